	.target	sm_90a

	.elftype	@"ET_EXEC"


//--------------------- .note.nv.tkinfo           --------------------------
	.section	.note.nv.tkinfo,"",@"SHT_NOTE"
	.sectionflags	@"SHF_NOTE_NV_TKINFO"
	.tkinfo
        /*0018*/ 	.word	0x00000002
        /*0030*/ 	.string	""
        /*0030*/ 	.string	"ptxas"
        /*0030*/ 	.string	"Cuda compilation tools, release 13.0, V13.0.88"
        /*0030*/ 	.string	"Build cuda_13.0.r13.0/compiler.36424714_0"
        /*0030*/ 	.string	"-arch sm_90a -m 64 "



//--------------------- .note.nv.cuinfo           --------------------------
	.section	.note.nv.cuinfo,"",@"SHT_NOTE"
	.sectionflags	@"SHF_NOTE_NV_CUINFO"
        /*0018*/ 	.short	0x0002
        /*001a*/ 	.short	0x005a
        /*001c*/ 	.short	0x0082
	.zero		2


//--------------------- .nv.info                  --------------------------
	.section	.nv.info,"",@"SHT_CUDA_INFO"
	.align	4


	//----- nvinfo : EIATTR_REGCOUNT
	.align		4
        /*0000*/ 	.byte	0x04, 0x2f
        /*0002*/ 	.short	(.L_12 - .L_11)
	.align		4
.L_11:
        /*0004*/ 	.word	index@(_ZN5flash16flash_fwd_kernelI23Flash_fwd_kernel_traitsILi32ELi128ELi128ELi4ELb0ELb0EN7cutlass10bfloat16_tE19Flash_kernel_traitsILi32ELi128ELi128ELi4ES3_EELb0ELb0ELb1ELb1ELb0ELb0ELb1ELb0EEEvNS_16Flash_fwd_paramsE)
        /*0008*/ 	.word	0x000000ff


	//----- nvinfo : EIATTR_FRAME_SIZE
	.align		4
.L_12:
        /*000c*/ 	.byte	0x04, 0x11
        /*000e*/ 	.short	(.L_14 - .L_13)
	.align		4
.L_13:
        /*0010*/ 	.word	index@(_ZN5flash16flash_fwd_kernelI23Flash_fwd_kernel_traitsILi32ELi128ELi128ELi4ELb0ELb0EN7cutlass10bfloat16_tE19Flash_kernel_traitsILi32ELi128ELi128ELi4ES3_EELb0ELb0ELb1ELb1ELb0ELb0ELb1ELb0EEEvNS_16Flash_fwd_paramsE)
        /*0014*/ 	.word	0x00000078


	//----- nvinfo : EIATTR_REGCOUNT
	.align		4
.L_14:
        /*0018*/ 	.byte	0x04, 0x2f
        /*001a*/ 	.short	(.L_16 - .L_15)
	.align		4
.L_15:
        /*001c*/ 	.word	index@(_ZN5flash16flash_fwd_kernelI23Flash_fwd_kernel_traitsILi32ELi128ELi128ELi4ELb0ELb0EN7cutlass10bfloat16_tE19Flash_kernel_traitsILi32ELi128ELi128ELi4ES3_EELb1ELb0ELb1ELb1ELb0ELb0ELb0ELb1EEEvNS_16Flash_fwd_paramsE)
        /*0020*/ 	.word	0x000000ff


	//----- nvinfo : EIATTR_FRAME_SIZE
	.align		4
.L_16:
        /*0024*/ 	.byte	0x04, 0x11
        /*0026*/ 	.short	(.L_18 - .L_17)
	.align		4
.L_17:
        /*0028*/ 	.word	index@($_ZN5flash16flash_fwd_kernelI23Flash_fwd_kernel_traitsILi32ELi128ELi128ELi4ELb0ELb0EN7cutlass10bfloat16_tE19Flash_kernel_traitsILi32ELi128ELi128ELi4ES3_EELb1ELb0ELb1ELb1ELb0ELb0ELb0ELb1EEEvNS_16Flash_fwd_paramsE$_ZN5flash22compute_attn_1rowblockI23Flash_fwd_kernel_traitsILi32ELi128ELi128ELi4ELb0ELb0EN7cutlass10bfloat16_tE19Flash_kernel_traitsILi32ELi128ELi128ELi4ES3_EELb1ELb0ELb1ELb1ELb0ELb0ELb0ELb1ENS_16Flash_fwd_paramsEEEvRKT8_iii)
        /*002c*/ 	.word	0x00000510


	//----- nvinfo : EIATTR_FRAME_SIZE
	.align		4
.L_18:
        /*0030*/ 	.byte	0x04, 0x11
        /*0032*/ 	.short	(.L_20 - .L_19)
	.align		4
.L_19:
        /*0034*/ 	.word	index@(_ZN5flash16flash_fwd_kernelI23Flash_fwd_kernel_traitsILi32ELi128ELi128ELi4ELb0ELb0EN7cutlass10bfloat16_tE19Flash_kernel_traitsILi32ELi128ELi128ELi4ES3_EELb1ELb0ELb1ELb1ELb0ELb0ELb0ELb1EEEvNS_16Flash_fwd_paramsE)
        /*0038*/ 	.word	0x00000510


	//----- nvinfo : EIATTR_REGCOUNT
	.align		4
.L_20:
        /*003c*/ 	.byte	0x04, 0x2f
        /*003e*/ 	.short	(.L_22 - .L_21)
	.align		4
.L_21:
        /*0040*/ 	.word	index@(_ZN5flash16flash_fwd_kernelI23Flash_fwd_kernel_traitsILi32ELi128ELi128ELi4ELb0ELb0EN7cutlass10bfloat16_tE19Flash_kernel_traitsILi32ELi128ELi128ELi4ES3_EELb0ELb0ELb1ELb0ELb0ELb0ELb1ELb0EEEvNS_16Flash_fwd_paramsE)
        /*0044*/ 	.word	0x000000ff


	//----- nvinfo : EIATTR_FRAME_SIZE
	.align		4
.L_22:
        /*0048*/ 	.byte	0x04, 0x11
        /*004a*/ 	.short	(.L_24 - .L_23)
	.align		4
.L_23:
        /*004c*/ 	.word	index@(_ZN5flash16flash_fwd_kernelI23Flash_fwd_kernel_traitsILi32ELi128ELi128ELi4ELb0ELb0EN7cutlass10bfloat16_tE19Flash_kernel_traitsILi32ELi128ELi128ELi4ES3_EELb0ELb0ELb1ELb0ELb0ELb0ELb1ELb0EEEvNS_16Flash_fwd_paramsE)
        /*0050*/ 	.word	0x00000050


	//----- nvinfo : EIATTR_REGCOUNT
	.align		4
.L_24:
        /*0054*/ 	.byte	0x04, 0x2f
        /*0056*/ 	.short	(.L_26 - .L_25)
	.align		4
.L_25:
        /*0058*/ 	.word	index@(_ZN5flash16flash_fwd_kernelI23Flash_fwd_kernel_traitsILi32ELi128ELi128ELi4ELb0ELb0EN7cutlass10bfloat16_tE19Flash_kernel_traitsILi32ELi128ELi128ELi4ES3_EELb1ELb0ELb1ELb0ELb0ELb0ELb0ELb1EEEvNS_16Flash_fwd_paramsE)
        /*005c*/ 	.word	0x000000ff


	//----- nvinfo : EIATTR_FRAME_SIZE
	.align		4
.L_26:
        /*0060*/ 	.byte	0x04, 0x11
        /*0062*/ 	.short	(.L_28 - .L_27)
	.align		4
.L_27:
        /*0064*/ 	.word	index@($_ZN5flash16flash_fwd_kernelI23Flash_fwd_kernel_traitsILi32ELi128ELi128ELi4ELb0ELb0EN7cutlass10bfloat16_tE19Flash_kernel_traitsILi32ELi128ELi128ELi4ES3_EELb1ELb0ELb1ELb0ELb0ELb0ELb0ELb1EEEvNS_16Flash_fwd_paramsE$_ZN5flash22compute_attn_1rowblockI23Flash_fwd_kernel_traitsILi32ELi128ELi128ELi4ELb0ELb0EN7cutlass10bfloat16_tE19Flash_kernel_traitsILi32ELi128ELi128ELi4ES3_EELb1ELb0ELb1ELb0ELb0ELb0ELb0ELb1ENS_16Flash_fwd_paramsEEEvRKT8_iii)
        /*0068*/ 	.word	0x00000518


	//----- nvinfo : EIATTR_FRAME_SIZE
	.align		4
.L_28:
        /*006c*/ 	.byte	0x04, 0x11
        /*006e*/ 	.short	(.L_30 - .L_29)
	.align		4
.L_29:
        /*0070*/ 	.word	index@(_ZN5flash16flash_fwd_kernelI23Flash_fwd_kernel_traitsILi32ELi128ELi128ELi4ELb0ELb0EN7cutlass10bfloat16_tE19Flash_kernel_traitsILi32ELi128ELi128ELi4ES3_EELb1ELb0ELb1ELb0ELb0ELb0ELb0ELb1EEEvNS_16Flash_fwd_paramsE)
        /*0074*/ 	.word	0x00000518


	//----- nvinfo : EIATTR_REGCOUNT
	.align		4
.L_30:
        /*0078*/ 	.byte	0x04, 0x2f
        /*007a*/ 	.short	(.L_32 - .L_31)
	.align		4
.L_31:
        /*007c*/ 	.word	index@(_ZN5flash16flash_fwd_kernelI23Flash_fwd_kernel_traitsILi32ELi128ELi128ELi4ELb0ELb0EN7cutlass10bfloat16_tE19Flash_kernel_traitsILi32ELi128ELi128ELi4ES3_EELb1ELb0ELb1ELb1ELb0ELb0ELb0ELb0EEEvNS_16Flash_fwd_paramsE)
        /*0080*/ 	.word	0x000000ff


	//----- nvinfo : EIATTR_FRAME_SIZE
	.align		4
.L_32:
        /*0084*/ 	.byte	0x04, 0x11
        /*0086*/ 	.short	(.L_34 - .L_33)
	.align		4
.L_33:
        /*0088*/ 	.word	index@(_ZN5flash16flash_fwd_kernelI23Flash_fwd_kernel_traitsILi32ELi128ELi128ELi4ELb0ELb0EN7cutlass10bfloat16_tE19Flash_kernel_traitsILi32ELi128ELi128ELi4ES3_EELb1ELb0ELb1ELb1ELb0ELb0ELb0ELb0EEEvNS_16Flash_fwd_paramsE)
        /*008c*/ 	.word	0x00000108


	//----- nvinfo : EIATTR_REGCOUNT
	.align		4
.L_34:
        /*0090*/ 	.byte	0x04, 0x2f
        /*0092*/ 	.short	(.L_36 - .L_35)
	.align		4
.L_35:
        /*0094*/ 	.word	index@(_ZN5flash16flash_fwd_kernelI23Flash_fwd_kernel_traitsILi32ELi128ELi128ELi4ELb0ELb0EN7cutlass10bfloat16_tE19Flash_kernel_traitsILi32ELi128ELi128ELi4ES3_EELb0ELb0ELb1ELb0ELb0ELb1ELb1ELb0EEEvNS_16Flash_fwd_paramsE)
        /*0098*/ 	.word	0x000000ff


	//----- nvinfo : EIATTR_FRAME_SIZE
	.align		4
.L_36:
        /*009c*/ 	.byte	0x04, 0x11
        /*009e*/ 	.short	(.L_38 - .L_37)
	.align		4
.L_37:
        /*00a0*/ 	.word	index@(_ZN5flash16flash_fwd_kernelI23Flash_fwd_kernel_traitsILi32ELi128ELi128ELi4ELb0ELb0EN7cutlass10bfloat16_tE19Flash_kernel_traitsILi32ELi128ELi128ELi4ES3_EELb0ELb0ELb1ELb0ELb0ELb1ELb1ELb0EEEvNS_16Flash_fwd_paramsE)
        /*00a4*/ 	.word	0x00000058


	//----- nvinfo : EIATTR_REGCOUNT
	.align		4
.L_38:
        /*00a8*/ 	.byte	0x04, 0x2f
        /*00aa*/ 	.short	(.L_40 - .L_39)
	.align		4
.L_39:
        /*00ac*/ 	.word	index@(_ZN5flash16flash_fwd_kernelI23Flash_fwd_kernel_traitsILi32ELi128ELi128ELi4ELb0ELb0EN7cutlass10bfloat16_tE19Flash_kernel_traitsILi32ELi128ELi128ELi4ES3_EELb1ELb0ELb1ELb0ELb0ELb1ELb0ELb0EEEvNS_16Flash_fwd_paramsE)
        /*00b0*/ 	.word	0x000000ff


	//----- nvinfo : EIATTR_FRAME_SIZE
	.align		4
.L_40:
        /*00b4*/ 	.byte	0x04, 0x11
        /*00b6*/ 	.short	(.L_42 - .L_41)
	.align		4
.L_41:
        /*00b8*/ 	.word	index@(_ZN5flash16flash_fwd_kernelI23Flash_fwd_kernel_traitsILi32ELi128ELi128ELi4ELb0ELb0EN7cutlass10bfloat16_tE19Flash_kernel_traitsILi32ELi128ELi128ELi4ES3_EELb1ELb0ELb1ELb0ELb0ELb1ELb0ELb0EEEvNS_16Flash_fwd_paramsE)
        /*00bc*/ 	.word	0x000000b0


	//----- nvinfo : EIATTR_REGCOUNT
	.align		4
.L_42:
        /*00c0*/ 	.byte	0x04, 0x2f
        /*00c2*/ 	.short	(.L_44 - .L_43)
	.align		4
.L_43:
        /*00c4*/ 	.word	index@(_ZN5flash16flash_fwd_kernelI23Flash_fwd_kernel_traitsILi32ELi128ELi128ELi4ELb0ELb0EN7cutlass10bfloat16_tE19Flash_kernel_traitsILi32ELi128ELi128ELi4ES3_EELb0ELb0ELb0ELb1ELb0ELb0ELb1ELb0EEEvNS_16Flash_fwd_paramsE)
        /*00c8*/ 	.word	0x000000ff


	//----- nvinfo : EIATTR_FRAME_SIZE
	.align		4
.L_44:
        /*00cc*/ 	.byte	0x04, 0x11
        /*00ce*/ 	.short	(.L_46 - .L_45)
	.align		4
.L_45:
        /*00d0*/ 	.word	index@(_ZN5flash16flash_fwd_kernelI23Flash_fwd_kernel_traitsILi32ELi128ELi128ELi4ELb0ELb0EN7cutlass10bfloat16_tE19Flash_kernel_traitsILi32ELi128ELi128ELi4ES3_EELb0ELb0ELb0ELb1ELb0ELb0ELb1ELb0EEEvNS_16Flash_fwd_paramsE)
        /*00d4*/ 	.word	0x00000098


	//----- nvinfo : EIATTR_REGCOUNT
	.align		4
.L_46:
        /*00d8*/ 	.byte	0x04, 0x2f
        /*00da*/ 	.short	(.L_48 - .L_47)
	.align		4
.L_47:
        /*00dc*/ 	.word	index@(_ZN5flash16flash_fwd_kernelI23Flash_fwd_kernel_traitsILi32ELi128ELi128ELi4ELb0ELb0EN7cutlass10bfloat16_tE19Flash_kernel_traitsILi32ELi128ELi128ELi4ES3_EELb1ELb0ELb0ELb1ELb0ELb0ELb0ELb1EEEvNS_16Flash_fwd_paramsE)
        /*00e0*/ 	.word	0x000000ff


	//----- nvinfo : EIATTR_FRAME_SIZE
	.align		4
.L_48:
        /*00e4*/ 	.byte	0x04, 0x11
        /*00e6*/ 	.short	(.L_50 - .L_49)
	.align		4
.L_49:
        /*00e8*/ 	.word	index@(_ZN5flash16flash_fwd_kernelI23Flash_fwd_kernel_traitsILi32ELi128ELi128ELi4ELb0ELb0EN7cutlass10bfloat16_tE19Flash_kernel_traitsILi32ELi128ELi128ELi4ES3_EELb1ELb0ELb0ELb1ELb0ELb0ELb0ELb1EEEvNS_16Flash_fwd_paramsE)
        /*00ec*/ 	.word	0x00000470


	//----- nvinfo : EIATTR_REGCOUNT
	.align		4
.L_50:
        /*00f0*/ 	.byte	0x04, 0x2f
        /*00f2*/ 	.short	(.L_52 - .L_51)
	.align		4
.L_51:
        /*00f4*/ 	.word	index@(_ZN5flash16flash_fwd_kernelI23Flash_fwd_kernel_traitsILi32ELi128ELi128ELi4ELb0ELb0EN7cutlass10bfloat16_tE19Flash_kernel_traitsILi32ELi128ELi128ELi4ES3_EELb0ELb0ELb0ELb0ELb0ELb0ELb1ELb0EEEvNS_16Flash_fwd_paramsE)
        /*00f8*/ 	.word	0x000000ff


	//----- nvinfo : EIATTR_FRAME_SIZE
	.align		4
.L_52:
        /*00fc*/ 	.byte	0x04, 0x11
        /*00fe*/ 	.short	(.L_54 - .L_53)
	.align		4
.L_53:
        /*0100*/ 	.word	index@(_ZN5flash16flash_fwd_kernelI23Flash_fwd_kernel_traitsILi32ELi128ELi128ELi4ELb0ELb0EN7cutlass10bfloat16_tE19Flash_kernel_traitsILi32ELi128ELi128ELi4ES3_EELb0ELb0ELb0ELb0ELb0ELb0ELb1ELb0EEEvNS_16Flash_fwd_paramsE)
        /*0104*/ 	.word	0x00000088


	//----- nvinfo : EIATTR_REGCOUNT
	.align		4
.L_54:
        /*0108*/ 	.byte	0x04, 0x2f
        /*010a*/ 	.short	(.L_56 - .L_55)
	.align		4
.L_55:
        /*010c*/ 	.word	index@(_ZN5flash16flash_fwd_kernelI23Flash_fwd_kernel_traitsILi32ELi128ELi128ELi4ELb0ELb0EN7cutlass10bfloat16_tE19Flash_kernel_traitsILi32ELi128ELi128ELi4ES3_EELb1ELb0ELb0ELb0ELb0ELb0ELb0ELb1EEEvNS_16Flash_fwd_paramsE)
        /*0110*/ 	.word	0x000000ff


	//----- nvinfo : EIATTR_FRAME_SIZE
	.align		4
.L_56:
        /*0114*/ 	.byte	0x04, 0x11
        /*0116*/ 	.short	(.L_58 - .L_57)
	.align		4
.L_57:
        /*0118*/ 	.word	index@(_ZN5flash16flash_fwd_kernelI23Flash_fwd_kernel_traitsILi32ELi128ELi128ELi4ELb0ELb0EN7cutlass10bfloat16_tE19Flash_kernel_traitsILi32ELi128ELi128ELi4ES3_EELb1ELb0ELb0ELb0ELb0ELb0ELb0ELb1EEEvNS_16Flash_fwd_paramsE)
        /*011c*/ 	.word	0x00000470


	//----- nvinfo : EIATTR_REGCOUNT
	.align		4
.L_58:
        /*0120*/ 	.byte	0x04, 0x2f
        /*0122*/ 	.short	(.L_60 - .L_59)
	.align		4
.L_59:
        /*0124*/ 	.word	index@(_ZN5flash16flash_fwd_kernelI23Flash_fwd_kernel_traitsILi32ELi128ELi128ELi4ELb0ELb0EN7cutlass10bfloat16_tE19Flash_kernel_traitsILi32ELi128ELi128ELi4ES3_EELb1ELb0ELb0ELb1ELb0ELb0ELb0ELb0EEEvNS_16Flash_fwd_paramsE)
        /*0128*/ 	.word	0x000000ff


	//----- nvinfo : EIATTR_FRAME_SIZE
	.align		4
.L_60:
        /*012c*/ 	.byte	0x04, 0x11
        /*012e*/ 	.short	(.L_62 - .L_61)
	.align		4
.L_61:
        /*0130*/ 	.word	index@(_ZN5flash16flash_fwd_kernelI23Flash_fwd_kernel_traitsILi32ELi128ELi128ELi4ELb0ELb0EN7cutlass10bfloat16_tE19Flash_kernel_traitsILi32ELi128ELi128ELi4ES3_EELb1ELb0ELb0ELb1ELb0ELb0ELb0ELb0EEEvNS_16Flash_fwd_paramsE)
        /*0134*/ 	.word	0x000000e0


	//----- nvinfo : EIATTR_REGCOUNT
	.align		4
.L_62:
        /*0138*/ 	.byte	0x04, 0x2f
        /*013a*/ 	.short	(.L_64 - .L_63)
	.align		4
.L_63:
        /*013c*/ 	.word	index@(_ZN5flash16flash_fwd_kernelI23Flash_fwd_kernel_traitsILi32ELi128ELi128ELi4ELb0ELb0EN7cutlass10bfloat16_tE19Flash_kernel_traitsILi32ELi128ELi128ELi4ES3_EELb0ELb0ELb0ELb0ELb1ELb1ELb1ELb0EEEvNS_16Flash_fwd_paramsE)
        /*0140*/ 	.word	0x000000ff


	//----- nvinfo : EIATTR_FRAME_SIZE
	.align		4
.L_64:
        /*0144*/ 	.byte	0x04, 0x11
        /*0146*/ 	.short	(.L_66 - .L_65)
	.align		4
.L_65:
        /*0148*/ 	.word	index@(_ZN5flash16flash_fwd_kernelI23Flash_fwd_kernel_traitsILi32ELi128ELi128ELi4ELb0ELb0EN7cutlass10bfloat16_tE19Flash_kernel_traitsILi32ELi128ELi128ELi4ES3_EELb0ELb0ELb0ELb0ELb1ELb1ELb1ELb0EEEvNS_16Flash_fwd_paramsE)
        /*014c*/ 	.word	0x00000038


	//----- nvinfo : EIATTR_REGCOUNT
	.align		4
.L_66:
        /*0150*/ 	.byte	0x04, 0x2f
        /*0152*/ 	.short	(.L_68 - .L_67)
	.align		4
.L_67:
        /*0154*/ 	.word	index@(_ZN5flash16flash_fwd_kernelI23Flash_fwd_kernel_traitsILi32ELi128ELi128ELi4ELb0ELb0EN7cutlass10bfloat16_tE19Flash_kernel_traitsILi32ELi128ELi128ELi4ES3_EELb1ELb0ELb0ELb0ELb1ELb1ELb0ELb0EEEvNS_16Flash_fwd_paramsE)
        /*0158*/ 	.word	0x000000ff


	//----- nvinfo : EIATTR_FRAME_SIZE
	.align		4
.L_68:
        /*015c*/ 	.byte	0x04, 0x11
        /*015e*/ 	.short	(.L_70 - .L_69)
	.align		4
.L_69:
        /*0160*/ 	.word	index@(_ZN5flash16flash_fwd_kernelI23Flash_fwd_kernel_traitsILi32ELi128ELi128ELi4ELb0ELb0EN7cutlass10bfloat16_tE19Flash_kernel_traitsILi32ELi128ELi128ELi4ES3_EELb1ELb0ELb0ELb0ELb1ELb1ELb0ELb0EEEvNS_16Flash_fwd_paramsE)
        /*0164*/ 	.word	0x00000090


	//----- nvinfo : EIATTR_REGCOUNT
	.align		4
.L_70:
        /*0168*/ 	.byte	0x04, 0x2f
        /*016a*/ 	.short	(.L_72 - .L_71)
	.align		4
.L_71:
        /*016c*/ 	.word	index@(_ZN5flash16flash_fwd_kernelI23Flash_fwd_kernel_traitsILi32ELi128ELi128ELi4ELb0ELb0EN7cutlass10bfloat16_tE19Flash_kernel_traitsILi32ELi128ELi128ELi4ES3_EELb1ELb0ELb1ELb0ELb0ELb0ELb0ELb0EEEvNS_16Flash_fwd_paramsE)
        /*0170*/ 	.word	0x000000ff


	//----- nvinfo : EIATTR_FRAME_SIZE
	.align		4
.L_72:
        /*0174*/ 	.byte	0x04, 0x11
        /*0176*/ 	.short	(.L_74 - .L_73)
	.align		4
.L_73:
        /*0178*/ 	.word	index@(_ZN5flash16flash_fwd_kernelI23Flash_fwd_kernel_traitsILi32ELi128ELi128ELi4ELb0ELb0EN7cutlass10bfloat16_tE19Flash_kernel_traitsILi32ELi128ELi128ELi4ES3_EELb1ELb0ELb1ELb0ELb0ELb0ELb0ELb0EEEvNS_16Flash_fwd_paramsE)
        /*017c*/ 	.word	0x000000d8


	//----- nvinfo : EIATTR_REGCOUNT
	.align		4
.L_74:
        /*0180*/ 	.byte	0x04, 0x2f
        /*0182*/ 	.short	(.L_76 - .L_75)
	.align		4
.L_75:
        /*0184*/ 	.word	index@(_ZN5flash16flash_fwd_kernelI23Flash_fwd_kernel_traitsILi32ELi128ELi128ELi4ELb0ELb0EN7cutlass10bfloat16_tE19Flash_kernel_traitsILi32ELi128ELi128ELi4ES3_EELb1ELb0ELb0ELb0ELb0ELb0ELb0ELb0EEEvNS_16Flash_fwd_paramsE)
        /*0188*/ 	.word	0x000000ff


	//----- nvinfo : EIATTR_FRAME_SIZE
	.align		4
.L_76:
        /*018c*/ 	.byte	0x04, 0x11
        /*018e*/ 	.short	(.L_78 - .L_77)
	.align		4
.L_77:
        /*0190*/ 	.word	index@(_ZN5flash16flash_fwd_kernelI23Flash_fwd_kernel_traitsILi32ELi128ELi128ELi4ELb0ELb0EN7cutlass10bfloat16_tE19Flash_kernel_traitsILi32ELi128ELi128ELi4ES3_EELb1ELb0ELb0ELb0ELb0ELb0ELb0ELb0EEEvNS_16Flash_fwd_paramsE)
        /*0194*/ 	.word	0x000000a8


	//----- nvinfo : EIATTR_REGCOUNT
	.align		4
.L_78:
        /*0198*/ 	.byte	0x04, 0x2f
        /*019a*/ 	.short	(.L_80 - .L_79)
	.align		4
.L_79:
        /*019c*/ 	.word	index@(_ZN5flash16flash_fwd_kernelI23Flash_fwd_kernel_traitsILi32ELi128ELi128ELi4ELb0ELb0EN7cutlass10bfloat16_tE19Flash_kernel_traitsILi32ELi128ELi128ELi4ES3_EELb0ELb0ELb0ELb0ELb0ELb1ELb1ELb0EEEvNS_16Flash_fwd_paramsE)
        /*01a0*/ 	.word	0x000000ff


	//----- nvinfo : EIATTR_FRAME_SIZE
	.align		4
.L_80:
        /*01a4*/ 	.byte	0x04, 0x11
        /*01a6*/ 	.short	(.L_82 - .L_81)
	.align		4
.L_81:
        /*01a8*/ 	.word	index@(_ZN5flash16flash_fwd_kernelI23Flash_fwd_kernel_traitsILi32ELi128ELi128ELi4ELb0ELb0EN7cutlass10bfloat16_tE19Flash_kernel_traitsILi32ELi128ELi128ELi4ES3_EELb0ELb0ELb0ELb0ELb0ELb1ELb1ELb0EEEvNS_16Flash_fwd_paramsE)
        /*01ac*/ 	.word	0x00000060


	//----- nvinfo : EIATTR_REGCOUNT
	.align		4
.L_82:
        /*01b0*/ 	.byte	0x04, 0x2f
        /*01b2*/ 	.short	(.L_84 - .L_83)
	.align		4
.L_83:
        /*01b4*/ 	.word	index@(_ZN5flash16flash_fwd_kernelI23Flash_fwd_kernel_traitsILi32ELi128ELi128ELi4ELb0ELb0EN7cutlass10bfloat16_tE19Flash_kernel_traitsILi32ELi128ELi128ELi4ES3_EELb1ELb0ELb0ELb0ELb0ELb1ELb0ELb0EEEvNS_16Flash_fwd_paramsE)
        /*01b8*/ 	.word	0x000000ff


	//----- nvinfo : EIATTR_FRAME_SIZE
	.align		4
.L_84:
        /*01bc*/ 	.byte	0x04, 0x11
        /*01be*/ 	.short	(.L_86 - .L_85)
	.align		4
.L_85:
        /*01c0*/ 	.word	index@(_ZN5flash16flash_fwd_kernelI23Flash_fwd_kernel_traitsILi32ELi128ELi128ELi4ELb0ELb0EN7cutlass10bfloat16_tE19Flash_kernel_traitsILi32ELi128ELi128ELi4ES3_EELb1ELb0ELb0ELb0ELb0ELb1ELb0ELb0EEEvNS_16Flash_fwd_paramsE)
        /*01c4*/ 	.word	0x00000088


	//----- nvinfo : EIATTR_REGCOUNT
	.align		4
.L_86:
        /*01c8*/ 	.byte	0x04, 0x2f
        /*01ca*/ 	.short	(.L_88 - .L_87)
	.align		4
.L_87:
        /*01cc*/ 	.word	index@(_ZN5flash16flash_fwd_kernelI23Flash_fwd_kernel_traitsILi32ELi128ELi128ELi4ELb0ELb0EN7cutlass10bfloat16_tE19Flash_kernel_traitsILi32ELi128ELi128ELi4ES3_EELb0ELb0ELb1ELb1ELb0ELb0ELb0ELb0EEEvNS_16Flash_fwd_paramsE)
        /*01d0*/ 	.word	0x000000ff


	//----- nvinfo : EIATTR_FRAME_SIZE
	.align		4
.L_88:
        /*01d4*/ 	.byte	0x04, 0x11
        /*01d6*/ 	.short	(.L_90 - .L_89)
	.align		4
.L_89:
        /*01d8*/ 	.word	index@(_ZN5flash16flash_fwd_kernelI23Flash_fwd_kernel_traitsILi32ELi128ELi128ELi4ELb0ELb0EN7cutlass10bfloat16_tE19Flash_kernel_traitsILi32ELi128ELi128ELi4ES3_EELb0ELb0ELb1ELb1ELb0ELb0ELb0ELb0EEEvNS_16Flash_fwd_paramsE)
        /*01dc*/ 	.word	0x00000050


	//----- nvinfo : EIATTR_REGCOUNT
	.align		4
.L_90:
        /*01e0*/ 	.byte	0x04, 0x2f
        /*01e2*/ 	.short	(.L_92 - .L_91)
	.align		4
.L_91:
        /*01e4*/ 	.word	index@(_ZN5flash16flash_fwd_kernelI23Flash_fwd_kernel_traitsILi32ELi128ELi128ELi4ELb0ELb0EN7cutlass10bfloat16_tE19Flash_kernel_traitsILi32ELi128ELi128ELi4ES3_EELb0ELb0ELb1ELb0ELb0ELb0ELb0ELb0EEEvNS_16Flash_fwd_paramsE)
        /*01e8*/ 	.word	0x000000ff


	//----- nvinfo : EIATTR_FRAME_SIZE
	.align		4
.L_92:
        /*01ec*/ 	.byte	0x04, 0x11
        /*01ee*/ 	.short	(.L_94 - .L_93)
	.align		4
.L_93:
        /*01f0*/ 	.word	index@(_ZN5flash16flash_fwd_kernelI23Flash_fwd_kernel_traitsILi32ELi128ELi128ELi4ELb0ELb0EN7cutlass10bfloat16_tE19Flash_kernel_traitsILi32ELi128ELi128ELi4ES3_EELb0ELb0ELb1ELb0ELb0ELb0ELb0ELb0EEEvNS_16Flash_fwd_paramsE)
        /*01f4*/ 	.word	0x00000050


	//----- nvinfo : EIATTR_REGCOUNT
	.align		4
.L_94:
        /*01f8*/ 	.byte	0x04, 0x2f
        /*01fa*/ 	.short	(.L_96 - .L_95)
	.align		4
.L_95:
        /*01fc*/ 	.word	index@(_ZN5flash16flash_fwd_kernelI23Flash_fwd_kernel_traitsILi32ELi128ELi128ELi4ELb0ELb0EN7cutlass10bfloat16_tE19Flash_kernel_traitsILi32ELi128ELi128ELi4ES3_EELb0ELb0ELb1ELb0ELb0ELb1ELb0ELb0EEEvNS_16Flash_fwd_paramsE)
        /*0200*/ 	.word	0x000000ff


	//----- nvinfo : EIATTR_FRAME_SIZE
	.align		4
.L_96:
        /*0204*/ 	.byte	0x04, 0x11
        /*0206*/ 	.short	(.L_98 - .L_97)
	.align		4
.L_97:
        /*0208*/ 	.word	index@(_ZN5flash16flash_fwd_kernelI23Flash_fwd_kernel_traitsILi32ELi128ELi128ELi4ELb0ELb0EN7cutlass10bfloat16_tE19Flash_kernel_traitsILi32ELi128ELi128ELi4ES3_EELb0ELb0ELb1ELb0ELb0ELb1ELb0ELb0EEEvNS_16Flash_fwd_paramsE)
        /*020c*/ 	.word	0x000000c8


	//----- nvinfo : EIATTR_REGCOUNT
	.align		4
.L_98:
        /*0210*/ 	.byte	0x04, 0x2f
        /*0212*/ 	.short	(.L_100 - .L_99)
	.align		4
.L_99:
        /*0214*/ 	.word	index@(_ZN5flash16flash_fwd_kernelI23Flash_fwd_kernel_traitsILi32ELi128ELi128ELi4ELb0ELb0EN7cutlass10bfloat16_tE19Flash_kernel_traitsILi32ELi128ELi128ELi4ES3_EELb0ELb0ELb0ELb1ELb0ELb0ELb0ELb0EEEvNS_16Flash_fwd_paramsE)
        /*0218*/ 	.word	0x000000ff


	//----- nvinfo : EIATTR_FRAME_SIZE
	.align		4
.L_100:
        /*021c*/ 	.byte	0x04, 0x11
        /*021e*/ 	.short	(.L_102 - .L_101)
	.align		4
.L_101:
        /*0220*/ 	.word	index@(_ZN5flash16flash_fwd_kernelI23Flash_fwd_kernel_traitsILi32ELi128ELi128ELi4ELb0ELb0EN7cutlass10bfloat16_tE19Flash_kernel_traitsILi32ELi128ELi128ELi4ES3_EELb0ELb0ELb0ELb1ELb0ELb0ELb0ELb0EEEvNS_16Flash_fwd_paramsE)
        /*0224*/ 	.word	0x00000078


	//----- nvinfo : EIATTR_REGCOUNT
	.align		4
.L_102:
        /*0228*/ 	.byte	0x04, 0x2f
        /*022a*/ 	.short	(.L_104 - .L_103)
	.align		4
.L_103:
        /*022c*/ 	.word	index@(_ZN5flash16flash_fwd_kernelI23Flash_fwd_kernel_traitsILi32ELi128ELi128ELi4ELb0ELb0EN7cutlass10bfloat16_tE19Flash_kernel_traitsILi32ELi128ELi128ELi4ES3_EELb0ELb0ELb0ELb0ELb0ELb0ELb0ELb0EEEvNS_16Flash_fwd_paramsE)
        /*0230*/ 	.word	0x000000ff


	//----- nvinfo : EIATTR_FRAME_SIZE
	.align		4
.L_104:
        /*0234*/ 	.byte	0x04, 0x11
        /*0236*/ 	.short	(.L_106 - .L_105)
	.align		4
.L_105:
        /*0238*/ 	.word	index@(_ZN5flash16flash_fwd_kernelI23Flash_fwd_kernel_traitsILi32ELi128ELi128ELi4ELb0ELb0EN7cutlass10bfloat16_tE19Flash_kernel_traitsILi32ELi128ELi128ELi4ES3_EELb0ELb0ELb0ELb0ELb0ELb0ELb0ELb0EEEvNS_16Flash_fwd_paramsE)
        /*023c*/ 	.word	0x00000068


	//----- nvinfo : EIATTR_REGCOUNT
	.align		4
.L_106:
        /*0240*/ 	.byte	0x04, 0x2f
        /*0242*/ 	.short	(.L_108 - .L_107)
	.align		4
.L_107:
        /*0244*/ 	.word	index@(_ZN5flash16flash_fwd_kernelI23Flash_fwd_kernel_traitsILi32ELi128ELi128ELi4ELb0ELb0EN7cutlass10bfloat16_tE19Flash_kernel_traitsILi32ELi128ELi128ELi4ES3_EELb0ELb0ELb0ELb0ELb1ELb1ELb0ELb0EEEvNS_16Flash_fwd_paramsE)
        /*0248*/ 	.word	0x000000ff


	//----- nvinfo : EIATTR_FRAME_SIZE
	.align		4
.L_108:
        /*024c*/ 	.byte	0x04, 0x11
        /*024e*/ 	.short	(.L_110 - .L_109)
	.align		4
.L_109:
        /*0250*/ 	.word	index@(_ZN5flash16flash_fwd_kernelI23Flash_fwd_kernel_traitsILi32ELi128ELi128ELi4ELb0ELb0EN7cutlass10bfloat16_tE19Flash_kernel_traitsILi32ELi128ELi128ELi4ES3_EELb0ELb0ELb0ELb0ELb1ELb1ELb0ELb0EEEvNS_16Flash_fwd_paramsE)
        /*0254*/ 	.word	0x00000008


	//----- nvinfo : EIATTR_REGCOUNT
	.align		4
.L_110:
        /*0258*/ 	.byte	0x04, 0x2f
        /*025a*/ 	.short	(.L_112 - .L_111)
	.align		4
.L_111:
        /*025c*/ 	.word	index@(_ZN5flash16flash_fwd_kernelI23Flash_fwd_kernel_traitsILi32ELi128ELi128ELi4ELb0ELb0EN7cutlass10bfloat16_tE19Flash_kernel_traitsILi32ELi128ELi128ELi4ES3_EELb0ELb0ELb0ELb0ELb0ELb1ELb0ELb0EEEvNS_16Flash_fwd_paramsE)
        /*0260*/ 	.word	0x000000ff


	//----- nvinfo : EIATTR_FRAME_SIZE
	.align		4
.L_112:
        /*0264*/ 	.byte	0x04, 0x11
        /*0266*/ 	.short	(.L_114 - .L_113)
	.align		4
.L_113:
        /*0268*/ 	.word	index@(_ZN5flash16flash_fwd_kernelI23Flash_fwd_kernel_traitsILi32ELi128ELi128ELi4ELb0ELb0EN7cutlass10bfloat16_tE19Flash_kernel_traitsILi32ELi128ELi128ELi4ES3_EELb0ELb0ELb0ELb0ELb0ELb1ELb0ELb0EEEvNS_16Flash_fwd_paramsE)
        /*026c*/ 	.word	0x00000040


	//----- nvinfo : EIATTR_MIN_STACK_SIZE
	.align		4
.L_114:
        /*0270*/ 	.byte	0x04, 0x12
        /*0272*/ 	.short	(.L_116 - .L_115)
	.align		4
.L_115:
        /*0274*/ 	.word	index@(_ZN5flash16flash_fwd_kernelI23Flash_fwd_kernel_traitsILi32ELi128ELi128ELi4ELb0ELb0EN7cutlass10bfloat16_tE19Flash_kernel_traitsILi32ELi128ELi128ELi4ES3_EELb0ELb0ELb0ELb0ELb0ELb1ELb0ELb0EEEvNS_16Flash_fwd_paramsE)
        /*0278*/ 	.word	0x00000040


	//----- nvinfo : EIATTR_MIN_STACK_SIZE
	.align		4
.L_116:
        /*027c*/ 	.byte	0x04, 0x12
        /*027e*/ 	.short	(.L_118 - .L_117)
	.align		4
.L_117:
        /*0280*/ 	.word	index@(_ZN5flash16flash_fwd_kernelI23Flash_fwd_kernel_traitsILi32ELi128ELi128ELi4ELb0ELb0EN7cutlass10bfloat16_tE19Flash_kernel_traitsILi32ELi128ELi128ELi4ES3_EELb0ELb0ELb0ELb0ELb1ELb1ELb0ELb0EEEvNS_16Flash_fwd_paramsE)
        /*0284*/ 	.word	0x00000008


	//----- nvinfo : EIATTR_MIN_STACK_SIZE
	.align		4
.L_118:
        /*0288*/ 	.byte	0x04, 0x12
        /*028a*/ 	.short	(.L_120 - .L_119)
	.align		4
.L_119:
        /*028c*/ 	.word	index@(_ZN5flash16flash_fwd_kernelI23Flash_fwd_kernel_traitsILi32ELi128ELi128ELi4ELb0ELb0EN7cutlass10bfloat16_tE19Flash_kernel_traitsILi32ELi128ELi128ELi4ES3_EELb0ELb0ELb0ELb0ELb0ELb0ELb0ELb0EEEvNS_16Flash_fwd_paramsE)
        /*0290*/ 	.word	0x00000068


	//----- nvinfo : EIATTR_MIN_STACK_SIZE
	.align		4
.L_120:
        /*0294*/ 	.byte	0x04, 0x12
        /*0296*/ 	.short	(.L_122 - .L_121)
	.align		4
.L_121:
        /*0298*/ 	.word	index@(_ZN5flash16flash_fwd_kernelI23Flash_fwd_kernel_traitsILi32ELi128ELi128ELi4ELb0ELb0EN7cutlass10bfloat16_tE19Flash_kernel_traitsILi32ELi128ELi128ELi4ES3_EELb0ELb0ELb0ELb1ELb0ELb0ELb0ELb0EEEvNS_16Flash_fwd_paramsE)
        /*029c*/ 	.word	0x00000078


	//----- nvinfo : EIATTR_MIN_STACK_SIZE
	.align		4
.L_122:
        /*02a0*/ 	.byte	0x04, 0x12
        /*02a2*/ 	.short	(.L_124 - .L_123)
	.align		4
.L_123:
        /*02a4*/ 	.word	index@(_ZN5flash16flash_fwd_kernelI23Flash_fwd_kernel_traitsILi32ELi128ELi128ELi4ELb0ELb0EN7cutlass10bfloat16_tE19Flash_kernel_traitsILi32ELi128ELi128ELi4ES3_EELb0ELb0ELb1ELb0ELb0ELb1ELb0ELb0EEEvNS_16Flash_fwd_paramsE)
        /*02a8*/ 	.word	0x000000c8


	//----- nvinfo : EIATTR_MIN_STACK_SIZE
	.align		4
.L_124:
        /*02ac*/ 	.byte	0x04, 0x12
        /*02ae*/ 	.short	(.L_126 - .L_125)
	.align		4
.L_125:
        /*02b0*/ 	.word	index@(_ZN5flash16flash_fwd_kernelI23Flash_fwd_kernel_traitsILi32ELi128ELi128ELi4ELb0ELb0EN7cutlass10bfloat16_tE19Flash_kernel_traitsILi32ELi128ELi128ELi4ES3_EELb0ELb0ELb1ELb0ELb0ELb0ELb0ELb0EEEvNS_16Flash_fwd_paramsE)
        /*02b4*/ 	.word	0x00000050


	//----- nvinfo : EIATTR_MIN_STACK_SIZE
	.align		4
.L_126:
        /*02b8*/ 	.byte	0x04, 0x12
        /*02ba*/ 	.short	(.L_128 - .L_127)
	.align		4
.L_127:
        /*02bc*/ 	.word	index@(_ZN5flash16flash_fwd_kernelI23Flash_fwd_kernel_traitsILi32ELi128ELi128ELi4ELb0ELb0EN7cutlass10bfloat16_tE19Flash_kernel_traitsILi32ELi128ELi128ELi4ES3_EELb0ELb0ELb1ELb1ELb0ELb0ELb0ELb0EEEvNS_16Flash_fwd_paramsE)
        /*02c0*/ 	.word	0x00000050


	//----- nvinfo : EIATTR_MIN_STACK_SIZE
	.align		4
.L_128:
        /*02c4*/ 	.byte	0x04, 0x12
        /*02c6*/ 	.short	(.L_130 - .L_129)
	.align		4
.L_129:
        /*02c8*/ 	.word	index@(_ZN5flash16flash_fwd_kernelI23Flash_fwd_kernel_traitsILi32ELi128ELi128ELi4ELb0ELb0EN7cutlass10bfloat16_tE19Flash_kernel_traitsILi32ELi128ELi128ELi4ES3_EELb1ELb0ELb0ELb0ELb0ELb1ELb0ELb0EEEvNS_16Flash_fwd_paramsE)
        /*02cc*/ 	.word	0x00000088


	//----- nvinfo : EIATTR_MIN_STACK_SIZE
	.align		4
.L_130:
        /*02d0*/ 	.byte	0x04, 0x12
        /*02d2*/ 	.short	(.L_132 - .L_131)
	.align		4
.L_131:
        /*02d4*/ 	.word	index@(_ZN5flash16flash_fwd_kernelI23Flash_fwd_kernel_traitsILi32ELi128ELi128ELi4ELb0ELb0EN7cutlass10bfloat16_tE19Flash_kernel_traitsILi32ELi128ELi128ELi4ES3_EELb0ELb0ELb0ELb0ELb0ELb1ELb1ELb0EEEvNS_16Flash_fwd_paramsE)
        /*02d8*/ 	.word	0x00000060


	//----- nvinfo : EIATTR_MIN_STACK_SIZE
	.align		4
.L_132:
        /*02dc*/ 	.byte	0x04, 0x12
        /*02de*/ 	.short	(.L_134 - .L_133)
	.align		4
.L_133:
        /*02e0*/ 	.word	index@(_ZN5flash16flash_fwd_kernelI23Flash_fwd_kernel_traitsILi32ELi128ELi128ELi4ELb0ELb0EN7cutlass10bfloat16_tE19Flash_kernel_traitsILi32ELi128ELi128ELi4ES3_EELb1ELb0ELb0ELb0ELb0ELb0ELb0ELb0EEEvNS_16Flash_fwd_paramsE)
        /*02e4*/ 	.word	0x000000a8


	//----- nvinfo : EIATTR_MIN_STACK_SIZE
	.align		4
.L_134:
        /*02e8*/ 	.byte	0x04, 0x12
        /*02ea*/ 	.short	(.L_136 - .L_135)
	.align		4
.L_135:
        /*02ec*/ 	.word	index@(_ZN5flash16flash_fwd_kernelI23Flash_fwd_kernel_traitsILi32ELi128ELi128ELi4ELb0ELb0EN7cutlass10bfloat16_tE19Flash_kernel_traitsILi32ELi128ELi128ELi4ES3_EELb1ELb0ELb1ELb0ELb0ELb0ELb0ELb0EEEvNS_16Flash_fwd_paramsE)
        /*02f0*/ 	.word	0x000000d8


	//----- nvinfo : EIATTR_MIN_STACK_SIZE
	.align		4
.L_136:
        /*02f4*/ 	.byte	0x04, 0x12
        /*02f6*/ 	.short	(.L_138 - .L_137)
	.align		4
.L_137:
        /*02f8*/ 	.word	index@(_ZN5flash16flash_fwd_kernelI23Flash_fwd_kernel_traitsILi32ELi128ELi128ELi4ELb0ELb0EN7cutlass10bfloat16_tE19Flash_kernel_traitsILi32ELi128ELi128ELi4ES3_EELb1ELb0ELb0ELb0ELb1ELb1ELb0ELb0EEEvNS_16Flash_fwd_paramsE)
        /*02fc*/ 	.word	0x00000090


	//----- nvinfo : EIATTR_MIN_STACK_SIZE
	.align		4
.L_138:
        /*0300*/ 	.byte	0x04, 0x12
        /*0302*/ 	.short	(.L_140 - .L_139)
	.align		4
.L_139:
        /*0304*/ 	.word	index@(_ZN5flash16flash_fwd_kernelI23Flash_fwd_kernel_traitsILi32ELi128ELi128ELi4ELb0ELb0EN7cutlass10bfloat16_tE19Flash_kernel_traitsILi32ELi128ELi128ELi4ES3_EELb0ELb0ELb0ELb0ELb1ELb1ELb1ELb0EEEvNS_16Flash_fwd_paramsE)
        /*0308*/ 	.word	0x00000038


	//----- nvinfo : EIATTR_MIN_STACK_SIZE
	.align		4
.L_140:
        /*030c*/ 	.byte	0x04, 0x12
        /*030e*/ 	.short	(.L_142 - .L_141)
	.align		4
.L_141:
        /*0310*/ 	.word	index@(_ZN5flash16flash_fwd_kernelI23Flash_fwd_kernel_traitsILi32ELi128ELi128ELi4ELb0ELb0EN7cutlass10bfloat16_tE19Flash_kernel_traitsILi32ELi128ELi128ELi4ES3_EELb1ELb0ELb0ELb1ELb0ELb0ELb0ELb0EEEvNS_16Flash_fwd_paramsE)
        /*0314*/ 	.word	0x000000e0


	//----- nvinfo : EIATTR_MIN_STACK_SIZE
	.align		4
.L_142:
        /*0318*/ 	.byte	0x04, 0x12
        /*031a*/ 	.short	(.L_144 - .L_143)
	.align		4
.L_143:
        /*031c*/ 	.word	index@(_ZN5flash16flash_fwd_kernelI23Flash_fwd_kernel_traitsILi32ELi128ELi128ELi4ELb0ELb0EN7cutlass10bfloat16_tE19Flash_kernel_traitsILi32ELi128ELi128ELi4ES3_EELb1ELb0ELb0ELb0ELb0ELb0ELb0ELb1EEEvNS_16Flash_fwd_paramsE)
        /*0320*/ 	.word	0x00000470


	//----- nvinfo : EIATTR_MIN_STACK_SIZE
	.align		4
.L_144:
        /*0324*/ 	.byte	0x04, 0x12
        /*0326*/ 	.short	(.L_146 - .L_145)
	.align		4
.L_145:
        /*0328*/ 	.word	index@(_ZN5flash16flash_fwd_kernelI23Flash_fwd_kernel_traitsILi32ELi128ELi128ELi4ELb0ELb0EN7cutlass10bfloat16_tE19Flash_kernel_traitsILi32ELi128ELi128ELi4ES3_EELb0ELb0ELb0ELb0ELb0ELb0ELb1ELb0EEEvNS_16Flash_fwd_paramsE)
        /*032c*/ 	.word	0x00000088


	//----- nvinfo : EIATTR_MIN_STACK_SIZE
	.align		4
.L_146:
        /*0330*/ 	.byte	0x04, 0x12
        /*0332*/ 	.short	(.L_148 - .L_147)
	.align		4
.L_147:
        /*0334*/ 	.word	index@(_ZN5flash16flash_fwd_kernelI23Flash_fwd_kernel_traitsILi32ELi128ELi128ELi4ELb0ELb0EN7cutlass10bfloat16_tE19Flash_kernel_traitsILi32ELi128ELi128ELi4ES3_EELb1ELb0ELb0ELb1ELb0ELb0ELb0ELb1EEEvNS_16Flash_fwd_paramsE)
        /*0338*/ 	.word	0x00000470


	//----- nvinfo : EIATTR_MIN_STACK_SIZE
	.align		4
.L_148:
        /*033c*/ 	.byte	0x04, 0x12
        /*033e*/ 	.short	(.L_150 - .L_149)
	.align		4
.L_149:
        /*0340*/ 	.word	index@(_ZN5flash16flash_fwd_kernelI23Flash_fwd_kernel_traitsILi32ELi128ELi128ELi4ELb0ELb0EN7cutlass10bfloat16_tE19Flash_kernel_traitsILi32ELi128ELi128ELi4ES3_EELb0ELb0ELb0ELb1ELb0ELb0ELb1ELb0EEEvNS_16Flash_fwd_paramsE)
        /*0344*/ 	.word	0x00000098


	//----- nvinfo : EIATTR_MIN_STACK_SIZE
	.align		4
.L_150:
        /*0348*/ 	.byte	0x04, 0x12
        /*034a*/ 	.short	(.L_152 - .L_151)
	.align		4
.L_151:
        /*034c*/ 	.word	index@(_ZN5flash16flash_fwd_kernelI23Flash_fwd_kernel_traitsILi32ELi128ELi128ELi4ELb0ELb0EN7cutlass10bfloat16_tE19Flash_kernel_traitsILi32ELi128ELi128ELi4ES3_EELb1ELb0ELb1ELb0ELb0ELb1ELb0ELb0EEEvNS_16Flash_fwd_paramsE)
        /*0350*/ 	.word	0x000000b0


	//----- nvinfo : EIATTR_MIN_STACK_SIZE
	.align		4
.L_152:
        /*0354*/ 	.byte	0x04, 0x12
        /*0356*/ 	.short	(.L_154 - .L_153)
	.align		4
.L_153:
        /*0358*/ 	.word	index@(_ZN5flash16flash_fwd_kernelI23Flash_fwd_kernel_traitsILi32ELi128ELi128ELi4ELb0ELb0EN7cutlass10bfloat16_tE19Flash_kernel_traitsILi32ELi128ELi128ELi4ES3_EELb0ELb0ELb1ELb0ELb0ELb1ELb1ELb0EEEvNS_16Flash_fwd_paramsE)
        /*035c*/ 	.word	0x00000058


	//----- nvinfo : EIATTR_MIN_STACK_SIZE
	.align		4
.L_154:
        /*0360*/ 	.byte	0x04, 0x12
        /*0362*/ 	.short	(.L_156 - .L_155)
	.align		4
.L_155:
        /*0364*/ 	.word	index@(_ZN5flash16flash_fwd_kernelI23Flash_fwd_kernel_traitsILi32ELi128ELi128ELi4ELb0ELb0EN7cutlass10bfloat16_tE19Flash_kernel_traitsILi32ELi128ELi128ELi4ES3_EELb1ELb0ELb1ELb1ELb0ELb0ELb0ELb0EEEvNS_16Flash_fwd_paramsE)
        /*0368*/ 	.word	0x00000108


	//----- nvinfo : EIATTR_MIN_STACK_SIZE
	.align		4
.L_156:
        /*036c*/ 	.byte	0x04, 0x12
        /*036e*/ 	.short	(.L_158 - .L_157)
	.align		4
.L_157:
        /*0370*/ 	.word	index@(_ZN5flash16flash_fwd_kernelI23Flash_fwd_kernel_traitsILi32ELi128ELi128ELi4ELb0ELb0EN7cutlass10bfloat16_tE19Flash_kernel_traitsILi32ELi128ELi128ELi4ES3_EELb1ELb0ELb1ELb0ELb0ELb0ELb0ELb1EEEvNS_16Flash_fwd_paramsE)
        /*0374*/ 	.word	0x00000518


	//----- nvinfo : EIATTR_MIN_STACK_SIZE
	.align		4
.L_158:
        /*0378*/ 	.byte	0x04, 0x12
        /*037a*/ 	.short	(.L_160 - .L_159)
	.align		4
.L_159:
        /*037c*/ 	.word	index@(_ZN5flash16flash_fwd_kernelI23Flash_fwd_kernel_traitsILi32ELi128ELi128ELi4ELb0ELb0EN7cutlass10bfloat16_tE19Flash_kernel_traitsILi32ELi128ELi128ELi4ES3_EELb0ELb0ELb1ELb0ELb0ELb0ELb1ELb0EEEvNS_16Flash_fwd_paramsE)
        /*0380*/ 	.word	0x00000050


	//----- nvinfo : EIATTR_MIN_STACK_SIZE
	.align		4
.L_160:
        /*0384*/ 	.byte	0x04, 0x12
        /*0386*/ 	.short	(.L_162 - .L_161)
	.align		4
.L_161:
        /*0388*/ 	.word	index@(_ZN5flash16flash_fwd_kernelI23Flash_fwd_kernel_traitsILi32ELi128ELi128ELi4ELb0ELb0EN7cutlass10bfloat16_tE19Flash_kernel_traitsILi32ELi128ELi128ELi4ES3_EELb1ELb0ELb1ELb1ELb0ELb0ELb0ELb1EEEvNS_16Flash_fwd_paramsE)
        /*038c*/ 	.word	0x00000510


	//----- nvinfo : EIATTR_MIN_STACK_SIZE
	.align		4
.L_162:
        /*0390*/ 	.byte	0x04, 0x12
        /*0392*/ 	.short	(.L_164 - .L_163)
	.align		4
.L_163:
        /*0394*/ 	.word	index@(_ZN5flash16flash_fwd_kernelI23Flash_fwd_kernel_traitsILi32ELi128ELi128ELi4ELb0ELb0EN7cutlass10bfloat16_tE19Flash_kernel_traitsILi32ELi128ELi128ELi4ES3_EELb0ELb0ELb1ELb1ELb0ELb0ELb1ELb0EEEvNS_16Flash_fwd_paramsE)
        /*0398*/ 	.word	0x00000078
.L_164:


//--------------------- .nv.compat                --------------------------
	.section	.nv.compat,"",@"SHT_CUDA_COMPAT_INFO"
	.align	4
        /*0000*/ 	.byte	0x02, 0x09, 0x01, 0x00, 0x02, 0x02, 0x01, 0x00, 0x02, 0x05, 0x05, 0x00, 0x03, 0x07, 0x01, 0x01
        /*0010*/ 	.byte	0x02, 0x03, 0x00, 0x00, 0x02, 0x06, 0x01, 0x00, 0x04, 0x0b, 0x08, 0x00, 0x00, 0x00, 0x00, 0x00
        /*0020*/ 	.byte	0x00, 0x00, 0x00, 0x00


//--------------------- .nv.info._ZN5flash16flash_fwd_kernelI23Flash_fwd_kernel_traitsILi32ELi128ELi128ELi4ELb0ELb0EN7cutlass10bfloat16_tE19Flash_kernel_traitsILi32ELi128ELi128ELi4ES3_EELb0ELb0ELb0ELb0ELb0ELb1ELb0ELb0EEEvNS_16Flash_fwd_paramsE --------------------------
	.section	.nv.info._ZN5flash16flash_fwd_kernelI23Flash_fwd_kernel_traitsILi32ELi128ELi128ELi4ELb0ELb0EN7cutlass10bfloat16_tE19Flash_kernel_traitsILi32ELi128ELi128ELi4ES3_EELb0ELb0ELb0ELb0ELb0ELb1ELb0ELb0EEEvNS_16Flash_fwd_paramsE,"",@"SHT_CUDA_INFO"
	.sectionflags	@""
	.align	4


	//----- nvinfo : EIATTR_CUDA_API_VERSION
	.align		4
        /*0000*/ 	.byte	0x04, 0x37
        /*0002*/ 	.short	(.L_166 - .L_165)
.L_165:
        /*0004*/ 	.word	0x00000082


	//----- nvinfo : EIATTR_KPARAM_INFO
	.align		4
.L_166:
        /*0008*/ 	.byte	0x04, 0x17
        /*000a*/ 	.short	(.L_168 - .L_167)
.L_167:
        /*000c*/ 	.word	0x00000000
        /*0010*/ 	.short	0x0000
        /*0012*/ 	.short	0x0000
        /*0014*/ 	.byte	0x00, 0xf0, 0x41, 0x07


	//----- nvinfo : EIATTR_SPARSE_MMA_MASK
	.align		4
.L_168:
        /*0018*/ 	.byte	0x03, 0x50
        /*001a*/ 	.short	0x0000


	//----- nvinfo : EIATTR_MAXREG_COUNT
	.align		4
        /*001c*/ 	.byte	0x03, 0x1b
        /*001e*/ 	.short	0x00ff


	//----- nvinfo : EIATTR_NUM_BARRIERS
	.align		4
        /*0020*/ 	.byte	0x02, 0x4c
        /*0022*/ 	.byte	0x01
	.zero		1


	//----- nvinfo : EIATTR_ANNOTATIONS
	.align		4
        /*0024*/ 	.byte	0x04, 0x55
        /*0026*/ 	.short	(.L_170 - .L_169)


	//   ....[0]....
.L_169:
        /*0028*/ 	.word	0x00000001
        /*002c*/ 	.byte	0x10, 0x05, 0x00, 0x00, 0x01, 0x00, 0x00, 0x00, 0x90, 0x05, 0x00, 0x00, 0x01, 0x00, 0x00, 0x00
        /* <DEDUP_REMOVED lines=8> */
        /*00bc*/ 	.byte	0xe0, 0xa3, 0x00, 0x00


	//----- nvinfo : EIATTR_MERCURY_ISA_VERSION
	.align		4
.L_170:
        /*00c0*/ 	.byte	0x03, 0x5f
        /*00c2*/ 	.short	0x0101


	//----- nvinfo : EIATTR_COOP_GROUP_MASK_REGIDS
	.align		4
        /*00c4*/ 	.byte	0x04, 0x29
        /*00c6*/ 	.short	(.L_172 - .L_171)


	//   ....[0]....
.L_171:
        /*00c8*/ 	.word	0xffffffff


	//   ....[1]....
        /*00cc*/ 	.word	0xffffffff


	//   ....[2]....
        /*00d0*/ 	.word	0xffffffff


	//   ....[3]....
        /*00d4*/ 	.word	0xffffffff


	//   ....[4]....
        /*00d8*/ 	.word	0xffffffff


	//   ....[5]....
        /*00dc*/ 	.word	0xffffffff


	//   ....[6]....
        /*00e0*/ 	.word	0xffffffff


	//   ....[7]....
        /*00e4*/ 	.word	0xffffffff


	//   ....[8]....
        /*00e8*/ 	.word	0xffffffff


	//   ....[9]....
        /*00ec*/ 	.word	0xffffffff


	//   ....[10]....
        /*00f0*/ 	.word	0xffffffff


	//   ....[11]....
        /*00f4*/ 	.word	0xffffffff


	//   ....[12]....
        /*00f8*/ 	.word	0xffffffff


	//   ....[13]....
        /*00fc*/ 	.word	0xffffffff


	//   ....[14]....
        /*0100*/ 	.word	0xffffffff


	//   ....[15]....
        /*0104*/ 	.word	0xffffffff


	//   ....[16]....
        /*0108*/ 	.word	0xffffffff


	//   ....[17]....
        /*010c*/ 	.word	0xffffffff


	//   ....[18]....
        /*0110*/ 	.word	0xffffffff


	//   ....[19]....
        /*0114*/ 	.word	0xffffffff


	//   ....[20]....
        /*0118*/ 	.word	0xffffffff


	//   ....[21]....
        /*011c*/ 	.word	0xffffffff


	//   ....[22]....
        /*0120*/ 	.word	0xffffffff


	//   ....[23]....
        /*0124*/ 	.word	0xffffffff


	//----- nvinfo : EIATTR_COOP_GROUP_INSTR_OFFSETS
	.align		4
.L_172:
        /*0128*/ 	.byte	0x04, 0x28
        /*012a*/ 	.short	(.L_174 - .L_173)


	//   ....[0]....
.L_173:
        /*012c*/ 	.word	0x00003050


	//   ....[1]....
        /*0130*/ 	.word	0x00003110


	//   ....[2]....
        /*0134*/ 	.word	0x00003350


	//   ....[3]....
        /*0138*/ 	.word	0x00003370


	//   ....[4]....
        /*013c*/ 	.word	0x00003eb0


	//   ....[5]....
        /*0140*/ 	.word	0x00003f30


	//   ....[6]....
        /*0144*/ 	.word	0x00004080


	//   ....[7]....
        /*0148*/ 	.word	0x00004110


	//   ....[8]....
        /*014c*/ 	.word	0x00006cd0


	//   ....[9]....
        /*0150*/ 	.word	0x00006d10


	//   ....[10]....
        /*0154*/ 	.word	0x00006d80


	//   ....[11]....
        /*0158*/ 	.word	0x00006d90


	//   ....[12]....
        /*015c*/ 	.word	0x00006de0


	//   ....[13]....
        /*0160*/ 	.word	0x00006df0


	//   ....[14]....
        /*0164*/ 	.word	0x00006e00


	//   ....[15]....
        /*0168*/ 	.word	0x00006e10


	//   ....[16]....
        /*016c*/ 	.word	0x00009390


	//   ....[17]....
        /*0170*/ 	.word	0x000093a0


	//   ....[18]....
        /*0174*/ 	.word	0x000093b0


	//   ....[19]....
        /*0178*/ 	.word	0x000093d0


	//   ....[20]....
        /*017c*/ 	.word	0x00009410


	//   ....[21]....
        /*0180*/ 	.word	0x00009450


	//   ....[22]....
        /*0184*/ 	.word	0x000094e0


	//   ....[23]....
        /*0188*/ 	.word	0x000095e0


	//----- nvinfo : EIATTR_EXIT_INSTR_OFFSETS
	.align		4
.L_174:
        /*018c*/ 	.byte	0x04, 0x1c
        /*018e*/ 	.short	(.L_176 - .L_175)


	//   ....[0]....
.L_175:
        /*0190*/ 	.word	0x00000380


	//   ....[1]....
        /*0194*/ 	.word	0x0000a790


	//   ....[2]....
        /*0198*/ 	.word	0x0000a870


	//   ....[3]....
        /*019c*/ 	.word	0x0000b300


	//   ....[4]....
        /*01a0*/ 	.word	0x0000b390


	//----- nvinfo : EIATTR_CRS_STACK_SIZE
	.align		4
.L_176:
        /*01a4*/ 	.byte	0x04, 0x1e
        /*01a6*/ 	.short	(.L_178 - .L_177)
.L_177:
        /*01a8*/ 	.word	0x00000000


	//----- nvinfo : EIATTR_CBANK_PARAM_SIZE
	.align		4
.L_178:
        /*01ac*/ 	.byte	0x03, 0x19
        /*01ae*/ 	.short	0x01d0


	//----- nvinfo : EIATTR_PARAM_CBANK
	.align		4
        /*01b0*/ 	.byte	0x04, 0x0a
        /*01b2*/ 	.short	(.L_180 - .L_179)
	.align		4
.L_179:
        /*01b4*/ 	.word	index@(.nv.constant0._ZN5flash16flash_fwd_kernelI23Flash_fwd_kernel_traitsILi32ELi128ELi128ELi4ELb0ELb0EN7cutlass10bfloat16_tE19Flash_kernel_traitsILi32ELi128ELi128ELi4ES3_EELb0ELb0ELb0ELb0ELb0ELb1ELb0ELb0EEEvNS_16Flash_fwd_paramsE)
        /*01b8*/ 	.short	0x0210
        /*01ba*/ 	.short	0x01d0


	//----- nvinfo : EIATTR_SW_WAR
	.align		4
.L_180:
        /*01bc*/ 	.byte	0x04, 0x36
        /*01be*/ 	.short	(.L_182 - .L_181)
.L_181:
        /*01c0*/ 	.word	0x00000008
.L_182:


//--------------------- .nv.info._ZN5flash16flash_fwd_kernelI23Flash_fwd_kernel_traitsILi32ELi128ELi128ELi4ELb0ELb0EN7cutlass10bfloat16_tE19Flash_kernel_traitsILi32ELi128ELi128ELi4ES3_EELb0ELb0ELb0ELb0ELb1ELb1ELb0ELb0EEEvNS_16Flash_fwd_paramsE --------------------------
	.section	.nv.info._ZN5flash16flash_fwd_kernelI23Flash_fwd_kernel_traitsILi32ELi128ELi128ELi4ELb0ELb0EN7cutlass10bfloat16_tE19Flash_kernel_traitsILi32ELi128ELi128ELi4ES3_EELb0ELb0ELb0ELb0ELb1ELb1ELb0ELb0EEEvNS_16Flash_fwd_paramsE,"",@"SHT_CUDA_INFO"
	.sectionflags	@""
	.align	4


	//----- nvinfo : EIATTR_CUDA_API_VERSION
	.align		4
        /*0000*/ 	.byte	0x04, 0x37
        /*0002*/ 	.short	(.L_184 - .L_183)
.L_183:
        /*0004*/ 	.word	0x00000082


	//----- nvinfo : EIATTR_KPARAM_INFO
	.align		4
.L_184:
        /*0008*/ 	.byte	0x04, 0x17
        /*000a*/ 	.short	(.L_186 - .L_185)
.L_185:
        /*000c*/ 	.word	0x00000000
        /*0010*/ 	.short	0x0000
        /*0012*/ 	.short	0x0000
        /*0014*/ 	.byte	0x00, 0xf0, 0x41, 0x07


	//----- nvinfo : EIATTR_SPARSE_MMA_MASK
	.align		4
.L_186:
        /*0018*/ 	.byte	0x03, 0x50
        /*001a*/ 	.short	0x0000


	//----- nvinfo : EIATTR_MAXREG_COUNT
	.align		4
        /*001c*/ 	.byte	0x03, 0x1b
        /*001e*/ 	.short	0x00ff


	//----- nvinfo : EIATTR_NUM_BARRIERS
	.align		4
        /*0020*/ 	.byte	0x02, 0x4c
        /*0022*/ 	.byte	0x01
	.zero		1


	//----- nvinfo : EIATTR_ANNOTATIONS
	.align		4
        /*0024*/ 	.byte	0x04, 0x55
        /*0026*/ 	.short	(.L_188 - .L_187)


	//   ....[0]....
.L_187:
        /*0028*/ 	.word	0x00000001
        /*002c*/ 	.byte	0x50, 0x0b, 0x00, 0x00, 0x01, 0x00, 0x00, 0x00, 0x30, 0x43, 0x00, 0x00


	//----- nvinfo : EIATTR_MERCURY_ISA_VERSION
	.align		4
.L_188:
        /*0038*/ 	.byte	0x03, 0x5f
        /*003a*/ 	.short	0x0101


	//----- nvinfo : EIATTR_COOP_GROUP_MASK_REGIDS
	.align		4
        /*003c*/ 	.byte	0x04, 0x29
        /*003e*/ 	.short	(.L_190 - .L_189)


	//   ....[0]....
.L_189:
        /*0040*/ 	.word	0xffffffff


	//   ....[1]....
        /*0044*/ 	.word	0xffffffff


	//   ....[2]....
        /*0048*/ 	.word	0xffffffff


	//   ....[3]....
        /*004c*/ 	.word	0xffffffff


	//   ....[4]....
        /*0050*/ 	.word	0xffffffff


	//   ....[5]....
        /*0054*/ 	.word	0xffffffff


	//   ....[6]....
        /*0058*/ 	.word	0xffffffff


	//   ....[7]....
        /*005c*/ 	.word	0xffffffff


	//   ....[8]....
        /*0060*/ 	.word	0xffffffff


	//   ....[9]....
        /*0064*/ 	.word	0xffffffff


	//   ....[10]....
        /*0068*/ 	.word	0xffffffff


	//   ....[11]....
        /*006c*/ 	.word	0xffffffff


	//   ....[12]....
        /*0070*/ 	.word	0xffffffff


	//   ....[13]....
        /*0074*/ 	.word	0xffffffff


	//   ....[14]....
        /*0078*/ 	.word	0xffffffff


	//   ....[15]....
        /*007c*/ 	.word	0xffffffff


	//   ....[16]....
        /*0080*/ 	.word	0xffffffff


	//   ....[17]....
        /*0084*/ 	.word	0xffffffff


	//   ....[18]....
        /*0088*/ 	.word	0xffffffff


	//   ....[19]....
        /*008c*/ 	.word	0xffffffff


	//   ....[20]....
        /*0090*/ 	.word	0xffffffff


	//   ....[21]....
        /*0094*/ 	.word	0xffffffff


	//   ....[22]....
        /*0098*/ 	.word	0xffffffff


	//   ....[23]....
        /*009c*/ 	.word	0xffffffff


	//----- nvinfo : EIATTR_COOP_GROUP_INSTR_OFFSETS
	.align		4
.L_190:
        /*00a0*/ 	.byte	0x04, 0x28
        /*00a2*/ 	.short	(.L_192 - .L_191)


	//   ....[0]....
.L_191:
        /*00a4*/ 	.word	0x00001930


	//   ....[1]....
        /*00a8*/ 	.word	0x00001970


	//   ....[2]....
        /*00ac*/ 	.word	0x00001ce0


	//   ....[3]....
        /*00b0*/ 	.word	0x00001d30


	//   ....[4]....
        /*00b4*/ 	.word	0x00002450


	//   ....[5]....
        /*00b8*/ 	.word	0x000024d0


	//   ....[6]....
        /*00bc*/ 	.word	0x00002900


	//   ....[7]....
        /*00c0*/ 	.word	0x00002960


	//   ....[8]....
        /*00c4*/ 	.word	0x00005360


	//   ....[9]....
        /*00c8*/ 	.word	0x000053a0


	//   ....[10]....
        /*00cc*/ 	.word	0x00005410


	//   ....[11]....
        /*00d0*/ 	.word	0x00005420


	//   ....[12]....
        /*00d4*/ 	.word	0x00005470


	//   ....[13]....
        /*00d8*/ 	.word	0x00005480


	//   ....[14]....
        /*00dc*/ 	.word	0x00005490


	//   ....[15]....
        /*00e0*/ 	.word	0x000054a0


	//   ....[16]....
        /*00e4*/ 	.word	0x000079f0


	//   ....[17]....
        /*00e8*/ 	.word	0x00007a30


	//   ....[18]....
        /*00ec*/ 	.word	0x00007a60


	//   ....[19]....
        /*00f0*/ 	.word	0x00007a70


	//   ....[20]....
        /*00f4*/ 	.word	0x00007b00


	//   ....[21]....
        /*00f8*/ 	.word	0x00007b20


	//   ....[22]....
        /*00fc*/ 	.word	0x00007b40


	//   ....[23]....
        /*0100*/ 	.word	0x00007bb0


	//----- nvinfo : EIATTR_EXIT_INSTR_OFFSETS
	.align		4
.L_192:
        /*0104*/ 	.byte	0x04, 0x1c
        /*0106*/ 	.short	(.L_194 - .L_193)


	//   ....[0]....
.L_193:
        /*0108*/ 	.word	0x00000150


	//   ....[1]....
        /*010c*/ 	.word	0x00008ab0


	//----- nvinfo : EIATTR_CRS_STACK_SIZE
	.align		4
.L_194:
        /*0110*/ 	.byte	0x04, 0x1e
        /*0112*/ 	.short	(.L_196 - .L_195)
.L_195:
        /*0114*/ 	.word	0x00000000


	//----- nvinfo : EIATTR_CBANK_PARAM_SIZE
	.align		4
.L_196:
        /*0118*/ 	.byte	0x03, 0x19
        /*011a*/ 	.short	0x01d0


	//----- nvinfo : EIATTR_PARAM_CBANK
	.align		4
        /*011c*/ 	.byte	0x04, 0x0a
        /*011e*/ 	.short	(.L_198 - .L_197)
	.align		4
.L_197:
        /*0120*/ 	.word	index@(.nv.constant0._ZN5flash16flash_fwd_kernelI23Flash_fwd_kernel_traitsILi32ELi128ELi128ELi4ELb0ELb0EN7cutlass10bfloat16_tE19Flash_kernel_traitsILi32ELi128ELi128ELi4ES3_EELb0ELb0ELb0ELb0ELb1ELb1ELb0ELb0EEEvNS_16Flash_fwd_paramsE)
        /*0124*/ 	.short	0x0210
        /*0126*/ 	.short	0x01d0


	//----- nvinfo : EIATTR_SW_WAR
	.align		4
.L_198:
        /*0128*/ 	.byte	0x04, 0x36
        /*012a*/ 	.short	(.L_200 - .L_199)
.L_199:
        /*012c*/ 	.word	0x00000008
.L_200:


//--------------------- .nv.info._ZN5flash16flash_fwd_kernelI23Flash_fwd_kernel_traitsILi32ELi128ELi128ELi4ELb0ELb0EN7cutlass10bfloat16_tE19Flash_kernel_traitsILi32ELi128ELi128ELi4ES3_EELb0ELb0ELb0ELb0ELb0ELb0ELb0ELb0EEEvNS_16Flash_fwd_paramsE --------------------------
	.section	.nv.info._ZN5flash16flash_fwd_kernelI23Flash_fwd_kernel_traitsILi32ELi128ELi128ELi4ELb0ELb0EN7cutlass10bfloat16_tE19Flash_kernel_traitsILi32ELi128ELi128ELi4ES3_EELb0ELb0ELb0ELb0ELb0ELb0ELb0ELb0EEEvNS_16Flash_fwd_paramsE,"",@"SHT_CUDA_INFO"
	.sectionflags	@""
	.align	4


	//----- nvinfo : EIATTR_CUDA_API_VERSION
	.align		4
        /*0000*/ 	.byte	0x04, 0x37
        /*0002*/ 	.short	(.L_202 - .L_201)
.L_201:
        /*0004*/ 	.word	0x00000082


	//----- nvinfo : EIATTR_KPARAM_INFO
	.align		4
.L_202:
        /*0008*/ 	.byte	0x04, 0x17
        /*000a*/ 	.short	(.L_204 - .L_203)
.L_203:
        /*000c*/ 	.word	0x00000000
        /*0010*/ 	.short	0x0000
        /*0012*/ 	.short	0x0000
        /*0014*/ 	.byte	0x00, 0xf0, 0x41, 0x07


	//----- nvinfo : EIATTR_SPARSE_MMA_MASK
	.align		4
.L_204:
        /*0018*/ 	.byte	0x03, 0x50
        /*001a*/ 	.short	0x0000


	//----- nvinfo : EIATTR_MAXREG_COUNT
	.align		4
        /*001c*/ 	.byte	0x03, 0x1b
        /*001e*/ 	.short	0x00ff


	//----- nvinfo : EIATTR_NUM_BARRIERS
	.align		4
        /*0020*/ 	.byte	0x02, 0x4c
        /*0022*/ 	.byte	0x01
	.zero		1


	//----- nvinfo : EIATTR_ANNOTATIONS
	.align		4
        /*0024*/ 	.byte	0x04, 0x55
        /*0026*/ 	.short	(.L_206 - .L_205)


	//   ....[0]....
.L_205:
        /* <DEDUP_REMOVED lines=23> */


	//----- nvinfo : EIATTR_MERCURY_ISA_VERSION
	.align		4
.L_206:
        /*0180*/ 	.byte	0x03, 0x5f
        /*0182*/ 	.short	0x0101


	//----- nvinfo : EIATTR_COOP_GROUP_MASK_REGIDS
	.align		4
        /*0184*/ 	.byte	0x04, 0x29
        /*0186*/ 	.short	(.L_208 - .L_207)


	//   ....[0]....
.L_207:
        /*0188*/ 	.word	0xffffffff


	//   ....[1]....
        /*018c*/ 	.word	0xffffffff


	//   ....[2]....
        /*0190*/ 	.word	0xffffffff


	//   ....[3]....
        /*0194*/ 	.word	0xffffffff


	//   ....[4]....
        /*0198*/ 	.word	0xffffffff


	//   ....[5]....
        /*019c*/ 	.word	0xffffffff


	//   ....[6]....
        /*01a0*/ 	.word	0xffffffff


	//   ....[7]....
        /*01a4*/ 	.word	0xffffffff


	//   ....[8]....
        /*01a8*/ 	.word	0xffffffff


	//   ....[9]....
        /*01ac*/ 	.word	0xffffffff


	//   ....[10]....
        /*01b0*/ 	.word	0xffffffff


	//   ....[11]....
        /*01b4*/ 	.word	0xffffffff


	//   ....[12]....
        /*01b8*/ 	.word	0xffffffff


	//   ....[13]....
        /*01bc*/ 	.word	0xffffffff


	//   ....[14]....
        /*01c0*/ 	.word	0xffffffff


	//   ....[15]....
        /*01c4*/ 	.word	0xffffffff


	//   ....[16]....
        /*01c8*/ 	.word	0xffffffff


	//   ....[17]....
        /*01cc*/ 	.word	0xffffffff


	//   ....[18]....
        /*01d0*/ 	.word	0xffffffff


	//   ....[19]....
        /*01d4*/ 	.word	0xffffffff


	//   ....[20]....
        /*01d8*/ 	.word	0xffffffff


	//   ....[21]....
        /*01dc*/ 	.word	0xffffffff


	//   ....[22]....
        /*01e0*/ 	.word	0xffffffff


	//   ....[23]....
        /*01e4*/ 	.word	0xffffffff


	//----- nvinfo : EIATTR_COOP_GROUP_INSTR_OFFSETS
	.align		4
.L_208:
        /*01e8*/ 	.byte	0x04, 0x28
        /*01ea*/ 	.short	(.L_210 - .L_209)


	//   ....[0]....
.L_209:
        /*01ec*/ 	.word	0x00003b60


	//   ....[1]....
        /*01f0*/ 	.word	0x00003b80


	//   ....[2]....
        /*01f4*/ 	.word	0x00003bd0


	//   ....[3]....
        /*01f8*/ 	.word	0x00003be0


	//   ....[4]....
        /*01fc*/ 	.word	0x000046d0


	//   ....[5]....
        /*0200*/ 	.word	0x00004740


	//   ....[6]....
        /*0204*/ 	.word	0x00004870


	//   ....[7]....
        /*0208*/ 	.word	0x00004900


	//   ....[8]....
        /*020c*/ 	.word	0x00007810


	//   ....[9]....
        /*0210*/ 	.word	0x00007840


	//   ....[10]....
        /*0214*/ 	.word	0x000078b0


	//   ....[11]....
        /*0218*/ 	.word	0x000078c0


	//   ....[12]....
        /*021c*/ 	.word	0x00007910


	//   ....[13]....
        /*0220*/ 	.word	0x00007920


	//   ....[14]....
        /*0224*/ 	.word	0x00007930


	//   ....[15]....
        /*0228*/ 	.word	0x00007940


	//   ....[16]....
        /*022c*/ 	.word	0x00009ed0


	//   ....[17]....
        /*0230*/ 	.word	0x00009ee0


	//   ....[18]....
        /*0234*/ 	.word	0x00009ef0


	//   ....[19]....
        /*0238*/ 	.word	0x00009f00


	//   ....[20]....
        /*023c*/ 	.word	0x00009f40


	//   ....[21]....
        /*0240*/ 	.word	0x00009f80


	//   ....[22]....
        /*0244*/ 	.word	0x0000a010


	//   ....[23]....
        /*0248*/ 	.word	0x0000a100


	//----- nvinfo : EIATTR_EXIT_INSTR_OFFSETS
	.align		4
.L_210:
        /*024c*/ 	.byte	0x04, 0x1c
        /*024e*/ 	.short	(.L_212 - .L_211)


	//   ....[0]....
.L_211:
        /*0250*/ 	.word	0x00000390


	//   ....[1]....
        /*0254*/ 	.word	0x0000b2b0


	//   ....[2]....
        /*0258*/ 	.word	0x0000b390


	//   ....[3]....
        /*025c*/ 	.word	0x0000be90


	//   ....[4]....
        /*0260*/ 	.word	0x0000bf20


	//----- nvinfo : EIATTR_CRS_STACK_SIZE
	.align		4
.L_212:
        /*0264*/ 	.byte	0x04, 0x1e
        /*0266*/ 	.short	(.L_214 - .L_213)
.L_213:
        /*0268*/ 	.word	0x00000000


	//----- nvinfo : EIATTR_CBANK_PARAM_SIZE
	.align		4
.L_214:
        /*026c*/ 	.byte	0x03, 0x19
        /*026e*/ 	.short	0x01d0


	//----- nvinfo : EIATTR_PARAM_CBANK
	.align		4
        /*0270*/ 	.byte	0x04, 0x0a
        /*0272*/ 	.short	(.L_216 - .L_215)
	.align		4
.L_215:
        /*0274*/ 	.word	index@(.nv.constant0._ZN5flash16flash_fwd_kernelI23Flash_fwd_kernel_traitsILi32ELi128ELi128ELi4ELb0ELb0EN7cutlass10bfloat16_tE19Flash_kernel_traitsILi32ELi128ELi128ELi4ES3_EELb0ELb0ELb0ELb0ELb0ELb0ELb0ELb0EEEvNS_16Flash_fwd_paramsE)
        /*0278*/ 	.short	0x0210
        /*027a*/ 	.short	0x01d0


	//----- nvinfo : EIATTR_SW_WAR
	.align		4
.L_216:
        /*027c*/ 	.byte	0x04, 0x36
        /*027e*/ 	.short	(.L_218 - .L_217)
.L_217:
        /*0280*/ 	.word	0x00000008
.L_218:


//--------------------- .nv.info._ZN5flash16flash_fwd_kernelI23Flash_fwd_kernel_traitsILi32ELi128ELi128ELi4ELb0ELb0EN7cutlass10bfloat16_tE19Flash_kernel_traitsILi32ELi128ELi128ELi4ES3_EELb0ELb0ELb0ELb1ELb0ELb0ELb0ELb0EEEvNS_16Flash_fwd_paramsE --------------------------
	.section	.nv.info._ZN5flash16flash_fwd_kernelI23Flash_fwd_kernel_traitsILi32ELi128ELi128ELi4ELb0ELb0EN7cutlass10bfloat16_tE19Flash_kernel_traitsILi32ELi128ELi128ELi4ES3_EELb0ELb0ELb0ELb1ELb0ELb0ELb0ELb0EEEvNS_16Flash_fwd_paramsE,"",@"SHT_CUDA_INFO"
	.sectionflags	@""
	.align	4


	//----- nvinfo : EIATTR_CUDA_API_VERSION
	.align		4
        /*0000*/ 	.byte	0x04, 0x37
        /*0002*/ 	.short	(.L_220 - .L_219)
.L_219:
        /*0004*/ 	.word	0x00000082


	//----- nvinfo : EIATTR_KPARAM_INFO
	.align		4
.L_220:
        /*0008*/ 	.byte	0x04, 0x17
        /*000a*/ 	.short	(.L_222 - .L_221)
.L_221:
        /*000c*/ 	.word	0x00000000
        /*0010*/ 	.short	0x0000
        /*0012*/ 	.short	0x0000
        /*0014*/ 	.byte	0x00, 0xf0, 0x41, 0x07


	//----- nvinfo : EIATTR_SPARSE_MMA_MASK
	.align		4
.L_222:
        /*0018*/ 	.byte	0x03, 0x50
        /*001a*/ 	.short	0x0000


	//----- nvinfo : EIATTR_MAXREG_COUNT
	.align		4
        /*001c*/ 	.byte	0x03, 0x1b
        /*001e*/ 	.short	0x00ff


	//----- nvinfo : EIATTR_NUM_BARRIERS
	.align		4
        /*0020*/ 	.byte	0x02, 0x4c
        /*0022*/ 	.byte	0x01
	.zero		1


	//----- nvinfo : EIATTR_ANNOTATIONS
	.align		4
        /*0024*/ 	.byte	0x04, 0x55
        /*0026*/ 	.short	(.L_224 - .L_223)


	//   ....[0]....
.L_223:
        /* <DEDUP_REMOVED lines=27> */


	//----- nvinfo : EIATTR_MERCURY_ISA_VERSION
	.align		4
.L_224:
        /*01c0*/ 	.byte	0x03, 0x5f
        /*01c2*/ 	.short	0x0101


	//----- nvinfo : EIATTR_COOP_GROUP_MASK_REGIDS
	.align		4
        /*01c4*/ 	.byte	0x04, 0x29
        /*01c6*/ 	.short	(.L_226 - .L_225)


	//   ....[0]....
.L_225:
        /*01c8*/ 	.word	0xffffffff


	//   ....[1]....
        /*01cc*/ 	.word	0xffffffff


	//   ....[2]....
        /*01d0*/ 	.word	0xffffffff


	//   ....[3]....
        /*01d4*/ 	.word	0xffffffff


	//   ....[4]....
        /*01d8*/ 	.word	0xffffffff


	//   ....[5]....
        /*01dc*/ 	.word	0xffffffff


	//   ....[6]....
        /*01e0*/ 	.word	0xffffffff


	//   ....[7]....
        /*01e4*/ 	.word	0xffffffff


	//   ....[8]....
        /*01e8*/ 	.word	0xffffffff


	//   ....[9]....
        /*01ec*/ 	.word	0xffffffff


	//   ....[10]....
        /*01f0*/ 	.word	0xffffffff


	//   ....[11]....
        /*01f4*/ 	.word	0xffffffff


	//   ....[12]....
        /*01f8*/ 	.word	0xffffffff


	//   ....[13]....
        /*01fc*/ 	.word	0xffffffff


	//   ....[14]....
        /*0200*/ 	.word	0xffffffff


	//   ....[15]....
        /*0204*/ 	.word	0xffffffff


	//   ....[16]....
        /*0208*/ 	.word	0xffffffff


	//   ....[17]....
        /*020c*/ 	.word	0xffffffff


	//   ....[18]....
        /*0210*/ 	.word	0xffffffff


	//   ....[19]....
        /*0214*/ 	.word	0xffffffff


	//   ....[20]....
        /*0218*/ 	.word	0xffffffff


	//   ....[21]....
        /*021c*/ 	.word	0xffffffff


	//   ....[22]....
        /*0220*/ 	.word	0xffffffff


	//   ....[23]....
        /*0224*/ 	.word	0xffffffff


	//----- nvinfo : EIATTR_COOP_GROUP_INSTR_OFFSETS
	.align		4
.L_226:
        /*0228*/ 	.byte	0x04, 0x28
        /*022a*/ 	.short	(.L_228 - .L_227)


	//   ....[0]....
.L_227:
        /*022c*/ 	.word	0x00006520


	//   ....[1]....
        /*0230*/ 	.word	0x00006540


	//   ....[2]....
        /*0234*/ 	.word	0x00006580


	//   ....[3]....
        /*0238*/ 	.word	0x00006590


	//   ....[4]....
        /*023c*/ 	.word	0x00006fb0


	//   ....[5]....
        /*0240*/ 	.word	0x00007030


	//   ....[6]....
        /*0244*/ 	.word	0x000072c0


	//   ....[7]....
        /*0248*/ 	.word	0x00007360


	//   ....[8]....
        /*024c*/ 	.word	0x0000b7a0


	//   ....[9]....
        /*0250*/ 	.word	0x0000b7d0


	//   ....[10]....
        /*0254*/ 	.word	0x0000b810


	//   ....[11]....
        /*0258*/ 	.word	0x0000b820


	//   ....[12]....
        /*025c*/ 	.word	0x0000b860


	//   ....[13]....
        /*0260*/ 	.word	0x0000b880


	//   ....[14]....
        /*0264*/ 	.word	0x0000b890


	//   ....[15]....
        /*0268*/ 	.word	0x0000b8a0


	//   ....[16]....
        /*026c*/ 	.word	0x0000de50


	//   ....[17]....
        /*0270*/ 	.word	0x0000de60


	//   ....[18]....
        /*0274*/ 	.word	0x0000de70


	//   ....[19]....
        /*0278*/ 	.word	0x0000de80


	//   ....[20]....
        /*027c*/ 	.word	0x0000dec0


	//   ....[21]....
        /*0280*/ 	.word	0x0000df00


	//   ....[22]....
        /*0284*/ 	.word	0x0000dfb0


	//   ....[23]....
        /*0288*/ 	.word	0x0000dfe0


	//----- nvinfo : EIATTR_EXIT_INSTR_OFFSETS
	.align		4
.L_228:
        /*028c*/ 	.byte	0x04, 0x1c
        /*028e*/ 	.short	(.L_230 - .L_229)


	//   ....[0]....
.L_229:
        /*0290*/ 	.word	0x00000390


	//   ....[1]....
        /*0294*/ 	.word	0x0000f1f0


	//   ....[2]....
        /*0298*/ 	.word	0x0000f2d0


	//   ....[3]....
        /*029c*/ 	.word	0x0000fdd0


	//   ....[4]....
        /*02a0*/ 	.word	0x0000fe60


	//----- nvinfo : EIATTR_CRS_STACK_SIZE
	.align		4
.L_230:
        /*02a4*/ 	.byte	0x04, 0x1e
        /*02a6*/ 	.short	(.L_232 - .L_231)
.L_231:
        /*02a8*/ 	.word	0x00000000


	//----- nvinfo : EIATTR_CBANK_PARAM_SIZE
	.align		4
.L_232:
        /*02ac*/ 	.byte	0x03, 0x19
        /*02ae*/ 	.short	0x01d0


	//----- nvinfo : EIATTR_PARAM_CBANK
	.align		4
        /*02b0*/ 	.byte	0x04, 0x0a
        /*02b2*/ 	.short	(.L_234 - .L_233)
	.align		4
.L_233:
        /*02b4*/ 	.word	index@(.nv.constant0._ZN5flash16flash_fwd_kernelI23Flash_fwd_kernel_traitsILi32ELi128ELi128ELi4ELb0ELb0EN7cutlass10bfloat16_tE19Flash_kernel_traitsILi32ELi128ELi128ELi4ES3_EELb0ELb0ELb0ELb1ELb0ELb0ELb0ELb0EEEvNS_16Flash_fwd_paramsE)
        /*02b8*/ 	.short	0x0210
        /*02ba*/ 	.short	0x01d0


	//----- nvinfo : EIATTR_SW_WAR
	.align		4
.L_234:
        /*02bc*/ 	.byte	0x04, 0x36
        /*02be*/ 	.short	(.L_236 - .L_235)
.L_235:
        /*02c0*/ 	.word	0x00000008
.L_236:


//--------------------- .nv.info._ZN5flash16flash_fwd_kernelI23Flash_fwd_kernel_traitsILi32ELi128ELi128ELi4ELb0ELb0EN7cutlass10bfloat16_tE19Flash_kernel_traitsILi32ELi128ELi128ELi4ES3_EELb0ELb0ELb1ELb0ELb0ELb1ELb0ELb0EEEvNS_16Flash_fwd_paramsE --------------------------
	.section	.nv.info._ZN5flash16flash_fwd_kernelI23Flash_fwd_kernel_traitsILi32ELi128ELi128ELi4ELb0ELb0EN7cutlass10bfloat16_tE19Flash_kernel_traitsILi32ELi128ELi128ELi4ES3_EELb0ELb0ELb1ELb0ELb0ELb1ELb0ELb0EEEvNS_16Flash_fwd_paramsE,"",@"SHT_CUDA_INFO"
	.sectionflags	@""
	.align	4


	//----- nvinfo : EIATTR_CUDA_API_VERSION
	.align		4
        /*0000*/ 	.byte	0x04, 0x37
        /*0002*/ 	.short	(.L_238 - .L_237)
.L_237:
        /*0004*/ 	.word	0x00000082


	//----- nvinfo : EIATTR_KPARAM_INFO
	.align		4
.L_238:
        /*0008*/ 	.byte	0x04, 0x17
        /*000a*/ 	.short	(.L_240 - .L_239)
.L_239:
        /*000c*/ 	.word	0x00000000
        /*0010*/ 	.short	0x0000
        /*0012*/ 	.short	0x0000
        /*0014*/ 	.byte	0x00, 0xf0, 0x41, 0x07


	//----- nvinfo : EIATTR_SPARSE_MMA_MASK
	.align		4
.L_240:
        /*0018*/ 	.byte	0x03, 0x50
        /*001a*/ 	.short	0x0000


	//----- nvinfo : EIATTR_MAXREG_COUNT
	.align		4
        /*001c*/ 	.byte	0x03, 0x1b
        /*001e*/ 	.short	0x00ff


	//----- nvinfo : EIATTR_NUM_BARRIERS
	.align		4
        /*0020*/ 	.byte	0x02, 0x4c
        /*0022*/ 	.byte	0x01
	.zero		1


	//----- nvinfo : EIATTR_ANNOTATIONS
	.align		4
        /*0024*/ 	.byte	0x04, 0x55
        /*0026*/ 	.short	(.L_242 - .L_241)


	//   ....[0]....
.L_241:
        /* <DEDUP_REMOVED lines=52> */
        /*035c*/ 	.byte	0x60, 0x30, 0x01, 0x00, 0x01, 0x00, 0x00, 0x00, 0x40, 0x39, 0x01, 0x00


	//----- nvinfo : EIATTR_MERCURY_ISA_VERSION
	.align		4
.L_242:
        /*0368*/ 	.byte	0x03, 0x5f
        /*036a*/ 	.short	0x0101


	//----- nvinfo : EIATTR_COOP_GROUP_MASK_REGIDS
	.align		4
        /*036c*/ 	.byte	0x04, 0x29
        /*036e*/ 	.short	(.L_244 - .L_243)


	//   ....[0]....
.L_243:
        /*0370*/ 	.word	0xffffffff


	//   ....[1]....
        /*0374*/ 	.word	0xffffffff


	//   ....[2]....
        /*0378*/ 	.word	0xffffffff


	//   ....[3]....
        /*037c*/ 	.word	0xffffffff


	//   ....[4]....
        /*0380*/ 	.word	0xffffffff


	//   ....[5]....
        /*0384*/ 	.word	0xffffffff


	//   ....[6]....
        /*0388*/ 	.word	0xffffffff


	//   ....[7]....
        /*038c*/ 	.word	0xffffffff


	//   ....[8]....
        /*0390*/ 	.word	0xffffffff


	//   ....[9]....
        /*0394*/ 	.word	0xffffffff


	//   ....[10]....
        /*0398*/ 	.word	0xffffffff


	//   ....[11]....
        /*039c*/ 	.word	0xffffffff


	//   ....[12]....
        /*03a0*/ 	.word	0xffffffff


	//   ....[13]....
        /*03a4*/ 	.word	0xffffffff


	//   ....[14]....
        /*03a8*/ 	.word	0xffffffff


	//   ....[15]....
        /*03ac*/ 	.word	0xffffffff


	//   ....[16]....
        /*03b0*/ 	.word	0xffffffff


	//   ....[17]....
        /*03b4*/ 	.word	0xffffffff


	//   ....[18]....
        /*03b8*/ 	.word	0xffffffff


	//   ....[19]....
        /*03bc*/ 	.word	0xffffffff


	//   ....[20]....
        /*03c0*/ 	.word	0xffffffff


	//   ....[21]....
        /*03c4*/ 	.word	0xffffffff


	//   ....[22]....
        /*03c8*/ 	.word	0xffffffff


	//   ....[23]....
        /*03cc*/ 	.word	0xffffffff


	//   ....[24]....
        /*03d0*/ 	.word	0xffffffff


	//   ....[25]....
        /*03d4*/ 	.word	0xffffffff


	//   ....[26]....
        /*03d8*/ 	.word	0xffffffff


	//   ....[27]....
        /*03dc*/ 	.word	0xffffffff


	//   ....[28]....
        /*03e0*/ 	.word	0xffffffff


	//   ....[29]....
        /*03e4*/ 	.word	0xffffffff


	//   ....[30]....
        /*03e8*/ 	.word	0xffffffff


	//   ....[31]....
        /*03ec*/ 	.word	0xffffffff


	//----- nvinfo : EIATTR_COOP_GROUP_INSTR_OFFSETS
	.align		4
.L_244:
        /*03f0*/ 	.byte	0x04, 0x28
        /*03f2*/ 	.short	(.L_246 - .L_245)


	//   ....[0]....
.L_245:
        /*03f4*/ 	.word	0x000039b0


	//   ....[1]....
        /*03f8*/ 	.word	0x00003a70


	//   ....[2]....
        /*03fc*/ 	.word	0x000048e0


	//   ....[3]....
        /*0400*/ 	.word	0x000049a0


	//   ....[4]....
        /*0404*/ 	.word	0x00005a50


	//   ....[5]....
        /*0408*/ 	.word	0x00005af0


	//   ....[6]....
        /*040c*/ 	.word	0x00005d50


	//   ....[7]....
        /*0410*/ 	.word	0x00005dc0


	//   ....[8]....
        /*0414*/ 	.word	0x00008e90


	//   ....[9]....
        /*0418*/ 	.word	0x00008f90


	//   ....[10]....
        /*041c*/ 	.word	0x00009e00


	//   ....[11]....
        /*0420*/ 	.word	0x00009f10


	//   ....[12]....
        /*0424*/ 	.word	0x0000b000


	//   ....[13]....
        /*0428*/ 	.word	0x0000b0d0


	//   ....[14]....
        /*042c*/ 	.word	0x0000b440


	//   ....[15]....
        /*0430*/ 	.word	0x0000b480


	//   ....[16]....
        /*0434*/ 	.word	0x0000fe10


	//   ....[17]....
        /*0438*/ 	.word	0x0000fee0


	//   ....[18]....
        /*043c*/ 	.word	0x0000ffe0


	//   ....[19]....
        /*0440*/ 	.word	0x00010040


	//   ....[20]....
        /*0444*/ 	.word	0x00010240


	//   ....[21]....
        /*0448*/ 	.word	0x00010270


	//   ....[22]....
        /*044c*/ 	.word	0x00010350


	//   ....[23]....
        /*0450*/ 	.word	0x00010370


	//   ....[24]....
        /*0454*/ 	.word	0x00012c60


	//   ....[25]....
        /*0458*/ 	.word	0x00012c70


	//   ....[26]....
        /*045c*/ 	.word	0x00012c80


	//   ....[27]....
        /*0460*/ 	.word	0x00012c90


	//   ....[28]....
        /*0464*/ 	.word	0x00012cd0


	//   ....[29]....
        /*0468*/ 	.word	0x00012d00


	//   ....[30]....
        /*046c*/ 	.word	0x00012da0


	//   ....[31]....
        /*0470*/ 	.word	0x00012dd0


	//----- nvinfo : EIATTR_EXIT_INSTR_OFFSETS
	.align		4
.L_246:
        /*0474*/ 	.byte	0x04, 0x1c
        /*0476*/ 	.short	(.L_248 - .L_247)


	//   ....[0]....
.L_247:
        /*0478*/ 	.word	0x00000330


	//   ....[1]....
        /*047c*/ 	.word	0x00000f30


	//   ....[2]....
        /*0480*/ 	.word	0x00000fc0


	//   ....[3]....
        /*0484*/ 	.word	0x00014010


	//   ....[4]....
        /*0488*/ 	.word	0x000140f0


	//----- nvinfo : EIATTR_CRS_STACK_SIZE
	.align		4
.L_248:
        /*048c*/ 	.byte	0x04, 0x1e
        /*048e*/ 	.short	(.L_250 - .L_249)
.L_249:
        /*0490*/ 	.word	0x00000000


	//----- nvinfo : EIATTR_CBANK_PARAM_SIZE
	.align		4
.L_250:
        /*0494*/ 	.byte	0x03, 0x19
        /*0496*/ 	.short	0x01d0


	//----- nvinfo : EIATTR_PARAM_CBANK
	.align		4
        /*0498*/ 	.byte	0x04, 0x0a
        /*049a*/ 	.short	(.L_252 - .L_251)
	.align		4
.L_251:
        /*049c*/ 	.word	index@(.nv.constant0._ZN5flash16flash_fwd_kernelI23Flash_fwd_kernel_traitsILi32ELi128ELi128ELi4ELb0ELb0EN7cutlass10bfloat16_tE19Flash_kernel_traitsILi32ELi128ELi128ELi4ES3_EELb0ELb0ELb1ELb0ELb0ELb1ELb0ELb0EEEvNS_16Flash_fwd_paramsE)
        /*04a0*/ 	.short	0x0210
        /*04a2*/ 	.short	0x01d0


	//----- nvinfo : EIATTR_SW_WAR
	.align		4
.L_252:
        /*04a4*/ 	.byte	0x04, 0x36
        /*04a6*/ 	.short	(.L_254 - .L_253)
.L_253:
        /*04a8*/ 	.word	0x00000008
.L_254:


//--------------------- .nv.info._ZN5flash16flash_fwd_kernelI23Flash_fwd_kernel_traitsILi32ELi128ELi128ELi4ELb0ELb0EN7cutlass10bfloat16_tE19Flash_kernel_traitsILi32ELi128ELi128ELi4ES3_EELb0ELb0ELb1ELb0ELb0ELb0ELb0ELb0EEEvNS_16Flash_fwd_paramsE --------------------------
	.section	.nv.info._ZN5flash16flash_fwd_kernelI23Flash_fwd_kernel_traitsILi32ELi128ELi128ELi4ELb0ELb0EN7cutlass10bfloat16_tE19Flash_kernel_traitsILi32ELi128ELi128ELi4ES3_EELb0ELb0ELb1ELb0ELb0ELb0ELb0ELb0EEEvNS_16Flash_fwd_paramsE,"",@"SHT_CUDA_INFO"
	.sectionflags	@""
	.align	4


	//----- nvinfo : EIATTR_CUDA_API_VERSION
	.align		4
        /*0000*/ 	.byte	0x04, 0x37
        /*0002*/ 	.short	(.L_256 - .L_255)
.L_255:
        /*0004*/ 	.word	0x00000082


	//----- nvinfo : EIATTR_KPARAM_INFO
	.align		4
.L_256:
        /*0008*/ 	.byte	0x04, 0x17
        /*000a*/ 	.short	(.L_258 - .L_257)
.L_257:
        /*000c*/ 	.word	0x00000000
        /*0010*/ 	.short	0x0000
        /*0012*/ 	.short	0x0000
        /*0014*/ 	.byte	0x00, 0xf0, 0x41, 0x07


	//----- nvinfo : EIATTR_SPARSE_MMA_MASK
	.align		4
.L_258:
        /*0018*/ 	.byte	0x03, 0x50
        /*001a*/ 	.short	0x0000


	//----- nvinfo : EIATTR_MAXREG_COUNT
	.align		4
        /*001c*/ 	.byte	0x03, 0x1b
        /*001e*/ 	.short	0x00ff


	//----- nvinfo : EIATTR_NUM_BARRIERS
	.align		4
        /*0020*/ 	.byte	0x02, 0x4c
        /*0022*/ 	.byte	0x01
	.zero		1


	//----- nvinfo : EIATTR_ANNOTATIONS
	.align		4
        /*0024*/ 	.byte	0x04, 0x55
        /*0026*/ 	.short	(.L_260 - .L_259)


	//   ....[0]....
.L_259:
        /* <DEDUP_REMOVED lines=22> */


	//----- nvinfo : EIATTR_MERCURY_ISA_VERSION
	.align		4
.L_260:
        /*0178*/ 	.byte	0x03, 0x5f
        /*017a*/ 	.short	0x0101


	//----- nvinfo : EIATTR_INT_WARP_WIDE_INSTR_OFFSETS
	.align		4
        /*017c*/ 	.byte	0x04, 0x31
        /*017e*/ 	.short	(.L_262 - .L_261)


	//   ....[0]....
.L_261:
        /*0180*/ 	.word	0x00008150


	//----- nvinfo : EIATTR_COOP_GROUP_MASK_REGIDS
	.align		4
.L_262:
        /*0184*/ 	.byte	0x04, 0x29
        /*0186*/ 	.short	(.L_264 - .L_263)


	//   ....[0]....
.L_263:
        /*0188*/ 	.word	0xffffffff


	//   ....[1]....
        /*018c*/ 	.word	0xffffffff


	//   ....[2]....
        /*0190*/ 	.word	0xffffffff


	//   ....[3]....
        /*0194*/ 	.word	0xffffffff


	//   ....[4]....
        /*0198*/ 	.word	0xffffffff


	//   ....[5]....
        /*019c*/ 	.word	0xffffffff


	//   ....[6]....
        /*01a0*/ 	.word	0xffffffff


	//   ....[7]....
        /*01a4*/ 	.word	0xffffffff


	//   ....[8]....
        /*01a8*/ 	.word	0xffffffff


	//   ....[9]....
        /*01ac*/ 	.word	0xffffffff


	//   ....[10]....
        /*01b0*/ 	.word	0xffffffff


	//   ....[11]....
        /*01b4*/ 	.word	0xffffffff


	//   ....[12]....
        /*01b8*/ 	.word	0xffffffff


	//   ....[13]....
        /*01bc*/ 	.word	0xffffffff


	//   ....[14]....
        /*01c0*/ 	.word	0xffffffff


	//   ....[15]....
        /*01c4*/ 	.word	0xffffffff


	//   ....[16]....
        /*01c8*/ 	.word	0xffffffff


	//   ....[17]....
        /*01cc*/ 	.word	0xffffffff


	//   ....[18]....
        /*01d0*/ 	.word	0xffffffff


	//   ....[19]....
        /*01d4*/ 	.word	0xffffffff


	//   ....[20]....
        /*01d8*/ 	.word	0xffffffff


	//   ....[21]....
        /*01dc*/ 	.word	0xffffffff


	//   ....[22]....
        /*01e0*/ 	.word	0xffffffff


	//   ....[23]....
        /*01e4*/ 	.word	0xffffffff


	//   ....[24]....
        /*01e8*/ 	.word	0xffffffff


	//   ....[25]....
        /*01ec*/ 	.word	0xffffffff


	//   ....[26]....
        /*01f0*/ 	.word	0xffffffff


	//   ....[27]....
        /*01f4*/ 	.word	0xffffffff


	//   ....[28]....
        /*01f8*/ 	.word	0xffffffff


	//   ....[29]....
        /*01fc*/ 	.word	0xffffffff


	//   ....[30]....
        /*0200*/ 	.word	0xffffffff


	//   ....[31]....
        /*0204*/ 	.word	0xffffffff


	//----- nvinfo : EIATTR_COOP_GROUP_INSTR_OFFSETS
	.align		4
.L_264:
        /*0208*/ 	.byte	0x04, 0x28
        /*020a*/ 	.short	(.L_266 - .L_265)


	//   ....[0]....
.L_265:
        /*020c*/ 	.word	0x000058e0


	//   ....[1]....
        /*0210*/ 	.word	0x00005900


	//   ....[2]....
        /*0214*/ 	.word	0x00005940


	//   ....[3]....
        /*0218*/ 	.word	0x00005950


	//   ....[4]....
        /*021c*/ 	.word	0x00006370


	//   ....[5]....
        /*0220*/ 	.word	0x000063f0


	//   ....[6]....
        /*0224*/ 	.word	0x00006630


	//   ....[7]....
        /*0228*/ 	.word	0x000066a0


	//   ....[8]....
        /*022c*/ 	.word	0x0000aa20


	//   ....[9]....
        /*0230*/ 	.word	0x0000aa40


	//   ....[10]....
        /*0234*/ 	.word	0x0000ae10


	//   ....[11]....
        /*0238*/ 	.word	0x0000ae60


	//   ....[12]....
        /*023c*/ 	.word	0x0000b7b0


	//   ....[13]....
        /*0240*/ 	.word	0x0000b8a0


	//   ....[14]....
        /*0244*/ 	.word	0x0000baf0


	//   ....[15]....
        /*0248*/ 	.word	0x0000bb50


	//   ....[16]....
        /*024c*/ 	.word	0x00010c80


	//   ....[17]....
        /*0250*/ 	.word	0x00010d40


	//   ....[18]....
        /*0254*/ 	.word	0x00010e40


	//   ....[19]....
        /*0258*/ 	.word	0x00010ef0


	//   ....[20]....
        /*025c*/ 	.word	0x00011060


	//   ....[21]....
        /*0260*/ 	.word	0x00011090


	//   ....[22]....
        /*0264*/ 	.word	0x00011170


	//   ....[23]....
        /*0268*/ 	.word	0x000111b0


	//   ....[24]....
        /*026c*/ 	.word	0x000138f0


	//   ....[25]....
        /*0270*/ 	.word	0x00013900


	//   ....[26]....
        /*0274*/ 	.word	0x00013910


	//   ....[27]....
        /*0278*/ 	.word	0x00013930


	//   ....[28]....
        /*027c*/ 	.word	0x00013960


	//   ....[29]....
        /*0280*/ 	.word	0x00013980


	//   ....[30]....
        /*0284*/ 	.word	0x000139b0


	//   ....[31]....
        /*0288*/ 	.word	0x00013a10


	//----- nvinfo : EIATTR_EXIT_INSTR_OFFSETS
	.align		4
.L_266:
        /*028c*/ 	.byte	0x04, 0x1c
        /*028e*/ 	.short	(.L_268 - .L_267)


	//   ....[0]....
.L_267:
        /*0290*/ 	.word	0x000004b0


	//   ....[1]....
        /*0294*/ 	.word	0x00001110


	//   ....[2]....
        /*0298*/ 	.word	0x000011a0


	//   ....[3]....
        /*029c*/ 	.word	0x00014cd0


	//   ....[4]....
        /*02a0*/ 	.word	0x00014db0


	//----- nvinfo : EIATTR_CRS_STACK_SIZE
	.align		4
.L_268:
        /*02a4*/ 	.byte	0x04, 0x1e
        /*02a6*/ 	.short	(.L_270 - .L_269)
.L_269:
        /*02a8*/ 	.word	0x00000000


	//----- nvinfo : EIATTR_CBANK_PARAM_SIZE
	.align		4
.L_270:
        /*02ac*/ 	.byte	0x03, 0x19
        /*02ae*/ 	.short	0x01d0


	//----- nvinfo : EIATTR_PARAM_CBANK
	.align		4
        /*02b0*/ 	.byte	0x04, 0x0a
        /*02b2*/ 	.short	(.L_272 - .L_271)
	.align		4
.L_271:
        /*02b4*/ 	.word	index@(.nv.constant0._ZN5flash16flash_fwd_kernelI23Flash_fwd_kernel_traitsILi32ELi128ELi128ELi4ELb0ELb0EN7cutlass10bfloat16_tE19Flash_kernel_traitsILi32ELi128ELi128ELi4ES3_EELb0ELb0ELb1ELb0ELb0ELb0ELb0ELb0EEEvNS_16Flash_fwd_paramsE)
        /*02b8*/ 	.short	0x0210
        /*02ba*/ 	.short	0x01d0


	//----- nvinfo : EIATTR_SW_WAR
	.align		4
.L_272:
        /*02bc*/ 	.byte	0x04, 0x36
        /*02be*/ 	.short	(.L_274 - .L_273)
.L_273:
        /*02c0*/ 	.word	0x00000008
.L_274:


//--------------------- .nv.info._ZN5flash16flash_fwd_kernelI23Flash_fwd_kernel_traitsILi32ELi128ELi128ELi4ELb0ELb0EN7cutlass10bfloat16_tE19Flash_kernel_traitsILi32ELi128ELi128ELi4ES3_EELb0ELb0ELb1ELb1ELb0ELb0ELb0ELb0EEEvNS_16Flash_fwd_paramsE --------------------------
	.section	.nv.info._ZN5flash16flash_fwd_kernelI23Flash_fwd_kernel_traitsILi32ELi128ELi128ELi4ELb0ELb0EN7cutlass10bfloat16_tE19Flash_kernel_traitsILi32ELi128ELi128ELi4ES3_EELb0ELb0ELb1ELb1ELb0ELb0ELb0ELb0EEEvNS_16Flash_fwd_paramsE,"",@"SHT_CUDA_INFO"
	.sectionflags	@""
	.align	4


	//----- nvinfo : EIATTR_CUDA_API_VERSION
	.align		4
        /*0000*/ 	.byte	0x04, 0x37
        /*0002*/ 	.short	(.L_276 - .L_275)
.L_275:
        /*0004*/ 	.word	0x00000082


	//----- nvinfo : EIATTR_KPARAM_INFO
	.align		4
.L_276:
        /*0008*/ 	.byte	0x04, 0x17
        /*000a*/ 	.short	(.L_278 - .L_277)
.L_277:
        /*000c*/ 	.word	0x00000000
        /*0010*/ 	.short	0x0000
        /*0012*/ 	.short	0x0000
        /*0014*/ 	.byte	0x00, 0xf0, 0x41, 0x07


	//----- nvinfo : EIATTR_SPARSE_MMA_MASK
	.align		4
.L_278:
        /*0018*/ 	.byte	0x03, 0x50
        /*001a*/ 	.short	0x0000


	//----- nvinfo : EIATTR_MAXREG_COUNT
	.align		4
        /*001c*/ 	.byte	0x03, 0x1b
        /*001e*/ 	.short	0x00ff


	//----- nvinfo : EIATTR_NUM_BARRIERS
	.align		4
        /*0020*/ 	.byte	0x02, 0x4c
        /*0022*/ 	.byte	0x01
	.zero		1


	//----- nvinfo : EIATTR_ANNOTATIONS
	.align		4
        /*0024*/ 	.byte	0x04, 0x55
        /*0026*/ 	.short	(.L_280 - .L_279)


	//   ....[0]....
.L_279:
        /* <DEDUP_REMOVED lines=26> */


	//----- nvinfo : EIATTR_MERCURY_ISA_VERSION
	.align		4
.L_280:
        /*01b0*/ 	.byte	0x03, 0x5f
        /*01b2*/ 	.short	0x0101


	//----- nvinfo : EIATTR_INT_WARP_WIDE_INSTR_OFFSETS
	.align		4
        /*01b4*/ 	.byte	0x04, 0x31
        /*01b6*/ 	.short	(.L_282 - .L_281)


	//   ....[0]....
.L_281:
        /*01b8*/ 	.word	0x0000a920


	//----- nvinfo : EIATTR_COOP_GROUP_MASK_REGIDS
	.align		4
.L_282:
        /*01bc*/ 	.byte	0x04, 0x29
        /*01be*/ 	.short	(.L_284 - .L_283)


	//   ....[0]....
.L_283:
        /*01c0*/ 	.word	0xffffffff


	//   ....[1]....
        /*01c4*/ 	.word	0xffffffff


	//   ....[2]....
        /*01c8*/ 	.word	0xffffffff


	//   ....[3]....
        /*01cc*/ 	.word	0xffffffff


	//   ....[4]....
        /*01d0*/ 	.word	0xffffffff


	//   ....[5]....
        /*01d4*/ 	.word	0xffffffff


	//   ....[6]....
        /*01d8*/ 	.word	0xffffffff


	//   ....[7]....
        /*01dc*/ 	.word	0xffffffff


	//   ....[8]....
        /*01e0*/ 	.word	0xffffffff


	//   ....[9]....
        /*01e4*/ 	.word	0xffffffff


	//   ....[10]....
        /*01e8*/ 	.word	0xffffffff


	//   ....[11]....
        /*01ec*/ 	.word	0xffffffff


	//   ....[12]....
        /*01f0*/ 	.word	0xffffffff


	//   ....[13]....
        /*01f4*/ 	.word	0xffffffff


	//   ....[14]....
        /*01f8*/ 	.word	0xffffffff


	//   ....[15]....
        /*01fc*/ 	.word	0xffffffff


	//   ....[16]....
        /*0200*/ 	.word	0xffffffff


	//   ....[17]....
        /*0204*/ 	.word	0xffffffff


	//   ....[18]....
        /*0208*/ 	.word	0xffffffff


	//   ....[19]....
        /*020c*/ 	.word	0xffffffff


	//   ....[20]....
        /*0210*/ 	.word	0xffffffff


	//   ....[21]....
        /*0214*/ 	.word	0xffffffff


	//   ....[22]....
        /*0218*/ 	.word	0xffffffff


	//   ....[23]....
        /*021c*/ 	.word	0xffffffff


	//   ....[24]....
        /*0220*/ 	.word	0xffffffff


	//   ....[25]....
        /*0224*/ 	.word	0xffffffff


	//   ....[26]....
        /*0228*/ 	.word	0xffffffff


	//   ....[27]....
        /*022c*/ 	.word	0xffffffff


	//   ....[28]....
        /*0230*/ 	.word	0xffffffff


	//   ....[29]....
        /*0234*/ 	.word	0xffffffff


	//   ....[30]....
        /*0238*/ 	.word	0xffffffff


	//   ....[31]....
        /*023c*/ 	.word	0xffffffff


	//----- nvinfo : EIATTR_COOP_GROUP_INSTR_OFFSETS
	.align		4
.L_284:
        /*0240*/ 	.byte	0x04, 0x28
        /*0242*/ 	.short	(.L_286 - .L_285)


	//   ....[0]....
.L_285:
        /*0244*/ 	.word	0x00008110


	//   ....[1]....
        /*0248*/ 	.word	0x00008130


	//   ....[2]....
        /*024c*/ 	.word	0x00008170


	//   ....[3]....
        /*0250*/ 	.word	0x00008180


	//   ....[4]....
        /*0254*/ 	.word	0x00008d50


	//   ....[5]....
        /*0258*/ 	.word	0x00008e10


	//   ....[6]....
        /*025c*/ 	.word	0x00008ea0


	//   ....[7]....
        /*0260*/ 	.word	0x00008f10


	//   ....[8]....
        /*0264*/ 	.word	0x0000fa90


	//   ....[9]....
        /*0268*/ 	.word	0x0000fab0


	//   ....[10]....
        /*026c*/ 	.word	0x0000fe80


	//   ....[11]....
        /*0270*/ 	.word	0x0000fed0


	//   ....[12]....
        /*0274*/ 	.word	0x00010850


	//   ....[13]....
        /*0278*/ 	.word	0x00010920


	//   ....[14]....
        /*027c*/ 	.word	0x00010b20


	//   ....[15]....
        /*0280*/ 	.word	0x00010b80


	//   ....[16]....
        /*0284*/ 	.word	0x00017ac0


	//   ....[17]....
        /*0288*/ 	.word	0x00017b50


	//   ....[18]....
        /*028c*/ 	.word	0x00017c70


	//   ....[19]....
        /*0290*/ 	.word	0x00017cb0


	//   ....[20]....
        /*0294*/ 	.word	0x000180e0


	//   ....[21]....
        /*0298*/ 	.word	0x00018100


	//   ....[22]....
        /*029c*/ 	.word	0x00018180


	//   ....[23]....
        /*02a0*/ 	.word	0x000181a0


	//   ....[24]....
        /*02a4*/ 	.word	0x0001a980


	//   ....[25]....
        /*02a8*/ 	.word	0x0001a990


	//   ....[26]....
        /*02ac*/ 	.word	0x0001a9a0


	//   ....[27]....
        /*02b0*/ 	.word	0x0001a9c0


	//   ....[28]....
        /*02b4*/ 	.word	0x0001a9f0


	//   ....[29]....
        /*02b8*/ 	.word	0x0001aa10


	//   ....[30]....
        /*02bc*/ 	.word	0x0001aa40


	//   ....[31]....
        /*02c0*/ 	.word	0x0001aab0


	//----- nvinfo : EIATTR_EXIT_INSTR_OFFSETS
	.align		4
.L_286:
        /*02c4*/ 	.byte	0x04, 0x1c
        /*02c6*/ 	.short	(.L_288 - .L_287)


	//   ....[0]....
.L_287:
        /*02c8*/ 	.word	0x000004c0


	//   ....[1]....
        /*02cc*/ 	.word	0x00001110


	//   ....[2]....
        /*02d0*/ 	.word	0x000011a0


	//   ....[3]....
        /*02d4*/ 	.word	0x0001bd90


	//   ....[4]....
        /*02d8*/ 	.word	0x0001be70


	//----- nvinfo : EIATTR_CRS_STACK_SIZE
	.align		4
.L_288:
        /*02dc*/ 	.byte	0x04, 0x1e
        /*02de*/ 	.short	(.L_290 - .L_289)
.L_289:
        /*02e0*/ 	.word	0x00000000


	//----- nvinfo : EIATTR_CBANK_PARAM_SIZE
	.align		4
.L_290:
        /*02e4*/ 	.byte	0x03, 0x19
        /*02e6*/ 	.short	0x01d0


	//----- nvinfo : EIATTR_PARAM_CBANK
	.align		4
        /*02e8*/ 	.byte	0x04, 0x0a
        /*02ea*/ 	.short	(.L_292 - .L_291)
	.align		4
.L_291:
        /*02ec*/ 	.word	index@(.nv.constant0._ZN5flash16flash_fwd_kernelI23Flash_fwd_kernel_traitsILi32ELi128ELi128ELi4ELb0ELb0EN7cutlass10bfloat16_tE19Flash_kernel_traitsILi32ELi128ELi128ELi4ES3_EELb0ELb0ELb1ELb1ELb0ELb0ELb0ELb0EEEvNS_16Flash_fwd_paramsE)
        /*02f0*/ 	.short	0x0210
        /*02f2*/ 	.short	0x01d0


	//----- nvinfo : EIATTR_SW_WAR
	.align		4
.L_292:
        /*02f4*/ 	.byte	0x04, 0x36
        /*02f6*/ 	.short	(.L_294 - .L_293)
.L_293:
        /*02f8*/ 	.word	0x00000008
.L_294:


//--------------------- .nv.info._ZN5flash16flash_fwd_kernelI23Flash_fwd_kernel_traitsILi32ELi128ELi128ELi4ELb0ELb0EN7cutlass10bfloat16_tE19Flash_kernel_traitsILi32ELi128ELi128ELi4ES3_EELb1ELb0ELb0ELb0ELb0ELb1ELb0ELb0EEEvNS_16Flash_fwd_paramsE --------------------------
	.section	.nv.info._ZN5flash16flash_fwd_kernelI23Flash_fwd_kernel_traitsILi32ELi128ELi128ELi4ELb0ELb0EN7cutlass10bfloat16_tE19Flash_kernel_traitsILi32ELi128ELi128ELi4ES3_EELb1ELb0ELb0ELb0ELb0ELb1ELb0ELb0EEEvNS_16Flash_fwd_paramsE,"",@"SHT_CUDA_INFO"
	.sectionflags	@""
	.align	4


	//----- nvinfo : EIATTR_CUDA_API_VERSION
	.align		4
        /*0000*/ 	.byte	0x04, 0x37
        /*0002*/ 	.short	(.L_296 - .L_295)
.L_295:
        /*0004*/ 	.word	0x00000082


	//----- nvinfo : EIATTR_KPARAM_INFO
	.align		4
.L_296:
        /*0008*/ 	.byte	0x04, 0x17
        /*000a*/ 	.short	(.L_298 - .L_297)
.L_297:
        /*000c*/ 	.word	0x00000000
        /*0010*/ 	.short	0x0000
        /*0012*/ 	.short	0x0000
        /*0014*/ 	.byte	0x00, 0xf0, 0x41, 0x07


	//----- nvinfo : EIATTR_SPARSE_MMA_MASK
	.align		4
.L_298:
        /*0018*/ 	.byte	0x03, 0x50
        /*001a*/ 	.short	0x0000


	//----- nvinfo : EIATTR_MAXREG_COUNT
	.align		4
        /*001c*/ 	.byte	0x03, 0x1b
        /*001e*/ 	.short	0x00ff


	//----- nvinfo : EIATTR_NUM_BARRIERS
	.align		4
        /*0020*/ 	.byte	0x02, 0x4c
        /*0022*/ 	.byte	0x01
	.zero		1


	//----- nvinfo : EIATTR_ANNOTATIONS
	.align		4
        /*0024*/ 	.byte	0x04, 0x55
        /*0026*/ 	.short	(.L_300 - .L_299)


	//   ....[0]....
.L_299:
        /* <DEDUP_REMOVED lines=46> */


	//----- nvinfo : EIATTR_MERCURY_ISA_VERSION
	.align		4
.L_300:
        /*02f0*/ 	.byte	0x03, 0x5f
        /*02f2*/ 	.short	0x0101


	//----- nvinfo : EIATTR_COOP_GROUP_MASK_REGIDS
	.align		4
        /*02f4*/ 	.byte	0x04, 0x29
        /*02f6*/ 	.short	(.L_302 - .L_301)


	//   ....[0]....
.L_301:
        /*02f8*/ 	.word	0xffffffff


	//   ....[1]....
        /*02fc*/ 	.word	0xffffffff


	//   ....[2]....
        /*0300*/ 	.word	0xffffffff


	//   ....[3]....
        /*0304*/ 	.word	0xffffffff


	//   ....[4]....
        /*0308*/ 	.word	0xffffffff


	//   ....[5]....
        /*030c*/ 	.word	0xffffffff


	//   ....[6]....
        /*0310*/ 	.word	0xffffffff


	//   ....[7]....
        /*0314*/ 	.word	0xffffffff


	//   ....[8]....
        /*0318*/ 	.word	0xffffffff


	//   ....[9]....
        /*031c*/ 	.word	0xffffffff


	//   ....[10]....
        /*0320*/ 	.word	0xffffffff


	//   ....[11]....
        /*0324*/ 	.word	0xffffffff


	//   ....[12]....
        /*0328*/ 	.word	0xffffffff


	//   ....[13]....
        /*032c*/ 	.word	0xffffffff


	//   ....[14]....
        /*0330*/ 	.word	0xffffffff


	//   ....[15]....
        /*0334*/ 	.word	0xffffffff


	//   ....[16]....
        /*0338*/ 	.word	0xffffffff


	//   ....[17]....
        /*033c*/ 	.word	0xffffffff


	//   ....[18]....
        /*0340*/ 	.word	0xffffffff


	//   ....[19]....
        /*0344*/ 	.word	0xffffffff


	//   ....[20]....
        /*0348*/ 	.word	0xffffffff


	//   ....[21]....
        /*034c*/ 	.word	0xffffffff


	//   ....[22]....
        /*0350*/ 	.word	0xffffffff


	//   ....[23]....
        /*0354*/ 	.word	0xffffffff


	//----- nvinfo : EIATTR_COOP_GROUP_INSTR_OFFSETS
	.align		4
.L_302:
        /*0358*/ 	.byte	0x04, 0x28
        /*035a*/ 	.short	(.L_304 - .L_303)


	//   ....[0]....
.L_303:
        /*035c*/ 	.word	0x00003220


	//   ....[1]....
        /*0360*/ 	.word	0x00003400


	//   ....[2]....
        /*0364*/ 	.word	0x00003c90


	//   ....[3]....
        /*0368*/ 	.word	0x00003da0


	//   ....[4]....
        /*036c*/ 	.word	0x00003e00


	//   ....[5]....
        /*0370*/ 	.word	0x00003f30


	//   ....[6]....
        /*0374*/ 	.word	0x000041e0


	//   ....[7]....
        /*0378*/ 	.word	0x000042d0


	//   ....[8]....
        /*037c*/ 	.word	0x0000a350


	//   ....[9]....
        /*0380*/ 	.word	0x0000a380


	//   ....[10]....
        /*0384*/ 	.word	0x0000a4e0


	//   ....[11]....
        /*0388*/ 	.word	0x0000a570


	//   ....[12]....
        /*038c*/ 	.word	0x0000a640


	//   ....[13]....
        /*0390*/ 	.word	0x0000a710


	//   ....[14]....
        /*0394*/ 	.word	0x0000aa90


	//   ....[15]....
        /*0398*/ 	.word	0x0000ace0


	//   ....[16]....
        /*039c*/ 	.word	0x0000f880


	//   ....[17]....
        /*03a0*/ 	.word	0x0000f890


	//   ....[18]....
        /*03a4*/ 	.word	0x0000f8a0


	//   ....[19]....
        /*03a8*/ 	.word	0x0000f8b0


	//   ....[20]....
        /*03ac*/ 	.word	0x0000f8e0


	//   ....[21]....
        /*03b0*/ 	.word	0x0000f900


	//   ....[22]....
        /*03b4*/ 	.word	0x0000f920


	//   ....[23]....
        /*03b8*/ 	.word	0x0000f930


	//----- nvinfo : EIATTR_EXIT_INSTR_OFFSETS
	.align		4
.L_304:
        /*03bc*/ 	.byte	0x04, 0x1c
        /*03be*/ 	.short	(.L_306 - .L_305)


	//   ....[0]....
.L_305:
        /*03c0*/ 	.word	0x000005d0


	//   ....[1]....
        /*03c4*/ 	.word	0x00010cf0


	//   ....[2]....
        /*03c8*/ 	.word	0x00010dd0


	//   ....[3]....
        /*03cc*/ 	.word	0x00011860


	//   ....[4]....
        /*03d0*/ 	.word	0x000118f0


	//----- nvinfo : EIATTR_CRS_STACK_SIZE
	.align		4
.L_306:
        /*03d4*/ 	.byte	0x04, 0x1e
        /*03d6*/ 	.short	(.L_308 - .L_307)
.L_307:
        /*03d8*/ 	.word	0x00000000


	//----- nvinfo : EIATTR_CBANK_PARAM_SIZE
	.align		4
.L_308:
        /*03dc*/ 	.byte	0x03, 0x19
        /*03de*/ 	.short	0x01d0


	//----- nvinfo : EIATTR_PARAM_CBANK
	.align		4
        /*03e0*/ 	.byte	0x04, 0x0a
        /*03e2*/ 	.short	(.L_310 - .L_309)
	.align		4
.L_309:
        /*03e4*/ 	.word	index@(.nv.constant0._ZN5flash16flash_fwd_kernelI23Flash_fwd_kernel_traitsILi32ELi128ELi128ELi4ELb0ELb0EN7cutlass10bfloat16_tE19Flash_kernel_traitsILi32ELi128ELi128ELi4ES3_EELb1ELb0ELb0ELb0ELb0ELb1ELb0ELb0EEEvNS_16Flash_fwd_paramsE)
        /*03e8*/ 	.short	0x0210
        /*03ea*/ 	.short	0x01d0


	//----- nvinfo : EIATTR_SW_WAR
	.align		4
.L_310:
        /*03ec*/ 	.byte	0x04, 0x36
        /*03ee*/ 	.short	(.L_312 - .L_311)
.L_311:
        /*03f0*/ 	.word	0x00000008
.L_312:


//--------------------- .nv.info._ZN5flash16flash_fwd_kernelI23Flash_fwd_kernel_traitsILi32ELi128ELi128ELi4ELb0ELb0EN7cutlass10bfloat16_tE19Flash_kernel_traitsILi32ELi128ELi128ELi4ES3_EELb0ELb0ELb0ELb0ELb0ELb1ELb1ELb0EEEvNS_16Flash_fwd_paramsE --------------------------
	.section	.nv.info._ZN5flash16flash_fwd_kernelI23Flash_fwd_kernel_traitsILi32ELi128ELi128ELi4ELb0ELb0EN7cutlass10bfloat16_tE19Flash_kernel_traitsILi32ELi128ELi128ELi4ES3_EELb0ELb0ELb0ELb0ELb0ELb1ELb1ELb0EEEvNS_16Flash_fwd_paramsE,"",@"SHT_CUDA_INFO"
	.sectionflags	@""
	.align	4


	//----- nvinfo : EIATTR_CUDA_API_VERSION
	.align		4
        /*0000*/ 	.byte	0x04, 0x37
        /*0002*/ 	.short	(.L_314 - .L_313)
.L_313:
        /*0004*/ 	.word	0x00000082


	//----- nvinfo : EIATTR_KPARAM_INFO
	.align		4
.L_314:
        /*0008*/ 	.byte	0x04, 0x17
        /*000a*/ 	.short	(.L_316 - .L_315)
.L_315:
        /*000c*/ 	.word	0x00000000
        /*0010*/ 	.short	0x0000
        /*0012*/ 	.short	0x0000
        /*0014*/ 	.byte	0x00, 0xf0, 0x41, 0x07


	//----- nvinfo : EIATTR_SPARSE_MMA_MASK
	.align		4
.L_316:
        /*0018*/ 	.byte	0x03, 0x50
        /*001a*/ 	.short	0x0000


	//----- nvinfo : EIATTR_MAXREG_COUNT
	.align		4
        /*001c*/ 	.byte	0x03, 0x1b
        /*001e*/ 	.short	0x00ff


	//----- nvinfo : EIATTR_NUM_BARRIERS
	.align		4
        /*0020*/ 	.byte	0x02, 0x4c
        /*0022*/ 	.byte	0x01
	.zero		1


	//----- nvinfo : EIATTR_ANNOTATIONS
	.align		4
        /*0024*/ 	.byte	0x04, 0x55
        /*0026*/ 	.short	(.L_318 - .L_317)


	//   ....[0]....
.L_317:
        /* <DEDUP_REMOVED lines=24> */


	//----- nvinfo : EIATTR_MERCURY_ISA_VERSION
	.align		4
.L_318:
        /*0190*/ 	.byte	0x03, 0x5f
        /*0192*/ 	.short	0x0101


	//----- nvinfo : EIATTR_COOP_GROUP_MASK_REGIDS
	.align		4
        /*0194*/ 	.byte	0x04, 0x29
        /*0196*/ 	.short	(.L_320 - .L_319)


	//   ....[0]....
.L_319:
        /*0198*/ 	.word	0xffffffff


	//   ....[1]....
        /*019c*/ 	.word	0xffffffff


	//   ....[2]....
        /*01a0*/ 	.word	0xffffffff


	//   ....[3]....
        /*01a4*/ 	.word	0xffffffff


	//   ....[4]....
        /*01a8*/ 	.word	0xffffffff


	//   ....[5]....
        /*01ac*/ 	.word	0xffffffff


	//   ....[6]....
        /*01b0*/ 	.word	0xffffffff


	//   ....[7]....
        /*01b4*/ 	.word	0xffffffff


	//   ....[8]....
        /*01b8*/ 	.word	0xffffffff


	//   ....[9]....
        /*01bc*/ 	.word	0xffffffff


	//   ....[10]....
        /*01c0*/ 	.word	0xffffffff


	//   ....[11]....
        /*01c4*/ 	.word	0xffffffff


	//   ....[12]....
        /*01c8*/ 	.word	0xffffffff


	//   ....[13]....
        /*01cc*/ 	.word	0xffffffff


	//   ....[14]....
        /*01d0*/ 	.word	0xffffffff


	//   ....[15]....
        /*01d4*/ 	.word	0xffffffff


	//   ....[16]....
        /*01d8*/ 	.word	0xffffffff


	//   ....[17]....
        /*01dc*/ 	.word	0xffffffff


	//   ....[18]....
        /*01e0*/ 	.word	0xffffffff


	//   ....[19]....
        /*01e4*/ 	.word	0xffffffff


	//   ....[20]....
        /*01e8*/ 	.word	0xffffffff


	//   ....[21]....
        /*01ec*/ 	.word	0xffffffff


	//   ....[22]....
        /*01f0*/ 	.word	0xffffffff


	//   ....[23]....
        /*01f4*/ 	.word	0xffffffff


	//----- nvinfo : EIATTR_COOP_GROUP_INSTR_OFFSETS
	.align		4
.L_320:
        /*01f8*/ 	.byte	0x04, 0x28
        /*01fa*/ 	.short	(.L_322 - .L_321)


	//   ....[0]....
.L_321:
        /*01fc*/ 	.word	0x00003ee0


	//   ....[1]....
        /*0200*/ 	.word	0x00003f70


	//   ....[2]....
        /*0204*/ 	.word	0x00004260


	//   ....[3]....
        /*0208*/ 	.word	0x00004280


	//   ....[4]....
        /*020c*/ 	.word	0x00004f80


	//   ....[5]....
        /*0210*/ 	.word	0x00004ff0


	//   ....[6]....
        /*0214*/ 	.word	0x00005170


	//   ....[7]....
        /*0218*/ 	.word	0x000051c0


	//   ....[8]....
        /*021c*/ 	.word	0x00008d40


	//   ....[9]....
        /*0220*/ 	.word	0x00008d90


	//   ....[10]....
        /*0224*/ 	.word	0x00008df0


	//   ....[11]....
        /*0228*/ 	.word	0x00008e00


	//   ....[12]....
        /*022c*/ 	.word	0x00008e50


	//   ....[13]....
        /*0230*/ 	.word	0x00008e60


	//   ....[14]....
        /*0234*/ 	.word	0x00008e70


	//   ....[15]....
        /*0238*/ 	.word	0x00008e80


	//   ....[16]....
        /*023c*/ 	.word	0x0000b600


	//   ....[17]....
        /*0240*/ 	.word	0x0000b610


	//   ....[18]....
        /*0244*/ 	.word	0x0000b620


	//   ....[19]....
        /*0248*/ 	.word	0x0000b650


	//   ....[20]....
        /*024c*/ 	.word	0x0000b680


	//   ....[21]....
        /*0250*/ 	.word	0x0000b6b0


	//   ....[22]....
        /*0254*/ 	.word	0x0000b760


	//   ....[23]....
        /*0258*/ 	.word	0x0000b7a0


	//----- nvinfo : EIATTR_EXIT_INSTR_OFFSETS
	.align		4
.L_322:
        /*025c*/ 	.byte	0x04, 0x1c
        /*025e*/ 	.short	(.L_324 - .L_323)


	//   ....[0]....
.L_323:
        /*0260*/ 	.word	0x00000390


	//   ....[1]....
        /*0264*/ 	.word	0x0000c910


	//   ....[2]....
        /*0268*/ 	.word	0x0000c9f0


	//   ....[3]....
        /*026c*/ 	.word	0x0000d490


	//   ....[4]....
        /*0270*/ 	.word	0x0000d520


	//----- nvinfo : EIATTR_CRS_STACK_SIZE
	.align		4
.L_324:
        /*0274*/ 	.byte	0x04, 0x1e
        /*0276*/ 	.short	(.L_326 - .L_325)
.L_325:
        /*0278*/ 	.word	0x00000000


	//----- nvinfo : EIATTR_CBANK_PARAM_SIZE
	.align		4
.L_326:
        /*027c*/ 	.byte	0x03, 0x19
        /*027e*/ 	.short	0x01d0


	//----- nvinfo : EIATTR_PARAM_CBANK
	.align		4
        /*0280*/ 	.byte	0x04, 0x0a
        /*0282*/ 	.short	(.L_328 - .L_327)
	.align		4
.L_327:
        /*0284*/ 	.word	index@(.nv.constant0._ZN5flash16flash_fwd_kernelI23Flash_fwd_kernel_traitsILi32ELi128ELi128ELi4ELb0ELb0EN7cutlass10bfloat16_tE19Flash_kernel_traitsILi32ELi128ELi128ELi4ES3_EELb0ELb0ELb0ELb0ELb0ELb1ELb1ELb0EEEvNS_16Flash_fwd_paramsE)
        /*0288*/ 	.short	0x0210
        /*028a*/ 	.short	0x01d0


	//----- nvinfo : EIATTR_SW_WAR
	.align		4
.L_328:
        /*028c*/ 	.byte	0x04, 0x36
        /*028e*/ 	.short	(.L_330 - .L_329)
.L_329:
        /*0290*/ 	.word	0x00000008
.L_330:


//--------------------- .nv.info._ZN5flash16flash_fwd_kernelI23Flash_fwd_kernel_traitsILi32ELi128ELi128ELi4ELb0ELb0EN7cutlass10bfloat16_tE19Flash_kernel_traitsILi32ELi128ELi128ELi4ES3_EELb1ELb0ELb0ELb0ELb0ELb0ELb0ELb0EEEvNS_16Flash_fwd_paramsE --------------------------
	.section	.nv.info._ZN5flash16flash_fwd_kernelI23Flash_fwd_kernel_traitsILi32ELi128ELi128ELi4ELb0ELb0EN7cutlass10bfloat16_tE19Flash_kernel_traitsILi32ELi128ELi128ELi4ES3_EELb1ELb0ELb0ELb0ELb0ELb0ELb0ELb0EEEvNS_16Flash_fwd_paramsE,"",@"SHT_CUDA_INFO"
	.sectionflags	@""
	.align	4


	//----- nvinfo : EIATTR_CUDA_API_VERSION
	.align		4
        /*0000*/ 	.byte	0x04, 0x37
        /*0002*/ 	.short	(.L_332 - .L_331)
.L_331:
        /*0004*/ 	.word	0x00000082


	//----- nvinfo : EIATTR_KPARAM_INFO
	.align		4
.L_332:
        /*0008*/ 	.byte	0x04, 0x17
        /*000a*/ 	.short	(.L_334 - .L_333)
.L_333:
        /*000c*/ 	.word	0x00000000
        /*0010*/ 	.short	0x0000
        /*0012*/ 	.short	0x0000
        /*0014*/ 	.byte	0x00, 0xf0, 0x41, 0x07


	//----- nvinfo : EIATTR_SPARSE_MMA_MASK
	.align		4
.L_334:
        /*0018*/ 	.byte	0x03, 0x50
        /*001a*/ 	.short	0x0000


	//----- nvinfo : EIATTR_MAXREG_COUNT
	.align		4
        /*001c*/ 	.byte	0x03, 0x1b
        /*001e*/ 	.short	0x00ff


	//----- nvinfo : EIATTR_NUM_BARRIERS
	.align		4
        /*0020*/ 	.byte	0x02, 0x4c
        /*0022*/ 	.byte	0x01
	.zero		1


	//----- nvinfo : EIATTR_ANNOTATIONS
	.align		4
        /*0024*/ 	.byte	0x04, 0x55
        /*0026*/ 	.short	(.L_336 - .L_335)


	//   ....[0]....
.L_335:
        /* <DEDUP_REMOVED lines=51> */


	//----- nvinfo : EIATTR_MERCURY_ISA_VERSION
	.align		4
.L_336:
        /*0348*/ 	.byte	0x03, 0x5f
        /*034a*/ 	.short	0x0101


	//----- nvinfo : EIATTR_COOP_GROUP_MASK_REGIDS
	.align		4
        /*034c*/ 	.byte	0x04, 0x29
        /*034e*/ 	.short	(.L_338 - .L_337)


	//   ....[0]....
.L_337:
        /*0350*/ 	.word	0xffffffff


	//   ....[1]....
        /*0354*/ 	.word	0xffffffff


	//   ....[2]....
        /*0358*/ 	.word	0xffffffff


	//   ....[3]....
        /*035c*/ 	.word	0xffffffff


	//   ....[4]....
        /*0360*/ 	.word	0xffffffff


	//   ....[5]....
        /*0364*/ 	.word	0xffffffff


	//   ....[6]....
        /*0368*/ 	.word	0xffffffff


	//   ....[7]....
        /*036c*/ 	.word	0xffffffff


	//   ....[8]....
        /*0370*/ 	.word	0xffffffff


	//   ....[9]....
        /*0374*/ 	.word	0xffffffff


	//   ....[10]....
        /*0378*/ 	.word	0xffffffff


	//   ....[11]....
        /*037c*/ 	.word	0xffffffff


	//   ....[12]....
        /*0380*/ 	.word	0xffffffff


	//   ....[13]....
        /*0384*/ 	.word	0xffffffff


	//   ....[14]....
        /*0388*/ 	.word	0xffffffff


	//   ....[15]....
        /*038c*/ 	.word	0xffffffff


	//   ....[16]....
        /*0390*/ 	.word	0xffffffff


	//   ....[17]....
        /*0394*/ 	.word	0xffffffff


	//   ....[18]....
        /*0398*/ 	.word	0xffffffff


	//   ....[19]....
        /*039c*/ 	.word	0xffffffff


	//   ....[20]....
        /*03a0*/ 	.word	0xffffffff


	//   ....[21]....
        /*03a4*/ 	.word	0xffffffff


	//   ....[22]....
        /*03a8*/ 	.word	0xffffffff


	//   ....[23]....
        /*03ac*/ 	.word	0xffffffff


	//----- nvinfo : EIATTR_COOP_GROUP_INSTR_OFFSETS
	.align		4
.L_338:
        /*03b0*/ 	.byte	0x04, 0x28
        /*03b2*/ 	.short	(.L_340 - .L_339)


	//   ....[0]....
.L_339:
        /*03b4*/ 	.word	0x00003f40


	//   ....[1]....
        /*03b8*/ 	.word	0x000041f0


	//   ....[2]....
        /*03bc*/ 	.word	0x000042d0


	//   ....[3]....
        /*03c0*/ 	.word	0x00004490


	//   ....[4]....
        /*03c4*/ 	.word	0x000047e0


	//   ....[5]....
        /*03c8*/ 	.word	0x00004860


	//   ....[6]....
        /*03cc*/ 	.word	0x00004a60


	//   ....[7]....
        /*03d0*/ 	.word	0x00004ba0


	//   ....[8]....
        /*03d4*/ 	.word	0x0000b010


	//   ....[9]....
        /*03d8*/ 	.word	0x0000b040


	//   ....[10]....
        /*03dc*/ 	.word	0x0000b070


	//   ....[11]....
        /*03e0*/ 	.word	0x0000b120


	//   ....[12]....
        /*03e4*/ 	.word	0x0000b230


	//   ....[13]....
        /*03e8*/ 	.word	0x0000b280


	//   ....[14]....
        /*03ec*/ 	.word	0x0000b320


	//   ....[15]....
        /*03f0*/ 	.word	0x0000b360


	//   ....[16]....
        /*03f4*/ 	.word	0x000104f0


	//   ....[17]....
        /*03f8*/ 	.word	0x00010500


	//   ....[18]....
        /*03fc*/ 	.word	0x00010510


	//   ....[19]....
        /*0400*/ 	.word	0x00010520


	//   ....[20]....
        /*0404*/ 	.word	0x00010550


	//   ....[21]....
        /*0408*/ 	.word	0x00010570


	//   ....[22]....
        /*040c*/ 	.word	0x00010590


	//   ....[23]....
        /*0410*/ 	.word	0x000105a0


	//----- nvinfo : EIATTR_EXIT_INSTR_OFFSETS
	.align		4
.L_340:
        /*0414*/ 	.byte	0x04, 0x1c
        /*0416*/ 	.short	(.L_342 - .L_341)


	//   ....[0]....
.L_341:
        /*0418*/ 	.word	0x000005d0


	//   ....[1]....
        /*041c*/ 	.word	0x00011980


	//   ....[2]....
        /*0420*/ 	.word	0x00011a60


	//   ....[3]....
        /*0424*/ 	.word	0x00012570


	//   ....[4]....
        /*0428*/ 	.word	0x00012600


	//----- nvinfo : EIATTR_CRS_STACK_SIZE
	.align		4
.L_342:
        /*042c*/ 	.byte	0x04, 0x1e
        /*042e*/ 	.short	(.L_344 - .L_343)
.L_343:
        /*0430*/ 	.word	0x00000000


	//----- nvinfo : EIATTR_CBANK_PARAM_SIZE
	.align		4
.L_344:
        /*0434*/ 	.byte	0x03, 0x19
        /*0436*/ 	.short	0x01d0


	//----- nvinfo : EIATTR_PARAM_CBANK
	.align		4
        /*0438*/ 	.byte	0x04, 0x0a
        /*043a*/ 	.short	(.L_346 - .L_345)
	.align		4
.L_345:
        /*043c*/ 	.word	index@(.nv.constant0._ZN5flash16flash_fwd_kernelI23Flash_fwd_kernel_traitsILi32ELi128ELi128ELi4ELb0ELb0EN7cutlass10bfloat16_tE19Flash_kernel_traitsILi32ELi128ELi128ELi4ES3_EELb1ELb0ELb0ELb0ELb0ELb0ELb0ELb0EEEvNS_16Flash_fwd_paramsE)
        /*0440*/ 	.short	0x0210
        /*0442*/ 	.short	0x01d0


	//----- nvinfo : EIATTR_SW_WAR
	.align		4
.L_346:
        /*0444*/ 	.byte	0x04, 0x36
        /*0446*/ 	.short	(.L_348 - .L_347)
.L_347:
        /*0448*/ 	.word	0x00000008
.L_348:


//--------------------- .nv.info._ZN5flash16flash_fwd_kernelI23Flash_fwd_kernel_traitsILi32ELi128ELi128ELi4ELb0ELb0EN7cutlass10bfloat16_tE19Flash_kernel_traitsILi32ELi128ELi128ELi4ES3_EELb1ELb0ELb1ELb0ELb0ELb0ELb0ELb0EEEvNS_16Flash_fwd_paramsE --------------------------
	.section	.nv.info._ZN5flash16flash_fwd_kernelI23Flash_fwd_kernel_traitsILi32ELi128ELi128ELi4ELb0ELb0EN7cutlass10bfloat16_tE19Flash_kernel_traitsILi32ELi128ELi128ELi4ES3_EELb1ELb0ELb1ELb0ELb0ELb0ELb0ELb0EEEvNS_16Flash_fwd_paramsE,"",@"SHT_CUDA_INFO"
	.sectionflags	@""
	.align	4


	//----- nvinfo : EIATTR_CUDA_API_VERSION
	.align		4
        /*0000*/ 	.byte	0x04, 0x37
        /*0002*/ 	.short	(.L_350 - .L_349)
.L_349:
        /*0004*/ 	.word	0x00000082


	//----- nvinfo : EIATTR_KPARAM_INFO
	.align		4
.L_350:
        /*0008*/ 	.byte	0x04, 0x17
        /*000a*/ 	.short	(.L_352 - .L_351)
.L_351:
        /*000c*/ 	.word	0x00000000
        /*0010*/ 	.short	0x0000
        /*0012*/ 	.short	0x0000
        /*0014*/ 	.byte	0x00, 0xf0, 0x41, 0x07


	//----- nvinfo : EIATTR_SPARSE_MMA_MASK
	.align		4
.L_352:
        /*0018*/ 	.byte	0x03, 0x50
        /*001a*/ 	.short	0x0000


	//----- nvinfo : EIATTR_MAXREG_COUNT
	.align		4
        /*001c*/ 	.byte	0x03, 0x1b
        /*001e*/ 	.short	0x00ff


	//----- nvinfo : EIATTR_NUM_BARRIERS
	.align		4
        /*0020*/ 	.byte	0x02, 0x4c
        /*0022*/ 	.byte	0x01
	.zero		1


	//----- nvinfo : EIATTR_ANNOTATIONS
	.align		4
        /*0024*/ 	.byte	0x04, 0x55
        /*0026*/ 	.short	(.L_354 - .L_353)


	//   ....[0]....
.L_353:
        /* <DEDUP_REMOVED lines=65> */


	//----- nvinfo : EIATTR_MERCURY_ISA_VERSION
	.align		4
.L_354:
        /*0420*/ 	.byte	0x03, 0x5f
        /*0422*/ 	.short	0x0101


	//----- nvinfo : EIATTR_INT_WARP_WIDE_INSTR_OFFSETS
	.align		4
        /*0424*/ 	.byte	0x04, 0x31
        /*0426*/ 	.short	(.L_356 - .L_355)


	//   ....[0]....
.L_355:
        /*0428*/ 	.word	0x0000b260


	//----- nvinfo : EIATTR_COOP_GROUP_MASK_REGIDS
	.align		4
.L_356:
        /*042c*/ 	.byte	0x04, 0x29
        /*042e*/ 	.short	(.L_358 - .L_357)


	//   ....[0]....
.L_357:
        /*0430*/ 	.word	0xffffffff


	//   ....[1]....
        /*0434*/ 	.word	0xffffffff


	//   ....[2]....
        /*0438*/ 	.word	0xffffffff


	//   ....[3]....
        /*043c*/ 	.word	0xffffffff


	//   ....[4]....
        /*0440*/ 	.word	0xffffffff


	//   ....[5]....
        /*0444*/ 	.word	0xffffffff


	//   ....[6]....
        /*0448*/ 	.word	0xffffffff


	//   ....[7]....
        /*044c*/ 	.word	0xffffffff


	//   ....[8]....
        /*0450*/ 	.word	0xffffffff


	//   ....[9]....
        /*0454*/ 	.word	0xffffffff


	//   ....[10]....
        /*0458*/ 	.word	0xffffffff


	//   ....[11]....
        /*045c*/ 	.word	0xffffffff


	//   ....[12]....
        /*0460*/ 	.word	0xffffffff


	//   ....[13]....
        /*0464*/ 	.word	0xffffffff


	//   ....[14]....
        /*0468*/ 	.word	0xffffffff


	//   ....[15]....
        /*046c*/ 	.word	0xffffffff


	//   ....[16]....
        /*0470*/ 	.word	0xffffffff


	//   ....[17]....
        /*0474*/ 	.word	0xffffffff


	//   ....[18]....
        /*0478*/ 	.word	0xffffffff


	//   ....[19]....
        /*047c*/ 	.word	0xffffffff


	//   ....[20]....
        /*0480*/ 	.word	0xffffffff


	//   ....[21]....
        /*0484*/ 	.word	0xffffffff


	//   ....[22]....
        /*0488*/ 	.word	0xffffffff


	//   ....[23]....
        /*048c*/ 	.word	0xffffffff


	//   ....[24]....
        /*0490*/ 	.word	0xffffffff


	//   ....[25]....
        /*0494*/ 	.word	0xffffffff


	//   ....[26]....
        /*0498*/ 	.word	0xffffffff


	//   ....[27]....
        /*049c*/ 	.word	0xffffffff


	//   ....[28]....
        /*04a0*/ 	.word	0xffffffff


	//   ....[29]....
        /*04a4*/ 	.word	0xffffffff


	//   ....[30]....
        /*04a8*/ 	.word	0xffffffff


	//   ....[31]....
        /*04ac*/ 	.word	0xffffffff


	//----- nvinfo : EIATTR_COOP_GROUP_INSTR_OFFSETS
	.align		4
.L_358:
        /*04b0*/ 	.byte	0x04, 0x28
        /*04b2*/ 	.short	(.L_360 - .L_359)


	//   ....[0]....
.L_359:
        /*04b4*/ 	.word	0x00005d80


	//   ....[1]....
        /*04b8*/ 	.word	0x00005db0


	//   ....[2]....
        /*04bc*/ 	.word	0x00005ea0


	//   ....[3]....
        /*04c0*/ 	.word	0x00005ef0


	//   ....[4]....
        /*04c4*/ 	.word	0x000062a0


	//   ....[5]....
        /*04c8*/ 	.word	0x000063c0


	//   ....[6]....
        /*04cc*/ 	.word	0x00006640


	//   ....[7]....
        /*04d0*/ 	.word	0x000068b0


	//   ....[8]....
        /*04d4*/ 	.word	0x0000e4c0


	//   ....[9]....
        /*04d8*/ 	.word	0x0000e4f0


	//   ....[10]....
        /*04dc*/ 	.word	0x0000e620


	//   ....[11]....
        /*04e0*/ 	.word	0x0000e6b0


	//   ....[12]....
        /*04e4*/ 	.word	0x0000e700


	//   ....[13]....
        /*04e8*/ 	.word	0x0000e750


	//   ....[14]....
        /*04ec*/ 	.word	0x0000e7c0


	//   ....[15]....
        /*04f0*/ 	.word	0x0000e8c0


	//   ....[16]....
        /*04f4*/ 	.word	0x00017770


	//   ....[17]....
        /*04f8*/ 	.word	0x000177e0


	//   ....[18]....
        /*04fc*/ 	.word	0x000178a0


	//   ....[19]....
        /*0500*/ 	.word	0x00017950


	//   ....[20]....
        /*0504*/ 	.word	0x00017b30


	//   ....[21]....
        /*0508*/ 	.word	0x00017b70


	//   ....[22]....
        /*050c*/ 	.word	0x00017d40


	//   ....[23]....
        /*0510*/ 	.word	0x00017d90


	//   ....[24]....
        /*0514*/ 	.word	0x0001c940


	//   ....[25]....
        /*0518*/ 	.word	0x0001c950


	//   ....[26]....
        /*051c*/ 	.word	0x0001c960


	//   ....[27]....
        /*0520*/ 	.word	0x0001c970


	//   ....[28]....
        /*0524*/ 	.word	0x0001c9a0


	//   ....[29]....
        /*0528*/ 	.word	0x0001c9c0


	//   ....[30]....
        /*052c*/ 	.word	0x0001c9e0


	//   ....[31]....
        /*0530*/ 	.word	0x0001ca10


	//----- nvinfo : EIATTR_EXIT_INSTR_OFFSETS
	.align		4
.L_360:
        /*0534*/ 	.byte	0x04, 0x1c
        /*0536*/ 	.short	(.L_362 - .L_361)


	//   ....[0]....
.L_361:
        /*0538*/ 	.word	0x00000710


	//   ....[1]....
        /*053c*/ 	.word	0x00001340


	//   ....[2]....
        /*0540*/ 	.word	0x000013d0


	//   ....[3]....
        /*0544*/ 	.word	0x0001dde0


	//   ....[4]....
        /*0548*/ 	.word	0x0001dec0


	//----- nvinfo : EIATTR_CRS_STACK_SIZE
	.align		4
.L_362:
        /*054c*/ 	.byte	0x04, 0x1e
        /*054e*/ 	.short	(.L_364 - .L_363)
.L_363:
        /*0550*/ 	.word	0x00000000


	//----- nvinfo : EIATTR_CBANK_PARAM_SIZE
	.align		4
.L_364:
        /*0554*/ 	.byte	0x03, 0x19
        /*0556*/ 	.short	0x01d0


	//----- nvinfo : EIATTR_PARAM_CBANK
	.align		4
        /*0558*/ 	.byte	0x04, 0x0a
        /*055a*/ 	.short	(.L_366 - .L_365)
	.align		4
.L_365:
        /*055c*/ 	.word	index@(.nv.constant0._ZN5flash16flash_fwd_kernelI23Flash_fwd_kernel_traitsILi32ELi128ELi128ELi4ELb0ELb0EN7cutlass10bfloat16_tE19Flash_kernel_traitsILi32ELi128ELi128ELi4ES3_EELb1ELb0ELb1ELb0ELb0ELb0ELb0ELb0EEEvNS_16Flash_fwd_paramsE)
        /*0560*/ 	.short	0x0210
        /*0562*/ 	.short	0x01d0


	//----- nvinfo : EIATTR_SW_WAR
	.align		4
.L_366:
        /*0564*/ 	.byte	0x04, 0x36
        /*0566*/ 	.short	(.L_368 - .L_367)
.L_367:
        /*0568*/ 	.word	0x00000008
.L_368:


//--------------------- .nv.info._ZN5flash16flash_fwd_kernelI23Flash_fwd_kernel_traitsILi32ELi128ELi128ELi4ELb0ELb0EN7cutlass10bfloat16_tE19Flash_kernel_traitsILi32ELi128ELi128ELi4ES3_EELb1ELb0ELb0ELb0ELb1ELb1ELb0ELb0EEEvNS_16Flash_fwd_paramsE --------------------------
	.section	.nv.info._ZN5flash16flash_fwd_kernelI23Flash_fwd_kernel_traitsILi32ELi128ELi128ELi4ELb0ELb0EN7cutlass10bfloat16_tE19Flash_kernel_traitsILi32ELi128ELi128ELi4ES3_EELb1ELb0ELb0ELb0ELb1ELb1ELb0ELb0EEEvNS_16Flash_fwd_paramsE,"",@"SHT_CUDA_INFO"
	.sectionflags	@""
	.align	4


	//----- nvinfo : EIATTR_CUDA_API_VERSION
	.align		4
        /*0000*/ 	.byte	0x04, 0x37
        /*0002*/ 	.short	(.L_370 - .L_369)
.L_369:
        /*0004*/ 	.word	0x00000082


	//----- nvinfo : EIATTR_KPARAM_INFO
	.align		4
.L_370:
        /*0008*/ 	.byte	0x04, 0x17
        /*000a*/ 	.short	(.L_372 - .L_371)
.L_371:
        /*000c*/ 	.word	0x00000000
        /*0010*/ 	.short	0x0000
        /*0012*/ 	.short	0x0000
        /*0014*/ 	.byte	0x00, 0xf0, 0x41, 0x07


	//----- nvinfo : EIATTR_SPARSE_MMA_MASK
	.align		4
.L_372:
        /*0018*/ 	.byte	0x03, 0x50
        /*001a*/ 	.short	0x0000


	//----- nvinfo : EIATTR_MAXREG_COUNT
	.align		4
        /*001c*/ 	.byte	0x03, 0x1b
        /*001e*/ 	.short	0x00ff


	//----- nvinfo : EIATTR_NUM_BARRIERS
	.align		4
        /*0020*/ 	.byte	0x02, 0x4c
        /*0022*/ 	.byte	0x01
	.zero		1


	//----- nvinfo : EIATTR_ANNOTATIONS
	.align		4
        /*0024*/ 	.byte	0x04, 0x55
        /*0026*/ 	.short	(.L_374 - .L_373)


	//   ....[0]....
.L_373:
        /* <DEDUP_REMOVED lines=31> */


	//----- nvinfo : EIATTR_MERCURY_ISA_VERSION
	.align		4
.L_374:
        /*0208*/ 	.byte	0x03, 0x5f
        /*020a*/ 	.short	0x0101


	//----- nvinfo : EIATTR_COOP_GROUP_MASK_REGIDS
	.align		4
        /*020c*/ 	.byte	0x04, 0x29
        /*020e*/ 	.short	(.L_376 - .L_375)


	//   ....[0]....
.L_375:
        /*0210*/ 	.word	0xffffffff


	//   ....[1]....
        /*0214*/ 	.word	0xffffffff


	//   ....[2]....
        /*0218*/ 	.word	0xffffffff


	//   ....[3]....
        /*021c*/ 	.word	0xffffffff


	//   ....[4]....
        /*0220*/ 	.word	0xffffffff


	//   ....[5]....
        /*0224*/ 	.word	0xffffffff


	//   ....[6]....
        /*0228*/ 	.word	0xffffffff


	//   ....[7]....
        /*022c*/ 	.word	0xffffffff


	//   ....[8]....
        /*0230*/ 	.word	0xffffffff


	//   ....[9]....
        /*0234*/ 	.word	0xffffffff


	//   ....[10]....
        /*0238*/ 	.word	0xffffffff


	//   ....[11]....
        /*023c*/ 	.word	0xffffffff


	//   ....[12]....
        /*0240*/ 	.word	0xffffffff


	//   ....[13]....
        /*0244*/ 	.word	0xffffffff


	//   ....[14]....
        /*0248*/ 	.word	0xffffffff


	//   ....[15]....
        /*024c*/ 	.word	0xffffffff


	//   ....[16]....
        /*0250*/ 	.word	0xffffffff


	//   ....[17]....
        /*0254*/ 	.word	0xffffffff


	//   ....[18]....
        /*0258*/ 	.word	0xffffffff


	//   ....[19]....
        /*025c*/ 	.word	0xffffffff


	//   ....[20]....
        /*0260*/ 	.word	0xffffffff


	//   ....[21]....
        /*0264*/ 	.word	0xffffffff


	//   ....[22]....
        /*0268*/ 	.word	0xffffffff


	//   ....[23]....
        /*026c*/ 	.word	0xffffffff


	//----- nvinfo : EIATTR_COOP_GROUP_INSTR_OFFSETS
	.align		4
.L_376:
        /*0270*/ 	.byte	0x04, 0x28
        /*0272*/ 	.short	(.L_378 - .L_377)


	//   ....[0]....
.L_377:
        /*0274*/ 	.word	0x000023f0


	//   ....[1]....
        /*0278*/ 	.word	0x00002510


	//   ....[2]....
        /*027c*/ 	.word	0x000026f0


	//   ....[3]....
        /*0280*/ 	.word	0x00002720


	//   ....[4]....
        /*0284*/ 	.word	0x000028c0


	//   ....[5]....
        /*0288*/ 	.word	0x00002a80


	//   ....[6]....
        /*028c*/ 	.word	0x00002af0


	//   ....[7]....
        /*0290*/ 	.word	0x00002bc0


	//   ....[8]....
        /*0294*/ 	.word	0x00008a60


	//   ....[9]....
        /*0298*/ 	.word	0x00008b00


	//   ....[10]....
        /*029c*/ 	.word	0x00008c60


	//   ....[11]....
        /*02a0*/ 	.word	0x00008dc0


	//   ....[12]....
        /*02a4*/ 	.word	0x00008e00


	//   ....[13]....
        /*02a8*/ 	.word	0x00008f50


	//   ....[14]....
        /*02ac*/ 	.word	0x00008f90


	//   ....[15]....
        /*02b0*/ 	.word	0x00009110


	//   ....[16]....
        /*02b4*/ 	.word	0x0000e2d0


	//   ....[17]....
        /*02b8*/ 	.word	0x0000e310


	//   ....[18]....
        /*02bc*/ 	.word	0x0000e350


	//   ....[19]....
        /*02c0*/ 	.word	0x0000e360


	//   ....[20]....
        /*02c4*/ 	.word	0x0000e3e0


	//   ....[21]....
        /*02c8*/ 	.word	0x0000e400


	//   ....[22]....
        /*02cc*/ 	.word	0x0000e420


	//   ....[23]....
        /*02d0*/ 	.word	0x0000e430


	//----- nvinfo : EIATTR_EXIT_INSTR_OFFSETS
	.align		4
.L_378:
        /*02d4*/ 	.byte	0x04, 0x1c
        /*02d6*/ 	.short	(.L_380 - .L_379)


	//   ....[0]....
.L_379:
        /*02d8*/ 	.word	0x00000300


	//   ....[1]....
        /*02dc*/ 	.word	0x0000f430


	//----- nvinfo : EIATTR_CRS_STACK_SIZE
	.align		4
.L_380:
        /*02e0*/ 	.byte	0x04, 0x1e
        /*02e2*/ 	.short	(.L_382 - .L_381)
.L_381:
        /*02e4*/ 	.word	0x00000000


	//----- nvinfo : EIATTR_CBANK_PARAM_SIZE
	.align		4
.L_382:
        /*02e8*/ 	.byte	0x03, 0x19
        /*02ea*/ 	.short	0x01d0


	//----- nvinfo : EIATTR_PARAM_CBANK
	.align		4
        /*02ec*/ 	.byte	0x04, 0x0a
        /*02ee*/ 	.short	(.L_384 - .L_383)
	.align		4
.L_383:
        /*02f0*/ 	.word	index@(.nv.constant0._ZN5flash16flash_fwd_kernelI23Flash_fwd_kernel_traitsILi32ELi128ELi128ELi4ELb0ELb0EN7cutlass10bfloat16_tE19Flash_kernel_traitsILi32ELi128ELi128ELi4ES3_EELb1ELb0ELb0ELb0ELb1ELb1ELb0ELb0EEEvNS_16Flash_fwd_paramsE)
        /*02f4*/ 	.short	0x0210
        /*02f6*/ 	.short	0x01d0


	//----- nvinfo : EIATTR_SW_WAR
	.align		4
.L_384:
        /*02f8*/ 	.byte	0x04, 0x36
        /*02fa*/ 	.short	(.L_386 - .L_385)
.L_385:
        /*02fc*/ 	.word	0x00000008
.L_386:


//--------------------- .nv.info._ZN5flash16flash_fwd_kernelI23Flash_fwd_kernel_traitsILi32ELi128ELi128ELi4ELb0ELb0EN7cutlass10bfloat16_tE19Flash_kernel_traitsILi32ELi128ELi128ELi4ES3_EELb0ELb0ELb0ELb0ELb1ELb1ELb1ELb0EEEvNS_16Flash_fwd_paramsE --------------------------
	.section	.nv.info._ZN5flash16flash_fwd_kernelI23Flash_fwd_kernel_traitsILi32ELi128ELi128ELi4ELb0ELb0EN7cutlass10bfloat16_tE19Flash_kernel_traitsILi32ELi128ELi128ELi4ES3_EELb0ELb0ELb0ELb0ELb1ELb1ELb1ELb0EEEvNS_16Flash_fwd_paramsE,"",@"SHT_CUDA_INFO"
	.sectionflags	@""
	.align	4


	//----- nvinfo : EIATTR_CUDA_API_VERSION
	.align		4
        /*0000*/ 	.byte	0x04, 0x37
        /*0002*/ 	.short	(.L_388 - .L_387)
.L_387:
        /*0004*/ 	.word	0x00000082


	//----- nvinfo : EIATTR_KPARAM_INFO
	.align		4
.L_388:
        /*0008*/ 	.byte	0x04, 0x17
        /*000a*/ 	.short	(.L_390 - .L_389)
.L_389:
        /*000c*/ 	.word	0x00000000
        /*0010*/ 	.short	0x0000
        /*0012*/ 	.short	0x0000
        /*0014*/ 	.byte	0x00, 0xf0, 0x41, 0x07


	//----- nvinfo : EIATTR_SPARSE_MMA_MASK
	.align		4
.L_390:
        /*0018*/ 	.byte	0x03, 0x50
        /*001a*/ 	.short	0x0000


	//----- nvinfo : EIATTR_MAXREG_COUNT
	.align		4
        /*001c*/ 	.byte	0x03, 0x1b
        /*001e*/ 	.short	0x00ff


	//----- nvinfo : EIATTR_NUM_BARRIERS
	.align		4
        /*0020*/ 	.byte	0x02, 0x4c
        /*0022*/ 	.byte	0x01
	.zero		1


	//----- nvinfo : EIATTR_ANNOTATIONS
	.align		4
        /*0024*/ 	.byte	0x04, 0x55
        /*0026*/ 	.short	(.L_392 - .L_391)


	//   ....[0]....
.L_391:
        /* <DEDUP_REMOVED lines=14> */


	//----- nvinfo : EIATTR_MERCURY_ISA_VERSION
	.align		4
.L_392:
        /*00f8*/ 	.byte	0x03, 0x5f
        /*00fa*/ 	.short	0x0101


	//----- nvinfo : EIATTR_COOP_GROUP_MASK_REGIDS
	.align		4
        /*00fc*/ 	.byte	0x04, 0x29
        /*00fe*/ 	.short	(.L_394 - .L_393)


	//   ....[0]....
.L_393:
        /*0100*/ 	.word	0xffffffff


	//   ....[1]....
        /*0104*/ 	.word	0xffffffff


	//   ....[2]....
        /*0108*/ 	.word	0xffffffff


	//   ....[3]....
        /*010c*/ 	.word	0xffffffff


	//   ....[4]....
        /*0110*/ 	.word	0xffffffff


	//   ....[5]....
        /*0114*/ 	.word	0xffffffff


	//   ....[6]....
        /*0118*/ 	.word	0xffffffff


	//   ....[7]....
        /*011c*/ 	.word	0xffffffff


	//   ....[8]....
        /*0120*/ 	.word	0xffffffff


	//   ....[9]....
        /*0124*/ 	.word	0xffffffff


	//   ....[10]....
        /*0128*/ 	.word	0xffffffff


	//   ....[11]....
        /*012c*/ 	.word	0xffffffff


	//   ....[12]....
        /*0130*/ 	.word	0xffffffff


	//   ....[13]....
        /*0134*/ 	.word	0xffffffff


	//   ....[14]....
        /*0138*/ 	.word	0xffffffff


	//   ....[15]....
        /*013c*/ 	.word	0xffffffff


	//   ....[16]....
        /*0140*/ 	.word	0xffffffff


	//   ....[17]....
        /*0144*/ 	.word	0xffffffff


	//   ....[18]....
        /*0148*/ 	.word	0xffffffff


	//   ....[19]....
        /*014c*/ 	.word	0xffffffff


	//   ....[20]....
        /*0150*/ 	.word	0xffffffff


	//   ....[21]....
        /*0154*/ 	.word	0xffffffff


	//   ....[22]....
        /*0158*/ 	.word	0xffffffff


	//   ....[23]....
        /*015c*/ 	.word	0xffffffff


	//----- nvinfo : EIATTR_COOP_GROUP_INSTR_OFFSETS
	.align		4
.L_394:
        /*0160*/ 	.byte	0x04, 0x28
        /*0162*/ 	.short	(.L_396 - .L_395)


	//   ....[0]....
.L_395:
        /*0164*/ 	.word	0x00002820


	//   ....[1]....
        /*0168*/ 	.word	0x000028a0


	//   ....[2]....
        /*016c*/ 	.word	0x00002e60


	//   ....[3]....
        /*0170*/ 	.word	0x00002ea0


	//   ....[4]....
        /*0174*/ 	.word	0x000036c0


	//   ....[5]....
        /*0178*/ 	.word	0x00003770


	//   ....[6]....
        /*017c*/ 	.word	0x000037c0


	//   ....[7]....
        /*0180*/ 	.word	0x00003890


	//   ....[8]....
        /*0184*/ 	.word	0x00007450


	//   ....[9]....
        /*0188*/ 	.word	0x000074a0


	//   ....[10]....
        /*018c*/ 	.word	0x00007500


	//   ....[11]....
        /*0190*/ 	.word	0x00007510


	//   ....[12]....
        /*0194*/ 	.word	0x00007560


	//   ....[13]....
        /*0198*/ 	.word	0x00007570


	//   ....[14]....
        /*019c*/ 	.word	0x00007580


	//   ....[15]....
        /*01a0*/ 	.word	0x00007590


	//   ....[16]....
        /*01a4*/ 	.word	0x00009d00


	//   ....[17]....
        /*01a8*/ 	.word	0x00009d10


	//   ....[18]....
        /*01ac*/ 	.word	0x00009d20


	//   ....[19]....
        /*01b0*/ 	.word	0x00009d40


	//   ....[20]....
        /*01b4*/ 	.word	0x00009d60


	//   ....[21]....
        /*01b8*/ 	.word	0x00009d80


	//   ....[22]....
        /*01bc*/ 	.word	0x00009d90


	//   ....[23]....
        /*01c0*/ 	.word	0x00009dc0


	//----- nvinfo : EIATTR_EXIT_INSTR_OFFSETS
	.align		4
.L_396:
        /*01c4*/ 	.byte	0x04, 0x1c
        /*01c6*/ 	.short	(.L_398 - .L_397)


	//   ....[0]....
.L_397:
        /*01c8*/ 	.word	0x00000150


	//   ....[1]....
        /*01cc*/ 	.word	0x0000acc0


	//----- nvinfo : EIATTR_CRS_STACK_SIZE
	.align		4
.L_398:
        /*01d0*/ 	.byte	0x04, 0x1e
        /*01d2*/ 	.short	(.L_400 - .L_399)
.L_399:
        /*01d4*/ 	.word	0x00000000


	//----- nvinfo : EIATTR_CBANK_PARAM_SIZE
	.align		4
.L_400:
        /*01d8*/ 	.byte	0x03, 0x19
        /*01da*/ 	.short	0x01d0


	//----- nvinfo : EIATTR_PARAM_CBANK
	.align		4
        /*01dc*/ 	.byte	0x04, 0x0a
        /*01de*/ 	.short	(.L_402 - .L_401)
	.align		4
.L_401:
        /*01e0*/ 	.word	index@(.nv.constant0._ZN5flash16flash_fwd_kernelI23Flash_fwd_kernel_traitsILi32ELi128ELi128ELi4ELb0ELb0EN7cutlass10bfloat16_tE19Flash_kernel_traitsILi32ELi128ELi128ELi4ES3_EELb0ELb0ELb0ELb0ELb1ELb1ELb1ELb0EEEvNS_16Flash_fwd_paramsE)
        /*01e4*/ 	.short	0x0210
        /*01e6*/ 	.short	0x01d0


	//----- nvinfo : EIATTR_SW_WAR
	.align		4
.L_402:
        /*01e8*/ 	.byte	0x04, 0x36
        /*01ea*/ 	.short	(.L_404 - .L_403)
.L_403:
        /*01ec*/ 	.word	0x00000008
.L_404:


//--------------------- .nv.info._ZN5flash16flash_fwd_kernelI23Flash_fwd_kernel_traitsILi32ELi128ELi128ELi4ELb0ELb0EN7cutlass10bfloat16_tE19Flash_kernel_traitsILi32ELi128ELi128ELi4ES3_EELb1ELb0ELb0ELb1ELb0ELb0ELb0ELb0EEEvNS_16Flash_fwd_paramsE --------------------------
	.section	.nv.info._ZN5flash16flash_fwd_kernelI23Flash_fwd_kernel_traitsILi32ELi128ELi128ELi4ELb0ELb0EN7cutlass10bfloat16_tE19Flash_kernel_traitsILi32ELi128ELi128ELi4ES3_EELb1ELb0ELb0ELb1ELb0ELb0ELb0ELb0EEEvNS_16Flash_fwd_paramsE,"",@"SHT_CUDA_INFO"
	.sectionflags	@""
	.align	4


	//----- nvinfo : EIATTR_CUDA_API_VERSION
	.align		4
        /*0000*/ 	.byte	0x04, 0x37
        /*0002*/ 	.short	(.L_406 - .L_405)
.L_405:
        /*0004*/ 	.word	0x00000082


	//----- nvinfo : EIATTR_KPARAM_INFO
	.align		4
.L_406:
        /*0008*/ 	.byte	0x04, 0x17
        /*000a*/ 	.short	(.L_408 - .L_407)
.L_407:
        /*000c*/ 	.word	0x00000000
        /*0010*/ 	.short	0x0000
        /*0012*/ 	.short	0x0000
        /*0014*/ 	.byte	0x00, 0xf0, 0x41, 0x07


	//----- nvinfo : EIATTR_SPARSE_MMA_MASK
	.align		4
.L_408:
        /*0018*/ 	.byte	0x03, 0x50
        /*001a*/ 	.short	0x0000


	//----- nvinfo : EIATTR_MAXREG_COUNT
	.align		4
        /*001c*/ 	.byte	0x03, 0x1b
        /*001e*/ 	.short	0x00ff


	//----- nvinfo : EIATTR_NUM_BARRIERS
	.align		4
        /*0020*/ 	.byte	0x02, 0x4c
        /*0022*/ 	.byte	0x01
	.zero		1


	//----- nvinfo : EIATTR_ANNOTATIONS
	.align		4
        /*0024*/ 	.byte	0x04, 0x55
        /*0026*/ 	.short	(.L_410 - .L_409)


	//   ....[0]....
.L_409:
        /* <DEDUP_REMOVED lines=68> */


	//----- nvinfo : EIATTR_MERCURY_ISA_VERSION
	.align		4
.L_410:
        /*0458*/ 	.byte	0x03, 0x5f
        /*045a*/ 	.short	0x0101


	//----- nvinfo : EIATTR_COOP_GROUP_MASK_REGIDS
	.align		4
        /*045c*/ 	.byte	0x04, 0x29
        /*045e*/ 	.short	(.L_412 - .L_411)


	//   ....[0]....
.L_411:
        /*0460*/ 	.word	0xffffffff


	//   ....[1]....
        /*0464*/ 	.word	0xffffffff


	//   ....[2]....
        /*0468*/ 	.word	0xffffffff


	//   ....[3]....
        /*046c*/ 	.word	0xffffffff


	//   ....[4]....
        /*0470*/ 	.word	0xffffffff


	//   ....[5]....
        /*0474*/ 	.word	0xffffffff


	//   ....[6]....
        /*0478*/ 	.word	0xffffffff


	//   ....[7]....
        /*047c*/ 	.word	0xffffffff


	//   ....[8]....
        /*0480*/ 	.word	0xffffffff


	//   ....[9]....
        /*0484*/ 	.word	0xffffffff


	//   ....[10]....
        /*0488*/ 	.word	0xffffffff


	//   ....[11]....
        /*048c*/ 	.word	0xffffffff


	//   ....[12]....
        /*0490*/ 	.word	0xffffffff


	//   ....[13]....
        /*0494*/ 	.word	0xffffffff


	//   ....[14]....
        /*0498*/ 	.word	0xffffffff


	//   ....[15]....
        /*049c*/ 	.word	0xffffffff


	//   ....[16]....
        /*04a0*/ 	.word	0xffffffff


	//   ....[17]....
        /*04a4*/ 	.word	0xffffffff


	//   ....[18]....
        /*04a8*/ 	.word	0xffffffff


	//   ....[19]....
        /*04ac*/ 	.word	0xffffffff


	//   ....[20]....
        /*04b0*/ 	.word	0xffffffff


	//   ....[21]....
        /*04b4*/ 	.word	0xffffffff


	//   ....[22]....
        /*04b8*/ 	.word	0xffffffff


	//   ....[23]....
        /*04bc*/ 	.word	0xffffffff


	//----- nvinfo : EIATTR_COOP_GROUP_INSTR_OFFSETS
	.align		4
.L_412:
        /*04c0*/ 	.byte	0x04, 0x28
        /*04c2*/ 	.short	(.L_414 - .L_413)


	//   ....[0]....
.L_413:
        /*04c4*/ 	.word	0x000068b0


	//   ....[1]....
        /*04c8*/ 	.word	0x00006940


	//   ....[2]....
        /*04cc*/ 	.word	0x000069f0


	//   ....[3]....
        /*04d0*/ 	.word	0x00006aa0


	//   ....[4]....
        /*04d4*/ 	.word	0x00006c10


	//   ....[5]....
        /*04d8*/ 	.word	0x00006f90


	//   ....[6]....
        /*04dc*/ 	.word	0x000071d0


	//   ....[7]....
        /*04e0*/ 	.word	0x000073d0


	//   ....[8]....
        /*04e4*/ 	.word	0x0000ede0


	//   ....[9]....
        /*04e8*/ 	.word	0x0000eeb0


	//   ....[10]....
        /*04ec*/ 	.word	0x0000ef50


	//   ....[11]....
        /*04f0*/ 	.word	0x0000ef80


	//   ....[12]....
        /*04f4*/ 	.word	0x0000efb0


	//   ....[13]....
        /*04f8*/ 	.word	0x0000f020


	//   ....[14]....
        /*04fc*/ 	.word	0x0000f080


	//   ....[15]....
        /*0500*/ 	.word	0x0000f1a0


	//   ....[16]....
        /*0504*/ 	.word	0x000145c0


	//   ....[17]....
        /*0508*/ 	.word	0x000145d0


	//   ....[18]....
        /*050c*/ 	.word	0x000145e0


	//   ....[19]....
        /*0510*/ 	.word	0x000145f0


	//   ....[20]....
        /*0514*/ 	.word	0x00014620


	//   ....[21]....
        /*0518*/ 	.word	0x00014640


	//   ....[22]....
        /*051c*/ 	.word	0x00014660


	//   ....[23]....
        /*0520*/ 	.word	0x00014670


	//----- nvinfo : EIATTR_EXIT_INSTR_OFFSETS
	.align		4
.L_414:
        /*0524*/ 	.byte	0x04, 0x1c
        /*0526*/ 	.short	(.L_416 - .L_415)


	//   ....[0]....
.L_415:
        /*0528*/ 	.word	0x000005e0


	//   ....[1]....
        /*052c*/ 	.word	0x00015ab0


	//   ....[2]....
        /*0530*/ 	.word	0x00015b90


	//   ....[3]....
        /*0534*/ 	.word	0x000166a0


	//   ....[4]....
        /*0538*/ 	.word	0x00016730


	//----- nvinfo : EIATTR_CRS_STACK_SIZE
	.align		4
.L_416:
        /*053c*/ 	.byte	0x04, 0x1e
        /*053e*/ 	.short	(.L_418 - .L_417)
.L_417:
        /*0540*/ 	.word	0x00000000


	//----- nvinfo : EIATTR_CBANK_PARAM_SIZE
	.align		4
.L_418:
        /*0544*/ 	.byte	0x03, 0x19
        /*0546*/ 	.short	0x01d0


	//----- nvinfo : EIATTR_PARAM_CBANK
	.align		4
        /*0548*/ 	.byte	0x04, 0x0a
        /*054a*/ 	.short	(.L_420 - .L_419)
	.align		4
.L_419:
        /*054c*/ 	.word	index@(.nv.constant0._ZN5flash16flash_fwd_kernelI23Flash_fwd_kernel_traitsILi32ELi128ELi128ELi4ELb0ELb0EN7cutlass10bfloat16_tE19Flash_kernel_traitsILi32ELi128ELi128ELi4ES3_EELb1ELb0ELb0ELb1ELb0ELb0ELb0ELb0EEEvNS_16Flash_fwd_paramsE)
        /*0550*/ 	.short	0x0210
        /*0552*/ 	.short	0x01d0


	//----- nvinfo : EIATTR_SW_WAR
	.align		4
.L_420:
        /*0554*/ 	.byte	0x04, 0x36
        /*0556*/ 	.short	(.L_422 - .L_421)
.L_421:
        /*0558*/ 	.word	0x00000008
.L_422:


//--------------------- .nv.info._ZN5flash16flash_fwd_kernelI23Flash_fwd_kernel_traitsILi32ELi128ELi128ELi4ELb0ELb0EN7cutlass10bfloat16_tE19Flash_kernel_traitsILi32ELi128ELi128ELi4ES3_EELb1ELb0ELb0ELb0ELb0ELb0ELb0ELb1EEEvNS_16Flash_fwd_paramsE --------------------------
	.section	.nv.info._ZN5flash16flash_fwd_kernelI23Flash_fwd_kernel_traitsILi32ELi128ELi128ELi4ELb0ELb0EN7cutlass10bfloat16_tE19Flash_kernel_traitsILi32ELi128ELi128ELi4ES3_EELb1ELb0ELb0ELb0ELb0ELb0ELb0ELb1EEEvNS_16Flash_fwd_paramsE,"",@"SHT_CUDA_INFO"
	.sectionflags	@""
	.align	4


	//----- nvinfo : EIATTR_CUDA_API_VERSION
	.align		4
        /*0000*/ 	.byte	0x04, 0x37
        /*0002*/ 	.short	(.L_424 - .L_423)
.L_423:
        /*0004*/ 	.word	0x00000082


	//----- nvinfo : EIATTR_KPARAM_INFO
	.align		4
.L_424:
        /*0008*/ 	.byte	0x04, 0x17
        /*000a*/ 	.short	(.L_426 - .L_425)
.L_425:
        /*000c*/ 	.word	0x00000000
        /*0010*/ 	.short	0x0000
        /*0012*/ 	.short	0x0000
        /*0014*/ 	.byte	0x00, 0xf0, 0x41, 0x07


	//----- nvinfo : EIATTR_SPARSE_MMA_MASK
	.align		4
.L_426:
        /*0018*/ 	.byte	0x03, 0x50
        /*001a*/ 	.short	0x0000


	//----- nvinfo : EIATTR_MAXREG_COUNT
	.align		4
        /*001c*/ 	.byte	0x03, 0x1b
        /*001e*/ 	.short	0x00ff


	//----- nvinfo : EIATTR_NUM_BARRIERS
	.align		4
        /*0020*/ 	.byte	0x02, 0x4c
        /*0022*/ 	.byte	0x01
	.zero		1


	//----- nvinfo : EIATTR_ANNOTATIONS
	.align		4
        /*0024*/ 	.byte	0x04, 0x55
        /*0026*/ 	.short	(.L_428 - .L_427)


	//   ....[0]....
.L_427:
        /* <DEDUP_REMOVED lines=323> */


	//----- nvinfo : EIATTR_MERCURY_ISA_VERSION
	.align		4
.L_428:
        /*1440*/ 	.byte	0x03, 0x5f
        /*1442*/ 	.short	0x0101


	//----- nvinfo : EIATTR_COOP_GROUP_MASK_REGIDS
	.align		4
        /*1444*/ 	.byte	0x04, 0x29
        /*1446*/ 	.short	(.L_430 - .L_429)


	//   ....[0]....
.L_429:
        /*1448*/ 	.word	0xffffffff


	//   ....[1]....
        /*144c*/ 	.word	0xffffffff


	//   ....[2]....
        /*1450*/ 	.word	0xffffffff


	//   ....[3]....
        /*1454*/ 	.word	0xffffffff


	//   ....[4]....
        /*1458*/ 	.word	0xffffffff


	//   ....[5]....
        /*145c*/ 	.word	0xffffffff


	//   ....[6]....
        /*1460*/ 	.word	0xffffffff


	//   ....[7]....
        /*1464*/ 	.word	0xffffffff


	//   ....[8]....
        /*1468*/ 	.word	0xffffffff


	//   ....[9]....
        /*146c*/ 	.word	0xffffffff


	//   ....[10]....
        /*1470*/ 	.word	0xffffffff


	//   ....[11]....
        /*1474*/ 	.word	0xffffffff


	//   ....[12]....
        /*1478*/ 	.word	0xffffffff


	//   ....[13]....
        /*147c*/ 	.word	0xffffffff


	//   ....[14]....
        /*1480*/ 	.word	0xffffffff


	//   ....[15]....
        /*1484*/ 	.word	0xffffffff


	//   ....[16]....
        /*1488*/ 	.word	0xffffffff


	//   ....[17]....
        /*148c*/ 	.word	0xffffffff


	//   ....[18]....
        /*1490*/ 	.word	0xffffffff


	//   ....[19]....
        /*1494*/ 	.word	0xffffffff


	//   ....[20]....
        /*1498*/ 	.word	0xffffffff


	//   ....[21]....
        /*149c*/ 	.word	0xffffffff


	//   ....[22]....
        /*14a0*/ 	.word	0xffffffff


	//   ....[23]....
        /*14a4*/ 	.word	0xffffffff


	//----- nvinfo : EIATTR_COOP_GROUP_INSTR_OFFSETS
	.align		4
.L_430:
        /*14a8*/ 	.byte	0x04, 0x28
        /*14aa*/ 	.short	(.L_432 - .L_431)


	//   ....[0]....
.L_431:
        /*14ac*/ 	.word	0x00004700


	//   ....[1]....
        /*14b0*/ 	.word	0x00004760


	//   ....[2]....
        /*14b4*/ 	.word	0x00004790


	//   ....[3]....
        /*14b8*/ 	.word	0x00004840


	//   ....[4]....
        /*14bc*/ 	.word	0x00004890


	//   ....[5]....
        /*14c0*/ 	.word	0x000048d0


	//   ....[6]....
        /*14c4*/ 	.word	0x00004c50


	//   ....[7]....
        /*14c8*/ 	.word	0x000050a0


	//   ....[8]....
        /*14cc*/ 	.word	0x00011440


	//   ....[9]....
        /*14d0*/ 	.word	0x00011450


	//   ....[10]....
        /*14d4*/ 	.word	0x00011460


	//   ....[11]....
        /*14d8*/ 	.word	0x00011470


	//   ....[12]....
        /*14dc*/ 	.word	0x000114d0


	//   ....[13]....
        /*14e0*/ 	.word	0x00011510


	//   ....[14]....
        /*14e4*/ 	.word	0x000115c0


	//   ....[15]....
        /*14e8*/ 	.word	0x00011600


	//   ....[16]....
        /*14ec*/ 	.word	0x0001be90


	//   ....[17]....
        /*14f0*/ 	.word	0x0001beb0


	//   ....[18]....
        /*14f4*/ 	.word	0x0001bf50


	//   ....[19]....
        /*14f8*/ 	.word	0x0001bfe0


	//   ....[20]....
        /*14fc*/ 	.word	0x0001bff0


	//   ....[21]....
        /*1500*/ 	.word	0x0001c020


	//   ....[22]....
        /*1504*/ 	.word	0x0001c030


	//   ....[23]....
        /*1508*/ 	.word	0x0001c040


	//----- nvinfo : EIATTR_EXIT_INSTR_OFFSETS
	.align		4
.L_432:
        /*150c*/ 	.byte	0x04, 0x1c
        /*150e*/ 	.short	(.L_434 - .L_433)


	//   ....[0]....
.L_433:
        /*1510*/ 	.word	0x000006b0


	//   ....[1]....
        /*1514*/ 	.word	0x0001d2f0


	//   ....[2]....
        /*1518*/ 	.word	0x0001d3d0


	//   ....[3]....
        /*151c*/ 	.word	0x0001dea0


	//   ....[4]....
        /*1520*/ 	.word	0x0001df30


	//----- nvinfo : EIATTR_CRS_STACK_SIZE
	.align		4
.L_434:
        /*1524*/ 	.byte	0x04, 0x1e
        /*1526*/ 	.short	(.L_436 - .L_435)
.L_435:
        /*1528*/ 	.word	0x00000000


	//----- nvinfo : EIATTR_CBANK_PARAM_SIZE
	.align		4
.L_436:
        /*152c*/ 	.byte	0x03, 0x19
        /*152e*/ 	.short	0x01d0


	//----- nvinfo : EIATTR_PARAM_CBANK
	.align		4
        /*1530*/ 	.byte	0x04, 0x0a
        /*1532*/ 	.short	(.L_438 - .L_437)
	.align		4
.L_437:
        /*1534*/ 	.word	index@(.nv.constant0._ZN5flash16flash_fwd_kernelI23Flash_fwd_kernel_traitsILi32ELi128ELi128ELi4ELb0ELb0EN7cutlass10bfloat16_tE19Flash_kernel_traitsILi32ELi128ELi128ELi4ES3_EELb1ELb0ELb0ELb0ELb0ELb0ELb0ELb1EEEvNS_16Flash_fwd_paramsE)
        /*1538*/ 	.short	0x0210
        /*153a*/ 	.short	0x01d0


	//----- nvinfo : EIATTR_SW_WAR
	.align		4
.L_438:
        /*153c*/ 	.byte	0x04, 0x36
        /*153e*/ 	.short	(.L_440 - .L_439)
.L_439:
        /*1540*/ 	.word	0x00000008
.L_440:


//--------------------- .nv.info._ZN5flash16flash_fwd_kernelI23Flash_fwd_kernel_traitsILi32ELi128ELi128ELi4ELb0ELb0EN7cutlass10bfloat16_tE19Flash_kernel_traitsILi32ELi128ELi128ELi4ES3_EELb0ELb0ELb0ELb0ELb0ELb0ELb1ELb0EEEvNS_16Flash_fwd_paramsE --------------------------
	.section	.nv.info._ZN5flash16flash_fwd_kernelI23Flash_fwd_kernel_traitsILi32ELi128ELi128ELi4ELb0ELb0EN7cutlass10bfloat16_tE19Flash_kernel_traitsILi32ELi128ELi128ELi4ES3_EELb0ELb0ELb0ELb0ELb0ELb0ELb1ELb0EEEvNS_16Flash_fwd_paramsE,"",@"SHT_CUDA_INFO"
	.sectionflags	@""
	.align	4


	//----- nvinfo : EIATTR_CUDA_API_VERSION
	.align		4
        /*0000*/ 	.byte	0x04, 0x37
        /*0002*/ 	.short	(.L_442 - .L_441)
.L_441:
        /*0004*/ 	.word	0x00000082


	//----- nvinfo : EIATTR_KPARAM_INFO
	.align		4
.L_442:
        /*0008*/ 	.byte	0x04, 0x17
        /*000a*/ 	.short	(.L_444 - .L_443)
.L_443:
        /*000c*/ 	.word	0x00000000
        /*0010*/ 	.short	0x0000
        /*0012*/ 	.short	0x0000
        /*0014*/ 	.byte	0x00, 0xf0, 0x41, 0x07


	//----- nvinfo : EIATTR_SPARSE_MMA_MASK
	.align		4
.L_444:
        /*0018*/ 	.byte	0x03, 0x50
        /*001a*/ 	.short	0x0000


	//----- nvinfo : EIATTR_MAXREG_COUNT
	.align		4
        /*001c*/ 	.byte	0x03, 0x1b
        /*001e*/ 	.short	0x00ff


	//----- nvinfo : EIATTR_NUM_BARRIERS
	.align		4
        /*0020*/ 	.byte	0x02, 0x4c
        /*0022*/ 	.byte	0x01
	.zero		1


	//----- nvinfo : EIATTR_ANNOTATIONS
	.align		4
        /*0024*/ 	.byte	0x04, 0x55
        /*0026*/ 	.short	(.L_446 - .L_445)


	//   ....[0]....
.L_445:
        /* <DEDUP_REMOVED lines=34> */


	//----- nvinfo : EIATTR_MERCURY_ISA_VERSION
	.align		4
.L_446:
        /*0238*/ 	.byte	0x03, 0x5f
        /*023a*/ 	.short	0x0101


	//----- nvinfo : EIATTR_COOP_GROUP_MASK_REGIDS
	.align		4
        /*023c*/ 	.byte	0x04, 0x29
        /*023e*/ 	.short	(.L_448 - .L_447)


	//   ....[0]....
.L_447:
        /*0240*/ 	.word	0xffffffff


	//   ....[1]....
        /*0244*/ 	.word	0xffffffff


	//   ....[2]....
        /*0248*/ 	.word	0xffffffff


	//   ....[3]....
        /*024c*/ 	.word	0xffffffff


	//   ....[4]....
        /*0250*/ 	.word	0xffffffff


	//   ....[5]....
        /*0254*/ 	.word	0xffffffff


	//   ....[6]....
        /*0258*/ 	.word	0xffffffff


	//   ....[7]....
        /*025c*/ 	.word	0xffffffff


	//   ....[8]....
        /*0260*/ 	.word	0xffffffff


	//   ....[9]....
        /*0264*/ 	.word	0xffffffff


	//   ....[10]....
        /*0268*/ 	.word	0xffffffff


	//   ....[11]....
        /*026c*/ 	.word	0xffffffff


	//   ....[12]....
        /*0270*/ 	.word	0xffffffff


	//   ....[13]....
        /*0274*/ 	.word	0xffffffff


	//   ....[14]....
        /*0278*/ 	.word	0xffffffff


	//   ....[15]....
        /*027c*/ 	.word	0xffffffff


	//   ....[16]....
        /*0280*/ 	.word	0xffffffff


	//   ....[17]....
        /*0284*/ 	.word	0xffffffff


	//   ....[18]....
        /*0288*/ 	.word	0xffffffff


	//   ....[19]....
        /*028c*/ 	.word	0xffffffff


	//   ....[20]....
        /*0290*/ 	.word	0xffffffff


	//   ....[21]....
        /*0294*/ 	.word	0xffffffff


	//   ....[22]....
        /*0298*/ 	.word	0xffffffff


	//   ....[23]....
        /*029c*/ 	.word	0xffffffff


	//----- nvinfo : EIATTR_COOP_GROUP_INSTR_OFFSETS
	.align		4
.L_448:
        /*02a0*/ 	.byte	0x04, 0x28
        /*02a2*/ 	.short	(.L_450 - .L_449)


	//   ....[0]....
.L_449:
        /*02a4*/ 	.word	0x00004a50


	//   ....[1]....
        /*02a8*/ 	.word	0x00004a70


	//   ....[2]....
        /*02ac*/ 	.word	0x00004e00


	//   ....[3]....
        /*02b0*/ 	.word	0x00004e50


	//   ....[4]....
        /*02b4*/ 	.word	0x00005810


	//   ....[5]....
        /*02b8*/ 	.word	0x00005880


	//   ....[6]....
        /*02bc*/ 	.word	0x000059b0


	//   ....[7]....
        /*02c0*/ 	.word	0x00005a20


	//   ....[8]....
        /*02c4*/ 	.word	0x000098c0


	//   ....[9]....
        /*02c8*/ 	.word	0x00009900


	//   ....[10]....
        /*02cc*/ 	.word	0x00009970


	//   ....[11]....
        /*02d0*/ 	.word	0x00009980


	//   ....[12]....
        /*02d4*/ 	.word	0x000099d0


	//   ....[13]....
        /*02d8*/ 	.word	0x000099e0


	//   ....[14]....
        /*02dc*/ 	.word	0x000099f0


	//   ....[15]....
        /*02e0*/ 	.word	0x00009a00


	//   ....[16]....
        /*02e4*/ 	.word	0x0000c1a0


	//   ....[17]....
        /*02e8*/ 	.word	0x0000c1b0


	//   ....[18]....
        /*02ec*/ 	.word	0x0000c1c0


	//   ....[19]....
        /*02f0*/ 	.word	0x0000c1d0


	//   ....[20]....
        /*02f4*/ 	.word	0x0000c220


	//   ....[21]....
        /*02f8*/ 	.word	0x0000c260


	//   ....[22]....
        /*02fc*/ 	.word	0x0000c290


	//   ....[23]....
        /*0300*/ 	.word	0x0000c300


	//----- nvinfo : EIATTR_EXIT_INSTR_OFFSETS
	.align		4
.L_450:
        /*0304*/ 	.byte	0x04, 0x1c
        /*0306*/ 	.short	(.L_452 - .L_451)


	//   ....[0]....
.L_451:
        /*0308*/ 	.word	0x00000390


	//   ....[1]....
        /*030c*/ 	.word	0x0000d4c0


	//   ....[2]....
        /*0310*/ 	.word	0x0000d5a0


	//   ....[3]....
        /*0314*/ 	.word	0x0000e0a0


	//   ....[4]....
        /*0318*/ 	.word	0x0000e130


	//----- nvinfo : EIATTR_CRS_STACK_SIZE
	.align		4
.L_452:
        /*031c*/ 	.byte	0x04, 0x1e
        /*031e*/ 	.short	(.L_454 - .L_453)
.L_453:
        /*0320*/ 	.word	0x00000000


	//----- nvinfo : EIATTR_CBANK_PARAM_SIZE
	.align		4
.L_454:
        /*0324*/ 	.byte	0x03, 0x19
        /*0326*/ 	.short	0x01d0


	//----- nvinfo : EIATTR_PARAM_CBANK
	.align		4
        /*0328*/ 	.byte	0x04, 0x0a
        /*032a*/ 	.short	(.L_456 - .L_455)
	.align		4
.L_455:
        /*032c*/ 	.word	index@(.nv.constant0._ZN5flash16flash_fwd_kernelI23Flash_fwd_kernel_traitsILi32ELi128ELi128ELi4ELb0ELb0EN7cutlass10bfloat16_tE19Flash_kernel_traitsILi32ELi128ELi128ELi4ES3_EELb0ELb0ELb0ELb0ELb0ELb0ELb1ELb0EEEvNS_16Flash_fwd_paramsE)
        /*0330*/ 	.short	0x0210
        /*0332*/ 	.short	0x01d0


	//----- nvinfo : EIATTR_SW_WAR
	.align		4
.L_456:
        /*0334*/ 	.byte	0x04, 0x36
        /*0336*/ 	.short	(.L_458 - .L_457)
.L_457:
        /*0338*/ 	.word	0x00000008
.L_458:


//--------------------- .nv.info._ZN5flash16flash_fwd_kernelI23Flash_fwd_kernel_traitsILi32ELi128ELi128ELi4ELb0ELb0EN7cutlass10bfloat16_tE19Flash_kernel_traitsILi32ELi128ELi128ELi4ES3_EELb1ELb0ELb0ELb1ELb0ELb0ELb0ELb1EEEvNS_16Flash_fwd_paramsE --------------------------
	.section	.nv.info._ZN5flash16flash_fwd_kernelI23Flash_fwd_kernel_traitsILi32ELi128ELi128ELi4ELb0ELb0EN7cutlass10bfloat16_tE19Flash_kernel_traitsILi32ELi128ELi128ELi4ES3_EELb1ELb0ELb0ELb1ELb0ELb0ELb0ELb1EEEvNS_16Flash_fwd_paramsE,"",@"SHT_CUDA_INFO"
	.sectionflags	@""
	.align	4


	//----- nvinfo : EIATTR_CUDA_API_VERSION
	.align		4
        /*0000*/ 	.byte	0x04, 0x37
        /*0002*/ 	.short	(.L_460 - .L_459)
.L_459:
        /*0004*/ 	.word	0x00000082


	//----- nvinfo : EIATTR_KPARAM_INFO
	.align		4
.L_460:
        /*0008*/ 	.byte	0x04, 0x17
        /*000a*/ 	.short	(.L_462 - .L_461)
.L_461:
        /*000c*/ 	.word	0x00000000
        /*0010*/ 	.short	0x0000
        /*0012*/ 	.short	0x0000
        /*0014*/ 	.byte	0x00, 0xf0, 0x41, 0x07


	//----- nvinfo : EIATTR_SPARSE_MMA_MASK
	.align		4
.L_462:
        /*0018*/ 	.byte	0x03, 0x50
        /*001a*/ 	.short	0x0000


	//----- nvinfo : EIATTR_MAXREG_COUNT
	.align		4
        /*001c*/ 	.byte	0x03, 0x1b
        /*001e*/ 	.short	0x00ff


	//----- nvinfo : EIATTR_NUM_BARRIERS
	.align		4
        /*0020*/ 	.byte	0x02, 0x4c
        /*0022*/ 	.byte	0x01
	.zero		1


	//----- nvinfo : EIATTR_ANNOTATIONS
	.align		4
        /*0024*/ 	.byte	0x04, 0x55
        /*0026*/ 	.short	(.L_464 - .L_463)


	//   ....[0]....
.L_463:
        /* <DEDUP_REMOVED lines=328> */


	//----- nvinfo : EIATTR_MERCURY_ISA_VERSION
	.align		4
.L_464:
        /*1490*/ 	.byte	0x03, 0x5f
        /*1492*/ 	.short	0x0101


	//----- nvinfo : EIATTR_COOP_GROUP_MASK_REGIDS
	.align		4
        /*1494*/ 	.byte	0x04, 0x29
        /*1496*/ 	.short	(.L_466 - .L_465)


	//   ....[0]....
.L_465:
        /*1498*/ 	.word	0xffffffff


	//   ....[1]....
        /*149c*/ 	.word	0xffffffff


	//   ....[2]....
        /*14a0*/ 	.word	0xffffffff


	//   ....[3]....
        /*14a4*/ 	.word	0xffffffff


	//   ....[4]....
        /*14a8*/ 	.word	0xffffffff


	//   ....[5]....
        /*14ac*/ 	.word	0xffffffff


	//   ....[6]....
        /*14b0*/ 	.word	0xffffffff


	//   ....[7]....
        /*14b4*/ 	.word	0xffffffff


	//   ....[8]....
        /*14b8*/ 	.word	0xffffffff


	//   ....[9]....
        /*14bc*/ 	.word	0xffffffff


	//   ....[10]....
        /*14c0*/ 	.word	0xffffffff


	//   ....[11]....
        /*14c4*/ 	.word	0xffffffff


	//   ....[12]....
        /*14c8*/ 	.word	0xffffffff


	//   ....[13]....
        /*14cc*/ 	.word	0xffffffff


	//   ....[14]....
        /*14d0*/ 	.word	0xffffffff


	//   ....[15]....
        /*14d4*/ 	.word	0xffffffff


	//   ....[16]....
        /*14d8*/ 	.word	0xffffffff


	//   ....[17]....
        /*14dc*/ 	.word	0xffffffff


	//   ....[18]....
        /*14e0*/ 	.word	0xffffffff


	//   ....[19]....
        /*14e4*/ 	.word	0xffffffff


	//   ....[20]....
        /*14e8*/ 	.word	0xffffffff


	//   ....[21]....
        /*14ec*/ 	.word	0xffffffff


	//   ....[22]....
        /*14f0*/ 	.word	0xffffffff


	//   ....[23]....
        /*14f4*/ 	.word	0xffffffff


	//----- nvinfo : EIATTR_COOP_GROUP_INSTR_OFFSETS
	.align		4
.L_466:
        /*14f8*/ 	.byte	0x04, 0x28
        /*14fa*/ 	.short	(.L_468 - .L_467)


	//   ....[0]....
.L_467:
        /*14fc*/ 	.word	0x00006930


	//   ....[1]....
        /*1500*/ 	.word	0x00007060


	//   ....[2]....
        /*1504*/ 	.word	0x000070a0


	//   ....[3]....
        /*1508*/ 	.word	0x000070d0


	//   ....[4]....
        /*150c*/ 	.word	0x00007100


	//   ....[5]....
        /*1510*/ 	.word	0x00007180


	//   ....[6]....
        /*1514*/ 	.word	0x000071c0


	//   ....[7]....
        /*1518*/ 	.word	0x00007240


	//   ....[8]....
        /*151c*/ 	.word	0x00014e20


	//   ....[9]....
        /*1520*/ 	.word	0x00014f60


	//   ....[10]....
        /*1524*/ 	.word	0x00014ff0


	//   ....[11]....
        /*1528*/ 	.word	0x00015020


	//   ....[12]....
        /*152c*/ 	.word	0x00015190


	//   ....[13]....
        /*1530*/ 	.word	0x00015330


	//   ....[14]....
        /*1534*/ 	.word	0x000153b0


	//   ....[15]....
        /*1538*/ 	.word	0x000155f0


	//   ....[16]....
        /*153c*/ 	.word	0x0001fd10


	//   ....[17]....
        /*1540*/ 	.word	0x0001fd30


	//   ....[18]....
        /*1544*/ 	.word	0x0001fe00


	//   ....[19]....
        /*1548*/ 	.word	0x0001fe10


	//   ....[20]....
        /*154c*/ 	.word	0x0001fe30


	//   ....[21]....
        /*1550*/ 	.word	0x0001fe50


	//   ....[22]....
        /*1554*/ 	.word	0x0001fe60


	//   ....[23]....
        /*1558*/ 	.word	0x0001fe70


	//----- nvinfo : EIATTR_EXIT_INSTR_OFFSETS
	.align		4
.L_468:
        /*155c*/ 	.byte	0x04, 0x1c
        /*155e*/ 	.short	(.L_470 - .L_469)


	//   ....[0]....
.L_469:
        /*1560*/ 	.word	0x00000690


	//   ....[1]....
        /*1564*/ 	.word	0x00021180


	//   ....[2]....
        /*1568*/ 	.word	0x00021260


	//   ....[3]....
        /*156c*/ 	.word	0x00021d40


	//   ....[4]....
        /*1570*/ 	.word	0x00021dd0


	//----- nvinfo : EIATTR_CRS_STACK_SIZE
	.align		4
.L_470:
        /*1574*/ 	.byte	0x04, 0x1e
        /*1576*/ 	.short	(.L_472 - .L_471)
.L_471:
        /*1578*/ 	.word	0x00000000


	//----- nvinfo : EIATTR_CBANK_PARAM_SIZE
	.align		4
.L_472:
        /*157c*/ 	.byte	0x03, 0x19
        /*157e*/ 	.short	0x01d0


	//----- nvinfo : EIATTR_PARAM_CBANK
	.align		4
        /*1580*/ 	.byte	0x04, 0x0a
        /*1582*/ 	.short	(.L_474 - .L_473)
	.align		4
.L_473:
        /*1584*/ 	.word	index@(.nv.constant0._ZN5flash16flash_fwd_kernelI23Flash_fwd_kernel_traitsILi32ELi128ELi128ELi4ELb0ELb0EN7cutlass10bfloat16_tE19Flash_kernel_traitsILi32ELi128ELi128ELi4ES3_EELb1ELb0ELb0ELb1ELb0ELb0ELb0ELb1EEEvNS_16Flash_fwd_paramsE)
        /*1588*/ 	.short	0x0210
        /*158a*/ 	.short	0x01d0


	//----- nvinfo : EIATTR_SW_WAR
	.align		4
.L_474:
        /*158c*/ 	.byte	0x04, 0x36
        /*158e*/ 	.short	(.L_476 - .L_475)
.L_475:
        /*1590*/ 	.word	0x00000008
.L_476:


//--------------------- .nv.info._ZN5flash16flash_fwd_kernelI23Flash_fwd_kernel_traitsILi32ELi128ELi128ELi4ELb0ELb0EN7cutlass10bfloat16_tE19Flash_kernel_traitsILi32ELi128ELi128ELi4ES3_EELb0ELb0ELb0ELb1ELb0ELb0ELb1ELb0EEEvNS_16Flash_fwd_paramsE --------------------------
	.section	.nv.info._ZN5flash16flash_fwd_kernelI23Flash_fwd_kernel_traitsILi32ELi128ELi128ELi4ELb0ELb0EN7cutlass10bfloat16_tE19Flash_kernel_traitsILi32ELi128ELi128ELi4ES3_EELb0ELb0ELb0ELb1ELb0ELb0ELb1ELb0EEEvNS_16Flash_fwd_paramsE,"",@"SHT_CUDA_INFO"
	.sectionflags	@""
	.align	4


	//----- nvinfo : EIATTR_CUDA_API_VERSION
	.align		4
        /*0000*/ 	.byte	0x04, 0x37
        /*0002*/ 	.short	(.L_478 - .L_477)
.L_477:
        /*0004*/ 	.word	0x00000082


	//----- nvinfo : EIATTR_KPARAM_INFO
	.align		4
.L_478:
        /*0008*/ 	.byte	0x04, 0x17
        /*000a*/ 	.short	(.L_480 - .L_479)
.L_479:
        /*000c*/ 	.word	0x00000000
        /*0010*/ 	.short	0x0000
        /*0012*/ 	.short	0x0000
        /*0014*/ 	.byte	0x00, 0xf0, 0x41, 0x07


	//----- nvinfo : EIATTR_SPARSE_MMA_MASK
	.align		4
.L_480:
        /*0018*/ 	.byte	0x03, 0x50
        /*001a*/ 	.short	0x0000


	//----- nvinfo : EIATTR_MAXREG_COUNT
	.align		4
        /*001c*/ 	.byte	0x03, 0x1b
        /*001e*/ 	.short	0x00ff


	//----- nvinfo : EIATTR_NUM_BARRIERS
	.align		4
        /*0020*/ 	.byte	0x02, 0x4c
        /*0022*/ 	.byte	0x01
	.zero		1


	//----- nvinfo : EIATTR_ANNOTATIONS
	.align		4
        /*0024*/ 	.byte	0x04, 0x55
        /*0026*/ 	.short	(.L_482 - .L_481)


	//   ....[0]....
.L_481:
        /* <DEDUP_REMOVED lines=36> */


	//----- nvinfo : EIATTR_MERCURY_ISA_VERSION
	.align		4
.L_482:
        /*0258*/ 	.byte	0x03, 0x5f
        /*025a*/ 	.short	0x0101


	//----- nvinfo : EIATTR_COOP_GROUP_MASK_REGIDS
	.align		4
        /*025c*/ 	.byte	0x04, 0x29
        /*025e*/ 	.short	(.L_484 - .L_483)


	//   ....[0]....
.L_483:
        /*0260*/ 	.word	0xffffffff


	//   ....[1]....
        /*0264*/ 	.word	0xffffffff


	//   ....[2]....
        /*0268*/ 	.word	0xffffffff


	//   ....[3]....
        /*026c*/ 	.word	0xffffffff


	//   ....[4]....
        /*0270*/ 	.word	0xffffffff


	//   ....[5]....
        /*0274*/ 	.word	0xffffffff


	//   ....[6]....
        /*0278*/ 	.word	0xffffffff


	//   ....[7]....
        /*027c*/ 	.word	0xffffffff


	//   ....[8]....
        /*0280*/ 	.word	0xffffffff


	//   ....[9]....
        /*0284*/ 	.word	0xffffffff


	//   ....[10]....
        /*0288*/ 	.word	0xffffffff


	//   ....[11]....
        /*028c*/ 	.word	0xffffffff


	//   ....[12]....
        /*0290*/ 	.word	0xffffffff


	//   ....[13]....
        /*0294*/ 	.word	0xffffffff


	//   ....[14]....
        /*0298*/ 	.word	0xffffffff


	//   ....[15]....
        /*029c*/ 	.word	0xffffffff


	//   ....[16]....
        /*02a0*/ 	.word	0xffffffff


	//   ....[17]....
        /*02a4*/ 	.word	0xffffffff


	//   ....[18]....
        /*02a8*/ 	.word	0xffffffff


	//   ....[19]....
        /*02ac*/ 	.word	0xffffffff


	//   ....[20]....
        /*02b0*/ 	.word	0xffffffff


	//   ....[21]....
        /*02b4*/ 	.word	0xffffffff


	//   ....[22]....
        /*02b8*/ 	.word	0xffffffff


	//   ....[23]....
        /*02bc*/ 	.word	0xffffffff


	//----- nvinfo : EIATTR_COOP_GROUP_INSTR_OFFSETS
	.align		4
.L_484:
        /*02c0*/ 	.byte	0x04, 0x28
        /*02c2*/ 	.short	(.L_486 - .L_485)


	//   ....[0]....
.L_485:
        /*02c4*/ 	.word	0x00007300


	//   ....[1]....
        /*02c8*/ 	.word	0x00007310


	//   ....[2]....
        /*02cc*/ 	.word	0x00007340


	//   ....[3]....
        /*02d0*/ 	.word	0x00007350


	//   ....[4]....
        /*02d4*/ 	.word	0x00007da0


	//   ....[5]....
        /*02d8*/ 	.word	0x00007e20


	//   ....[6]....
        /*02dc*/ 	.word	0x00008060


	//   ....[7]....
        /*02e0*/ 	.word	0x000080e0


	//   ....[8]....
        /*02e4*/ 	.word	0x0000d590


	//   ....[9]....
        /*02e8*/ 	.word	0x0000d5f0


	//   ....[10]....
        /*02ec*/ 	.word	0x0000d620


	//   ....[11]....
        /*02f0*/ 	.word	0x0000d630


	//   ....[12]....
        /*02f4*/ 	.word	0x0000d670


	//   ....[13]....
        /*02f8*/ 	.word	0x0000d690


	//   ....[14]....
        /*02fc*/ 	.word	0x0000d6a0


	//   ....[15]....
        /*0300*/ 	.word	0x0000d6b0


	//   ....[16]....
        /*0304*/ 	.word	0x0000fe70


	//   ....[17]....
        /*0308*/ 	.word	0x0000fe80


	//   ....[18]....
        /*030c*/ 	.word	0x0000fe90


	//   ....[19]....
        /*0310*/ 	.word	0x0000fea0


	//   ....[20]....
        /*0314*/ 	.word	0x0000fef0


	//   ....[21]....
        /*0318*/ 	.word	0x0000ff30


	//   ....[22]....
        /*031c*/ 	.word	0x0000ff70


	//   ....[23]....
        /*0320*/ 	.word	0x0000ffb0


	//----- nvinfo : EIATTR_EXIT_INSTR_OFFSETS
	.align		4
.L_486:
        /*0324*/ 	.byte	0x04, 0x1c
        /*0326*/ 	.short	(.L_488 - .L_487)


	//   ....[0]....
.L_487:
        /*0328*/ 	.word	0x00000390


	//   ....[1]....
        /*032c*/ 	.word	0x00011140


	//   ....[2]....
        /*0330*/ 	.word	0x00011220


	//   ....[3]....
        /*0334*/ 	.word	0x00011d20


	//   ....[4]....
        /*0338*/ 	.word	0x00011db0


	//----- nvinfo : EIATTR_CRS_STACK_SIZE
	.align		4
.L_488:
        /*033c*/ 	.byte	0x04, 0x1e
        /*033e*/ 	.short	(.L_490 - .L_489)
.L_489:
        /*0340*/ 	.word	0x00000000


	//----- nvinfo : EIATTR_CBANK_PARAM_SIZE
	.align		4
.L_490:
        /*0344*/ 	.byte	0x03, 0x19
        /*0346*/ 	.short	0x01d0


	//----- nvinfo : EIATTR_PARAM_CBANK
	.align		4
        /*0348*/ 	.byte	0x04, 0x0a
        /*034a*/ 	.short	(.L_492 - .L_491)
	.align		4
.L_491:
        /*034c*/ 	.word	index@(.nv.constant0._ZN5flash16flash_fwd_kernelI23Flash_fwd_kernel_traitsILi32ELi128ELi128ELi4ELb0ELb0EN7cutlass10bfloat16_tE19Flash_kernel_traitsILi32ELi128ELi128ELi4ES3_EELb0ELb0ELb0ELb1ELb0ELb0ELb1ELb0EEEvNS_16Flash_fwd_paramsE)
        /*0350*/ 	.short	0x0210
        /*0352*/ 	.short	0x01d0


	//----- nvinfo : EIATTR_SW_WAR
	.align		4
.L_492:
        /*0354*/ 	.byte	0x04, 0x36
        /*0356*/ 	.short	(.L_494 - .L_493)
.L_493:
        /*0358*/ 	.word	0x00000008
.L_494:


//--------------------- .nv.info._ZN5flash16flash_fwd_kernelI23Flash_fwd_kernel_traitsILi32ELi128ELi128ELi4ELb0ELb0EN7cutlass10bfloat16_tE19Flash_kernel_traitsILi32ELi128ELi128ELi4ES3_EELb1ELb0ELb1ELb0ELb0ELb1ELb0ELb0EEEvNS_16Flash_fwd_paramsE --------------------------
	.section	.nv.info._ZN5flash16flash_fwd_kernelI23Flash_fwd_kernel_traitsILi32ELi128ELi128ELi4ELb0ELb0EN7cutlass10bfloat16_tE19Flash_kernel_traitsILi32ELi128ELi128ELi4ES3_EELb1ELb0ELb1ELb0ELb0ELb1ELb0ELb0EEEvNS_16Flash_fwd_paramsE,"",@"SHT_CUDA_INFO"
	.sectionflags	@""
	.align	4


	//----- nvinfo : EIATTR_CUDA_API_VERSION
	.align		4
        /*0000*/ 	.byte	0x04, 0x37
        /*0002*/ 	.short	(.L_496 - .L_495)
.L_495:
        /*0004*/ 	.word	0x00000082


	//----- nvinfo : EIATTR_KPARAM_INFO
	.align		4
.L_496:
        /*0008*/ 	.byte	0x04, 0x17
        /*000a*/ 	.short	(.L_498 - .L_497)
.L_497:
        /*000c*/ 	.word	0x00000000
        /*0010*/ 	.short	0x0000
        /*0012*/ 	.short	0x0000
        /*0014*/ 	.byte	0x00, 0xf0, 0x41, 0x07


	//----- nvinfo : EIATTR_SPARSE_MMA_MASK
	.align		4
.L_498:
        /*0018*/ 	.byte	0x03, 0x50
        /*001a*/ 	.short	0x0000


	//----- nvinfo : EIATTR_MAXREG_COUNT
	.align		4
        /*001c*/ 	.byte	0x03, 0x1b
        /*001e*/ 	.short	0x00ff


	//----- nvinfo : EIATTR_NUM_BARRIERS
	.align		4
        /*0020*/ 	.byte	0x02, 0x4c
        /*0022*/ 	.byte	0x01
	.zero		1


	//----- nvinfo : EIATTR_ANNOTATIONS
	.align		4
        /*0024*/ 	.byte	0x04, 0x55
        /*0026*/ 	.short	(.L_500 - .L_499)


	//   ....[0]....
.L_499:
        /* <DEDUP_REMOVED lines=56> */


	//----- nvinfo : EIATTR_MERCURY_ISA_VERSION
	.align		4
.L_500:
        /*0398*/ 	.byte	0x03, 0x5f
        /*039a*/ 	.short	0x0101


	//----- nvinfo : EIATTR_INT_WARP_WIDE_INSTR_OFFSETS
	.align		4
        /*039c*/ 	.byte	0x04, 0x31
        /*039e*/ 	.short	(.L_502 - .L_501)


	//   ....[0]....
.L_501:
        /*03a0*/ 	.word	0x00002030


	//   ....[1]....
        /*03a4*/ 	.word	0x000025d0


	//----- nvinfo : EIATTR_COOP_GROUP_MASK_REGIDS
	.align		4
.L_502:
        /*03a8*/ 	.byte	0x04, 0x29
        /*03aa*/ 	.short	(.L_504 - .L_503)


	//   ....[0]....
.L_503:
        /*03ac*/ 	.word	0xffffffff


	//   ....[1]....
        /*03b0*/ 	.word	0xffffffff


	//   ....[2]....
        /*03b4*/ 	.word	0xffffffff


	//   ....[3]....
        /*03b8*/ 	.word	0xffffffff


	//   ....[4]....
        /*03bc*/ 	.word	0xffffffff


	//   ....[5]....
        /*03c0*/ 	.word	0xffffffff


	//   ....[6]....
        /*03c4*/ 	.word	0xffffffff


	//   ....[7]....
        /*03c8*/ 	.word	0xffffffff


	//   ....[8]....
        /*03cc*/ 	.word	0xffffffff


	//   ....[9]....
        /*03d0*/ 	.word	0xffffffff


	//   ....[10]....
        /*03d4*/ 	.word	0xffffffff


	//   ....[11]....
        /*03d8*/ 	.word	0xffffffff


	//   ....[12]....
        /*03dc*/ 	.word	0xffffffff


	//   ....[13]....
        /*03e0*/ 	.word	0xffffffff


	//   ....[14]....
        /*03e4*/ 	.word	0xffffffff


	//   ....[15]....
        /*03e8*/ 	.word	0xffffffff


	//   ....[16]....
        /*03ec*/ 	.word	0xffffffff


	//   ....[17]....
        /*03f0*/ 	.word	0xffffffff


	//   ....[18]....
        /*03f4*/ 	.word	0xffffffff


	//   ....[19]....
        /*03f8*/ 	.word	0xffffffff


	//   ....[20]....
        /*03fc*/ 	.word	0xffffffff


	//   ....[21]....
        /*0400*/ 	.word	0xffffffff


	//   ....[22]....
        /*0404*/ 	.word	0xffffffff


	//   ....[23]....
        /*0408*/ 	.word	0xffffffff


	//   ....[24]....
        /*040c*/ 	.word	0xffffffff


	//   ....[25]....
        /*0410*/ 	.word	0xffffffff


	//   ....[26]....
        /*0414*/ 	.word	0xffffffff


	//   ....[27]....
        /*0418*/ 	.word	0xffffffff


	//   ....[28]....
        /*041c*/ 	.word	0xffffffff


	//   ....[29]....
        /*0420*/ 	.word	0xffffffff


	//   ....[30]....
        /*0424*/ 	.word	0xffffffff


	//   ....[31]....
        /*0428*/ 	.word	0xffffffff


	//----- nvinfo : EIATTR_COOP_GROUP_INSTR_OFFSETS
	.align		4
.L_504:
        /*042c*/ 	.byte	0x04, 0x28
        /*042e*/ 	.short	(.L_506 - .L_505)


	//   ....[0]....
.L_505:
        /*0430*/ 	.word	0x00005210


	//   ....[1]....
        /*0434*/ 	.word	0x000056c0


	//   ....[2]....
        /*0438*/ 	.word	0x00005760


	//   ....[3]....
        /*043c*/ 	.word	0x000057a0


	//   ....[4]....
        /*0440*/ 	.word	0x00005910


	//   ....[5]....
        /*0444*/ 	.word	0x000059f0


	//   ....[6]....
        /*0448*/ 	.word	0x00005b90


	//   ....[7]....
        /*044c*/ 	.word	0x00005d20


	//   ....[8]....
        /*0450*/ 	.word	0x0000d3f0


	//   ....[9]....
        /*0454*/ 	.word	0x0000d4f0


	//   ....[10]....
        /*0458*/ 	.word	0x0000d990


	//   ....[11]....
        /*045c*/ 	.word	0x0000da40


	//   ....[12]....
        /*0460*/ 	.word	0x0000dc20


	//   ....[13]....
        /*0464*/ 	.word	0x0000dc50


	//   ....[14]....
        /*0468*/ 	.word	0x0000dd00


	//   ....[15]....
        /*046c*/ 	.word	0x0000dd30


	//   ....[16]....
        /*0470*/ 	.word	0x00016620


	//   ....[17]....
        /*0474*/ 	.word	0x00016720


	//   ....[18]....
        /*0478*/ 	.word	0x00016830


	//   ....[19]....
        /*047c*/ 	.word	0x000168b0


	//   ....[20]....
        /*0480*/ 	.word	0x000168f0


	//   ....[21]....
        /*0484*/ 	.word	0x00016c60


	//   ....[22]....
        /*0488*/ 	.word	0x00016cb0


	//   ....[23]....
        /*048c*/ 	.word	0x00016e50


	//   ....[24]....
        /*0490*/ 	.word	0x0001ba00


	//   ....[25]....
        /*0494*/ 	.word	0x0001ba10


	//   ....[26]....
        /*0498*/ 	.word	0x0001ba20


	//   ....[27]....
        /*049c*/ 	.word	0x0001ba30


	//   ....[28]....
        /*04a0*/ 	.word	0x0001ba60


	//   ....[29]....
        /*04a4*/ 	.word	0x0001ba80


	//   ....[30]....
        /*04a8*/ 	.word	0x0001baa0


	//   ....[31]....
        /*04ac*/ 	.word	0x0001bab0


	//----- nvinfo : EIATTR_EXIT_INSTR_OFFSETS
	.align		4
.L_506:
        /*04b0*/ 	.byte	0x04, 0x1c
        /*04b2*/ 	.short	(.L_508 - .L_507)


	//   ....[0]....
.L_507:
        /*04b4*/ 	.word	0x00000710


	//   ....[1]....
        /*04b8*/ 	.word	0x000012e0


	//   ....[2]....
        /*04bc*/ 	.word	0x00001370


	//   ....[3]....
        /*04c0*/ 	.word	0x0001ce70


	//   ....[4]....
        /*04c4*/ 	.word	0x0001cf50


	//----- nvinfo : EIATTR_CRS_STACK_SIZE
	.align		4
.L_508:
        /*04c8*/ 	.byte	0x04, 0x1e
        /*04ca*/ 	.short	(.L_510 - .L_509)
.L_509:
        /*04cc*/ 	.word	0x00000000


	//----- nvinfo : EIATTR_CBANK_PARAM_SIZE
	.align		4
.L_510:
        /*04d0*/ 	.byte	0x03, 0x19
        /*04d2*/ 	.short	0x01d0


	//----- nvinfo : EIATTR_PARAM_CBANK
	.align		4
        /*04d4*/ 	.byte	0x04, 0x0a
        /*04d6*/ 	.short	(.L_512 - .L_511)
	.align		4
.L_511:
        /*04d8*/ 	.word	index@(.nv.constant0._ZN5flash16flash_fwd_kernelI23Flash_fwd_kernel_traitsILi32ELi128ELi128ELi4ELb0ELb0EN7cutlass10bfloat16_tE19Flash_kernel_traitsILi32ELi128ELi128ELi4ES3_EELb1ELb0ELb1ELb0ELb0ELb1ELb0ELb0EEEvNS_16Flash_fwd_paramsE)
        /*04dc*/ 	.short	0x0210
        /*04de*/ 	.short	0x01d0


	//----- nvinfo : EIATTR_SW_WAR
	.align		4
.L_512:
        /*04e0*/ 	.byte	0x04, 0x36
        /*04e2*/ 	.short	(.L_514 - .L_513)
.L_513:
        /*04e4*/ 	.word	0x00000008
.L_514:


//--------------------- .nv.info._ZN5flash16flash_fwd_kernelI23Flash_fwd_kernel_traitsILi32ELi128ELi128ELi4ELb0ELb0EN7cutlass10bfloat16_tE19Flash_kernel_traitsILi32ELi128ELi128ELi4ES3_EELb0ELb0ELb1ELb0ELb0ELb1ELb1ELb0EEEvNS_16Flash_fwd_paramsE --------------------------
	.section	.nv.info._ZN5flash16flash_fwd_kernelI23Flash_fwd_kernel_traitsILi32ELi128ELi128ELi4ELb0ELb0EN7cutlass10bfloat16_tE19Flash_kernel_traitsILi32ELi128ELi128ELi4ES3_EELb0ELb0ELb1ELb0ELb0ELb1ELb1ELb0EEEvNS_16Flash_fwd_paramsE,"",@"SHT_CUDA_INFO"
	.sectionflags	@""
	.align	4


	//----- nvinfo : EIATTR_CUDA_API_VERSION
	.align		4
        /*0000*/ 	.byte	0x04, 0x37
        /*0002*/ 	.short	(.L_516 - .L_515)
.L_515:
        /*0004*/ 	.word	0x00000082


	//----- nvinfo : EIATTR_KPARAM_INFO
	.align		4
.L_516:
        /*0008*/ 	.byte	0x04, 0x17
        /*000a*/ 	.short	(.L_518 - .L_517)
.L_517:
        /*000c*/ 	.word	0x00000000
        /*0010*/ 	.short	0x0000
        /*0012*/ 	.short	0x0000
        /*0014*/ 	.byte	0x00, 0xf0, 0x41, 0x07


	//----- nvinfo : EIATTR_SPARSE_MMA_MASK
	.align		4
.L_518:
        /*0018*/ 	.byte	0x03, 0x50
        /*001a*/ 	.short	0x0000


	//----- nvinfo : EIATTR_MAXREG_COUNT
	.align		4
        /*001c*/ 	.byte	0x03, 0x1b
        /*001e*/ 	.short	0x00ff


	//----- nvinfo : EIATTR_NUM_BARRIERS
	.align		4
        /*0020*/ 	.byte	0x02, 0x4c
        /*0022*/ 	.byte	0x01
	.zero		1


	//----- nvinfo : EIATTR_ANNOTATIONS
	.align		4
        /*0024*/ 	.byte	0x04, 0x55
        /*0026*/ 	.short	(.L_520 - .L_519)


	//   ....[0]....
.L_519:
        /* <DEDUP_REMOVED lines=31> */


	//----- nvinfo : EIATTR_MERCURY_ISA_VERSION
	.align		4
.L_520:
        /*0208*/ 	.byte	0x03, 0x5f
        /*020a*/ 	.short	0x0101


	//----- nvinfo : EIATTR_COOP_GROUP_MASK_REGIDS
	.align		4
        /*020c*/ 	.byte	0x04, 0x29
        /*020e*/ 	.short	(.L_522 - .L_521)


	//   ....[0]....
.L_521:
        /*0210*/ 	.word	0xffffffff


	//   ....[1]....
        /*0214*/ 	.word	0xffffffff


	//   ....[2]....
        /*0218*/ 	.word	0xffffffff


	//   ....[3]....
        /*021c*/ 	.word	0xffffffff


	//   ....[4]....
        /*0220*/ 	.word	0xffffffff


	//   ....[5]....
        /*0224*/ 	.word	0xffffffff


	//   ....[6]....
        /*0228*/ 	.word	0xffffffff


	//   ....[7]....
        /*022c*/ 	.word	0xffffffff


	//   ....[8]....
        /*0230*/ 	.word	0xffffffff


	//   ....[9]....
        /*0234*/ 	.word	0xffffffff


	//   ....[10]....
        /*0238*/ 	.word	0xffffffff


	//   ....[11]....
        /*023c*/ 	.word	0xffffffff


	//   ....[12]....
        /*0240*/ 	.word	0xffffffff


	//   ....[13]....
        /*0244*/ 	.word	0xffffffff


	//   ....[14]....
        /*0248*/ 	.word	0xffffffff


	//   ....[15]....
        /*024c*/ 	.word	0xffffffff


	//   ....[16]....
        /*0250*/ 	.word	0xffffffff


	//   ....[17]....
        /*0254*/ 	.word	0xffffffff


	//   ....[18]....
        /*0258*/ 	.word	0xffffffff


	//   ....[19]....
        /*025c*/ 	.word	0xffffffff


	//   ....[20]....
        /*0260*/ 	.word	0xffffffff


	//   ....[21]....
        /*0264*/ 	.word	0xffffffff


	//   ....[22]....
        /*0268*/ 	.word	0xffffffff


	//   ....[23]....
        /*026c*/ 	.word	0xffffffff


	//   ....[24]....
        /*0270*/ 	.word	0xffffffff


	//   ....[25]....
        /*0274*/ 	.word	0xffffffff


	//   ....[26]....
        /*0278*/ 	.word	0xffffffff


	//   ....[27]....
        /*027c*/ 	.word	0xffffffff


	//   ....[28]....
        /*0280*/ 	.word	0xffffffff


	//   ....[29]....
        /*0284*/ 	.word	0xffffffff


	//   ....[30]....
        /*0288*/ 	.word	0xffffffff


	//   ....[31]....
        /*028c*/ 	.word	0xffffffff


	//----- nvinfo : EIATTR_COOP_GROUP_INSTR_OFFSETS
	.align		4
.L_522:
        /*0290*/ 	.byte	0x04, 0x28
        /*0292*/ 	.short	(.L_524 - .L_523)


	//   ....[0]....
.L_523:
        /*0294*/ 	.word	0x00004860


	//   ....[1]....
        /*0298*/ 	.word	0x00004ac0


	//   ....[2]....
        /*029c*/ 	.word	0x00005860


	//   ....[3]....
        /*02a0*/ 	.word	0x00005970


	//   ....[4]....
        /*02a4*/ 	.word	0x000068c0


	//   ....[5]....
        /*02a8*/ 	.word	0x00006a80


	//   ....[6]....
        /*02ac*/ 	.word	0x00006b00


	//   ....[7]....
        /*02b0*/ 	.word	0x00006c90


	//   ....[8]....
        /*02b4*/ 	.word	0x0000a890


	//   ....[9]....
        /*02b8*/ 	.word	0x0000ab60


	//   ....[10]....
        /*02bc*/ 	.word	0x0000b6c0


	//   ....[11]....
        /*02c0*/ 	.word	0x0000b860


	//   ....[12]....
        /*02c4*/ 	.word	0x0000c7e0


	//   ....[13]....
        /*02c8*/ 	.word	0x0000c8f0


	//   ....[14]....
        /*02cc*/ 	.word	0x0000cee0


	//   ....[15]....
        /*02d0*/ 	.word	0x0000cf30


	//   ....[16]....
        /*02d4*/ 	.word	0x00012950


	//   ....[17]....
        /*02d8*/ 	.word	0x00012980


	//   ....[18]....
        /*02dc*/ 	.word	0x00012af0


	//   ....[19]....
        /*02e0*/ 	.word	0x00012b90


	//   ....[20]....
        /*02e4*/ 	.word	0x00012bc0


	//   ....[21]....
        /*02e8*/ 	.word	0x00012d50


	//   ....[22]....
        /*02ec*/ 	.word	0x00012e90


	//   ....[23]....
        /*02f0*/ 	.word	0x00012ff0


	//   ....[24]....
        /*02f4*/ 	.word	0x000156c0


	//   ....[25]....
        /*02f8*/ 	.word	0x000156d0


	//   ....[26]....
        /*02fc*/ 	.word	0x000156e0


	//   ....[27]....
        /*0300*/ 	.word	0x000156f0


	//   ....[28]....
        /*0304*/ 	.word	0x00015730


	//   ....[29]....
        /*0308*/ 	.word	0x00015760


	//   ....[30]....
        /*030c*/ 	.word	0x00015800


	//   ....[31]....
        /*0310*/ 	.word	0x00015830


	//----- nvinfo : EIATTR_EXIT_INSTR_OFFSETS
	.align		4
.L_524:
        /*0314*/ 	.byte	0x04, 0x1c
        /*0316*/ 	.short	(.L_526 - .L_525)


	//   ....[0]....
.L_525:
        /*0318*/ 	.word	0x00000330


	//   ....[1]....
        /*031c*/ 	.word	0x00000f20


	//   ....[2]....
        /*0320*/ 	.word	0x00000fb0


	//   ....[3]....
        /*0324*/ 	.word	0x00016ae0


	//   ....[4]....
        /*0328*/ 	.word	0x00016bc0


	//----- nvinfo : EIATTR_CRS_STACK_SIZE
	.align		4
.L_526:
        /*032c*/ 	.byte	0x04, 0x1e
        /*032e*/ 	.short	(.L_528 - .L_527)
.L_527:
        /*0330*/ 	.word	0x00000000


	//----- nvinfo : EIATTR_CBANK_PARAM_SIZE
	.align		4
.L_528:
        /*0334*/ 	.byte	0x03, 0x19
        /*0336*/ 	.short	0x01d0


	//----- nvinfo : EIATTR_PARAM_CBANK
	.align		4
        /*0338*/ 	.byte	0x04, 0x0a
        /*033a*/ 	.short	(.L_530 - .L_529)
	.align		4
.L_529:
        /*033c*/ 	.word	index@(.nv.constant0._ZN5flash16flash_fwd_kernelI23Flash_fwd_kernel_traitsILi32ELi128ELi128ELi4ELb0ELb0EN7cutlass10bfloat16_tE19Flash_kernel_traitsILi32ELi128ELi128ELi4ES3_EELb0ELb0ELb1ELb0ELb0ELb1ELb1ELb0EEEvNS_16Flash_fwd_paramsE)
        /*0340*/ 	.short	0x0210
        /*0342*/ 	.short	0x01d0


	//----- nvinfo : EIATTR_SW_WAR
	.align		4
.L_530:
        /*0344*/ 	.byte	0x04, 0x36
        /*0346*/ 	.short	(.L_532 - .L_531)
.L_531:
        /*0348*/ 	.word	0x00000008
.L_532:


//--------------------- .nv.info._ZN5flash16flash_fwd_kernelI23Flash_fwd_kernel_traitsILi32ELi128ELi128ELi4ELb0ELb0EN7cutlass10bfloat16_tE19Flash_kernel_traitsILi32ELi128ELi128ELi4ES3_EELb1ELb0ELb1ELb1ELb0ELb0ELb0ELb0EEEvNS_16Flash_fwd_paramsE --------------------------
	.section	.nv.info._ZN5flash16flash_fwd_kernelI23Flash_fwd_kernel_traitsILi32ELi128ELi128ELi4ELb0ELb0EN7cutlass10bfloat16_tE19Flash_kernel_traitsILi32ELi128ELi128ELi4ES3_EELb1ELb0ELb1ELb1ELb0ELb0ELb0ELb0EEEvNS_16Flash_fwd_paramsE,"",@"SHT_CUDA_INFO"
	.sectionflags	@""
	.align	4


	//----- nvinfo : EIATTR_CUDA_API_VERSION
	.align		4
        /*0000*/ 	.byte	0x04, 0x37
        /*0002*/ 	.short	(.L_534 - .L_533)
.L_533:
        /*0004*/ 	.word	0x00000082


	//----- nvinfo : EIATTR_KPARAM_INFO
	.align		4
.L_534:
        /*0008*/ 	.byte	0x04, 0x17
        /*000a*/ 	.short	(.L_536 - .L_535)
.L_535:
        /*000c*/ 	.word	0x00000000
        /*0010*/ 	.short	0x0000
        /*0012*/ 	.short	0x0000
        /*0014*/ 	.byte	0x00, 0xf0, 0x41, 0x07


	//----- nvinfo : EIATTR_SPARSE_MMA_MASK
	.align		4
.L_536:
        /*0018*/ 	.byte	0x03, 0x50
        /*001a*/ 	.short	0x0000


	//----- nvinfo : EIATTR_MAXREG_COUNT
	.align		4
        /*001c*/ 	.byte	0x03, 0x1b
        /*001e*/ 	.short	0x00ff


	//----- nvinfo : EIATTR_NUM_BARRIERS
	.align		4
        /*0020*/ 	.byte	0x02, 0x4c
        /*0022*/ 	.byte	0x01
	.zero		1


	//----- nvinfo : EIATTR_ANNOTATIONS
	.align		4
        /*0024*/ 	.byte	0x04, 0x55
        /*0026*/ 	.short	(.L_538 - .L_537)


	//   ....[0]....
.L_537:
        /* <DEDUP_REMOVED lines=99> */


	//----- nvinfo : EIATTR_MERCURY_ISA_VERSION
	.align		4
.L_538:
        /*0640*/ 	.byte	0x03, 0x5f
        /*0642*/ 	.short	0x0101


	//----- nvinfo : EIATTR_INT_WARP_WIDE_INSTR_OFFSETS
	.align		4
        /*0644*/ 	.byte	0x04, 0x31
        /*0646*/ 	.short	(.L_540 - .L_539)


	//   ....[0]....
.L_539:
        /*0648*/ 	.word	0x0000dc30


	//----- nvinfo : EIATTR_COOP_GROUP_MASK_REGIDS
	.align		4
.L_540:
        /*064c*/ 	.byte	0x04, 0x29
        /*064e*/ 	.short	(.L_542 - .L_541)


	//   ....[0]....
.L_541:
        /*0650*/ 	.word	0xffffffff


	//   ....[1]....
        /*0654*/ 	.word	0xffffffff


	//   ....[2]....
        /*0658*/ 	.word	0xffffffff


	//   ....[3]....
        /*065c*/ 	.word	0xffffffff


	//   ....[4]....
        /*0660*/ 	.word	0xffffffff


	//   ....[5]....
        /*0664*/ 	.word	0xffffffff


	//   ....[6]....
        /*0668*/ 	.word	0xffffffff


	//   ....[7]....
        /*066c*/ 	.word	0xffffffff


	//   ....[8]....
        /*0670*/ 	.word	0xffffffff


	//   ....[9]....
        /*0674*/ 	.word	0xffffffff


	//   ....[10]....
        /*0678*/ 	.word	0xffffffff


	//   ....[11]....
        /*067c*/ 	.word	0xffffffff


	//   ....[12]....
        /*0680*/ 	.word	0xffffffff


	//   ....[13]....
        /*0684*/ 	.word	0xffffffff


	//   ....[14]....
        /*0688*/ 	.word	0xffffffff


	//   ....[15]....
        /*068c*/ 	.word	0xffffffff


	//   ....[16]....
        /*0690*/ 	.word	0xffffffff


	//   ....[17]....
        /*0694*/ 	.word	0xffffffff


	//   ....[18]....
        /*0698*/ 	.word	0xffffffff


	//   ....[19]....
        /*069c*/ 	.word	0xffffffff


	//   ....[20]....
        /*06a0*/ 	.word	0xffffffff


	//   ....[21]....
        /*06a4*/ 	.word	0xffffffff


	//   ....[22]....
        /*06a8*/ 	.word	0xffffffff


	//   ....[23]....
        /*06ac*/ 	.word	0xffffffff


	//   ....[24]....
        /*06b0*/ 	.word	0xffffffff


	//   ....[25]....
        /*06b4*/ 	.word	0xffffffff


	//   ....[26]....
        /*06b8*/ 	.word	0xffffffff


	//   ....[27]....
        /*06bc*/ 	.word	0xffffffff


	//   ....[28]....
        /*06c0*/ 	.word	0xffffffff


	//   ....[29]....
        /*06c4*/ 	.word	0xffffffff


	//   ....[30]....
        /*06c8*/ 	.word	0xffffffff


	//   ....[31]....
        /*06cc*/ 	.word	0xffffffff


	//----- nvinfo : EIATTR_COOP_GROUP_INSTR_OFFSETS
	.align		4
.L_542:
        /*06d0*/ 	.byte	0x04, 0x28
        /*06d2*/ 	.short	(.L_544 - .L_543)


	//   ....[0]....
.L_543:
        /*06d4*/ 	.word	0x00008590


	//   ....[1]....
        /*06d8*/ 	.word	0x000086f0


	//   ....[2]....
        /*06dc*/ 	.word	0x00008910


	//   ....[3]....
        /*06e0*/ 	.word	0x00008a90


	//   ....[4]....
        /*06e4*/ 	.word	0x00008f60


	//   ....[5]....
        /*06e8*/ 	.word	0x00009060


	//   ....[6]....
        /*06ec*/ 	.word	0x00009190


	//   ....[7]....
        /*06f0*/ 	.word	0x00009340


	//   ....[8]....
        /*06f4*/ 	.word	0x00012f40


	//   ....[9]....
        /*06f8*/ 	.word	0x000130d0


	//   ....[10]....
        /*06fc*/ 	.word	0x00013840


	//   ....[11]....
        /*0700*/ 	.word	0x00013880


	//   ....[12]....
        /*0704*/ 	.word	0x000138b0


	//   ....[13]....
        /*0708*/ 	.word	0x000139a0


	//   ....[14]....
        /*070c*/ 	.word	0x000139d0


	//   ....[15]....
        /*0710*/ 	.word	0x000139e0


	//   ....[16]....
        /*0714*/ 	.word	0x0001ecf0


	//   ....[17]....
        /*0718*/ 	.word	0x0001ed20


	//   ....[18]....
        /*071c*/ 	.word	0x0001ee20


	//   ....[19]....
        /*0720*/ 	.word	0x0001ee50


	//   ....[20]....
        /*0724*/ 	.word	0x0001f2f0


	//   ....[21]....
        /*0728*/ 	.word	0x0001f360


	//   ....[22]....
        /*072c*/ 	.word	0x0001f450


	//   ....[23]....
        /*0730*/ 	.word	0x0001f4b0


	//   ....[24]....
        /*0734*/ 	.word	0x00024730


	//   ....[25]....
        /*0738*/ 	.word	0x00024740


	//   ....[26]....
        /*073c*/ 	.word	0x00024750


	//   ....[27]....
        /*0740*/ 	.word	0x00024760


	//   ....[28]....
        /*0744*/ 	.word	0x00024790


	//   ....[29]....
        /*0748*/ 	.word	0x000247b0


	//   ....[30]....
        /*074c*/ 	.word	0x000247d0


	//   ....[31]....
        /*0750*/ 	.word	0x000247e0


	//----- nvinfo : EIATTR_EXIT_INSTR_OFFSETS
	.align		4
.L_544:
        /*0754*/ 	.byte	0x04, 0x1c
        /*0756*/ 	.short	(.L_546 - .L_545)


	//   ....[0]....
.L_545:
        /*0758*/ 	.word	0x00000710


	//   ....[1]....
        /*075c*/ 	.word	0x00001340


	//   ....[2]....
        /*0760*/ 	.word	0x000013d0


	//   ....[3]....
        /*0764*/ 	.word	0x00025be0


	//   ....[4]....
        /*0768*/ 	.word	0x00025cc0


	//----- nvinfo : EIATTR_CRS_STACK_SIZE
	.align		4
.L_546:
        /*076c*/ 	.byte	0x04, 0x1e
        /*076e*/ 	.short	(.L_548 - .L_547)
.L_547:
        /*0770*/ 	.word	0x00000000


	//----- nvinfo : EIATTR_CBANK_PARAM_SIZE
	.align		4
.L_548:
        /*0774*/ 	.byte	0x03, 0x19
        /*0776*/ 	.short	0x01d0


	//----- nvinfo : EIATTR_PARAM_CBANK
	.align		4
        /*0778*/ 	.byte	0x04, 0x0a
        /*077a*/ 	.short	(.L_550 - .L_549)
	.align		4
.L_549:
        /*077c*/ 	.word	index@(.nv.constant0._ZN5flash16flash_fwd_kernelI23Flash_fwd_kernel_traitsILi32ELi128ELi128ELi4ELb0ELb0EN7cutlass10bfloat16_tE19Flash_kernel_traitsILi32ELi128ELi128ELi4ES3_EELb1ELb0ELb1ELb1ELb0ELb0ELb0ELb0EEEvNS_16Flash_fwd_paramsE)
        /*0780*/ 	.short	0x0210
        /*0782*/ 	.short	0x01d0


	//----- nvinfo : EIATTR_SW_WAR
	.align		4
.L_550:
        /*0784*/ 	.byte	0x04, 0x36
        /*0786*/ 	.short	(.L_552 - .L_551)
.L_551:
        /*0788*/ 	.word	0x00000008
.L_552:


//--------------------- .nv.info._ZN5flash16flash_fwd_kernelI23Flash_fwd_kernel_traitsILi32ELi128ELi128ELi4ELb0ELb0EN7cutlass10bfloat16_tE19Flash_kernel_traitsILi32ELi128ELi128ELi4ES3_EELb1ELb0ELb1ELb0ELb0ELb0ELb0ELb1EEEvNS_16Flash_fwd_paramsE --------------------------
	.section	.nv.info._ZN5flash16flash_fwd_kernelI23Flash_fwd_kernel_traitsILi32ELi128ELi128ELi4ELb0ELb0EN7cutlass10bfloat16_tE19Flash_kernel_traitsILi32ELi128ELi128ELi4ES3_EELb1ELb0ELb1ELb0ELb0ELb0ELb0ELb1EEEvNS_16Flash_fwd_paramsE,"",@"SHT_CUDA_INFO"
	.sectionflags	@""
	.align	4


	//----- nvinfo : EIATTR_CUDA_API_VERSION
	.align		4
        /*0000*/ 	.byte	0x04, 0x37
        /*0002*/ 	.short	(.L_554 - .L_553)
.L_553:
        /*0004*/ 	.word	0x00000082


	//----- nvinfo : EIATTR_KPARAM_INFO
	.align		4
.L_554:
        /*0008*/ 	.byte	0x04, 0x17
        /*000a*/ 	.short	(.L_556 - .L_555)
.L_555:
        /*000c*/ 	.word	0x00000000
        /*0010*/ 	.short	0x0000
        /*0012*/ 	.short	0x0000
        /*0014*/ 	.byte	0x00, 0xf0, 0x41, 0x07


	//----- nvinfo : EIATTR_SPARSE_MMA_MASK
	.align		4
.L_556:
        /*0018*/ 	.byte	0x03, 0x50
        /*001a*/ 	.short	0x0000


	//----- nvinfo : EIATTR_MAXREG_COUNT
	.align		4
        /*001c*/ 	.byte	0x03, 0x1b
        /*001e*/ 	.short	0x00ff


	//----- nvinfo : EIATTR_NUM_BARRIERS
	.align		4
        /*0020*/ 	.byte	0x02, 0x4c
        /*0022*/ 	.byte	0x01
	.zero		1


	//----- nvinfo : EIATTR_ANNOTATIONS
	.align		4
        /*0024*/ 	.byte	0x04, 0x55
        /*0026*/ 	.short	(.L_558 - .L_557)


	//   ....[0]....
.L_557:
        /* <DEDUP_REMOVED lines=478> */


	//----- nvinfo : EIATTR_MERCURY_ISA_VERSION
	.align		4
.L_558:
        /*1df0*/ 	.byte	0x03, 0x5f
        /*1df2*/ 	.short	0x0101


	//----- nvinfo : EIATTR_COOP_GROUP_MASK_REGIDS
	.align		4
        /*1df4*/ 	.byte	0x04, 0x29
        /*1df6*/ 	.short	(.L_560 - .L_559)


	//   ....[0]....
.L_559:
        /*1df8*/ 	.word	0xffffffff


	//   ....[1]....
        /*1dfc*/ 	.word	0xffffffff


	//   ....[2]....
        /*1e00*/ 	.word	0xffffffff


	//   ....[3]....
        /*1e04*/ 	.word	0xffffffff


	//   ....[4]....
        /*1e08*/ 	.word	0xffffffff


	//   ....[5]....
        /*1e0c*/ 	.word	0xffffffff


	//   ....[6]....
        /*1e10*/ 	.word	0xffffffff


	//   ....[7]....
        /*1e14*/ 	.word	0xffffffff


	//   ....[8]....
        /*1e18*/ 	.word	0xffffffff


	//   ....[9]....
        /*1e1c*/ 	.word	0xffffffff


	//   ....[10]....
        /*1e20*/ 	.word	0xffffffff


	//   ....[11]....
        /*1e24*/ 	.word	0xffffffff


	//   ....[12]....
        /*1e28*/ 	.word	0xffffffff


	//   ....[13]....
        /*1e2c*/ 	.word	0xffffffff


	//   ....[14]....
        /*1e30*/ 	.word	0xffffffff


	//   ....[15]....
        /*1e34*/ 	.word	0xffffffff


	//   ....[16]....
        /*1e38*/ 	.word	0xffffffff


	//   ....[17]....
        /*1e3c*/ 	.word	0xffffffff


	//   ....[18]....
        /*1e40*/ 	.word	0xffffffff


	//   ....[19]....
        /*1e44*/ 	.word	0xffffffff


	//   ....[20]....
        /*1e48*/ 	.word	0xffffffff


	//   ....[21]....
        /*1e4c*/ 	.word	0xffffffff


	//   ....[22]....
        /*1e50*/ 	.word	0xffffffff


	//   ....[23]....
        /*1e54*/ 	.word	0xffffffff


	//   ....[24]....
        /*1e58*/ 	.word	0xffffffff


	//   ....[25]....
        /*1e5c*/ 	.word	0xffffffff


	//   ....[26]....
        /*1e60*/ 	.word	0xffffffff


	//   ....[27]....
        /*1e64*/ 	.word	0xffffffff


	//   ....[28]....
        /*1e68*/ 	.word	0xffffffff


	//   ....[29]....
        /*1e6c*/ 	.word	0xffffffff


	//   ....[30]....
        /*1e70*/ 	.word	0xffffffff


	//   ....[31]....
        /*1e74*/ 	.word	0xffffffff


	//   ....[32]....
        /*1e78*/ 	.word	0x05000004


	//   ....[33]....
        /*1e7c*/ 	.word	0x05000004


	//   ....[34]....
        /*1e80*/ 	.word	0x05000004


	//   ....[35]....
        /*1e84*/ 	.word	0x05000004


	//   ....[36]....
        /*1e88*/ 	.word	0x05000004


	//   ....[37]....
        /*1e8c*/ 	.word	0x05000004


	//   ....[38]....
        /*1e90*/ 	.word	0x05000004


	//   ....[39]....
        /*1e94*/ 	.word	0x05000004


	//----- nvinfo : EIATTR_COOP_GROUP_INSTR_OFFSETS
	.align		4
.L_560:
        /*1e98*/ 	.byte	0x04, 0x28
        /*1e9a*/ 	.short	(.L_562 - .L_561)


	//   ....[0]....
.L_561:
        /*1e9c*/ 	.word	0x00005ee0


	//   ....[1]....
        /*1ea0*/ 	.word	0x00005f20


	//   ....[2]....
        /*1ea4*/ 	.word	0x00005f80


	//   ....[3]....
        /*1ea8*/ 	.word	0x00005ff0


	//   ....[4]....
        /*1eac*/ 	.word	0x00006000


	//   ....[5]....
        /*1eb0*/ 	.word	0x00006020


	//   ....[6]....
        /*1eb4*/ 	.word	0x00006030


	//   ....[7]....
        /*1eb8*/ 	.word	0x00006080


	//   ....[8]....
        /*1ebc*/ 	.word	0x00013c40


	//   ....[9]....
        /*1ec0*/ 	.word	0x00013cc0


	//   ....[10]....
        /*1ec4*/ 	.word	0x000144c0


	//   ....[11]....
        /*1ec8*/ 	.word	0x000144e0


	//   ....[12]....
        /*1ecc*/ 	.word	0x00014b30


	//   ....[13]....
        /*1ed0*/ 	.word	0x00014b50


	//   ....[14]....
        /*1ed4*/ 	.word	0x00015120


	//   ....[15]....
        /*1ed8*/ 	.word	0x00015140


	//   ....[16]....
        /*1edc*/ 	.word	0x00022e30


	//   ....[17]....
        /*1ee0*/ 	.word	0x00022f10


	//   ....[18]....
        /*1ee4*/ 	.word	0x00022f60


	//   ....[19]....
        /*1ee8*/ 	.word	0x00022f80


	//   ....[20]....
        /*1eec*/ 	.word	0x00022fe0


	//   ....[21]....
        /*1ef0*/ 	.word	0x000231a0


	//   ....[22]....
        /*1ef4*/ 	.word	0x00023210


	//   ....[23]....
        /*1ef8*/ 	.word	0x00023240


	//   ....[24]....
        /*1efc*/ 	.word	0x0002e650


	//   ....[25]....
        /*1f00*/ 	.word	0x0002e660


	//   ....[26]....
        /*1f04*/ 	.word	0x0002e670


	//   ....[27]....
        /*1f08*/ 	.word	0x0002e680


	//   ....[28]....
        /*1f0c*/ 	.word	0x0002e6b0


	//   ....[29]....
        /*1f10*/ 	.word	0x0002e6d0


	//   ....[30]....
        /*1f14*/ 	.word	0x0002e6f0


	//   ....[31]....
        /*1f18*/ 	.word	0x0002e700


	//   ....[32]....
        /*1f1c*/ 	.word	0x0002fbc0


	//   ....[33]....
        /*1f20*/ 	.word	0x0002fc30


	//   ....[34]....
        /*1f24*/ 	.word	0x0002fca0


	//   ....[35]....
        /*1f28*/ 	.word	0x0002fd10


	//   ....[36]....
        /*1f2c*/ 	.word	0x0002fd80


	//   ....[37]....
        /*1f30*/ 	.word	0x0002fdf0


	//   ....[38]....
        /*1f34*/ 	.word	0x0002fe60


	//   ....[39]....
        /*1f38*/ 	.word	0x0002fec0


	//----- nvinfo : EIATTR_EXIT_INSTR_OFFSETS
	.align		4
.L_562:
        /*1f3c*/ 	.byte	0x04, 0x1c
        /*1f3e*/ 	.short	(.L_564 - .L_563)


	//   ....[0]....
.L_563:
        /*1f40*/ 	.word	0x00000060


	//----- nvinfo : EIATTR_CRS_STACK_SIZE
	.align		4
.L_564:
        /*1f44*/ 	.byte	0x04, 0x1e
        /*1f46*/ 	.short	(.L_566 - .L_565)
.L_565:
        /*1f48*/ 	.word	0x00000000


	//----- nvinfo : EIATTR_CBANK_PARAM_SIZE
	.align		4
.L_566:
        /*1f4c*/ 	.byte	0x03, 0x19
        /*1f4e*/ 	.short	0x01d0


	//----- nvinfo : EIATTR_PARAM_CBANK
	.align		4
        /*1f50*/ 	.byte	0x04, 0x0a
        /*1f52*/ 	.short	(.L_568 - .L_567)
	.align		4
.L_567:
        /*1f54*/ 	.word	index@(.nv.constant0._ZN5flash16flash_fwd_kernelI23Flash_fwd_kernel_traitsILi32ELi128ELi128ELi4ELb0ELb0EN7cutlass10bfloat16_tE19Flash_kernel_traitsILi32ELi128ELi128ELi4ES3_EELb1ELb0ELb1ELb0ELb0ELb0ELb0ELb1EEEvNS_16Flash_fwd_paramsE)
        /*1f58*/ 	.short	0x0210
        /*1f5a*/ 	.short	0x01d0


	//----- nvinfo : EIATTR_SW_WAR
	.align		4
.L_568:
        /*1f5c*/ 	.byte	0x04, 0x36
        /*1f5e*/ 	.short	(.L_570 - .L_569)
.L_569:
        /*1f60*/ 	.word	0x00000008
.L_570:


//--------------------- .nv.info._ZN5flash16flash_fwd_kernelI23Flash_fwd_kernel_traitsILi32ELi128ELi128ELi4ELb0ELb0EN7cutlass10bfloat16_tE19Flash_kernel_traitsILi32ELi128ELi128ELi4ES3_EELb0ELb0ELb1ELb0ELb0ELb0ELb1ELb0EEEvNS_16Flash_fwd_paramsE --------------------------
	.section	.nv.info._ZN5flash16flash_fwd_kernelI23Flash_fwd_kernel_traitsILi32ELi128ELi128ELi4ELb0ELb0EN7cutlass10bfloat16_tE19Flash_kernel_traitsILi32ELi128ELi128ELi4ES3_EELb0ELb0ELb1ELb0ELb0ELb0ELb1ELb0EEEvNS_16Flash_fwd_paramsE,"",@"SHT_CUDA_INFO"
	.sectionflags	@""
	.align	4


	//----- nvinfo : EIATTR_CUDA_API_VERSION
	.align		4
        /*0000*/ 	.byte	0x04, 0x37
        /*0002*/ 	.short	(.L_572 - .L_571)
.L_571:
        /*0004*/ 	.word	0x00000082


	//----- nvinfo : EIATTR_KPARAM_INFO
	.align		4
.L_572:
        /*0008*/ 	.byte	0x04, 0x17
        /*000a*/ 	.short	(.L_574 - .L_573)
.L_573:
        /*000c*/ 	.word	0x00000000
        /*0010*/ 	.short	0x0000
        /*0012*/ 	.short	0x0000
        /*0014*/ 	.byte	0x00, 0xf0, 0x41, 0x07


	//----- nvinfo : EIATTR_SPARSE_MMA_MASK
	.align		4
.L_574:
        /*0018*/ 	.byte	0x03, 0x50
        /*001a*/ 	.short	0x0000


	//----- nvinfo : EIATTR_MAXREG_COUNT
	.align		4
        /*001c*/ 	.byte	0x03, 0x1b
        /*001e*/ 	.short	0x00ff


	//----- nvinfo : EIATTR_NUM_BARRIERS
	.align		4
        /*0020*/ 	.byte	0x02, 0x4c
        /*0022*/ 	.byte	0x01
	.zero		1


	//----- nvinfo : EIATTR_ANNOTATIONS
	.align		4
        /*0024*/ 	.byte	0x04, 0x55
        /*0026*/ 	.short	(.L_576 - .L_575)


	//   ....[0]....
.L_575:
        /* <DEDUP_REMOVED lines=22> */


	//----- nvinfo : EIATTR_MERCURY_ISA_VERSION
	.align		4
.L_576:
        /*0178*/ 	.byte	0x03, 0x5f
        /*017a*/ 	.short	0x0101


	//----- nvinfo : EIATTR_INT_WARP_WIDE_INSTR_OFFSETS
	.align		4
        /*017c*/ 	.byte	0x04, 0x31
        /*017e*/ 	.short	(.L_578 - .L_577)


	//   ....[0]....
.L_577:
        /*0180*/ 	.word	0x000091e0


	//----- nvinfo : EIATTR_COOP_GROUP_MASK_REGIDS
	.align		4
.L_578:
        /*0184*/ 	.byte	0x04, 0x29
        /*0186*/ 	.short	(.L_580 - .L_579)


	//   ....[0]....
.L_579:
        /*0188*/ 	.word	0xffffffff


	//   ....[1]....
        /*018c*/ 	.word	0xffffffff


	//   ....[2]....
        /*0190*/ 	.word	0xffffffff


	//   ....[3]....
        /*0194*/ 	.word	0xffffffff


	//   ....[4]....
        /*0198*/ 	.word	0xffffffff


	//   ....[5]....
        /*019c*/ 	.word	0xffffffff


	//   ....[6]....
        /*01a0*/ 	.word	0xffffffff


	//   ....[7]....
        /*01a4*/ 	.word	0xffffffff


	//   ....[8]....
        /*01a8*/ 	.word	0xffffffff


	//   ....[9]....
        /*01ac*/ 	.word	0xffffffff


	//   ....[10]....
        /*01b0*/ 	.word	0xffffffff


	//   ....[11]....
        /*01b4*/ 	.word	0xffffffff


	//   ....[12]....
        /*01b8*/ 	.word	0xffffffff


	//   ....[13]....
        /*01bc*/ 	.word	0xffffffff


	//   ....[14]....
        /*01c0*/ 	.word	0xffffffff


	//   ....[15]....
        /*01c4*/ 	.word	0xffffffff


	//   ....[16]....
        /*01c8*/ 	.word	0xffffffff


	//   ....[17]....
        /*01cc*/ 	.word	0xffffffff


	//   ....[18]....
        /*01d0*/ 	.word	0xffffffff


	//   ....[19]....
        /*01d4*/ 	.word	0xffffffff


	//   ....[20]....
        /*01d8*/ 	.word	0xffffffff


	//   ....[21]....
        /*01dc*/ 	.word	0xffffffff


	//   ....[22]....
        /*01e0*/ 	.word	0xffffffff


	//   ....[23]....
        /*01e4*/ 	.word	0xffffffff


	//   ....[24]....
        /*01e8*/ 	.word	0xffffffff


	//   ....[25]....
        /*01ec*/ 	.word	0xffffffff


	//   ....[26]....
        /*01f0*/ 	.word	0xffffffff


	//   ....[27]....
        /*01f4*/ 	.word	0xffffffff


	//   ....[28]....
        /*01f8*/ 	.word	0xffffffff


	//   ....[29]....
        /*01fc*/ 	.word	0xffffffff


	//   ....[30]....
        /*0200*/ 	.word	0xffffffff


	//   ....[31]....
        /*0204*/ 	.word	0xffffffff


	//----- nvinfo : EIATTR_COOP_GROUP_INSTR_OFFSETS
	.align		4
.L_580:
        /*0208*/ 	.byte	0x04, 0x28
        /*020a*/ 	.short	(.L_582 - .L_581)


	//   ....[0]....
.L_581:
        /*020c*/ 	.word	0x000068f0


	//   ....[1]....
        /*0210*/ 	.word	0x00006910


	//   ....[2]....
        /*0214*/ 	.word	0x00006940


	//   ....[3]....
        /*0218*/ 	.word	0x00006950


	//   ....[4]....
        /*021c*/ 	.word	0x000073b0


	//   ....[5]....
        /*0220*/ 	.word	0x00007440


	//   ....[6]....
        /*0224*/ 	.word	0x00007690


	//   ....[7]....
        /*0228*/ 	.word	0x00007710


	//   ....[8]....
        /*022c*/ 	.word	0x0000ca70


	//   ....[9]....
        /*0230*/ 	.word	0x0000ca90


	//   ....[10]....
        /*0234*/ 	.word	0x0000ce70


	//   ....[11]....
        /*0238*/ 	.word	0x0000cec0


	//   ....[12]....
        /*023c*/ 	.word	0x0000d880


	//   ....[13]....
        /*0240*/ 	.word	0x0000d940


	//   ....[14]....
        /*0244*/ 	.word	0x0000db40


	//   ....[15]....
        /*0248*/ 	.word	0x0000dbb0


	//   ....[16]....
        /*024c*/ 	.word	0x00013b70


	//   ....[17]....
        /*0250*/ 	.word	0x00013d70


	//   ....[18]....
        /*0254*/ 	.word	0x00013e50


	//   ....[19]....
        /*0258*/ 	.word	0x00013e80


	//   ....[20]....
        /*025c*/ 	.word	0x00013fa0


	//   ....[21]....
        /*0260*/ 	.word	0x00013fe0


	//   ....[22]....
        /*0264*/ 	.word	0x00014030


	//   ....[23]....
        /*0268*/ 	.word	0x000141c0


	//   ....[24]....
        /*026c*/ 	.word	0x00016860


	//   ....[25]....
        /*0270*/ 	.word	0x00016870


	//   ....[26]....
        /*0274*/ 	.word	0x00016880


	//   ....[27]....
        /*0278*/ 	.word	0x000168a0


	//   ....[28]....
        /*027c*/ 	.word	0x000168d0


	//   ....[29]....
        /*0280*/ 	.word	0x000168f0


	//   ....[30]....
        /*0284*/ 	.word	0x00016920


	//   ....[31]....
        /*0288*/ 	.word	0x00016980


	//----- nvinfo : EIATTR_EXIT_INSTR_OFFSETS
	.align		4
.L_582:
        /*028c*/ 	.byte	0x04, 0x1c
        /*028e*/ 	.short	(.L_584 - .L_583)


	//   ....[0]....
.L_583:
        /*0290*/ 	.word	0x000004b0


	//   ....[1]....
        /*0294*/ 	.word	0x00001110


	//   ....[2]....
        /*0298*/ 	.word	0x000011a0


	//   ....[3]....
        /*029c*/ 	.word	0x00017c40


	//   ....[4]....
        /*02a0*/ 	.word	0x00017d20


	//----- nvinfo : EIATTR_CRS_STACK_SIZE
	.align		4
.L_584:
        /*02a4*/ 	.byte	0x04, 0x1e
        /*02a6*/ 	.short	(.L_586 - .L_585)
.L_585:
        /*02a8*/ 	.word	0x00000000


	//----- nvinfo : EIATTR_CBANK_PARAM_SIZE
	.align		4
.L_586:
        /*02ac*/ 	.byte	0x03, 0x19
        /*02ae*/ 	.short	0x01d0


	//----- nvinfo : EIATTR_PARAM_CBANK
	.align		4
        /*02b0*/ 	.byte	0x04, 0x0a
        /*02b2*/ 	.short	(.L_588 - .L_587)
	.align		4
.L_587:
        /*02b4*/ 	.word	index@(.nv.constant0._ZN5flash16flash_fwd_kernelI23Flash_fwd_kernel_traitsILi32ELi128ELi128ELi4ELb0ELb0EN7cutlass10bfloat16_tE19Flash_kernel_traitsILi32ELi128ELi128ELi4ES3_EELb0ELb0ELb1ELb0ELb0ELb0ELb1ELb0EEEvNS_16Flash_fwd_paramsE)
        /*02b8*/ 	.short	0x0210
        /*02ba*/ 	.short	0x01d0


	//----- nvinfo : EIATTR_SW_WAR
	.align		4
.L_588:
        /*02bc*/ 	.byte	0x04, 0x36
        /*02be*/ 	.short	(.L_590 - .L_589)
.L_589:
        /*02c0*/ 	.word	0x00000008
.L_590:


//--------------------- .nv.info._ZN5flash16flash_fwd_kernelI23Flash_fwd_kernel_traitsILi32ELi128ELi128ELi4ELb0ELb0EN7cutlass10bfloat16_tE19Flash_kernel_traitsILi32ELi128ELi128ELi4ES3_EELb1ELb0ELb1ELb1ELb0ELb0ELb0ELb1EEEvNS_16Flash_fwd_paramsE --------------------------
	.section	.nv.info._ZN5flash16flash_fwd_kernelI23Flash_fwd_kernel_traitsILi32ELi128ELi128ELi4ELb0ELb0EN7cutlass10bfloat16_tE19Flash_kernel_traitsILi32ELi128ELi128ELi4ES3_EELb1ELb0ELb1ELb1ELb0ELb0ELb0ELb1EEEvNS_16Flash_fwd_paramsE,"",@"SHT_CUDA_INFO"
	.sectionflags	@""
	.align	4


	//----- nvinfo : EIATTR_CUDA_API_VERSION
	.align		4
        /*0000*/ 	.byte	0x04, 0x37
        /*0002*/ 	.short	(.L_592 - .L_591)
.L_591:
        /*0004*/ 	.word	0x00000082


	//----- nvinfo : EIATTR_KPARAM_INFO
	.align		4
.L_592:
        /*0008*/ 	.byte	0x04, 0x17
        /*000a*/ 	.short	(.L_594 - .L_593)
.L_593:
        /*000c*/ 	.word	0x00000000
        /*0010*/ 	.short	0x0000
        /*0012*/ 	.short	0x0000
        /*0014*/ 	.byte	0x00, 0xf0, 0x41, 0x07


	//----- nvinfo : EIATTR_SPARSE_MMA_MASK
	.align		4
.L_594:
        /*0018*/ 	.byte	0x03, 0x50
        /*001a*/ 	.short	0x0000


	//----- nvinfo : EIATTR_MAXREG_COUNT
	.align		4
        /*001c*/ 	.byte	0x03, 0x1b
        /*001e*/ 	.short	0x00ff


	//----- nvinfo : EIATTR_NUM_BARRIERS
	.align		4
        /*0020*/ 	.byte	0x02, 0x4c
        /*0022*/ 	.byte	0x01
	.zero		1


	//----- nvinfo : EIATTR_ANNOTATIONS
	.align		4
        /*0024*/ 	.byte	0x04, 0x55
        /*0026*/ 	.short	(.L_596 - .L_595)


	//   ....[0]....
.L_595:
        /* <DEDUP_REMOVED lines=524> */


	//----- nvinfo : EIATTR_MERCURY_ISA_VERSION
	.align		4
.L_596:
        /*20d8*/ 	.byte	0x03, 0x5f
        /*20da*/ 	.short	0x0101


	//----- nvinfo : EIATTR_COOP_GROUP_MASK_REGIDS
	.align		4
        /*20dc*/ 	.byte	0x04, 0x29
        /*20de*/ 	.short	(.L_598 - .L_597)


	//   ....[0]....
.L_597:
        /*20e0*/ 	.word	0xffffffff


	//   ....[1]....
        /*20e4*/ 	.word	0xffffffff


	//   ....[2]....
        /*20e8*/ 	.word	0xffffffff


	//   ....[3]....
        /*20ec*/ 	.word	0xffffffff


	//   ....[4]....
        /*20f0*/ 	.word	0xffffffff


	//   ....[5]....
        /*20f4*/ 	.word	0xffffffff


	//   ....[6]....
        /*20f8*/ 	.word	0xffffffff


	//   ....[7]....
        /*20fc*/ 	.word	0xffffffff


	//   ....[8]....
        /*2100*/ 	.word	0xffffffff


	//   ....[9]....
        /*2104*/ 	.word	0xffffffff


	//   ....[10]....
        /*2108*/ 	.word	0xffffffff


	//   ....[11]....
        /*210c*/ 	.word	0xffffffff


	//   ....[12]....
        /*2110*/ 	.word	0xffffffff


	//   ....[13]....
        /*2114*/ 	.word	0xffffffff


	//   ....[14]....
        /*2118*/ 	.word	0xffffffff


	//   ....[15]....
        /*211c*/ 	.word	0xffffffff


	//   ....[16]....
        /*2120*/ 	.word	0xffffffff


	//   ....[17]....
        /*2124*/ 	.word	0xffffffff


	//   ....[18]....
        /*2128*/ 	.word	0xffffffff


	//   ....[19]....
        /*212c*/ 	.word	0xffffffff


	//   ....[20]....
        /*2130*/ 	.word	0xffffffff


	//   ....[21]....
        /*2134*/ 	.word	0xffffffff


	//   ....[22]....
        /*2138*/ 	.word	0xffffffff


	//   ....[23]....
        /*213c*/ 	.word	0xffffffff


	//   ....[24]....
        /*2140*/ 	.word	0xffffffff


	//   ....[25]....
        /*2144*/ 	.word	0xffffffff


	//   ....[26]....
        /*2148*/ 	.word	0xffffffff


	//   ....[27]....
        /*214c*/ 	.word	0xffffffff


	//   ....[28]....
        /*2150*/ 	.word	0xffffffff


	//   ....[29]....
        /*2154*/ 	.word	0xffffffff


	//   ....[30]....
        /*2158*/ 	.word	0xffffffff


	//   ....[31]....
        /*215c*/ 	.word	0xffffffff


	//   ....[32]....
        /*2160*/ 	.word	0x05000004


	//   ....[33]....
        /*2164*/ 	.word	0x05000004


	//   ....[34]....
        /*2168*/ 	.word	0x05000004


	//   ....[35]....
        /*216c*/ 	.word	0x05000004


	//   ....[36]....
        /*2170*/ 	.word	0x05000004


	//   ....[37]....
        /*2174*/ 	.word	0x05000004


	//   ....[38]....
        /*2178*/ 	.word	0x05000004


	//   ....[39]....
        /*217c*/ 	.word	0x05000004


	//----- nvinfo : EIATTR_COOP_GROUP_INSTR_OFFSETS
	.align		4
.L_598:
        /*2180*/ 	.byte	0x04, 0x28
        /*2182*/ 	.short	(.L_600 - .L_599)


	//   ....[0]....
.L_599:
        /*2184*/ 	.word	0x000087d0


	//   ....[1]....
        /*2188*/ 	.word	0x000087e0


	//   ....[2]....
        /*218c*/ 	.word	0x00008800


	//   ....[3]....
        /*2190*/ 	.word	0x00008820


	//   ....[4]....
        /*2194*/ 	.word	0x00008850


	//   ....[5]....
        /*2198*/ 	.word	0x00008860


	//   ....[6]....
        /*219c*/ 	.word	0x00008890


	//   ....[7]....
        /*21a0*/ 	.word	0x000088a0


	//   ....[8]....
        /*21a4*/ 	.word	0x00018000


	//   ....[9]....
        /*21a8*/ 	.word	0x00018080


	//   ....[10]....
        /*21ac*/ 	.word	0x00018910


	//   ....[11]....
        /*21b0*/ 	.word	0x00018940


	//   ....[12]....
        /*21b4*/ 	.word	0x00019050


	//   ....[13]....
        /*21b8*/ 	.word	0x00019070


	//   ....[14]....
        /*21bc*/ 	.word	0x00019620


	//   ....[15]....
        /*21c0*/ 	.word	0x00019640


	//   ....[16]....
        /*21c4*/ 	.word	0x000292c0


	//   ....[17]....
        /*21c8*/ 	.word	0x000292d0


	//   ....[18]....
        /*21cc*/ 	.word	0x000292e0


	//   ....[19]....
        /*21d0*/ 	.word	0x000292f0


	//   ....[20]....
        /*21d4*/ 	.word	0x00029340


	//   ....[21]....
        /*21d8*/ 	.word	0x000293f0


	//   ....[22]....
        /*21dc*/ 	.word	0x00029510


	//   ....[23]....
        /*21e0*/ 	.word	0x00029550


	//   ....[24]....
        /*21e4*/ 	.word	0x00034e00


	//   ....[25]....
        /*21e8*/ 	.word	0x00034e10


	//   ....[26]....
        /*21ec*/ 	.word	0x00034e20


	//   ....[27]....
        /*21f0*/ 	.word	0x00034e30


	//   ....[28]....
        /*21f4*/ 	.word	0x00034e60


	//   ....[29]....
        /*21f8*/ 	.word	0x00034e80


	//   ....[30]....
        /*21fc*/ 	.word	0x00034ea0


	//   ....[31]....
        /*2200*/ 	.word	0x00034eb0


	//   ....[32]....
        /*2204*/ 	.word	0x00036370


	//   ....[33]....
        /*2208*/ 	.word	0x000363e0


	//   ....[34]....
        /*220c*/ 	.word	0x00036450


	//   ....[35]....
        /*2210*/ 	.word	0x000364c0


	//   ....[36]....
        /*2214*/ 	.word	0x00036530


	//   ....[37]....
        /*2218*/ 	.word	0x000365a0


	//   ....[38]....
        /*221c*/ 	.word	0x00036610


	//   ....[39]....
        /*2220*/ 	.word	0x00036670


	//----- nvinfo : EIATTR_EXIT_INSTR_OFFSETS
	.align		4
.L_600:
        /*2224*/ 	.byte	0x04, 0x1c
        /*2226*/ 	.short	(.L_602 - .L_601)


	//   ....[0]....
.L_601:
        /*2228*/ 	.word	0x00000070


	//----- nvinfo : EIATTR_CRS_STACK_SIZE
	.align		4
.L_602:
        /*222c*/ 	.byte	0x04, 0x1e
        /*222e*/ 	.short	(.L_604 - .L_603)
.L_603:
        /*2230*/ 	.word	0x00000000


	//----- nvinfo : EIATTR_CBANK_PARAM_SIZE
	.align		4
.L_604:
        /*2234*/ 	.byte	0x03, 0x19
        /*2236*/ 	.short	0x01d0


	//----- nvinfo : EIATTR_PARAM_CBANK
	.align		4
        /*2238*/ 	.byte	0x04, 0x0a
        /*223a*/ 	.short	(.L_606 - .L_605)
	.align		4
.L_605:
        /*223c*/ 	.word	index@(.nv.constant0._ZN5flash16flash_fwd_kernelI23Flash_fwd_kernel_traitsILi32ELi128ELi128ELi4ELb0ELb0EN7cutlass10bfloat16_tE19Flash_kernel_traitsILi32ELi128ELi128ELi4ES3_EELb1ELb0ELb1ELb1ELb0ELb0ELb0ELb1EEEvNS_16Flash_fwd_paramsE)
        /*2240*/ 	.short	0x0210
        /*2242*/ 	.short	0x01d0


	//----- nvinfo : EIATTR_SW_WAR
	.align		4
.L_606:
        /*2244*/ 	.byte	0x04, 0x36
        /*2246*/ 	.short	(.L_608 - .L_607)
.L_607:
        /*2248*/ 	.word	0x00000008
.L_608:


//--------------------- .nv.info._ZN5flash16flash_fwd_kernelI23Flash_fwd_kernel_traitsILi32ELi128ELi128ELi4ELb0ELb0EN7cutlass10bfloat16_tE19Flash_kernel_traitsILi32ELi128ELi128ELi4ES3_EELb0ELb0ELb1ELb1ELb0ELb0ELb1ELb0EEEvNS_16Flash_fwd_paramsE --------------------------
	.section	.nv.info._ZN5flash16flash_fwd_kernelI23Flash_fwd_kernel_traitsILi32ELi128ELi128ELi4ELb0ELb0EN7cutlass10bfloat16_tE19Flash_kernel_traitsILi32ELi128ELi128ELi4ES3_EELb0ELb0ELb1ELb1ELb0ELb0ELb1ELb0EEEvNS_16Flash_fwd_paramsE,"",@"SHT_CUDA_INFO"
	.sectionflags	@""
	.align	4


	//----- nvinfo : EIATTR_CUDA_API_VERSION
	.align		4
        /*0000*/ 	.byte	0x04, 0x37
        /*0002*/ 	.short	(.L_610 - .L_609)
.L_609:
        /*0004*/ 	.word	0x00000082


	//----- nvinfo : EIATTR_KPARAM_INFO
	.align		4
.L_610:
        /*0008*/ 	.byte	0x04, 0x17
        /*000a*/ 	.short	(.L_612 - .L_611)
.L_611:
        /*000c*/ 	.word	0x00000000
        /*0010*/ 	.short	0x0000
        /*0012*/ 	.short	0x0000
        /*0014*/ 	.byte	0x00, 0xf0, 0x41, 0x07


	//----- nvinfo : EIATTR_SPARSE_MMA_MASK
	.align		4
.L_612:
        /*0018*/ 	.byte	0x03, 0x50
        /*001a*/ 	.short	0x0000


	//----- nvinfo : EIATTR_MAXREG_COUNT
	.align		4
        /*001c*/ 	.byte	0x03, 0x1b
        /*001e*/ 	.short	0x00ff


	//----- nvinfo : EIATTR_NUM_BARRIERS
	.align		4
        /*0020*/ 	.byte	0x02, 0x4c
        /*0022*/ 	.byte	0x01
	.zero		1


	//----- nvinfo : EIATTR_ANNOTATIONS
	.align		4
        /*0024*/ 	.byte	0x04, 0x55
        /*0026*/ 	.short	(.L_614 - .L_613)


	//   ....[0]....
.L_613:
        /* <DEDUP_REMOVED lines=33> */


	//----- nvinfo : EIATTR_MERCURY_ISA_VERSION
	.align		4
.L_614:
        /*0220*/ 	.byte	0x03, 0x5f
        /*0222*/ 	.short	0x0101


	//----- nvinfo : EIATTR_INT_WARP_WIDE_INSTR_OFFSETS
	.align		4
        /*0224*/ 	.byte	0x04, 0x31
        /*0226*/ 	.short	(.L_616 - .L_615)


	//   ....[0]....
.L_615:
        /*0228*/ 	.word	0x0000b940


	//----- nvinfo : EIATTR_COOP_GROUP_MASK_REGIDS
	.align		4
.L_616:
        /*022c*/ 	.byte	0x04, 0x29
        /*022e*/ 	.short	(.L_618 - .L_617)


	//   ....[0]....
.L_617:
        /*0230*/ 	.word	0xffffffff


	//   ....[1]....
        /*0234*/ 	.word	0xffffffff


	//   ....[2]....
        /*0238*/ 	.word	0xffffffff


	//   ....[3]....
        /*023c*/ 	.word	0xffffffff


	//   ....[4]....
        /*0240*/ 	.word	0xffffffff


	//   ....[5]....
        /*0244*/ 	.word	0xffffffff


	//   ....[6]....
        /*0248*/ 	.word	0xffffffff


	//   ....[7]....
        /*024c*/ 	.word	0xffffffff


	//   ....[8]....
        /*0250*/ 	.word	0xffffffff


	//   ....[9]....
        /*0254*/ 	.word	0xffffffff


	//   ....[10]....
        /*0258*/ 	.word	0xffffffff


	//   ....[11]....
        /*025c*/ 	.word	0xffffffff


	//   ....[12]....
        /*0260*/ 	.word	0xffffffff


	//   ....[13]....
        /*0264*/ 	.word	0xffffffff


	//   ....[14]....
        /*0268*/ 	.word	0xffffffff


	//   ....[15]....
        /*026c*/ 	.word	0xffffffff


	//   ....[16]....
        /*0270*/ 	.word	0xffffffff


	//   ....[17]....
        /*0274*/ 	.word	0xffffffff


	//   ....[18]....
        /*0278*/ 	.word	0xffffffff


	//   ....[19]....
        /*027c*/ 	.word	0xffffffff


	//   ....[20]....
        /*0280*/ 	.word	0xffffffff


	//   ....[21]....
        /*0284*/ 	.word	0xffffffff


	//   ....[22]....
        /*0288*/ 	.word	0xffffffff


	//   ....[23]....
        /*028c*/ 	.word	0xffffffff


	//   ....[24]....
        /*0290*/ 	.word	0xffffffff


	//   ....[25]....
        /*0294*/ 	.word	0xffffffff


	//   ....[26]....
        /*0298*/ 	.word	0xffffffff


	//   ....[27]....
        /*029c*/ 	.word	0xffffffff


	//   ....[28]....
        /*02a0*/ 	.word	0xffffffff


	//   ....[29]....
        /*02a4*/ 	.word	0xffffffff


	//   ....[30]....
        /*02a8*/ 	.word	0xffffffff


	//   ....[31]....
        /*02ac*/ 	.word	0xffffffff


	//----- nvinfo : EIATTR_COOP_GROUP_INSTR_OFFSETS
	.align		4
.L_618:
        /*02b0*/ 	.byte	0x04, 0x28
        /*02b2*/ 	.short	(.L_620 - .L_619)


	//   ....[0]....
.L_619:
        /*02b4*/ 	.word	0x00009100


	//   ....[1]....
        /*02b8*/ 	.word	0x00009120


	//   ....[2]....
        /*02bc*/ 	.word	0x00009160


	//   ....[3]....
        /*02c0*/ 	.word	0x00009170


	//   ....[4]....
        /*02c4*/ 	.word	0x00009cd0


	//   ....[5]....
        /*02c8*/ 	.word	0x00009d90


	//   ....[6]....
        /*02cc*/ 	.word	0x00009e20


	//   ....[7]....
        /*02d0*/ 	.word	0x00009e80


	//   ....[8]....
        /*02d4*/ 	.word	0x00011790


	//   ....[9]....
        /*02d8*/ 	.word	0x000117b0


	//   ....[10]....
        /*02dc*/ 	.word	0x00011b80


	//   ....[11]....
        /*02e0*/ 	.word	0x00011bd0


	//   ....[12]....
        /*02e4*/ 	.word	0x00012530


	//   ....[13]....
        /*02e8*/ 	.word	0x00012610


	//   ....[14]....
        /*02ec*/ 	.word	0x00012810


	//   ....[15]....
        /*02f0*/ 	.word	0x00012870


	//   ....[16]....
        /*02f4*/ 	.word	0x0001a850


	//   ....[17]....
        /*02f8*/ 	.word	0x0001a890


	//   ....[18]....
        /*02fc*/ 	.word	0x0001a980


	//   ....[19]....
        /*0300*/ 	.word	0x0001a9d0


	//   ....[20]....
        /*0304*/ 	.word	0x0001ae30


	//   ....[21]....
        /*0308*/ 	.word	0x0001afb0


	//   ....[22]....
        /*030c*/ 	.word	0x0001b040


	//   ....[23]....
        /*0310*/ 	.word	0x0001b160


	//   ....[24]....
        /*0314*/ 	.word	0x0001d700


	//   ....[25]....
        /*0318*/ 	.word	0x0001d710


	//   ....[26]....
        /*031c*/ 	.word	0x0001d720


	//   ....[27]....
        /*0320*/ 	.word	0x0001d740


	//   ....[28]....
        /*0324*/ 	.word	0x0001d770


	//   ....[29]....
        /*0328*/ 	.word	0x0001d790


	//   ....[30]....
        /*032c*/ 	.word	0x0001d7c0


	//   ....[31]....
        /*0330*/ 	.word	0x0001d830


	//----- nvinfo : EIATTR_EXIT_INSTR_OFFSETS
	.align		4
.L_620:
        /*0334*/ 	.byte	0x04, 0x1c
        /*0336*/ 	.short	(.L_622 - .L_621)


	//   ....[0]....
.L_621:
        /*0338*/ 	.word	0x000004c0


	//   ....[1]....
        /*033c*/ 	.word	0x00001110


	//   ....[2]....
        /*0340*/ 	.word	0x000011a0


	//   ....[3]....
        /*0344*/ 	.word	0x0001eb10


	//   ....[4]....
        /*0348*/ 	.word	0x0001ebf0


	//----- nvinfo : EIATTR_CRS_STACK_SIZE
	.align		4
.L_622:
        /*034c*/ 	.byte	0x04, 0x1e
        /*034e*/ 	.short	(.L_624 - .L_623)
.L_623:
        /*0350*/ 	.word	0x00000000


	//----- nvinfo : EIATTR_CBANK_PARAM_SIZE
	.align		4
.L_624:
        /*0354*/ 	.byte	0x03, 0x19
        /*0356*/ 	.short	0x01d0


	//----- nvinfo : EIATTR_PARAM_CBANK
	.align		4
        /*0358*/ 	.byte	0x04, 0x0a
        /*035a*/ 	.short	(.L_626 - .L_625)
	.align		4
.L_625:
        /*035c*/ 	.word	index@(.nv.constant0._ZN5flash16flash_fwd_kernelI23Flash_fwd_kernel_traitsILi32ELi128ELi128ELi4ELb0ELb0EN7cutlass10bfloat16_tE19Flash_kernel_traitsILi32ELi128ELi128ELi4ES3_EELb0ELb0ELb1ELb1ELb0ELb0ELb1ELb0EEEvNS_16Flash_fwd_paramsE)
        /*0360*/ 	.short	0x0210
        /*0362*/ 	.short	0x01d0


	//----- nvinfo : EIATTR_SW_WAR
	.align		4
.L_626:
        /*0364*/ 	.byte	0x04, 0x36
        /*0366*/ 	.short	(.L_628 - .L_627)
.L_627:
        /*0368*/ 	.word	0x00000008
.L_628:


//--------------------- .nv.callgraph             --------------------------
	.section	.nv.callgraph,"",@"SHT_CUDA_CALLGRAPH"
	.align	4
	.sectionentsize	8
	.align		4
        /*0000*/ 	.word	0x00000000
	.align		4
        /*0004*/ 	.word	0xffffffff
	.align		4
        /*0008*/ 	.word	0x00000000
	.align		4
        /*000c*/ 	.word	0xfffffffe
	.align		4
        /*0010*/ 	.word	0x00000000
	.align		4
        /*0014*/ 	.word	0xfffffffd
	.align		4
        /*0018*/ 	.word	0x00000000
	.align		4
        /*001c*/ 	.word	0xfffffffc


//--------------------- .nv.constant4             --------------------------
	.section	.nv.constant4,"a",@progbits
	.align	8
	.align		8
.nv.constant4:
        /*0000*/ 	.dword	_ZN65_INTERNAL_e8fd3175_29_flash_fwd_hdim32_bf16_sm80_cu_0106449f_28094cuda3std3__45__cpo5beginE
	.align		8
        /*0008*/ 	.dword	_ZN65_INTERNAL_e8fd3175_29_flash_fwd_hdim32_bf16_sm80_cu_0106449f_28094cuda3std3__45__cpo3endE
	.align		8
        /*0010*/ 	.dword	_ZN65_INTERNAL_e8fd3175_29_flash_fwd_hdim32_bf16_sm80_cu_0106449f_28094cuda3std3__45__cpo6cbeginE
	.align		8
        /*0018*/ 	.dword	_ZN65_INTERNAL_e8fd3175_29_flash_fwd_hdim32_bf16_sm80_cu_0106449f_28094cuda3std3__45__cpo4cendE
	.align		8
        /*0020*/ 	.dword	_ZN65_INTERNAL_e8fd3175_29_flash_fwd_hdim32_bf16_sm80_cu_0106449f_28094cuda3std3__467_GLOBAL__N__e8fd3175_29_flash_fwd_hdim32_bf16_sm80_cu_0106449f_28096ignoreE
	.align		8
        /*0028*/ 	.dword	_ZN65_INTERNAL_e8fd3175_29_flash_fwd_hdim32_bf16_sm80_cu_0106449f_28094cuda3std3__419piecewise_constructE
	.align		8
        /*0030*/ 	.dword	_ZN65_INTERNAL_e8fd3175_29_flash_fwd_hdim32_bf16_sm80_cu_0106449f_28094cuda3std3__48in_placeE
	.align		8
        /*0038*/ 	.dword	_ZN65_INTERNAL_e8fd3175_29_flash_fwd_hdim32_bf16_sm80_cu_0106449f_28094cuda3std6ranges3__45__cpo4swapE
	.align		8
        /*0040*/ 	.dword	_ZN65_INTERNAL_e8fd3175_29_flash_fwd_hdim32_bf16_sm80_cu_0106449f_28094cuda3std6ranges3__45__cpo9iter_moveE
	.align		8
        /*0048*/ 	.dword	_ZN65_INTERNAL_e8fd3175_29_flash_fwd_hdim32_bf16_sm80_cu_0106449f_28094cute7productE
	.align		8
        /*0050*/ 	.dword	_ZN65_INTERNAL_e8fd3175_29_flash_fwd_hdim32_bf16_sm80_cu_0106449f_28094cute1_E


//--------------------- .text._ZN5flash16flash_fwd_kernelI23Flash_fwd_kernel_traitsILi32ELi128ELi128ELi4ELb0ELb0EN7cutlass10bfloat16_tE19Flash_kernel_traitsILi32ELi128ELi128ELi4ES3_EELb0ELb0ELb0ELb0ELb0ELb1ELb0ELb0EEEvNS_16Flash_fwd_paramsE --------------------------
	.section	.text._ZN5flash16flash_fwd_kernelI23Flash_fwd_kernel_traitsILi32ELi128ELi128ELi4ELb0ELb0EN7cutlass10bfloat16_tE19Flash_kernel_traitsILi32ELi128ELi128ELi4ES3_EELb0ELb0ELb0ELb0ELb0ELb1ELb0ELb0EEEvNS_16Flash_fwd_paramsE,"ax",@progbits
	.align	128
        .global         _ZN5flash16flash_fwd_kernelI23Flash_fwd_kernel_traitsILi32ELi128ELi128ELi4ELb0ELb0EN7cutlass10bfloat16_tE19Flash_kernel_traitsILi32ELi128ELi128ELi4ES3_EELb0ELb0ELb0ELb0ELb0ELb1ELb0ELb0EEEvNS_16Flash_fwd_paramsE
        .type           _ZN5flash16flash_fwd_kernelI23Flash_fwd_kernel_traitsILi32ELi128ELi128ELi4ELb0ELb0EN7cutlass10bfloat16_tE19Flash_kernel_traitsILi32ELi128ELi128ELi4ES3_EELb0ELb0ELb0ELb0ELb0ELb1ELb0ELb0EEEvNS_16Flash_fwd_paramsE,@function
        .size           _ZN5flash16flash_fwd_kernelI23Flash_fwd_kernel_traitsILi32ELi128ELi128ELi4ELb0ELb0EN7cutlass10bfloat16_tE19Flash_kernel_traitsILi32ELi128ELi128ELi4ES3_EELb0ELb0ELb0ELb0ELb0ELb1ELb0ELb0EEEvNS_16Flash_fwd_paramsE,(.L_x_1304 - _ZN5flash16flash_fwd_kernelI23Flash_fwd_kernel_traitsILi32ELi128ELi128ELi4ELb0ELb0EN7cutlass10bfloat16_tE19Flash_kernel_traitsILi32ELi128ELi128ELi4ES3_EELb0ELb0ELb0ELb0ELb0ELb1ELb0ELb0EEEvNS_16Flash_fwd_paramsE)
        .other          _ZN5flash16flash_fwd_kernelI23Flash_fwd_kernel_traitsILi32ELi128ELi128ELi4ELb0ELb0EN7cutlass10bfloat16_tE19Flash_kernel_traitsILi32ELi128ELi128ELi4ES3_EELb0ELb0ELb0ELb0ELb0ELb1ELb0ELb0EEEvNS_16Flash_fwd_paramsE,@"STO_CUDA_ENTRY STV_DEFAULT"
_ZN5flash16flash_fwd_kernelI23Flash_fwd_kernel_traitsILi32ELi128ELi128ELi4ELb0ELb0EN7cutlass10bfloat16_tE19Flash_kernel_traitsILi32ELi128ELi128ELi4ES3_EELb0ELb0ELb0ELb0ELb0ELb1ELb0ELb0EEEvNS_16Flash_fwd_paramsE:
.text._ZN5flash16flash_fwd_kernelI23Flash_fwd_kernel_traitsILi32ELi128ELi128ELi4ELb0ELb0EN7cutlass10bfloat16_tE19Flash_kernel_traitsILi32ELi128ELi128ELi4ES3_EELb0ELb0ELb0ELb0ELb0ELb1ELb0ELb0EEEvNS_16Flash_fwd_paramsE:
[----:B------:R-:W1:Y:S08]  /*0000*/  LDC R1, c[0x0][0x28] ;  /* 0x00000a00ff017b82 */ /* 0x000e700000000800 */
[----:B------:R-:W2:Y:S01]  /*0010*/  LDC.64 R2, c[0x0][0x300] ;  /* 0x0000c000ff027b82 */ /* 0x000ea20000000a00 */
[----:B------:R-:W3:Y:S01]  /*0020*/  S2R R22, SR_CTAID.Y ;  /* 0x0000000000167919 */ /* 0x000ee20000002600 */
[----:B------:R-:W-:Y:S01]  /*0030*/  ULDC.64 UR4, c[0x0][0x2f0] ;  /* 0x0000bc0000047ab9 */ /* 0x000fe20000000a00 */
[----:B------:R-:W-:Y:S01]  /*0040*/  IMAD.MOV.U32 R252, RZ, RZ, -0x1 ;  /* 0xfffffffffffc7424 */ /* 0x000fe200078e00ff */
[----:B------:R-:W-:Y:S01]  /*0050*/  ISETP.NE.U32.AND P2, PT, RZ, UR4, PT ;  /* 0x00000004ff007c0c */ /* 0x000fe2000bf45070 */
[----:B------:R-:W-:Y:S01]  /*0060*/  ULDC.64 UR16, c[0x0][0x208] ;  /* 0x0000820000107ab9 */ /* 0x000fe20000000a00 */
[----:B-1----:R-:W-:-:S02]  /*0070*/  VIADD R1, R1, 0xffffffc0 ;  /* 0xffffffc001017836 */ /* 0x002fc40000000000 */
[----:B------:R-:W3:Y:S08]  /*0080*/  LDC.64 R4, c[0x0][0x2f0] ;  /* 0x0000bc00ff047b82 */ /* 0x000ef00000000a00 */
[----:B------:R-:W1:Y:S01]  /*0090*/  LDC.U8 R8, c[0x0][0x3c2] ;  /* 0x0000f080ff087b82 */ /* 0x000e620000000000 */
[----:B--2---:R-:W-:-:S07]  /*00a0*/  ISETP.NE.U32.AND P0, PT, R2, RZ, PT ;  /* 0x000000ff0200720c */ /* 0x004fce0003f05070 */
[----:B------:R-:W2:Y:S01]  /*00b0*/  LDC.64 R10, c[0x0][0x2f8] ;  /* 0x0000be00ff0a7b82 */ /* 0x000ea20000000a00 */
[----:B------:R-:W-:Y:S02]  /*00c0*/  ISETP.NE.AND.EX P1, PT, R3, RZ, PT, P0 ;  /* 0x000000ff0300720c */ /* 0x000fe40003f25300 */
[----:B------:R-:W-:-:S05]  /*00d0*/  ISETP.NE.AND.EX P0, PT, RZ, UR5, PT, P2 ;  /* 0x00000005ff007c0c */ /* 0x000fca000bf05320 */
[----:B------:R-:W4:Y:S01]  /*00e0*/  LDC.64 R2, c[0x0][0x2f8] ;  /* 0x0000be00ff027b82 */ /* 0x000f220000000a00 */
[----:B---3--:R-:W-:-:S07]  /*00f0*/  IMAD.WIDE R4, R22, 0x4, R4 ;  /* 0x0000000416047825 */ /* 0x008fce00078e0204 */
[----:B------:R-:W3:Y:S01]  /*0100*/  @P1 LDC.64 R6, c[0x0][0x300] ;  /* 0x0000c000ff061b82 */ /* 0x000ee20000000a00 */
[----:B------:R-:W2:Y:S04]  /*0110*/  @P0 LDG.E R252, desc[UR16][R4.64] ;  /* 0x0000001004fc0981 */ /* 0x000ea8000c1e1900 */
[----:B------:R3:W2:Y:S01]  /*0120*/  @P0 LDG.E R0, desc[UR16][R4.64+0x4] ;  /* 0x0000041004000981 */ /* 0x0006a2000c1e1900 */
[----:B-1----:R-:W-:Y:S01]  /*0130*/  ISETP.NE.AND P3, PT, R8, RZ, PT ;  /* 0x000000ff0800720c */ /* 0x002fe20003f65270 */
[----:B------:R-:W-:Y:S02]  /*0140*/  IMAD.MOV.U32 R9, RZ, RZ, RZ ;  /* 0x000000ffff097224 */ /* 0x000fe400078e00ff */
[----:B------:R-:W-:Y:S01]  /*0150*/  IMAD.MOV.U32 R14, RZ, RZ, -0x1 ;  /* 0xffffffffff0e7424 */ /* 0x000fe200078e00ff */
[----:B----4-:R-:W-:-:S04]  /*0160*/  ISETP.EQ.U32.AND P2, PT, R2, RZ, PT ;  /* 0x000000ff0200720c */ /* 0x010fc80003f42070 */
[----:B------:R-:W-:Y:S01]  /*0170*/  ISETP.EQ.OR.EX P2, PT, R3, RZ, !P3, P2 ;  /* 0x000000ff0300720c */ /* 0x000fe20005f42720 */
[----:B---3--:R-:W-:-:S04]  /*0180*/  @P1 IMAD.WIDE R4, R22, 0x4, R6 ;  /* 0x0000000416041825 */ /* 0x008fc800078e0206 */
[----:B--2---:R-:W-:Y:S01]  /*0190*/  IMAD.WIDE R6, R22, 0x4, R10 ;  /* 0x0000000416067825 */ /* 0x004fe200078e020a */
[----:B------:R1:W5:Y:S07]  /*01a0*/  @P1 LDG.E R9, desc[UR16][R4.64] ;  /* 0x0000001004091981 */ /* 0x00036e000c1e1900 */
[----:B------:R1:W5:Y:S01]  /*01b0*/  @!P2 LDG.E R14, desc[UR16][R6.64] ;  /* 0x00000010060ea981 */ /* 0x000362000c1e1900 */
[----:B------:R-:W2:Y:S01]  /*01c0*/  S2R R27, SR_CTAID.X ;  /* 0x00000000001b7919 */ /* 0x000ea20000002500 */
[----:B------:R-:W3:Y:S01]  /*01d0*/  S2R R25, SR_CTAID.Z ;  /* 0x0000000000197919 */ /* 0x000ee20000002700 */
[----:B------:R-:W4:Y:S01]  /*01e0*/  S2R R67, SR_TID.X ;  /* 0x0000000000437919 */ /* 0x000f220000002100 */
[----:B------:R-:W-:-:S06]  /*01f0*/  @P0 IMAD.IADD R11, R0, 0x1, -R252 ;  /* 0x00000001000b0824 */ /* 0x000fcc00078e0afc */
[----:B------:R-:W1:Y:S01]  /*0200*/  @!P0 LDC R11, c[0x0][0x2c4] ;  /* 0x0000b100ff0b8b82 */ /* 0x000e620000000800 */
[----:B------:R-:W-:-:S04]  /*0210*/  ISETP.NE.U32.AND P0, PT, R2, RZ, PT ;  /* 0x000000ff0200720c */ /* 0x000fc80003f05070 */
[----:B------:R-:W-:-:S13]  /*0220*/  ISETP.NE.AND.EX P0, PT, R3, RZ, PT, P0 ;  /* 0x000000ff0300720c */ /* 0x000fda0003f05300 */
[----:B--234-:R-:W-:Y:S05]  /*0230*/  @!P0 BRA `(.L_x_0) ;  /* 0x0000000000108947 */ /* 0x01cfea0003800000 */
[----:B------:R-:W1:Y:S02]  /*0240*/  @P3 LDG.E R0, desc[UR16][R6.64+0x4] ;  /* 0x0000041006003981 */ /* 0x000e64000c1e1900 */
[----:B-1---5:R-:W-:-:S06]  /*0250*/  @P3 IADD3 R4, R0, -R14, RZ ;  /* 0x8000000e00043210 */ /* 0x022fcc0007ffe0ff */
[----:B------:R2:W5:Y:S01]  /*0260*/  @!P3 LDG.E R4, desc[UR16][R6.64] ;  /* 0x000000100604b981 */ /* 0x000562000c1e1900 */
[----:B------:R-:W-:Y:S05]  /*0270*/  BRA `(.L_x_1) ;  /* 0x0000000000047947 */ /* 0x000fea0003800000 */
.L_x_0:
[----:B-1----:R-:W1:Y:S02]  /*0280*/  LDC R4, c[0x0][0x2c8] ;  /* 0x0000b200ff047b82 */ /* 0x002e640000000800 */
.L_x_1:
[----:B------:R-:W3:Y:S02]  /*0290*/  LDC.64 R2, c[0x0][0x308] ;  /* 0x0000c200ff027b82 */ /* 0x000ee40000000a00 */
[----:B---3--:R-:W-:-:S04]  /*02a0*/  ISETP.NE.U32.AND P0, PT, R2, RZ, PT ;  /* 0x000000ff0200720c */ /* 0x008fc80003f05070 */
[----:B------:R-:W-:-:S13]  /*02b0*/  ISETP.NE.AND.EX P0, PT, R3, RZ, PT, P0 ;  /* 0x000000ff0300720c */ /* 0x000fda0003f05300 */
[----:B------:R-:W3:Y:S08]  /*02c0*/  @P0 LDC.64 R2, c[0x0][0x308] ;  /* 0x0000c200ff020b82 */ /* 0x000ef00000000a00 */
[----:B------:R-:W4:Y:S01]  /*02d0*/  @!P0 LDC R5, c[0x0][0x2cc] ;  /* 0x0000b300ff058b82 */ /* 0x000f220000000800 */
[----:B---3--:R-:W-:-:S05]  /*02e0*/  @P0 IMAD.WIDE R2, R22, 0x4, R2 ;  /* 0x0000000416020825 */ /* 0x008fca00078e0202 */
[----:B------:R-:W3:Y:S01]  /*02f0*/  @P0 LDG.E R0, desc[UR16][R2.64] ;  /* 0x0000001002000981 */ /* 0x000ee2000c1e1900 */
[----:B------:R-:W-:Y:S01]  /*0300*/  IMAD.SHL.U32 R24, R27, 0x80, RZ ;  /* 0x000000801b187824 */ /* 0x000fe200078e00ff */
[----:B------:R-:W2:Y:S02]  /*0310*/  @!P0 LDC.64 R2, c[0x0][0x318] ;  /* 0x0000c600ff028b82 */ /* 0x000ea40000000a00 */
[----:B--2---:R-:W-:-:S04]  /*0320*/  @!P0 ISETP.NE.U32.AND P1, PT, R2, RZ, PT ;  /* 0x000000ff0200820c */ /* 0x004fc80003f25070 */
[----:B------:R-:W-:Y:S02]  /*0330*/  @!P0 ISETP.NE.AND.EX P2, PT, R3, RZ, PT, P1 ;  /* 0x000000ff0300820c */ /* 0x000fe40003f45310 */
[----:B------:R-:W-:Y:S01]  /*0340*/  ISETP.GT.AND P1, PT, R11, R24, PT ;  /* 0x000000180b00720c */ /* 0x000fe20003f24270 */
[----:B---3-5:R-:W-:Y:S01]  /*0350*/  @P0 IMAD.IADD R20, R0, 0x1, -R9 ;  /* 0x0000000100140824 */ /* 0x028fe200078e0a09 */
[----:B----4-:R-:W-:-:S04]  /*0360*/  @!P0 SEL R0, R5, RZ, P2 ;  /* 0x000000ff05008207 */ /* 0x010fc80001000000 */
[----:B-1----:R-:W-:-:S07]  /*0370*/  @!P0 IADD3 R20, R0, R4, -R9 ;  /* 0x0000000400148210 */ /* 0x002fce0007ffe809 */
[----:B------:R-:W-:Y:S05]  /*0380*/  @!P1 EXIT ;  /* 0x000000000000994d */ /* 0x000fea0003800000 */
[C---:B------:R-:W-:Y:S01]  /*0390*/  ISETP.GE.AND P0, PT, R20.reuse, 0x1, PT ;  /* 0x000000011400780c */ /* 0x040fe20003f06270 */
[----:B------:R-:W-:-:S05]  /*03a0*/  VIADD R0, R20, 0x7f ;  /* 0x0000007f14007836 */ /* 0x000fca0000000000 */
[----:B------:R-:W-:-:S04]  /*03b0*/  SHF.R.S32.HI R2, RZ, 0x1f, R0 ;  /* 0x0000001fff027819 */ /* 0x000fc80000011400 */
[----:B------:R-:W-:-:S03]  /*03c0*/  LEA.HI R225, R2, R0, RZ, 0x7 ;  /* 0x0000000002e17211 */ /* 0x000fc600078f38ff */
[----:B------:R-:W-:Y:S05]  /*03d0*/  @!P0 BRA `(.L_x_2) ;  /* 0x000000a400288947 */ /* 0x000fea0003800000 */
[----:B------:R-:W1:Y:S01]  /*03e0*/  LDC R23, c[0x0][0x278] ;  /* 0x00009e00ff177b82 */ /* 0x000e620000000800 */
[----:B------:R-:W-:Y:S01]  /*03f0*/  SHF.R.S32.HI R44, RZ, 0x1f, R67 ;  /* 0x0000001fff2c7819 */ /* 0x000fe20000011443 */
[----:B------:R-:W-:Y:S01]  /*0400*/  IMAD.IADD R24, R11, 0x1, -R24 ;  /* 0x000000010b187824 */ /* 0x000fe200078e0a18 */
[----:B------:R-:W-:Y:S01]  /*0410*/  LEA.HI.SX32 R66, R225, 0xffffffff, 0x19 ;  /* 0xffffffffe1427811 */ /* 0x000fe200078fcaff */
[----:B------:R-:W-:Y:S01]  /*0420*/  IMAD.MOV.U32 R31, RZ, RZ, R29 ;  /* 0x000000ffff1f7224 */ /* 0x000fe200078e001d */
[-C--:B------:R-:W-:Y:S02]  /*0430*/  LEA.HI R18, R44, R67.reuse, RZ, 0x2 ;  /* 0x000000432c127211 */ /* 0x080fe400078f10ff */
[----:B------:R-:W-:Y:S01]  /*0440*/  ISETP.NE.AND P4, PT, R252, -0x1, PT ;  /* 0xfffffffffc00780c */ /* 0x000fe20003f85270 */
[----:B------:R-:W-:Y:S01]  /*0450*/  IMAD R26, R66, -0x80, R20 ;  /* 0xffffff80421a7824 */ /* 0x000fe200078e0214 */
[----:B------:R-:W-:Y:S02]  /*0460*/  SHF.R.S32.HI R50, RZ, 0x2, R18 ;  /* 0x00000002ff327819 */ /* 0x000fe40000011412 */
[----:B------:R-:W-:-:S02]  /*0470*/  LEA.HI R45, R44, R67, RZ, 0x3 ;  /* 0x000000432c2d7211 */ /* 0x000fc400078f18ff */
[C---:B------:R-:W-:Y:S01]  /*0480*/  ISETP.GE.AND P5, PT, R50.reuse, R26, PT ;  /* 0x0000001a3200720c */ /* 0x040fe20003fa6270 */
[C---:B------:R-:W-:Y:S01]  /*0490*/  VIADD R48, R50.reuse, 0x20 ;  /* 0x0000002032307836 */ /* 0x040fe20000000000 */
[----:B------:R-:W-:Y:S01]  /*04a0*/  SHF.R.S32.HI R42, RZ, 0x3, R45 ;  /* 0x00000003ff2a7819 */ /* 0x000fe2000001142d */
[----:B------:R-:W-:Y:S01]  /*04b0*/  VIADD R46, R50, 0x60 ;  /* 0x00000060322e7836 */ /* 0x000fe20000000000 */
[----:B------:R-:W-:Y:S01]  /*04c0*/  ISETP.NE.AND P2, PT, R14, -0x1, PT ;  /* 0xffffffff0e00780c */ /* 0x000fe20003f45270 */
[----:B------:R-:W-:Y:S01]  /*04d0*/  VIADD R47, R50, 0x40 ;  /* 0x00000040322f7836 */ /* 0x000fe20000000000 */
[-C--:B------:R-:W-:Y:S01]  /*04e0*/  ISETP.GE.AND P1, PT, R48, R24.reuse, PT ;  /* 0x000000183000720c */ /* 0x080fe20003f26270 */
[----:B------:R-:W2:Y:S01]  /*04f0*/  @!P4 LDC.64 R12, c[0x0][0x228] ;  /* 0x00008a00ff0ccb82 */ /* 0x000ea20000000a00 */
[-C--:B------:R-:W-:Y:S01]  /*0500*/  ISETP.GE.AND P3, PT, R46, R24.reuse, PT ;  /* 0x000000182e00720c */ /* 0x080fe20003f66270 */
[----:B------:R3:W-:Y:S01]  /*0510*/  STL [R1+0x30], R48 ;  /* 0x0000303001007387 */ /* 0x0007e20000100800 */
[----:B------:R-:W-:-:S02]  /*0520*/  ISETP.GE.AND P0, PT, R47, R24, PT ;  /* 0x000000182f00720c */ /* 0x000fc40003f06270 */
[----:B-1----:R-:W-:Y:S01]  /*0530*/  IABS R0, R23 ;  /* 0x0000001700007213 */ /* 0x002fe20000000000 */
[----:B------:R-:W1:Y:S01]  /*0540*/  @!P5 S2R R5, SR_CgaCtaId ;  /* 0x000000000005d919 */ /* 0x000e620000008800 */
[----:B------:R-:W-:Y:S01]  /*0550*/  IABS R7, R25 ;  /* 0x0000001900077213 */ /* 0x000fe20000000000 */
[----:B------:R-:W4:Y:S01]  /*0560*/  @P4 LDC.64 R16, c[0x0][0x240] ;  /* 0x00009000ff104b82 */ /* 0x000f220000000a00 */
[----:B------:R-:W-:Y:S01]  /*0570*/  SHF.R.S32.HI R51, RZ, 0x1f, R50 ;  /* 0x0000001fff337819 */ /* 0x000fe20000011432 */
[----:B------:R-:W-:Y:S01]  /*0580*/  IMAD.MOV.U32 R19, RZ, RZ, R0 ;  /* 0x000000ffff137224 */ /* 0x000fe200078e0000 */
[----:B------:R3:W-:Y:S03]  /*0590*/  STL [R1+0x20], R24 ;  /* 0x0000201801007387 */ /* 0x0007e60000100800 */
[----:B------:R-:W5:Y:S01]  /*05a0*/  I2F.RP R2, R19 ;  /* 0x0000001300027306 */ /* 0x000f620000209400 */
[----:B------:R-:W3:Y:S01]  /*05b0*/  @!P1 S2R R6, SR_CgaCtaId ;  /* 0x0000000000069919 */ /* 0x000ee20000008800 */
[----:B------:R-:W4:Y:S01]  /*05c0*/  @P2 LDC.64 R128, c[0x0][0x250] ;  /* 0x00009400ff802b82 */ /* 0x000f220000000a00 */
[----:B------:R-:W-:Y:S01]  /*05d0*/  IMAD.WIDE R52, R27, 0x80, R50 ;  /* 0x000000801b347825 */ /* 0x000fe200078e0232 */
[----:B------:R-:W-:Y:S01]  /*05e0*/  LEA.HI R27, R44, R67, RZ, 0x5 ;  /* 0x000000432c1b7211 */ /* 0x000fe200078f28ff */
[----:B------:R-:W4:Y:S03]  /*05f0*/  @!P3 S2R R11, SR_CgaCtaId ;  /* 0x00000000000bb919 */ /* 0x000f260000008800 */
[----:B------:R-:W-:Y:S01]  /*0600*/  SHF.R.S32.HI R43, RZ, 0x5, R27 ;  /* 0x00000005ff2b7819 */ /* 0x000fe2000001141b */
[----:B------:R-:W4:Y:S01]  /*0610*/  @!P0 S2R R15, SR_CgaCtaId ;  /* 0x00000000000f8919 */ /* 0x000f220000008800 */
[----:B------:R-:W4:Y:S01]  /*0620*/  @P2 LDC.64 R64, c[0x0][0x248] ;  /* 0x00009200ff402b82 */ /* 0x000f220000000a00 */
[----:B------:R1:W-:Y:S01]  /*0630*/  STL [R1+0x38], R47 ;  /* 0x0000382f01007387 */ /* 0x0003e20000100800 */
[----:B-----5:R-:W5:Y:S03]  /*0640*/  MUFU.RCP R2, R2 ;  /* 0x0000000200027308 */ /* 0x020f660000001000 */
[----:B------:R1:W-:Y:S04]  /*0650*/  STL [R1+0x34], R46 ;  /* 0x0000342e01007387 */ /* 0x0003e80000100800 */
[----:B------:R1:W-:Y:S04]  /*0660*/  STL.64 [R1+0x10], R50 ;  /* 0x0000103201007387 */ /* 0x0003e80000100a00 */
[----:B------:R1:W-:Y:S01]  /*0670*/  STL.64 [R1+0x18], R52 ;  /* 0x0000183401007387 */ /* 0x0003e20000100a00 */
[----:B-----5:R-:W-:-:S04]  /*0680*/  VIADD R2, R2, 0xffffffe ;  /* 0x0ffffffe02027836 */ /* 0x020fc80000000000 */
[----:B------:R-:W5:Y:S02]  /*0690*/  F2I.FTZ.U32.TRUNC.NTZ R3, R2 ;  /* 0x0000000200037305 */ /* 0x000f64000021f000 */
[----:B-----5:R-:W-:Y:S01]  /*06a0*/  IMAD.MOV R0, RZ, RZ, -R3 ;  /* 0x000000ffff007224 */ /* 0x020fe200078e0a03 */
[----:B------:R-:W-:-:S03]  /*06b0*/  MOV R2, RZ ;  /* 0x000000ff00027202 */ /* 0x000fc60000000f00 */
[----:B------:R-:W-:-:S04]  /*06c0*/  IMAD R0, R0, R19, RZ ;  /* 0x0000001300007224 */ /* 0x000fc800078e02ff */
[----:B------:R-:W-:Y:S01]  /*06d0*/  IMAD.HI.U32 R4, R3, R0, R2 ;  /* 0x0000000003047227 */ /* 0x000fe200078e0002 */
[----:B------:R-:W-:Y:S02]  /*06e0*/  LOP3.LUT R0, R18, 0xfffffffc, RZ, 0xc0, !PT ;  /* 0xfffffffc12007812 */ /* 0x000fe400078ec0ff */
[----:B------:R-:W-:-:S03]  /*06f0*/  @!P5 MOV R3, 0x400 ;  /* 0x000004000003d802 */ /* 0x000fc60000000f00 */
[----:B------:R-:W-:Y:S01]  /*0700*/  IMAD.IADD R2, R67, 0x1, -R0 ;  /* 0x0000000143027824 */ /* 0x000fe200078e0a00 */
[----:B-1----:R-:W-:Y:S01]  /*0710*/  @!P5 LEA R41, R5, R3, 0x18 ;  /* 0x000000030529d211 */ /* 0x002fe200078ec0ff */
[----:B------:R-:W-:Y:S01]  /*0720*/  IMAD.SHL.U32 R0, R42, 0x40, RZ ;  /* 0x000000402a007824 */ /* 0x000fe200078e00ff */
[----:B------:R-:W-:Y:S01]  /*0730*/  @!P4 SHF.R.S32.HI R5, RZ, 0x1f, R22 ;  /* 0x0000001fff05c819 */ /* 0x000fe20000011416 */
[----:B------:R-:W-:Y:S02]  /*0740*/  IMAD.SHL.U32 R28, R2, 0x8, RZ ;  /* 0x00000008021c7824 */ /* 0x000fe400078e00ff */
[----:B------:R-:W-:Y:S01]  /*0750*/  IMAD.HI.U32 R10, R4, R7, RZ ;  /* 0x00000007040a7227 */ /* 0x000fe200078e00ff */
[----:B------:R-:W-:Y:S02]  /*0760*/  LOP3.LUT R0, R0, 0xc0, RZ, 0xc0, !PT ;  /* 0x000000c000007812 */ /* 0x000fe400078ec0ff */
[----:B------:R1:W-:Y:S01]  /*0770*/  STL [R1+0x28], R28 ;  /* 0x0000281c01007387 */ /* 0x0003e20000100800 */
[----:B------:R-:W-:Y:S01]  /*0780*/  IMAD.MOV.U32 R30, RZ, RZ, R28 ;  /* 0x000000ffff1e7224 */ /* 0x000fe200078e001c */
[----:B------:R-:W-:Y:S01]  /*0790*/  MOV R30, R28 ;  /* 0x0000001c001e7202 */ /* 0x000fe20000000f00 */
[----:B------:R-:W-:Y:S01]  /*07a0*/  IMAD.MOV R2, RZ, RZ, -R10 ;  /* 0x000000ffff027224 */ /* 0x000fe200078e0a0a */
[----:B------:R-:W-:Y:S01]  /*07b0*/  SHF.R.U32.HI R3, RZ, 0x3, R0 ;  /* 0x00000003ff037819 */ /* 0x000fe20000011600 */
[----:B--2---:R-:W-:Y:S01]  /*07c0*/  @!P4 IMAD R5, R5, R12, RZ ;  /* 0x0000000c0505c224 */ /* 0x004fe200078e02ff */
[----:B------:R-:W-:-:S02]  /*07d0*/  LOP3.LUT R4, R0, 0x18, R30, 0xf8, !PT ;  /* 0x0000001800047812 */ /* 0x000fc400078ef81e */
[----:B------:R-:W-:Y:S01]  /*07e0*/  @!P1 MOV R0, 0x400 ;  /* 0x0000040000009802 */ /* 0x000fe20000000f00 */
[----:B------:R-:W-:Y:S01]  /*07f0*/  @!P4 IMAD R8, R22, R13, R5 ;  /* 0x0000000d1608c224 */ /* 0x000fe200078e0205 */
[----:B------:R-:W-:Y:S01]  /*0800*/  LOP3.LUT R21, R4, R3, RZ, 0x3c, !PT ;  /* 0x0000000304157212 */ /* 0x000fe200078e3cff */
[----:B------:R-:W-:Y:S01]  /*0810*/  @!P4 IMAD.WIDE.U32 R4, R22, R12, RZ ;  /* 0x0000000c1604c225 */ /* 0x000fe200078e00ff */
[----:B---3--:R-:W-:Y:S02]  /*0820*/  @!P1 LEA R39, R6, R0, 0x18 ;  /* 0x0000000006279211 */ /* 0x008fe400078ec0ff */
[----:B------:R-:W-:Y:S01]  /*0830*/  @!P3 MOV R0, 0x400 ;  /* 0x000004000000b802 */ /* 0x000fe20000000f00 */
[----:B------:R-:W-:Y:S01]  /*0840*/  IMAD R6, R19, R2, R7 ;  /* 0x0000000213067224 */ /* 0x000fe200078e0207 */
[----:B------:R-:W-:Y:S01]  /*0850*/  @!P0 MOV R7, 0x400 ;  /* 0x0000040000078802 */ /* 0x000fe20000000f00 */
[----:B----4-:R-:W-:Y:S01]  /*0860*/  @P4 IMAD.WIDE.U32 R2, R252, R16, RZ ;  /* 0x00000010fc024225 */ /* 0x010fe200078e00ff */
[----:B------:R-:W-:-:S02]  /*0870*/  @!P3 LEA R40, R11, R0, 0x18 ;  /* 0x000000000b28b211 */ /* 0x000fc400078ec0ff */
[----:B------:R-:W-:Y:S01]  /*0880*/  ISETP.GT.U32.AND P6, PT, R19, R6, PT ;  /* 0x000000061300720c */ /* 0x000fe20003fc4070 */
[----:B------:R-:W-:Y:S01]  /*0890*/  @P4 IMAD.MOV.U32 R12, RZ, RZ, R2 ;  /* 0x000000ffff0c4224 */ /* 0x000fe200078e0002 */
[----:B------:R-:W-:Y:S01]  /*08a0*/  LEA.HI R2, R18, R50, RZ, 0x1 ;  /* 0x0000003212027211 */ /* 0x000fe200078f08ff */
[----:B------:R-:W-:Y:S01]  /*08b0*/  @P4 IMAD R17, R252, R17, R3 ;  /* 0x00000011fc114224 */ /* 0x000fe200078e0203 */
[----:B------:R-:W-:Y:S01]  /*08c0*/  @!P0 LEA R38, R15, R7, 0x18 ;  /* 0x000000070f268211 */ /* 0x000fe200078ec0ff */
[----:B------:R-:W-:Y:S01]  /*08d0*/  @!P4 IMAD.MOV.U32 R12, RZ, RZ, R4 ;  /* 0x000000ffff0cc224 */ /* 0x000fe200078e0004 */
[----:B------:R-:W-:Y:S01]  /*08e0*/  LOP3.LUT R2, R2, 0x7fffffe, RZ, 0xc0, !PT ;  /* 0x07fffffe02027812 */ /* 0x000fe200078ec0ff */
[----:B------:R-:W-:Y:S01]  /*08f0*/  @!P4 IMAD.IADD R17, R5, 0x1, R8 ;  /* 0x000000010511c824 */ /* 0x000fe200078e0208 */
[C---:B------:R-:W-:Y:S01]  /*0900*/  @P2 IADD3 R4, R9.reuse, R14, RZ ;  /* 0x0000000e09042210 */ /* 0x040fe20007ffe0ff */
[----:B------:R-:W-:Y:S01]  /*0910*/  @P2 IMAD.IADD R0, R9, 0x1, R14 ;  /* 0x0000000109002824 */ /* 0x000fe200078e020e */
[----:B------:R-:W-:Y:S01]  /*0920*/  LOP3.LUT R15, R25, R23, RZ, 0x3c, !PT ;  /* 0x00000017190f7212 */ /* 0x000fe200078e3cff */
[----:B------:R-:W-:Y:S01]  /*0930*/  IMAD.IADD R5, R50, 0x1, -R2 ;  /* 0x0000000132057824 */ /* 0x000fe200078e0a02 */
[----:B------:R-:W-:Y:S01]  /*0940*/  SHF.R.S32.HI R13, RZ, 0x1f, R25 ;  /* 0x0000001fff0d7819 */ /* 0x000fe20000011419 */
[----:B------:R-:W-:Y:S01]  /*0950*/  @P2 IMAD R7, R0, R129, RZ ;  /* 0x0000008100072224 */ /* 0x000fe200078e02ff */
[----:B------:R-:W-:Y:S01]  /*0960*/  ISETP.GE.AND P4, PT, R15, RZ, PT ;  /* 0x000000ff0f00720c */ /* 0x000fe20003f86270 */
[----:B------:R-:W-:-:S02]  /*0970*/  @!P6 IMAD.IADD R6, R6, 0x1, -R19 ;  /* 0x000000010606e824 */ /* 0x000fc400078e0a13 */
[----:B------:R-:W-:-:S03]  /*0980*/  @P2 IMAD.WIDE.U32 R2, R0, R128, RZ ;  /* 0x0000008000022225 */ /* 0x000fc600078e00ff */
[----:B------:R-:W-:Y:S01]  /*0990*/  ISETP.GE.U32.AND P4, PT, R6, R19, PT ;  /* 0x000000130600720c */ /* 0x000fe20003f86070 */
[----:B------:R-:W-:Y:S01]  /*09a0*/  IMAD R8, R43, 0x8, R5 ;  /* 0x000000082b087824 */ /* 0x000fe200078e0205 */
[----:B------:R-:W-:Y:S01]  /*09b0*/  @P2 IADD3 R27, R3, R7, RZ ;  /* 0x00000007031b2210 */ /* 0x000fe20007ffe0ff */
[C---:B------:R-:W-:Y:S02]  /*09c0*/  @P2 IMAD R0, R4.reuse, R65, RZ ;  /* 0x0000004104002224 */ /* 0x040fe400078e02ff */
[----:B------:R-:W-:-:S04]  /*09d0*/  @P2 IMAD.WIDE.U32 R4, R4, R64, RZ ;  /* 0x0000004004042225 */ /* 0x000fc800078e00ff */
[----:B------:R-:W-:Y:S02]  /*09e0*/  IMAD.U32 R21, R8, 0x20, R21 ;  /* 0x0000002008157824 */ /* 0x000fe400078e0015 */
[----:B------:R-:W-:Y:S02]  /*09f0*/  @!P6 VIADD R10, R10, 0x1 ;  /* 0x000000010a0ae836 */ /* 0x000fe40000000000 */
[----:B------:R-:W-:Y:S02]  /*0a00*/  @P2 IMAD.MOV.U32 R11, RZ, RZ, R2 ;  /* 0x000000ffff0b2224 */ /* 0x000fe400078e0002 */
[----:B------:R-:W-:Y:S02]  /*0a10*/  @P2 IMAD.IADD R8, R5, 0x1, R0 ;  /* 0x0000000105082824 */ /* 0x000fe400078e0200 */
[----:B------:R-:W-:Y:S01]  /*0a20*/  @P2 IMAD.MOV.U32 R6, RZ, RZ, R4 ;  /* 0x000000ffff062224 */ /* 0x000fe200078e0004 */
[----:B-1----:R-:W-:Y:S06]  /*0a30*/  @P2 BRA `(.L_x_3) ;  /* 0x0000000000342947 */ /* 0x002fec0003800000 */
[----:B------:R-:W1:Y:S01]  /*0a40*/  LDC.64 R64, c[0x0][0x248] ;  /* 0x00009200ff407b82 */ /* 0x000e620000000a00 */
[----:B------:R-:W-:Y:S02]  /*0a50*/  SHF.R.S32.HI R0, RZ, 0x1f, R9 ;  /* 0x0000001fff007819 */ /* 0x000fe40000011409 */
[----:B------:R-:W-:-:S05]  /*0a60*/  SHF.R.S32.HI R6, RZ, 0x1f, R22 ;  /* 0x0000001fff067819 */ /* 0x000fca0000011416 */
[----:B------:R-:W2:Y:S01]  /*0a70*/  LDC.64 R4, c[0x0][0x230] ;  /* 0x00008c00ff047b82 */ /* 0x000ea20000000a00 */
[-C--:B-1----:R-:W-:Y:S02]  /*0a80*/  IMAD R0, R0, R64.reuse, RZ ;  /* 0x0000004000007224 */ /* 0x082fe400078e02ff */
[----:B------:R-:W-:-:S04]  /*0a90*/  IMAD.WIDE.U32 R2, R9, R64, RZ ;  /* 0x0000004009027225 */ /* 0x000fc800078e00ff */
[----:B------:R-:W-:Y:S02]  /*0aa0*/  IMAD R0, R9, R65, R0 ;  /* 0x0000004109007224 */ /* 0x000fe400078e0200 */
[----:B--2---:R-:W-:-:S03]  /*0ab0*/  IMAD R6, R6, R4, RZ ;  /* 0x0000000406067224 */ /* 0x004fc600078e02ff */
[----:B------:R-:W-:Y:S01]  /*0ac0*/  IADD3 R3, R3, R0, RZ ;  /* 0x0000000003037210 */ /* 0x000fe20007ffe0ff */
[C---:B------:R-:W-:Y:S02]  /*0ad0*/  IMAD R5, R22.reuse, R5, R6 ;  /* 0x0000000516057224 */ /* 0x040fe400078e0206 */
[----:B------:R-:W-:-:S05]  /*0ae0*/  IMAD.WIDE.U32 R2, R22, R4, R2 ;  /* 0x0000000416027225 */ /* 0x000fca00078e0002 */
[----:B------:R-:W-:Y:S02]  /*0af0*/  IADD3 R8, R3, R5, RZ ;  /* 0x0000000503087210 */ /* 0x000fe40007ffe0ff */
[----:B------:R-:W-:Y:S02]  /*0b00*/  MOV R6, R2 ;  /* 0x0000000200067202 */ /* 0x000fe40000000f00 */
.L_x_3:
[----:B------:R-:W-:Y:S05]  /*0b10*/  @P2 BRA `(.L_x_4) ;  /* 0x0000000000342947 */ /* 0x000fea0003800000 */
        /* <DEDUP_REMOVED lines=12> */
[----:B------:R-:W-:-:S07]  /*0be0*/  MOV R11, R2 ;  /* 0x00000002000b7202 */ /* 0x000fce0000000f00 */
.L_x_4:
[----:B------:R-:W-:Y:S01]  /*0bf0*/  @P4 VIADD R10, R10, 0x1 ;  /* 0x000000010a0a4836 */ /* 0x000fe20000000000 */
[----:B------:R-:W-:Y:S01]  /*0c00*/  ISETP.GE.AND P4, PT, R15, RZ, PT ;  /* 0x000000ff0f00720c */ /* 0x000fe20003f86270 */
[----:B------:R-:W-:Y:S01]  /*0c10*/  ULDC.64 UR4, c[0x0][0x258] ;  /* 0x0000960000047ab9 */ /* 0x000fe20000000a00 */
[C---:B------:R-:W-:Y:S01]  /*0c20*/  ISETP.GE.AND P2, PT, R50.reuse, R24, PT ;  /* 0x000000183200720c */ /* 0x040fe20003f46270 */
[----:B------:R-:W-:Y:S01]  /*0c30*/  IMAD R0, R13, UR4, RZ ;  /* 0x000000040d007c24 */ /* 0x000fe2000f8e02ff */
[----:B------:R-:W-:Y:S01]  /*0c40*/  ISETP.NE.AND P6, PT, R23, RZ, PT ;  /* 0x000000ff1700720c */ /* 0x000fe20003fc5270 */
[----:B------:R-:W-:Y:S01]  /*0c50*/  IMAD.MOV.U32 R13, RZ, RZ, R10 ;  /* 0x000000ffff0d7224 */ /* 0x000fe200078e000a */
[----:B------:R-:W-:Y:S01]  /*0c60*/  SHF.R.S32.HI R31, RZ, 0x1f, R30 ;  /* 0x0000001fff1f7819 */ /* 0x000fe2000001141e */
[----:B------:R-:W1:Y:S01]  /*0c70*/  @!P1 LDC.64 R14, c[0x0][0x240] ;  /* 0x00009000ff0e9b82 */ /* 0x000e620000000a00 */
[----:B------:R-:W-:Y:S01]  /*0c80*/  IMAD R7, R25, UR5, R0 ;  /* 0x0000000519077c24 */ /* 0x000fe2000f8e0200 */
[----:B------:R-:W-:Y:S01]  /*0c90*/  UMOV UR5, 0x400 ;  /* 0x0000040000057882 */ /* 0x000fe20000000000 */
[-C--:B------:R-:W-:Y:S01]  /*0ca0*/  IMAD R0, R51, R64.reuse, RZ ;  /* 0x0000004033007224 */ /* 0x080fe200078e02ff */
[----:B------:R2:W-:Y:S01]  /*0cb0*/  STL [R1+0x2c], R31 ;  /* 0x00002c1f01007387 */ /* 0x0005e20000100800 */
[----:B------:R-:W-:Y:S01]  /*0cc0*/  IMAD.WIDE.U32 R4, R50, R64, R30 ;  /* 0x0000004032047225 */ /* 0x000fe200078e001e */
[----:B------:R-:W-:Y:S01]  /*0cd0*/  ULDC.64 UR6, c[0x0][0x260] ;  /* 0x0000980000067ab9 */ /* 0x000fe20000000a00 */
[----:B------:R-:W-:Y:S01]  /*0ce0*/  SHF.L.U64.HI R196, R64, 0x7, R65 ;  /* 0x0000000740c47819 */ /* 0x000fe20000010241 */
[----:B------:R-:W3:Y:S01]  /*0cf0*/  @!P2 LDC.64 R18, c[0x0][0x240] ;  /* 0x00009000ff12ab82 */ /* 0x000ee20000000a00 */
[----:B------:R-:W-:Y:S01]  /*0d00*/  @!P4 IMAD.MOV R13, RZ, RZ, -R13 ;  /* 0x000000ffff0dc224 */ /* 0x000fe200078e0a0d */
[----:B------:R-:W-:Y:S01]  /*0d10*/  IADD3 R2, P4, R30, R12, RZ ;  /* 0x0000000c1e027210 */ /* 0x000fe20007f9e0ff */
[----:B------:R-:W-:Y:S01]  /*0d20*/  IMAD R0, R50, R65, R0 ;  /* 0x0000004132007224 */ /* 0x000fe200078e0200 */
[----:B------:R-:W-:Y:S01]  /*0d30*/  @!P6 LOP3.LUT R13, RZ, R23, RZ, 0x33, !PT ;  /* 0x00000017ff0de212 */ /* 0x000fe200078e33ff */
[----:B------:R-:W-:-:S02]  /*0d40*/  IMAD.SHL.U32 R198, R64, 0x80, RZ ;  /* 0x0000008040c67824 */ /* 0x000fc400078e00ff */
[----:B------:R-:W-:Y:S01]  /*0d50*/  IMAD.X R3, R31, 0x1, R17, P4 ;  /* 0x000000011f037824 */ /* 0x000fe200020e0611 */
[----:B------:R-:W-:Y:S01]  /*0d60*/  IADD3 R24, P4, R6, R4, RZ ;  /* 0x0000000406187210 */ /* 0x000fe20007f9e0ff */
[----:B------:R-:W4:Y:S01]  /*0d70*/  @!P0 LDC.64 R22, c[0x0][0x240] ;  /* 0x00009000ff168b82 */ /* 0x000f220000000a00 */
[-C--:B------:R-:W-:Y:S02]  /*0d80*/  IMAD R6, R51, R128.reuse, RZ ;  /* 0x0000008033067224 */ /* 0x080fe400078e02ff */
[----:B------:R-:W-:Y:S01]  /*0d90*/  IMAD.WIDE.U32 R2, R25, UR4, R2 ;  /* 0x0000000419027c25 */ /* 0x000fe2000f8e0002 */
[----:B------:R-:W-:Y:S02]  /*0da0*/  IADD3.X R25, R8, R5, R0, P4, !PT ;  /* 0x0000000508197210 */ /* 0x000fe400027fe400 */
[----:B------:R-:W-:Y:S01]  /*0db0*/  @!P1 IADD3 R0, P4, R52, 0x20, RZ ;  /* 0x0000002034009810 */ /* 0x000fe20007f9e0ff */
[C---:B------:R-:W-:Y:S01]  /*0dc0*/  IMAD.WIDE.U32 R4, R50.reuse, R128, R30 ;  /* 0x0000008032047225 */ /* 0x040fe200078e001e */
[----:B------:R-:W5:Y:S03]  /*0dd0*/  @!P1 LDC.64 R28, c[0x0][0x210] ;  /* 0x00008400ff1c9b82 */ /* 0x000f660000000a00 */
[----:B------:R-:W-:Y:S01]  /*0de0*/  @!P1 IMAD.X R9, RZ, RZ, R53, P4 ;  /* 0x000000ffff099224 */ /* 0x000fe200020e0635 */
[----:B------:R-:W-:Y:S01]  /*0df0*/  IADD3 R36, P4, R11, R4, RZ ;  /* 0x000000040b247210 */ /* 0x000fe20007f9e0ff */
[----:B------:R-:W-:-:S02]  /*0e00*/  IMAD R8, R50, R129, R6 ;  /* 0x0000008132087224 */ /* 0x000fc400078e0206 */
[----:B------:R-:W-:Y:S01]  /*0e10*/  IMAD.IADD R3, R3, 0x1, R7 ;  /* 0x0000000103037824 */ /* 0x000fe200078e0207 */
[----:B--2---:R-:W2:Y:S01]  /*0e20*/  @!P2 LDC.64 R30, c[0x0][0x210] ;  /* 0x00008400ff1eab82 */ /* 0x004ea20000000a00 */
[----:B-1----:R-:W-:Y:S01]  /*0e30*/  @!P1 IMAD R4, R9, R14, RZ ;  /* 0x0000000e09049224 */ /* 0x002fe200078e02ff */
[----:B------:R-:W-:Y:S01]  /*0e40*/  IADD3.X R37, R27, R5, R8, P4, !PT ;  /* 0x000000051b257210 */ /* 0x000fe200027fe408 */
[--C-:B------:R-:W-:Y:S01]  /*0e50*/  @!P2 IMAD.MOV.U32 R6, RZ, RZ, R2.reuse ;  /* 0x000000ffff06a224 */ /* 0x100fe200078e0002 */
[----:B------:R-:W-:Y:S01]  /*0e60*/  @!P0 IADD3 R11, P4, R52, 0x40, RZ ;  /* 0x00000040340b8810 */ /* 0x000fe20007f9e0ff */
[--C-:B------:R-:W-:Y:S02]  /*0e70*/  @!P2 IMAD.MOV.U32 R7, RZ, RZ, R3.reuse ;  /* 0x000000ffff07a224 */ /* 0x100fe400078e0003 */
[----:B------:R-:W-:Y:S01]  /*0e80*/  @!P0 IMAD.MOV.U32 R16, RZ, RZ, R2 ;  /* 0x000000ffff108224 */ /* 0x000fe200078e0002 */
[----:B------:R-:W1:Y:S01]  /*0e90*/  S2UR UR4, SR_CgaCtaId ;  /* 0x00000000000479c3 */ /* 0x000e620000008800 */
[----:B------:R-:W-:-:S02]  /*0ea0*/  @!P0 IMAD.MOV.U32 R17, RZ, RZ, R3 ;  /* 0x000000ffff118224 */ /* 0x000fc400078e0003 */
[----:B------:R-:W-:Y:S02]  /*0eb0*/  @!P3 IMAD.MOV.U32 R32, RZ, RZ, R2 ;  /* 0x000000ffff20b224 */ /* 0x000fe400078e0002 */
[--C-:B------:R-:W-:Y:S02]  /*0ec0*/  @!P3 IMAD.MOV.U32 R33, RZ, RZ, R3.reuse ;  /* 0x000000ffff21b224 */ /* 0x100fe400078e0003 */
[----:B---3--:R-:W-:Y:S01]  /*0ed0*/  @!P2 IMAD R5, R53, R18, RZ ;  /* 0x000000123505a224 */ /* 0x008fe200078e02ff */
[----:B------:R-:W3:Y:S01]  /*0ee0*/  @!P0 LDC.64 R34, c[0x0][0x210] ;  /* 0x00008400ff228b82 */ /* 0x000ee20000000a00 */
[C---:B------:R-:W-:Y:S02]  /*0ef0*/  @!P1 IMAD R8, R0.reuse, R15, R4 ;  /* 0x0000000f00089224 */ /* 0x040fe400078e0204 */
[----:B------:R-:W-:-:S04]  /*0f00*/  @!P1 IMAD.WIDE.U32 R2, R0, R14, R2 ;  /* 0x0000000e00029225 */ /* 0x000fc800078e0002 */
[----:B------:R-:W-:Y:S01]  /*0f10*/  @!P0 IMAD.X R0, RZ, RZ, R53, P4 ;  /* 0x000000ffff008224 */ /* 0x000fe200020e0635 */
[----:B------:R-:W3:Y:S01]  /*0f20*/  @!P3 LDC.64 R14, c[0x0][0x240] ;  /* 0x00009000ff0ebb82 */ /* 0x000ee20000000a00 */
[C---:B------:R-:W-:Y:S02]  /*0f30*/  @!P2 IMAD R9, R52.reuse, R19, R5 ;  /* 0x000000133409a224 */ /* 0x040fe400078e0205 */
[----:B------:R-:W-:-:S04]  /*0f40*/  @!P2 IMAD.WIDE.U32 R4, R52, R18, R6 ;  /* 0x000000123404a225 */ /* 0x000fc800078e0006 */
[----:B----4-:R-:W-:Y:S01]  /*0f50*/  @!P0 IMAD R0, R0, R22, RZ ;  /* 0x0000001600008224 */ /* 0x010fe200078e02ff */
[----:B--2---:R-:W-:Y:S01]  /*0f60*/  @!P2 LEA R10, P6, R4, R30, 0x1 ;  /* 0x0000001e040aa211 */ /* 0x004fe200078c08ff */
[----:B------:R-:W-:Y:S01]  /*0f70*/  @!P1 IMAD.IADD R12, R3, 0x1, R8 ;  /* 0x00000001030c9824 */ /* 0x000fe200078e0208 */
[C---:B-----5:R-:W-:Y:S01]  /*0f80*/  @!P1 LEA R8, P4, R2.reuse, R28, 0x1 ;  /* 0x0000001c02089211 */ /* 0x060fe200078808ff */
[----:B------:R-:W-:Y:S01]  /*0f90*/  @!P2 IMAD.IADD R3, R5, 0x1, R9 ;  /* 0x000000010503a824 */ /* 0x000fe200078e0209 */
[----:B-1----:R-:W-:Y:S01]  /*0fa0*/  ULEA UR4, UR4, UR5, 0x18 ;  /* 0x0000000504047291 */ /* 0x002fe2000f8ec03f */
[C---:B------:R-:W-:Y:S01]  /*0fb0*/  @!P0 IMAD R0, R11.reuse, R23, R0 ;  /* 0x000000170b008224 */ /* 0x040fe200078e0200 */
[----:B------:R-:W-:Y:S01]  /*0fc0*/  @!P1 LEA.HI.X R9, R2, R29, R12, 0x1, P4 ;  /* 0x0000001d02099211 */ /* 0x000fe200020f0c0c */
[----:B------:R-:W-:Y:S01]  /*0fd0*/  @!P0 IMAD.WIDE.U32 R6, R11, R22, R16 ;  /* 0x000000160b068225 */ /* 0x000fe200078e0010 */
[----:B------:R-:W-:Y:S02]  /*0fe0*/  @!P2 LEA.HI.X R11, R4, R31, R3, 0x1, P6 ;  /* 0x0000001f040ba211 */ /* 0x000fe400030f0c03 */
[----:B------:R-:W-:Y:S01]  /*0ff0*/  LEA R226, R21, UR4, 0x1 ;  /* 0x0000000415e27c11 */ /* 0x000fe2000f8e08ff */
[----:B------:R-:W-:Y:S01]  /*1000*/  @!P0 IMAD.IADD R0, R7, 0x1, R0 ;  /* 0x0000000107008824 */ /* 0x000fe200078e0200 */
[----:B---3--:R-:W-:Y:S01]  /*1010*/  @!P0 LEA R2, P6, R6, R34, 0x1 ;  /* 0x0000002206028211 */ /* 0x008fe200078c08ff */
[C---:B------:R-:W-:Y:S01]  /*1020*/  @!P1 IMAD R5, R21.reuse, 0x2, R39 ;  /* 0x0000000215059824 */ /* 0x040fe200078e0227 */
[----:B------:R-:W-:Y:S01]  /*1030*/  @!P3 IADD3 R12, P4, R52, 0x60, RZ ;  /* 0x00000060340cb810 */ /* 0x000fe20007f9e0ff */
[----:B------:R-:W-:Y:S01]  /*1040*/  @!PT LDS RZ, [RZ] ;  /* 0x00000000fffff984 */ /* 0x000fe20000000800 */
[----:B------:R-:W-:Y:S01]  /*1050*/  @!PT LDS RZ, [RZ] ;  /* 0x00000000fffff984 */ /* 0x000fe20000000800 */
[----:B------:R-:W-:Y:S01]  /*1060*/  @!PT LDS RZ, [RZ] ;  /* 0x00000000fffff984 */ /* 0x000fe20000000800 */
[----:B------:R1:W-:Y:S01]  /*1070*/  @!P2 LDGSTS.E.BYPASS.LTC128B.128 [R226], desc[UR16][R10.64] ;  /* 0x000000000ae2afae */ /* 0x0003e2000b901d50 */
[----:B------:R-:W-:Y:S01]  /*1080*/  @!P0 LEA.HI.X R3, R6, R35, R0, 0x1, P6 ;  /* 0x0000002306038211 */ /* 0x000fe200030f0c00 */
[----:B------:R-:W-:Y:S01]  /*1090*/  @!P0 IMAD R4, R21, 0x2, R38 ;  /* 0x0000000215048824 */ /* 0x000fe200078e0226 */
[----:B------:R-:W2:Y:S01]  /*10a0*/  @!P3 LDC.64 R6, c[0x0][0x210] ;  /* 0x00008400ff06bb82 */ /* 0x000ea20000000a00 */
[-C--:B------:R-:W-:Y:S01]  /*10b0*/  ISETP.GE.AND P2, PT, R48, R26.reuse, PT ;  /* 0x0000001a3000720c */ /* 0x080fe20003f46270 */
[----:B------:R-:W-:Y:S01]  /*10c0*/  @!P3 IMAD.X R0, RZ, RZ, R53, P4 ;  /* 0x000000ffff00b224 */ /* 0x000fe200020e0635 */
[----:B------:R3:W-:Y:S01]  /*10d0*/  @!P1 LDGSTS.E.BYPASS.LTC128B.128 [R5+0x800], desc[UR16][R8.64] ;  /* 0x0080000008059fae */ /* 0x0007e2000b901d50 */
[----:B------:R-:W-:-:S02]  /*10e0*/  ISETP.GE.AND P1, PT, R47, R26, PT ;  /* 0x0000001a2f00720c */ /* 0x000fc40003f26270 */
[----:B------:R-:W-:Y:S01]  /*10f0*/  @!P3 IMAD R0, R0, R14, RZ ;  /* 0x0000000e0000b224 */ /* 0x000fe200078e02ff */
[----:B------:R-:W-:Y:S01]  /*1100*/  SHF.R.S32.HI R17, RZ, 0x1f, R13 ;  /* 0x0000001fff117819 */ /* 0x000fe2000001140d */
[----:B------:R4:W-:Y:S01]  /*1110*/  @!P0 LDGSTS.E.BYPASS.LTC128B.128 [R4+0x1000], desc[UR16][R2.64] ;  /* 0x0100000002048fae */ /* 0x0009e2000b901d50 */
[-C--:B------:R-:W-:Y:S02]  /*1120*/  ISETP.GE.AND P0, PT, R46, R26.reuse, PT ;  /* 0x0000001a2e00720c */ /* 0x080fe40003f06270 */
[----:B------:R-:W-:Y:S02]  /*1130*/  SHF.R.S32.HI R22, RZ, 0x1f, R66 ;  /* 0x0000001fff167819 */ /* 0x000fe40000011442 */
[----:B------:R-:W-:Y:S01]  /*1140*/  ISETP.GE.AND P6, PT, R50, R26, PT ;  /* 0x0000001a3200720c */ /* 0x000fe20003fc6270 */
[----:B------:R-:W5:Y:S03]  /*1150*/  @!P2 S2R R18, SR_CgaCtaId ;  /* 0x000000000012a919 */ /* 0x000f660000008800 */
[----:B------:R-:W5:Y:S05]  /*1160*/  @!P1 S2R R16, SR_CgaCtaId ;  /* 0x0000000000109919 */ /* 0x000f6a0000008800 */
[----:B------:R-:W5:Y:S01]  /*1170*/  @!P0 S2R R19, SR_CgaCtaId ;  /* 0x0000000000138919 */ /* 0x000f620000008800 */
[----:B-1----:R-:W-:-:S04]  /*1180*/  IMAD.WIDE.U32 R10, R13, UR6, R24 ;  /* 0x000000060d0a7c25 */ /* 0x002fc8000f8e0018 */
[----:B------:R-:W-:Y:S01]  /*1190*/  IMAD.MOV.U32 R250, RZ, RZ, R10 ;  /* 0x000000fffffa7224 */ /* 0x000fe200078e000a */
[----:B------:R1:W-:Y:S01]  /*11a0*/  STL.64 [R1+0x8], R10 ;  /* 0x0000080a01007387 */ /* 0x0003e20000100a00 */
[----:B---3--:R-:W3:Y:S01]  /*11b0*/  @!P5 LDC.64 R8, c[0x0][0x218] ;  /* 0x00008600ff08db82 */ /* 0x008ee20000000a00 */
[C---:B----4-:R-:W-:Y:S02]  /*11c0*/  @!P3 IMAD R2, R12.reuse, R15, R0 ;  /* 0x0000000f0c02b224 */ /* 0x050fe400078e0200 */
[----:B------:R-:W-:-:S05]  /*11d0*/  @!P3 IMAD.WIDE.U32 R4, R12, R14, R32 ;  /* 0x0000000e0c04b225 */ /* 0x000fca00078e0020 */
[----:B------:R-:W4:Y:S01]  /*11e0*/  @!P2 LDC.64 R14, c[0x0][0x218] ;  /* 0x00008600ff0eab82 */ /* 0x000f220000000a00 */
[----:B------:R-:W-:Y:S01]  /*11f0*/  IMAD R0, R17, UR6, RZ ;  /* 0x0000000611007c24 */ /* 0x000fe2000f8e02ff */
[----:B--2---:R-:W-:Y:S01]  /*1200*/  @!P3 LEA R6, P4, R4, R6, 0x1 ;  /* 0x000000060406b211 */ /* 0x004fe200078808ff */
[----:B------:R-:W-:Y:S02]  /*1210*/  @!P3 IMAD.IADD R5, R5, 0x1, R2 ;  /* 0x000000010505b824 */ /* 0x000fe400078e0202 */
[----:B------:R-:W-:Y:S01]  /*1220*/  IMAD R0, R13, UR7, R0 ;  /* 0x000000070d007c24 */ /* 0x000fe2000f8e0200 */
[----:B------:R-:W-:Y:S01]  /*1230*/  ULDC.64 UR6, c[0x0][0x268] ;  /* 0x00009a0000067ab9 */ /* 0x000fe20000000a00 */
[----:B------:R-:W-:Y:S01]  /*1240*/  IMAD R3, R196, R66, RZ ;  /* 0x00000042c4037224 */ /* 0x000fe200078e02ff */
[----:B------:R-:W-:Y:S01]  /*1250*/  @!P3 LEA.HI.X R7, R4, R7, R5, 0x1, P4 ;  /* 0x000000070407b211 */ /* 0x000fe200020f0c05 */
[----:B------:R-:W-:Y:S02]  /*1260*/  IMAD.IADD R251, R11, 0x1, R0 ;  /* 0x000000010bfb7824 */ /* 0x000fe400078e0200 */
[----:B------:R-:W-:-:S02]  /*1270*/  IMAD R0, R22, R198, R3 ;  /* 0x000000c616007224 */ /* 0x000fc400078e0203 */
[----:B------:R-:W-:Y:S02]  /*1280*/  @!P3 IMAD R5, R21, 0x2, R40 ;  /* 0x000000021505b824 */ /* 0x000fe400078e0228 */
[----:B------:R-:W-:Y:S01]  /*1290*/  IMAD.WIDE.U32 R2, R66, R198, R250 ;  /* 0x000000c642027225 */ /* 0x000fe200078e00fa */
[----:B-1----:R-:W-:Y:S02]  /*12a0*/  LEA.HI R11, R44, R67, RZ, 0x4 ;  /* 0x000000432c0b7211 */ /* 0x002fe400078f20ff */
[----:B------:R1:W-:Y:S01]  /*12b0*/  @!P3 LDGSTS.E.BYPASS.LTC128B.128 [R5+0x1800], desc[UR16][R6.64] ;  /* 0x018000000605bfae */ /* 0x0003e2000b901d50 */
[----:B------:R-:W-:Y:S01]  /*12c0*/  IMAD.IADD R3, R3, 0x1, R0 ;  /* 0x0000000103037824 */ /* 0x000fe200078e0200 */
[----:B------:R-:W-:Y:S01]  /*12d0*/  @!P2 LEA R0, P3, R64, R2, 0x5 ;  /* 0x000000024000a211 */ /* 0x000fe200078628ff */
[----:B------:R-:W-:Y:S01]  /*12e0*/  IMAD.WIDE.U32 R28, R13, UR6, R36 ;  /* 0x000000060d1c7c25 */ /* 0x000fe2000f8e0024 */
[----:B------:R-:W-:Y:S02]  /*12f0*/  SHF.R.S32.HI R10, RZ, 0x4, R11 ;  /* 0x00000004ff0a7819 */ /* 0x000fe4000001140b */
[----:B---3--:R-:W-:-:S02]  /*1300*/  @!P5 LEA R4, P4, R2, R8, 0x1 ;  /* 0x000000080204d211 */ /* 0x008fc400078808ff */
[----:B------:R-:W-:Y:S01]  /*1310*/  LEA.HI R12, R11, R10, RZ, 0x1 ;  /* 0x0000000a0b0c7211 */ /* 0x000fe200078f08ff */
[----:B------:R-:W-:Y:S01]  /*1320*/  STL.64 [R1], R28 ;  /* 0x0000001c01007387 */ /* 0x000fe20000100a00 */
[----:B-1----:R-:W-:Y:S01]  /*1330*/  @!P2 LEA.HI.X R7, R64, R3, R65, 0x5, P3 ;  /* 0x000000034007a211 */ /* 0x002fe200018f2c41 */
[----:B------:R-:W-:Y:S01]  /*1340*/  @!P5 IMAD R6, R21, 0x2, R41 ;  /* 0x000000021506d824 */ /* 0x000fe200078e0229 */
[----:B----4-:R-:W-:Y:S02]  /*1350*/  @!P2 LEA R8, P3, R0, R14, 0x1 ;  /* 0x0000000e0008a211 */ /* 0x010fe400078608ff */
[----:B------:R-:W-:Y:S02]  /*1360*/  @!P5 LEA.HI.X R5, R2, R9, R3, 0x1, P4 ;  /* 0x000000090205d211 */ /* 0x000fe400020f0c03 */
[----:B------:R-:W-:Y:S02]  /*1370*/  @!P2 LEA.HI.X R9, R0, R15, R7, 0x1, P3 ;  /* 0x0000000f0009a211 */ /* 0x000fe400018f0c07 */
[----:B------:R-:W-:Y:S01]  /*1380*/  LOP3.LUT R0, R12, 0xfffffffe, RZ, 0xc0, !PT ;  /* 0xfffffffe0c007812 */ /* 0x000fe200078ec0ff */
[----:B------:R1:W-:Y:S01]  /*1390*/  @!P5 LDGSTS.E.BYPASS.LTC128B.128 [R6+0x2000], desc[UR16][R4.64] ;  /* 0x020000000406dfae */ /* 0x0003e2000b901d50 */
[----:B------:R-:W2:Y:S01]  /*13a0*/  @!P1 LDC.64 R14, c[0x0][0x218] ;  /* 0x00008600ff0e9b82 */ /* 0x000ea20000000a00 */
[----:B------:R-:W-:-:S02]  /*13b0*/  ISETP.GE.AND P5, PT, R48, R26, PT ;  /* 0x0000001a3000720c */ /* 0x000fc40003fa6270 */
[----:B------:R-:W-:Y:S01]  /*13c0*/  IMAD.IADD R24, R10, 0x1, -R0 ;  /* 0x000000010a187824 */ /* 0x000fe200078e0a00 */
[----:B------:R-:W-:Y:S02]  /*13d0*/  LOP3.LUT R0, R11, 0xfffffff0, RZ, 0xc0, !PT ;  /* 0xfffffff00b007812 */ /* 0x000fe400078ec0ff */
[-C--:B------:R-:W-:Y:S02]  /*13e0*/  ISETP.GE.AND P4, PT, R47, R26.reuse, PT ;  /* 0x0000001a2f00720c */ /* 0x080fe40003f86270 */
[----:B------:R-:W-:Y:S01]  /*13f0*/  ISETP.GE.AND P3, PT, R46, R26, PT ;  /* 0x0000001a2e00720c */ /* 0x000fe20003f66270 */
[----:B------:R-:W-:Y:S01]  /*1400*/  IMAD.IADD R0, R67, 0x1, -R0 ;  /* 0x0000000143007824 */ /* 0x000fe200078e0a00 */
[----:B-1----:R-:W-:Y:S02]  /*1410*/  @!P1 MOV R4, 0x400 ;  /* 0x0000040000049802 */ /* 0x002fe40000000f00 */
[----:B------:R-:W-:Y:S02]  /*1420*/  LOP3.LUT R6, R45, 0xfffffff8, RZ, 0xc0, !PT ;  /* 0xfffffff82d067812 */ /* 0x000fe400078ec0ff */
[----:B------:R-:W-:-:S02]  /*1430*/  @!P2 MOV R5, 0x400 ;  /* 0x000004000005a802 */ /* 0x000fc40000000f00 */
[----:B-----5:R-:W-:Y:S01]  /*1440*/  @!P1 LEA R16, R16, R4, 0x18 ;  /* 0x0000000410109211 */ /* 0x020fe200078ec0ff */
[----:B------:R-:W-:Y:S01]  /*1450*/  IMAD.IADD R4, R67, 0x1, -R6 ;  /* 0x0000000143047824 */ /* 0x000fe200078e0a06 */
[----:B------:R-:W-:Y:S02]  /*1460*/  @!P2 LEA R11, R18, R5, 0x18 ;  /* 0x00000005120ba211 */ /* 0x000fe400078ec0ff */
[----:B------:R-:W-:Y:S01]  /*1470*/  @!P0 MOV R5, 0x400 ;  /* 0x0000040000058802 */ /* 0x000fe20000000f00 */
[C---:B------:R-:W-:Y:S01]  /*1480*/  @!P1 IMAD R16, R21.reuse, 0x2, R16 ;  /* 0x0000000215109824 */ /* 0x040fe200078e0210 */
[----:B------:R-:W-:Y:S01]  /*1490*/  LEA.HI R10, R4, R4, RZ, 0x1 ;  /* 0x00000004040a7211 */ /* 0x000fe200078f08ff */
[----:B------:R-:W-:Y:S01]  /*14a0*/  @!P2 IMAD R11, R21, 0x2, R11 ;  /* 0x00000002150ba824 */ /* 0x000fe200078e020b */
[----:B------:R-:W-:Y:S02]  /*14b0*/  SHF.R.S32.HI R18, RZ, 0x1f, R0 ;  /* 0x0000001fff127819 */ /* 0x000fe40000011400 */
[----:B------:R-:W-:-:S02]  /*14c0*/  @!P0 LEA R12, R19, R5, 0x18 ;  /* 0x00000005130c8211 */ /* 0x000fc400078ec0ff */
[-C--:B------:R-:W-:Y:S01]  /*14d0*/  LEA.HI R6, R0, R0.reuse, RZ, 0x1 ;  /* 0x0000000000067211 */ /* 0x080fe200078f08ff */
[----:B------:R1:W-:Y:S01]  /*14e0*/  @!P2 LDGSTS.E.BYPASS.LTC128B.128 [R11+0x2800], desc[UR16][R8.64] ;  /* 0x02800000080bafae */ /* 0x0003e2000b901d50 */
[----:B------:R-:W-:Y:S01]  /*14f0*/  LOP3.LUT R5, R10, 0x3fffffe, RZ, 0xc0, !PT ;  /* 0x03fffffe0a057812 */ /* 0x000fe200078ec0ff */
[----:B------:R-:W-:Y:S01]  /*1500*/  @!P0 IMAD R21, R21, 0x2, R12 ;  /* 0x0000000215158824 */ /* 0x000fe200078e020c */
[----:B------:R-:W-:Y:S02]  /*1510*/  LEA.HI R26, R18, R0, RZ, 0x3 ;  /* 0x00000000121a7211 */ /* 0x000fe400078f18ff */
[----:B------:R-:W3:Y:S01]  /*1520*/  @!P0 LDC.64 R18, c[0x0][0x218] ;  /* 0x00008600ff128b82 */ /* 0x000ee20000000a00 */
[----:B------:R-:W-:Y:S01]  /*1530*/  LOP3.LUT R7, R6, 0x7fffffe, RZ, 0xc0, !PT ;  /* 0x07fffffe06077812 */ /* 0x000fe200078ec0ff */
[----:B------:R-:W-:Y:S01]  /*1540*/  IMAD.IADD R25, R4, 0x1, -R5 ;  /* 0x0000000104197824 */ /* 0x000fe200078e0a05 */
[----:B------:R-:W-:Y:S01]  /*1550*/  SHF.R.S32.HI R53, RZ, 0x1, R10 ;  /* 0x00000001ff357819 */ /* 0x000fe2000001140a */
[----:B------:R-:W-:-:S04]  /*1560*/  IMAD.WIDE.U32 R4, R64, 0x40, RZ ;  /* 0x0000004040047825 */ /* 0x000fc800078e00ff */
[----:B------:R-:W-:Y:S01]  /*1570*/  IMAD.IADD R214, R0, 0x1, -R7 ;  /* 0x0000000100d67824 */ /* 0x000fe200078e0a07 */
[----:B------:R-:W-:Y:S01]  /*1580*/  @!P1 IADD3 R0, P2, R2, R4, RZ ;  /* 0x0000000402009210 */ /* 0x000fe20007f5e0ff */
[----:B------:R-:W-:-:S05]  /*1590*/  IMAD.SHL.U32 R7, R65, 0x40, RZ ;  /* 0x0000004041077824 */ /* 0x000fca00078e00ff */
[----:B------:R-:W-:Y:S01]  /*15a0*/  @!P1 IADD3.X R4, R3, R5, R7, P2, !PT ;  /* 0x0000000503049210 */ /* 0x000fe200017fe407 */
[----:B------:R-:W-:Y:S01]  /*15b0*/  @!P0 IMAD.WIDE.U32 R2, R64, 0x60, R2 ;  /* 0x0000006040028825 */ /* 0x000fe200078e0002 */
[----:B--2---:R-:W-:-:S03]  /*15c0*/  @!P1 LEA R12, P2, R0, R14, 0x1 ;  /* 0x0000000e000c9211 */ /* 0x004fc600078408ff */
[----:B------:R-:W-:Y:S02]  /*15d0*/  IMAD R7, R22, R128, RZ ;  /* 0x0000008016077224 */ /* 0x000fe400078e02ff */
[----:B-1----:R-:W-:Y:S01]  /*15e0*/  IMAD R8, R17, UR6, RZ ;  /* 0x0000000611087c24 */ /* 0x002fe2000f8e02ff */
[--C-:B------:R-:W-:Y:S01]  /*15f0*/  SHF.R.S32.HI R11, RZ, 0x1, R6.reuse ;  /* 0x00000001ff0b7819 */ /* 0x100fe20000011406 */
[----:B------:R-:W-:Y:S01]  /*1600*/  IMAD.SHL.U32 R9, R42, 0x8, RZ ;  /* 0x000000082a097824 */ /* 0x000fe200078e00ff */
[----:B------:R-:W-:Y:S01]  /*1610*/  SHF.R.S32.HI R6, RZ, 0x1f, R6 ;  /* 0x0000001fff067819 */ /* 0x000fe20000011406 */
[----:B------:R-:W-:Y:S01]  /*1620*/  IMAD R14, R13, UR7, R8 ;  /* 0x000000070d0e7c24 */ /* 0x000fe2000f8e0208 */
[----:B------:R-:W-:Y:S01]  /*1630*/  @!P1 LEA.HI.X R13, R0, R15, R4, 0x1, P2 ;  /* 0x0000000f000d9211 */ /* 0x000fe200010f0c04 */
[----:B------:R-:W-:Y:S01]  /*1640*/  @!P0 IMAD R4, R65, 0x60, RZ ;  /* 0x0000006041048824 */ /* 0x000fe200078e02ff */
[----:B------:R-:W-:Y:S01]  /*1650*/  LEA.HI R10, R6, R11, RZ, 0x2 ;  /* 0x0000000b060a7211 */ /* 0x000fe200078f10ff */
[----:B------:R-:W-:Y:S01]  /*1660*/  IMAD.SHL.U32 R0, R53, 0x40, RZ ;  /* 0x0000004035007824 */ /* 0x000fe200078e00ff */
[----:B---3--:R-:W-:Y:S01]  /*1670*/  @!P0 LEA R6, P2, R2, R18, 0x1 ;  /* 0x0000001202068211 */ /* 0x008fe200078408ff */
[----:B------:R-:W-:Y:S01]  /*1680*/  @!P0 IMAD.IADD R8, R3, 0x1, R4 ;  /* 0x0000000103088824 */ /* 0x000fe200078e0204 */
[----:B------:R1:W-:Y:S01]  /*1690*/  @!P1 LDGSTS.E.BYPASS.LTC128B.128 [R16+0x3000], desc[UR16][R12.64] ;  /* 0x030000000c109fae */ /* 0x0003e2000b901d50 */
[----:B------:R-:W-:Y:S01]  /*16a0*/  IMAD R3, R66, R129, R7 ;  /* 0x0000008142037224 */ /* 0x000fe200078e0207 */
[----:B------:R-:W-:Y:S01]  /*16b0*/  LOP3.LUT R0, R0, 0xc0, RZ, 0xc0, !PT ;  /* 0x000000c000007812 */ /* 0x000fe200078ec0ff */
[----:B------:R-:W-:Y:S01]  /*16c0*/  IMAD.WIDE.U32 R4, R66, R128, RZ ;  /* 0x0000008042047225 */ /* 0x000fe200078e00ff */
[----:B------:R-:W-:Y:S01]  /*16d0*/  @!P0 LEA.HI.X R7, R2, R19, R8, 0x1, P2 ;  /* 0x0000001302078211 */ /* 0x000fe200010f0c08 */
[----:B------:R-:W2:Y:S01]  /*16e0*/  @!P4 LDC.64 R22, c[0x0][0x220] ;  /* 0x00008800ff16cb82 */ /* 0x000ea20000000a00 */
[----:B------:R-:W-:Y:S01]  /*16f0*/  LOP3.LUT R10, R10, 0xfffffffc, RZ, 0xc0, !PT ;  /* 0xfffffffc0a0a7812 */ /* 0x000fe200078ec0ff */
[----:B------:R-:W-:Y:S01]  /*1700*/  IMAD.IADD R249, R29, 0x1, R14 ;  /* 0x000000011df97824 */ /* 0x000fe200078e020e */
[----:B------:R-:W-:Y:S01]  /*1710*/  LOP3.LUT R9, R0, 0x8, R9, 0xf8, !PT ;  /* 0x0000000800097812 */ /* 0x000fe200078ef809 */
[----:B------:R3:W-:Y:S01]  /*1720*/  @!P0 LDGSTS.E.BYPASS.LTC128B.128 [R21+0x3800], desc[UR16][R6.64] ;  /* 0x0380000006158fae */ /* 0x0007e2000b901d50 */
[----:B------:R-:W-:Y:S01]  /*1730*/  SHF.R.U32.HI R8, RZ, 0x3, R0 ;  /* 0x00000003ff087819 */ /* 0x000fe20000011600 */
[----:B------:R-:W-:Y:S01]  /*1740*/  IMAD.IADD R0, R5, 0x1, R3 ;  /* 0x0000000105007824 */ /* 0x000fe200078e0203 */
[C---:B------:R-:W-:Y:S01]  /*1750*/  LEA R2, P2, R4.reuse, R28, 0x7 ;  /* 0x0000001c04027211 */ /* 0x040fe200078438ff */
[----:B------:R-:W0:Y:S01]  /*1760*/  LDGDEPBAR ;  /* 0x00000000000079af */ /* 0x000e220000000000 */
[----:B------:R-:W4:Y:S01]  /*1770*/  @!P6 LDC.64 R18, c[0x0][0x220] ;  /* 0x00008800ff12eb82 */ /* 0x000f220000000a00 */
[----:B------:R-:W-:Y:S01]  /*1780*/  IMAD.IADD R52, R11, 0x1, -R10 ;  /* 0x000000010b347824 */ /* 0x000fe200078e0a0a */
[----:B------:R-:W-:Y:S01]  /*1790*/  LEA.HI.X R3, R4, R249, R0, 0x7, P2 ;  /* 0x000000f904037211 */ /* 0x000fe200010f3c00 */
[----:B------:R-:W-:Y:S01]  /*17a0*/  IMAD.WIDE.U32 R4, R128, 0x40, RZ ;  /* 0x0000004080047825 */ /* 0x000fe200078e00ff */
[----:B------:R-:W-:-:S03]  /*17b0*/  LOP3.LUT R11, R9, R8, RZ, 0x3c, !PT ;  /* 0x00000008090b7212 */ /* 0x000fc600078e3cff */
[----:B------:R-:W-:Y:S01]  /*17c0*/  IMAD.SHL.U32 R0, R52, 0x40, RZ ;  /* 0x0000004034007824 */ /* 0x000fe200078e00ff */
[----:B------:R-:W5:Y:S01]  /*17d0*/  @!P3 LDC.64 R14, c[0x0][0x220] ;  /* 0x00008800ff0ebb82 */ /* 0x000f620000000a00 */
[----:B------:R-:W-:Y:S01]  /*17e0*/  IMAD.SHL.U32 R9, R129, 0x40, RZ ;  /* 0x0000004081097824 */ /* 0x000fe200078e00ff */
[----:B------:R-:W-:Y:S01]  /*17f0*/  @!P4 IADD3 R10, P0, R2, R4, RZ ;  /* 0x00000004020ac210 */ /* 0x000fe20007f1e0ff */
[----:B------:R-:W-:Y:S01]  /*1800*/  IMAD.SHL.U32 R4, R26, 0x20, RZ ;  /* 0x000000201a047824 */ /* 0x000fe200078e00ff */
[----:B------:R-:W-:Y:S01]  /*1810*/  LOP3.LUT R0, R0, 0xc0, RZ, 0xc0, !PT ;  /* 0x000000c000007812 */ /* 0x000fe200078ec0ff */
[----:B------:R-:W-:Y:S01]  /*1820*/  IMAD R8, R24, 0x8, R25 ;  /* 0x0000000818087824 */ /* 0x000fe200078e0219 */
[----:B-1----:R-:W-:Y:S01]  /*1830*/  @!P4 IADD3.X R13, R3, R5, R9, P0, !PT ;  /* 0x00000005030dc210 */ /* 0x002fe200007fe409 */
[----:B------:R-:W-:Y:S01]  /*1840*/  @!P3 IMAD R12, R129, 0x60, RZ ;  /* 0x00000060810cb824 */ /* 0x000fe200078e02ff */
[----:B------:R-:W1:Y:S01]  /*1850*/  @!P5 LDC.64 R16, c[0x0][0x220] ;  /* 0x00008800ff10db82 */ /* 0x000e620000000a00 */
[----:B------:R-:W-:-:S02]  /*1860*/  @!P5 LEA R5, P2, R128, R2, 0x5 ;  /* 0x000000028005d211 */ /* 0x000fc400078428ff */
[----:B------:R-:W-:Y:S02]  /*1870*/  LOP3.LUT R199, R4, 0xffffff00, RZ, 0xc0, !PT ;  /* 0xffffff0004c77812 */ /* 0x000fe400078ec0ff */
[----:B------:R-:W-:Y:S01]  /*1880*/  @!P5 LEA.HI.X R9, R128, R3, R129, 0x5, P2 ;  /* 0x000000038009d211 */ /* 0x000fe200010f2c81 */
[----:B---3--:R-:W-:Y:S01]  /*1890*/  IMAD.SHL.U32 R6, R24, 0x8, RZ ;  /* 0x0000000818067824 */ /* 0x008fe200078e00ff */
[----:B------:R-:W-:-:S04]  /*18a0*/  DEPBAR.LE SB0, 0x0 ;  /* 0x000080000000791a */ /* 0x000fc80000000000 */
[----:B------:R-:W-:Y:S01]  /*18b0*/  BAR.SYNC.DEFER_BLOCKING 0x0 ;  /* 0x0000000000007b1d */ /* 0x000fe20000010000 */
[----:B------:R-:W-:Y:S02]  /*18c0*/  LOP3.LUT R7, R0, 0x8, R6, 0xf8, !PT ;  /* 0x0000000800077812 */ /* 0x000fe400078ef806 */
[----:B------:R-:W-:Y:S01]  /*18d0*/  SHF.R.U32.HI R6, RZ, 0x3, R0 ;  /* 0x00000003ff067819 */ /* 0x000fe20000011600 */
[----:B------:R-:W-:Y:S02]  /*18e0*/  IMAD.U32 R0, R8, 0x20, R11 ;  /* 0x0000002008007824 */ /* 0x000fe400078e000b */
[----:B------:R-:W-:Y:S01]  /*18f0*/  IMAD R11, R43, 0x200, R199 ;  /* 0x000002002b0b7824 */ /* 0x000fe200078e02c7 */
[----:B------:R-:W-:Y:S02]  /*1900*/  LOP3.LUT R213, R7, R6, RZ, 0x3c, !PT ;  /* 0x0000000607d57212 */ /* 0x000fe400078e3cff */
[----:B----4-:R-:W-:Y:S02]  /*1910*/  @!P6 LEA R6, P0, R2, R18, 0x1 ;  /* 0x000000120206e211 */ /* 0x010fe400078008ff */
[----:B------:R-:W-:Y:S01]  /*1920*/  LEA R212, R0, UR4, 0x1 ;  /* 0x0000000400d47c11 */ /* 0x000fe2000f8e08ff */
[----:B------:R-:W-:Y:S01]  /*1930*/  IMAD.MOV.U32 R0, RZ, RZ, 0x10 ;  /* 0x00000010ff007424 */ /* 0x000fe200078e00ff */
[--C-:B------:R-:W-:Y:S01]  /*1940*/  @!P6 LEA.HI.X R7, R2, R19, R3.reuse, 0x1, P0 ;  /* 0x000000130207e211 */ /* 0x100fe200000f0c03 */
[----:B------:R-:W-:Y:S01]  /*1950*/  @!P3 IMAD.WIDE.U32 R2, R128, 0x60, R2 ;  /* 0x000000608002b825 */ /* 0x000fe200078e0002 */
[----:B-1----:R-:W-:-:S02]  /*1960*/  @!P5 LEA R4, P1, R5, R16, 0x1 ;  /* 0x000000100504d211 */ /* 0x002fc400078208ff */
[----:B--2---:R-:W-:Y:S01]  /*1970*/  @!P4 LEA R8, P0, R10, R22, 0x1 ;  /* 0x000000160a08c211 */ /* 0x004fe200078008ff */
[----:B------:R-:W-:Y:S01]  /*1980*/  @!P3 IMAD.IADD R3, R3, 0x1, R12 ;  /* 0x000000010303b824 */ /* 0x000fe200078e020c */
[----:B------:R-:W-:Y:S01]  /*1990*/  @!P5 LEA.HI.X R5, R5, R17, R9, 0x1, P1 ;  /* 0x000000110505d211 */ /* 0x000fe200008f0c09 */
[----:B------:R-:W-:Y:S01]  /*19a0*/  VIADD R217, R212, 0x2020 ;  /* 0x00002020d4d97836 */ /* 0x000fe20000000000 */
[----:B------:R-:W-:Y:S01]  /*19b0*/  @!P4 LEA.HI.X R9, R10, R23, R13, 0x1, P0 ;  /* 0x000000170a09c211 */ /* 0x000fe200000f0c0d */
[----:B------:R-:W-:Y:S01]  /*19c0*/  IMAD R10, R214, 0x20, R11 ;  /* 0x00000020d60a7824 */ /* 0x000fe200078e020b */
[----:B------:R-:W-:Y:S01]  /*19d0*/  LOP3.LUT P1, RZ, R52, 0x2, RZ, 0xc0, !PT ;  /* 0x0000000234ff7812 */ /* 0x000fe2000782c0ff */
[----:B------:R-:W-:Y:S03]  /*19e0*/  @P6 STS [R226+0x4000], RZ ;  /* 0x004000ffe2006388 */ /* 0x000fe60000000800 */
[----:B------:R-:W-:Y:S01]  /*19f0*/  SEL R0, R0, 0xfffffff0, !P1 ;  /* 0xfffffff000007807 */ /* 0x000fe20004800000 */
[----:B------:R-:W-:Y:S04]  /*1a00*/  @P6 STS [R226+0x4004], RZ ;  /* 0x004004ffe2006388 */ /* 0x000fe80000000800 */
[----:B------:R-:W-:Y:S04]  /*1a10*/  @P6 STS.64 [R226+0x4008], RZ ;  /* 0x004008ffe2006388 */ /* 0x000fe80000000a00 */
[----:B------:R-:W-:Y:S01]  /*1a20*/  @!PT LDS RZ, [RZ] ;  /* 0x00000000fffff984 */ /* 0x000fe20000000800 */
[----:B------:R-:W-:Y:S01]  /*1a30*/  @!PT LDS RZ, [RZ] ;  /* 0x00000000fffff984 */ /* 0x000fe20000000800 */
[----:B------:R-:W-:Y:S01]  /*1a40*/  @!PT LDS RZ, [RZ] ;  /* 0x00000000fffff984 */ /* 0x000fe20000000800 */
[----:B------:R5:W-:Y:S04]  /*1a50*/  @!P6 LDGSTS.E.BYPASS.LTC128B.128 [R226+0x4000], desc[UR16][R6.64] ;  /* 0x0400000006e2efae */ /* 0x000be8000b901d50 */
[----:B------:R-:W-:Y:S04]  /*1a60*/  @P5 STS.128 [R226+0x4800], RZ ;  /* 0x004800ffe2005388 */ /* 0x000fe80000000c00 */
[----:B------:R-:W-:Y:S01]  /*1a70*/  @!PT LDS RZ, [RZ] ;  /* 0x00000000fffff984 */ /* 0x000fe20000000800 */
[----:B------:R-:W-:Y:S01]  /*1a80*/  @!PT LDS RZ, [RZ] ;  /* 0x00000000fffff984 */ /* 0x000fe20000000800 */
[----:B------:R-:W-:Y:S01]  /*1a90*/  @!PT LDS RZ, [RZ] ;  /* 0x00000000fffff984 */ /* 0x000fe20000000800 */
[----:B------:R-:W-:Y:S04]  /*1aa0*/  @!P5 LDGSTS.E.BYPASS.LTC128B.128 [R226+0x4800], desc[UR16][R4.64] ;  /* 0x0480000004e2dfae */ /* 0x000fe8000b901d50 */
[----:B------:R-:W-:Y:S04]  /*1ab0*/  @P4 STS.128 [R226+0x5000], RZ ;  /* 0x005000ffe2004388 */ /* 0x000fe80000000c00 */
[----:B------:R-:W-:Y:S01]  /*1ac0*/  @!PT LDS RZ, [RZ] ;  /* 0x00000000fffff984 */ /* 0x000fe20000000800 */
[----:B------:R-:W-:Y:S01]  /*1ad0*/  @!PT LDS RZ, [RZ] ;  /* 0x00000000fffff984 */ /* 0x000fe20000000800 */
[----:B------:R-:W-:Y:S01]  /*1ae0*/  @!PT LDS RZ, [RZ] ;  /* 0x00000000fffff984 */ /* 0x000fe20000000800 */
[----:B------:R1:W-:Y:S04]  /*1af0*/  @!P4 LDGSTS.E.BYPASS.LTC128B.128 [R226+0x5000], desc[UR16][R8.64] ;  /* 0x0500000008e2cfae */ /* 0x0003e8000b901d50 */
[----:B------:R-:W-:Y:S01]  /*1b00*/  @P3 STS.128 [R226+0x5800], RZ ;  /* 0x005800ffe2003388 */ /* 0x000fe20000000c00 */
[----:B-----5:R-:W-:-:S04]  /*1b10*/  @!P3 LEA R6, P0, R2, R14, 0x1 ;  /* 0x0000000e0206b211 */ /* 0x020fc800078008ff */
[----:B------:R-:W-:Y:S01]  /*1b20*/  @!P3 LEA.HI.X R7, R2, R15, R3, 0x1, P0 ;  /* 0x0000000f0207b211 */ /* 0x000fe200000f0c03 */
[----:B------:R-:W-:Y:S01]  /*1b30*/  IMAD.IADD R2, R213, 0x1, R10 ;  /* 0x00000001d5027824 */ /* 0x000fe200078e020a */
[----:B------:R-:W-:-:S03]  /*1b40*/  LOP3.LUT P0, RZ, R53, 0x2, RZ, 0xc0, !PT ;  /* 0x0000000235ff7812 */ /* 0x000fc6000780c0ff */
[----:B------:R-:W-:Y:S01]  /*1b50*/  @!PT LDS RZ, [RZ] ;  /* 0x00000000fffff984 */ /* 0x000fe20000000800 */
[----:B------:R-:W-:Y:S01]  /*1b60*/  @!PT LDS RZ, [RZ] ;  /* 0x00000000fffff984 */ /* 0x000fe20000000800 */
[----:B------:R-:W-:Y:S01]  /*1b70*/  @!PT LDS RZ, [RZ] ;  /* 0x00000000fffff984 */ /* 0x000fe20000000800 */
[----:B------:R2:W-:Y:S01]  /*1b80*/  @!P3 LDGSTS.E.BYPASS.LTC128B.128 [R226+0x5800], desc[UR16][R6.64] ;  /* 0x0580000006e2bfae */ /* 0x0005e2000b901d50 */
[----:B------:R-:W-:Y:S01]  /*1b90*/  LEA R215, R2, UR4, 0x1 ;  /* 0x0000000402d77c11 */ /* 0x000fe2000f8e08ff */
[----:B------:R-:W-:Y:S02]  /*1ba0*/  VIADD R2, R212, 0x2000 ;  /* 0x00002000d4027836 */ /* 0x000fe40000000000 */
[----:B------:R-:W-:Y:S02]  /*1bb0*/  LDSM.16.M88.4 R12, [R212+0x2000] ;  /* 0x00200000d40c783b */ /* 0x000fe40000000200 */
[----:B------:R-:W-:Y:S02]  /*1bc0*/  IMAD R216, R0, 0x2, R215 ;  /* 0x0000000200d87824 */ /* 0x000fe400078e02d7 */
[----:B-1----:R-:W1:Y:S02]  /*1bd0*/  LDSM.16.M88.4 R8, [R215] ;  /* 0x00000000d708783b */ /* 0x002e640000000200 */
[----:B------:R-:W-:-:S02]  /*1be0*/  @P0 VIADD R217, R2, 0xffffffe0 ;  /* 0xffffffe002d90836 */ /* 0x000fc40000000000 */
[----:B------:R-:W3:Y:S01]  /*1bf0*/  LDSM.16.M88.4 R40, [R212+0x2400] ;  /* 0x00240000d428783b */ /* 0x000ee20000000200 */
[----:B------:R-:W-:-:S03]  /*1c00*/  IMAD.SHL.U32 R2, R67, 0x2, RZ ;  /* 0x0000000243027824 */ /* 0x000fc600078e00ff */
[----:B------:R-:W-:Y:S02]  /*1c10*/  LDSM.16.M88.4 R36, [R212+0x2800] ;  /* 0x00280000d424783b */ /* 0x000fe40000000200 */
[----:B------:R-:W-:Y:S02]  /*1c20*/  LOP3.LUT R2, R2, 0x6, RZ, 0xc0, !PT ;  /* 0x0000000602027812 */ /* 0x000fe400078ec0ff */
[----:B------:R-:W-:Y:S03]  /*1c30*/  LDSM.16.M88.4 R32, [R212+0x2c00] ;  /* 0x002c0000d420783b */ /* 0x000fe60000000200 */
[----:B------:R-:W-:Y:S01]  /*1c40*/  IMAD R2, R66, 0x80, R2 ;  /* 0x0000008042027824 */ /* 0x000fe200078e0202 */
[----:B------:R-:W-:Y:S03]  /*1c50*/  LDSM.16.M88.4 R28, [R212+0x3000] ;  /* 0x00300000d41c783b */ /* 0x000fe60000000200 */
[C---:B------:R-:W-:Y:S01]  /*1c60*/  VIADD R3, R2.reuse, 0x1 ;  /* 0x0000000102037836 */ /* 0x040fe20000000000 */
[----:B--2---:R-:W2:Y:S01]  /*1c70*/  LDSM.16.M88.4 R4, [R215+0x1000] ;  /* 0x00100000d704783b */ /* 0x004ea20000000200 */
[C---:B------:R-:W-:Y:S01]  /*1c80*/  ISETP.GE.AND P2, PT, R2.reuse, R20, PT ;  /* 0x000000140200720c */ /* 0x040fe20003f46270 */
[----:B------:R-:W-:-:S02]  /*1c90*/  VIADD R21, R2, 0x18 ;  /* 0x0000001802157836 */ /* 0x000fc40000000000 */
[----:B------:R-:W4:Y:S01]  /*1ca0*/  LDSM.16.M88.4 R24, [R212+0x3400] ;  /* 0x00340000d418783b */ /* 0x000f220000000200 */
[-C--:B------:R-:W-:Y:S01]  /*1cb0*/  ISETP.GE.AND P1, PT, R3, R20.reuse, PT ;  /* 0x000000140300720c */ /* 0x080fe20003f26270 */
[C---:B------:R-:W-:Y:S02]  /*1cc0*/  VIADD R3, R2.reuse, 0x9 ;  /* 0x0000000902037836 */ /* 0x040fe40000000000 */
[----:B------:R-:W5:Y:S01]  /*1cd0*/  LDSM.16.M88.4 R44, [R212+0x3800] ;  /* 0x00380000d42c783b */ /* 0x000f620000000200 */
[C---:B------:R-:W-:Y:S02]  /*1ce0*/  VIADD R23, R2.reuse, 0x19 ;  /* 0x0000001902177836 */ /* 0x040fe40000000000 */
[-C--:B------:R-:W-:Y:S01]  /*1cf0*/  ISETP.GE.AND P4, PT, R3, R20.reuse, PT ;  /* 0x000000140300720c */ /* 0x080fe20003f86270 */
[----:B------:R-:W5:Y:S01]  /*1d00*/  LDSM.16.M88.4 R48, [R212+0x3c00] ;  /* 0x003c0000d430783b */ /* 0x000f620000000200 */
[C---:B------:R-:W-:Y:S02]  /*1d10*/  VIADD R3, R2.reuse, 0x10 ;  /* 0x0000001002037836 */ /* 0x040fe40000000000 */
[C---:B------:R-:W-:Y:S01]  /*1d20*/  VIADD R22, R2.reuse, 0x11 ;  /* 0x0000001102167836 */ /* 0x040fe20000000000 */
[----:B------:R-:W-:Y:S01]  /*1d30*/  LDSM.16.M88.4 R52, [R217] ;  /* 0x00000000d934783b */ /* 0x000fe20000000200 */
[C---:B------:R-:W-:Y:S01]  /*1d40*/  VIADD R66, R2.reuse, 0x41 ;  /* 0x0000004102427836 */ /* 0x040fe20000000000 */
[----:B------:R-:W-:Y:S01]  /*1d50*/  ISETP.GE.AND P6, PT, R3, R20, PT ;  /* 0x000000140300720c */ /* 0x000fe20003fc6270 */
[C---:B------:R-:W-:Y:S01]  /*1d60*/  VIADD R3, R2.reuse, 0x20 ;  /* 0x0000002002037836 */ /* 0x040fe20000000000 */
[----:B-1----:R-:W-:Y:S01]  /*1d70*/  HMMA.16816.F32.BF16 R68, R8, R12, RZ ;  /* 0x0000000c0844723c */ /* 0x002fe200000418ff */
[----:B------:R-:W-:Y:S01]  /*1d80*/  LDSM.16.M88.4 R16, [R216] ;  /* 0x00000000d810783b */ /* 0x000fe20000000200 */
[----:B------:R-:W-:-:S02]  /*1d90*/  VIADD R67, R2, 0x48 ;  /* 0x0000004802437836 */ /* 0x000fc40000000000 */
[-C--:B------:R-:W-:Y:S01]  /*1da0*/  ISETP.GE.AND P5, PT, R3, R20.reuse, PT ;  /* 0x000000140300720c */ /* 0x080fe20003fa6270 */
[----:B------:R-:W-:Y:S01]  /*1db0*/  LDSM.16.M88.4 R56, [R217+0x400] ;  /* 0x00040000d938783b */ /* 0x000fe20000000200 */
[C---:B------:R-:W-:Y:S01]  /*1dc0*/  HMMA.16816.F32.BF16 R88, R8.reuse, R14, RZ ;  /* 0x0000000e0858723c */ /* 0x040fe200000418ff */
[C---:B------:R-:W-:Y:S02]  /*1dd0*/  VIADD R3, R2.reuse, 0x21 ;  /* 0x0000002102037836 */ /* 0x040fe40000000000 */
[----:B------:R-:W0:Y:S03]  /*1de0*/  LDGDEPBAR ;  /* 0x00000000000079af */ /* 0x000e260000000000 */
[----:B---3--:R-:W-:Y:S01]  /*1df0*/  HMMA.16816.F32.BF16 R60, R8, R40, RZ ;  /* 0x00000028083c723c */ /* 0x008fe200000418ff */
[----:B------:R-:W-:Y:S01]  /*1e00*/  ISETP.GE.AND P3, PT, R3, R20, PT ;  /* 0x000000140300720c */ /* 0x000fe20003f66270 */
[----:B------:R-:W-:-:S04]  /*1e10*/  VIADD R3, R2, 0x28 ;  /* 0x0000002802037836 */ /* 0x000fc80000000000 */
[----:B------:R-:W-:Y:S06]  /*1e20*/  HMMA.16816.F32.BF16 R100, R8, R42, RZ ;  /* 0x0000002a0864723c */ /* 0x000fec00000418ff */
[C---:B--2---:R-:W-:Y:S06]  /*1e30*/  HMMA.16816.F32.BF16 R72, R4.reuse, R12, RZ ;  /* 0x0000000c0448723c */ /* 0x044fec00000418ff */
[C---:B------:R-:W-:Y:S01]  /*1e40*/  HMMA.16816.F32.BF16 R84, R4.reuse, R14, RZ ;  /* 0x0000000e0454723c */ /* 0x040fe200000418ff */
[----:B------:R-:W1:Y:S05]  /*1e50*/  LDSM.16.M88.4 R12, [R216+0x1000] ;  /* 0x00100000d80c783b */ /* 0x000e6a0000000200 */
[----:B------:R-:W-:Y:S06]  /*1e60*/  HMMA.16816.F32.BF16 R104, R4, R42, RZ ;  /* 0x0000002a0468723c */ /* 0x000fec00000418ff */
[C---:B------:R-:W-:Y:S06]  /*1e70*/  HMMA.16816.F32.BF16 R80, R8.reuse, R36, RZ ;  /* 0x000000240850723c */ /* 0x040fec00000418ff */
[C---:B------:R-:W-:Y:S06]  /*1e80*/  HMMA.16816.F32.BF16 R112, R8.reuse, R38, RZ ;  /* 0x000000260870723c */ /* 0x040fec00000418ff */
[C---:B------:R-:W-:Y:S06]  /*1e90*/  HMMA.16816.F32.BF16 R96, R8.reuse, R32, RZ ;  /* 0x000000200860723c */ /* 0x040fec00000418ff */
[C---:B------:R-:W-:Y:S06]  /*1ea0*/  HMMA.16816.F32.BF16 R124, R8.reuse, R34, RZ ;  /* 0x00000022087c723c */ /* 0x040fec00000418ff */
[C---:B------:R-:W-:Y:S06]  /*1eb0*/  HMMA.16816.F32.BF16 R116, R8.reuse, R28, RZ ;  /* 0x0000001c0874723c */ /* 0x040fec00000418ff */
[C---:B------:R-:W-:Y:S06]  /*1ec0*/  HMMA.16816.F32.BF16 R148, R8.reuse, R30, RZ ;  /* 0x0000001e0894723c */ /* 0x040fec00000418ff */
[C---:B----4-:R-:W-:Y:S06]  /*1ed0*/  HMMA.16816.F32.BF16 R136, R8.reuse, R24, RZ ;  /* 0x000000180888723c */ /* 0x050fec00000418ff */
[C---:B------:R-:W-:Y:S06]  /*1ee0*/  HMMA.16816.F32.BF16 R164, R8.reuse, R26, RZ ;  /* 0x0000001a08a4723c */ /* 0x040fec00000418ff */
[C---:B-----5:R-:W-:Y:S06]  /*1ef0*/  HMMA.16816.F32.BF16 R156, R8.reuse, R44, RZ ;  /* 0x0000002c089c723c */ /* 0x060fec00000418ff */
[C---:B------:R-:W-:Y:S06]  /*1f00*/  HMMA.16816.F32.BF16 R188, R8.reuse, R46, RZ ;  /* 0x0000002e08bc723c */ /* 0x040fec00000418ff */
[C---:B------:R-:W-:Y:S06]  /*1f10*/  HMMA.16816.F32.BF16 R172, R8.reuse, R48, RZ ;  /* 0x0000003008ac723c */ /* 0x040fec00000418ff */
[----:B------:R-:W-:Y:S06]  /*1f20*/  HMMA.16816.F32.BF16 R204, R8, R50, RZ ;  /* 0x0000003208cc723c */ /* 0x000fec00000418ff */
[----:B------:R-:W-:Y:S01]  /*1f30*/  HMMA.16816.F32.BF16 R152, R4, R24, RZ ;  /* 0x000000180498723c */ /* 0x000fe200000418ff */
[----:B------:R-:W-:-:S05]  /*1f40*/  VIADD R8, R2, 0x8 ;  /* 0x0000000802087836 */ /* 0x000fca0000000000 */
[----:B------:R-:W-:Y:S01]  /*1f50*/  HMMA.16816.F32.BF16 R180, R4, R26, RZ ;  /* 0x0000001a04b4723c */ /* 0x000fe200000418ff */
[----:B------:R-:W2:Y:S01]  /*1f60*/  LDSM.16.M88.4 R24, [R217+0x800] ;  /* 0x00080000d918783b */ /* 0x000ea20000000200 */
[----:B------:R-:W-:-:S03]  /*1f70*/  ISETP.GE.AND P0, PT, R8, R20, PT ;  /* 0x000000140800720c */ /* 0x000fc60003f06270 */
[----:B------:R-:W3:Y:S01]  /*1f80*/  LDSM.16.M88.4 R8, [R217+0xc00] ;  /* 0x000c0000d908783b */ /* 0x000ee20000000200 */
[C---:B------:R-:W-:Y:S06]  /*1f90*/  HMMA.16816.F32.BF16 R76, R4.reuse, R40, RZ ;  /* 0x00000028044c723c */ /* 0x040fec00000418ff */
        /* <DEDUP_REMOVED lines=9> */
[----:B------:R-:W-:Y:S06]  /*2030*/  HMMA.16816.F32.BF16 R220, R4, R50, RZ ;  /* 0x0000003204dc723c */ /* 0x000fec00000418ff */
[-C--:B-1----:R-:W-:Y:S06]  /*2040*/  HMMA.16816.F32.BF16 R4, R12, R52.reuse, R72 ;  /* 0x000000340c04723c */ /* 0x082fec0000041848 */
[----:B------:R-:W-:Y:S06]  /*2050*/  HMMA.16816.F32.BF16 R28, R16, R52, R68 ;  /* 0x00000034101c723c */ /* 0x000fec0000041844 */
[-C--:B------:R-:W-:Y:S06]  /*2060*/  HMMA.16816.F32.BF16 R40, R12, R54.reuse, R84 ;  /* 0x000000360c28723c */ /* 0x080fec0000041854 */
[----:B------:R-:W-:Y:S06]  /*2070*/  HMMA.16816.F32.BF16 R32, R16, R54, R88 ;  /* 0x000000361020723c */ /* 0x000fec0000041858 */
[----:B------:R-:W-:Y:S01]  /*2080*/  HMMA.16816.F32.BF16 R44, R12, R58, R104 ;  /* 0x0000003a0c2c723c */ /* 0x000fe20000041868 */
[----:B------:R-:W-:-:S02]  /*2090*/  FSEL R194, R6, -INF , !P2 ;  /* 0xff80000006c27808 */ /* 0x000fc40005000000 */
[----:B------:R-:W-:Y:S02]  /*20a0*/  FSEL R178, R4, -INF , !P2 ;  /* 0xff80000004b27808 */ /* 0x000fe40005000000 */
[----:B------:R-:W-:Y:S01]  /*20b0*/  FSEL R193, R7, -INF , !P1 ;  /* 0xff80000007c17808 */ /* 0x000fe20004800000 */
[C---:B------:R-:W-:Y:S01]  /*20c0*/  HMMA.16816.F32.BF16 R36, R16.reuse, R58, R100 ;  /* 0x0000003a1024723c */ /* 0x040fe20000041864 */
[----:B------:R-:W-:Y:S02]  /*20d0*/  FSEL R177, R5, -INF , !P1 ;  /* 0xff80000005b17808 */ /* 0x000fe40004800000 */
[----:B------:R-:W1:Y:S01]  /*20e0*/  LDSM.16.M88.4 R4, [R217+0x1000] ;  /* 0x00100000d904783b */ /* 0x000e620000000200 */
[----:B------:R-:W-:Y:S02]  /*20f0*/  FSEL R145, R30, -INF , !P2 ;  /* 0xff8000001e917808 */ /* 0x000fe40005000000 */
[----:B------:R-:W-:Y:S01]  /*2100*/  HMMA.16816.F32.BF16 R68, R16, R56, R60 ;  /* 0x000000381044723c */ /* 0x000fe2000004183c */
[----:B------:R-:W-:-:S02]  /*2110*/  FSEL R131, R28, -INF , !P2 ;  /* 0xff8000001c837808 */ /* 0x000fc40005000000 */
[----:B------:R-:W-:Y:S02]  /*2120*/  FSEL R192, R43, -INF , !P4 ;  /* 0xff8000002bc07808 */ /* 0x000fe40006000000 */
[----:B------:R-:W-:Y:S01]  /*2130*/  FSEL R176, R41, -INF , !P4 ;  /* 0xff80000029b07808 */ /* 0x000fe20006000000 */
[----:B------:R-:W-:Y:S01]  /*2140*/  HMMA.16816.F32.BF16 R60, R12, R56, R76 ;  /* 0x000000380c3c723c */ /* 0x000fe2000004184c */
[----:B------:R-:W-:Y:S02]  /*2150*/  FSEL R101, R35, -INF , !P4 ;  /* 0xff80000023657808 */ /* 0x000fe40006000000 */
[----:B------:R-:W-:Y:S02]  /*2160*/  FSEL R100, R33, -INF , !P4 ;  /* 0xff80000021647808 */ /* 0x000fe40006000000 */
[-C--:B------:R-:W-:Y:S01]  /*2170*/  ISETP.GE.AND P2, PT, R3, R20.reuse, PT ;  /* 0x000000140300720c */ /* 0x080fe20003f46270 */
[----:B--2---:R-:W-:Y:S01]  /*2180*/  HMMA.16816.F32.BF16 R76, R16, R24, R80 ;  /* 0x00000018104c723c */ /* 0x004fe20000041850 */
[C---:B------:R-:W-:Y:S01]  /*2190*/  VIADD R3, R2.reuse, 0x29 ;  /* 0x0000002902037836 */ /* 0x040fe20000000000 */
[----:B------:R-:W-:Y:S01]  /*21a0*/  ISETP.GE.AND P4, PT, R21, R20, PT ;  /* 0x000000141500720c */ /* 0x000fe20003f86270 */
[----:B------:R-:W-:Y:S01]  /*21b0*/  VIADD R21, R2, 0x39 ;  /* 0x0000003902157836 */ /* 0x000fe20000000000 */
[----:B------:R-:W-:-:S02]  /*21c0*/  FSEL R195, R42, -INF , !P0 ;  /* 0xff8000002ac37808 */ /* 0x000fc40004000000 */
[----:B------:R-:W-:Y:S01]  /*21d0*/  HMMA.16816.F32.BF16 R72, R12, R24, R92 ;  /* 0x000000180c48723c */ /* 0x000fe2000004185c */
[----:B------:R-:W-:Y:S02]  /*21e0*/  FSEL R179, R40, -INF , !P0 ;  /* 0xff80000028b37808 */ /* 0x000fe40004000000 */
[----:B------:R-:W-:Y:S02]  /*21f0*/  FSEL R144, R31, -INF , !P1 ;  /* 0xff8000001f907808 */ /* 0x000fe40004800000 */
[----:B------:R-:W-:Y:S01]  /*2200*/  FSEL R130, R29, -INF , !P1 ;  /* 0xff8000001d827808 */ /* 0x000fe20004800000 */
[----:B---3--:R-:W-:Y:S01]  /*2210*/  HMMA.16816.F32.BF16 R52, R16, R8, R96 ;  /* 0x000000081034723c */ /* 0x008fe20000041860 */
[----:B------:R-:W-:Y:S01]  /*2220*/  FSEL R184, R46, -INF , !P4 ;  /* 0xff8000002eb87808 */ /* 0x000fe20006000000 */
[----:B------:R-:W2:Y:S01]  /*2230*/  LDSM.16.M88.4 R28, [R217+0x1400] ;  /* 0x00140000d91c783b */ /* 0x000ea20000000200 */
[----:B------:R-:W-:Y:S02]  /*2240*/  FSEL R84, R36, -INF , !P4 ;  /* 0xff80000024547808 */ /* 0x000fe40006000000 */
[----:B------:R-:W-:Y:S01]  /*2250*/  FSEL R105, R34, -INF , !P0 ;  /* 0xff80000022697808 */ /* 0x000fe20004000000 */
[----:B------:R-:W-:Y:S01]  /*2260*/  HMMA.16816.F32.BF16 R40, R12, R26, R120 ;  /* 0x0000001a0c28723c */ /* 0x000fe20000041878 */
[----:B------:R-:W-:-:S02]  /*2270*/  FSEL R96, R38, -INF , !P4 ;  /* 0xff80000026607808 */ /* 0x000fc40006000000 */
[----:B------:R-:W-:Y:S02]  /*2280*/  FSEL R104, R32, -INF , !P0 ;  /* 0xff80000020687808 */ /* 0x000fe40004000000 */
[-C--:B------:R-:W-:Y:S01]  /*2290*/  ISETP.GE.AND P1, PT, R3, R20.reuse, PT ;  /* 0x000000140300720c */ /* 0x080fe20003f26270 */
[----:B------:R-:W-:Y:S01]  /*22a0*/  HMMA.16816.F32.BF16 R48, R12, R8, R108 ;  /* 0x000000080c30723c */ /* 0x000fe2000004186c */
[----:B------:R-:W-:Y:S01]  /*22b0*/  FSEL R121, R44, -INF , !P4 ;  /* 0xff8000002c797808 */ /* 0x000fe20006000000 */
[C---:B------:R-:W-:Y:S01]  /*22c0*/  VIADD R3, R2.reuse, 0x30 ;  /* 0x0000003002037836 */ /* 0x040fe20000000000 */
[-C--:B------:R-:W-:Y:S01]  /*22d0*/  ISETP.GE.AND P4, PT, R23, R20.reuse, PT ;  /* 0x000000141700720c */ /* 0x080fe20003f86270 */
[----:B------:R-:W-:Y:S01]  /*22e0*/  VIADD R23, R2, 0x40 ;  /* 0x0000004002177836 */ /* 0x000fe20000000000 */
[----:B------:R-:W-:Y:S01]  /*22f0*/  ISETP.GE.AND P0, PT, R22, R20, PT ;  /* 0x000000141600720c */ /* 0x000fe20003f06270 */
[----:B------:R-:W-:Y:S01]  /*2300*/  HMMA.16816.F32.BF16 R32, R16, R26, R112 ;  /* 0x0000001a1020723c */ /* 0x000fe20000041870 */
[----:B------:R-:W-:Y:S01]  /*2310*/  FSEL R95, R39, -INF , !P4 ;  /* 0xff800000275f7808 */ /* 0x000fe20006000000 */
[----:B------:R-:W-:Y:S01]  /*2320*/  VIADD R22, R2, 0x31 ;  /* 0x0000003102167836 */ /* 0x000fe20000000000 */
[----:B------:R-:W-:-:S02]  /*2330*/  FSEL R83, R37, -INF , !P4 ;  /* 0xff80000025537808 */ /* 0x000fc40006000000 */
[----:B------:R-:W-:Y:S01]  /*2340*/  FSEL R185, R63, -INF , !P0 ;  /* 0xff8000003fb97808 */ /* 0x000fe20004000000 */
[-C--:B------:R-:W-:Y:S01]  /*2350*/  HMMA.16816.F32.BF16 R36, R12, R10.reuse, R140 ;  /* 0x0000000a0c24723c */ /* 0x080fe2000004188c */
[----:B------:R-:W-:Y:S02]  /*2360*/  FSEL R146, R61, -INF , !P0 ;  /* 0xff8000003d927808 */ /* 0x000fe40004000000 */
[----:B------:R-:W-:Y:S02]  /*2370*/  FSEL R97, R71, -INF , !P0 ;  /* 0xff80000047617808 */ /* 0x000fe40004000000 */
[----:B------:R-:W-:Y:S01]  /*2380*/  FSEL R88, R69, -INF , !P0 ;  /* 0xff80000045587808 */ /* 0x000fe20004000000 */
[----:B------:R-:W-:Y:S01]  /*2390*/  HMMA.16816.F32.BF16 R24, R16, R10, R124 ;  /* 0x0000000a1018723c */ /* 0x000fe2000004187c */
[-C--:B------:R-:W-:Y:S01]  /*23a0*/  ISETP.GE.AND P0, PT, R3, R20.reuse, PT ;  /* 0x000000140300720c */ /* 0x080fe20003f06270 */
[C---:B------:R-:W-:Y:S01]  /*23b0*/  VIADD R3, R2.reuse, 0x38 ;  /* 0x0000003802037836 */ /* 0x040fe20000000000 */
[----:B------:R-:W-:Y:S01]  /*23c0*/  FSEL R186, R47, -INF , !P4 ;  /* 0xff8000002fba7808 */ /* 0x000fe20006000000 */
[----:B------:R-:W3:Y:S01]  /*23d0*/  LDSM.16.M88.4 R8, [R217+0x1800] ;  /* 0x00180000d908783b */ /* 0x000ee20000000200 */
[----:B------:R-:W-:Y:S01]  /*23e0*/  FSEL R120, R45, -INF , !P4 ;  /* 0xff8000002d787808 */ /* 0x000fe20006000000 */
[----:B-1----:R-:W-:Y:S01]  /*23f0*/  HMMA.16816.F32.BF16 R56, R12, R4, R132 ;  /* 0x000000040c38723c */ /* 0x002fe20000041884 */
[----:B------:R-:W-:Y:S01]  /*2400*/  ISETP.GE.AND P4, PT, R3, R20, PT ;  /* 0x000000140300720c */ /* 0x000fe20003f86270 */
[----:B------:R-:W-:Y:S01]  /*2410*/  VIADD R3, R2, 0x49 ;  /* 0x0000004902037836 */ /* 0x000fe20000000000 */
[----:B------:R-:W-:-:S02]  /*2420*/  FSEL R98, R70, -INF , !P6 ;  /* 0xff80000046627808 */ /* 0x000fc40007000000 */
[----:B------:R-:W-:Y:S02]  /*2430*/  FSEL R187, R62, -INF , !P6 ;  /* 0xff8000003ebb7808 */ /* 0x000fe40007000000 */
[----:B------:R-:W-:Y:S02]  /*2440*/  FSEL R147, R60, -INF , !P6 ;  /* 0xff8000003c937808 */ /* 0x000fe40007000000 */
[----:B------:R-:W-:Y:S01]  /*2450*/  FSEL R93, R68, -INF , !P6 ;  /* 0xff800000445d7808 */ /* 0x000fe20007000000 */
[----:B--2---:R-:W-:Y:S01]  /*2460*/  HMMA.16816.F32.BF16 R60, R12, R28, R152 ;  /* 0x0000001c0c3c723c */ /* 0x004fe20000041898 */
[----:B------:R-:W-:Y:S02]  /*2470*/  FSEL R94, R78, -INF , !P5 ;  /* 0xff8000004e5e7808 */ /* 0x000fe40006800000 */
[----:B------:R-:W-:Y:S02]  /*2480*/  FSEL R197, R74, -INF , !P5 ;  /* 0xff8000004ac57808 */ /* 0x000fe40006800000 */
[----:B------:R-:W-:Y:S01]  /*2490*/  FSEL R111, R72, -INF , !P5 ;  /* 0xff800000486f7808 */ /* 0x000fe20006800000 */
[----:B------:R-:W-:Y:S01]  /*24a0*/  HMMA.16816.F32.BF16 R68, R16, R4, R116 ;  /* 0x000000041044723c */ /* 0x000fe20000041874 */
[----:B------:R-:W-:-:S02]  /*24b0*/  FSEL R82, R76, -INF , !P5 ;  /* 0xff8000004c527808 */ /* 0x000fc40006800000 */
[-C--:B------:R-:W-:Y:S01]  /*24c0*/  ISETP.GE.AND P6, PT, R3, R20.reuse, PT ;  /* 0x000000140300720c */ /* 0x080fe20003fc6270 */
[----:B------:R-:W-:Y:S01]  /*24d0*/  VIADD R3, R2, 0x50 ;  /* 0x0000005002037836 */ /* 0x000fe20000000000 */
[----:B------:R-:W-:Y:S02]  /*24e0*/  ISETP.GE.AND P5, PT, R22, R20, PT ;  /* 0x000000141600720c */ /* 0x000fe40003fa6270 */
[----:B------:R-:W-:Y:S01]  /*24f0*/  FSEL R81, R77, -INF , !P3 ;  /* 0xff8000004d517808 */ /* 0x000fe20005800000 */
[----:B------:R-:W-:Y:S01]  /*2500*/  VIADD R4, R2, 0x58 ;  /* 0x0000005802047836 */ /* 0x000fe20000000000 */
[----:B------:R-:W-:Y:S02]  /*2510*/  FSEL R134, R51, -INF , !P5 ;  /* 0xff80000033867808 */ /* 0x000fe40006800000 */
[----:B------:R-:W-:Y:S02]  /*2520*/  FSEL R102, R49, -INF , !P5 ;  /* 0xff80000031667808 */ /* 0x000fe40006800000 */
[----:B------:R-:W-:-:S02]  /*2530*/  FSEL R87, R55, -INF , !P5 ;  /* 0xff80000037577808 */ /* 0x000fc40006800000 */
[----:B------:R-:W-:Y:S02]  /*2540*/  FSEL R77, R53, -INF , !P5 ;  /* 0xff800000354d7808 */ /* 0x000fe40006800000 */
[----:B------:R-:W-:Y:S01]  /*2550*/  ISETP.GE.AND P5, PT, R3, R20, PT ;  /* 0x000000140300720c */ /* 0x000fe20003fa6270 */
[----:B------:R-:W-:Y:S01]  /*2560*/  VIADD R3, R2, 0x51 ;  /* 0x0000005102037836 */ /* 0x000fe20000000000 */
[----:B------:R-:W-:Y:S02]  /*2570*/  FSEL R127, R38, -INF , !P4 ;  /* 0xff800000267f7808 */ /* 0x000fe40006000000 */
[----:B------:R-:W-:Y:S01]  /*2580*/  FSEL R99, R36, -INF , !P4 ;  /* 0xff80000024637808 */ /* 0x000fe20006000000 */
[----:B---3--:R-:W-:Y:S01]  /*2590*/  HMMA.16816.F32.BF16 R44, R16, R8, R156 ;  /* 0x00000008102c723c */ /* 0x008fe2000004189c */
[----:B------:R-:W-:Y:S02]  /*25a0*/  FSEL R86, R26, -INF , !P4 ;  /* 0xff8000001a567808 */ /* 0x000fe40006000000 */
[----:B------:R-:W-:-:S02]  /*25b0*/  FSEL R76, R24, -INF , !P4 ;  /* 0xff800000184c7808 */ /* 0x000fc40006000000 */
[----:B------:R-:W-:Y:S02]  /*25c0*/  ISETP.GE.AND P4, PT, R3, R20, PT ;  /* 0x000000140300720c */ /* 0x000fe40003f86270 */
[----:B------:R-:W-:Y:S02]  /*25d0*/  FMNMX.FTZ R3, R131, R130, !PT ;  /* 0x0000008283037209 */ /* 0x000fe40007810000 */
[----:B------:R-:W-:Y:S02]  /*25e0*/  FSEL R80, R32, -INF , !P2 ;  /* 0xff80000020507808 */ /* 0x000fe40005000000 */
[----:B------:R-:W-:Y:S02]  /*25f0*/  FMNMX.FTZ R3, R104, R3, !PT ;  /* 0x0000000368037209 */ /* 0x000fe40007810000 */
[----:B------:R-:W-:Y:S02]  /*2600*/  FSEL R132, R75, -INF , !P3 ;  /* 0xff8000004b847808 */ /* 0x000fe40005800000 */
[----:B------:R-:W-:-:S02]  /*2610*/  FMNMX.FTZ R3, R100, R3, !PT ;  /* 0x0000000364037209 */ /* 0x000fc40007810000 */
[----:B------:R-:W-:Y:S02]  /*2620*/  FSEL R110, R73, -INF , !P3 ;  /* 0xff800000496e7808 */ /* 0x000fe40005800000 */
[----:B------:R-:W-:Y:S01]  /*2630*/  FMNMX.FTZ R3, R93, R3, !PT ;  /* 0x000000035d037209 */ /* 0x000fe20007810000 */
[----:B------:R-:W-:Y:S01]  /*2640*/  HMMA.16816.F32.BF16 R72, R16, R28, R136 ;  /* 0x0000001c1048723c */ /* 0x000fe20000041888 */
[----:B------:R-:W-:Y:S02]  /*2650*/  FSEL R92, R79, -INF , !P3 ;  /* 0xff8000004f5c7808 */ /* 0x000fe40005800000 */
[----:B------:R-:W-:Y:S02]  /*2660*/  FMNMX.FTZ R3, R88, R3, !PT ;  /* 0x0000000358037209 */ /* 0x000fe40007810000 */
[----:B------:R-:W-:Y:S01]  /*2670*/  ISETP.GE.AND P3, PT, R21, R20, PT ;  /* 0x000000141500720c */ /* 0x000fe20003f66270 */
[----:B------:R-:W-:Y:S01]  /*2680*/  VIADD R21, R2, 0x59 ;  /* 0x0000005902157836 */ /* 0x000fe20000000000 */
[----:B------:R-:W-:-:S02]  /*2690*/  FMNMX.FTZ R3, R84, R3, !PT ;  /* 0x0000000354037209 */ /* 0x000fc40007810000 */
[----:B------:R-:W-:Y:S02]  /*26a0*/  FSEL R79, R33, -INF , !P1 ;  /* 0xff800000214f7808 */ /* 0x000fe40004800000 */
[----:B------:R-:W-:Y:S02]  /*26b0*/  FMNMX.FTZ R3, R83, R3, !PT ;  /* 0x0000000353037209 */ /* 0x000fe40007810000 */
[----:B------:R-:W-:Y:S02]  /*26c0*/  FSEL R133, R42, -INF , !P2 ;  /* 0xff8000002a857808 */ /* 0x000fe40005000000 */
[----:B------:R-:W-:Y:S02]  /*26d0*/  FMNMX.FTZ R3, R82, R3, !PT ;  /* 0x0000000352037209 */ /* 0x000fe40007810000 */
[----:B------:R-:W-:Y:S02]  /*26e0*/  FSEL R109, R40, -INF , !P2 ;  /* 0xff800000286d7808 */ /* 0x000fe40005000000 */
[----:B------:R-:W-:-:S02]  /*26f0*/  FMNMX.FTZ R3, R81, R3, !PT ;  /* 0x0000000351037209 */ /* 0x000fc40007810000 */
[----:B------:R-:W-:Y:S02]  /*2700*/  FSEL R91, R34, -INF , !P2 ;  /* 0xff800000225b7808 */ /* 0x000fe40005000000 */
[----:B------:R-:W-:Y:S02]  /*2710*/  FMNMX.FTZ R3, R80, R3, !PT ;  /* 0x0000000350037209 */ /* 0x000fe40007810000 */
[----:B------:R-:W-:Y:S02]  /*2720*/  FSEL R125, R43, -INF , !P1 ;  /* 0xff8000002b7d7808 */ /* 0x000fe40004800000 */
[----:B------:R-:W-:Y:S02]  /*2730*/  FSEL R107, R41, -INF , !P1 ;  /* 0xff800000296b7808 */ /* 0x000fe40004800000 */
[----:B------:R-:W-:Y:S01]  /*2740*/  FSEL R89, R35, -INF , !P1 ;  /* 0xff80000023597808 */ /* 0x000fe20004800000 */
[----:B------:R-:W-:Y:S01]  /*2750*/  HMMA.16816.F32.BF16 R40, R12, R6, R160 ;  /* 0x000000060c28723c */ /* 0x000fe200000418a0 */
[----:B------:R-:W-:-:S02]  /*2760*/  FSEL R135, R39, -INF , !P3 ;  /* 0xff80000027877808 */ /* 0x000fc40005800000 */
[----:B------:R-:W-:Y:S02]  /*2770*/  FSEL R103, R37, -INF , !P3 ;  /* 0xff80000025677808 */ /* 0x000fe40005800000 */
[----:B------:R-:W-:Y:S01]  /*2780*/  FSEL R85, R27, -INF , !P3 ;  /* 0xff8000001b557808 */ /* 0x000fe20005800000 */
[----:B------:R-:W-:Y:S01]  /*2790*/  HMMA.16816.F32.BF16 R32, R16, R6, R148 ;  /* 0x000000061020723c */ /* 0x000fe20000041894 */
[----:B------:R-:W-:Y:S02]  /*27a0*/  FSEL R55, R25, -INF , !P3 ;  /* 0xff80000019377808 */ /* 0x000fe40005800000 */
[-C--:B------:R-:W-:Y:S02]  /*27b0*/  ISETP.GE.AND P3, PT, R4, R20.reuse, PT ;  /* 0x000000140400720c */ /* 0x080fe40003f66270 */
[----:B------:R-:W-:Y:S01]  /*27c0*/  FSEL R78, R52, -INF , !P0 ;  /* 0xff800000344e7808 */ /* 0x000fe20004000000 */
[----:B------:R-:W1:Y:S01]  /*27d0*/  LDSM.16.M88.4 R4, [R217+0x1c00] ;  /* 0x001c0000d904783b */ /* 0x000e620000000200 */
[----:B------:R-:W-:Y:S01]  /*27e0*/  FMNMX.FTZ R3, R79, R3, !PT ;  /* 0x000000034f037209 */ /* 0x000fe20007810000 */
[----:B------:R-:W-:Y:S01]  /*27f0*/  HMMA.16816.F32.BF16 R24, R12, R30, R180 ;  /* 0x0000001e0c18723c */ /* 0x000fe200000418b4 */
[----:B------:R-:W-:Y:S01]  /*2800*/  ISETP.GE.AND P2, PT, R23, R20, PT ;  /* 0x000000141700720c */ /* 0x000fe20003f46270 */
[----:B------:R-:W-:-:S04]  /*2810*/  DEPBAR.LE SB0, 0x0 ;  /* 0x000080000000791a */ /* 0x000fc80000000000 */
[----:B------:R-:W-:Y:S01]  /*2820*/  FMNMX.FTZ R3, R78, R3, !PT ;  /* 0x000000034e037209 */ /* 0x000fe20007810000 */
[----:B------:R-:W-:Y:S01]  /*2830*/  HMMA.16816.F32.BF16 R28, R16, R30, R164 ;  /* 0x0000001e101c723c */ /* 0x000fe200000418a4 */
[----:B------:R-:W-:Y:S02]  /*2840*/  FSEL R90, R54, -INF , !P0 ;  /* 0xff800000365a7808 */ /* 0x000fe40004000000 */
[----:B------:R-:W-:Y:S02]  /*2850*/  FMNMX.FTZ R3, R77, R3, !PT ;  /* 0x000000034d037209 */ /* 0x000fe40007810000 */
[----:B------:R-:W-:Y:S01]  /*2860*/  FSEL R54, R68, -INF , !P2 ;  /* 0xff80000044367808 */ /* 0x000fe20005000000 */
[----:B------:R-:W-:Y:S01]  /*2870*/  HMMA.16816.F32.BF16 R36, R12, R8, R168 ;  /* 0x000000080c24723c */ /* 0x000fe200000418a8 */
[----:B------:R-:W-:Y:S02]  /*2880*/  FMNMX.FTZ R3, R76, R3, !PT ;  /* 0x000000034c037209 */ /* 0x000fe40007810000 */
[----:B------:R-:W-:-:S02]  /*2890*/  ISETP.GE.AND P1, PT, R66, R20, PT ;  /* 0x000000144200720c */ /* 0x000fc40003f26270 */
[----:B------:R-:W-:Y:S02]  /*28a0*/  FMNMX.FTZ R3, R55, R3, !PT ;  /* 0x0000000337037209 */ /* 0x000fe40007810000 */
[----:B------:R-:W-:Y:S01]  /*28b0*/  FSEL R141, R50, -INF , !P0 ;  /* 0xff800000328d7808 */ /* 0x000fe20004000000 */
[----:B------:R-:W-:Y:S01]  /*28c0*/  VIADD R8, R2, 0x60 ;  /* 0x0000006002087836 */ /* 0x000fe20000000000 */
[----:B------:R-:W-:Y:S02]  /*28d0*/  FSEL R106, R48, -INF , !P0 ;  /* 0xff800000306a7808 */ /* 0x000fe40004000000 */
[----:B------:R-:W-:Y:S02]  /*28e0*/  FSEL R53, R69, -INF , !P1 ;  /* 0xff80000045357808 */ /* 0x000fe40004800000 */
[----:B------:R-:W-:Y:S02]  /*28f0*/  ISETP.GE.AND P0, PT, R67, R20, PT ;  /* 0x000000144300720c */ /* 0x000fe40003f06270 */
[----:B------:R-:W-:-:S02]  /*2900*/  FMNMX.FTZ R3, R54, R3, !PT ;  /* 0x0000000336037209 */ /* 0x000fc40007810000 */
[----:B------:R-:W-:Y:S02]  /*2910*/  FSEL R52, R32, -INF , !P0 ;  /* 0xff80000020347808 */ /* 0x000fe40004000000 */
[----:B------:R-:W-:Y:S02]  /*2920*/  FMNMX.FTZ R3, R53, R3, !PT ;  /* 0x0000000335037209 */ /* 0x000fe40007810000 */
[----:B------:R-:W-:Y:S02]  /*2930*/  FSEL R140, R42, -INF , !P0 ;  /* 0xff8000002a8c7808 */ /* 0x000fe40004000000 */
[----:B------:R-:W-:Y:S02]  /*2940*/  FSEL R42, R33, -INF , !P6 ;  /* 0xff800000212a7808 */ /* 0x000fe40007000000 */
[----:B------:R-:W-:Y:S01]  /*2950*/  FMNMX.FTZ R3, R52, R3, !PT ;  /* 0x0000000334037209 */ /* 0x000fe20007810000 */
[----:B-1----:R-:W-:Y:S01]  /*2960*/  HMMA.16816.F32.BF16 R48, R16, R4, R172 ;  /* 0x000000041030723c */ /* 0x002fe200000418ac */
[----:B------:R-:W-:-:S02]  /*2970*/  FSEL R143, R58, -INF , !P2 ;  /* 0xff8000003a8f7808 */ /* 0x000fc40005000000 */
[----:B------:R-:W-:Y:S02]  /*2980*/  FSEL R142, R59, -INF , !P1 ;  /* 0xff8000003b8e7808 */ /* 0x000fe40004800000 */
[----:B------:R-:W-:Y:S01]  /*2990*/  FSEL R59, R34, -INF , !P0 ;  /* 0xff800000223b7808 */ /* 0x000fe20004000000 */
[----:B------:R-:W-:Y:S01]  /*29a0*/  HMMA.16816.F32.BF16 R112, R12, R4, R200 ;  /* 0x000000040c70723c */ /* 0x000fe200000418c8 */
[----:B------:R-:W-:Y:S02]  /*29b0*/  FSEL R118, R41, -INF , !P6 ;  /* 0xff80000029767808 */ /* 0x000fe40007000000 */
[----:B------:R-:W-:Y:S02]  /*29c0*/  FSEL R58, R35, -INF , !P6 ;  /* 0xff800000233a7808 */ /* 0x000fe40007000000 */
[----:B------:R-:W-:Y:S01]  /*29d0*/  FSEL R41, R72, -INF , !P5 ;  /* 0xff80000048297808 */ /* 0x000fe20006800000 */
[----:B------:R-:W-:Y:S01]  /*29e0*/  HMMA.16816.F32.BF16 R32, R16, R10, R188 ;  /* 0x0000000a1020723c */ /* 0x000fe200000418bc */
[----:B------:R-:W-:Y:S01]  /*29f0*/  FMNMX.FTZ R3, R42, R3, !PT ;  /* 0x000000032a037209 */ /* 0x000fe20007810000 */
[----:B------:R-:W-:Y:S01]  /*2a00*/  VIADD R4, R2, 0x68 ;  /* 0x0000006802047836 */ /* 0x000fe20000000000 */
[----:B------:R-:W-:-:S02]  /*2a10*/  FSEL R67, R40, -INF , !P0 ;  /* 0xff80000028437808 */ /* 0x000fc40004000000 */
[----:B------:R-:W-:Y:S01]  /*2a20*/  FSEL R40, R73, -INF , !P4 ;  /* 0xff80000049287808 */ /* 0x000fe20006000000 */
[----:B------:R-:W-:Y:S01]  /*2a30*/  HMMA.16816.F32.BF16 R16, R16, R6, R204 ;  /* 0x000000061010723c */ /* 0x000fe200000418cc */
[----:B------:R-:W-:Y:S02]  /*2a40*/  FMNMX.FTZ R3, R41, R3, !PT ;  /* 0x0000000329037209 */ /* 0x000fe40007810000 */
[----:B------:R-:W-:Y:S02]  /*2a50*/  FSEL R70, R70, -INF , !P2 ;  /* 0xff80000046467808 */ /* 0x000fe40005000000 */
[----:B------:R-:W-:Y:S02]  /*2a60*/  FSEL R108, R56, -INF , !P2 ;  /* 0xff800000386c7808 */ /* 0x000fe40005000000 */
[----:B------:R-:W-:Y:S02]  /*2a70*/  FSEL R68, R57, -INF , !P1 ;  /* 0xff80000039447808 */ /* 0x000fe40004800000 */
[----:B------:R-:W-:-:S02]  /*2a80*/  FSEL R66, R71, -INF , !P1 ;  /* 0xff80000047427808 */ /* 0x000fc40004800000 */
[----:B------:R-:W-:Y:S02]  /*2a90*/  FSEL R148, R26, -INF , !P3 ;  /* 0xff8000001a947808 */ /* 0x000fe40005800000 */
[-C--:B------:R-:W-:Y:S02]  /*2aa0*/  ISETP.GE.AND P2, PT, R21, R20.reuse, PT ;  /* 0x000000141500720c */ /* 0x080fe40003f46270 */
[----:B------:R-:W-:Y:S01]  /*2ab0*/  ISETP.GE.AND P1, PT, R8, R20, PT ;  /* 0x000000140800720c */ /* 0x000fe20003f26270 */
[----:B------:R-:W-:Y:S01]  /*2ac0*/  VIADD R8, R2, 0x61 ;  /* 0x0000006102087836 */ /* 0x000fe20000000000 */
[----:B------:R-:W-:Y:S02]  /*2ad0*/  FSEL R26, R28, -INF , !P3 ;  /* 0xff8000001c1a7808 */ /* 0x000fe40005800000 */
[----:B------:R-:W-:Y:S02]  /*2ae0*/  FMNMX.FTZ R3, R40, R3, !PT ;  /* 0x0000000328037209 */ /* 0x000fe40007810000 */
[----:B------:R-:W-:-:S02]  /*2af0*/  FSEL R23, R29, -INF , !P2 ;  /* 0xff8000001d177808 */ /* 0x000fc40005000000 */
[----:B------:R-:W-:Y:S02]  /*2b00*/  FMNMX.FTZ R3, R26, R3, !PT ;  /* 0x000000031a037209 */ /* 0x000fe40007810000 */
[----:B------:R-:W-:Y:S01]  /*2b10*/  ISETP.GE.AND P0, PT, R8, R20, PT ;  /* 0x000000140800720c */ /* 0x000fe20003f06270 */
[----:B------:R-:W-:Y:S01]  /*2b20*/  VIADD R8, R2, 0x70 ;  /* 0x0000007002087836 */ /* 0x000fe20000000000 */
[----:B------:R-:W-:Y:S02]  /*2b30*/  FSEL R122, R24, -INF , !P3 ;  /* 0xff800000187a7808 */ /* 0x000fe40005800000 */
[----:B------:R-:W-:Y:S02]  /*2b40*/  FSEL R24, R44, -INF , !P1 ;  /* 0xff8000002c187808 */ /* 0x000fe40004800000 */
[----:B------:R-:W-:Y:S02]  /*2b50*/  FMNMX.FTZ R3, R23, R3, !PT ;  /* 0x0000000317037209 */ /* 0x000fe40007810000 */
[----:B------:R-:W-:-:S02]  /*2b60*/  FSEL R57, R74, -INF , !P5 ;  /* 0xff8000004a397808 */ /* 0x000fc40006800000 */
[----:B------:R-:W-:Y:S02]  /*2b70*/  FSEL R150, R62, -INF , !P5 ;  /* 0xff8000003e967808 */ /* 0x000fe40006800000 */
[----:B------:R-:W-:Y:S02]  /*2b80*/  FSEL R116, R60, -INF , !P5 ;  /* 0xff8000003c747808 */ /* 0x000fe40006800000 */
[-C--:B------:R-:W-:Y:S01]  /*2b90*/  ISETP.GE.AND P5, PT, R4, R20.reuse, PT ;  /* 0x000000140400720c */ /* 0x080fe20003fa6270 */
[----:B------:R-:W-:Y:S01]  /*2ba0*/  VIADD R4, R2, 0x69 ;  /* 0x0000006902047836 */ /* 0x000fe20000000000 */
[----:B------:R-:W-:Y:S02]  /*2bb0*/  FSEL R136, R43, -INF , !P6 ;  /* 0xff8000002b887808 */ /* 0x000fe40007000000 */
[----:B------:R-:W-:Y:S02]  /*2bc0*/  FSEL R117, R25, -INF , !P2 ;  /* 0xff80000019757808 */ /* 0x000fe40005000000 */
[----:B------:R-:W-:Y:S01]  /*2bd0*/  ISETP.GE.AND P6, PT, R8, R20, PT ;  /* 0x000000140800720c */ /* 0x000fe20003fc6270 */
[----:B------:R-:W-:Y:S01]  /*2be0*/  VIADD R8, R2, 0x71 ;  /* 0x0000007102087836 */ /* 0x000fe20000000000 */
[----:B------:R-:W-:-:S02]  /*2bf0*/  FSEL R22, R45, -INF , !P0 ;  /* 0xff8000002d167808 */ /* 0x000fc40004000000 */
[----:B------:R-:W-:Y:S02]  /*2c00*/  FMNMX.FTZ R3, R24, R3, !PT ;  /* 0x0000000318037209 */ /* 0x000fe40007810000 */
[----:B------:R-:W-:Y:S02]  /*2c10*/  FSEL R126, R27, -INF , !P2 ;  /* 0xff8000001b7e7808 */ /* 0x000fe40005000000 */
[----:B------:R-:W-:Y:S02]  /*2c20*/  FSEL R25, R31, -INF , !P2 ;  /* 0xff8000001f197808 */ /* 0x000fe40005000000 */
[----:B------:R-:W-:Y:S02]  /*2c30*/  ISETP.GE.AND P2, PT, R20, 0x81, PT ;  /* 0x000000811400780c */ /* 0x000fe40003f46270 */
[----:B------:R-:W-:Y:S02]  /*2c40*/  FSEL R149, R63, -INF , !P4 ;  /* 0xff8000003f957808 */ /* 0x000fe40006000000 */
[----:B------:R-:W-:-:S02]  /*2c50*/  FSEL R119, R61, -INF , !P4 ;  /* 0xff8000003d777808 */ /* 0x000fc40006000000 */
[----:B------:R-:W-:Y:S01]  /*2c60*/  FSEL R56, R75, -INF , !P4 ;  /* 0xff8000004b387808 */ /* 0x000fe20006000000 */
[C---:B------:R-:W-:Y:S01]  /*2c70*/  HMMA.16816.F32.BF16 R60, R12.reuse, R10, R208 ;  /* 0x0000000a0c3c723c */ /* 0x040fe200000418d0 */
[----:B------:R-:W-:Y:S02]  /*2c80*/  P2R R21, PR, RZ, 0x40 ;  /* 0x00000040ff157803 */ /* 0x000fe40000000000 */
[----:B------:R-:W-:Y:S01]  /*2c90*/  ISETP.GE.AND P4, PT, R4, R20, PT ;  /* 0x000000140400720c */ /* 0x000fe20003f86270 */
[----:B------:R-:W-:Y:S01]  /*2ca0*/  VIADD R4, R2, 0x78 ;  /* 0x0000007802047836 */ /* 0x000fe20000000000 */
[----:B------:R-:W-:Y:S01]  /*2cb0*/  FMNMX.FTZ R3, R22, R3, !PT ;  /* 0x0000000316037209 */ /* 0x000fe20007810000 */
[----:B------:R-:W-:Y:S01]  /*2cc0*/  HMMA.16816.F32.BF16 R72, R12, R6, R220 ;  /* 0x000000060c48723c */ /* 0x000fe200000418dc */
[----:B------:R-:W-:Y:S01]  /*2cd0*/  FSEL R43, R46, -INF , !P1 ;  /* 0xff8000002e2b7808 */ /* 0x000fe20004800000 */
[----:B------:R-:W-:Y:S01]  /*2ce0*/  VIADD R11, R2, 0x79 ;  /* 0x00000079020b7836 */ /* 0x000fe20000000000 */
[----:B------:R-:W-:-:S02]  /*2cf0*/  FSEL R152, R38, -INF , !P1 ;  /* 0xff80000026987808 */ /* 0x000fc40004800000 */
[----:B------:R-:W-:Y:S02]  /*2d00*/  FSEL R123, R36, -INF , !P1 ;  /* 0xff800000247b7808 */ /* 0x000fe40004800000 */
[----:B------:R-:W-:Y:S02]  /*2d10*/  FSEL R15, R32, -INF , !P5 ;  /* 0xff800000200f7808 */ /* 0x000fe40006800000 */
[----:B------:R-:W-:Y:S02]  /*2d20*/  ISETP.NE.AND P1, PT, R21, RZ, PT ;  /* 0x000000ff1500720c */ /* 0x000fe40003f25270 */
[----:B------:R-:W-:Y:S02]  /*2d30*/  FSEL R14, R33, -INF , !P4 ;  /* 0xff800000210e7808 */ /* 0x000fe40006000000 */
[----:B------:R-:W-:Y:S01]  /*2d40*/  FMNMX.FTZ R3, R15, R3, !PT ;  /* 0x000000030f037209 */ /* 0x000fe20007810000 */
[----:B------:R-:W-:Y:S01]  /*2d50*/  BAR.SYNC.DEFER_BLOCKING 0x0 ;  /* 0x0000000000007b1d */ /* 0x000fe20000010000 */
[----:B------:R-:W-:-:S02]  /*2d60*/  ISETP.GE.AND P6, PT, R8, R20, PT ;  /* 0x000000140800720c */ /* 0x000fc40003fc6270 */
[----:B------:R-:W-:Y:S02]  /*2d70*/  FSEL R13, R48, -INF , !P1 ;  /* 0xff800000300d7808 */ /* 0x000fe40004800000 */
[----:B------:R-:W-:Y:S02]  /*2d80*/  FMNMX.FTZ R2, R14, R3, !PT ;  /* 0x000000030e027209 */ /* 0x000fe40007810000 */
[----:B------:R-:W-:Y:S02]  /*2d90*/  FSEL R30, R30, -INF , !P3 ;  /* 0xff8000001e1e7808 */ /* 0x000fe40005800000 */
[----:B------:R-:W-:Y:S02]  /*2da0*/  ISETP.GE.AND P3, PT, R4, R20, PT ;  /* 0x000000140400720c */ /* 0x000fe40003f66270 */
[----:B------:R-:W-:Y:S02]  /*2db0*/  FSEL R151, R39, -INF , !P0 ;  /* 0xff80000027977808 */ /* 0x000fe40004000000 */
[----:B------:R-:W-:-:S02]  /*2dc0*/  FSEL R124, R37, -INF , !P0 ;  /* 0xff800000257c7808 */ /* 0x000fc40004000000 */
[----:B------:R-:W-:Y:S02]  /*2dd0*/  FSEL R28, R47, -INF , !P0 ;  /* 0xff8000002f1c7808 */ /* 0x000fe40004000000 */
[----:B------:R-:W-:Y:S02]  /*2de0*/  FSEL R12, R49, -INF , !P6 ;  /* 0xff800000310c7808 */ /* 0x000fe40007000000 */
[----:B------:R-:W-:Y:S01]  /*2df0*/  FMNMX.FTZ R10, R13, R2, !PT ;  /* 0x000000020d0a7209 */ /* 0x000fe20007810000 */
[----:B------:R-:W-:Y:S06]  /*2e00*/  @!P2 BRA `(.L_x_5) ;  /* 0x000000000064a947 */ /* 0x000fec0003800000 */
[----:B------:R-:W-:Y:S01]  /*2e10*/  LEA.HI.SX32 R2, R225, 0xfffffffe, 0x19 ;  /* 0xfffffffee1027811 */ /* 0x000fe200078fcaff */
[----:B------:R-:W-:Y:S01]  /*2e20*/  ULDC.64 UR6, c[0x0][0x218] ;  /* 0x0000860000067ab9 */ /* 0x000fe20000000a00 */
[C---:B------:R-:W-:Y:S01]  /*2e30*/  IMAD.SHL.U32 R8, R64.reuse, 0x40, RZ ;  /* 0x0000004040087824 */ /* 0x040fe200078e00ff */
[----:B------:R-:W-:Y:S02]  /*2e40*/  SHF.L.U64.HI R9, R64, 0x6, R65 ;  /* 0x0000000640097819 */ /* 0x000fe40000010241 */
[----:B------:R-:W-:Y:S01]  /*2e50*/  SHF.R.S32.HI R5, RZ, 0x1f, R2 ;  /* 0x0000001fff057819 */ /* 0x000fe20000011402 */
[----:B------:R-:W-:Y:S02]  /*2e60*/  IMAD R4, R196, R2, RZ ;  /* 0x00000002c4047224 */ /* 0x000fe400078e02ff */
[----:B------:R-:W-:-:S04]  /*2e70*/  IMAD.WIDE.U32 R2, R2, R198, R250 ;  /* 0x000000c602027225 */ /* 0x000fc800078e00fa */
[----:B------:R-:W-:Y:S01]  /*2e80*/  IMAD R4, R5, R198, R4 ;  /* 0x000000c605047224 */ /* 0x000fe200078e0204 */
[----:B------:R-:W-:-:S03]  /*2e90*/  LEA R6, P0, R2, UR6, 0x1 ;  /* 0x0000000602067c11 */ /* 0x000fc6000f8008ff */
[----:B------:R-:W-:-:S05]  /*2ea0*/  IMAD.IADD R3, R3, 0x1, R4 ;  /* 0x0000000103037824 */ /* 0x000fca00078e0204 */
[----:B------:R-:W-:Y:S02]  /*2eb0*/  LEA.HI.X R7, R2, UR7, R3, 0x1, P0 ;  /* 0x0000000702077c11 */ /* 0x000fe400080f0c03 */
[----:B------:R-:W-:-:S03]  /*2ec0*/  IADD3 R4, P0, R8, R6, RZ ;  /* 0x0000000608047210 */ /* 0x000fc60007f1e0ff */
[----:B------:R-:W-:Y:S01]  /*2ed0*/  @!PT LDS RZ, [RZ] ;  /* 0x00000000fffff984 */ /* 0x000fe20000000800 */
[----:B------:R-:W-:Y:S01]  /*2ee0*/  @!PT LDS RZ, [RZ] ;  /* 0x00000000fffff984 */ /* 0x000fe20000000800 */
[----:B------:R-:W-:Y:S01]  /*2ef0*/  @!PT LDS RZ, [RZ] ;  /* 0x00000000fffff984 */ /* 0x000fe20000000800 */
[----:B------:R1:W-:Y:S02]  /*2f00*/  LDGSTS.E.BYPASS.LTC128B.128 [R226+0x2000], desc[UR16][R6.64] ;  /* 0x0200000006e27fae */ /* 0x0003e4000b901d50 */
[----:B------:R-:W-:Y:S01]  /*2f10*/  IMAD.X R5, R9, 0x1, R7, P0 ;  /* 0x0000000109057824 */ /* 0x000fe200000e0607 */
[----:B------:R-:W-:-:S04]  /*2f20*/  IADD3 R2, P0, R4, R8, RZ ;  /* 0x0000000804027210 */ /* 0x000fc80007f1e0ff */
[----:B------:R1:W-:Y:S01]  /*2f30*/  LDGSTS.E.BYPASS.LTC128B.128 [R226+0x2800], desc[UR16][R4.64] ;  /* 0x0280000004e27fae */ /* 0x0003e2000b901d50 */
[----:B------:R-:W-:Y:S01]  /*2f40*/  IMAD.X R3, R5, 0x1, R9, P0 ;  /* 0x0000000105037824 */ /* 0x000fe200000e0609 */
[----:B------:R-:W-:-:S04]  /*2f50*/  IADD3 R8, P0, R2, R8, RZ ;  /* 0x0000000802087210 */ /* 0x000fc80007f1e0ff */
[----:B------:R1:W-:Y:S01]  /*2f60*/  LDGSTS.E.BYPASS.LTC128B.128 [R226+0x3000], desc[UR16][R2.64] ;  /* 0x0300000002e27fae */ /* 0x0003e2000b901d50 */
[----:B------:R-:W-:-:S05]  /*2f70*/  IMAD.X R9, R3, 0x1, R9, P0 ;  /* 0x0000000103097824 */ /* 0x000fca00000e0609 */
[----:B------:R1:W-:Y:S04]  /*2f80*/  LDGSTS.E.BYPASS.LTC128B.128 [R226+0x3800], desc[UR16][R8.64] ;  /* 0x0380000008e27fae */ /* 0x0003e8000b901d50 */
[----:B------:R-:W0:Y:S02]  /*2f90*/  LDGDEPBAR ;  /* 0x00000000000079af */ /* 0x000e240000000000 */
.L_x_5:
[----:B------:R-:W-:Y:S01]  /*2fa0*/  ISETP.GE.AND P1, PT, R11, R20, PT ;  /* 0x000000140b00720c */ /* 0x000fe20003f26270 */
[----:B------:R-:W-:Y:S01]  /*2fb0*/  ULDC UR5, c[0x0][0x2ec] ;  /* 0x0000bb0000057ab9 */ /* 0x000fe20000000800 */
[----:B-1----:R-:W-:Y:S01]  /*2fc0*/  FSEL R6, R16, -INF , !P3 ;  /* 0xff80000010067808 */ /* 0x002fe20005800000 */
[----:B------:R-:W1:Y:S01]  /*2fd0*/  S2R R169, SR_TID.X ;  /* 0x0000000000a97919 */ /* 0x000e620000002100 */
[----:B------:R-:W-:Y:S02]  /*2fe0*/  FMNMX.FTZ R2, R12, R10, !PT ;  /* 0x0000000a0c027209 */ /* 0x000fe40007810000 */
[----:B------:R-:W-:Y:S02]  /*2ff0*/  FSEL R5, R17, -INF , !P1 ;  /* 0xff80000011057808 */ /* 0x000fe40004800000 */
[----:B------:R-:W-:Y:S02]  /*3000*/  FMNMX.FTZ R2, R6, R2, !PT ;  /* 0x0000000206027209 */ /* 0x000fe40007810000 */
[----:B------:R-:W-:-:S02]  /*3010*/  FSEL R7, R34, -INF , !P5 ;  /* 0xff80000022077808 */ /* 0x000fc40006800000 */
[----:B------:R-:W-:Y:S02]  /*3020*/  FMNMX.FTZ R2, R5, R2, !PT ;  /* 0x0000000205027209 */ /* 0x000fe40007810000 */
[----:B------:R-:W-:Y:S02]  /*3030*/  P2R R27, PR, RZ, 0x4 ;  /* 0x00000004ff1b7803 */ /* 0x000fe40000000000 */
[----:B------:R-:W-:Y:S01]  /*3040*/  ISETP.NE.AND P2, PT, R21, RZ, PT ;  /* 0x000000ff1500720c */ /* 0x000fe20003f45270 */
[----:B------:R-:W2:Y:S01]  /*3050*/  SHFL.BFLY PT, R3, R2, 0x2, 0x1f ;  /* 0x0c401f0002037f89 */ /* 0x000ea200000e0000 */
[----:B------:R-:W-:Y:S02]  /*3060*/  FSEL R8, R35, -INF , !P4 ;  /* 0xff80000023087808 */ /* 0x000fe40006000000 */
[----:B------:R-:W-:Y:S02]  /*3070*/  FSEL R9, R50, -INF , !P2 ;  /* 0xff80000032097808 */ /* 0x000fe40005000000 */
[----:B------:R-:W-:-:S02]  /*3080*/  FSEL R160, R51, -INF , !P6 ;  /* 0xff80000033a07808 */ /* 0x000fc40007000000 */
[----:B------:R-:W-:Y:S02]  /*3090*/  FSEL R161, R18, -INF , !P3 ;  /* 0xff80000012a17808 */ /* 0x000fe40005800000 */
[----:B------:R-:W-:Y:S02]  /*30a0*/  FSEL R162, R19, -INF , !P1 ;  /* 0xff80000013a27808 */ /* 0x000fe40004800000 */
[----:B------:R-:W-:Y:S02]  /*30b0*/  FSEL R17, R60, -INF , !P5 ;  /* 0xff8000003c117808 */ /* 0x000fe40006800000 */
[----:B------:R-:W-:Y:S02]  /*30c0*/  FSEL R18, R61, -INF , !P4 ;  /* 0xff8000003d127808 */ /* 0x000fe40006000000 */
[----:B------:R-:W-:Y:S02]  /*30d0*/  FSEL R19, R112, -INF , !P2 ;  /* 0xff80000070137808 */ /* 0x000fe40005000000 */
[----:B-1----:R-:W-:-:S04]  /*30e0*/  SHF.R.S32.HI R168, RZ, 0x1f, R169 ;  /* 0x0000001fffa87819 */ /* 0x002fc800000114a9 */
[----:B------:R-:W-:Y:S02]  /*30f0*/  LEA.HI R168, R168, R169, RZ, 0x5 ;  /* 0x000000a9a8a87211 */ /* 0x000fe400078f28ff */
[----:B--2---:R-:W-:-:S05]  /*3100*/  FMNMX.FTZ R2, R2, R3, !PT ;  /* 0x0000000302027209 */ /* 0x004fca0007810000 */
[----:B------:R-:W1:Y:S02]  /*3110*/  SHFL.BFLY PT, R3, R2, 0x1, 0x1f ;  /* 0x0c201f0002037f89 */ /* 0x000e6400000e0000 */
[----:B-1----:R-:W-:Y:S02]  /*3120*/  FMNMX.FTZ R139, R2, R3, !PT ;  /* 0x00000003028b7209 */ /* 0x002fe40007810000 */
[----:B------:R-:W-:Y:S02]  /*3130*/  FMNMX.FTZ R3, R145, R144, !PT ;  /* 0x0000009091037209 */ /* 0x000fe40007810000 */
[C---:B------:R-:W-:Y:S01]  /*3140*/  FSETP.NEU.FTZ.AND P0, PT, R139.reuse, -INF , PT ;  /* 0xff8000008b00780b */ /* 0x040fe20003f1d000 */
[----:B------:R-:W-:Y:S01]  /*3150*/  FMUL.FTZ R2, R139, UR5 ;  /* 0x000000058b027c20 */ /* 0x000fe20008410000 */
[----:B------:R-:W-:-:S04]  /*3160*/  FMNMX.FTZ R3, R105, R3, !PT ;  /* 0x0000000369037209 */ /* 0x000fc80007810000 */
[----:B------:R-:W-:Y:S02]  /*3170*/  FMNMX.FTZ R3, R101, R3, !PT ;  /* 0x0000000365037209 */ /* 0x000fe40007810000 */
[----:B------:R-:W-:Y:S02]  /*3180*/  FSEL R2, R2, RZ, P0 ;  /* 0x000000ff02027208 */ /* 0x000fe40000000000 */
[----:B------:R-:W-:-:S04]  /*3190*/  FMNMX.FTZ R3, R98, R3, !PT ;  /* 0x0000000362037209 */ /* 0x000fc80007810000 */
        /* <DEDUP_REMOVED lines=26> */
[----:B------:R-:W-:-:S05]  /*3340*/  FMNMX.FTZ R3, R162, R3, !PT ;  /* 0x00000003a2037209 */ /* 0x000fca0007810000 */
[----:B------:R-:W1:Y:S02]  /*3350*/  SHFL.BFLY PT, R4, R3, 0x2, 0x1f ;  /* 0x0c401f0003047f89 */ /* 0x000e6400000e0000 */
[----:B-1----:R-:W-:-:S05]  /*3360*/  FMNMX.FTZ R3, R3, R4, !PT ;  /* 0x0000000403037209 */ /* 0x002fca0007810000 */
[----:B------:R-:W1:Y:S02]  /*3370*/  SHFL.BFLY PT, R4, R3, 0x1, 0x1f ;  /* 0x0c201f0003047f89 */ /* 0x000e6400000e0000 */
[----:B-1----:R-:W-:Y:S02]  /*3380*/  FMNMX.FTZ R138, R3, R4, !PT ;  /* 0x00000004038a7209 */ /* 0x002fe40007810000 */
[----:B------:R-:W-:Y:S02]  /*3390*/  FMNMX.FTZ R4, R194, R193, !PT ;  /* 0x000000c1c2047209 */ /* 0x000fe40007810000 */
[C---:B------:R-:W-:Y:S01]  /*33a0*/  FSETP.NEU.FTZ.AND P0, PT, R138.reuse, -INF , PT ;  /* 0xff8000008a00780b */ /* 0x040fe20003f1d000 */
[----:B------:R-:W-:-:S05]  /*33b0*/  FMUL.FTZ R3, R138, UR5 ;  /* 0x000000058a037c20 */ /* 0x000fca0008410000 */
[----:B------:R-:W-:Y:S01]  /*33c0*/  FSEL R16, R3, RZ, P0 ;  /* 0x000000ff03107208 */ /* 0x000fe20000000000 */
[----:B------:R-:W-:-:S04]  /*33d0*/  FFMA.FTZ R3, R131, UR5, -R2 ;  /* 0x0000000583037c23 */ /* 0x000fc80008010802 */
[----:B------:R1:W-:Y:S02]  /*33e0*/  MUFU.EX2 R230, R3 ;  /* 0x0000000300e67308 */ /* 0x0003e40000000800 */
[----:B-1----:R-:W-:-:S06]  /*33f0*/  FFMA.FTZ R3, R130, UR5, -R2 ;  /* 0x0000000582037c23 */ /* 0x002fcc0008010802 */
[----:B------:R1:W-:Y:S02]  /*3400*/  MUFU.EX2 R228, R3 ;  /* 0x0000000300e47308 */ /* 0x0003e40000000800 */
[----:B-1----:R-:W-:-:S06]  /*3410*/  FFMA.FTZ R3, R104, UR5, -R2 ;  /* 0x0000000568037c23 */ /* 0x002fcc0008010802 */
[----:B------:R1:W-:Y:S02]  /*3420*/  MUFU.EX2 R233, R3 ;  /* 0x0000000300e97308 */ /* 0x0003e40000000800 */
[----:B-1----:R-:W-:-:S06]  /*3430*/  FFMA.FTZ R3, R100, UR5, -R2 ;  /* 0x0000000564037c23 */ /* 0x002fcc0008010802 */
[----:B------:R1:W2:Y:S02]  /*3440*/  MUFU.EX2 R234, R3 ;  /* 0x0000000300ea7308 */ /* 0x0002a40000000800 */
[----:B-1----:R-:W-:-:S06]  /*3450*/  FFMA.FTZ R3, R93, UR5, -R2 ;  /* 0x000000055d037c23 */ /* 0x002fcc0008010802 */
[----:B------:R1:W-:Y:S02]  /*3460*/  MUFU.EX2 R235, R3 ;  /* 0x0000000300eb7308 */ /* 0x0003e40000000800 */
[----:B-1----:R-:W-:Y:S01]  /*3470*/  FFMA.FTZ R3, R88, UR5, -R2 ;  /* 0x0000000558037c23 */ /* 0x002fe20008010802 */
[----:B------:R-:W-:-:S05]  /*3480*/  FSEL R88, R75, -INF , !P1 ;  /* 0xff8000004b587808 */ /* 0x000fca0004800000 */
[----:B------:R1:W-:Y:S02]  /*3490*/  MUFU.EX2 R236, R3 ;  /* 0x0000000300ec7308 */ /* 0x0003e40000000800 */
[----:B-1----:R-:W-:Y:S01]  /*34a0*/  FFMA.FTZ R3, R84, UR5, -R2 ;  /* 0x0000000554037c23 */ /* 0x002fe20008010802 */
[----:B------:R-:W-:Y:S02]  /*34b0*/  FSEL R84, R114, -INF , !P2 ;  /* 0xff80000072547808 */ /* 0x000fe40005000000 */
[----:B------:R-:W-:-:S03]  /*34c0*/  ISETP.NE.AND P2, PT, R27, RZ, PT ;  /* 0x000000ff1b00720c */ /* 0x000fc60003f45270 */
[----:B------:R1:W-:Y:S02]  /*34d0*/  MUFU.EX2 R237, R3 ;  /* 0x0000000300ed7308 */ /* 0x0003e40000000800 */
[----:B-1----:R-:W-:-:S06]  /*34e0*/  FFMA.FTZ R3, R83, UR5, -R2 ;  /* 0x0000000553037c23 */ /* 0x002fcc0008010802 */
        /* <DEDUP_REMOVED lines=29> */
[----:B-1----:R-:W-:Y:S01]  /*36c0*/  FFMA.FTZ R3, R26, UR5, -R2 ;  /* 0x000000051a037c23 */ /* 0x002fe20008010802 */
[----:B------:R-:W-:-:S05]  /*36d0*/  FSEL R26, R113, -INF , !P6 ;  /* 0xff800000711a7808 */ /* 0x000fca0007000000 */
        /* <DEDUP_REMOVED lines=10> */
[----:B--2---:R-:W-:-:S05]  /*3780*/  F2FP.BF16.F32.PACK_AB R14, R234, R233 ;  /* 0x000000e9ea0e723e */ /* 0x004fca00000010ff */
[----:B------:R1:W-:Y:S02]  /*3790*/  MUFU.EX2 R29, R3 ;  /* 0x00000003001d7308 */ /* 0x0003e40000000800 */
[----:B-1----:R-:W-:-:S06]  /*37a0*/  FFMA.FTZ R3, R13, UR5, -R2 ;  /* 0x000000050d037c23 */ /* 0x002fcc0008010802 */
[----:B------:R1:W-:Y:S02]  /*37b0*/  MUFU.EX2 R31, R3 ;  /* 0x00000003001f7308 */ /* 0x0003e40000000800 */
[----:B-1----:R-:W-:Y:S01]  /*37c0*/  FFMA.FTZ R3, R12, UR5, -R2 ;  /* 0x000000050c037c23 */ /* 0x002fe20008010802 */
[----:B------:R-:W-:-:S05]  /*37d0*/  F2FP.BF16.F32.PACK_AB R12, R228, R230 ;  /* 0x000000e6e40c723e */ /* 0x000fca00000010ff */
[----:B------:R1:W-:Y:S02]  /*37e0*/  MUFU.EX2 R39, R3 ;  /* 0x0000000300277308 */ /* 0x0003e40000000800 */
[--C-:B-1----:R-:W-:Y:S01]  /*37f0*/  FFMA.FTZ R3, R6, UR5, -R2.reuse ;  /* 0x0000000506037c23 */ /* 0x102fe20008010802 */
[----:B------:R-:W-:-:S05]  /*3800*/  FFMA.FTZ R2, R5, UR5, -R2 ;  /* 0x0000000505027c23 */ /* 0x000fca0008010802 */
[----:B------:R1:W-:Y:S08]  /*3810*/  MUFU.EX2 R93, R3 ;  /* 0x00000003005d7308 */ /* 0x0003f00000000800 */
[----:B------:R2:W-:Y:S01]  /*3820*/  MUFU.EX2 R229, R2 ;  /* 0x0000000200e57308 */ /* 0x0005e20000000800 */
[----:B-1----:R-:W-:-:S07]  /*3830*/  FFMA.FTZ R3, R97, UR5, -R16 ;  /* 0x0000000561037c23 */ /* 0x002fce0008010810 */
[----:B------:R1:W-:Y:S01]  /*3840*/  MUFU.EX2 R207, R3 ;  /* 0x0000000300cf7308 */ /* 0x0003e20000000800 */
[----:B--2---:R-:W-:-:S07]  /*3850*/  FFMA.FTZ R2, R145, UR5, -R16 ;  /* 0x0000000591027c23 */ /* 0x004fce0008010810 */
[----:B------:R2:W-:Y:S01]  /*3860*/  MUFU.EX2 R167, R2 ;  /* 0x0000000200a77308 */ /* 0x0005e20000000800 */
[----:B-1----:R-:W-:-:S07]  /*3870*/  FFMA.FTZ R3, R96, UR5, -R16 ;  /* 0x0000000560037c23 */ /* 0x002fce0008010810 */
[----:B------:R1:W-:Y:S01]  /*3880*/  MUFU.EX2 R206, R3 ;  /* 0x0000000300ce7308 */ /* 0x0003e20000000800 */
[----:B--2---:R-:W-:-:S07]  /*3890*/  FFMA.FTZ R2, R144, UR5, -R16 ;  /* 0x0000000590027c23 */ /* 0x004fce0008010810 */
[----:B------:R2:W3:Y:S01]  /*38a0*/  MUFU.EX2 R165, R2 ;  /* 0x0000000200a57308 */ /* 0x0004e20000000800 */
[----:B-1----:R-:W-:-:S07]  /*38b0*/  FFMA.FTZ R3, R95, UR5, -R16 ;  /* 0x000000055f037c23 */ /* 0x002fce0008010810 */
[----:B------:R1:W-:Y:S01]  /*38c0*/  MUFU.EX2 R209, R3 ;  /* 0x0000000300d17308 */ /* 0x0003e20000000800 */
[----:B--2---:R-:W-:Y:S01]  /*38d0*/  FFMA.FTZ R2, R105, UR5, -R16 ;  /* 0x0000000569027c23 */ /* 0x004fe20008010810 */
[----:B---3--:R-:W-:-:S06]  /*38e0*/  F2FP.BF16.F32.PACK_AB R13, R165, R167 ;  /* 0x000000a7a50d723e */ /* 0x008fcc00000010ff */
        /* <DEDUP_REMOVED lines=12> */
[----:B--2---:R-:W-:-:S04]  /*39b0*/  FMNMX.FTZ R2, R178, R177, !PT ;  /* 0x000000b1b2027209 */ /* 0x004fc80007810000 */
[----:B------:R-:W-:-:S04]  /*39c0*/  FMNMX.FTZ R2, R179, R2, !PT ;  /* 0x00000002b3027209 */ /* 0x000fc80007810000 */
[----:B------:R-:W-:-:S04]  /*39d0*/  FMNMX.FTZ R2, R176, R2, !PT ;  /* 0x00000002b0027209 */ /* 0x000fc80007810000 */
[----:B------:R-:W-:Y:S01]  /*39e0*/  FMNMX.FTZ R2, R147, R2, !PT ;  /* 0x0000000293027209 */ /* 0x000fe20007810000 */
[----:B-1----:R-:W-:Y:S01]  /*39f0*/  FFMA.FTZ R3, R89, UR5, -R16 ;  /* 0x0000000559037c23 */ /* 0x002fe20008010810 */
[----:B------:R-:W-:Y:S02]  /*3a00*/  FSEL R89, R73, -INF , !P1 ;  /* 0xff80000049597808 */ /* 0x000fe40004800000 */
[----:B------:R-:W-:Y:S01]  /*3a10*/  FMNMX.FTZ R2, R146, R2, !PT ;  /* 0x0000000292027209 */ /* 0x000fe20007810000 */
[----:B------:R1:W-:Y:S03]  /*3a20*/  MUFU.EX2 R223, R3 ;  /* 0x0000000300df7308 */ /* 0x0003e60000000800 */
[----:B------:R-:W-:-:S04]  /*3a30*/  FMNMX.FTZ R2, R121, R2, !PT ;  /* 0x0000000279027209 */ /* 0x000fc80007810000 */
[----:B------:R-:W-:-:S04]  /*3a40*/  FMNMX.FTZ R2, R120, R2, !PT ;  /* 0x0000000278027209 */ /* 0x000fc80007810000 */
[----:B------:R-:W-:-:S04]  /*3a50*/  FMNMX.FTZ R2, R111, R2, !PT ;  /* 0x000000026f027209 */ /* 0x000fc80007810000 */
[----:B------:R-:W-:Y:S01]  /*3a60*/  FMNMX.FTZ R2, R110, R2, !PT ;  /* 0x000000026e027209 */ /* 0x000fe20007810000 */
[----:B-1----:R-:W-:-:S03]  /*3a70*/  FFMA.FTZ R3, R90, UR5, -R16 ;  /* 0x000000055a037c23 */ /* 0x002fc60008010810 */
[----:B------:R-:W-:Y:S01]  /*3a80*/  FMNMX.FTZ R2, R109, R2, !PT ;  /* 0x000000026d027209 */ /* 0x000fe20007810000 */
[----:B------:R1:W-:Y:S03]  /*3a90*/  MUFU.EX2 R222, R3 ;  /* 0x0000000300de7308 */ /* 0x0003e60000000800 */
[----:B------:R-:W-:-:S04]  /*3aa0*/  FMNMX.FTZ R2, R107, R2, !PT ;  /* 0x000000026b027209 */ /* 0x000fc80007810000 */
[----:B------:R-:W-:-:S04]  /*3ab0*/  FMNMX.FTZ R2, R106, R2, !PT ;  /* 0x000000026a027209 */ /* 0x000fc80007810000 */
[----:B------:R-:W-:-:S04]  /*3ac0*/  FMNMX.FTZ R2, R102, R2, !PT ;  /* 0x0000000266027209 */ /* 0x000fc80007810000 */
[----:B------:R-:W-:Y:S01]  /*3ad0*/  FMNMX.FTZ R2, R99, R2, !PT ;  /* 0x0000000263027209 */ /* 0x000fe20007810000 */
[----:B-1----:R-:W-:-:S03]  /*3ae0*/  FFMA.FTZ R3, R87, UR5, -R16 ;  /* 0x0000000557037c23 */ /* 0x002fc60008010810 */
[----:B------:R-:W-:Y:S02]  /*3af0*/  FMNMX.FTZ R2, R103, R2, !PT ;  /* 0x0000000267027209 */ /* 0x000fe40007810000 */
[----:B------:R-:W-:Y:S01]  /*3b00*/  FSEL R87, R74, -INF , !P3 ;  /* 0xff8000004a577808 */ /* 0x000fe20005800000 */
[----:B------:R1:W-:Y:S01]  /*3b10*/  MUFU.EX2 R221, R3 ;  /* 0x0000000300dd7308 */ /* 0x0003e20000000800 */
[----:B------:R-:W-:-:S04]  /*3b20*/  FMNMX.FTZ R2, R108, R2, !PT ;  /* 0x000000026c027209 */ /* 0x000fc80007810000 */
[----:B------:R-:W-:-:S04]  /*3b30*/  FMNMX.FTZ R2, R68, R2, !PT ;  /* 0x0000000244027209 */ /* 0x000fc80007810000 */
[----:B------:R-:W-:-:S04]  /*3b40*/  FMNMX.FTZ R2, R67, R2, !PT ;  /* 0x0000000243027209 */ /* 0x000fc80007810000 */
[----:B------:R-:W-:-:S04]  /*3b50*/  FMNMX.FTZ R2, R118, R2, !PT ;  /* 0x0000000276027209 */ /* 0x000fc80007810000 */
[----:B------:R-:W-:Y:S01]  /*3b60*/  FMNMX.FTZ R2, R116, R2, !PT ;  /* 0x0000000274027209 */ /* 0x000fe20007810000 */
[--C-:B-1----:R-:W-:Y:S01]  /*3b70*/  FFMA.FTZ R3, R86, UR5, -R16.reuse ;  /* 0x0000000556037c23 */ /* 0x102fe20008010810 */
[----:B------:R-:W-:Y:S02]  /*3b80*/  FSEL R86, R115, -INF , !P6 ;  /* 0xff80000073567808 */ /* 0x000fe40007000000 */
[----:B------:R-:W-:Y:S01]  /*3b90*/  FMNMX.FTZ R2, R119, R2, !PT ;  /* 0x0000000277027209 */ /* 0x000fe20007810000 */
[----:B------:R1:W-:Y:S03]  /*3ba0*/  MUFU.EX2 R220, R3 ;  /* 0x0000000300dc7308 */ /* 0x0003e60000000800 */
[----:B------:R-:W-:Y:S01]  /*3bb0*/  FMNMX.FTZ R2, R122, R2, !PT ;  /* 0x000000027a027209 */ /* 0x000fe20007810000 */
[----:B-1----:R-:W-:Y:S01]  /*3bc0*/  FFMA.FTZ R3, R85, UR5, -R16 ;  /* 0x0000000555037c23 */ /* 0x002fe20008010810 */
[----:B------:R-:W-:-:S03]  /*3bd0*/  FSEL R85, R72, -INF , !P3 ;  /* 0xff80000048557808 */ /* 0x000fc60005800000 */
[----:B------:R1:W-:Y:S02]  /*3be0*/  MUFU.EX2 R219, R3 ;  /* 0x0000000300db7308 */ /* 0x0003e40000000800 */
[----:B-1----:R-:W-:Y:S02]  /*3bf0*/  FMNMX.FTZ R3, R117, R2, !PT ;  /* 0x0000000275037209 */ /* 0x002fe40007810000 */
[----:B------:R-:W-:Y:S01]  /*3c00*/  FMNMX.FTZ R2, R195, R4, !PT ;  /* 0x00000004c3027209 */ /* 0x000fe20007810000 */
[----:B------:R-:W-:Y:S01]  /*3c10*/  FFMA.FTZ R4, R70, UR5, -R16 ;  /* 0x0000000546047c23 */ /* 0x000fe20008010810 */
[----:B------:R-:W-:Y:S02]  /*3c20*/  FMNMX.FTZ R3, R123, R3, !PT ;  /* 0x000000037b037209 */ /* 0x000fe40007810000 */
[----:B------:R-:W-:Y:S01]  /*3c30*/  FMNMX.FTZ R2, R192, R2, !PT ;  /* 0x00000002c0027209 */ /* 0x000fe20007810000 */
[----:B------:R1:W-:Y:S01]  /*3c40*/  MUFU.EX2 R218, R4 ;  /* 0x0000000400da7308 */ /* 0x0003e20000000800 */
[----:B------:R-:W-:-:S02]  /*3c50*/  FMNMX.FTZ R3, R124, R3, !PT ;  /* 0x000000037c037209 */ /* 0x000fc40007810000 */
[----:B------:R-:W-:Y:S02]  /*3c60*/  FMNMX.FTZ R2, R187, R2, !PT ;  /* 0x00000002bb027209 */ /* 0x000fe40007810000 */
[----:B------:R-:W-:Y:S02]  /*3c70*/  FMNMX.FTZ R3, R17, R3, !PT ;  /* 0x0000000311037209 */ /* 0x000fe40007810000 */
[----:B------:R-:W-:Y:S02]  /*3c80*/  FMNMX.FTZ R2, R185, R2, !PT ;  /* 0x00000002b9027209 */ /* 0x000fe40007810000 */
[----:B------:R-:W-:Y:S02]  /*3c90*/  FMNMX.FTZ R3, R18, R3, !PT ;  /* 0x0000000312037209 */ /* 0x000fe40007810000 */
[----:B------:R-:W-:Y:S02]  /*3ca0*/  FMNMX.FTZ R2, R184, R2, !PT ;  /* 0x00000002b8027209 */ /* 0x000fe40007810000 */
[----:B------:R-:W-:-:S02]  /*3cb0*/  FMNMX.FTZ R3, R19, R3, !PT ;  /* 0x0000000313037209 */ /* 0x000fc40007810000 */
[----:B------:R-:W-:Y:S01]  /*3cc0*/  FMNMX.FTZ R2, R186, R2, !PT ;  /* 0x00000002ba027209 */ /* 0x000fe20007810000 */
[--C-:B-1----:R-:W-:Y:S01]  /*3cd0*/  FFMA.FTZ R4, R66, UR5, -R16.reuse ;  /* 0x0000000542047c23 */ /* 0x102fe20008010810 */
[----:B------:R-:W-:Y:S02]  /*3ce0*/  FMNMX.FTZ R3, R26, R3, !PT ;  /* 0x000000031a037209 */ /* 0x000fe40007810000 */
[----:B------:R-:W-:Y:S01]  /*3cf0*/  FMNMX.FTZ R2, R197, R2, !PT ;  /* 0x00000002c5027209 */ /* 0x000fe20007810000 */
[----:B------:R1:W-:Y:S01]  /*3d00*/  MUFU.EX2 R210, R4 ;  /* 0x0000000400d27308 */ /* 0x0003e20000000800 */
[----:B------:R-:W-:Y:S02]  /*3d10*/  FMNMX.FTZ R3, R85, R3, !PT ;  /* 0x0000000355037209 */ /* 0x000fe40007810000 */
[----:B------:R-:W-:Y:S02]  /*3d20*/  FMNMX.FTZ R2, R132, R2, !PT ;  /* 0x0000000284027209 */ /* 0x000fe40007810000 */
[----:B------:R-:W-:Y:S01]  /*3d30*/  FMNMX.FTZ R137, R89, R3, !PT ;  /* 0x0000000359897209 */ /* 0x000fe20007810000 */
[----:B------:R-:W-:Y:S01]  /*3d40*/  FFMA.FTZ R3, R57, UR5, -R16 ;  /* 0x0000000539037c23 */ /* 0x000fe20008010810 */
[----:B------:R-:W-:-:S03]  /*3d50*/  FMNMX.FTZ R2, R133, R2, !PT ;  /* 0x0000000285027209 */ /* 0x000fc60007810000 */
[----:B------:R2:W-:Y:S01]  /*3d60*/  MUFU.EX2 R204, R3 ;  /* 0x0000000300cc7308 */ /* 0x0005e20000000800 */
[----:B------:R-:W-:-:S04]  /*3d70*/  FMNMX.FTZ R2, R125, R2, !PT ;  /* 0x000000027d027209 */ /* 0x000fc80007810000 */
[----:B------:R-:W-:Y:S01]  /*3d80*/  FMNMX.FTZ R2, R141, R2, !PT ;  /* 0x000000028d027209 */ /* 0x000fe20007810000 */
[----:B-1----:R-:W-:-:S03]  /*3d90*/  FFMA.FTZ R4, R59, UR5, -R16 ;  /* 0x000000053b047c23 */ /* 0x002fc60008010810 */
[----:B------:R-:W-:Y:S01]  /*3da0*/  FMNMX.FTZ R2, R134, R2, !PT ;  /* 0x0000000286027209 */ /* 0x000fe20007810000 */
[----:B------:R1:W-:Y:S03]  /*3db0*/  MUFU.EX2 R208, R4 ;  /* 0x0000000400d07308 */ /* 0x0003e60000000800 */
[----:B------:R-:W-:-:S04]  /*3dc0*/  FMNMX.FTZ R2, R127, R2, !PT ;  /* 0x000000027f027209 */ /* 0x000fc80007810000 */
[----:B------:R-:W-:Y:S01]  /*3dd0*/  FMNMX.FTZ R2, R135, R2, !PT ;  /* 0x0000000287027209 */ /* 0x000fe20007810000 */
[----:B--2---:R-:W-:-:S03]  /*3de0*/  FFMA.FTZ R3, R56, UR5, -R16 ;  /* 0x0000000538037c23 */ /* 0x004fc60008010810 */
[----:B------:R-:W-:Y:S01]  /*3df0*/  FMNMX.FTZ R2, R143, R2, !PT ;  /* 0x000000028f027209 */ /* 0x000fe20007810000 */
[----:B------:R2:W-:Y:S03]  /*3e00*/  MUFU.EX2 R203, R3 ;  /* 0x0000000300cb7308 */ /* 0x0005e60000000800 */
        /* <DEDUP_REMOVED lines=10> */
[----:B-1----:R-:W1:Y:S03]  /*3eb0*/  SHFL.BFLY PT, R4, R137, 0x2, 0x1f ;  /* 0x0c401f0089047f89 */ /* 0x002e6600000e0000 */
[----:B------:R-:W-:-:S04]  /*3ec0*/  FMNMX.FTZ R2, R126, R2, !PT ;  /* 0x000000027e027209 */ /* 0x000fc80007810000 */
[----:B------:R-:W-:-:S04]  /*3ed0*/  FMNMX.FTZ R2, R152, R2, !PT ;  /* 0x0000000298027209 */ /* 0x000fc80007810000 */
[----:B------:R-:W-:Y:S01]  /*3ee0*/  FMNMX.FTZ R2, R151, R2, !PT ;  /* 0x0000000297027209 */ /* 0x000fe20007810000 */
[----:B--2---:R-:W-:Y:S01]  /*3ef0*/  FFMA.FTZ R3, R25, UR5, -R16 ;  /* 0x0000000519037c23 */ /* 0x004fe20008010810 */
[----:B------:R-:W-:-:S03]  /*3f00*/  FSEL R25, R63, -INF , !P4 ;  /* 0xff8000003f197808 */ /* 0x000fc60006000000 */
[----:B------:R2:W-:Y:S01]  /*3f10*/  MUFU.EX2 R201, R3 ;  /* 0x0000000300c97308 */ /* 0x0005e20000000800 */
[----:B-1----:R-:W-:-:S05]  /*3f20*/  FMNMX.FTZ R137, R137, R4, !PT ;  /* 0x0000000489897209 */ /* 0x002fca0007810000 */
[----:B------:R-:W1:Y:S01]  /*3f30*/  SHFL.BFLY PT, R4, R137, 0x1, 0x1f ;  /* 0x0c201f0089047f89 */ /* 0x000e6200000e0000 */
[----:B--2---:R-:W-:-:S04]  /*3f40*/  FFMA.FTZ R3, R43, UR5, -R16 ;  /* 0x000000052b037c23 */ /* 0x004fc80008010810 */
[----:B------:R2:W-:Y:S02]  /*3f50*/  MUFU.EX2 R200, R3 ;  /* 0x0000000300c87308 */ /* 0x0005e40000000800 */
[----:B--2---:R-:W-:Y:S01]  /*3f60*/  FFMA.FTZ R3, R28, UR5, -R16 ;  /* 0x000000051c037c23 */ /* 0x004fe20008010810 */
[----:B-1----:R-:W-:-:S05]  /*3f70*/  FMNMX.FTZ R137, R137, R4, !PT ;  /* 0x0000000489897209 */ /* 0x002fca0007810000 */
[----:B------:R1:W-:Y:S01]  /*3f80*/  MUFU.EX2 R198, R3 ;  /* 0x0000000300c67308 */ /* 0x0003e20000000800 */
[C---:B------:R-:W-:Y:S01]  /*3f90*/  FSETP.NEU.FTZ.AND P0, PT, R137.reuse, -INF , PT ;  /* 0xff8000008900780b */ /* 0x040fe20003f1d000 */
[----:B------:R-:W-:-:S05]  /*3fa0*/  FMUL.FTZ R4, R137, UR5 ;  /* 0x0000000589047c20 */ /* 0x000fca0008410000 */
[----:B------:R-:W-:-:S05]  /*3fb0*/  FSEL R4, R4, RZ, P0 ;  /* 0x000000ff04047208 */ /* 0x000fca0000000000 */
[----:B------:R-:W-:Y:S01]  /*3fc0*/  FFMA.FTZ R5, R120, UR5, -R4 ;  /* 0x0000000578057c23 */ /* 0x000fe20008010804 */
[----:B-1----:R-:W-:Y:S01]  /*3fd0*/  FFMA.FTZ R3, R7, UR5, -R16 ;  /* 0x0000000507037c23 */ /* 0x002fe20008010810 */
[----:B------:R-:W-:-:S03]  /*3fe0*/  FSEL R7, R62, -INF , !P5 ;  /* 0xff8000003e077808 */ /* 0x000fc60006800000 */
[----:B------:R1:W-:Y:S01]  /*3ff0*/  MUFU.EX2 R92, R3 ;  /* 0x00000003005c7308 */ /* 0x0003e20000000800 */
[----:B------:R-:W-:-:S04]  /*4000*/  FMNMX.FTZ R2, R7, R2, !PT ;  /* 0x0000000207027209 */ /* 0x000fc80007810000 */
[----:B------:R-:W-:-:S04]  /*4010*/  FMNMX.FTZ R2, R25, R2, !PT ;  /* 0x0000000219027209 */ /* 0x000fc80007810000 */
[----:B------:R-:W-:-:S04]  /*4020*/  FMNMX.FTZ R2, R84, R2, !PT ;  /* 0x0000000254027209 */ /* 0x000fc80007810000 */
[----:B------:R-:W-:-:S04]  /*4030*/  FMNMX.FTZ R2, R86, R2, !PT ;  /* 0x0000000256027209 */ /* 0x000fc80007810000 */
[----:B------:R-:W-:Y:S01]  /*4040*/  FMNMX.FTZ R2, R87, R2, !PT ;  /* 0x0000000257027209 */ /* 0x000fe20007810000 */
[----:B-1----:R-:W-:-:S03]  /*4050*/  FFMA.FTZ R3, R8, UR5, -R16 ;  /* 0x0000000508037c23 */ /* 0x002fc60008010810 */
[----:B------:R-:W-:Y:S01]  /*4060*/  FMNMX.FTZ R2, R88, R2, !PT ;  /* 0x0000000258027209 */ /* 0x000fe20007810000 */
[----:B------:R1:W-:Y:S04]  /*4070*/  MUFU.EX2 R91, R3 ;  /* 0x00000003005b7308 */ /* 0x0003e80000000800 */
[----:B------:R-:W2:Y:S01]  /*4080*/  SHFL.BFLY PT, R6, R2, 0x2, 0x1f ;  /* 0x0c401f0002067f89 */ /* 0x000ea200000e0000 */
[----:B-1----:R-:W-:-:S04]  /*4090*/  FFMA.FTZ R3, R9, UR5, -R16 ;  /* 0x0000000509037c23 */ /* 0x002fc80008010810 */
[----:B------:R1:W-:Y:S01]  /*40a0*/  MUFU.EX2 R90, R3 ;  /* 0x00000003005a7308 */ /* 0x0003e20000000800 */
[----:B--2---:R-:W-:Y:S01]  /*40b0*/  FMNMX.FTZ R2, R2, R6, !PT ;  /* 0x0000000602027209 */ /* 0x004fe20007810000 */
[----:B-1----:R-:W-:-:S06]  /*40c0*/  FFMA.FTZ R3, R178, UR5, -R4 ;  /* 0x00000005b2037c23 */ /* 0x002fcc0008010804 */
[----:B------:R1:W-:Y:S02]  /*40d0*/  MUFU.EX2 R163, R3 ;  /* 0x0000000300a37308 */ /* 0x0003e40000000800 */
[----:B-1----:R-:W-:-:S06]  /*40e0*/  FFMA.FTZ R3, R177, UR5, -R4 ;  /* 0x00000005b1037c23 */ /* 0x002fcc0008010804 */
[----:B------:R1:W-:Y:S08]  /*40f0*/  MUFU.EX2 R177, R5 ;  /* 0x0000000500b17308 */ /* 0x0003f00000000800 */
[----:B------:R2:W3:Y:S01]  /*4100*/  MUFU.EX2 R144, R3 ;  /* 0x0000000300907308 */ /* 0x0004e20000000800 */
[----:B-1----:R-:W1:Y:S01]  /*4110*/  SHFL.BFLY PT, R5, R2, 0x1, 0x1f ;  /* 0x0c201f0002057f89 */ /* 0x002e6200000e0000 */
[----:B--2---:R-:W-:Y:S01]  /*4120*/  FFMA.FTZ R3, R179, UR5, -R4 ;  /* 0x00000005b3037c23 */ /* 0x004fe20008010804 */
[----:B---3--:R-:W-:-:S05]  /*4130*/  F2FP.BF16.F32.PACK_AB R8, R144, R163 ;  /* 0x000000a39008723e */ /* 0x008fca00000010ff */
[----:B------:R2:W-:Y:S01]  /*4140*/  MUFU.EX2 R145, R3 ;  /* 0x0000000300917308 */ /* 0x0005e20000000800 */
[----:B-1----:R-:W-:Y:S01]  /*4150*/  FMNMX.FTZ R24, R2, R5, !PT ;  /* 0x0000000502187209 */ /* 0x002fe20007810000 */
[--C-:B------:R-:W-:Y:S01]  /*4160*/  FFMA.FTZ R2, R102, UR5, -R4.reuse ;  /* 0x0000000566027c23 */ /* 0x100fe20008010804 */
[----:B------:R-:W-:Y:S02]  /*4170*/  LEA R5, R214, R199, 0x5 ;  /* 0x000000c7d6057211 */ /* 0x000fe400078e28ff */
[----:B------:R-:W-:Y:S01]  /*4180*/  FSETP.NEU.FTZ.AND P0, PT, R24, -INF , PT ;  /* 0xff8000001800780b */ /* 0x000fe20003f1d000 */
[----:B--2---:R-:W-:Y:S02]  /*4190*/  FFMA.FTZ R3, R176, UR5, -R4 ;  /* 0x00000005b0037c23 */ /* 0x004fe40008010804 */
[----:B------:R1:W-:Y:S01]  /*41a0*/  MUFU.EX2 R189, R2 ;  /* 0x0000000200bd7308 */ /* 0x0003e20000000800 */
[----:B------:R-:W-:-:S07]  /*41b0*/  MOV R199, R39 ;  /* 0x0000002700c77202 */ /* 0x000fce0000000f00 */
[----:B------:R2:W3:Y:S01]  /*41c0*/  MUFU.EX2 R164, R3 ;  /* 0x0000000300a47308 */ /* 0x0004e20000000800 */
[----:B-1----:R-:W-:-:S07]  /*41d0*/  FFMA.FTZ R2, R99, UR5, -R4 ;  /* 0x0000000563027c23 */ /* 0x002fce0008010804 */
[----:B------:R1:W-:Y:S01]  /*41e0*/  MUFU.EX2 R188, R2 ;  /* 0x0000000200bc7308 */ /* 0x0003e20000000800 */
[----:B--2---:R-:W-:Y:S01]  /*41f0*/  FFMA.FTZ R3, R147, UR5, -R4 ;  /* 0x0000000593037c23 */ /* 0x004fe20008010804 */
[----:B---3--:R-:W-:-:S06]  /*4200*/  F2FP.BF16.F32.PACK_AB R10, R164, R145 ;  /* 0x00000091a40a723e */ /* 0x008fcc00000010ff */
[----:B------:R2:W-:Y:S01]  /*4210*/  MUFU.EX2 R147, R3 ;  /* 0x0000000300937308 */ /* 0x0005e20000000800 */
[----:B-1----:R-:W-:-:S04]  /*4220*/  IADD3 R2, R213, R5, RZ ;  /* 0x00000005d5027210 */ /* 0x002fc80007ffe0ff */
[----:B------:R-:W-:Y:S02]  /*4230*/  LEA R213, R2, UR4, 0x1 ;  /* 0x0000000402d57c11 */ /* 0x000fe4000f8e08ff */
[----:B------:R-:W-:Y:S01]  /*4240*/  LOP3.LUT R2, R168, 0xffffffe0, RZ, 0xc0, !PT ;  /* 0xffffffe0a8027812 */ /* 0x000fe200078ec0ff */
[--C-:B--2---:R-:W-:Y:S01]  /*4250*/  FFMA.FTZ R3, R146, UR5, -R4.reuse ;  /* 0x0000000592037c23 */ /* 0x104fe20008010804 */
[----:B------:R-:W-:Y:S01]  /*4260*/  LEA R214, R0, R213, 0x1 ;  /* 0x000000d500d67211 */ /* 0x000fe200078e08ff */
[----:B------:R-:W1:Y:S02]  /*4270*/  LDSM.16.MT88.4 R20, [R213+0x4000] ;  /* 0x00400000d514783b */ /* 0x000e640000004200 */
[----:B------:R2:W-:Y:S01]  /*4280*/  MUFU.EX2 R175, R3 ;  /* 0x0000000300af7308 */ /* 0x0005e20000000800 */
[----:B------:R-:W3:Y:S01]  /*4290*/  S2R R146, SR_TID.X ;  /* 0x0000000000927919 */ /* 0x000ee20000002100 */
[----:B--2---:R-:W-:-:S06]  /*42a0*/  FFMA.FTZ R3, R121, UR5, -R4 ;  /* 0x0000000579037c23 */ /* 0x004fcc0008010804 */
[----:B------:R2:W-:Y:S02]  /*42b0*/  MUFU.EX2 R178, R3 ;  /* 0x0000000300b27308 */ /* 0x0005e40000000800 */
[--C-:B--2---:R-:W-:Y:S01]  /*42c0*/  FFMA.FTZ R3, R111, UR5, -R4.reuse ;  /* 0x000000056f037c23 */ /* 0x104fe20008010804 */
[C---:B-1----:R-:W-:Y:S05]  /*42d0*/  HMMA.16816.F32.BF16 R76, R12.reuse, R20, RZ ;  /* 0x000000140c4c723c */ /* 0x042fea00000418ff */
[----:B------:R1:W-:Y:S01]  /*42e0*/  MUFU.EX2 R179, R3 ;  /* 0x0000000300b37308 */ /* 0x0003e20000000800 */
[----:B------:R-:W-:Y:S01]  /*42f0*/  HMMA.16816.F32.BF16 R72, R12, R22, RZ ;  /* 0x000000160c48723c */ /* 0x000fe200000418ff */
        /* <DEDUP_REMOVED lines=8> */
[----:B-1----:R-:W-:-:S05]  /*4380*/  FMUL.FTZ R3, R24, UR5 ;  /* 0x0000000518037c20 */ /* 0x002fca0008410000 */
[----:B------:R-:W-:-:S05]  /*4390*/  FSEL R3, R3, RZ, P0 ;  /* 0x000000ff03037208 */ /* 0x000fca0000000000 */
[--C-:B------:R-:W-:Y:S01]  /*43a0*/  FFMA.FTZ R0, R193, UR5, -R3.reuse ;  /* 0x00000005c1007c23 */ /* 0x100fe20008010803 */
[--C-:B------:R-:W-:Y:S01]  /*43b0*/  FFMA.FTZ R5, R194, UR5, -R3.reuse ;  /* 0x00000005c2057c23 */ /* 0x100fe20008010803 */
[----:B------:R-:W-:Y:S02]  /*43c0*/  MOV R194, R31 ;  /* 0x0000001f00c27202 */ /* 0x000fe40000000f00 */
[----:B------:R1:W-:Y:S01]  /*43d0*/  MUFU.EX2 R109, R0 ;  /* 0x00000000006d7308 */ /* 0x0003e20000000800 */
[----:B------:R-:W-:Y:S02]  /*43e0*/  MOV R193, R29 ;  /* 0x0000001d00c17202 */ /* 0x000fe40000000f00 */
[----:B------:R-:W2:Y:S05]  /*43f0*/  LDSM.16.MT88.4 R28, [R214+0x4000] ;  /* 0x00400000d61c783b */ /* 0x000eaa0000004200 */
[----:B------:R-:W4:Y:S01]  /*4400*/  MUFU.EX2 R110, R5 ;  /* 0x00000005006e7308 */ /* 0x000f220000000800 */
[----:B-1----:R-:W-:Y:S01]  /*4410*/  FFMA.FTZ R0, R195, UR5, -R3 ;  /* 0x00000005c3007c23 */ /* 0x002fe20008010803 */
[----:B------:R-:W-:-:S06]  /*4420*/  MOV R195, R38 ;  /* 0x0000002600c37202 */ /* 0x000fcc0000000f00 */
[----:B------:R1:W-:Y:S01]  /*4430*/  MUFU.EX2 R111, R0 ;  /* 0x00000000006f7308 */ /* 0x0003e20000000800 */
[----:B------:R-:W-:Y:S02]  /*4440*/  F2FP.BF16.F32.PACK_AB R6, R193, R195 ;  /* 0x000000c3c106723e */ /* 0x000fe400000010ff */
[----:B----4-:R-:W-:Y:S02]  /*4450*/  F2FP.BF16.F32.PACK_AB R9, R109, R110 ;  /* 0x0000006e6d09723e */ /* 0x010fe400000010ff */
[----:B------:R-:W-:Y:S01]  /*4460*/  F2FP.BF16.F32.PACK_AB R5, R198, R200 ;  /* 0x000000c8c605723e */ /* 0x000fe200000010ff */
[----:B-1----:R-:W-:Y:S01]  /*4470*/  FFMA.FTZ R0, R192, UR5, -R3 ;  /* 0x00000005c0007c23 */ /* 0x002fe20008010803 */
[----:B------:R-:W-:-:S03]  /*4480*/  MOV R192, R37 ;  /* 0x0000002500c07202 */ /* 0x000fc60000000f00 */
[----:B------:R1:W4:Y:S01]  /*4490*/  MUFU.EX2 R113, R0 ;  /* 0x0000000000717308 */ /* 0x0003220000000800 */
[----:B--2---:R-:W-:Y:S01]  /*44a0*/  HMMA.16816.F32.BF16 R56, R12, R28, RZ ;  /* 0x0000001c0c38723c */ /* 0x004fe200000418ff */
[----:B-1----:R-:W-:Y:S01]  /*44b0*/  FFMA.FTZ R0, R103, UR5, -R4 ;  /* 0x0000000567007c23 */ /* 0x002fe20008010804 */
[----:B----4-:R-:W-:-:S05]  /*44c0*/  F2FP.BF16.F32.PACK_AB R11, R113, R111 ;  /* 0x0000006f710b723e */ /* 0x010fca00000010ff */
[----:B------:R1:W-:Y:S02]  /*44d0*/  MUFU.EX2 R180, R0 ;  /* 0x0000000000b47308 */ /* 0x0003e40000000800 */
[C---:B------:R-:W-:Y:S06]  /*44e0*/  HMMA.16816.F32.BF16 R40, R8.reuse, R20, RZ ;  /* 0x000000140828723c */ /* 0x040fec00000418ff */
[C---:B------:R-:W-:Y:S06]  /*44f0*/  HMMA.16816.F32.BF16 R44, R8.reuse, R28, RZ ;  /* 0x0000001c082c723c */ /* 0x040fec00000418ff */
[C---:B------:R-:W-:Y:S01]  /*4500*/  HMMA.16816.F32.BF16 R48, R8.reuse, R22, RZ ;  /* 0x000000160830723c */ /* 0x040fe200000418ff */
[----:B-1----:R-:W-:Y:S01]  /*4510*/  FFMA.FTZ R0, R187, UR5, -R3 ;  /* 0x00000005bb007c23 */ /* 0x002fe20008010803 */
[----:B------:R-:W-:Y:S01]  /*4520*/  MOV R187, R33 ;  /* 0x0000002100bb7202 */ /* 0x000fe20000000f00 */
[----:B------:R-:W-:Y:S02]  /*4530*/  LDSM.16.MT88.4 R20, [R214+0x4800] ;  /* 0x00480000d614783b */ /* 0x000fe40000004200 */
[----:B------:R1:W-:Y:S01]  /*4540*/  MUFU.EX2 R121, R0 ;  /* 0x0000000000797308 */ /* 0x0003e20000000800 */
[----:B------:R-:W-:Y:S07]  /*4550*/  HMMA.16816.F32.BF16 R52, R8, R30, RZ ;  /* 0x0000001e0834723c */ /* 0x000fee00000418ff */
[----:B------:R-:W-:-:S02]  /*4560*/  F2FP.BF16.F32.PACK_AB R8, R175, R147 ;  /* 0x00000093af08723e */ /* 0x000fc400000010ff */
[----:B------:R-:W-:Y:S01]  /*4570*/  F2FP.BF16.F32.PACK_AB R10, R177, R178 ;  /* 0x000000b2b10a723e */ /* 0x000fe200000010ff */
[--C-:B-1----:R-:W-:Y:S01]  /*4580*/  FFMA.FTZ R0, R185, UR5, -R3.reuse ;  /* 0x00000005b9007c23 */ /* 0x102fe20008010803 */
[----:B------:R-:W-:Y:S02]  /*4590*/  MOV R185, R32 ;  /* 0x0000002000b97202 */ /* 0x000fe40000000f00 */
[----:B------:R-:W-:Y:S01]  /*45a0*/  LDSM.16.MT88.4 R32, [R213+0x4400] ;  /* 0x00440000d520783b */ /* 0x000fe20000004200 */
[----:B------:R1:W2:Y:S02]  /*45b0*/  MUFU.EX2 R130, R0 ;  /* 0x0000000000827308 */ /* 0x0002a40000000800 */
[--C-:B-1----:R-:W-:Y:S01]  /*45c0*/  FFMA.FTZ R0, R184, UR5, -R3.reuse ;  /* 0x00000005b8007c23 */ /* 0x102fe20008010803 */
[----:B------:R-:W-:Y:S02]  /*45d0*/  MOV R184, R36 ;  /* 0x0000002400b87202 */ /* 0x000fe40000000f00 */
[----:B------:R-:W1:Y:S03]  /*45e0*/  LDSM.16.MT88.4 R36, [R214+0x4400] ;  /* 0x00440000d624783b */ /* 0x000e660000004200 */
[----:B------:R4:W-:Y:S01]  /*45f0*/  MUFU.EX2 R131, R0 ;  /* 0x0000000000837308 */ /* 0x0009e20000000800 */
[----:B--2---:R-:W-:Y:S01]  /*4600*/  F2FP.BF16.F32.PACK_AB R9, R130, R121 ;  /* 0x000000798209723e */ /* 0x004fe200000010ff */
[----:B----4-:R-:W-:Y:S01]  /*4610*/  FFMA.FTZ R0, R186, UR5, -R3 ;  /* 0x00000005ba007c23 */ /* 0x010fe20008010803 */
[----:B------:R-:W-:-:S05]  /*4620*/  MOV R186, R64 ;  /* 0x0000004000ba7202 */ /* 0x000fca0000000f00 */
[----:B------:R2:W4:Y:S02]  /*4630*/  MUFU.EX2 R172, R0 ;  /* 0x0000000000ac7308 */ /* 0x0005240000000800 */
[----:B--2---:R-:W-:Y:S01]  /*4640*/  FFMA.FTZ R0, R108, UR5, -R4 ;  /* 0x000000056c007c23 */ /* 0x004fe20008010804 */
[----:B----4-:R-:W-:-:S05]  /*4650*/  F2FP.BF16.F32.PACK_AB R11, R172, R131 ;  /* 0x00000083ac0b723e */ /* 0x010fca00000010ff */
[----:B------:R2:W-:Y:S02]  /*4660*/  MUFU.EX2 R176, R0 ;  /* 0x0000000000b07308 */ /* 0x0005e40000000800 */
[C---:B-1----:R-:W-:Y:S06]  /*4670*/  HMMA.16816.F32.BF16 R60, R8.reuse, R36, R44 ;  /* 0x00000024083c723c */ /* 0x042fec000004182c */
[C---:B------:R-:W-:Y:S06]  /*4680*/  HMMA.16816.F32.BF16 R44, R8.reuse, R34, R48 ;  /* 0x00000022082c723c */ /* 0x040fec0000041830 */
[----:B------:R-:W-:Y:S01]  /*4690*/  HMMA.16816.F32.BF16 R48, R8, R38, R52 ;  /* 0x000000260830723c */ /* 0x000fe20000041834 */
[----:B--2---:R-:W-:-:S04]  /*46a0*/  FFMA.FTZ R0, R68, UR5, -R4 ;  /* 0x0000000544007c23 */ /* 0x004fc80008010804 */
[----:B------:R1:W-:Y:S01]  /*46b0*/  MUFU.EX2 R174, R0 ;  /* 0x0000000000ae7308 */ /* 0x0003e20000000800 */
[----:B------:R-:W-:Y:S01]  /*46c0*/  HMMA.16816.F32.BF16 R68, R12, R30, RZ ;  /* 0x0000001e0c44723c */ /* 0x000fe200000418ff */
[----:B------:R-:W2:Y:S06]  /*46d0*/  LDSM.16.MT88.4 R28, [R213+0x4800] ;  /* 0x00480000d51c783b */ /* 0x000eac0000004200 */
[----:B------:R-:W-:Y:S02]  /*46e0*/  F2FP.BF16.F32.PACK_AB R12, R236, R235 ;  /* 0x000000ebec0c723e */ /* 0x000fe400000010ff */
[----:B------:R-:W-:-:S02]  /*46f0*/  F2FP.BF16.F32.PACK_AB R13, R207, R196 ;  /* 0x000000c4cf0d723e */ /* 0x000fc400000010ff */
[----:B------:R-:W-:Y:S02]  /*4700*/  F2FP.BF16.F32.PACK_AB R14, R238, R237 ;  /* 0x000000edee0e723e */ /* 0x000fe400000010ff */
[----:B------:R-:W-:Y:S01]  /*4710*/  F2FP.BF16.F32.PACK_AB R15, R209, R206 ;  /* 0x000000ced10f723e */ /* 0x000fe200000010ff */
[----:B-1----:R-:W-:Y:S02]  /*4720*/  FFMA.FTZ R0, R67, UR5, -R4 ;  /* 0x0000000543007c23 */ /* 0x002fe40008010804 */
[-C--:B------:R-:W-:Y:S02]  /*4730*/  HMMA.16816.F32.BF16 R64, R8, R32.reuse, R40 ;  /* 0x000000200840723c */ /* 0x080fe40000041828 */
[----:B------:R1:W-:Y:S04]  /*4740*/  MUFU.EX2 R173, R0 ;  /* 0x0000000000ad7308 */ /* 0x0003e80000000800 */
[----:B------:R-:W-:Y:S01]  /*4750*/  HMMA.16816.F32.BF16 R76, R12, R32, R76 ;  /* 0x000000200c4c723c */ /* 0x000fe2000004184c */
[----:B------:R-:W-:-:S02]  /*4760*/  F2FP.BF16.F32.PACK_AB R8, R181, R179 ;  /* 0x000000b3b508723e */ /* 0x000fc400000010ff */
[----:B------:R-:W-:-:S03]  /*4770*/  F2FP.BF16.F32.PACK_AB R10, R183, R182 ;  /* 0x000000b6b70a723e */ /* 0x000fc600000010ff */
[C---:B------:R-:W-:Y:S01]  /*4780*/  HMMA.16816.F32.BF16 R52, R12.reuse, R34, R72 ;  /* 0x000000220c34723c */ /* 0x040fe20000041848 */
[----:B------:R-:W-:Y:S05]  /*4790*/  LDSM.16.MT88.4 R32, [R214+0x4c00] ;  /* 0x004c0000d620783b */ /* 0x000fea0000004200 */
[----:B------:R-:W-:Y:S01]  /*47a0*/  HMMA.16816.F32.BF16 R80, R12, R36, R56 ;  /* 0x000000240c50723c */ /* 0x000fe20000041838 */
[----:B-1----:R-:W-:Y:S01]  /*47b0*/  FFMA.FTZ R0, R197, UR5, -R3 ;  /* 0x00000005c5007c23 */ /* 0x002fe20008010803 */
[----:B------:R-:W-:-:S03]  /*47c0*/  MOV R197, R155 ;  /* 0x0000009b00c57202 */ /* 0x000fc60000000f00 */
[----:B------:R1:W-:Y:S01]  /*47d0*/  MUFU.EX2 R115, R0 ;  /* 0x0000000000737308 */ /* 0x0003e20000000800 */
[----:B------:R-:W-:Y:S01]  /*47e0*/  HMMA.16816.F32.BF16 R40, R12, R38, R68 ;  /* 0x000000260c28723c */ /* 0x000fe20000041844 */
[----:B------:R-:W4:Y:S06]  /*47f0*/  LDSM.16.MT88.4 R36, [R213+0x4c00] ;  /* 0x004c0000d524783b */ /* 0x000f2c0000004200 */
[----:B------:R-:W-:Y:S02]  /*4800*/  F2FP.BF16.F32.PACK_AB R12, R240, R239 ;  /* 0x000000eff00c723e */ /* 0x000fe400000010ff */
[----:B------:R-:W-:-:S02]  /*4810*/  F2FP.BF16.F32.PACK_AB R13, R227, R211 ;  /* 0x000000d3e30d723e */ /* 0x000fc400000010ff */
[----:B------:R-:W-:Y:S02]  /*4820*/  F2FP.BF16.F32.PACK_AB R14, R242, R241 ;  /* 0x000000f1f20e723e */ /* 0x000fe400000010ff */
[----:B------:R-:W-:Y:S01]  /*4830*/  F2FP.BF16.F32.PACK_AB R15, R223, R224 ;  /* 0x000000e0df0f723e */ /* 0x000fe200000010ff */
[----:B-1----:R-:W-:Y:S01]  /*4840*/  FFMA.FTZ R0, R132, UR5, -R3 ;  /* 0x0000000584007c23 */ /* 0x002fe20008010803 */
[----:B------:R-:W-:-:S03]  /*4850*/  MOV R132, R154 ;  /* 0x0000009a00847202 */ /* 0x000fc60000000f00 */
[----:B------:R1:W5:Y:S02]  /*4860*/  MUFU.EX2 R120, R0 ;  /* 0x0000000000787308 */ /* 0x0003640000000800 */
[C---:B--2---:R-:W-:Y:S06]  /*4870*/  HMMA.16816.F32.BF16 R76, R12.reuse, R28, R76 ;  /* 0x0000001c0c4c723c */ /* 0x044fec000004184c */
[C---:B------:R-:W-:Y:S06]  /*4880*/  HMMA.16816.F32.BF16 R68, R12.reuse, R30, R52 ;  /* 0x0000001e0c44723c */ /* 0x040fec0000041834 */
[----:B------:R-:W-:Y:S01]  /*4890*/  HMMA.16816.F32.BF16 R52, R12, R22, R40 ;  /* 0x000000160c34723c */ /* 0x000fe20000041828 */
[----:B-1----:R-:W-:Y:S01]  /*48a0*/  FFMA.FTZ R0, R133, UR5, -R3 ;  /* 0x0000000585007c23 */ /* 0x002fe20008010803 */
[----:B-----5:R-:W-:-:S02]  /*48b0*/  F2FP.BF16.F32.PACK_AB R9, R120, R115 ;  /* 0x000000737809723e */ /* 0x020fc400000010ff */
[----:B------:R-:W-:Y:S01]  /*48c0*/  MOV R133, R153 ;  /* 0x0000009900857202 */ /* 0x000fe20000000f00 */
[----:B------:R1:W-:Y:S02]  /*48d0*/  MUFU.EX2 R108, R0 ;  /* 0x00000000006c7308 */ /* 0x0003e40000000800 */
[----:B-1----:R-:W-:-:S06]  /*48e0*/  FFMA.FTZ R0, R125, UR5, -R3 ;  /* 0x000000057d007c23 */ /* 0x002fcc0008010803 */
[----:B------:R1:W2:Y:S02]  /*48f0*/  MUFU.EX2 R112, R0 ;  /* 0x0000000000707308 */ /* 0x0002a40000000800 */
[----:B-1----:R-:W-:Y:S01]  /*4900*/  FFMA.FTZ R0, R118, UR5, -R4 ;  /* 0x0000000576007c23 */ /* 0x002fe20008010804 */
[----:B--2---:R-:W-:-:S05]  /*4910*/  F2FP.BF16.F32.PACK_AB R11, R112, R108 ;  /* 0x0000006c700b723e */ /* 0x004fca00000010ff */
[----:B------:R1:W-:Y:S02]  /*4920*/  MUFU.EX2 R118, R0 ;  /* 0x0000000000767308 */ /* 0x0003e40000000800 */
[C---:B------:R-:W-:Y:S06]  /*4930*/  HMMA.16816.F32.BF16 R56, R8.reuse, R28, R64 ;  /* 0x0000001c0838723c */ /* 0x040fec0000041840 */
[-C--:B------:R-:W-:Y:S06]  /*4940*/  HMMA.16816.F32.BF16 R72, R8, R20.reuse, R60 ;  /* 0x000000140848723c */ /* 0x080fec000004183c */
[----:B------:R-:W-:Y:S01]  /*4950*/  HMMA.16816.F32.BF16 R64, R12, R20, R80 ;  /* 0x000000140c40723c */ /* 0x000fe20000041850 */
[----:B-1----:R-:W-:-:S04]  /*4960*/  FFMA.FTZ R0, R116, UR5, -R4 ;  /* 0x0000000574007c23 */ /* 0x002fc80008010804 */
[----:B------:R1:W-:Y:S01]  /*4970*/  MUFU.EX2 R116, R0 ;  /* 0x0000000000747308 */ /* 0x0003e20000000800 */
[C---:B------:R-:W-:Y:S01]  /*4980*/  HMMA.16816.F32.BF16 R44, R8.reuse, R30, R44 ;  /* 0x0000001e082c723c */ /* 0x040fe2000004182c */
[----:B------:R-:W-:Y:S01]  /*4990*/  LDSM.16.MT88.4 R28, [R213+0x5000] ;  /* 0x00500000d51c783b */ /* 0x000fe20000004200 */
[----:B------:R-:W-:Y:S02]  /*49a0*/  F2FP.BF16.F32.PACK_AB R12, R244, R243 ;  /* 0x000000f3f40c723e */ /* 0x000fe400000010ff */
[----:B------:R-:W-:Y:S02]  /*49b0*/  F2FP.BF16.F32.PACK_AB R13, R221, R222 ;  /* 0x000000dedd0d723e */ /* 0x000fe400000010ff */
[----:B------:R-:W-:Y:S01]  /*49c0*/  HMMA.16816.F32.BF16 R60, R8, R22, R48 ;  /* 0x00000016083c723c */ /* 0x000fe20000041830 */
[----:B------:R-:W2:Y:S01]  /*49d0*/  LDSM.16.MT88.4 R20, [R214+0x5000] ;  /* 0x00500000d614783b */ /* 0x000ea20000004200 */
[----:B------:R-:W-:Y:S02]  /*49e0*/  F2FP.BF16.F32.PACK_AB R14, R246, R245 ;  /* 0x000000f5f60e723e */ /* 0x000fe400000010ff */
[----:B------:R-:W-:-:S03]  /*49f0*/  F2FP.BF16.F32.PACK_AB R15, R219, R220 ;  /* 0x000000dcdb0f723e */ /* 0x000fc600000010ff */
[----:B------:R-:W-:Y:S02]  /*4a00*/  F2FP.BF16.F32.PACK_AB R8, R189, R190 ;  /* 0x000000bebd08723e */ /* 0x000fe400000010ff */
[----:B------:R-:W-:Y:S01]  /*4a10*/  F2FP.BF16.F32.PACK_AB R10, R180, R188 ;  /* 0x000000bcb40a723e */ /* 0x000fe200000010ff */
[----:B-1----:R-:W-:Y:S01]  /*4a20*/  FFMA.FTZ R0, R119, UR5, -R4 ;  /* 0x0000000577007c23 */ /* 0x002fe20008010804 */
[----:B----4-:R-:W-:Y:S03]  /*4a30*/  HMMA.16816.F32.BF16 R76, R12, R36, R76 ;  /* 0x000000240c4c723c */ /* 0x010fe6000004184c */
[----:B------:R1:W-:Y:S02]  /*4a40*/  MUFU.EX2 R114, R0 ;  /* 0x0000000000727308 */ /* 0x0003e40000000800 */
[----:B-1----:R-:W-:-:S06]  /*4a50*/  FFMA.FTZ R0, R141, UR5, -R3 ;  /* 0x000000058d007c23 */ /* 0x002fcc0008010803 */
[----:B------:R1:W-:Y:S02]  /*4a60*/  MUFU.EX2 R106, R0 ;  /* 0x00000000006a7308 */ /* 0x0003e40000000800 */
[----:B-1----:R-:W-:-:S06]  /*4a70*/  FFMA.FTZ R0, R134, UR5, -R3 ;  /* 0x0000000586007c23 */ /* 0x002fcc0008010803 */
[----:B------:R1:W4:Y:S02]  /*4a80*/  MUFU.EX2 R104, R0 ;  /* 0x0000000000687308 */ /* 0x0003240000000800 */
[----:B-1----:R-:W-:Y:S01]  /*4a90*/  FFMA.FTZ R0, R127, UR5, -R3 ;  /* 0x000000057f007c23 */ /* 0x002fe20008010803 */
[----:B----4-:R-:W-:-:S05]  /*4aa0*/  F2FP.BF16.F32.PACK_AB R9, R104, R106 ;  /* 0x0000006a6809723e */ /* 0x010fca00000010ff */
[----:B------:R1:W-:Y:S02]  /*4ab0*/  MUFU.EX2 R101, R0 ;  /* 0x0000000000657308 */ /* 0x0003e40000000800 */
[----:B-1----:R-:W-:-:S06]  /*4ac0*/  FFMA.FTZ R0, R135, UR5, -R3 ;  /* 0x0000000587007c23 */ /* 0x002fcc0008010803 */
[----:B------:R1:W4:Y:S02]  /*4ad0*/  MUFU.EX2 R102, R0 ;  /* 0x0000000000667308 */ /* 0x0003240000000800 */
[----:B-1----:R-:W-:Y:S01]  /*4ae0*/  FFMA.FTZ R0, R122, UR5, -R4 ;  /* 0x000000057a007c23 */ /* 0x002fe20008010804 */
[----:B----4-:R-:W-:-:S05]  /*4af0*/  F2FP.BF16.F32.PACK_AB R11, R102, R101 ;  /* 0x00000065660b723e */ /* 0x010fca00000010ff */
[----:B------:R1:W-:Y:S02]  /*4b00*/  MUFU.EX2 R107, R0 ;  /* 0x00000000006b7308 */ /* 0x0003e40000000800 */
[C---:B------:R-:W-:Y:S06]  /*4b10*/  HMMA.16816.F32.BF16 R48, R8.reuse, R36, R56 ;  /* 0x000000240830723c */ /* 0x040fec0000041838 */
[----:B------:R-:W-:Y:S06]  /*4b20*/  HMMA.16816.F32.BF16 R40, R8, R32, R72 ;  /* 0x000000200828723c */ /* 0x000fec0000041848 */
[----:B------:R-:W-:Y:S01]  /*4b30*/  HMMA.16816.F32.BF16 R72, R12, R38, R68 ;  /* 0x000000260c48723c */ /* 0x000fe20000041844 */
[----:B-1----:R-:W-:-:S04]  /*4b40*/  FFMA.FTZ R0, R117, UR5, -R4 ;  /* 0x0000000575007c23 */ /* 0x002fc80008010804 */
[----:B------:R1:W-:Y:S01]  /*4b50*/  MUFU.EX2 R105, R0 ;  /* 0x0000000000697308 */ /* 0x0003e20000000800 */
[----:B------:R-:W-:Y:S06]  /*4b60*/  HMMA.16816.F32.BF16 R68, R12, R32, R64 ;  /* 0x000000200c44723c */ /* 0x000fec0000041840 */
[C---:B------:R-:W-:Y:S01]  /*4b70*/  HMMA.16816.F32.BF16 R44, R8.reuse, R38, R44 ;  /* 0x00000026082c723c */ /* 0x040fe2000004182c */
[----:B------:R-:W4:Y:S05]  /*4b80*/  LDSM.16.MT88.4 R36, [R213+0x5400] ;  /* 0x00540000d524783b */ /* 0x000f2a0000004200 */
[----:B------:R-:W-:Y:S01]  /*4b90*/  HMMA.16816.F32.BF16 R56, R8, R34, R60 ;  /* 0x000000220838723c */ /* 0x000fe2000004183c */
[----:B-1----:R-:W-:-:S05]  /*4ba0*/  FFMA.FTZ R0, R123, UR5, -R4 ;  /* 0x000000057b007c23 */ /* 0x002fca0008010804 */
[----:B------:R-:W-:Y:S01]  /*4bb0*/  HMMA.16816.F32.BF16 R64, R12, R34, R52 ;  /* 0x000000220c40723c */ /* 0x000fe20000041834 */
[----:B------:R-:W1:Y:S01]  /*4bc0*/  LDSM.16.MT88.4 R32, [R214+0x5400] ;  /* 0x00540000d620783b */ /* 0x000e620000004200 */
[----:B------:R5:W-:Y:S01]  /*4bd0*/  MUFU.EX2 R103, R0 ;  /* 0x0000000000677308 */ /* 0x000be20000000800 */
[----:B------:R-:W-:Y:S02]  /*4be0*/  F2FP.BF16.F32.PACK_AB R8, R174, R176 ;  /* 0x000000b0ae08723e */ /* 0x000fe400000010ff */
[----:B------:R-:W-:Y:S02]  /*4bf0*/  F2FP.BF16.F32.PACK_AB R10, R118, R173 ;  /* 0x000000ad760a723e */ /* 0x000fe400000010ff */
[----:B------:R-:W-:Y:S02]  /*4c00*/  F2FP.BF16.F32.PACK_AB R12, R248, R247 ;  /* 0x000000f7f80c723e */ /* 0x000fe400000010ff */
[----:B------:R-:W-:Y:S02]  /*4c10*/  F2FP.BF16.F32.PACK_AB R13, R210, R218 ;  /* 0x000000dad20d723e */ /* 0x000fe400000010ff */
[----:B------:R-:W-:-:S02]  /*4c20*/  F2FP.BF16.F32.PACK_AB R14, R132, R133 ;  /* 0x00000085840e723e */ /* 0x000fc400000010ff */
[----:B------:R-:W-:Y:S01]  /*4c30*/  F2FP.BF16.F32.PACK_AB R15, R205, R208 ;  /* 0x000000d0cd0f723e */ /* 0x000fe200000010ff */
[----:B-----5:R-:W-:-:S06]  /*4c40*/  FFMA.FTZ R0, R143, UR5, -R3 ;  /* 0x000000058f007c23 */ /* 0x020fcc0008010803 */
[C---:B--2---:R-:W-:Y:S01]  /*4c50*/  HMMA.16816.F32.BF16 R52, R12.reuse, R20, R68 ;  /* 0x000000140c34723c */ /* 0x044fe20000041844 */
[----:B------:R2:W-:Y:S05]  /*4c60*/  MUFU.EX2 R99, R0 ;  /* 0x0000000000637308 */ /* 0x0005ea0000000800 */
[----:B------:R-:W-:Y:S01]  /*4c70*/  HMMA.16816.F32.BF16 R72, R12, R30, R72 ;  /* 0x0000001e0c48723c */ /* 0x000fe20000041848 */
[----:B--2---:R-:W-:-:S04]  /*4c80*/  FFMA.FTZ R0, R142, UR5, -R3 ;  /* 0x000000058e007c23 */ /* 0x004fc80008010803 */
[----:B------:R2:W5:Y:S02]  /*4c90*/  MUFU.EX2 R98, R0 ;  /* 0x0000000000627308 */ /* 0x0005640000000800 */
[----:B--2---:R-:W-:Y:S01]  /*4ca0*/  FFMA.FTZ R0, R140, UR5, -R3 ;  /* 0x000000058c007c23 */ /* 0x004fe20008010803 */
[----:B-----5:R-:W-:-:S05]  /*4cb0*/  F2FP.BF16.F32.PACK_AB R9, R98, R99 ;  /* 0x000000636209723e */ /* 0x020fca00000010ff */
[----:B------:R2:W-:Y:S02]  /*4cc0*/  MUFU.EX2 R96, R0 ;  /* 0x0000000000607308 */ /* 0x0005e40000000800 */
[----:B--2---:R-:W-:-:S06]  /*4cd0*/  FFMA.FTZ R0, R136, UR5, -R3 ;  /* 0x0000000588007c23 */ /* 0x004fcc0008010803 */
[----:B------:R2:W5:Y:S02]  /*4ce0*/  MUFU.EX2 R97, R0 ;  /* 0x0000000000617308 */ /* 0x0005640000000800 */
[----:B--2---:R-:W-:Y:S01]  /*4cf0*/  FFMA.FTZ R0, R124, UR5, -R4 ;  /* 0x000000057c007c23 */ /* 0x004fe20008010804 */
[----:B-----5:R-:W-:-:S05]  /*4d00*/  F2FP.BF16.F32.PACK_AB R11, R97, R96 ;  /* 0x00000060610b723e */ /* 0x020fca00000010ff */
[----:B------:R2:W5:Y:S02]  /*4d10*/  MUFU.EX2 R100, R0 ;  /* 0x0000000000647308 */ /* 0x0005640000000800 */
[-C--:B------:R-:W-:Y:S06]  /*4d20*/  HMMA.16816.F32.BF16 R140, R8, R28.reuse, R48 ;  /* 0x0000001c088c723c */ /* 0x080fec0000041830 */
[----:B------:R-:W-:Y:S06]  /*4d30*/  HMMA.16816.F32.BF16 R48, R12, R28, R76 ;  /* 0x0000001c0c30723c */ /* 0x000fec000004184c */
[C---:B------:R-:W-:Y:S01]  /*4d40*/  HMMA.16816.F32.BF16 R60, R8.reuse, R30, R44 ;  /* 0x0000001e083c723c */ /* 0x040fe2000004182c */
[--C-:B--2---:R-:W-:Y:S01]  /*4d50*/  FFMA.FTZ R0, R17, UR5, -R4.reuse ;  /* 0x0000000511007c23 */ /* 0x104fe20008010804 */
[----:B------:R-:W2:Y:S03]  /*4d60*/  LDSM.16.MT88.4 R28, [R213+0x5800] ;  /* 0x00580000d51c783b */ /* 0x000ea60000004200 */
[----:B------:R3:W-:Y:S01]  /*4d70*/  MUFU.EX2 R81, R0 ;  /* 0x0000000000517308 */ /* 0x0007e20000000800 */
[C---:B------:R-:W-:Y:S06]  /*4d80*/  HMMA.16816.F32.BF16 R40, R8.reuse, R20, R40 ;  /* 0x000000140828723c */ /* 0x040fec0000041828 */
[-C--:B------:R-:W-:Y:S06]  /*4d90*/  HMMA.16816.F32.BF16 R44, R8, R22.reuse, R56 ;  /* 0x00000016082c723c */ /* 0x080fec0000041838 */
[----:B------:R-:W-:Y:S01]  /*4da0*/  HMMA.16816.F32.BF16 R56, R12, R22, R64 ;  /* 0x000000160c38723c */ /* 0x000fe20000041840 */
[----:B------:R-:W-:Y:S01]  /*4db0*/  F2FP.BF16.F32.PACK_AB R8, R114, R116 ;  /* 0x000000747208723e */ /* 0x000fe200000010ff */
[----:B------:R-:W2:Y:S01]  /*4dc0*/  LDSM.16.MT88.4 R20, [R214+0x5800] ;  /* 0x00580000d614783b */ /* 0x000ea20000004200 */
[----:B------:R-:W-:Y:S01]  /*4dd0*/  F2FP.BF16.F32.PACK_AB R10, R105, R107 ;  /* 0x0000006b690a723e */ /* 0x000fe200000010ff */
[----:B---3--:R-:W-:-:S03]  /*4de0*/  FFMA.FTZ R0, R18, UR5, -R4 ;  /* 0x0000000512007c23 */ /* 0x008fc60008010804 */
[----:B-----5:R-:W-:Y:S01]  /*4df0*/  F2FP.BF16.F32.PACK_AB R12, R100, R103 ;  /* 0x00000067640c723e */ /* 0x020fe200000010ff */
[----:B------:R3:W5:Y:S02]  /*4e00*/  MUFU.EX2 R80, R0 ;  /* 0x0000000000507308 */ /* 0x0007640000000800 */
[----:B---3--:R-:W-:Y:S01]  /*4e10*/  FFMA.FTZ R0, R150, UR5, -R3 ;  /* 0x0000000596007c23 */ /* 0x008fe20008010803 */
[----:B-----5:R-:W-:-:S05]  /*4e20*/  F2FP.BF16.F32.PACK_AB R14, R80, R81 ;  /* 0x00000051500e723e */ /* 0x020fca00000010ff */
[----:B------:R3:W-:Y:S02]  /*4e30*/  MUFU.EX2 R95, R0 ;  /* 0x00000000005f7308 */ /* 0x0007e40000000800 */
[----:B---3--:R-:W-:-:S06]  /*4e40*/  FFMA.FTZ R0, R149, UR5, -R3 ;  /* 0x0000000595007c23 */ /* 0x008fcc0008010803 */
        /* <DEDUP_REMOVED lines=9> */
[C---:B----4-:R-:W-:Y:S06]  /*4ee0*/  HMMA.16816.F32.BF16 R140, R8.reuse, R36, R140 ;  /* 0x00000024088c723c */ /* 0x050fec000004188c */
[C---:B------:R-:W-:Y:S06]  /*4ef0*/  HMMA.16816.F32.BF16 R60, R8.reuse, R38, R60 ;  /* 0x00000026083c723c */ /* 0x040fec000004183c */
[----:B-1----:R-:W-:Y:S01]  /*4f00*/  HMMA.16816.F32.BF16 R156, R8, R32, R40 ;  /* 0x00000020089c723c */ /* 0x002fe20000041828 */
[----:B---3--:R-:W-:-:S04]  /*4f10*/  FFMA.FTZ R0, R26, UR5, -R4 ;  /* 0x000000051a007c23 */ /* 0x008fc80008010804 */
[----:B------:R1:W3:Y:S01]  /*4f20*/  MUFU.EX2 R68, R0 ;  /* 0x0000000000447308 */ /* 0x0002e20000000800 */
[----:B------:R-:W-:Y:S07]  /*4f30*/  HMMA.16816.F32.BF16 R44, R8, R34, R44 ;  /* 0x00000022082c723c */ /* 0x000fee000004182c */
[----:B------:R-:W-:Y:S02]  /*4f40*/  F2FP.BF16.F32.PACK_AB R8, R186, R197 ;  /* 0x000000c5ba08723e */ /* 0x000fe400000010ff */
[----:B------:R-:W-:-:S02]  /*4f50*/  F2FP.BF16.F32.PACK_AB R9, R203, R204 ;  /* 0x000000cccb09723e */ /* 0x000fc400000010ff */
[----:B------:R-:W-:Y:S02]  /*4f60*/  F2FP.BF16.F32.PACK_AB R10, R185, R184 ;  /* 0x000000b8b90a723e */ /* 0x000fe400000010ff */
[----:B------:R-:W-:Y:S01]  /*4f70*/  F2FP.BF16.F32.PACK_AB R11, R201, R202 ;  /* 0x000000cac90b723e */ /* 0x000fe200000010ff */
[----:B-1----:R-:W-:Y:S01]  /*4f80*/  FFMA.FTZ R0, R85, UR5, -R4 ;  /* 0x0000000555007c23 */ /* 0x002fe20008010804 */
[----:B---3--:R-:W-:-:S03]  /*4f90*/  F2FP.BF16.F32.PACK_AB R168, R68, R76 ;  /* 0x0000004c44a8723e */ /* 0x008fc600000010ff */
[----:B------:R1:W-:Y:S02]  /*4fa0*/  MUFU.EX2 R64, R0 ;  /* 0x0000000000407308 */ /* 0x0003e40000000800 */
[C---:B------:R-:W-:Y:S06]  /*4fb0*/  HMMA.16816.F32.BF16 R48, R8.reuse, R36, R48 ;  /* 0x000000240830723c */ /* 0x040fec0000041830 */
[C---:B------:R-:W-:Y:S06]  /*4fc0*/  HMMA.16816.F32.BF16 R40, R8.reuse, R38, R72 ;  /* 0x000000260828723c */ /* 0x040fec0000041848 */
[----:B------:R-:W-:Y:S01]  /*4fd0*/  HMMA.16816.F32.BF16 R36, R8, R32, R52 ;  /* 0x000000200824723c */ /* 0x000fe20000041834 */
[----:B-1----:R-:W-:-:S05]  /*4fe0*/  FFMA.FTZ R0, R152, UR5, -R3 ;  /* 0x0000000598007c23 */ /* 0x002fca0008010803 */
[----:B------:R-:W-:Y:S01]  /*4ff0*/  HMMA.16816.F32.BF16 R8, R8, R34, R56 ;  /* 0x000000220808723c */ /* 0x000fe20000041838 */
[----:B------:R-:W-:Y:S01]  /*5000*/  LDSM.16.MT88.4 R32, [R214+0x5c00] ;  /* 0x005c0000d620783b */ /* 0x000fe20000004200 */
[----:B------:R1:W-:Y:S02]  /*5010*/  MUFU.EX2 R66, R0 ;  /* 0x0000000000427308 */ /* 0x0003e40000000800 */
[--C-:B-1----:R-:W-:Y:S02]  /*5020*/  FFMA.FTZ R0, R151, UR5, -R3.reuse ;  /* 0x0000000597007c23 */ /* 0x102fe40008010803 */
[----:B------:R-:W1:Y:S04]  /*5030*/  LDSM.16.MT88.4 R148, [R213+0x5c00] ;  /* 0x005c0000d594783b */ /* 0x000e680000004200 */
[----:B------:R3:W4:Y:S02]  /*5040*/  MUFU.EX2 R65, R0 ;  /* 0x0000000000417308 */ /* 0x0007240000000800 */
[----:B---3--:R-:W-:Y:S01]  /*5050*/  FFMA.FTZ R0, R7, UR5, -R3 ;  /* 0x0000000507007c23 */ /* 0x008fe20008010803 */
[----:B------:R-:W-:-:S02]  /*5060*/  F2FP.BF16.F32.PACK_AB R7, R91, R92 ;  /* 0x0000005c5b07723e */ /* 0x000fc400000010ff */
[----:B----4-:R-:W-:-:S03]  /*5070*/  F2FP.BF16.F32.PACK_AB R13, R65, R66 ;  /* 0x00000042410d723e */ /* 0x010fc600000010ff */
[----:B------:R3:W-:Y:S02]  /*5080*/  MUFU.EX2 R26, R0 ;  /* 0x00000000001a7308 */ /* 0x0007e40000000800 */
[----:B---3--:R-:W-:-:S06]  /*5090*/  FFMA.FTZ R0, R25, UR5, -R3 ;  /* 0x0000000519007c23 */ /* 0x008fcc0008010803 */
[----:B------:R3:W4:Y:S02]  /*50a0*/  MUFU.EX2 R27, R0 ;  /* 0x00000000001b7308 */ /* 0x0007240000000800 */
[----:B---3--:R-:W-:Y:S01]  /*50b0*/  FFMA.FTZ R0, R89, UR5, -R4 ;  /* 0x0000000559007c23 */ /* 0x008fe20008010804 */
[----:B------:R-:W-:Y:S02]  /*50c0*/  F2FP.BF16.F32.PACK_AB R4, R192, R187 ;  /* 0x000000bbc004723e */ /* 0x000fe400000010ff */
[----:B----4-:R-:W-:-:S03]  /*50d0*/  F2FP.BF16.F32.PACK_AB R15, R27, R26 ;  /* 0x0000001a1b0f723e */ /* 0x010fc600000010ff */
[----:B------:R3:W4:Y:S02]  /*50e0*/  MUFU.EX2 R231, R0 ;  /* 0x0000000000e77308 */ /* 0x0007240000000800 */
[C---:B--2---:R-:W-:Y:S06]  /*50f0*/  HMMA.16816.F32.BF16 R48, R4.reuse, R28, R48 ;  /* 0x0000001c0430723c */ /* 0x044fec0000041830 */
[C---:B------:R-:W-:Y:S06]  /*5100*/  HMMA.16816.F32.BF16 R40, R4.reuse, R30, R40 ;  /* 0x0000001e0428723c */ /* 0x040fec0000041828 */
[----:B------:R-:W-:Y:S01]  /*5110*/  HMMA.16816.F32.BF16 R36, R4, R20, R36 ;  /* 0x000000140424723c */ /* 0x000fe20000041824 */
[----:B---3--:R-:W-:Y:S01]  /*5120*/  FFMA.FTZ R0, R84, UR5, -R3 ;  /* 0x0000000554007c23 */ /* 0x008fe20008010803 */
[----:B----4-:R-:W-:-:S03]  /*5130*/  F2FP.BF16.F32.PACK_AB R170, R231, R64 ;  /* 0x00000040e7aa723e */ /* 0x010fc600000010ff */
[----:B------:R2:W-:Y:S01]  /*5140*/  MUFU.EX2 R52, R0 ;  /* 0x0000000000347308 */ /* 0x0005e20000000800 */
[----:B------:R-:W-:Y:S06]  /*5150*/  HMMA.16816.F32.BF16 R8, R4, R22, R8 ;  /* 0x000000160408723c */ /* 0x000fec0000041808 */
[----:B------:R-:W-:Y:S01]  /*5160*/  HMMA.16816.F32.BF16 R140, R12, R28, R140 ;  /* 0x0000001c0c8c723c */ /* 0x000fe2000004188c */
[----:B------:R-:W-:Y:S01]  /*5170*/  FADD.FTZ R4, R163, R144 ;  /* 0x00000090a3047221 */ /* 0x000fe20000010000 */
[----:B------:R-:W-:-:S04]  /*5180*/  FADD.FTZ R5, R110, R109 ;  /* 0x0000006d6e057221 */ /* 0x000fc80000010000 */
[----:B------:R-:W-:Y:S01]  /*5190*/  HMMA.16816.F32.BF16 R152, R12, R30, R60 ;  /* 0x0000001e0c98723c */ /* 0x000fe2000004183c */
[----:B--2---:R-:W-:-:S05]  /*51a0*/  FFMA.FTZ R0, R86, UR5, -R3 ;  /* 0x0000000556007c23 */ /* 0x004fca0008010803 */
[C---:B------:R-:W-:Y:S01]  /*51b0*/  HMMA.16816.F32.BF16 R156, R12.reuse, R20, R156 ;  /* 0x000000140c9c723c */ /* 0x040fe2000004189c */
[----:B------:R2:W3:Y:S05]  /*51c0*/  MUFU.EX2 R25, R0 ;  /* 0x0000000000197308 */ /* 0x0004ea0000000800 */
[----:B------:R-:W-:Y:S01]  /*51d0*/  HMMA.16816.F32.BF16 R12, R12, R22, R44 ;  /* 0x000000160c0c723c */ /* 0x000fe2000004182c */
[--C-:B--2---:R-:W-:Y:S01]  /*51e0*/  FFMA.FTZ R0, R87, UR5, -R3.reuse ;  /* 0x0000000557007c23 */ /* 0x104fe20008010803 */
[----:B------:R-:W-:Y:S01]  /*51f0*/  FFMA.FTZ R3, R88, UR5, -R3 ;  /* 0x0000000558037c23 */ /* 0x000fe20008010803 */
[----:B---3--:R-:W-:Y:S02]  /*5200*/  F2FP.BF16.F32.PACK_AB R169, R25, R52 ;  /* 0x0000003419a9723e */ /* 0x008fe400000010ff */
[----:B------:R2:W-:Y:S08]  /*5210*/  MUFU.EX2 R19, R0 ;  /* 0x0000000000137308 */ /* 0x0005f00000000800 */
[----:B------:R3:W4:Y:S01]  /*5220*/  MUFU.EX2 R232, R3 ;  /* 0x0000000300e87308 */ /* 0x0007220000000800 */
[----:B--2---:R-:W-:-:S07]  /*5230*/  FFMA.FTZ R0, R160, UR5, -R16 ;  /* 0x00000005a0007c23 */ /* 0x004fce0008010810 */
[----:B------:R2:W5:Y:S01]  /*5240*/  MUFU.EX2 R18, R0 ;  /* 0x0000000000127308 */ /* 0x0005620000000800 */
[----:B---3--:R-:W-:Y:S01]  /*5250*/  IADD3 R3, -R2, R146, RZ ;  /* 0x0000009202037210 */ /* 0x008fe20007ffe1ff */
[----:B------:R-:W-:Y:S01]  /*5260*/  FADD.FTZ R2, R230, R228 ;  /* 0x000000e4e6027221 */ /* 0x000fe20000010000 */
[----:B----4-:R-:W-:-:S03]  /*5270*/  F2FP.BF16.F32.PACK_AB R171, R232, R19 ;  /* 0x00000013e8ab723e */ /* 0x010fc600000010ff */
[----:B------:R-:W-:-:S04]  /*5280*/  FADD.FTZ R3, R233, R2 ;  /* 0x00000002e9037221 */ /* 0x000fc80000010000 */
[----:B------:R-:W-:Y:S01]  /*5290*/  FADD.FTZ R6, R234, R3 ;  /* 0x00000003ea067221 */ /* 0x000fe20000010000 */
[----:B-1----:R-:W-:Y:S01]  /*52a0*/  HMMA.16816.F32.BF16 R140, R168, R148, R140 ;  /* 0x00000094a88c723c */ /* 0x002fe2000004188c */
[----:B--2---:R-:W-:-:S05]  /*52b0*/  FFMA.FTZ R0, R161, UR5, -R16 ;  /* 0x00000005a1007c23 */ /* 0x004fca0008010810 */
[C---:B------:R-:W-:Y:S01]  /*52c0*/  HMMA.16816.F32.BF16 R152, R168.reuse, R150, R152 ;  /* 0x00000096a898723c */ /* 0x040fe20000041898 */
[----:B------:R1:W-:Y:S05]  /*52d0*/  MUFU.EX2 R17, R0 ;  /* 0x0000000000117308 */ /* 0x0003ea0000000800 */
[C---:B------:R-:W-:Y:S06]  /*52e0*/  HMMA.16816.F32.BF16 R156, R168.reuse, R32, R156 ;  /* 0x00000020a89c723c */ /* 0x040fec000004189c */
[----:B------:R-:W-:Y:S01]  /*52f0*/  HMMA.16816.F32.BF16 R168, R168, R34, R12 ;  /* 0x00000022a8a8723c */ /* 0x000fe2000004180c */
[----:B-1----:R-:W-:-:S04]  /*5300*/  FFMA.FTZ R0, R162, UR5, -R16 ;  /* 0x00000005a2007c23 */ /* 0x002fc80008010810 */
[----:B------:R1:W2:Y:S02]  /*5310*/  MUFU.EX2 R230, R0 ;  /* 0x0000000000e67308 */ /* 0x0002a40000000800 */
[----:B-1----:R-:W-:Y:S01]  /*5320*/  FADD.FTZ R0, R167, R165 ;  /* 0x000000a5a7007221 */ /* 0x002fe20000010000 */
[----:B-----5:R-:W-:Y:S02]  /*5330*/  F2FP.BF16.F32.PACK_AB R165, R18, R90 ;  /* 0x0000005a12a5723e */ /* 0x020fe400000010ff */
[----:B--2---:R-:W-:Y:S01]  /*5340*/  F2FP.BF16.F32.PACK_AB R167, R230, R17 ;  /* 0x00000011e6a7723e */ /* 0x004fe200000010ff */
[----:B------:R-:W-:Y:S01]  /*5350*/  FADD.FTZ R2, R166, R0 ;  /* 0x00000000a6027221 */ /* 0x000fe20000010000 */
[----:B------:R-:W-:Y:S01]  /*5360*/  FADD.FTZ R0, R145, R4 ;  /* 0x0000000491007221 */ /* 0x000fe20000010000 */
[----:B------:R-:W-:Y:S01]  /*5370*/  FADD.FTZ R4, R111, R5 ;  /* 0x000000056f047221 */ /* 0x000fe20000010000 */
[----:B------:R-:W-:Y:S01]  /*5380*/  F2FP.BF16.F32.PACK_AB R166, R229, R93 ;  /* 0x0000005de5a6723e */ /* 0x000fe200000010ff */
[----:B------:R-:W-:Y:S01]  /*5390*/  FADD.FTZ R3, R191, R2 ;  /* 0x00000002bf037221 */ /* 0x000fe20000010000 */
        /* <DEDUP_REMOVED lines=98> */
[C---:B------:R-:W-:Y:S01]  /*59c0*/  F2FP.BF16.F32.PACK_AB R164, R199.reuse, R194 ;  /* 0x000000c2c7a4723e */ /* 0x040fe200000010ff */
        /* <DEDUP_REMOVED lines=8> */
[C---:B------:R-:W-:Y:S01]  /*5a50*/  HMMA.16816.F32.BF16 R144, R164.reuse, R148, R48 ;  /* 0x00000094a490723c */ /* 0x040fe20000041830 */
[----:B------:R-:W-:Y:S01]  /*5a60*/  FADD.FTZ R4, R93, R4 ;  /* 0x000000045d047221 */ /* 0x000fe20000010000 */
[----:B------:R-:W-:Y:S01]  /*5a70*/  FADD.FTZ R3, R17, R3 ;  /* 0x0000000311037221 */ /* 0x000fe20000010000 */
[----:B------:R-:W-:Y:S01]  /*5a80*/  FADD.FTZ R2, R64, R2 ;  /* 0x0000000240027221 */ /* 0x000fe20000010000 */
[----:B------:R-:W-:Y:S01]  /*5a90*/  FADD.FTZ R0, R19, R0 ;  /* 0x0000000013007221 */ /* 0x000fe20000010000 */
[----:B------:R-:W-:Y:S01]  /*5aa0*/  FADD.FTZ R229, R229, R4 ;  /* 0x00000004e5e57221 */ /* 0x000fe20000010000 */
[----:B------:R-:W-:Y:S01]  /*5ab0*/  HMMA.16816.F32.BF16 R148, R164, R150, R40 ;  /* 0x00000096a494723c */ /* 0x000fe20000041828 */
[----:B------:R-:W-:Y:S01]  /*5ac0*/  FADD.FTZ R230, R230, R3 ;  /* 0x00000003e6e67221 */ /* 0x000fe20000010000 */
[----:B------:R-:W-:Y:S01]  /*5ad0*/  FADD.FTZ R231, R231, R2 ;  /* 0x00000002e7e77221 */ /* 0x000fe20000010000 */
[----:B------:R-:W-:Y:S01]  /*5ae0*/  FADD.FTZ R232, R232, R0 ;  /* 0x00000000e8e87221 */ /* 0x000fe20000010000 */
[----:B------:R-:W-:-:S02]  /*5af0*/  IADD3 R224, R217, 0x400, RZ ;  /* 0x00000400d9e07810 */ /* 0x000fc40007ffe0ff */
[C---:B------:R-:W-:Y:S01]  /*5b00*/  HMMA.16816.F32.BF16 R160, R164.reuse, R32, R36 ;  /* 0x00000020a4a0723c */ /* 0x040fe20000041824 */
[C---:B------:R-:W-:Y:S02]  /*5b10*/  IADD3 R223, R217.reuse, 0x800, RZ ;  /* 0x00000800d9df7810 */ /* 0x040fe40007ffe0ff */
[C---:B------:R-:W-:Y:S02]  /*5b20*/  IADD3 R222, R217.reuse, 0xc00, RZ ;  /* 0x00000c00d9de7810 */ /* 0x040fe40007ffe0ff */
[C---:B------:R-:W-:Y:S01]  /*5b30*/  IADD3 R221, R217.reuse, 0x1000, RZ ;  /* 0x00001000d9dd7810 */ /* 0x040fe20007ffe0ff */
[----:B------:R-:W-:Y:S01]  /*5b40*/  HMMA.16816.F32.BF16 R164, R164, R34, R8 ;  /* 0x00000022a4a4723c */ /* 0x000fe20000041808 */
[C---:B------:R-:W-:Y:S02]  /*5b50*/  IADD3 R220, R217.reuse, 0x1400, RZ ;  /* 0x00001400d9dc7810 */ /* 0x040fe40007ffe0ff */
[C---:B------:R-:W-:Y:S02]  /*5b60*/  IADD3 R219, R217.reuse, 0x1800, RZ ;  /* 0x00001800d9db7810 */ /* 0x040fe40007ffe0ff */
[----:B------:R-:W-:Y:S01]  /*5b70*/  IADD3 R218, R217, 0x1c00, RZ ;  /* 0x00001c00d9da7810 */ /* 0x000fe20007ffe0ff */
[----:B------:R-:W-:-:S03]  /*5b80*/  NOP ;  /* 0x0000000000007918 */ /* 0x000fc60000000000 */
[----:B------:R-:W-:-:S15]  /*5b90*/  @!P2 BRA `(.L_x_6) ;  /* 0x0000003400eca947 */ /* 0x000fde0003800000 */
[C---:B------:R-:W-:Y:S01]  /*5ba0*/  SHF.L.U64.HI R227, R128.reuse, 0x6, R129 ;  /* 0x0000000680e37819 */ /* 0x040fe20000010281 */
[----:B------:R-:W-:Y:S01]  /*5bb0*/  IMAD.SHL.U32 R228, R128, 0x40, RZ ;  /* 0x0000004080e47824 */ /* 0x000fe200078e00ff */
[----:B------:R-:W-:Y:S01]  /*5bc0*/  LEA.HI.SX32 R225, R225, 0xfffffffe, 0x19 ;  /* 0xfffffffee1e17811 */ /* 0x000fe200078fcaff */
[----:B------:R-:W-:Y:S01]  /*5bd0*/  IMAD.MOV.U32 R3, RZ, RZ, R139 ;  /* 0x000000ffff037224 */ /* 0x000fe200078e008b */
[----:B------:R-:W-:Y:S01]  /*5be0*/  MOV R133, R138 ;  /* 0x0000008a00857202 */ /* 0x000fe20000000f00 */
[----:B------:R-:W-:Y:S01]  /*5bf0*/  IMAD.MOV.U32 R134, RZ, RZ, R137 ;  /* 0x000000ffff867224 */ /* 0x000fe200078e0089 */
[----:B------:R-:W-:Y:S01]  /*5c00*/  MOV R135, R24 ;  /* 0x0000001800877202 */ /* 0x000fe20000000f00 */
[----:B------:R-:W-:Y:S01]  /*5c10*/  ULDC.64 UR8, c[0x0][0x248] ;  /* 0x0000920000087ab9 */ /* 0x000fe20000000a00 */
[----:B------:R-:W-:Y:S01]  /*5c20*/  ULDC UR4, c[0x0][0x2ec] ;  /* 0x0000bb0000047ab9 */ /* 0x000fe20000000800 */
[----:B------:R-:W-:Y:S02]  /*5c30*/  USHF.L.U64.HI UR14, UR8, 0x6, UR9 ;  /* 0x00000006080e7899 */ /* 0x000fe40008010209 */
[----:B------:R-:W-:Y:S01]  /*5c40*/  USHF.L.U32 UR5, UR8, 0x6, URZ ;  /* 0x0000000608057899 */ /* 0x000fe2000800063f */
[----:B------:R-:W-:Y:S01]  /*5c50*/  ULDC.64 UR12, c[0x0][0x250] ;  /* 0x00009400000c7ab9 */ /* 0x000fe20000000a00 */
[----:B------:R-:W-:Y:S01]  /*5c60*/  ULDC.64 UR6, c[0x0][0x218] ;  /* 0x0000860000067ab9 */ /* 0x000fe20000000a00 */
[----:B------:R-:W-:Y:S01]  /*5c70*/  ULDC.64 UR10, c[0x0][0x220] ;  /* 0x00008800000a7ab9 */ /* 0x000fe20000000a00 */
[----:B------:R-:W-:Y:S08]  /*5c80*/  BRA `(.L_x_7) ;  /* 0x0000000000687947 */ /* 0x000ff00003800000 */
.L_x_9:
[----:B------:R-:W2:Y:S01]  /*5c90*/  LDL.64 R234, [R1+0x8] ;  /* 0x0000080001ea7983 */ /* 0x000ea20000100a00 */
[----:B------:R-:W-:Y:S04]  /*5ca0*/  VIADD R0, R225, 0xffffffff ;  /* 0xffffffffe1007836 */ /* 0x000fe80000000000 */
[----:B------:R-:W-:Y:S01]  /*5cb0*/  IMAD.WIDE.U32 R136, R0, UR8, RZ ;  /* 0x0000000800887c25 */ /* 0x000fe2000f8e00ff */
[----:B------:R-:W-:Y:S05]  /*5cc0*/  SHF.R.S32.HI R2, RZ, 0x1f, R0 ;  /* 0x0000001fff027819 */ /* 0x000fea0000011400 */
[----:B------:R-:W-:Y:S04]  /*5cd0*/  IMAD R2, R2, UR8, RZ ;  /* 0x0000000802027c24 */ /* 0x000fe8000f8e02ff */
[----:B------:R-:W-:Y:S04]  /*5ce0*/  IMAD R2, R0, UR9, R2 ;  /* 0x0000000900027c24 */ /* 0x000fe8000f8e0202 */
[----:B------:R-:W-:Y:S01]  /*5cf0*/  IMAD.IADD R2, R137, 0x1, R2 ;  /* 0x0000000189027824 */ /* 0x000fe200078e0202 */
[----:B--2---:R-:W-:Y:S04]  /*5d00*/  LEA R0, P0, R136, R234, 0x7 ;  /* 0x000000ea88007211 */ /* 0x004fe800078038ff */
[----:B------:R-:W-:Y:S02]  /*5d10*/  LEA R172, P1, R0, UR6, 0x1 ;  /* 0x0000000600ac7c11 */ /* 0x000fe4000f8208ff */
[----:B------:R-:W-:Y:S02]  /*5d20*/  LEA.HI.X R2, R136, R251, R2, 0x7, P0 ;  /* 0x000000fb88027211 */ /* 0x000fe400000f3c02 */
[----:B------:R-:W-:Y:S02]  /*5d30*/  IADD3 R138, P0, R172, UR5, RZ ;  /* 0x00000005ac8a7c10 */ /* 0x000fe4000ff1e0ff */
[----:B------:R-:W-:Y:S02]  /*5d40*/  LEA.HI.X R173, R0, UR7, R2, 0x1, P1 ;  /* 0x0000000700ad7c11 */ /* 0x000fe400088f0c02 */
[----:B------:R-:W-:Y:S02]  /*5d50*/  IADD3 R136, P1, R138, UR5, RZ ;  /* 0x000000058a887c10 */ /* 0x000fe4000ff3e0ff */
[----:B------:R-:W-:Y:S01]  /*5d60*/  IADD3.X R139, R173, UR14, RZ, P0, !PT ;  /* 0x0000000ead8b7c10 */ /* 0x000fe200087fe4ff */
[----:B------:R-:W-:Y:S01]  /*5d70*/  @!PT LDS RZ, [RZ] ;  /* 0x00000000fffff984 */ /* 0x000fe20000000800 */
[----:B------:R-:W-:Y:S01]  /*5d80*/  @!PT LDS RZ, [RZ] ;  /* 0x00000000fffff984 */ /* 0x000fe20000000800 */
[----:B------:R-:W-:Y:S01]  /*5d90*/  @!PT LDS RZ, [RZ] ;  /* 0x00000000fffff984 */ /* 0x000fe20000000800 */
[----:B------:R1:W-:Y:S01]  /*5da0*/  LDGSTS.E.BYPASS.LTC128B.128 [R226+0x2000], desc[UR16][R172.64] ;  /* 0x02000000ace27fae */ /* 0x0003e2000b901d50 */
[----:B------:R-:W-:Y:S02]  /*5db0*/  IADD3 R174, P0, R136, UR5, RZ ;  /* 0x0000000588ae7c10 */ /* 0x000fe4000ff1e0ff */
[----:B------:R-:W-:Y:S01]  /*5dc0*/  IADD3.X R137, R139, UR14, RZ, P1, !PT ;  /* 0x0000000e8b897c10 */ /* 0x000fe20008ffe4ff */
[----:B------:R1:W-:Y:S03]  /*5dd0*/  LDGSTS.E.BYPASS.LTC128B.128 [R226+0x2800], desc[UR16][R138.64] ;  /* 0x028000008ae27fae */ /* 0x0003e6000b901d50 */
[----:B------:R-:W-:Y:S01]  /*5de0*/  IADD3.X R175, R137, UR14, RZ, P0, !PT ;  /* 0x0000000e89af7c10 */ /* 0x000fe200087fe4ff */
[----:B------:R1:W-:Y:S04]  /*5df0*/  LDGSTS.E.BYPASS.LTC128B.128 [R226+0x3000], desc[UR16][R136.64] ;  /* 0x0300000088e27fae */ /* 0x0003e8000b901d50 */
[----:B------:R1:W-:Y:S04]  /*5e00*/  LDGSTS.E.BYPASS.LTC128B.128 [R226+0x3800], desc[UR16][R174.64] ;  /* 0x03800000aee27fae */ /* 0x0003e8000b901d50 */
[----:B------:R-:W0:Y:S01]  /*5e10*/  LDGDEPBAR ;  /* 0x00000000000079af */ /* 0x000e220000000000 */
[----:B------:R-:W-:Y:S05]  /*5e20*/  BRA `(.L_x_8) ;  /* 0x0000000c00a87947 */ /* 0x000fea0003800000 */
.L_x_7:
[----:B------:R-:W2:Y:S01]  /*5e30*/  LDL.64 R10, [R1] ;  /* 0x00000000010a7983 */ /* 0x000ea20000100a00 */
[----:B------:R-:W-:Y:S01]  /*5e40*/  SHF.R.S32.HI R0, RZ, 0x1f, R225 ;  /* 0x0000001fff007819 */ /* 0x000fe200000114e1 */
[----:B------:R-:W-:Y:S04]  /*5e50*/  DEPBAR.LE SB0, 0x0 ;  /* 0x000080000000791a */ /* 0x000fe80000000000 */
[----:B------:R-:W-:Y:S01]  /*5e60*/  BAR.SYNC.DEFER_BLOCKING 0x0 ;  /* 0x0000000000007b1d */ /* 0x000fe20000010000 */
[----:B------:R-:W-:Y:S01]  /*5e70*/  IMAD R0, R0, UR12, RZ ;  /* 0x0000000c00007c24 */ /* 0x000fe2000f8e02ff */
[C---:B------:R-:W-:Y:S01]  /*5e80*/  ISETP.GT.AND P2, PT, R225.reuse, RZ, PT ;  /* 0x000000ffe100720c */ /* 0x040fe20003f44270 */
[C---:B------:R-:W-:Y:S04]  /*5e90*/  IMAD.WIDE.U32 R4, R225.reuse, UR12, RZ ;  /* 0x0000000ce1047c25 */ /* 0x040fe8000f8e00ff */
[----:B------:R-:W-:Y:S04]  /*5ea0*/  IMAD R2, R225, UR13, R0 ;  /* 0x0000000de1027c24 */ /* 0x000fe8000f8e0200 */
[----:B------:R-:W-:Y:S01]  /*5eb0*/  IMAD.IADD R2, R5, 0x1, R2 ;  /* 0x0000000105027824 */ /* 0x000fe200078e0202 */
[----:B--2---:R-:W-:Y:S04]  /*5ec0*/  LEA R0, P0, R4, R10, 0x7 ;  /* 0x0000000a04007211 */ /* 0x004fe800078038ff */
[----:B------:R-:W-:Y:S02]  /*5ed0*/  LEA R8, P1, R0, UR10, 0x1 ;  /* 0x0000000a00087c11 */ /* 0x000fe4000f8208ff */
[----:B------:R-:W-:Y:S02]  /*5ee0*/  LEA.HI.X R4, R4, R249, R2, 0x7, P0 ;  /* 0x000000f904047211 */ /* 0x000fe400000f3c02 */
[-C--:B------:R-:W-:Y:S02]  /*5ef0*/  IADD3 R6, P0, R8, R228.reuse, RZ ;  /* 0x000000e408067210 */ /* 0x080fe40007f1e0ff */
[----:B------:R-:W-:Y:S02]  /*5f00*/  LEA.HI.X R9, R0, UR11, R4, 0x1, P1 ;  /* 0x0000000b00097c11 */ /* 0x000fe400088f0c04 */
[-C--:B------:R-:W-:Y:S03]  /*5f10*/  IADD3 R4, P1, R6, R228.reuse, RZ ;  /* 0x000000e406047210 */ /* 0x080fe60007f3e0ff */
[----:B------:R-:W-:Y:S01]  /*5f20*/  @!PT LDS RZ, [RZ] ;  /* 0x00000000fffff984 */ /* 0x000fe20000000800 */
[----:B------:R-:W-:Y:S01]  /*5f30*/  @!PT LDS RZ, [RZ] ;  /* 0x00000000fffff984 */ /* 0x000fe20000000800 */
[----:B------:R-:W-:Y:S01]  /*5f40*/  @!PT LDS RZ, [RZ] ;  /* 0x00000000fffff984 */ /* 0x000fe20000000800 */
[----:B------:R-:W-:Y:S01]  /*5f50*/  LDGSTS.E.BYPASS.LTC128B.128 [R226+0x4000], desc[UR16][R8.64] ;  /* 0x0400000008e27fae */ /* 0x000fe2000b901d50 */
[--C-:B------:R-:W-:Y:S01]  /*5f60*/  IMAD.X R7, R9, 0x1, R227.reuse, P0 ;  /* 0x0000000109077824 */ /* 0x100fe200000e06e3 */
[----:B------:R-:W-:Y:S03]  /*5f70*/  IADD3 R10, P0, R4, R228, RZ ;  /* 0x000000e4040a7210 */ /* 0x000fe60007f1e0ff */
[--C-:B------:R-:W-:Y:S03]  /*5f80*/  IMAD.X R5, R7, 0x1, R227.reuse, P1 ;  /* 0x0000000107057824 */ /* 0x100fe600008e06e3 */
[----:B------:R-:W-:Y:S01]  /*5f90*/  LDGSTS.E.BYPASS.LTC128B.128 [R226+0x4800], desc[UR16][R6.64] ;  /* 0x0480000006e27fae */ /* 0x000fe2000b901d50 */
[----:B------:R-:W-:Y:S07]  /*5fa0*/  IMAD.X R11, R5, 0x1, R227, P0 ;  /* 0x00000001050b7824 */ /* 0x000fee00000e06e3 */
[----:B------:R1:W-:Y:S08]  /*5fb0*/  LDGSTS.E.BYPASS.LTC128B.128 [R226+0x5000], desc[UR16][R4.64] ;  /* 0x0500000004e27fae */ /* 0x0003f0000b901d50 */
[----:B------:R2:W-:Y:S08]  /*5fc0*/  LDGSTS.E.BYPASS.LTC128B.128 [R226+0x5800], desc[UR16][R10.64] ;  /* 0x058000000ae27fae */ /* 0x0005f0000b901d50 */
[----:B------:R-:W-:Y:S08]  /*5fd0*/  LDSM.16.M88.4 R128, [R215] ;  /* 0x00000000d780783b */ /* 0x000ff00000000200 */
[----:B------:R-:W1:Y:S08]  /*5fe0*/  LDSM.16.M88.4 R16, [R212+0x2000] ;  /* 0x00200000d410783b */ /* 0x000e700000000200 */
[----:B------:R-:W2:Y:S08]  /*5ff0*/  LDSM.16.M88.4 R124, [R215+0x1000] ;  /* 0x00100000d77c783b */ /* 0x000eb00000000200 */
[----:B------:R-:W3:Y:S08]  /*6000*/  LDSM.16.M88.4 R32, [R212+0x2400] ;  /* 0x00240000d420783b */ /* 0x000ef00000000200 */
[----:B------:R-:W0:Y:S08]  /*6010*/  LDGDEPBAR ;  /* 0x00000000000079af */ /* 0x000e300000000000 */
[----:B------:R-:W4:Y:S08]  /*6020*/  LDSM.16.M88.4 R48, [R212+0x2800] ;  /* 0x00280000d430783b */ /* 0x000f300000000200 */
[----:B------:R-:W5:Y:S01]  /*6030*/  LDSM.16.M88.4 R64, [R212+0x2c00] ;  /* 0x002c0000d440783b */ /* 0x000f620000000200 */
[-C--:B-1----:R-:W-:Y:S07]  /*6040*/  HMMA.16816.F32.BF16 R4, R128, R16.reuse, RZ ;  /* 0x000000108004723c */ /* 0x082fee00000418ff */
[----:B------:R-:W1:Y:S01]  /*6050*/  LDSM.16.M88.4 R80, [R212+0x3000] ;  /* 0x00300000d450783b */ /* 0x000e620000000200 */
[C---:B--2---:R-:W-:Y:S07]  /*6060*/  HMMA.16816.F32.BF16 R8, R124.reuse, R16, RZ ;  /* 0x000000107c08723c */ /* 0x044fee00000418ff */
[----:B------:R-:W2:Y:S01]  /*6070*/  LDSM.16.M88.4 R96, [R212+0x3400] ;  /* 0x00340000d460783b */ /* 0x000ea20000000200 */
[-C--:B------:R-:W-:Y:S06]  /*6080*/  HMMA.16816.F32.BF16 R12, R124, R18.reuse, RZ ;  /* 0x000000127c0c723c */ /* 0x080fec00000418ff */
[C---:B------:R-:W-:Y:S01]  /*6090*/  HMMA.16816.F32.BF16 R16, R128.reuse, R18, RZ ;  /* 0x000000128010723c */ /* 0x040fe200000418ff */
[----:B------:R-:W2:Y:S05]  /*60a0*/  LDSM.16.M88.4 R112, [R212+0x3800] ;  /* 0x00380000d470783b */ /* 0x000eaa0000000200 */
[-C--:B---3--:R-:W-:Y:S03]  /*60b0*/  HMMA.16816.F32.BF16 R20, R128, R32.reuse, RZ ;  /* 0x000000208014723c */ /* 0x088fe600000418ff */
[----:B------:R-:W3:Y:S03]  /*60c0*/  LDSM.16.M88.4 R136, [R212+0x3c00] ;  /* 0x003c0000d488783b */ /* 0x000ee60000000200 */
[C---:B------:R-:W-:Y:S05]  /*60d0*/  HMMA.16816.F32.BF16 R24, R124.reuse, R32, RZ ;  /* 0x000000207c18723c */ /* 0x040fea00000418ff */
[----:B------:R-:W-:Y:S01]  /*60e0*/  LDSM.16.M88.4 R172, [R216] ;  /* 0x00000000d8ac783b */ /* 0x000fe20000000200 */
[-C--:B------:R-:W-:Y:S06]  /*60f0*/  HMMA.16816.F32.BF16 R28, R124, R34.reuse, RZ ;  /* 0x000000227c1c723c */ /* 0x080fec00000418ff */
[C---:B------:R-:W-:Y:S01]  /*6100*/  HMMA.16816.F32.BF16 R32, R128.reuse, R34, RZ ;  /* 0x000000228020723c */ /* 0x040fe200000418ff */
[----:B------:R-:W3:Y:S05]  /*6110*/  LDSM.16.M88.4 R176, [R217] ;  /* 0x00000000d9b0783b */ /* 0x000eea0000000200 */
[-C--:B----4-:R-:W-:Y:S03]  /*6120*/  HMMA.16816.F32.BF16 R36, R128, R48.reuse, RZ ;  /* 0x000000308024723c */ /* 0x090fe600000418ff */
[----:B------:R-:W4:Y:S03]  /*6130*/  LDSM.16.M88.4 R180, [R216+0x1000] ;  /* 0x00100000d8b4783b */ /* 0x000f260000000200 */
[C---:B------:R-:W-:Y:S05]  /*6140*/  HMMA.16816.F32.BF16 R40, R124.reuse, R48, RZ ;  /* 0x000000307c28723c */ /* 0x040fea00000418ff */
[----:B------:R-:W4:Y:S01]  /*6150*/  LDSM.16.M88.4 R184, [R224] ;  /* 0x00000000e0b8783b */ /* 0x000f220000000200 */
[-C--:B------:R-:W-:Y:S06]  /*6160*/  HMMA.16816.F32.BF16 R44, R124, R50.reuse, RZ ;  /* 0x000000327c2c723c */ /* 0x080fec00000418ff */
[C---:B------:R-:W-:Y:S01]  /*6170*/  HMMA.16816.F32.BF16 R48, R128.reuse, R50, RZ ;  /* 0x000000328030723c */ /* 0x040fe200000418ff */
[----:B------:R-:W4:Y:S05]  /*6180*/  LDSM.16.M88.4 R188, [R223] ;  /* 0x00000000dfbc783b */ /* 0x000f2a0000000200 */
[-C--:B-----5:R-:W-:Y:S03]  /*6190*/  HMMA.16816.F32.BF16 R52, R128, R64.reuse, RZ ;  /* 0x000000408034723c */ /* 0x0a0fe600000418ff */
[----:B------:R-:W5:Y:S03]  /*61a0*/  LDSM.16.M88.4 R192, [R222] ;  /* 0x00000000dec0783b */ /* 0x000f660000000200 */
[C---:B------:R-:W-:Y:S05]  /*61b0*/  HMMA.16816.F32.BF16 R56, R124.reuse, R64, RZ ;  /* 0x000000407c38723c */ /* 0x040fea00000418ff */
[----:B------:R-:W5:Y:S01]  /*61c0*/  LDSM.16.M88.4 R196, [R221] ;  /* 0x00000000ddc4783b */ /* 0x000f620000000200 */
[-C--:B------:R-:W-:Y:S06]  /*61d0*/  HMMA.16816.F32.BF16 R60, R124, R66.reuse, RZ ;  /* 0x000000427c3c723c */ /* 0x080fec00000418ff */
[C---:B------:R-:W-:Y:S01]  /*61e0*/  HMMA.16816.F32.BF16 R64, R128.reuse, R66, RZ ;  /* 0x000000428040723c */ /* 0x040fe200000418ff */
[----:B------:R-:W5:Y:S05]  /*61f0*/  LDSM.16.M88.4 R200, [R220] ;  /* 0x00000000dcc8783b */ /* 0x000f6a0000000200 */
[-C--:B-1----:R-:W-:Y:S03]  /*6200*/  HMMA.16816.F32.BF16 R68, R128, R80.reuse, RZ ;  /* 0x000000508044723c */ /* 0x082fe600000418ff */
[----:B------:R-:W1:Y:S03]  /*6210*/  LDSM.16.M88.4 R204, [R219] ;  /* 0x00000000dbcc783b */ /* 0x000e660000000200 */
[C---:B------:R-:W-:Y:S05]  /*6220*/  HMMA.16816.F32.BF16 R72, R124.reuse, R80, RZ ;  /* 0x000000507c48723c */ /* 0x040fea00000418ff */
[----:B------:R-:W1:Y:S01]  /*6230*/  LDSM.16.M88.4 R208, [R218] ;  /* 0x00000000dad0783b */ /* 0x000e620000000200 */
[-C--:B------:R-:W-:Y:S01]  /*6240*/  HMMA.16816.F32.BF16 R76, R124, R82.reuse, RZ ;  /* 0x000000527c4c723c */ /* 0x080fe200000418ff */
[----:B------:R-:W-:Y:S05]  /*6250*/  DEPBAR.LE SB0, 0x0 ;  /* 0x000080000000791a */ /* 0x000fea0000000000 */
[C---:B------:R-:W-:Y:S01]  /*6260*/  HMMA.16816.F32.BF16 R80, R128.reuse, R82, RZ ;  /* 0x000000528050723c */ /* 0x040fe200000418ff */
[----:B------:R-:W-:Y:S05]  /*6270*/  BAR.SYNC.DEFER_BLOCKING 0x0 ;  /* 0x0000000000007b1d */ /* 0x000fea0000010000 */
[-C--:B--2---:R-:W-:Y:S06]  /*6280*/  HMMA.16816.F32.BF16 R84, R128, R96.reuse, RZ ;  /* 0x000000608054723c */ /* 0x084fec00000418ff */
[C---:B------:R-:W-:Y:S06]  /*6290*/  HMMA.16816.F32.BF16 R88, R124.reuse, R96, RZ ;  /* 0x000000607c58723c */ /* 0x040fec00000418ff */
[-C--:B------:R-:W-:Y:S06]  /*62a0*/  HMMA.16816.F32.BF16 R92, R124, R98.reuse, RZ ;  /* 0x000000627c5c723c */ /* 0x080fec00000418ff */
[C---:B------:R-:W-:Y:S06]  /*62b0*/  HMMA.16816.F32.BF16 R96, R128.reuse, R98, RZ ;  /* 0x000000628060723c */ /* 0x040fec00000418ff */
[-C--:B------:R-:W-:Y:S06]  /*62c0*/  HMMA.16816.F32.BF16 R100, R128, R112.reuse, RZ ;  /* 0x000000708064723c */ /* 0x080fec00000418ff */
[C---:B------:R-:W-:Y:S06]  /*62d0*/  HMMA.16816.F32.BF16 R104, R124.reuse, R112, RZ ;  /* 0x000000707c68723c */ /* 0x040fec00000418ff */
[-C--:B------:R-:W-:Y:S06]  /*62e0*/  HMMA.16816.F32.BF16 R108, R124, R114.reuse, RZ ;  /* 0x000000727c6c723c */ /* 0x080fec00000418ff */
[C---:B------:R-:W-:Y:S06]  /*62f0*/  HMMA.16816.F32.BF16 R112, R128.reuse, R114, RZ ;  /* 0x000000728070723c */ /* 0x040fec00000418ff */
[-C--:B---3--:R-:W-:Y:S06]  /*6300*/  HMMA.16816.F32.BF16 R116, R128, R136.reuse, RZ ;  /* 0x000000888074723c */ /* 0x088fec00000418ff */
[C---:B------:R-:W-:Y:S06]  /*6310*/  HMMA.16816.F32.BF16 R120, R124.reuse, R136, RZ ;  /* 0x000000887c78723c */ /* 0x040fec00000418ff */
[-C--:B------:R-:W-:Y:S06]  /*6320*/  HMMA.16816.F32.BF16 R124, R124, R138.reuse, RZ ;  /* 0x0000008a7c7c723c */ /* 0x080fec00000418ff */
[----:B------:R-:W-:Y:S06]  /*6330*/  HMMA.16816.F32.BF16 R128, R128, R138, RZ ;  /* 0x0000008a8080723c */ /* 0x000fec00000418ff */
[-C--:B------:R-:W-:Y:S06]  /*6340*/  HMMA.16816.F32.BF16 R4, R172, R176.reuse, R4 ;  /* 0x000000b0ac04723c */ /* 0x080fec0000041804 */
[C---:B----4-:R-:W-:Y:S06]  /*6350*/  HMMA.16816.F32.BF16 R8, R180.reuse, R176, R8 ;  /* 0x000000b0b408723c */ /* 0x050fec0000041808 */
[-C--:B------:R-:W-:Y:S06]  /*6360*/  HMMA.16816.F32.BF16 R12, R180, R178.reuse, R12 ;  /* 0x000000b2b40c723c */ /* 0x080fec000004180c */
[C---:B------:R-:W-:Y:S06]  /*6370*/  HMMA.16816.F32.BF16 R16, R172.reuse, R178, R16 ;  /* 0x000000b2ac10723c */ /* 0x040fec0000041810 */
[----:B------:R-:W-:Y:S01]  /*6380*/  FMNMX.FTZ R0, R4, R3, !PT ;  /* 0x0000000304007209 */ /* 0x000fe20007810000 */
[-C--:B------:R-:W-:Y:S04]  /*6390*/  HMMA.16816.F32.BF16 R20, R172, R184.reuse, R20 ;  /* 0x000000b8ac14723c */ /* 0x080fe80000041814 */
[----:B------:R-:W-:Y:S02]  /*63a0*/  FMNMX.FTZ R2, R6, R133, !PT ;  /* 0x0000008506027209 */ /* 0x000fe40007810000 */
[----:B------:R-:W-:Y:S01]  /*63b0*/  FMNMX.FTZ R132, R5, R0, !PT ;  /* 0x0000000005847209 */ /* 0x000fe20007810000 */
[C---:B------:R-:W-:Y:S04]  /*63c0*/  HMMA.16816.F32.BF16 R24, R180.reuse, R184, R24 ;  /* 0x000000b8b418723c */ /* 0x040fe80000041818 */
[----:B------:R-:W-:Y:S02]  /*63d0*/  FMNMX.FTZ R0, R7, R2, !PT ;  /* 0x0000000207007209 */ /* 0x000fe40007810000 */
[-C--:B------:R-:W-:Y:S05]  /*63e0*/  HMMA.16816.F32.BF16 R28, R180, R186.reuse, R28 ;  /* 0x000000bab41c723c */ /* 0x080fea000004181c */
[----:B------:R-:W-:Y:S01]  /*63f0*/  FMNMX.FTZ R2, R16, R132, !PT ;  /* 0x0000008410027209 */ /* 0x000fe20007810000 */
[C---:B------:R-:W-:Y:S05]  /*6400*/  HMMA.16816.F32.BF16 R32, R172.reuse, R186, R32 ;  /* 0x000000baac20723c */ /* 0x040fea0000041820 */
[----:B------:R-:W-:Y:S01]  /*6410*/  FMNMX.FTZ R132, R8, R134, !PT ;  /* 0x0000008608847209 */ /* 0x000fe20007810000 */
        /* <DEDUP_REMOVED lines=8> */
[-C--:B-----5:R-:W-:Y:S05]  /*64a0*/  HMMA.16816.F32.BF16 R52, R172, R192.reuse, R52 ;  /* 0x000000c0ac34723c */ /* 0x0a0fea0000041834 */
        /* <DEDUP_REMOVED lines=23> */
[-C--:B-1----:R-:W-:Y:S05]  /*6620*/  HMMA.16816.F32.BF16 R100, R172, R204.reuse, R100 ;  /* 0x000000ccac64723c */ /* 0x082fea0000041864 */
        /* <DEDUP_REMOVED lines=13> */
[----:B------:R-:W-:Y:S05]  /*6700*/  HMMA.16816.F32.BF16 R128, R172, R210, R128 ;  /* 0x000000d2ac80723c */ /* 0x000fea0000041880 */
[----:B------:R-:W-:Y:S02]  /*6710*/  FMNMX.FTZ R2, R28, R2, !PT ;  /* 0x000000021c027209 */ /* 0x000fe40007810000 */
[----:B------:R-:W-:Y:S04]  /*6720*/  FMNMX.FTZ R132, R38, R132, !PT ;  /* 0x0000008426847209 */ /* 0x000fe80007810000 */
[----:B------:R-:W-:Y:S02]  /*6730*/  FMNMX.FTZ R176, R37, R176, !PT ;  /* 0x000000b025b07209 */ /* 0x000fe40007810000 */
        /* <DEDUP_REMOVED lines=87> */
[----:B------:R-:W-:Y:S01]  /*6cb0*/  FMNMX.FTZ R176, R129, R176, !PT ;  /* 0x000000b081b07209 */ /* 0x000fe20007810000 */
[----:B------:R-:W-:Y:S06]  /*6cc0*/  @P2 BRA `(.L_x_9) ;  /* 0xffffffec00f02947 */ /* 0x000fec000383ffff */
.L_x_8:
[----:B-1----:R-:W-:Y:S01]  /*6cd0*/  SHFL.BFLY PT, R139, R176, 0x2, 0x1f ;  /* 0x0c401f00b08b7f89 */ /* 0x002fe200000e0000 */
[----:B------:R-:W-:Y:S02]  /*6ce0*/  FMNMX.FTZ R136, R131, R177, !PT ;  /* 0x000000b183887209 */ /* 0x000fe40007810000 */
[----:B------:R-:W-:Y:S02]  /*6cf0*/  FMNMX.FTZ R0, R122, R178, !PT ;  /* 0x000000b27a007209 */ /* 0x000fe40007810000 */
[----:B------:R-:W-:Y:S03]  /*6d00*/  FMNMX.FTZ R2, R121, R132, !PT ;  /* 0x0000008479027209 */ /* 0x000fe60007810000 */
[----:B------:R-:W-:Y:S01]  /*6d10*/  SHFL.BFLY PT, R172, R136, 0x2, 0x1f ;  /* 0x0c401f0088ac7f89 */ /* 0x000fe200000e0000 */
[----:B------:R-:W-:Y:S02]  /*6d20*/  FMNMX.FTZ R0, R123, R0, !PT ;  /* 0x000000007b007209 */ /* 0x000fe40007810000 */
[----:B------:R-:W-:Y:S02]  /*6d30*/  FMNMX.FTZ R2, R124, R2, !PT ;  /* 0x000000027c027209 */ /* 0x000fe40007810000 */
[----:B------:R-:W-:Y:S02]  /*6d40*/  FMNMX.FTZ R0, R126, R0, !PT ;  /* 0x000000007e007209 */ /* 0x000fe40007810000 */
[----:B------:R-:W-:Y:S02]  /*6d50*/  FMNMX.FTZ R132, R125, R2, !PT ;  /* 0x000000027d847209 */ /* 0x000fe40007810000 */
[----:B------:R-:W-:Y:S02]  /*6d60*/  FMNMX.FTZ R0, R127, R0, !PT ;  /* 0x000000007f007209 */ /* 0x000fe40007810000 */
[----:B------:R-:W-:Y:S01]  /*6d70*/  IADD3 R225, R225, -0x1, RZ ;  /* 0xffffffffe1e17810 */ /* 0x000fe20007ffe0ff */
[----:B------:R-:W-:Y:S08]  /*6d80*/  SHFL.BFLY PT, R137, R132, 0x2, 0x1f ;  /* 0x0c401f0084897f89 */ /* 0x000ff000000e0000 */
[----:B------:R-:W1:Y:S02]  /*6d90*/  SHFL.BFLY PT, R2, R0, 0x2, 0x1f ;  /* 0x0c401f0000027f89 */ /* 0x000e6400000e0000 */
[----:B-1----:R-:W-:Y:S02]  /*6da0*/  FMNMX.FTZ R2, R0, R2, !PT ;  /* 0x0000000200027209 */ /* 0x002fe40007810000 */
[----:B------:R-:W-:Y:S02]  /*6db0*/  FMNMX.FTZ R136, R136, R172, !PT ;  /* 0x000000ac88887209 */ /* 0x000fe40007810000 */
[----:B------:R-:W-:Y:S02]  /*6dc0*/  FMNMX.FTZ R139, R176, R139, !PT ;  /* 0x0000008bb08b7209 */ /* 0x000fe40007810000 */
[----:B------:R-:W-:Y:S01]  /*6dd0*/  FMNMX.FTZ R137, R132, R137, !PT ;  /* 0x0000008984897209 */ /* 0x000fe20007810000 */
[----:B------:R-:W-:Y:S08]  /*6de0*/  SHFL.BFLY PT, R172, R136, 0x1, 0x1f ;  /* 0x0c201f0088ac7f89 */ /* 0x000ff000000e0000 */
[----:B------:R-:W1:Y:S08]  /*6df0*/  SHFL.BFLY PT, R138, R139, 0x1, 0x1f ;  /* 0x0c201f008b8a7f89 */ /* 0x000e7000000e0000 */
[----:B------:R-:W2:Y:S08]  /*6e00*/  SHFL.BFLY PT, R173, R137, 0x1, 0x1f ;  /* 0x0c201f0089ad7f89 */ /* 0x000eb000000e0000 */
[----:B------:R-:W3:Y:S01]  /*6e10*/  SHFL.BFLY PT, R132, R2, 0x1, 0x1f ;  /* 0x0c201f0002847f89 */ /* 0x000ee200000e0000 */
[----:B-1----:R-:W-:Y:S02]  /*6e20*/  FMNMX.FTZ R139, R139, R138, !PT ;  /* 0x0000008a8b8b7209 */ /* 0x002fe40007810000 */
[----:B------:R-:W-:Y:S02]  /*6e30*/  FMNMX.FTZ R138, R136, R172, !PT ;  /* 0x000000ac888a7209 */ /* 0x000fe40007810000 */
[C---:B------:R-:W-:Y:S01]  /*6e40*/  FSETP.NEU.FTZ.AND P0, PT, R139.reuse, -INF , PT ;  /* 0xff8000008b00780b */ /* 0x040fe20003f1d000 */
[----:B------:R-:W-:Y:S01]  /*6e50*/  FADD.FTZ R0, -R139, R3 ;  /* 0x000000038b007221 */ /* 0x000fe20000010100 */
[----:B--2---:R-:W-:Y:S03]  /*6e60*/  FMNMX.FTZ R137, R137, R173, !PT ;  /* 0x000000ad89897209 */ /* 0x004fe60007810000 */
[----:B------:R-:W-:Y:S01]  /*6e70*/  FMUL.FTZ R3, R0, UR4 ;  /* 0x0000000400037c20 */ /* 0x000fe20008410000 */
[----:B------:R-:W-:Y:S03]  /*6e80*/  FADD.FTZ R0, -R138, R133 ;  /* 0x000000858a007221 */ /* 0x000fe60000010100 */
[----:B------:R1:W2:Y:S02]  /*6e90*/  MUFU.EX2 R136, R3 ;  /* 0x0000000300887308 */ /* 0x0002a40000000800 */
[----:B-1----:R-:W-:Y:S01]  /*6ea0*/  FMUL.FTZ R3, R0, UR4 ;  /* 0x0000000400037c20 */ /* 0x002fe20008410000 */
[----:B------:R-:W-:Y:S01]  /*6eb0*/  FADD.FTZ R0, -R137, R134 ;  /* 0x0000008689007221 */ /* 0x000fe20000010100 */
[----:B------:R-:W-:Y:S06]  /*6ec0*/  FMUL.FTZ R134, R138, UR4 ;  /* 0x000000048a867c20 */ /* 0x000fec0008410000 */
[----:B------:R3:W1:Y:S02]  /*6ed0*/  MUFU.EX2 R133, R3 ;  /* 0x0000000300857308 */ /* 0x0006640000000800 */
[----:B---3--:R-:W-:Y:S01]  /*6ee0*/  FMNMX.FTZ R3, R2, R132, !PT ;  /* 0x0000008402037209 */ /* 0x008fe20007810000 */
[----:B------:R-:W-:Y:S01]  /*6ef0*/  FMUL.FTZ R132, R139, UR4 ;  /* 0x000000048b847c20 */ /* 0x000fe20008410000 */
[----:B------:R-:W-:Y:S03]  /*6f00*/  FMUL.FTZ R2, R0, UR4 ;  /* 0x0000000400027c20 */ /* 0x000fe60008410000 */
[C---:B------:R-:W-:Y:S01]  /*6f10*/  FMUL.FTZ R172, R3.reuse, UR4 ;  /* 0x0000000403ac7c20 */ /* 0x040fe20008410000 */
[----:B------:R-:W-:Y:S01]  /*6f20*/  FSEL R132, R132, RZ, P0 ;  /* 0x000000ff84847208 */ /* 0x000fe20000000000 */
[----:B------:R-:W-:Y:S01]  /*6f30*/  FADD.FTZ R0, -R3, R135 ;  /* 0x0000008703007221 */ /* 0x000fe20000010100 */
[----:B------:R-:W-:Y:S01]  /*6f40*/  MUFU.EX2 R2, R2 ;  /* 0x0000000200027308 */ /* 0x000fe20000000800 */
[----:B------:R-:W-:Y:S01]  /*6f50*/  FSETP.NEU.FTZ.AND P0, PT, R138, -INF , PT ;  /* 0xff8000008a00780b */ /* 0x000fe20003f1d000 */
[----:B------:R-:W-:Y:S01]  /*6f60*/  FMUL.FTZ R135, R137, UR4 ;  /* 0x0000000489877c20 */ /* 0x000fe20008410000 */
[--C-:B------:R-:W-:Y:S01]  /*6f70*/  FFMA.FTZ R20, R20, UR4, -R132.reuse ;  /* 0x0000000414147c23 */ /* 0x100fe20008010884 */
[--C-:B------:R-:W-:Y:S01]  /*6f80*/  FFMA.FTZ R21, R21, UR4, -R132.reuse ;  /* 0x0000000415157c23 */ /* 0x100fe20008010884 */
[--C-:B------:R-:W-:Y:S01]  /*6f90*/  FFMA.FTZ R48, R48, UR4, -R132.reuse ;  /* 0x0000000430307c23 */ /* 0x100fe20008010884 */
[--C-:B------:R-:W-:Y:S01]  /*6fa0*/  FFMA.FTZ R49, R49, UR4, -R132.reuse ;  /* 0x0000000431317c23 */ /* 0x100fe20008010884 */
[--C-:B------:R-:W-:Y:S03]  /*6fb0*/  FFMA.FTZ R52, R52, UR4, -R132.reuse ;  /* 0x0000000434347c23 */ /* 0x100fe60008010884 */
[----:B------:R-:W-:Y:S01]  /*6fc0*/  MUFU.EX2 R190, R20 ;  /* 0x0000001400be7308 */ /* 0x000fe20000000800 */
[--C-:B------:R-:W-:Y:S01]  /*6fd0*/  FFMA.FTZ R53, R53, UR4, -R132.reuse ;  /* 0x0000000435357c23 */ /* 0x100fe20008010884 */
[----:B------:R-:W-:Y:S01]  /*6fe0*/  FSEL R134, R134, RZ, P0 ;  /* 0x000000ff86867208 */ /* 0x000fe20000000000 */
[--C-:B------:R-:W-:Y:S01]  /*6ff0*/  FFMA.FTZ R16, R16, UR4, -R132.reuse ;  /* 0x0000000410107c23 */ /* 0x100fe20008010884 */
[--C-:B------:R-:W-:Y:S01]  /*7000*/  FFMA.FTZ R17, R17, UR4, -R132.reuse ;  /* 0x0000000411117c23 */ /* 0x100fe20008010884 */
[----:B------:R-:W-:Y:S01]  /*7010*/  FSETP.NEU.FTZ.AND P0, PT, R137, -INF , PT ;  /* 0xff8000008900780b */ /* 0x000fe20003f1d000 */
[----:B------:R-:W-:Y:S01]  /*7020*/  FFMA.FTZ R36, R36, UR4, -R132 ;  /* 0x0000000424247c23 */ /* 0x000fe20008010884 */
[--C-:B------:R-:W-:Y:S03]  /*7030*/  FFMA.FTZ R22, R22, UR4, -R134.reuse ;  /* 0x0000000416167c23 */ /* 0x100fe60008010886 */
[----:B------:R-:W-:Y:S01]  /*7040*/  MUFU.EX2 R197, R21 ;  /* 0x0000001500c57308 */ /* 0x000fe20000000800 */
[--C-:B------:R-:W-:Y:S01]  /*7050*/  FFMA.FTZ R23, R23, UR4, -R134.reuse ;  /* 0x0000000417177c23 */ /* 0x100fe20008010886 */
[--C-:B------:R-:W-:Y:S01]  /*7060*/  FFMA.FTZ R50, R50, UR4, -R134.reuse ;  /* 0x0000000432327c23 */ /* 0x100fe20008010886 */
[--C-:B------:R-:W-:Y:S01]  /*7070*/  FFMA.FTZ R51, R51, UR4, -R134.reuse ;  /* 0x0000000433337c23 */ /* 0x100fe20008010886 */
[--C-:B------:R-:W-:Y:S01]  /*7080*/  FFMA.FTZ R54, R54, UR4, -R134.reuse ;  /* 0x0000000436367c23 */ /* 0x100fe20008010886 */
[--C-:B------:R-:W-:Y:S01]  /*7090*/  FFMA.FTZ R55, R55, UR4, -R134.reuse ;  /* 0x0000000437377c23 */ /* 0x100fe20008010886 */
[----:B------:R-:W-:Y:S01]  /*70a0*/  FSEL R135, R135, RZ, P0 ;  /* 0x000000ff87877208 */ /* 0x000fe20000000000 */
[--C-:B------:R-:W-:Y:S03]  /*70b0*/  FFMA.FTZ R18, R18, UR4, -R134.reuse ;  /* 0x0000000412127c23 */ /* 0x100fe60008010886 */
[----:B------:R-:W-:Y:S01]  /*70c0*/  MUFU.EX2 R189, R22 ;  /* 0x0000001600bd7308 */ /* 0x000fe20000000800 */
[----:B------:R-:W-:Y:S01]  /*70d0*/  FFMA.FTZ R19, R19, UR4, -R134 ;  /* 0x0000000413137c23 */ /* 0x000fe20008010886 */
[----:B------:R-:W-:Y:S01]  /*70e0*/  FSETP.NEU.FTZ.AND P0, PT, R3, -INF , PT ;  /* 0xff8000000300780b */ /* 0x000fe20003f1d000 */
[--C-:B------:R-:W-:Y:S01]  /*70f0*/  FFMA.FTZ R44, R44, UR4, -R135.reuse ;  /* 0x000000042c2c7c23 */ /* 0x100fe20008010887 */
[--C-:B------:R-:W-:Y:S01]  /*7100*/  FFMA.FTZ R45, R45, UR4, -R135.reuse ;  /* 0x000000042d2d7c23 */ /* 0x100fe20008010887 */
[----:B------:R-:W-:Y:S01]  /*7110*/  FFMA.FTZ R37, R37, UR4, -R132 ;  /* 0x0000000425257c23 */ /* 0x000fe20008010884 */
[----:B------:R-:W-:Y:S01]  /*7120*/  FSEL R172, R172, RZ, P0 ;  /* 0x000000ffacac7208 */ /* 0x000fe20000000000 */
[--C-:B------:R-:W-:Y:S03]  /*7130*/  FFMA.FTZ R38, R38, UR4, -R134.reuse ;  /* 0x0000000426267c23 */ /* 0x100fe60008010886 */
[----:B------:R3:W-:Y:S01]  /*7140*/  MUFU.EX2 R194, R23 ;  /* 0x0000001700c27308 */ /* 0x0007e20000000800 */
[----:B------:R-:W-:Y:S01]  /*7150*/  FFMA.FTZ R39, R39, UR4, -R134 ;  /* 0x0000000427277c23 */ /* 0x000fe20008010886 */
[--C-:B------:R-:W-:Y:S01]  /*7160*/  FFMA.FTZ R40, R40, UR4, -R135.reuse ;  /* 0x0000000428287c23 */ /* 0x100fe20008010887 */
[--C-:B------:R-:W-:Y:S01]  /*7170*/  FFMA.FTZ R46, R46, UR4, -R172.reuse ;  /* 0x000000042e2e7c23 */ /* 0x100fe200080108ac */
[--C-:B------:R-:W-:Y:S01]  /*7180*/  FFMA.FTZ R47, R47, UR4, -R172.reuse ;  /* 0x000000042f2f7c23 */ /* 0x100fe200080108ac */
[--C-:B------:R-:W-:Y:S01]  /*7190*/  FFMA.FTZ R41, R41, UR4, -R135.reuse ;  /* 0x0000000429297c23 */ /* 0x100fe20008010887 */
[--C-:B------:R-:W-:Y:S01]  /*71a0*/  FFMA.FTZ R42, R42, UR4, -R172.reuse ;  /* 0x000000042a2a7c23 */ /* 0x100fe200080108ac */
[--C-:B------:R-:W-:Y:S03]  /*71b0*/  FFMA.FTZ R43, R43, UR4, -R172.reuse ;  /* 0x000000042b2b7c23 */ /* 0x100fe600080108ac */
[----:B------:R-:W-:Y:S01]  /*71c0*/  MUFU.EX2 R208, R44 ;  /* 0x0000002c00d07308 */ /* 0x000fe20000000800 */
[--C-:B------:R-:W-:Y:S01]  /*71d0*/  FFMA.FTZ R24, R24, UR4, -R135.reuse ;  /* 0x0000000418187c23 */ /* 0x100fe20008010887 */
[--C-:B------:R-:W-:Y:S01]  /*71e0*/  FFMA.FTZ R25, R25, UR4, -R135.reuse ;  /* 0x0000000419197c23 */ /* 0x100fe20008010887 */
[--C-:B------:R-:W-:Y:S01]  /*71f0*/  FFMA.FTZ R26, R26, UR4, -R172.reuse ;  /* 0x000000041a1a7c23 */ /* 0x100fe200080108ac */
[--C-:B------:R-:W-:Y:S01]  /*7200*/  FFMA.FTZ R27, R27, UR4, -R172.reuse ;  /* 0x000000041b1b7c23 */ /* 0x100fe200080108ac */
[--C-:B------:R-:W-:Y:S01]  /*7210*/  FFMA.FTZ R28, R28, UR4, -R135.reuse ;  /* 0x000000041c1c7c23 */ /* 0x100fe20008010887 */
[--C-:B------:R-:W-:Y:S01]  /*7220*/  FFMA.FTZ R29, R29, UR4, -R135.reuse ;  /* 0x000000041d1d7c23 */ /* 0x100fe20008010887 */
[--C-:B------:R-:W-:Y:S03]  /*7230*/  FFMA.FTZ R30, R30, UR4, -R172.reuse ;  /* 0x000000041e1e7c23 */ /* 0x100fe600080108ac */
[----:B------:R-:W-:Y:S01]  /*7240*/  MUFU.EX2 R235, R45 ;  /* 0x0000002d00eb7308 */ /* 0x000fe20000000800 */
[----:B---3--:R-:W3:Y:S01]  /*7250*/  LDSM.16.MT88.4 R20, [R213+0x4000] ;  /* 0x00400000d514783b */ /* 0x008ee20000004200 */
[----:B------:R-:W-:Y:S01]  /*7260*/  FFMA.FTZ R31, R31, UR4, -R172 ;  /* 0x000000041f1f7c23 */ /* 0x000fe200080108ac */
[--C-:B------:R-:W-:Y:S01]  /*7270*/  FFMA.FTZ R32, R32, UR4, -R132.reuse ;  /* 0x0000000420207c23 */ /* 0x100fe20008010884 */
[----:B------:R-:W-:Y:S01]  /*7280*/  FFMA.FTZ R33, R33, UR4, -R132 ;  /* 0x0000000421217c23 */ /* 0x000fe20008010884 */
[--C-:B------:R-:W-:Y:S01]  /*7290*/  FFMA.FTZ R34, R34, UR4, -R134.reuse ;  /* 0x0000000422227c23 */ /* 0x100fe20008010886 */
[--C-:B------:R-:W-:Y:S01]  /*72a0*/  FFMA.FTZ R35, R35, UR4, -R134.reuse ;  /* 0x0000000423237c23 */ /* 0x100fe20008010886 */
[--C-:B------:R-:W-:Y:S03]  /*72b0*/  FFMA.FTZ R71, R71, UR4, -R134.reuse ;  /* 0x0000000447477c23 */ /* 0x100fe60008010886 */
[----:B------:R-:W-:Y:S01]  /*72c0*/  MUFU.EX2 R211, R46 ;  /* 0x0000002e00d37308 */ /* 0x000fe20000000800 */
[----:B------:R-:W-:Y:S01]  /*72d0*/  FFMA.FTZ R82, R82, UR4, -R134 ;  /* 0x0000000452527c23 */ /* 0x000fe20008010886 */
[--C-:B------:R-:W-:Y:S01]  /*72e0*/  FFMA.FTZ R73, R73, UR4, -R135.reuse ;  /* 0x0000000449497c23 */ /* 0x100fe20008010887 */
[--C-:B------:R-:W-:Y:S01]  /*72f0*/  FFMA.FTZ R76, R76, UR4, -R135.reuse ;  /* 0x000000044c4c7c23 */ /* 0x100fe20008010887 */
[--C-:B------:R-:W-:Y:S01]  /*7300*/  FFMA.FTZ R4, R4, UR4, -R132.reuse ;  /* 0x0000000404047c23 */ /* 0x100fe20008010884 */
[----:B------:R-:W-:Y:S01]  /*7310*/  FFMA.FTZ R5, R5, UR4, -R132 ;  /* 0x0000000405057c23 */ /* 0x000fe20008010884 */
[--C-:B------:R-:W-:Y:S01]  /*7320*/  FFMA.FTZ R6, R6, UR4, -R134.reuse ;  /* 0x0000000406067c23 */ /* 0x100fe20008010886 */
[----:B------:R-:W-:Y:S03]  /*7330*/  FFMA.FTZ R7, R7, UR4, -R134 ;  /* 0x0000000407077c23 */ /* 0x000fe60008010886 */
[----:B------:R4:W-:Y:S01]  /*7340*/  MUFU.EX2 R237, R47 ;  /* 0x0000002f00ed7308 */ /* 0x0009e20000000800 */
[----:B------:R-:W-:Y:S01]  /*7350*/  FMUL.FTZ R0, R0, UR4 ;  /* 0x0000000400007c20 */ /* 0x000fe20008410000 */
[--C-:B------:R-:W-:Y:S01]  /*7360*/  FFMA.FTZ R8, R8, UR4, -R135.reuse ;  /* 0x0000000408087c23 */ /* 0x100fe20008010887 */
[--C-:B------:R-:W-:Y:S01]  /*7370*/  FFMA.FTZ R9, R9, UR4, -R135.reuse ;  /* 0x0000000409097c23 */ /* 0x100fe20008010887 */
[--C-:B------:R-:W-:Y:S01]  /*7380*/  FFMA.FTZ R10, R10, UR4, -R172.reuse ;  /* 0x000000040a0a7c23 */ /* 0x100fe200080108ac */
[--C-:B------:R-:W-:Y:S01]  /*7390*/  FFMA.FTZ R11, R11, UR4, -R172.reuse ;  /* 0x000000040b0b7c23 */ /* 0x100fe200080108ac */
[--C-:B------:R-:W-:Y:S01]  /*73a0*/  FFMA.FTZ R12, R12, UR4, -R135.reuse ;  /* 0x000000040c0c7c23 */ /* 0x100fe20008010887 */
[--C-:B------:R-:W-:Y:S03]  /*73b0*/  FFMA.FTZ R13, R13, UR4, -R135.reuse ;  /* 0x000000040d0d7c23 */ /* 0x100fe60008010887 */
[----:B------:R2:W-:Y:S01]  /*73c0*/  MUFU.EX2 R177, R4 ;  /* 0x0000000400b17308 */ /* 0x0005e20000000800 */
[--C-:B------:R-:W-:Y:S01]  /*73d0*/  FFMA.FTZ R14, R14, UR4, -R172.reuse ;  /* 0x000000040e0e7c23 */ /* 0x100fe200080108ac */
[----:B------:R-:W-:Y:S01]  /*73e0*/  FFMA.FTZ R15, R15, UR4, -R172 ;  /* 0x000000040f0f7c23 */ /* 0x000fe200080108ac */
[----:B------:R-:W-:Y:S01]  /*73f0*/  FFMA.FTZ R67, R67, UR4, -R134 ;  /* 0x0000000443437c23 */ /* 0x000fe20008010886 */
[--C-:B------:R-:W-:Y:S01]  /*7400*/  FFMA.FTZ R64, R64, UR4, -R132.reuse ;  /* 0x0000000440407c23 */ /* 0x100fe20008010884 */
[----:B------:R-:W-:Y:S01]  /*7410*/  FFMA.FTZ R65, R65, UR4, -R132 ;  /* 0x0000000441417c23 */ /* 0x000fe20008010884 */
[----:B------:R-:W-:Y:S01]  /*7420*/  FFMA.FTZ R66, R66, UR4, -R134 ;  /* 0x0000000442427c23 */ /* 0x000fe20008010886 */
[--C-:B------:R-:W-:Y:S03]  /*7430*/  FFMA.FTZ R59, R59, UR4, -R172.reuse ;  /* 0x000000043b3b7c23 */ /* 0x100fe600080108ac */
[----:B------:R5:W3:Y:S01]  /*7440*/  MUFU.EX2 R179, R5 ;  /* 0x0000000500b37308 */ /* 0x000ae20000000800 */
[----:B----4-:R-:W4:Y:S01]  /*7450*/  LDSM.16.MT88.4 R44, [R214+0x4000] ;  /* 0x00400000d62c783b */ /* 0x010f220000004200 */
[--C-:B------:R-:W-:Y:S01]  /*7460*/  FFMA.FTZ R60, R60, UR4, -R135.reuse ;  /* 0x000000043c3c7c23 */ /* 0x100fe20008010887 */
[--C-:B------:R-:W-:Y:S01]  /*7470*/  FFMA.FTZ R61, R61, UR4, -R135.reuse ;  /* 0x000000043d3d7c23 */ /* 0x100fe20008010887 */
[--C-:B------:R-:W-:Y:S01]  /*7480*/  FFMA.FTZ R62, R62, UR4, -R172.reuse ;  /* 0x000000043e3e7c23 */ /* 0x100fe200080108ac */
[--C-:B------:R-:W-:Y:S01]  /*7490*/  FFMA.FTZ R63, R63, UR4, -R172.reuse ;  /* 0x000000043f3f7c23 */ /* 0x100fe200080108ac */
[--C-:B------:R-:W-:Y:S01]  /*74a0*/  FFMA.FTZ R56, R56, UR4, -R135.reuse ;  /* 0x0000000438387c23 */ /* 0x100fe20008010887 */
[--C-:B------:R-:W-:Y:S03]  /*74b0*/  FFMA.FTZ R57, R57, UR4, -R135.reuse ;  /* 0x0000000439397c23 */ /* 0x100fe60008010887 */
[----:B------:R1:W-:Y:S01]  /*74c0*/  MUFU.EX2 R175, R6 ;  /* 0x0000000600af7308 */ /* 0x0003e20000000800 */
[----:B--2---:R-:W-:Y:S01]  /*74d0*/  FMUL.FTZ R4, R136, R144 ;  /* 0x0000009088047220 */ /* 0x004fe20000410000 */
[----:B------:R-:W-:Y:S01]  /*74e0*/  FFMA.FTZ R58, R58, UR4, -R172 ;  /* 0x000000043a3a7c23 */ /* 0x000fe200080108ac */
[--C-:B------:R-:W-:Y:S01]  /*74f0*/  FFMA.FTZ R68, R68, UR4, -R132.reuse ;  /* 0x0000000444447c23 */ /* 0x100fe20008010884 */
[----:B------:R-:W-:Y:S01]  /*7500*/  FFMA.FTZ R69, R69, UR4, -R132 ;  /* 0x0000000445457c23 */ /* 0x000fe20008010884 */
[----:B------:R-:W-:Y:S01]  /*7510*/  FFMA.FTZ R70, R70, UR4, -R134 ;  /* 0x0000000446467c23 */ /* 0x000fe20008010886 */
[--C-:B------:R-:W-:Y:S01]  /*7520*/  FFMA.FTZ R80, R80, UR4, -R132.reuse ;  /* 0x0000000450507c23 */ /* 0x100fe20008010884 */
[----:B------:R-:W-:Y:S03]  /*7530*/  FFMA.FTZ R81, R81, UR4, -R132 ;  /* 0x0000000451517c23 */ /* 0x000fe60008010884 */
[----:B------:R2:W4:Y:S01]  /*7540*/  MUFU.EX2 R178, R7 ;  /* 0x0000000700b27308 */ /* 0x0005220000000800 */
[----:B-----5:R-:W-:Y:S01]  /*7550*/  FMUL.FTZ R5, R136, R145 ;  /* 0x0000009188057220 */ /* 0x020fe20000410000 */
[----:B------:R-:W-:Y:S01]  /*7560*/  FFMA.FTZ R83, R83, UR4, -R134 ;  /* 0x0000000453537c23 */ /* 0x000fe20008010886 */
[--C-:B------:R-:W-:Y:S01]  /*7570*/  FFMA.FTZ R72, R72, UR4, -R135.reuse ;  /* 0x0000000448487c23 */ /* 0x100fe20008010887 */
[--C-:B------:R-:W-:Y:S01]  /*7580*/  FFMA.FTZ R74, R74, UR4, -R172.reuse ;  /* 0x000000044a4a7c23 */ /* 0x100fe200080108ac */
[--C-:B------:R-:W-:Y:S01]  /*7590*/  FFMA.FTZ R75, R75, UR4, -R172.reuse ;  /* 0x000000044b4b7c23 */ /* 0x100fe200080108ac */
[--C-:B------:R-:W-:Y:S01]  /*75a0*/  FFMA.FTZ R77, R77, UR4, -R135.reuse ;  /* 0x000000044d4d7c23 */ /* 0x100fe20008010887 */
[--C-:B------:R-:W-:Y:S03]  /*75b0*/  FFMA.FTZ R78, R78, UR4, -R172.reuse ;  /* 0x000000044e4e7c23 */ /* 0x100fe600080108ac */
[----:B------:R5:W-:Y:S01]  /*75c0*/  MUFU.EX2 R195, R16 ;  /* 0x0000001000c37308 */ /* 0x000be20000000800 */
[----:B-1----:R-:W-:Y:S01]  /*75d0*/  FMUL.FTZ R6, R133, R146 ;  /* 0x0000009285067220 */ /* 0x002fe20000410000 */
[----:B------:R-:W-:Y:S01]  /*75e0*/  FFMA.FTZ R79, R79, UR4, -R172 ;  /* 0x000000044f4f7c23 */ /* 0x000fe200080108ac */
[--C-:B------:R-:W-:Y:S01]  /*75f0*/  FFMA.FTZ R84, R84, UR4, -R132.reuse ;  /* 0x0000000454547c23 */ /* 0x100fe20008010884 */
[----:B------:R-:W-:Y:S01]  /*7600*/  FFMA.FTZ R85, R85, UR4, -R132 ;  /* 0x0000000455557c23 */ /* 0x000fe20008010884 */
[--C-:B------:R-:W-:Y:S01]  /*7610*/  FFMA.FTZ R86, R86, UR4, -R134.reuse ;  /* 0x0000000456567c23 */ /* 0x100fe20008010886 */
[----:B------:R-:W-:Y:S01]  /*7620*/  FFMA.FTZ R87, R87, UR4, -R134 ;  /* 0x0000000457577c23 */ /* 0x000fe20008010886 */
[--C-:B------:R-:W-:Y:S03]  /*7630*/  FFMA.FTZ R96, R96, UR4, -R132.reuse ;  /* 0x0000000460607c23 */ /* 0x100fe60008010884 */
[----:B------:R1:W4:Y:S01]  /*7640*/  MUFU.EX2 R203, R17 ;  /* 0x0000001100cb7308 */ /* 0x0003220000000800 */
[----:B--2---:R-:W-:Y:S01]  /*7650*/  FMUL.FTZ R7, R133, R147 ;  /* 0x0000009385077220 */ /* 0x004fe20000410000 */
[----:B------:R-:W-:Y:S01]  /*7660*/  FFMA.FTZ R97, R97, UR4, -R132 ;  /* 0x0000000461617c23 */ /* 0x000fe20008010884 */
[--C-:B------:R-:W-:Y:S01]  /*7670*/  FFMA.FTZ R98, R98, UR4, -R134.reuse ;  /* 0x0000000462627c23 */ /* 0x100fe20008010886 */
[----:B------:R-:W-:Y:S01]  /*7680*/  FFMA.FTZ R99, R99, UR4, -R134 ;  /* 0x0000000463637c23 */ /* 0x000fe20008010886 */
[--C-:B------:R-:W-:Y:S01]  /*7690*/  FFMA.FTZ R88, R88, UR4, -R135.reuse ;  /* 0x0000000458587c23 */ /* 0x100fe20008010887 */
[--C-:B------:R-:W-:Y:S01]  /*76a0*/  FFMA.FTZ R89, R89, UR4, -R135.reuse ;  /* 0x0000000459597c23 */ /* 0x100fe20008010887 */
[--C-:B------:R-:W-:Y:S03]  /*76b0*/  FFMA.FTZ R90, R90, UR4, -R172.reuse ;  /* 0x000000045a5a7c23 */ /* 0x100fe600080108ac */
[----:B------:R2:W-:Y:S01]  /*76c0*/  MUFU.EX2 R192, R18 ;  /* 0x0000001200c07308 */ /* 0x0005e20000000800 */
[----:B-----5:R-:W-:Y:S01]  /*76d0*/  FMUL.FTZ R16, R136, R148 ;  /* 0x0000009488107220 */ /* 0x020fe20000410000 */
[--C-:B------:R-:W-:Y:S01]  /*76e0*/  FFMA.FTZ R91, R91, UR4, -R172.reuse ;  /* 0x000000045b5b7c23 */ /* 0x100fe200080108ac */
[--C-:B------:R-:W-:Y:S01]  /*76f0*/  FFMA.FTZ R92, R92, UR4, -R135.reuse ;  /* 0x000000045c5c7c23 */ /* 0x100fe20008010887 */
[--C-:B------:R-:W-:Y:S01]  /*7700*/  FFMA.FTZ R93, R93, UR4, -R135.reuse ;  /* 0x000000045d5d7c23 */ /* 0x100fe20008010887 */
[--C-:B------:R-:W-:Y:S01]  /*7710*/  FFMA.FTZ R94, R94, UR4, -R172.reuse ;  /* 0x000000045e5e7c23 */ /* 0x100fe200080108ac */
[----:B------:R-:W-:Y:S01]  /*7720*/  FFMA.FTZ R95, R95, UR4, -R172 ;  /* 0x000000045f5f7c23 */ /* 0x000fe200080108ac */
[--C-:B------:R-:W-:Y:S03]  /*7730*/  FFMA.FTZ R100, R100, UR4, -R132.reuse ;  /* 0x0000000464647c23 */ /* 0x100fe60008010884 */
[----:B------:R5:W4:Y:S01]  /*7740*/  MUFU.EX2 R201, R19 ;  /* 0x0000001300c97308 */ /* 0x000b220000000800 */
[----:B-1----:R-:W-:Y:S01]  /*7750*/  FMUL.FTZ R17, R136, R149 ;  /* 0x0000009588117220 */ /* 0x002fe20000410000 */
[----:B------:R-:W-:Y:S01]  /*7760*/  FFMA.FTZ R101, R101, UR4, -R132 ;  /* 0x0000000465657c23 */ /* 0x000fe20008010884 */
[--C-:B------:R-:W-:Y:S01]  /*7770*/  FFMA.FTZ R102, R102, UR4, -R134.reuse ;  /* 0x0000000466667c23 */ /* 0x100fe20008010886 */
[----:B------:R-:W-:Y:S01]  /*7780*/  FFMA.FTZ R103, R103, UR4, -R134 ;  /* 0x0000000467677c23 */ /* 0x000fe20008010886 */
[--C-:B------:R-:W-:Y:S01]  /*7790*/  FFMA.FTZ R112, R112, UR4, -R132.reuse ;  /* 0x0000000470707c23 */ /* 0x100fe20008010884 */
[----:B------:R-:W-:Y:S01]  /*77a0*/  FFMA.FTZ R113, R113, UR4, -R132 ;  /* 0x0000000471717c23 */ /* 0x000fe20008010884 */
[--C-:B------:R-:W-:Y:S03]  /*77b0*/  FFMA.FTZ R114, R114, UR4, -R134.reuse ;  /* 0x0000000472727c23 */ /* 0x100fe60008010886 */
[----:B------:R3:W-:Y:S01]  /*77c0*/  MUFU.EX2 R209, R36 ;  /* 0x0000002400d17308 */ /* 0x0007e20000000800 */
[----:B--2---:R-:W-:Y:S01]  /*77d0*/  FMUL.FTZ R18, R133, R150 ;  /* 0x0000009685127220 */ /* 0x004fe20000410000 */
[----:B------:R-:W-:Y:S01]  /*77e0*/  FFMA.FTZ R115, R115, UR4, -R134 ;  /* 0x0000000473737c23 */ /* 0x000fe20008010886 */
[--C-:B------:R-:W-:Y:S01]  /*77f0*/  FFMA.FTZ R104, R104, UR4, -R135.reuse ;  /* 0x0000000468687c23 */ /* 0x100fe20008010887 */
[--C-:B------:R-:W-:Y:S01]  /*7800*/  FFMA.FTZ R105, R105, UR4, -R135.reuse ;  /* 0x0000000469697c23 */ /* 0x100fe20008010887 */
[--C-:B------:R-:W-:Y:S01]  /*7810*/  FFMA.FTZ R106, R106, UR4, -R172.reuse ;  /* 0x000000046a6a7c23 */ /* 0x100fe200080108ac */
[--C-:B------:R-:W-:Y:S01]  /*7820*/  FFMA.FTZ R107, R107, UR4, -R172.reuse ;  /* 0x000000046b6b7c23 */ /* 0x100fe200080108ac */
[--C-:B------:R-:W-:Y:S03]  /*7830*/  FFMA.FTZ R108, R108, UR4, -R135.reuse ;  /* 0x000000046c6c7c23 */ /* 0x100fe60008010887 */
[----:B------:R4:W-:Y:S01]  /*7840*/  MUFU.EX2 R240, R37 ;  /* 0x0000002500f07308 */ /* 0x0009e20000000800 */
[----:B-----5:R-:W-:Y:S01]  /*7850*/  FMUL.FTZ R19, R133, R151 ;  /* 0x0000009785137220 */ /* 0x020fe20000410000 */
[--C-:B------:R-:W-:Y:S01]  /*7860*/  FFMA.FTZ R109, R109, UR4, -R135.reuse ;  /* 0x000000046d6d7c23 */ /* 0x100fe20008010887 */
[----:B------:R-:W-:Y:S01]  /*7870*/  LDSM.16.MT88.4 R148, [R213+0x5c00] ;  /* 0x005c0000d594783b */ /* 0x000fe20000004200 */
[--C-:B------:R-:W-:Y:S01]  /*7880*/  FFMA.FTZ R110, R110, UR4, -R172.reuse ;  /* 0x000000046e6e7c23 */ /* 0x100fe200080108ac */
[----:B------:R-:W-:Y:S01]  /*7890*/  FFMA.FTZ R111, R111, UR4, -R172 ;  /* 0x000000046f6f7c23 */ /* 0x000fe200080108ac */
[--C-:B------:R-:W-:Y:S01]  /*78a0*/  FFMA.FTZ R116, R116, UR4, -R132.reuse ;  /* 0x0000000474747c23 */ /* 0x100fe20008010884 */
[--C-:B------:R-:W-:Y:S03]  /*78b0*/  FFMA.FTZ R117, R117, UR4, -R132.reuse ;  /* 0x0000000475757c23 */ /* 0x100fe60008010884 */
[----:B------:R1:W-:Y:S01]  /*78c0*/  MUFU.EX2 R206, R38 ;  /* 0x0000002600ce7308 */ /* 0x0003e20000000800 */
[----:B---3--:R-:W-:Y:S01]  /*78d0*/  F2FP.BF16.F32.PACK_AB R36, R179, R177 ;  /* 0x000000b1b324723e */ /* 0x008fe200000010ff */
[----:B------:R-:W-:Y:S01]  /*78e0*/  FFMA.FTZ R128, R128, UR4, -R132 ;  /* 0x0000000480807c23 */ /* 0x000fe20008010884 */
[--C-:B------:R-:W-:Y:S01]  /*78f0*/  FFMA.FTZ R118, R118, UR4, -R134.reuse ;  /* 0x0000000476767c23 */ /* 0x100fe20008010886 */
[--C-:B------:R-:W-:Y:S01]  /*7900*/  FFMA.FTZ R119, R119, UR4, -R134.reuse ;  /* 0x0000000477777c23 */ /* 0x100fe20008010886 */
[----:B------:R-:W-:Y:S01]  /*7910*/  FFMA.FTZ R130, R130, UR4, -R134 ;  /* 0x0000000482827c23 */ /* 0x000fe20008010886 */
[----:B------:R-:W-:Y:S01]  /*7920*/  FFMA.FTZ R132, R129, UR4, -R132 ;  /* 0x0000000481847c23 */ /* 0x000fe20008010884 */
[----:B------:R-:W-:Y:S03]  /*7930*/  FFMA.FTZ R134, R131, UR4, -R134 ;  /* 0x0000000483867c23 */ /* 0x000fe60008010886 */
[----:B------:R2:W-:Y:S01]  /*7940*/  MUFU.EX2 R238, R39 ;  /* 0x0000002700ee7308 */ /* 0x0005e20000000800 */
[----:B----4-:R-:W-:Y:S01]  /*7950*/  F2FP.BF16.F32.PACK_AB R37, R178, R175 ;  /* 0x000000afb225723e */ /* 0x010fe200000010ff */
[--C-:B------:R-:W-:Y:S01]  /*7960*/  FFMA.FTZ R120, R120, UR4, -R135.reuse ;  /* 0x0000000478787c23 */ /* 0x100fe20008010887 */
[--C-:B------:R-:W-:Y:S01]  /*7970*/  FFMA.FTZ R121, R121, UR4, -R135.reuse ;  /* 0x0000000479797c23 */ /* 0x100fe20008010887 */
[--C-:B------:R-:W-:Y:S01]  /*7980*/  FFMA.FTZ R124, R124, UR4, -R135.reuse ;  /* 0x000000047c7c7c23 */ /* 0x100fe20008010887 */
[--C-:B------:R-:W-:Y:S01]  /*7990*/  FFMA.FTZ R122, R122, UR4, -R172.reuse ;  /* 0x000000047a7a7c23 */ /* 0x100fe200080108ac */
[--C-:B------:R-:W-:Y:S01]  /*79a0*/  FFMA.FTZ R123, R123, UR4, -R172.reuse ;  /* 0x000000047b7b7c23 */ /* 0x100fe200080108ac */
[--C-:B------:R-:W-:Y:S03]  /*79b0*/  FFMA.FTZ R126, R126, UR4, -R172.reuse ;  /* 0x000000047e7e7c23 */ /* 0x100fe600080108ac */
[----:B------:R-:W3:Y:S01]  /*79c0*/  MUFU.EX2 R0, R0 ;  /* 0x0000000000007308 */ /* 0x000ee20000000800 */
[----:B-1----:R-:W-:Y:S01]  /*79d0*/  F2FP.BF16.F32.PACK_AB R38, R203, R195 ;  /* 0x000000c3cb26723e */ /* 0x002fe200000010ff */
[----:B------:R-:W-:Y:S01]  /*79e0*/  FFMA.FTZ R135, R125, UR4, -R135 ;  /* 0x000000047d877c23 */ /* 0x000fe20008010887 */
[----:B------:R-:W-:Y:S07]  /*79f0*/  FFMA.FTZ R172, R127, UR4, -R172 ;  /* 0x000000047fac7c23 */ /* 0x000fee00080108ac */
[----:B------:R1:W-:Y:S01]  /*7a00*/  MUFU.EX2 R174, R8 ;  /* 0x0000000800ae7308 */ /* 0x0003e20000000800 */
[----:B--2---:R-:W-:Y:S09]  /*7a10*/  F2FP.BF16.F32.PACK_AB R39, R201, R192 ;  /* 0x000000c0c927723e */ /* 0x004ff200000010ff */
[----:B------:R2:W4:Y:S01]  /*7a20*/  MUFU.EX2 R176, R9 ;  /* 0x0000000900b07308 */ /* 0x0005220000000800 */
[-C--:B------:R-:W-:Y:S09]  /*7a30*/  HMMA.16816.F32.BF16 R4, R36, R20.reuse, R4 ;  /* 0x000000142404723c */ /* 0x080ff20000041804 */
[----:B------:R3:W-:Y:S02]  /*7a40*/  MUFU.EX2 R173, R10 ;  /* 0x0000000a00ad7308 */ /* 0x0007e40000000800 */
[C---:B-1----:R-:W-:Y:S08]  /*7a50*/  FMUL.FTZ R8, R2.reuse, R140 ;  /* 0x0000008c02087220 */ /* 0x042ff00000410000 */
[----:B------:R1:W5:Y:S01]  /*7a60*/  MUFU.EX2 R181, R11 ;  /* 0x0000000b00b57308 */ /* 0x0003620000000800 */
[----:B--2---:R-:W-:Y:S09]  /*7a70*/  FMUL.FTZ R9, R2, R141 ;  /* 0x0000008d02097220 */ /* 0x004ff20000410000 */
[----:B------:R2:W-:Y:S01]  /*7a80*/  MUFU.EX2 R183, R12 ;  /* 0x0000000c00b77308 */ /* 0x0005e20000000800 */
[C---:B---3--:R-:W-:Y:S09]  /*7a90*/  FMUL.FTZ R10, R0.reuse, R142 ;  /* 0x0000008e000a7220 */ /* 0x048ff20000410000 */
[----:B------:R3:W5:Y:S01]  /*7aa0*/  MUFU.EX2 R193, R13 ;  /* 0x0000000d00c17308 */ /* 0x0007620000000800 */
[----:B-1----:R-:W-:Y:S09]  /*7ab0*/  FMUL.FTZ R11, R0, R143 ;  /* 0x0000008f000b7220 */ /* 0x002ff20000410000 */
[----:B------:R1:W-:Y:S01]  /*7ac0*/  MUFU.EX2 R184, R14 ;  /* 0x0000000e00b87308 */ /* 0x0003e20000000800 */
[C---:B--2---:R-:W-:Y:S09]  /*7ad0*/  FMUL.FTZ R12, R2.reuse, R152 ;  /* 0x00000098020c7220 */ /* 0x044ff20000410000 */
[----:B------:R2:W5:Y:S01]  /*7ae0*/  MUFU.EX2 R191, R15 ;  /* 0x0000000f00bf7308 */ /* 0x0005620000000800 */
[----:B---3--:R-:W-:Y:S09]  /*7af0*/  FMUL.FTZ R13, R2, R153 ;  /* 0x00000099020d7220 */ /* 0x008ff20000410000 */
[----:B------:R4:W-:Y:S01]  /*7b00*/  MUFU.EX2 R199, R40 ;  /* 0x0000002800c77308 */ /* 0x0009e20000000800 */
[C---:B-1----:R-:W-:Y:S09]  /*7b10*/  FMUL.FTZ R14, R0.reuse, R154 ;  /* 0x0000009a000e7220 */ /* 0x042ff20000410000 */
[----:B------:R5:W-:Y:S01]  /*7b20*/  MUFU.EX2 R233, R41 ;  /* 0x0000002900e97308 */ /* 0x000be20000000800 */
[----:B--2---:R-:W-:Y:S09]  /*7b30*/  FMUL.FTZ R15, R0, R155 ;  /* 0x0000009b000f7220 */ /* 0x004ff20000410000 */
[----:B------:R1:W-:Y:S01]  /*7b40*/  MUFU.EX2 R202, R42 ;  /* 0x0000002a00ca7308 */ /* 0x0003e20000000800 */
[----:B----4-:R-:W-:Y:S09]  /*7b50*/  F2FP.BF16.F32.PACK_AB R40, R176, R174 ;  /* 0x000000aeb028723e */ /* 0x010ff200000010ff */
[----:B------:R2:W-:Y:S01]  /*7b60*/  MUFU.EX2 R207, R43 ;  /* 0x0000002b00cf7308 */ /* 0x0005e20000000800 */
[----:B-----5:R-:W-:Y:S09]  /*7b70*/  F2FP.BF16.F32.PACK_AB R41, R181, R173 ;  /* 0x000000adb529723e */ /* 0x020ff200000010ff */
[----:B------:R-:W-:Y:S01]  /*7b80*/  MUFU.EX2 R241, R48 ;  /* 0x0000003000f17308 */ /* 0x000fe20000000800 */
[----:B-1----:R-:W-:Y:S09]  /*7b90*/  F2FP.BF16.F32.PACK_AB R42, R193, R183 ;  /* 0x000000b7c12a723e */ /* 0x002ff200000010ff */
[----:B------:R-:W-:Y:S01]  /*7ba0*/  MUFU.EX2 R245, R49 ;  /* 0x0000003100f57308 */ /* 0x000fe20000000800 */
[----:B--2---:R-:W-:Y:S09]  /*7bb0*/  F2FP.BF16.F32.PACK_AB R43, R191, R184 ;  /* 0x000000b8bf2b723e */ /* 0x004ff200000010ff */
[----:B------:R-:W-:Y:S01]  /*7bc0*/  MUFU.EX2 R239, R50 ;  /* 0x0000003200ef7308 */ /* 0x000fe20000000800 */
[C---:B------:R-:W-:Y:S06]  /*7bd0*/  HMMA.16816.F32.BF16 R8, R40.reuse, R20, R8 ;  /* 0x000000142808723c */ /* 0x040fec0000041808 */
[-C--:B------:R-:W-:Y:S03]  /*7be0*/  HMMA.16816.F32.BF16 R12, R40, R22.reuse, R12 ;  /* 0x00000016280c723c */ /* 0x080fe6000004180c */
[----:B------:R1:W-:Y:S02]  /*7bf0*/  MUFU.EX2 R243, R51 ;  /* 0x0000003300f37308 */ /* 0x0003e40000000800 */
[C---:B------:R-:W-:Y:S01]  /*7c00*/  FMUL.FTZ R20, R136.reuse, R160 ;  /* 0x000000a088147220 */ /* 0x040fe20000410000 */
[C---:B------:R-:W-:Y:S07]  /*7c10*/  HMMA.16816.F32.BF16 R16, R36.reuse, R22, R16 ;  /* 0x000000162410723c */ /* 0x040fee0000041810 */
[----:B------:R2:W-:Y:S01]  /*7c20*/  MUFU.EX2 R180, R24 ;  /* 0x0000001800b47308 */ /* 0x0005e20000000800 */
[----:B------:R-:W-:Y:S03]  /*7c30*/  FMUL.FTZ R21, R136, R161 ;  /* 0x000000a188157220 */ /* 0x000fe60000410000 */
[C---:B------:R-:W-:Y:S01]  /*7c40*/  FMUL.FTZ R22, R133.reuse, R162 ;  /* 0x000000a285167220 */ /* 0x040fe20000410000 */
[----:B------:R-:W-:Y:S05]  /*7c50*/  FMUL.FTZ R23, R133, R163 ;  /* 0x000000a385177220 */ /* 0x000fea0000410000 */
[----:B------:R3:W-:Y:S01]  /*7c60*/  MUFU.EX2 R185, R25 ;  /* 0x0000001900b97308 */ /* 0x0007e20000000800 */
[----:B-1----:R-:W1:Y:S01]  /*7c70*/  LDSM.16.MT88.4 R48, [R213+0x4400] ;  /* 0x00440000d530783b */ /* 0x002e620000004200 */
[-C--:B------:R-:W-:Y:S08]  /*7c80*/  HMMA.16816.F32.BF16 R20, R36, R44.reuse, R20 ;  /* 0x0000002c2414723c */ /* 0x080ff00000041814 */
[----:B------:R4:W-:Y:S03]  /*7c90*/  MUFU.EX2 R182, R26 ;  /* 0x0000001a00b67308 */ /* 0x0009e60000000800 */
[C---:B--2---:R-:W-:Y:S07]  /*7ca0*/  FMUL.FTZ R24, R2.reuse, R156 ;  /* 0x0000009c02187220 */ /* 0x044fee0000410000 */
[----:B------:R2:W-:Y:S01]  /*7cb0*/  MUFU.EX2 R186, R27 ;  /* 0x0000001b00ba7308 */ /* 0x0005e20000000800 */
[----:B---3--:R-:W-:Y:S09]  /*7cc0*/  FMUL.FTZ R25, R2, R157 ;  /* 0x0000009d02197220 */ /* 0x008ff20000410000 */
[----:B------:R3:W-:Y:S01]  /*7cd0*/  MUFU.EX2 R187, R28 ;  /* 0x0000001c00bb7308 */ /* 0x0007e20000000800 */
[C---:B----4-:R-:W-:Y:S09]  /*7ce0*/  FMUL.FTZ R26, R0.reuse, R158 ;  /* 0x0000009e001a7220 */ /* 0x050ff20000410000 */
[----:B------:R4:W-:Y:S01]  /*7cf0*/  MUFU.EX2 R200, R29 ;  /* 0x0000001d00c87308 */ /* 0x0009e20000000800 */
[----:B--2---:R-:W-:Y:S09]  /*7d00*/  FMUL.FTZ R27, R0, R159 ;  /* 0x0000009f001b7220 */ /* 0x004ff20000410000 */
[----:B------:R2:W-:Y:S01]  /*7d10*/  MUFU.EX2 R188, R30 ;  /* 0x0000001e00bc7308 */ /* 0x0005e20000000800 */
[C---:B------:R-:W-:Y:S04]  /*7d20*/  HMMA.16816.F32.BF16 R24, R40.reuse, R44, R24 ;  /* 0x0000002c2818723c */ /* 0x040fe80000041818 */
[C---:B---3--:R-:W-:Y:S05]  /*7d30*/  FMUL.FTZ R28, R2.reuse, R168 ;  /* 0x000000a8021c7220 */ /* 0x048fea0000410000 */
[----:B------:R3:W-:Y:S02]  /*7d40*/  MUFU.EX2 R210, R31 ;  /* 0x0000001f00d27308 */ /* 0x0007e40000000800 */
[C---:B----4-:R-:W-:Y:S01]  /*7d50*/  FMUL.FTZ R29, R2.reuse, R169 ;  /* 0x000000a9021d7220 */ /* 0x050fe20000410000 */
[----:B------:R-:W-:Y:S07]  /*7d60*/  FFMA.FTZ R2, R2, R231, R174 ;  /* 0x000000e702027223 */ /* 0x000fee00000100ae */
[----:B------:R-:W-:Y:S01]  /*7d70*/  MUFU.EX2 R236, R52 ;  /* 0x0000003400ec7308 */ /* 0x000fe20000000800 */
[----:B--2---:R-:W-:Y:S01]  /*7d80*/  FMUL.FTZ R30, R0, R170 ;  /* 0x000000aa001e7220 */ /* 0x004fe20000410000 */
[----:B------:R-:W-:Y:S08]  /*7d90*/  FADD.FTZ R2, R176, R2 ;  /* 0x00000002b0027221 */ /* 0x000ff00000010000 */
[----:B------:R-:W-:Y:S01]  /*7da0*/  MUFU.EX2 R244, R53 ;  /* 0x0000003500f47308 */ /* 0x000fe20000000800 */
[C---:B---3--:R-:W-:Y:S01]  /*7db0*/  FMUL.FTZ R31, R0.reuse, R171 ;  /* 0x000000ab001f7220 */ /* 0x048fe20000410000 */
[----:B------:R-:W-:Y:S04]  /*7dc0*/  FFMA.FTZ R0, R0, R232, R173 ;  /* 0x000000e800007223 */ /* 0x000fe800000100ad */
[----:B------:R-:W-:Y:S04]  /*7dd0*/  FADD.FTZ R0, R181, R0 ;  /* 0x00000000b5007221 */ /* 0x000fe80000010000 */
[----:B------:R-:W-:Y:S01]  /*7de0*/  MUFU.EX2 R234, R54 ;  /* 0x0000003600ea7308 */ /* 0x000fe20000000800 */
[-C--:B------:R-:W-:Y:S09]  /*7df0*/  HMMA.16816.F32.BF16 R28, R40, R46.reuse, R28 ;  /* 0x0000002e281c723c */ /* 0x080ff2000004181c */
[----:B------:R2:W-:Y:S02]  /*7e00*/  MUFU.EX2 R242, R55 ;  /* 0x0000003700f27308 */ /* 0x0005e40000000800 */
[----:B------:R-:W-:Y:S02]  /*7e10*/  F2FP.BF16.F32.PACK_AB R40, R197, R190 ;  /* 0x000000bec528723e */ /* 0x000fe400000010ff */
[----:B------:R-:W-:Y:S06]  /*7e20*/  F2FP.BF16.F32.PACK_AB R41, R194, R189 ;  /* 0x000000bdc229723e */ /* 0x000fec00000010ff */
[----:B------:R3:W-:Y:S10]  /*7e30*/  MUFU.EX2 R198, R32 ;  /* 0x0000002000c67308 */ /* 0x0007f40000000800 */
[----:B------:R4:W5:Y:S01]  /*7e40*/  MUFU.EX2 R205, R33 ;  /* 0x0000002100cd7308 */ /* 0x0009620000000800 */
[----:B--2---:R-:W2:Y:S09]  /*7e50*/  LDSM.16.MT88.4 R52, [R214+0x4400] ;  /* 0x00440000d634783b */ /* 0x004eb20000004200 */
[----:B------:R1:W-:Y:S01]  /*7e60*/  MUFU.EX2 R196, R34 ;  /* 0x0000002200c47308 */ /* 0x0003e20000000800 */
[C---:B---3--:R-:W-:Y:S09]  /*7e70*/  FMUL.FTZ R32, R136.reuse, R164 ;  /* 0x000000a488207220 */ /* 0x048ff20000410000 */
[----:B------:R3:W3:Y:S01]  /*7e80*/  MUFU.EX2 R204, R35 ;  /* 0x0000002300cc7308 */ /* 0x0006e20000000800 */
[C---:B----4-:R-:W-:Y:S01]  /*7e90*/  FMUL.FTZ R33, R136.reuse, R165 ;  /* 0x000000a588217220 */ /* 0x050fe20000410000 */
[----:B-----5:R-:W-:Y:S01]  /*7ea0*/  F2FP.BF16.F32.PACK_AB R42, R205, R198 ;  /* 0x000000c6cd2a723e */ /* 0x020fe200000010ff */
[----:B------:R-:W-:Y:S07]  /*7eb0*/  FFMA.FTZ R136, R136, R229, R177 ;  /* 0x000000e588887223 */ /* 0x000fee00000100b1 */
[----:B------:R-:W-:Y:S01]  /*7ec0*/  MUFU.EX2 R247, R64 ;  /* 0x0000004000f77308 */ /* 0x000fe20000000800 */
[C---:B-1----:R-:W-:Y:S09]  /*7ed0*/  FMUL.FTZ R34, R133.reuse, R166 ;  /* 0x000000a685227220 */ /* 0x042ff20000410000 */
[----:B------:R-:W-:Y:S01]  /*7ee0*/  MUFU.EX2 R248, R65 ;  /* 0x0000004100f87308 */ /* 0x000fe20000000800 */
[C---:B---3--:R-:W-:Y:S01]  /*7ef0*/  FMUL.FTZ R35, R133.reuse, R167 ;  /* 0x000000a785237220 */ /* 0x048fe20000410000 */
[----:B------:R-:W-:Y:S01]  /*7f00*/  F2FP.BF16.F32.PACK_AB R43, R204, R196 ;  /* 0x000000c4cc2b723e */ /* 0x000fe200000010ff */
[----:B------:R-:W-:Y:S07]  /*7f10*/  FFMA.FTZ R133, R133, R230, R175 ;  /* 0x000000e685857223 */ /* 0x000fee00000100af */
[----:B------:R-:W-:Y:S01]  /*7f20*/  MUFU.EX2 R246, R66 ;  /* 0x0000004200f67308 */ /* 0x000fe20000000800 */
[----:B------:R-:W-:Y:S01]  /*7f30*/  HMMA.16816.F32.BF16 R32, R36, R46, R32 ;  /* 0x0000002e2420723c */ /* 0x000fe20000041820 */
[----:B------:R-:W1:Y:S05]  /*7f40*/  LDSM.16.MT88.4 R44, [R213+0x4800] ;  /* 0x00480000d52c783b */ /* 0x000e6a0000004200 */
[-C--:B------:R-:W-:Y:S03]  /*7f50*/  HMMA.16816.F32.BF16 R4, R40, R48.reuse, R4 ;  /* 0x000000302804723c */ /* 0x080fe60000041804 */
[----:B------:R-:W-:Y:S02]  /*7f60*/  MUFU.EX2 R67, R67 ;  /* 0x0000004300437308 */ /* 0x000fe40000000800 */
[----:B------:R-:W-:Y:S02]  /*7f70*/  F2FP.BF16.F32.PACK_AB R36, R185, R180 ;  /* 0x000000b4b924723e */ /* 0x000fe400000010ff */
[----:B------:R-:W-:Y:S06]  /*7f80*/  F2FP.BF16.F32.PACK_AB R37, R186, R182 ;  /* 0x000000b6ba25723e */ /* 0x000fec00000010ff */
[----:B------:R3:W-:Y:S01]  /*7f90*/  MUFU.EX2 R64, R56 ;  /* 0x0000003800407308 */ /* 0x0007e20000000800 */
[----:B------:R-:W-:Y:S02]  /*7fa0*/  F2FP.BF16.F32.PACK_AB R38, R200, R187 ;  /* 0x000000bbc826723e */ /* 0x000fe400000010ff */
[----:B------:R-:W-:Y:S07]  /*7fb0*/  F2FP.BF16.F32.PACK_AB R39, R210, R188 ;  /* 0x000000bcd227723e */ /* 0x000fee00000010ff */
[----:B------:R4:W5:Y:S01]  /*7fc0*/  MUFU.EX2 R66, R57 ;  /* 0x0000003900427308 */ /* 0x0009620000000800 */
[C---:B------:R-:W-:Y:S09]  /*7fd0*/  HMMA.16816.F32.BF16 R8, R36.reuse, R48, R8 ;  /* 0x000000302408723c */ /* 0x040ff20000041808 */
[----:B------:R1:W-:Y:S01]  /*7fe0*/  MUFU.EX2 R65, R58 ;  /* 0x0000003a00417308 */ /* 0x0003e20000000800 */
[-C--:B------:R-:W-:Y:S03]  /*7ff0*/  HMMA.16816.F32.BF16 R12, R36, R50.reuse, R12 ;  /* 0x00000032240c723c */ /* 0x080fe6000004180c */
[----:B---3--:R-:W-:Y:S03]  /*8000*/  FADD.FTZ R56, R179, R136 ;  /* 0x00000088b3387221 */ /* 0x008fe60000010000 */
[C---:B------:R-:W-:Y:S03]  /*8010*/  HMMA.16816.F32.BF16 R16, R40.reuse, R50, R16 ;  /* 0x000000322810723c */ /* 0x040fe60000041810 */
[----:B------:R-:W3:Y:S01]  /*8020*/  MUFU.EX2 R59, R59 ;  /* 0x0000003b003b7308 */ /* 0x000ee20000000800 */
[----:B------:R-:W5:Y:S01]  /*8030*/  LDSM.16.MT88.4 R48, [R214+0x4800] ;  /* 0x00480000d630783b */ /* 0x000f620000004200 */
[----:B----4-:R-:W-:Y:S01]  /*8040*/  FADD.FTZ R57, R178, R133 ;  /* 0x00000085b2397221 */ /* 0x010fe20000010000 */
[-C--:B--2---:R-:W-:Y:S07]  /*8050*/  HMMA.16816.F32.BF16 R20, R40, R52.reuse, R20 ;  /* 0x000000342814723c */ /* 0x084fee0000041814 */
[----:B------:R-:W-:Y:S01]  /*8060*/  MUFU.EX2 R60, R60 ;  /* 0x0000003c003c7308 */ /* 0x000fe20000000800 */
[----:B------:R-:W-:Y:S01]  /*8070*/  FADD.FTZ R57, R192, R57 ;  /* 0x00000039c0397221 */ /* 0x000fe20000010000 */
[C---:B------:R-:W-:Y:S08]  /*8080*/  HMMA.16816.F32.BF16 R24, R36.reuse, R52, R24 ;  /* 0x000000342418723c */ /* 0x040ff00000041818 */
[----:B------:R-:W2:Y:S01]  /*8090*/  MUFU.EX2 R61, R61 ;  /* 0x0000003d003d7308 */ /* 0x000ea20000000800 */
[-C--:B------:R-:W-:Y:S03]  /*80a0*/  HMMA.16816.F32.BF16 R28, R36, R54.reuse, R28 ;  /* 0x00000036241c723c */ /* 0x080fe6000004181c */
[----:B------:R-:W-:Y:S03]  /*80b0*/  FADD.FTZ R56, R195, R56 ;  /* 0x00000038c3387221 */ /* 0x000fe60000010000 */
[----:B------:R-:W-:Y:S03]  /*80c0*/  HMMA.16816.F32.BF16 R32, R40, R54, R32 ;  /* 0x000000362820723c */ /* 0x000fe60000041820 */
[----:B------:R-:W-:Y:S01]  /*80d0*/  MUFU.EX2 R62, R62 ;  /* 0x0000003e003e7308 */ /* 0x000fe20000000800 */
[----:B------:R-:W-:Y:S01]  /*80e0*/  LDSM.16.MT88.4 R52, [R213+0x5000] ;  /* 0x00500000d534783b */ /* 0x000fe20000004200 */
[----:B------:R-:W-:Y:S01]  /*80f0*/  F2FP.BF16.F32.PACK_AB R36, R240, R209 ;  /* 0x000000d1f024723e */ /* 0x000fe200000010ff */
[----:B-1----:R-:W-:Y:S01]  /*8100*/  FADD.FTZ R58, R183, R2 ;  /* 0x00000002b73a7221 */ /* 0x002fe20000010000 */
[----:B------:R-:W-:Y:S01]  /*8110*/  F2FP.BF16.F32.PACK_AB R37, R238, R206 ;  /* 0x000000ceee25723e */ /* 0x000fe200000010ff */
[----:B------:R-:W-:Y:S05]  /*8120*/  FADD.FTZ R2, R184, R0 ;  /* 0x00000000b8027221 */ /* 0x000fea0000010000 */
[----:B------:R-:W1:Y:S01]  /*8130*/  MUFU.EX2 R63, R63 ;  /* 0x0000003f003f7308 */ /* 0x000e620000000800 */
[----:B------:R-:W-:Y:S01]  /*8140*/  F2FP.BF16.F32.PACK_AB R38, R245, R241 ;  /* 0x000000f1f526723e */ /* 0x000fe200000010ff */
[----:B------:R-:W-:Y:S01]  /*8150*/  FADD.FTZ R0, R193, R58 ;  /* 0x0000003ac1007221 */ /* 0x000fe20000010000 */
[----:B------:R-:W-:Y:S01]  /*8160*/  F2FP.BF16.F32.PACK_AB R39, R243, R239 ;  /* 0x000000eff327723e */ /* 0x000fe200000010ff */
[----:B------:R-:W-:Y:S01]  /*8170*/  FADD.FTZ R2, R191, R2 ;  /* 0x00000002bf027221 */ /* 0x000fe20000010000 */
[----:B------:R-:W-:Y:S05]  /*8180*/  F2FP.BF16.F32.PACK_AB R40, R233, R199 ;  /* 0x000000c7e928723e */ /* 0x000fea00000010ff */
[----:B------:R-:W-:Y:S01]  /*8190*/  MUFU.EX2 R68, R68 ;  /* 0x0000004400447308 */ /* 0x000fe20000000800 */
[----:B------:R-:W-:Y:S01]  /*81a0*/  F2FP.BF16.F32.PACK_AB R41, R207, R202 ;  /* 0x000000cacf29723e */ /* 0x000fe200000010ff */
[-C--:B------:R-:W-:Y:S08]  /*81b0*/  HMMA.16816.F32.BF16 R4, R36, R44.reuse, R4 ;  /* 0x0000002c2404723c */ /* 0x080ff00000041804 */
[----:B------:R-:W4:Y:S03]  /*81c0*/  MUFU.EX2 R69, R69 ;  /* 0x0000004500457308 */ /* 0x000f260000000800 */
[----:B------:R-:W-:Y:S02]  /*81d0*/  F2FP.BF16.F32.PACK_AB R42, R235, R208 ;  /* 0x000000d0eb2a723e */ /* 0x000fe400000010ff */
[----:B------:R-:W-:Y:S02]  /*81e0*/  F2FP.BF16.F32.PACK_AB R43, R237, R211 ;  /* 0x000000d3ed2b723e */ /* 0x000fe400000010ff */
[----:B------:R-:W-:Y:S03]  /*81f0*/  MOV R133, R138 ;  /* 0x0000008a00857202 */ /* 0x000fe60000000f00 */
[----:B------:R-:W-:Y:S02]  /*8200*/  MUFU.EX2 R70, R70 ;  /* 0x0000004600467308 */ /* 0x000fe40000000800 */
[C---:B------:R-:W-:Y:S08]  /*8210*/  HMMA.16816.F32.BF16 R8, R40.reuse, R44, R8 ;  /* 0x0000002c2808723c */ /* 0x040ff00000041808 */
[----:B------:R-:W4:Y:S01]  /*8220*/  MUFU.EX2 R71, R71 ;  /* 0x0000004700477308 */ /* 0x000f220000000800 */
[-C--:B------:R-:W-:Y:S06]  /*8230*/  HMMA.16816.F32.BF16 R12, R40, R46.reuse, R12 ;  /* 0x0000002e280c723c */ /* 0x080fec000004180c */
[C---:B------:R-:W-:Y:S03]  /*8240*/  HMMA.16816.F32.BF16 R16, R36.reuse, R46, R16 ;  /* 0x0000002e2410723c */ /* 0x040fe60000041810 */
[----:B------:R-:W-:Y:S01]  /*8250*/  MUFU.EX2 R80, R80 ;  /* 0x0000005000507308 */ /* 0x000fe20000000800 */
[----:B------:R-:W1:Y:S02]  /*8260*/  LDSM.16.MT88.4 R44, [R213+0x4c00] ;  /* 0x004c0000d52c783b */ /* 0x000e640000004200 */
[-C--:B-----5:R-:W-:Y:S07]  /*8270*/  HMMA.16816.F32.BF16 R20, R36, R48.reuse, R20 ;  /* 0x000000302414723c */ /* 0x0a0fee0000041814 */
[----:B------:R-:W5:Y:S01]  /*8280*/  MUFU.EX2 R81, R81 ;  /* 0x0000005100517308 */ /* 0x000f620000000800 */
[C---:B------:R-:W-:Y:S09]  /*8290*/  HMMA.16816.F32.BF16 R24, R40.reuse, R48, R24 ;  /* 0x000000302818723c */ /* 0x040ff20000041818 */
[----:B------:R-:W-:Y:S01]  /*82a0*/  MUFU.EX2 R82, R82 ;  /* 0x0000005200527308 */ /* 0x000fe20000000800 */
[-C--:B------:R-:W-:Y:S06]  /*82b0*/  HMMA.16816.F32.BF16 R28, R40, R50.reuse, R28 ;  /* 0x00000032281c723c */ /* 0x080fec000004181c */
[----:B------:R-:W-:Y:S03]  /*82c0*/  HMMA.16816.F32.BF16 R32, R36, R50, R32 ;  /* 0x000000322420723c */ /* 0x000fe60000041820 */
[----:B------:R-:W5:Y:S01]  /*82d0*/  MUFU.EX2 R83, R83 ;  /* 0x0000005300537308 */ /* 0x000f620000000800 */
[----:B------:R-:W4:Y:S01]  /*82e0*/  LDSM.16.MT88.4 R48, [R214+0x4c00] ;  /* 0x004c0000d630783b */ /* 0x000f220000004200 */
[----:B------:R-:W-:Y:S02]  /*82f0*/  F2FP.BF16.F32.PACK_AB R40, R66, R64 ;  /* 0x000000404228723e */ /* 0x000fe400000010ff */
[----:B------:R-:W-:Y:S06]  /*8300*/  F2FP.BF16.F32.PACK_AB R36, R244, R236 ;  /* 0x000000ecf424723e */ /* 0x000fec00000010ff */
[----:B------:R-:W-:Y:S01]  /*8310*/  MUFU.EX2 R72, R72 ;  /* 0x0000004800487308 */ /* 0x000fe20000000800 */
[----:B------:R-:W-:Y:S02]  /*8320*/  F2FP.BF16.F32.PACK_AB R37, R242, R234 ;  /* 0x000000eaf225723e */ /* 0x000fe400000010ff */
[----:B------:R-:W-:Y:S02]  /*8330*/  F2FP.BF16.F32.PACK_AB R38, R248, R247 ;  /* 0x000000f7f826723e */ /* 0x000fe400000010ff */
[----:B------:R-:W-:Y:S05]  /*8340*/  F2FP.BF16.F32.PACK_AB R39, R67, R246 ;  /* 0x000000f64327723e */ /* 0x000fea00000010ff */
[----:B------:R-:W5:Y:S01]  /*8350*/  MUFU.EX2 R73, R73 ;  /* 0x0000004900497308 */ /* 0x000f620000000800 */
[----:B---3--:R-:W-:Y:S02]  /*8360*/  F2FP.BF16.F32.PACK_AB R41, R59, R65 ;  /* 0x000000413b29723e */ /* 0x008fe400000010ff */
[----:B--2---:R-:W-:Y:S01]  /*8370*/  F2FP.BF16.F32.PACK_AB R42, R61, R60 ;  /* 0x0000003c3d2a723e */ /* 0x004fe200000010ff */
[-C--:B-1----:R-:W-:Y:S06]  /*8380*/  HMMA.16816.F32.BF16 R4, R36, R44.reuse, R4 ;  /* 0x0000002c2404723c */ /* 0x082fec0000041804 */
[----:B------:R-:W-:Y:S01]  /*8390*/  MUFU.EX2 R74, R74 ;  /* 0x0000004a004a7308 */ /* 0x000fe20000000800 */
[----:B------:R-:W-:Y:S09]  /*83a0*/  F2FP.BF16.F32.PACK_AB R43, R63, R62 ;  /* 0x0000003e3f2b723e */ /* 0x000ff200000010ff */
[----:B------:R-:W1:Y:S01]  /*83b0*/  MUFU.EX2 R75, R75 ;  /* 0x0000004b004b7308 */ /* 0x000e620000000800 */
[C---:B------:R-:W-:Y:S06]  /*83c0*/  HMMA.16816.F32.BF16 R8, R40.reuse, R44, R8 ;  /* 0x0000002c2808723c */ /* 0x040fec0000041808 */
[-C--:B------:R-:W-:Y:S03]  /*83d0*/  HMMA.16816.F32.BF16 R12, R40, R46.reuse, R12 ;  /* 0x0000002e280c723c */ /* 0x080fe6000004180c */
[----:B------:R-:W-:Y:S03]  /*83e0*/  MUFU.EX2 R76, R76 ;  /* 0x0000004c004c7308 */ /* 0x000fe60000000800 */
[C---:B------:R-:W-:Y:S01]  /*83f0*/  HMMA.16816.F32.BF16 R16, R36.reuse, R46, R16 ;  /* 0x0000002e2410723c */ /* 0x040fe20000041810 */
[----:B------:R-:W2:Y:S06]  /*8400*/  LDSM.16.MT88.4 R44, [R214+0x5000] ;  /* 0x00500000d62c783b */ /* 0x000eac0000004200 */
[----:B------:R-:W3:Y:S01]  /*8410*/  MUFU.EX2 R77, R77 ;  /* 0x0000004d004d7308 */ /* 0x000ee20000000800 */
[-C--:B----4-:R-:W-:Y:S09]  /*8420*/  HMMA.16816.F32.BF16 R20, R36, R48.reuse, R20 ;  /* 0x000000302414723c */ /* 0x090ff20000041814 */
[----:B------:R-:W-:Y:S01]  /*8430*/  MUFU.EX2 R78, R78 ;  /* 0x0000004e004e7308 */ /* 0x000fe20000000800 */
[C---:B------:R-:W-:Y:S06]  /*8440*/  HMMA.16816.F32.BF16 R24, R40.reuse, R48, R24 ;  /* 0x000000302818723c */ /* 0x040fec0000041818 */
[-C--:B------:R-:W-:Y:S03]  /*8450*/  HMMA.16816.F32.BF16 R28, R40, R50.reuse, R28 ;  /* 0x00000032281c723c */ /* 0x080fe6000004181c */
[----:B------:R-:W4:Y:S03]  /*8460*/  MUFU.EX2 R79, R79 ;  /* 0x0000004f004f7308 */ /* 0x000f260000000800 */
[----:B------:R-:W-:Y:S01]  /*8470*/  HMMA.16816.F32.BF16 R32, R36, R50, R32 ;  /* 0x000000322420723c */ /* 0x000fe20000041820 */
[----:B------:R-:W2:Y:S06]  /*8480*/  LDSM.16.MT88.4 R48, [R213+0x5400] ;  /* 0x00540000d530783b */ /* 0x000eac0000004200 */
[----:B------:R-:W-:Y:S01]  /*8490*/  MUFU.EX2 R84, R84 ;  /* 0x0000005400547308 */ /* 0x000fe20000000800 */
[----:B------:R-:W-:Y:S03]  /*84a0*/  F2FP.BF16.F32.PACK_AB R40, R69, R68 ;  /* 0x000000444528723e */ /* 0x000fe600000010ff */
[----:B------:R-:W-:Y:S06]  /*84b0*/  F2FP.BF16.F32.PACK_AB R41, R71, R70 ;  /* 0x000000464729723e */ /* 0x000fec00000010ff */
[----:B------:R-:W2:Y:S01]  /*84c0*/  MUFU.EX2 R85, R85 ;  /* 0x0000005500557308 */ /* 0x000ea20000000800 */
[----:B-----5:R-:W-:Y:S02]  /*84d0*/  F2FP.BF16.F32.PACK_AB R42, R81, R80 ;  /* 0x00000050512a723e */ /* 0x020fe400000010ff */
[----:B------:R-:W-:Y:S02]  /*84e0*/  F2FP.BF16.F32.PACK_AB R43, R83, R82 ;  /* 0x00000052532b723e */ /* 0x000fe400000010ff */
[----:B------:R-:W-:Y:S02]  /*84f0*/  F2FP.BF16.F32.PACK_AB R36, R73, R72 ;  /* 0x000000484924723e */ /* 0x000fe400000010ff */
[----:B-1----:R-:W-:Y:S03]  /*8500*/  F2FP.BF16.F32.PACK_AB R37, R75, R74 ;  /* 0x0000004a4b25723e */ /* 0x002fe600000010ff */
[----:B------:R-:W-:Y:S01]  /*8510*/  MUFU.EX2 R86, R86 ;  /* 0x0000005600567308 */ /* 0x000fe20000000800 */
[----:B---3--:R-:W-:Y:S01]  /*8520*/  F2FP.BF16.F32.PACK_AB R38, R77, R76 ;  /* 0x0000004c4d26723e */ /* 0x008fe200000010ff */
[-C--:B------:R-:W-:Y:S05]  /*8530*/  HMMA.16816.F32.BF16 R4, R40, R52.reuse, R4 ;  /* 0x000000342804723c */ /* 0x080fea0000041804 */
[----:B----4-:R-:W-:Y:S03]  /*8540*/  F2FP.BF16.F32.PACK_AB R39, R79, R78 ;  /* 0x0000004e4f27723e */ /* 0x010fe600000010ff */
[----:B------:R-:W1:Y:S04]  /*8550*/  MUFU.EX2 R87, R87 ;  /* 0x0000005700577308 */ /* 0x000e680000000800 */
[C---:B------:R-:W-:Y:S06]  /*8560*/  HMMA.16816.F32.BF16 R8, R36.reuse, R52, R8 ;  /* 0x000000342408723c */ /* 0x040fec0000041808 */
[----:B------:R-:W-:Y:S01]  /*8570*/  MUFU.EX2 R96, R96 ;  /* 0x0000006000607308 */ /* 0x000fe20000000800 */
[-C--:B------:R-:W-:Y:S09]  /*8580*/  HMMA.16816.F32.BF16 R12, R36, R54.reuse, R12 ;  /* 0x00000036240c723c */ /* 0x080ff2000004180c */
[----:B------:R-:W3:Y:S02]  /*8590*/  MUFU.EX2 R97, R97 ;  /* 0x0000006100617308 */ /* 0x000ee40000000800 */
[----:B------:R-:W-:Y:S01]  /*85a0*/  FADD.FTZ R52, R201, R57 ;  /* 0x00000039c9347221 */ /* 0x000fe20000010000 */
[C---:B------:R-:W-:Y:S04]  /*85b0*/  HMMA.16816.F32.BF16 R16, R40.reuse, R54, R16 ;  /* 0x000000362810723c */ /* 0x040fe80000041810 */
[----:B------:R-:W-:Y:S03]  /*85c0*/  FADD.FTZ R52, R189, R52 ;  /* 0x00000034bd347221 */ /* 0x000fe60000010000 */
[----:B------:R-:W-:Y:S01]  /*85d0*/  MUFU.EX2 R98, R98 ;  /* 0x0000006200627308 */ /* 0x000fe20000000800 */
[-C--:B--2---:R-:W-:Y:S03]  /*85e0*/  HMMA.16816.F32.BF16 R20, R40, R44.reuse, R20 ;  /* 0x0000002c2814723c */ /* 0x084fe60000041814 */
[----:B------:R-:W-:Y:S01]  /*85f0*/  FADD.FTZ R52, R194, R52 ;  /* 0x00000034c2347221 */ /* 0x000fe20000010000 */
[----:B------:R-:W-:Y:S02]  /*8600*/  FADD.FTZ R53, R203, R56 ;  /* 0x00000038cb357221 */ /* 0x000fe40000010000 */
[C---:B------:R-:W-:Y:S03]  /*8610*/  HMMA.16816.F32.BF16 R24, R36.reuse, R44, R24 ;  /* 0x0000002c2418723c */ /* 0x040fe60000041818 */
[----:B------:R-:W2:Y:S02]  /*8620*/  MUFU.EX2 R99, R99 ;  /* 0x0000006300637308 */ /* 0x000ea40000000800 */
[----:B------:R-:W-:Y:S01]  /*8630*/  FADD.FTZ R53, R190, R53 ;  /* 0x00000035be357221 */ /* 0x000fe20000010000 */
[-C--:B------:R-:W-:Y:S07]  /*8640*/  HMMA.16816.F32.BF16 R28, R36, R46.reuse, R28 ;  /* 0x0000002e241c723c */ /* 0x080fee000004181c */
[----:B------:R-:W-:Y:S01]  /*8650*/  MUFU.EX2 R88, R88 ;  /* 0x0000005800587308 */ /* 0x000fe20000000800 */
[----:B------:R-:W-:Y:S01]  /*8660*/  FADD.FTZ R53, R197, R53 ;  /* 0x00000035c5357221 */ /* 0x000fe20000010000 */
[----:B------:R-:W-:Y:S08]  /*8670*/  HMMA.16816.F32.BF16 R32, R40, R46, R32 ;  /* 0x0000002e2820723c */ /* 0x000ff00000041820 */
[----:B------:R-:W4:Y:S03]  /*8680*/  MUFU.EX2 R89, R89 ;  /* 0x0000005900597308 */ /* 0x000f260000000800 */
[----:B------:R-:W-:Y:S01]  /*8690*/  FADD.FTZ R57, R198, R53 ;  /* 0x00000035c6397221 */ /* 0x000fe20000010000 */
[----:B------:R-:W-:Y:S01]  /*86a0*/  FADD.FTZ R56, R180, R0 ;  /* 0x00000000b4387221 */ /* 0x000fe20000010000 */
[----:B------:R-:W-:Y:S02]  /*86b0*/  F2FP.BF16.F32.PACK_AB R36, R85, R84 ;  /* 0x000000545524723e */ /* 0x000fe400000010ff */
[----:B------:R-:W-:Y:S01]  /*86c0*/  FADD.FTZ R44, R205, R57 ;  /* 0x00000039cd2c7221 */ /* 0x000fe20000010000 */
[----:B-1----:R-:W-:Y:S02]  /*86d0*/  F2FP.BF16.F32.PACK_AB R37, R87, R86 ;  /* 0x000000565725723e */ /* 0x002fe400000010ff */
[----:B------:R-:W-:Y:S01]  /*86e0*/  MUFU.EX2 R90, R90 ;  /* 0x0000005a005a7308 */ /* 0x000fe20000000800 */
[----:B---3--:R-:W-:Y:S01]  /*86f0*/  F2FP.BF16.F32.PACK_AB R38, R97, R96 ;  /* 0x000000606126723e */ /* 0x008fe200000010ff */
[----:B------:R-:W-:Y:S01]  /*8700*/  FADD.FTZ R0, R182, R2 ;  /* 0x00000002b6007221 */ /* 0x000fe20000010000 */
[----:B------:R-:W-:Y:S01]  /*8710*/  FADD.FTZ R2, R185, R56 ;  /* 0x00000038b9027221 */ /* 0x000fe20000010000 */
[----:B------:R-:W-:Y:S01]  /*8720*/  FADD.FTZ R56, R196, R52 ;  /* 0x00000034c4387221 */ /* 0x000fe20000010000 */
[----:B--2---:R-:W-:Y:S01]  /*8730*/  F2FP.BF16.F32.PACK_AB R39, R99, R98 ;  /* 0x000000626327723e */ /* 0x004fe200000010ff */
[----:B------:R-:W1:Y:S01]  /*8740*/  LDSM.16.MT88.4 R52, [R214+0x5400] ;  /* 0x00540000d634783b */ /* 0x000e620000004200 */
[----:B------:R-:W-:Y:S03]  /*8750*/  FADD.FTZ R0, R186, R0 ;  /* 0x00000000ba007221 */ /* 0x000fe60000010000 */
[----:B------:R-:W2:Y:S01]  /*8760*/  MUFU.EX2 R91, R91 ;  /* 0x0000005b005b7308 */ /* 0x000ea20000000800 */
[----:B----4-:R-:W-:Y:S01]  /*8770*/  F2FP.BF16.F32.PACK_AB R40, R89, R88 ;  /* 0x000000585928723e */ /* 0x010fe200000010ff */
[----:B------:R-:W-:Y:S01]  /*8780*/  FADD.FTZ R57, R204, R56 ;  /* 0x00000038cc397221 */ /* 0x000fe20000010000 */
[----:B------:R-:W-:Y:S01]  /*8790*/  FADD.FTZ R56, R209, R44 ;  /* 0x0000002cd1387221 */ /* 0x000fe20000010000 */
[-C--:B------:R-:W-:Y:S01]  /*87a0*/  HMMA.16816.F32.BF16 R4, R36, R48.reuse, R4 ;  /* 0x000000302404723c */ /* 0x080fe20000041804 */
[----:B------:R-:W3:Y:S05]  /*87b0*/  LDSM.16.MT88.4 R44, [R213+0x5800] ;  /* 0x00580000d52c783b */ /* 0x000eea0000004200 */
[----:B------:R-:W-:Y:S01]  /*87c0*/  MUFU.EX2 R92, R92 ;  /* 0x0000005c005c7308 */ /* 0x000fe20000000800 */
[----:B------:R-:W-:Y:S01]  /*87d0*/  FADD.FTZ R57, R206, R57 ;  /* 0x00000039ce397221 */ /* 0x000fe20000010000 */
[----:B------:R-:W-:Y:S03]  /*87e0*/  FADD.FTZ R0, R188, R0 ;  /* 0x00000000bc007221 */ /* 0x000fe60000010000 */
[----:B------:R-:W-:Y:S01]  /*87f0*/  FADD.FTZ R2, R187, R2 ;  /* 0x00000002bb027221 */ /* 0x000fe20000010000 */
[----:B------:R-:W-:Y:S04]  /*8800*/  FADD.FTZ R0, R210, R0 ;  /* 0x00000000d2007221 */ /* 0x000fe80000010000 */
[----:B------:R-:W4:Y:S01]  /*8810*/  MUFU.EX2 R93, R93 ;  /* 0x0000005d005d7308 */ /* 0x000f220000000800 */
[----:B--2---:R-:W-:Y:S01]  /*8820*/  F2FP.BF16.F32.PACK_AB R41, R91, R90 ;  /* 0x0000005a5b29723e */ /* 0x004fe200000010ff */
[----:B------:R-:W-:Y:S04]  /*8830*/  FADD.FTZ R2, R200, R2 ;  /* 0x00000002c8027221 */ /* 0x000fe80000010000 */
[----:B------:R-:W-:Y:S01]  /*8840*/  FADD.FTZ R58, R199, R2 ;  /* 0x00000002c73a7221 */ /* 0x000fe20000010000 */
[----:B------:R-:W-:Y:S03]  /*8850*/  FADD.FTZ R2, R202, R0 ;  /* 0x00000000ca027221 */ /* 0x000fe60000010000 */
[----:B------:R-:W-:Y:S01]  /*8860*/  MUFU.EX2 R94, R94 ;  /* 0x0000005e005e7308 */ /* 0x000fe20000000800 */
[----:B------:R-:W-:Y:S01]  /*8870*/  FADD.FTZ R0, R233, R58 ;  /* 0x0000003ae9007221 */ /* 0x000fe20000010000 */
[----:B------:R-:W-:Y:S08]  /*8880*/  FADD.FTZ R2, R207, R2 ;  /* 0x00000002cf027221 */ /* 0x000ff00000010000 */
[----:B------:R-:W2:Y:S01]  /*8890*/  MUFU.EX2 R95, R95 ;  /* 0x0000005f005f7308 */ /* 0x000ea20000000800 */
[----:B----4-:R-:W-:Y:S09]  /*88a0*/  F2FP.BF16.F32.PACK_AB R42, R93, R92 ;  /* 0x0000005c5d2a723e */ /* 0x010ff200000010ff */
[----:B------:R-:W-:Y:S10]  /*88b0*/  MUFU.EX2 R100, R100 ;  /* 0x0000006400647308 */ /* 0x000ff40000000800 */
[----:B------:R-:W4:Y:S01]  /*88c0*/  MUFU.EX2 R101, R101 ;  /* 0x0000006500657308 */ /* 0x000f220000000800 */
[----:B--2---:R-:W-:Y:S09]  /*88d0*/  F2FP.BF16.F32.PACK_AB R43, R95, R94 ;  /* 0x0000005e5f2b723e */ /* 0x004ff200000010ff */
[----:B------:R-:W-:Y:S01]  /*88e0*/  MUFU.EX2 R102, R102 ;  /* 0x0000006600667308 */ /* 0x000fe20000000800 */
[C---:B------:R-:W-:Y:S06]  /*88f0*/  HMMA.16816.F32.BF16 R8, R40.reuse, R48, R8 ;  /* 0x000000302808723c */ /* 0x040fec0000041808 */
[-C--:B------:R-:W-:Y:S03]  /*8900*/  HMMA.16816.F32.BF16 R12, R40, R50.reuse, R12 ;  /* 0x00000032280c723c */ /* 0x080fe6000004180c */
[----:B------:R-:W2:Y:S02]  /*8910*/  MUFU.EX2 R103, R103 ;  /* 0x0000006700677308 */ /* 0x000ea40000000800 */
[----:B------:R-:W-:Y:S01]  /*8920*/  FADD.FTZ R48, R238, R57 ;  /* 0x00000039ee307221 */ /* 0x000fe20000010000 */
[C---:B------:R-:W-:Y:S07]  /*8930*/  HMMA.16816.F32.BF16 R16, R36.reuse, R50, R16 ;  /* 0x000000322410723c */ /* 0x040fee0000041810 */
[----:B------:R-:W-:Y:S01]  /*8940*/  MUFU.EX2 R112, R112 ;  /* 0x0000007000707308 */ /* 0x000fe20000000800 */
[----:B------:R-:W-:Y:S03]  /*8950*/  FADD.FTZ R48, R239, R48 ;  /* 0x00000030ef307221 */ /* 0x000fe60000010000 */
[----:B------:R-:W-:Y:S01]  /*8960*/  FADD.FTZ R49, R240, R56 ;  /* 0x00000038f0317221 */ /* 0x000fe20000010000 */
[----:B------:R-:W-:Y:S01]  /*8970*/  FADD.FTZ R56, R208, R0 ;  /* 0x00000000d0387221 */ /* 0x000fe20000010000 */
[-C--:B-1----:R-:W-:Y:S04]  /*8980*/  HMMA.16816.F32.BF16 R20, R36, R52.reuse, R20 ;  /* 0x000000342414723c */ /* 0x082fe80000041814 */
[----:B------:R-:W1:Y:S01]  /*8990*/  MUFU.EX2 R113, R113 ;  /* 0x0000007100717308 */ /* 0x000e620000000800 */
[----:B------:R-:W-:Y:S01]  /*89a0*/  FADD.FTZ R48, R243, R48 ;  /* 0x00000030f3307221 */ /* 0x000fe20000010000 */
[----:B------:R-:W-:Y:S01]  /*89b0*/  FADD.FTZ R49, R241, R49 ;  /* 0x00000031f1317221 */ /* 0x000fe20000010000 */
[----:B------:R-:W-:Y:S01]  /*89c0*/  FADD.FTZ R0, R211, R2 ;  /* 0x00000002d3007221 */ /* 0x000fe20000010000 */
[----:B------:R-:W-:Y:S03]  /*89d0*/  FADD.FTZ R2, R235, R56 ;  /* 0x00000038eb027221 */ /* 0x000fe60000010000 */
[----:B------:R-:W-:Y:S01]  /*89e0*/  FADD.FTZ R56, R234, R48 ;  /* 0x00000030ea387221 */ /* 0x000fe20000010000 */
[C---:B------:R-:W-:Y:S02]  /*89f0*/  HMMA.16816.F32.BF16 R24, R40.reuse, R52, R24 ;  /* 0x000000342818723c */ /* 0x040fe40000041818 */
[----:B------:R-:W-:Y:S02]  /*8a00*/  MUFU.EX2 R114, R114 ;  /* 0x0000007200727308 */ /* 0x000fe40000000800 */
[----:B------:R-:W-:Y:S01]  /*8a10*/  FADD.FTZ R49, R245, R49 ;  /* 0x00000031f5317221 */ /* 0x000fe20000010000 */
[----:B------:R-:W-:Y:S01]  /*8a20*/  FADD.FTZ R2, R64, R2 ;  /* 0x0000000240027221 */ /* 0x000fe20000010000 */
[-C--:B------:R-:W-:Y:S06]  /*8a30*/  HMMA.16816.F32.BF16 R28, R40, R54.reuse, R28 ;  /* 0x00000036281c723c */ /* 0x080fec000004181c */
[----:B------:R-:W5:Y:S01]  /*8a40*/  MUFU.EX2 R115, R115 ;  /* 0x0000007300737308 */ /* 0x000f620000000800 */
[----:B------:R-:W-:Y:S01]  /*8a50*/  FADD.FTZ R57, R236, R49 ;  /* 0x00000031ec397221 */ /* 0x000fe20000010000 */
[----:B------:R-:W-:Y:S01]  /*8a60*/  HMMA.16816.F32.BF16 R32, R36, R54, R32 ;  /* 0x000000362420723c */ /* 0x000fe20000041820 */
[----:B------:R-:W3:Y:S03]  /*8a70*/  LDSM.16.MT88.4 R48, [R214+0x5800] ;  /* 0x00580000d630783b */ /* 0x000ee60000004200 */
[----:B----4-:R-:W-:Y:S04]  /*8a80*/  F2FP.BF16.F32.PACK_AB R40, R101, R100 ;  /* 0x000000646528723e */ /* 0x010fe800000010ff */
[----:B------:R-:W-:Y:S03]  /*8a90*/  MUFU.EX2 R104, R104 ;  /* 0x0000006800687308 */ /* 0x000fe60000000800 */
[----:B--2---:R-:W-:Y:S01]  /*8aa0*/  F2FP.BF16.F32.PACK_AB R41, R103, R102 ;  /* 0x000000666729723e */ /* 0x004fe200000010ff */
[----:B------:R-:W-:Y:S01]  /*8ab0*/  FADD.FTZ R52, R242, R56 ;  /* 0x00000038f2347221 */ /* 0x000fe20000010000 */
[----:B-1----:R-:W-:Y:S03]  /*8ac0*/  F2FP.BF16.F32.PACK_AB R42, R113, R112 ;  /* 0x00000070712a723e */ /* 0x002fe600000010ff */
[----:B------:R-:W-:Y:S01]  /*8ad0*/  FADD.FTZ R52, R246, R52 ;  /* 0x00000034f6347221 */ /* 0x000fe20000010000 */
[----:B------:R-:W-:Y:S01]  /*8ae0*/  FADD.FTZ R53, R66, R2 ;  /* 0x0000000242357221 */ /* 0x000fe20000010000 */
[----:B------:R-:W1:Y:S01]  /*8af0*/  MUFU.EX2 R105, R105 ;  /* 0x0000006900697308 */ /* 0x000e620000000800 */
[----:B-----5:R-:W-:Y:S01]  /*8b00*/  F2FP.BF16.F32.PACK_AB R43, R115, R114 ;  /* 0x00000072732b723e */ /* 0x020fe200000010ff */
[----:B------:R-:W-:Y:S01]  /*8b10*/  FADD.FTZ R57, R244, R57 ;  /* 0x00000039f4397221 */ /* 0x000fe20000010000 */
[----:B------:R-:W-:Y:S01]  /*8b20*/  FADD.FTZ R53, R60, R53 ;  /* 0x000000353c357221 */ /* 0x000fe20000010000 */
[----:B------:R-:W-:Y:S02]  /*8b30*/  FADD.FTZ R0, R237, R0 ;  /* 0x00000000ed007221 */ /* 0x000fe40000010000 */
[----:B------:R-:W-:Y:S04]  /*8b40*/  FADD.FTZ R2, R247, R57 ;  /* 0x00000039f7027221 */ /* 0x000fe80000010000 */
[----:B------:R-:W-:Y:S01]  /*8b50*/  MUFU.EX2 R106, R106 ;  /* 0x0000006a006a7308 */ /* 0x000fe20000000800 */
[-C--:B---3--:R-:W-:Y:S05]  /*8b60*/  HMMA.16816.F32.BF16 R4, R40, R44.reuse, R4 ;  /* 0x0000002c2804723c */ /* 0x088fea0000041804 */
[----:B------:R-:W-:Y:S04]  /*8b70*/  FADD.FTZ R0, R65, R0 ;  /* 0x0000000041007221 */ /* 0x000fe80000010000 */
[----:B------:R-:W2:Y:S02]  /*8b80*/  MUFU.EX2 R107, R107 ;  /* 0x0000006b006b7308 */ /* 0x000ea40000000800 */
[----:B-1----:R-:W-:Y:S01]  /*8b90*/  F2FP.BF16.F32.PACK_AB R36, R105, R104 ;  /* 0x000000686924723e */ /* 0x002fe200000010ff */
[----:B------:R-:W-:Y:S07]  /*8ba0*/  FADD.FTZ R0, R59, R0 ;  /* 0x000000003b007221 */ /* 0x000fee0000010000 */
[----:B------:R-:W-:Y:S01]  /*8bb0*/  MUFU.EX2 R108, R108 ;  /* 0x0000006c006c7308 */ /* 0x000fe20000000800 */
[----:B------:R-:W-:Y:S01]  /*8bc0*/  FADD.FTZ R54, R62, R0 ;  /* 0x000000003e367221 */ /* 0x000fe20000010000 */
[----:B------:R-:W-:Y:S08]  /*8bd0*/  FADD.FTZ R0, R61, R53 ;  /* 0x000000353d007221 */ /* 0x000ff00000010000 */
[----:B------:R-:W1:Y:S01]  /*8be0*/  MUFU.EX2 R109, R109 ;  /* 0x0000006d006d7308 */ /* 0x000e620000000800 */
[----:B--2---:R-:W-:Y:S09]  /*8bf0*/  F2FP.BF16.F32.PACK_AB R37, R107, R106 ;  /* 0x0000006a6b25723e */ /* 0x004ff200000010ff */
[----:B------:R-:W-:Y:S10]  /*8c00*/  MUFU.EX2 R110, R110 ;  /* 0x0000006e006e7308 */ /* 0x000ff40000000800 */
[----:B------:R-:W2:Y:S01]  /*8c10*/  MUFU.EX2 R111, R111 ;  /* 0x0000006f006f7308 */ /* 0x000ea20000000800 */
[----:B-1----:R-:W-:Y:S09]  /*8c20*/  F2FP.BF16.F32.PACK_AB R38, R109, R108 ;  /* 0x0000006c6d26723e */ /* 0x002ff200000010ff */
[----:B------:R-:W-:Y:S10]  /*8c30*/  MUFU.EX2 R116, R116 ;  /* 0x0000007400747308 */ /* 0x000ff40000000800 */
[----:B------:R-:W1:Y:S01]  /*8c40*/  MUFU.EX2 R117, R117 ;  /* 0x0000007500757308 */ /* 0x000e620000000800 */
        /* <DEDUP_REMOVED lines=10> */
[-C--:B------:R-:W-:Y:S05]  /*8cf0*/  HMMA.16816.F32.BF16 R20, R40, R48.reuse, R20 ;  /* 0x000000302814723c */ /* 0x080fea0000041814 */
[----:B------:R-:W3:Y:S01]  /*8d00*/  MUFU.EX2 R132, R132 ;  /* 0x0000008400847308 */ /* 0x000ee20000000800 */
[----:B------:R-:W-:Y:S01]  /*8d10*/  FADD.FTZ R53, R68, R44 ;  /* 0x0000002c44357221 */ /* 0x000fe20000010000 */
[----:B------:R-:W-:Y:S01]  /*8d20*/  FADD.FTZ R52, R70, R2 ;  /* 0x0000000246347221 */ /* 0x000fe20000010000 */
[----:B------:R-:W-:Y:S03]  /*8d30*/  FADD.FTZ R44, R72, R0 ;  /* 0x00000000482c7221 */ /* 0x000fe60000010000 */
[----:B------:R-:W-:Y:S01]  /*8d40*/  FADD.FTZ R0, R74, R45 ;  /* 0x0000002d4a007221 */ /* 0x000fe20000010000 */
[C---:B------:R-:W-:Y:S03]  /*8d50*/  HMMA.16816.F32.BF16 R24, R36.reuse, R48, R24 ;  /* 0x000000302418723c */ /* 0x040fe60000041818 */
[----:B------:R-:W-:Y:S01]  /*8d60*/  MUFU.EX2 R130, R130 ;  /* 0x0000008200827308 */ /* 0x000fe20000000800 */
[----:B------:R-:W-:Y:S01]  /*8d70*/  FADD.FTZ R45, R71, R52 ;  /* 0x00000034472d7221 */ /* 0x000fe20000010000 */
[----:B------:R-:W-:Y:S01]  /*8d80*/  FADD.FTZ R44, R73, R44 ;  /* 0x0000002c492c7221 */ /* 0x000fe20000010000 */
[----:B------:R-:W-:Y:S01]  /*8d90*/  FADD.FTZ R2, R69, R53 ;  /* 0x0000003545027221 */ /* 0x000fe20000010000 */
[----:B-1----:R-:W-:Y:S01]  /*8da0*/  F2FP.BF16.F32.PACK_AB R164, R117, R116 ;  /* 0x0000007475a4723e */ /* 0x002fe200000010ff */
[----:B------:R-:W-:Y:S01]  /*8db0*/  FADD.FTZ R53, R82, R45 ;  /* 0x0000002d52357221 */ /* 0x000fe20000010000 */
[-C--:B------:R-:W-:Y:S04]  /*8dc0*/  HMMA.16816.F32.BF16 R28, R36, R50.reuse, R28 ;  /* 0x00000032241c723c */ /* 0x080fe8000004181c */
[----:B------:R-:W1:Y:S01]  /*8dd0*/  MUFU.EX2 R134, R134 ;  /* 0x0000008600867308 */ /* 0x000e620000000800 */
[----:B------:R-:W-:Y:S01]  /*8de0*/  FADD.FTZ R52, R76, R44 ;  /* 0x0000002c4c347221 */ /* 0x000fe20000010000 */
[----:B------:R-:W-:Y:S01]  /*8df0*/  FADD.FTZ R0, R75, R0 ;  /* 0x000000004b007221 */ /* 0x000fe20000010000 */
[----:B------:R-:W4:Y:S01]  /*8e00*/  LDSM.16.MT88.4 R44, [R214+0x5c00] ;  /* 0x005c0000d62c783b */ /* 0x000f220000004200 */
[----:B--2---:R-:W-:Y:S01]  /*8e10*/  F2FP.BF16.F32.PACK_AB R165, R119, R118 ;  /* 0x0000007677a5723e */ /* 0x004fe200000010ff */
[----:B------:R-:W-:Y:S05]  /*8e20*/  HMMA.16816.F32.BF16 R32, R40, R50, R32 ;  /* 0x000000322820723c */ /* 0x000fea0000041820 */
[----:B------:R-:W-:Y:S01]  /*8e30*/  MUFU.EX2 R120, R120 ;  /* 0x0000007800787308 */ /* 0x000fe20000000800 */
[----:B---3--:R-:W-:Y:S01]  /*8e40*/  F2FP.BF16.F32.PACK_AB R166, R132, R128 ;  /* 0x0000008084a6723e */ /* 0x008fe200000010ff */
[----:B------:R-:W-:Y:S01]  /*8e50*/  FADD.FTZ R2, R80, R2 ;  /* 0x0000000250027221 */ /* 0x000fe20000010000 */
[----:B------:R-:W-:Y:S03]  /*8e60*/  FADD.FTZ R0, R78, R0 ;  /* 0x000000004e007221 */ /* 0x000fe60000010000 */
[----:B------:R-:W-:Y:S01]  /*8e70*/  FADD.FTZ R53, R83, R53 ;  /* 0x0000003553357221 */ /* 0x000fe20000010000 */
[----:B------:R-:W-:Y:S03]  /*8e80*/  FADD.FTZ R52, R77, R52 ;  /* 0x000000344d347221 */ /* 0x000fe60000010000 */
[----:B------:R-:W2:Y:S01]  /*8e90*/  MUFU.EX2 R121, R121 ;  /* 0x0000007900797308 */ /* 0x000ea20000000800 */
[----:B-1----:R-:W-:Y:S01]  /*8ea0*/  F2FP.BF16.F32.PACK_AB R167, R134, R130 ;  /* 0x0000008286a7723e */ /* 0x002fe200000010ff */
[----:B------:R-:W-:Y:S01]  /*8eb0*/  FADD.FTZ R2, R81, R2 ;  /* 0x0000000251027221 */ /* 0x000fe20000010000 */
[----:B------:R-:W-:Y:S01]  /*8ec0*/  FADD.FTZ R48, R79, R0 ;  /* 0x000000004f307221 */ /* 0x000fe20000010000 */
[----:B------:R-:W-:Y:S01]  /*8ed0*/  FADD.FTZ R36, R86, R53 ;  /* 0x0000003556247221 */ /* 0x000fe20000010000 */
[----:B------:R-:W-:Y:S01]  /*8ee0*/  FADD.FTZ R0, R88, R52 ;  /* 0x0000003458007221 */ /* 0x000fe20000010000 */
[----:B------:R-:W-:Y:S01]  /*8ef0*/  FADD.FTZ R37, R84, R2 ;  /* 0x0000000254257221 */ /* 0x000fe20000010000 */
[----:B------:R-:W-:Y:S03]  /*8f00*/  FADD.FTZ R2, R90, R48 ;  /* 0x000000305a027221 */ /* 0x000fe60000010000 */
[----:B------:R-:W-:Y:S01]  /*8f10*/  MUFU.EX2 R122, R122 ;  /* 0x0000007a007a7308 */ /* 0x000fe20000000800 */
[-C--:B------:R-:W-:Y:S09]  /*8f20*/  HMMA.16816.F32.BF16 R144, R164, R148.reuse, R4 ;  /* 0x00000094a490723c */ /* 0x080ff20000041804 */
[----:B------:R-:W1:Y:S02]  /*8f30*/  MUFU.EX2 R123, R123 ;  /* 0x0000007b007b7308 */ /* 0x000e640000000800 */
[----:B--2---:R-:W-:Y:S01]  /*8f40*/  F2FP.BF16.F32.PACK_AB R168, R121, R120 ;  /* 0x0000007879a8723e */ /* 0x004fe200000010ff */
[----:B------:R-:W-:Y:S01]  /*8f50*/  FADD.FTZ R4, R85, R37 ;  /* 0x0000002555047221 */ /* 0x000fe20000010000 */
[----:B------:R-:W-:Y:S01]  /*8f60*/  FADD.FTZ R6, R87, R36 ;  /* 0x0000002457067221 */ /* 0x000fe20000010000 */
[----:B------:R-:W-:Y:S01]  /*8f70*/  FADD.FTZ R5, R89, R0 ;  /* 0x0000000059057221 */ /* 0x000fe20000010000 */
[----:B------:R-:W-:Y:S04]  /*8f80*/  FADD.FTZ R0, R91, R2 ;  /* 0x000000025b007221 */ /* 0x000fe80000010000 */
[----:B------:R-:W-:Y:S01]  /*8f90*/  MUFU.EX2 R124, R124 ;  /* 0x0000007c007c7308 */ /* 0x000fe20000000800 */
[----:B------:R-:W-:Y:S01]  /*8fa0*/  FADD.FTZ R4, R96, R4 ;  /* 0x0000000460047221 */ /* 0x000fe20000010000 */
[----:B------:R-:W-:Y:S01]  /*8fb0*/  FADD.FTZ R6, R98, R6 ;  /* 0x0000000662067221 */ /* 0x000fe20000010000 */
[----:B------:R-:W-:Y:S01]  /*8fc0*/  FADD.FTZ R5, R92, R5 ;  /* 0x000000055c057221 */ /* 0x000fe20000010000 */
[----:B------:R-:W-:Y:S01]  /*8fd0*/  FADD.FTZ R2, R94, R0 ;  /* 0x000000005e027221 */ /* 0x000fe20000010000 */
[----:B------:R-:W-:Y:S01]  /*8fe0*/  FADD.FTZ R0, R97, R4 ;  /* 0x0000000461007221 */ /* 0x000fe20000010000 */
        /* <DEDUP_REMOVED lines=18> */
[----:B------:R-:W1:Y:S01]  /*9110*/  MUFU.EX2 R172, R172 ;  /* 0x000000ac00ac7308 */ /* 0x000e620000000800 */
[----:B--2---:R-:W-:Y:S01]  /*9120*/  F2FP.BF16.F32.PACK_AB R170, R135, R124 ;  /* 0x0000007c87aa723e */ /* 0x004fe200000010ff */
        /* <DEDUP_REMOVED lines=15> */
[----:B-1----:R-:W-:Y:S01]  /*9220*/  F2FP.BF16.F32.PACK_AB R171, R172, R54 ;  /* 0x00000036acab723e */ /* 0x002fe200000010ff */
[----:B------:R-:W-:Y:S01]  /*9230*/  FADD.FTZ R0, R54, R4 ;  /* 0x0000000436007221 */ /* 0x000fe20000010000 */
[----:B------:R-:W-:Y:S01]  /*9240*/  FADD.FTZ R230, R134, R5 ;  /* 0x0000000586e67221 */ /* 0x000fe20000010000 */
[----:B------:R-:W-:Y:S01]  /*9250*/  FADD.FTZ R231, R135, R2 ;  /* 0x0000000287e77221 */ /* 0x000fe20000010000 */
[----:B------:R-:W-:Y:S01]  /*9260*/  MOV R135, R3 ;  /* 0x0000000300877202 */ /* 0x000fe20000000f00 */
[----:B------:R-:W-:Y:S01]  /*9270*/  FADD.FTZ R229, R132, R6 ;  /* 0x0000000684e57221 */ /* 0x000fe20000010000 */
[----:B------:R-:W-:Y:S01]  /*9280*/  FADD.FTZ R232, R172, R0 ;  /* 0x00000000ace87221 */ /* 0x000fe20000010000 */
[C---:B------:R-:W-:Y:S04]  /*9290*/  HMMA.16816.F32.BF16 R140, R168.reuse, R148, R8 ;  /* 0x00000094a88c723c */ /* 0x040fe80000041808 */
[----:B------:R-:W-:Y:S02]  /*92a0*/  MOV R134, R137 ;  /* 0x0000008900867202 */ /* 0x000fe40000000f00 */
[-C--:B------:R-:W-:Y:S06]  /*92b0*/  HMMA.16816.F32.BF16 R152, R168, R150.reuse, R12 ;  /* 0x00000096a898723c */ /* 0x080fec000004180c */
[C---:B------:R-:W-:Y:S06]  /*92c0*/  HMMA.16816.F32.BF16 R148, R164.reuse, R150, R16 ;  /* 0x00000096a494723c */ /* 0x040fec0000041810 */
[-C--:B----4-:R-:W-:Y:S06]  /*92d0*/  HMMA.16816.F32.BF16 R160, R164, R44.reuse, R20 ;  /* 0x0000002ca4a0723c */ /* 0x090fec0000041814 */
[C---:B------:R-:W-:Y:S06]  /*92e0*/  HMMA.16816.F32.BF16 R156, R168.reuse, R44, R24 ;  /* 0x0000002ca89c723c */ /* 0x040fec0000041818 */
[-C--:B------:R-:W-:Y:S05]  /*92f0*/  HMMA.16816.F32.BF16 R168, R168, R46.reuse, R28 ;  /* 0x0000002ea8a8723c */ /* 0x080fea000004181c */
[----:B------:R-:W-:Y:S01]  /*9300*/  MOV R24, R3 ;  /* 0x0000000300187202 */ /* 0x000fe20000000f00 */
[----:B------:R-:W-:Y:S05]  /*9310*/  HMMA.16816.F32.BF16 R164, R164, R46, R32 ;  /* 0x0000002ea4a4723c */ /* 0x000fea0000041820 */
[----:B------:R-:W-:Y:S01]  /*9320*/  MOV R3, R139 ;  /* 0x0000008b00037202 */ /* 0x000fe20000000f00 */
[----:B------:R-:W-:Y:S07]  /*9330*/  @!UPT UIADD3 URZ, URZ, URZ, URZ ;  /* 0x0000003f3f3ff290 */ /* 0x000fee000fffe03f */
[----:B------:R-:W-:Y:S11]  /*9340*/  @P2 BRA `(.L_x_7) ;  /* 0xffffffc800b82947 */ /* 0x000ff6000383ffff */
.L_x_6:
[----:B------:R-:W1:Y:S01]  /*9350*/  S2R R8, SR_TID.X ;  /* 0x0000000000087919 */ /* 0x000e620000002100 */
[----:B------:R-:W-:Y:S01]  /*9360*/  ISETP.NE.AND P1, PT, R252, -0x1, PT ;  /* 0xfffffffffc00780c */ /* 0x000fe20003f25270 */
[----:B------:R-:W2:Y:S01]  /*9370*/  S2UR UR4, SR_CgaCtaId ;  /* 0x00000000000479c3 */ /* 0x000ea20000008800 */
[----:B------:R-:W-:Y:S01]  /*9380*/  UMOV UR5, 0x400 ;  /* 0x0000040000057882 */ /* 0x000fe20000000000 */
[----:B------:R-:W3:Y:S04]  /*9390*/  SHFL.BFLY PT, R5, R229, 0x2, 0x1f ;  /* 0x0c401f00e5057f89 */ /* 0x000ee800000e0000 */
[----:B------:R-:W4:Y:S04]  /*93a0*/  SHFL.BFLY PT, R4, R230, 0x2, 0x1f ;  /* 0x0c401f00e6047f89 */ /* 0x000f2800000e0000 */
[----:B------:R-:W5:Y:S02]  /*93b0*/  SHFL.BFLY PT, R9, R231, 0x2, 0x1f ;  /* 0x0c401f00e7097f89 */ /* 0x000f6400000e0000 */
[----:B------:R-:W5:Y:S02]  /*93c0*/  @P1 LDC.64 R12, c[0x0][0x298] ;  /* 0x0000a600ff0c1b82 */ /* 0x000f640000000a00 */
[----:B------:R-:W-:Y:S01]  /*93d0*/  SHFL.BFLY PT, R10, R232, 0x2, 0x1f ;  /* 0x0c401f00e80a7f89 */ /* 0x000fe200000e0000 */
[----:B--2---:R-:W-:Y:S01]  /*93e0*/  ULEA UR4, UR4, UR5, 0x18 ;  /* 0x0000000504047291 */ /* 0x004fe2000f8ec03f */
[----:B---3--:R-:W-:Y:S01]  /*93f0*/  FADD.FTZ R5, R5, R229 ;  /* 0x000000e505057221 */ /* 0x008fe20000010000 */
[----:B-1----:R-:W-:-:S04]  /*9400*/  SHF.R.S32.HI R7, RZ, 0x1f, R8 ;  /* 0x0000001fff077819 */ /* 0x002fc80000011408 */
[----:B------:R-:W1:Y:S01]  /*9410*/  SHFL.BFLY PT, R29, R5, 0x1, 0x1f ;  /* 0x0c201f00051d7f89 */ /* 0x000e6200000e0000 */
[----:B----4-:R-:W-:Y:S01]  /*9420*/  FADD.FTZ R4, R4, R230 ;  /* 0x000000e604047221 */ /* 0x010fe20000010000 */
[CC--:B------:R-:W-:Y:S02]  /*9430*/  LEA.HI R6, R7.reuse, R8.reuse, RZ, 0x2 ;  /* 0x0000000807067211 */ /* 0x0c0fe400078f10ff */
[----:B------:R-:W-:Y:S02]  /*9440*/  LEA.HI R7, R7, R8, RZ, 0x5 ;  /* 0x0000000807077211 */ /* 0x000fe400078f28ff */
[----:B------:R-:W2:Y:S01]  /*9450*/  SHFL.BFLY PT, R28, R4, 0x1, 0x1f ;  /* 0x0c201f00041c7f89 */ /* 0x000ea200000e0000 */
[----:B------:R-:W-:Y:S02]  /*9460*/  SHF.R.S32.HI R0, RZ, 0x2, R6 ;  /* 0x00000002ff007819 */ /* 0x000fe40000011406 */
[----:B------:R-:W-:Y:S02]  /*9470*/  LOP3.LUT R6, R6, 0xfffffffc, RZ, 0xc0, !PT ;  /* 0xfffffffc06067812 */ /* 0x000fe400078ec0ff */
[----:B------:R-:W-:-:S02]  /*9480*/  SHF.R.S32.HI R3, RZ, 0x1f, R0 ;  /* 0x0000001fff037819 */ /* 0x000fc40000011400 */
[----:B------:R-:W-:Y:S01]  /*9490*/  SHF.R.S32.HI R30, RZ, 0x5, R7 ;  /* 0x00000005ff1e7819 */ /* 0x000fe20000011407 */
[----:B------:R-:W-:Y:S01]  /*94a0*/  IMAD.IADD R8, R8, 0x1, -R6 ;  /* 0x0000000108087824 */ /* 0x000fe200078e0a06 */
[----:B------:R-:W-:Y:S01]  /*94b0*/  LEA.HI R3, R3, R0, RZ, 0x3 ;  /* 0x0000000003037211 */ /* 0x000fe200078f18ff */
[----:B-----5:R-:W-:-:S03]  /*94c0*/  FADD.FTZ R6, R9, R231 ;  /* 0x000000e709067221 */ /* 0x020fc60000010000 */
[----:B------:R-:W-:Y:S02]  /*94d0*/  LOP3.LUT R3, R3, 0xfffffff8, RZ, 0xc0, !PT ;  /* 0xfffffff803037812 */ /* 0x000fe400078ec0ff */
[----:B------:R3:W4:Y:S03]  /*94e0*/  SHFL.BFLY PT, R21, R6, 0x1, 0x1f ;  /* 0x0c201f0006157f89 */ /* 0x00072600000e0000 */
[----:B------:R-:W-:Y:S02]  /*94f0*/  IMAD.IADD R3, R0, 0x1, -R3 ;  /* 0x0000000100037824 */ /* 0x000fe400078e0a03 */
[----:B-1----:R-:W-:-:S03]  /*9500*/  FADD.FTZ R29, R5, R29 ;  /* 0x0000001d051d7221 */ /* 0x002fc60000010000 */
[----:B------:R-:W-:Y:S01]  /*9510*/  LEA.HI R2, R3, R3, RZ, 0x1 ;  /* 0x0000000303027211 */ /* 0x000fe200078f08ff */
[----:B--2---:R-:W-:-:S03]  /*9520*/  FADD.FTZ R28, R4, R28 ;  /* 0x0000001c041c7221 */ /* 0x004fc60000010000 */
[----:B------:R-:W-:Y:S02]  /*9530*/  SHF.R.S32.HI R0, RZ, 0x1, R2 ;  /* 0x00000001ff007819 */ /* 0x000fe40000011402 */
[----:B------:R-:W-:Y:S02]  /*9540*/  LOP3.LUT R2, R2, 0x3fffffe, RZ, 0xc0, !PT ;  /* 0x03fffffe02027812 */ /* 0x000fe400078ec0ff */
[C---:B------:R-:W-:Y:S01]  /*9550*/  LOP3.LUT R9, R0.reuse, 0x1, RZ, 0xc0, !PT ;  /* 0x0000000100097812 */ /* 0x040fe200078ec0ff */
[----:B------:R-:W-:Y:S02]  /*9560*/  IMAD.SHL.U32 R7, R0, 0x40, RZ ;  /* 0x0000004000077824 */ /* 0x000fe400078e00ff */
[----:B------:R-:W-:Y:S02]  /*9570*/  IMAD.IADD R15, R3, 0x1, -R2 ;  /* 0x00000001030f7824 */ /* 0x000fe400078e0a02 */
[----:B------:R-:W-:Y:S01]  /*9580*/  IMAD R2, R30, 0x100, R8 ;  /* 0x000001001e027824 */ /* 0x000fe200078e0208 */
[----:B------:R-:W-:Y:S01]  /*9590*/  LOP3.LUT R3, R7, 0xc0, RZ, 0xc0, !PT ;  /* 0x000000c007037812 */ /* 0x000fe200078ec0ff */
[----:B------:R-:W-:-:S02]  /*95a0*/  FADD.FTZ R7, R10, R232 ;  /* 0x000000e80a077221 */ /* 0x000fc40000010000 */
[----:B------:R-:W-:Y:S01]  /*95b0*/  IMAD R15, R15, 0x10, R2 ;  /* 0x000000100f0f7824 */ /* 0x000fe200078e0202 */
[----:B------:R-:W-:Y:S01]  /*95c0*/  LEA.HI R5, R3, R3, RZ, 0x1d ;  /* 0x0000000303057211 */ /* 0x000fe200078fe8ff */
[C---:B------:R-:W-:Y:S01]  /*95d0*/  @P1 IMAD.WIDE.U32 R2, R252.reuse, R12, RZ ;  /* 0x0000000cfc021225 */ /* 0x040fe200078e00ff */
[----:B------:R3:W1:Y:S03]  /*95e0*/  SHFL.BFLY PT, R25, R7, 0x1, 0x1f ;  /* 0x0c201f0007197f89 */ /* 0x00066600000e0000 */
[----:B------:R-:W-:Y:S02]  /*95f0*/  IMAD.U32 R15, R15, 0x2, R5 ;  /* 0x000000020f0f7824 */ /* 0x000fe400078e0005 */
[----:B------:R-:W-:Y:S02]  /*9600*/  @P1 IMAD R37, R252, R13, R3 ;  /* 0x0000000dfc251224 */ /* 0x000fe400078e0203 */
[----:B------:R-:W-:Y:S01]  /*9610*/  @P1 IMAD.MOV.U32 R36, RZ, RZ, R2 ;  /* 0x000000ffff241224 */ /* 0x000fe200078e0002 */
[----:B------:R-:W-:Y:S01]  /*9620*/  LEA R15, R15, UR4, 0x1 ;  /* 0x000000040f0f7c11 */ /* 0x000fe2000f8e08ff */
[----:B----4-:R-:W-:Y:S06]  /*9630*/  @P1 BRA `(.L_x_10) ;  /* 0x0000000000201947 */ /* 0x010fec0003800000 */
[----:B------:R-:W2:Y:S01]  /*9640*/  S2R R10, SR_CTAID.Y ;  /* 0x00000000000a7919 */ /* 0x000ea20000002600 */
[----:B------:R-:W4:Y:S01]  /*9650*/  LDC.64 R4, c[0x0][0x290] ;  /* 0x0000a400ff047b82 */ /* 0x000f220000000a00 */
[----:B--2---:R-:W-:Y:S01]  /*9660*/  SHF.R.S32.HI R8, RZ, 0x1f, R10 ;  /* 0x0000001fff087819 */ /* 0x004fe2000001140a */
[----:B----4-:R-:W-:-:S04]  /*9670*/  IMAD.WIDE.U32 R2, R10, R4, RZ ;  /* 0x000000040a027225 */ /* 0x010fc800078e00ff */
[----:B------:R-:W-:Y:S01]  /*9680*/  IMAD R8, R8, R4, RZ ;  /* 0x0000000408087224 */ /* 0x000fe200078e02ff */
[----:B------:R-:W-:-:S03]  /*9690*/  MOV R36, R2 ;  /* 0x0000000200247202 */ /* 0x000fc60000000f00 */
[----:B------:R-:W-:-:S05]  /*96a0*/  IMAD R5, R10, R5, R8 ;  /* 0x000000050a057224 */ /* 0x000fca00078e0208 */
[----:B------:R-:W-:-:S07]  /*96b0*/  IADD3 R37, R3, R5, RZ ;  /* 0x0000000503257210 */ /* 0x000fce0007ffe0ff */
.L_x_10:
[----:B------:R-:W-:Y:S01]  /*96c0*/  ULDC.U8 UR4, c[0x0][0x3d8] ;  /* 0x0000f60000047ab9 */ /* 0x000fe20000000000 */
[----:B------:R-:W-:Y:S01]  /*96d0*/  LOP3.LUT P2, RZ, R0, 0x2, RZ, 0xc0, !PT ;  /* 0x0000000200ff7812 */ /* 0x000fe2000784c0ff */
[----:B------:R-:W-:Y:S01]  /*96e0*/  FADD.FTZ R21, R6, R21 ;  /* 0x0000001506157221 */ /* 0x000fe20000010000 */
[----:B------:R-:W-:Y:S01]  /*96f0*/  ISETP.NE.AND P0, PT, RZ, UR4, PT ;  /* 0x00000004ff007c0c */ /* 0x000fe2000bf05270 */
[----:B------:R-:W-:Y:S01]  /*9700*/  ULDC.U8 UR4, c[0x0][0x3d9] ;  /* 0x0000f64000047ab9 */ /* 0x000fe20000000000 */
[----:B------:R-:W-:Y:S02]  /*9710*/  ISETP.NE.U32.AND P4, PT, R9, 0x1, PT ;  /* 0x000000010900780c */ /* 0x000fe40003f85070 */
[----:B------:R-:W-:Y:S02]  /*9720*/  CS2R R26, SRZ ;  /* 0x00000000001a7805 */ /* 0x000fe4000001ff00 */
[----:B------:R-:W-:Y:S02]  /*9730*/  P2R R3, PR, RZ, 0x1 ;  /* 0x00000001ff037803 */ /* 0x000fe40000000000 */
[----:B------:R-:W-:-:S02]  /*9740*/  ISETP.NE.OR P0, PT, RZ, UR4, !P0 ;  /* 0x00000004ff007c0c */ /* 0x000fc4000c705670 */
[----:B------:R-:W-:Y:S02]  /*9750*/  FSETP.NE.FTZ.AND P3, PT, R29, RZ, PT ;  /* 0x000000ff1d00720b */ /* 0x000fe40003f75000 */
[----:B------:R-:W-:Y:S02]  /*9760*/  FSETP.NE.FTZ.AND P2, PT, R28, RZ, PT ;  /* 0x000000ff1c00720b */ /* 0x000fe40003f55000 */
[----:B------:R-:W-:-:S07]  /*9770*/  PLOP3.LUT P6, PT, PT, PT, PT, 0x8, 0x0 ;  /* 0x000000000000781c */ /* 0x000fce0003fce170 */
[----:B------:R-:W-:Y:S06]  /*9780*/  @P0 BRA `(.L_x_11) ;  /* 0x00000000001c0947 */ /* 0x000fec0003800000 */
[----:B------:R-:W2:Y:S01]  /*9790*/  S2R R2, SR_CTAID.Y ;  /* 0x0000000000027919 */ /* 0x000ea20000002600 */
[----:B------:R-:W2:Y:S01]  /*97a0*/  LDC R4, c[0x0][0x2c4] ;  /* 0x0000b100ff047b82 */ /* 0x000ea20000000800 */
[----:B------:R-:W-:Y:S01]  /*97b0*/  PLOP3.LUT P6, PT, PT, PT, PT, 0x80, 0x0 ;  /* 0x000000000000781c */ /* 0x000fe20003fcf070 */
[----:B--2---:R-:W-:-:S05]  /*97c0*/  IMAD R2, R2, R4, RZ ;  /* 0x0000000402027224 */ /* 0x004fca00078e02ff */
[----:B------:R-:W-:-:S04]  /*97d0*/  SEL R2, R2, R252, !P1 ;  /* 0x000000fc02027207 */ /* 0x000fc80004800000 */
[--C-:B------:R-:W-:Y:S01]  /*97e0*/  SHF.R.S32.HI R27, RZ, 0x1f, R2.reuse ;  /* 0x0000001fff1b7819 */ /* 0x100fe20000011402 */
[----:B------:R-:W-:-:S07]  /*97f0*/  IMAD.MOV.U32 R26, RZ, RZ, R2 ;  /* 0x000000ffff1a7224 */ /* 0x000fce00078e0002 */
.L_x_11:
[----:B------:R2:W5:Y:S01]  /*9800*/  LDL R39, [R1+0x20] ;  /* 0x0000200001277983 */ /* 0x0005620000100800 */
[----:B------:R-:W-:Y:S01]  /*9810*/  MOV R31, 0x10 ;  /* 0x00000010001f7802 */ /* 0x000fe20000000f00 */
[----:B-1----:R-:W-:Y:S01]  /*9820*/  FADD.FTZ R25, R7, R25 ;  /* 0x0000001907197221 */ /* 0x002fe20000010000 */
[----:B------:R-:W-:Y:S01]  /*9830*/  ISETP.NE.AND P5, PT, RZ, UR4, PT ;  /* 0x00000004ff007c0c */ /* 0x000fe2000bfa5270 */
[----:B------:R-:W1:Y:S01]  /*9840*/  S2R R41, SR_TID.X ;  /* 0x0000000000297919 */ /* 0x000e620000002100 */
[----:B------:R-:W-:Y:S01]  /*9850*/  SEL R31, R31, 0xfffffff0, P4 ;  /* 0xfffffff01f1f7807 */ /* 0x000fe20002000000 */
[----:B------:R-:W4:Y:S01]  /*9860*/  S2UR UR4, SR_CTAID.X ;  /* 0x00000000000479c3 */ /* 0x000f220000002500 */
[----:B------:R-:W-:Y:S01]  /*9870*/  LOP3.LUT P4, RZ, R0, 0x2, RZ, 0xc0, !PT ;  /* 0x0000000200ff7812 */ /* 0x000fe2000788c0ff */
[----:B------:R-:W2:Y:S01]  /*9880*/  S2R R38, SR_CTAID.Y ;  /* 0x0000000000267919 */ /* 0x000ea20000002600 */
[----:B------:R-:W-:Y:S01]  /*9890*/  ISETP.NE.AND P0, PT, R3, RZ, PT ;  /* 0x000000ff0300720c */ /* 0x000fe20003f05270 */
[----:B------:R-:W-:Y:S01]  /*98a0*/  BSSY B0, `(.L_x_12) ;  /* 0x00000ac000007945 */ /* 0x000fe20003800000 */
[----:B------:R-:W-:-:S02]  /*98b0*/  IADD3 R18, R15, 0x20, RZ ;  /* 0x000000200f127810 */ /* 0x000fc40007ffe0ff */
[----:B------:R-:W-:Y:S02]  /*98c0*/  FSETP.NE.FTZ.AND P1, PT, R21, RZ, PT ;  /* 0x000000ff1500720b */ /* 0x000fe40003f35000 */
[----:B------:R-:W-:Y:S01]  /*98d0*/  MOV R3, 0x3f800000 ;  /* 0x3f80000000037802 */ /* 0x000fe20000000f00 */
[----:B------:R-:W4:Y:S01]  /*98e0*/  @!P5 LDC R16, c[0x0][0x2c4] ;  /* 0x0000b100ff10db82 */ /* 0x000f220000000800 */
[----:B------:R-:W-:Y:S02]  /*98f0*/  MOV R4, 0x3f800000 ;  /* 0x3f80000000047802 */ /* 0x000fe40000000f00 */
[----:B------:R-:W-:Y:S02]  /*9900*/  MOV R0, 0x3f800000 ;  /* 0x3f80000000007802 */ /* 0x000fe40000000f00 */
[----:B------:R-:W-:Y:S01]  /*9910*/  @P4 IADD3 R18, R15, -0x20, RZ ;  /* 0xffffffe00f124810 */ /* 0x000fe20007ffe0ff */
[----:B------:R-:W3:Y:S01]  /*9920*/  @P3 MUFU.RCP R3, R29 ;  /* 0x0000001d00033308 */ /* 0x000ee20000001000 */
[----:B------:R-:W-:Y:S01]  /*9930*/  PLOP3.LUT P4, PT, PT, PT, PT, 0x8, 0x0 ;  /* 0x000000000000781c */ /* 0x000fe20003f8e170 */
[----:B------:R-:W2:Y:S01]  /*9940*/  @P5 LDC.64 R22, c[0x0][0x2c0] ;  /* 0x0000b000ff165b82 */ /* 0x000ea20000000a00 */
[----:B------:R-:W-:-:S02]  /*9950*/  @!P5 PLOP3.LUT P4, PT, P0, PT, PT, 0x80, 0x0 ;  /* 0x000000000000d81c */ /* 0x000fc4000078f070 */
[----:B------:R-:W-:Y:S02]  /*9960*/  FSETP.NE.FTZ.AND P0, PT, R25, RZ, PT ;  /* 0x000000ff1900720b */ /* 0x000fe40003f15000 */
[----:B------:R-:W-:Y:S01]  /*9970*/  MOV R2, 0x3f800000 ;  /* 0x3f80000000027802 */ /* 0x000fe20000000f00 */
[----:B------:R-:W3:Y:S01]  /*9980*/  @P2 MUFU.RCP R4, R28 ;  /* 0x0000001c00042308 */ /* 0x000ee20000001000 */
[----:B-1----:R-:W-:-:S07]  /*9990*/  SHF.R.S32.HI R40, RZ, 0x1f, R41 ;  /* 0x0000001fff287819 */ /* 0x002fce0000011429 */
[----:B------:R-:W1:Y:S01]  /*99a0*/  @P1 MUFU.RCP R0, R21 ;  /* 0x0000001500001308 */ /* 0x000e620000001000 */
[C---:B---3--:R-:W-:Y:S01]  /*99b0*/  FMUL.FTZ R144, R3.reuse, R144 ;  /* 0x0000009003907220 */ /* 0x048fe20000410000 */
[C---:B------:R-:W-:Y:S01]  /*99c0*/  FMUL.FTZ R145, R3.reuse, R145 ;  /* 0x0000009103917220 */ /* 0x040fe20000410000 */
[C---:B------:R-:W-:Y:S01]  /*99d0*/  FMUL.FTZ R148, R3.reuse, R148 ;  /* 0x0000009403947220 */ /* 0x040fe20000410000 */
[C---:B------:R-:W-:Y:S01]  /*99e0*/  FMUL.FTZ R149, R3.reuse, R149 ;  /* 0x0000009503957220 */ /* 0x040fe20000410000 */
[C---:B------:R-:W-:Y:S01]  /*99f0*/  FMUL.FTZ R160, R3.reuse, R160 ;  /* 0x000000a003a07220 */ /* 0x040fe20000410000 */
[C---:B------:R-:W-:Y:S01]  /*9a00*/  FMUL.FTZ R11, R3.reuse, R161 ;  /* 0x000000a1030b7220 */ /* 0x040fe20000410000 */
[C---:B------:R-:W-:Y:S01]  /*9a10*/  FMUL.FTZ R164, R3.reuse, R164 ;  /* 0x000000a403a47220 */ /* 0x040fe20000410000 */
[----:B------:R-:W3:Y:S01]  /*9a20*/  @P0 MUFU.RCP R2, R25 ;  /* 0x0000001900020308 */ /* 0x000ee20000001000 */
[----:B------:R-:W-:Y:S01]  /*9a30*/  FMUL.FTZ R9, R3, R165 ;  /* 0x000000a503097220 */ /* 0x000fe20000410000 */
[C---:B------:R-:W-:Y:S01]  /*9a40*/  FMUL.FTZ R146, R4.reuse, R146 ;  /* 0x0000009204927220 */ /* 0x040fe20000410000 */
[C---:B------:R-:W-:Y:S01]  /*9a50*/  FMUL.FTZ R7, R4.reuse, R147 ;  /* 0x0000009304077220 */ /* 0x040fe20000410000 */
[C---:B------:R-:W-:Y:S01]  /*9a60*/  FMUL.FTZ R150, R4.reuse, R150 ;  /* 0x0000009604967220 */ /* 0x040fe20000410000 */
[C---:B------:R-:W-:Y:S01]  /*9a70*/  FMUL.FTZ R3, R4.reuse, R151 ;  /* 0x0000009704037220 */ /* 0x040fe20000410000 */
[C---:B------:R-:W-:Y:S01]  /*9a80*/  FMUL.FTZ R162, R4.reuse, R162 ;  /* 0x000000a204a27220 */ /* 0x040fe20000410000 */
[C---:B------:R-:W-:Y:S01]  /*9a90*/  FMUL.FTZ R10, R4.reuse, R163 ;  /* 0x000000a3040a7220 */ /* 0x040fe20000410000 */
[----:B------:R-:W-:Y:S01]  /*9aa0*/  FMUL.FTZ R166, R4, R166 ;  /* 0x000000a604a67220 */ /* 0x000fe20000410000 */
[C---:B-1----:R-:W-:Y:S01]  /*9ab0*/  FMUL.FTZ R140, R0.reuse, R140 ;  /* 0x0000008c008c7220 */ /* 0x042fe20000410000 */
[C---:B------:R-:W-:Y:S01]  /*9ac0*/  FMUL.FTZ R6, R0.reuse, R141 ;  /* 0x0000008d00067220 */ /* 0x040fe20000410000 */
[C---:B------:R-:W-:Y:S01]  /*9ad0*/  FMUL.FTZ R152, R0.reuse, R152 ;  /* 0x0000009800987220 */ /* 0x040fe20000410000 */
[C---:B------:R-:W-:Y:S01]  /*9ae0*/  FMUL.FTZ R13, R0.reuse, R153 ;  /* 0x00000099000d7220 */ /* 0x040fe20000410000 */
[C---:B------:R-:W-:Y:S01]  /*9af0*/  FMUL.FTZ R156, R0.reuse, R156 ;  /* 0x0000009c009c7220 */ /* 0x040fe20000410000 */
[C---:B------:R-:W-:Y:S01]  /*9b00*/  FMUL.FTZ R14, R0.reuse, R157 ;  /* 0x0000009d000e7220 */ /* 0x040fe20000410000 */
[C---:B------:R-:W-:Y:S01]  /*9b10*/  FMUL.FTZ R168, R0.reuse, R168 ;  /* 0x000000a800a87220 */ /* 0x040fe20000410000 */
[----:B------:R-:W-:Y:S01]  /*9b20*/  FMUL.FTZ R20, R0, R169 ;  /* 0x000000a900147220 */ /* 0x000fe20000410000 */
[C---:B---3--:R-:W-:Y:S01]  /*9b30*/  FMUL.FTZ R143, R2.reuse, R143 ;  /* 0x0000008f028f7220 */ /* 0x048fe20000410000 */
[C---:B------:R-:W-:Y:S01]  /*9b40*/  FMUL.FTZ R5, R2.reuse, R142 ;  /* 0x0000008e02057220 */ /* 0x040fe20000410000 */
[C---:B------:R-:W-:Y:S01]  /*9b50*/  FMUL.FTZ R155, R2.reuse, R155 ;  /* 0x0000009b029b7220 */ /* 0x040fe20000410000 */
[----:B------:R-:W-:Y:S01]  /*9b60*/  FMUL.FTZ R12, R2, R154 ;  /* 0x0000009a020c7220 */ /* 0x000fe20000410000 */
[----:B------:R-:W-:Y:S01]  /*9b70*/  F2FP.BF16.F32.PACK_AB R0, R145, R144 ;  /* 0x000000909100723e */ /* 0x000fe200000010ff */
[----:B------:R-:W-:Y:S01]  /*9b80*/  FMUL.FTZ R8, R4, R167 ;  /* 0x000000a704087220 */ /* 0x000fe20000410000 */
[C---:B------:R-:W-:Y:S01]  /*9b90*/  FMUL.FTZ R159, R2.reuse, R159 ;  /* 0x0000009f029f7220 */ /* 0x040fe20000410000 */
[C---:B------:R-:W-:Y:S01]  /*9ba0*/  FMUL.FTZ R17, R2.reuse, R158 ;  /* 0x0000009e02117220 */ /* 0x040fe20000410000 */
[C---:B------:R-:W-:Y:S01]  /*9bb0*/  FMUL.FTZ R171, R2.reuse, R171 ;  /* 0x000000ab02ab7220 */ /* 0x040fe20000410000 */
[----:B------:R-:W-:Y:S01]  /*9bc0*/  FMUL.FTZ R19, R2, R170 ;  /* 0x000000aa02137220 */ /* 0x000fe20000410000 */
[----:B------:R-:W-:Y:S01]  /*9bd0*/  F2FP.BF16.F32.PACK_AB R7, R7, R146 ;  /* 0x000000920707723e */ /* 0x000fe200000010ff */
[----:B------:R1:W-:Y:S01]  /*9be0*/  STS [R15], R0 ;  /* 0x000000000f007388 */ /* 0x0003e20000000800 */
[----:B------:R-:W-:Y:S01]  /*9bf0*/  F2FP.BF16.F32.PACK_AB R4, R149, R148 ;  /* 0x000000949504723e */ /* 0x000fe200000010ff */
[----:B----4-:R-:W3:Y:S01]  /*9c00*/  @P4 LDC R16, c[0x0][0x2e4] ;  /* 0x0000b900ff104b82 */ /* 0x010ee20000000800 */
[----:B------:R-:W-:Y:S01]  /*9c10*/  F2FP.BF16.F32.PACK_AB R3, R3, R150 ;  /* 0x000000960303723e */ /* 0x000fe200000010ff */
[----:B------:R4:W-:Y:S01]  /*9c20*/  STS [R15+0x200], R7 ;  /* 0x000200070f007388 */ /* 0x0009e20000000800 */
[----:B------:R-:W-:-:S02]  /*9c30*/  IADD3 R2, R15, R31, RZ ;  /* 0x0000001f0f027210 */ /* 0x000fc40007ffe0ff */
[----:B------:R-:W-:Y:S02]  /*9c40*/  F2FP.BF16.F32.PACK_AB R6, R6, R140 ;  /* 0x0000008c0606723e */ /* 0x000fe400000010ff */
[----:B------:R-:W-:Y:S01]  /*9c50*/  F2FP.BF16.F32.PACK_AB R5, R143, R5 ;  /* 0x000000058f05723e */ /* 0x000fe200000010ff */
[----:B------:R2:W-:Y:S01]  /*9c60*/  STS [R2], R4 ;  /* 0x0000000402007388 */ /* 0x0005e20000000800 */
[----:B------:R-:W-:Y:S02]  /*9c70*/  F2FP.BF16.F32.PACK_AB R13, R13, R152 ;  /* 0x000000980d0d723e */ /* 0x000fe400000010ff */
[----:B------:R-:W-:Y:S01]  /*9c80*/  F2FP.BF16.F32.PACK_AB R12, R155, R12 ;  /* 0x0000000c9b0c723e */ /* 0x000fe200000010ff */
[----:B------:R2:W-:Y:S01]  /*9c90*/  STS [R2+0x200], R3 ;  /* 0x0002000302007388 */ /* 0x0005e20000000800 */
[----:B------:R-:W-:Y:S02]  /*9ca0*/  F2FP.BF16.F32.PACK_AB R11, R11, R160 ;  /* 0x000000a00b0b723e */ /* 0x000fe400000010ff */
[----:B------:R-:W-:Y:S01]  /*9cb0*/  F2FP.BF16.F32.PACK_AB R10, R10, R162 ;  /* 0x000000a20a0a723e */ /* 0x000fe200000010ff */
[----:B------:R3:W-:Y:S01]  /*9cc0*/  STS [R15+0x1000], R6 ;  /* 0x001000060f007388 */ /* 0x0007e20000000800 */
[----:B------:R-:W-:-:S02]  /*9cd0*/  F2FP.BF16.F32.PACK_AB R9, R9, R164 ;  /* 0x000000a40909723e */ /* 0x000fc400000010ff */
[----:B------:R-:W-:Y:S01]  /*9ce0*/  F2FP.BF16.F32.PACK_AB R8, R8, R166 ;  /* 0x000000a60808723e */ /* 0x000fe200000010ff */
[----:B------:R3:W-:Y:S01]  /*9cf0*/  STS [R15+0x1200], R5 ;  /* 0x001200050f007388 */ /* 0x0007e20000000800 */
[----:B------:R-:W-:Y:S01]  /*9d00*/  F2FP.BF16.F32.PACK_AB R14, R14, R156 ;  /* 0x0000009c0e0e723e */ /* 0x000fe200000010ff */
[----:B-1----:R-:W-:Y:S01]  /*9d10*/  IMAD.IADD R0, R31, 0x1, R18 ;  /* 0x000000011f007824 */ /* 0x002fe200078e0212 */
[----:B------:R-:W-:Y:S01]  /*9d20*/  F2FP.BF16.F32.PACK_AB R17, R159, R17 ;  /* 0x000000119f11723e */ /* 0x000fe200000010ff */
[----:B------:R-:W-:Y:S01]  /*9d30*/  STS [R2+0x1000], R13 ;  /* 0x0010000d02007388 */ /* 0x000fe20000000800 */
[----:B------:R-:W-:Y:S01]  /*9d40*/  F2FP.BF16.F32.PACK_AB R20, R20, R168 ;  /* 0x000000a81414723e */ /* 0x000fe200000010ff */
[----:B----4-:R-:W1:Y:S01]  /*9d50*/  @!P5 LDC R7, c[0x0][0x270] ;  /* 0x00009c00ff07db82 */ /* 0x010e620000000800 */
[----:B------:R-:W-:Y:S01]  /*9d60*/  F2FP.BF16.F32.PACK_AB R19, R171, R19 ;  /* 0x00000013ab13723e */ /* 0x000fe200000010ff */
[----:B------:R4:W-:Y:S01]  /*9d70*/  STS [R2+0x1200], R12 ;  /* 0x0012000c02007388 */ /* 0x0009e20000000800 */
[----:B------:R-:W-:-:S03]  /*9d80*/  LEA.HI R40, R40, R41, RZ, 0x5 ;  /* 0x0000002928287211 */ /* 0x000fc600078f28ff */
[----:B------:R1:W-:Y:S01]  /*9d90*/  STS [R18], R11 ;  /* 0x0000000b12007388 */ /* 0x0003e20000000800 */
[----:B------:R-:W-:Y:S01]  /*9da0*/  LOP3.LUT R40, R40, 0xffffffe0, RZ, 0xc0, !PT ;  /* 0xffffffe028287812 */ /* 0x000fe200078ec0ff */
[----:B--2---:R-:W2:Y:S02]  /*9db0*/  @P3 LDC R4, c[0x0][0x2e8] ;  /* 0x0000ba00ff043b82 */ /* 0x004ea40000000800 */
[----:B------:R-:W-:Y:S01]  /*9dc0*/  STS [R18+0x200], R10 ;  /* 0x0002000a12007388 */ /* 0x000fe20000000800 */
[----:B------:R-:W1:Y:S01]  /*9dd0*/  @P3 MUFU.LG2 R3, R29 ;  /* 0x0000001d00033308 */ /* 0x000e620000000c00 */
[----:B------:R-:W-:Y:S02]  /*9de0*/  IMAD.IADD R40, R41, 0x1, -R40 ;  /* 0x0000000129287824 */ /* 0x000fe400078e0a28 */
[----:B------:R2:W-:Y:S02]  /*9df0*/  STS [R0], R9 ;  /* 0x0000000900007388 */ /* 0x0005e40000000800 */
[----:B---3--:R-:W3:Y:S02]  /*9e00*/  @P5 LDC R6, c[0x0][0x2c0] ;  /* 0x0000b000ff065b82 */ /* 0x008ee40000000800 */
[----:B------:R2:W-:Y:S01]  /*9e10*/  STS [R0+0x200], R8 ;  /* 0x0002000800007388 */ /* 0x0005e20000000800 */
[----:B------:R-:W1:Y:S03]  /*9e20*/  @P1 MUFU.LG2 R5, R21 ;  /* 0x0000001500051308 */ /* 0x000e660000000c00 */
[----:B------:R-:W-:Y:S04]  /*9e30*/  STS [R18+0x1000], R14 ;  /* 0x0010000e12007388 */ /* 0x000fe80000000800 */
[----:B------:R-:W-:Y:S01]  /*9e40*/  STS [R18+0x1200], R17 ;  /* 0x0012001112007388 */ /* 0x000fe20000000800 */
[----:B----4-:R-:W-:Y:S01]  /*9e50*/  @P5 MOV R2, 0x1 ;  /* 0x0000000100025802 */ /* 0x010fe20000000f00 */
[----:B-1----:R-:W-:-:S02]  /*9e60*/  @!P5 IMAD R2, R16, R7, RZ ;  /* 0x000000071002d224 */ /* 0x002fc400078e02ff */
[----:B------:R-:W-:Y:S01]  /*9e70*/  @P3 FMUL.FTZ R3, R3, 0.69314718246459960938 ;  /* 0x3f31721803033820 */ /* 0x000fe20000410000 */
[----:B------:R1:W-:Y:S01]  /*9e80*/  STS [R0+0x1000], R20 ;  /* 0x0010001400007388 */ /* 0x0003e20000000800 */
[----:B------:R-:W4:Y:S01]  /*9e90*/  @P1 LDC R11, c[0x0][0x2e8] ;  /* 0x0000ba00ff0b1b82 */ /* 0x000f220000000800 */
[----:B------:R-:W-:Y:S01]  /*9ea0*/  IMAD R2, R38, R2, RZ ;  /* 0x0000000226027224 */ /* 0x000fe200078e02ff */
[----:B------:R-:W-:Y:S01]  /*9eb0*/  @P0 MUFU.LG2 R7, R25 ;  /* 0x0000001900070308 */ /* 0x000fe20000000c00 */
[----:B------:R3:W-:Y:S01]  /*9ec0*/  STS [R0+0x1200], R19 ;  /* 0x0012001300007388 */ /* 0x0007e20000000800 */
[----:B------:R-:W-:Y:S02]  /*9ed0*/  @P1 FMUL.FTZ R5, R5, 0.69314718246459960938 ;  /* 0x3f31721805051820 */ /* 0x000fe40000410000 */
[----:B------:R-:W-:Y:S02]  /*9ee0*/  SEL R2, R2, RZ, !P6 ;  /* 0x000000ff02027207 */ /* 0x000fe40007000000 */
[----:B------:R-:W-:Y:S01]  /*9ef0*/  BAR.SYNC.DEFER_BLOCKING 0x0 ;  /* 0x0000000000007b1d */ /* 0x000fe20000010000 */
[----:B------:R-:W-:-:S02]  /*9f00*/  MOV R21, 0x7f800000 ;  /* 0x7f80000000157802 */ /* 0x000fc40000000f00 */
[----:B------:R-:W-:-:S05]  /*9f10*/  @!P5 MOV R6, 0x1 ;  /* 0x000000010006d802 */ /* 0x000fca0000000f00 */
[----:B--2---:R-:W2:Y:S01]  /*9f20*/  @P2 LDC R9, c[0x0][0x2e8] ;  /* 0x0000ba00ff092b82 */ /* 0x004ea20000000800 */
[----:B------:R-:W3:Y:S01]  /*9f30*/  @P2 MUFU.LG2 R8, R28 ;  /* 0x0000001c00082308 */ /* 0x000ee20000000c00 */
[----:B------:R-:W2:Y:S06]  /*9f40*/  S2R R31, SR_CTAID.Z ;  /* 0x00000000001f7919 */ /* 0x000eac0000002700 */
[----:B------:R-:W2:Y:S01]  /*9f50*/  @P0 LDC R10, c[0x0][0x2e8] ;  /* 0x0000ba00ff0a0b82 */ /* 0x000ea20000000800 */
[----:B-1----:R-:W-:Y:S01]  /*9f60*/  MOV R20, 0x7f800000 ;  /* 0x7f80000000147802 */ /* 0x002fe20000000f00 */
[----:B----4-:R-:W-:Y:S01]  /*9f70*/  @P1 FFMA.FTZ R20, R137, R11, R5 ;  /* 0x0000000b89141223 */ /* 0x010fe20000010005 */
[----:B---3--:R-:W-:Y:S01]  /*9f80*/  @P5 IMAD R0, R23, R22, RZ ;  /* 0x0000001617005224 */ /* 0x008fe200078e02ff */
[----:B------:R-:W-:Y:S01]  /*9f90*/  @!P5 MOV R0, R16 ;  /* 0x000000100000d202 */ /* 0x000fe20000000f00 */
[----:B------:R1:W3:Y:S01]  /*9fa0*/  LDS.128 R32, [R226+0x1800] ;  /* 0x00180000e2207984 */ /* 0x0002e20000000c00 */
[----:B------:R-:W-:-:S02]  /*9fb0*/  LOP3.LUT P5, RZ, R40, 0x3, RZ, 0xc0, !PT ;  /* 0x0000000328ff7812 */ /* 0x000fc400078ac0ff */
[----:B------:R-:W-:Y:S01]  /*9fc0*/  MOV R23, 0x7f800000 ;  /* 0x7f80000000177802 */ /* 0x000fe20000000f00 */
[----:B------:R-:W-:Y:S01]  /*9fd0*/  @P3 FFMA.FTZ R23, R139, R4, R3 ;  /* 0x000000048b173223 */ /* 0x000fe20000010003 */
[----:B------:R-:W-:Y:S01]  /*9fe0*/  @P2 FMUL.FTZ R3, R8, 0.69314718246459960938 ;  /* 0x3f31721808032820 */ /* 0x000fe20000410000 */
[----:B------:R-:W-:-:S03]  /*9ff0*/  MOV R22, 0x7f800000 ;  /* 0x7f80000000167802 */ /* 0x000fc60000000f00 */
[----:B--2---:R-:W-:Y:S01]  /*a000*/  @P2 FFMA.FTZ R22, R138, R9, R3 ;  /* 0x000000098a162223 */ /* 0x004fe20000010003 */
[----:B------:R-:W-:Y:S02]  /*a010*/  IMAD R0, R31, R0, R2 ;  /* 0x000000001f007224 */ /* 0x000fe400078e0202 */
[----:B------:R-:W-:-:S05]  /*a020*/  IMAD R2, R6, UR4, RZ ;  /* 0x0000000406027c24 */ /* 0x000fca000f8e02ff */
[----:B------:R-:W-:Y:S01]  /*a030*/  SHF.L.U32 R4, R2, 0x7, RZ ;  /* 0x0000000702047819 */ /* 0x000fe200000006ff */
[----:B------:R-:W-:-:S03]  /*a040*/  @P0 FMUL.FTZ R2, R7, 0.69314718246459960938 ;  /* 0x3f31721807020820 */ /* 0x000fc60000410000 */
[----:B------:R-:W-:Y:S01]  /*a050*/  IADD3 R8, P4, P3, R4, R26, R0 ;  /* 0x0000001a04087210 */ /* 0x000fe20007b9e000 */
[----:B------:R-:W-:Y:S01]  /*a060*/  @P0 FFMA.FTZ R21, R24, R10, R2 ;  /* 0x0000000a18150223 */ /* 0x000fe20000010002 */
[----:B------:R-:W-:Y:S02]  /*a070*/  SHF.R.S32.HI R7, RZ, 0x1f, R4 ;  /* 0x0000001fff077819 */ /* 0x000fe40000011404 */
[----:B------:R-:W-:-:S04]  /*a080*/  SHF.R.S32.HI R0, RZ, 0x1f, R0 ;  /* 0x0000001fff007819 */ /* 0x000fc80000011400 */
[----:B------:R-:W-:Y:S01]  /*a090*/  IADD3.X R9, R7, R27, R0, P4, P3 ;  /* 0x0000001b07097210 */ /* 0x000fe200027e6400 */
[----:B-1----:R-:W-:Y:S06]  /*a0a0*/  @P5 BRA `(.L_x_13) ;  /* 0x0000000000ac5947 */ /* 0x002fec0003800000 */
[----:B------:R-:W-:Y:S02]  /*a0b0*/  SHF.R.S32.HI R0, RZ, 0x1f, R30 ;  /* 0x0000001fff007819 */ /* 0x000fe4000001141e */
[----:B------:R-:W-:Y:S02]  /*a0c0*/  SHF.R.S32.HI R3, RZ, 0x1f, R40 ;  /* 0x0000001fff037819 */ /* 0x000fe40000011428 */
[----:B------:R-:W-:Y:S02]  /*a0d0*/  LEA.HI R2, R0, R30, RZ, 0x2 ;  /* 0x0000001e00027211 */ /* 0x000fe400078f10ff */
[----:B------:R-:W-:Y:S02]  /*a0e0*/  LEA.HI R0, R3, R40, RZ, 0x2 ;  /* 0x0000002803007211 */ /* 0x000fe400078f10ff */
[----:B------:R-:W-:Y:S02]  /*a0f0*/  LOP3.LUT R2, R2, 0xffffffc, RZ, 0xc0, !PT ;  /* 0x0ffffffc02027812 */ /* 0x000fe400078ec0ff */
[----:B------:R-:W-:-:S03]  /*a100*/  SHF.R.S32.HI R0, RZ, 0x2, R0 ;  /* 0x00000002ff007819 */ /* 0x000fc60000011400 */
[----:B------:R-:W-:-:S04]  /*a110*/  IMAD.IADD R2, R30, 0x1, -R2 ;  /* 0x000000011e027824 */ /* 0x000fc800078e0a02 */
[----:B------:R-:W-:-:S04]  /*a120*/  IMAD R0, R2, 0x10, R0 ;  /* 0x0000001002007824 */ /* 0x000fc800078e0200 */
[C---:B------:R-:W-:Y:S01]  /*a130*/  VIADD R2, R0.reuse, 0x8 ;  /* 0x0000000800027836 */ /* 0x040fe20000000000 */
[CC--:B-----5:R-:W-:Y:S01]  /*a140*/  ISETP.GE.AND P3, PT, R0.reuse, R39.reuse, PT ;  /* 0x000000270000720c */ /* 0x0e0fe20003f66270 */
[C---:B------:R-:W-:Y:S02]  /*a150*/  VIADD R3, R0.reuse, 0x40 ;  /* 0x0000004000037836 */ /* 0x040fe40000000000 */
[----:B------:R-:W-:Y:S01]  /*a160*/  VIADD R5, R0, 0x48 ;  /* 0x0000004800057836 */ /* 0x000fe20000000000 */
[-C--:B------:R-:W-:Y:S02]  /*a170*/  ISETP.GE.AND P2, PT, R2, R39.reuse, PT ;  /* 0x000000270200720c */ /* 0x080fe40003f46270 */
[-C--:B------:R-:W-:Y:S02]  /*a180*/  ISETP.GE.AND P1, PT, R3, R39.reuse, PT ;  /* 0x000000270300720c */ /* 0x080fe40003f26270 */
[----:B------:R-:W-:-:S05]  /*a190*/  ISETP.GE.AND P0, PT, R5, R39, PT ;  /* 0x000000270500720c */ /* 0x000fca0003f06270 */
[----:B------:R-:W1:Y:S01]  /*a1a0*/  @!P3 LDC.64 R12, c[0x0][0x2b0] ;  /* 0x0000ac00ff0cbb82 */ /* 0x000e620000000a00 */
[----:B------:R-:W-:-:S03]  /*a1b0*/  @!P3 IMAD R4, R0, R6, RZ ;  /* 0x000000060004b224 */ /* 0x000fc600078e02ff */
[-C--:B------:R-:W-:Y:S02]  /*a1c0*/  @!P2 IMAD R2, R2, R6.reuse, RZ ;  /* 0x000000060202a224 */ /* 0x080fe400078e02ff */
[----:B------:R-:W-:Y:S01]  /*a1d0*/  @!P1 IMAD R0, R3, R6, RZ ;  /* 0x0000000603009224 */ /* 0x000fe200078e02ff */
[----:B------:R-:W-:Y:S01]  /*a1e0*/  @!P3 IADD3 R7, P4, R4, R8, RZ ;  /* 0x000000080407b210 */ /* 0x000fe20007f9e0ff */
[----:B------:R-:W2:Y:S01]  /*a1f0*/  @!P2 LDC.64 R14, c[0x0][0x2b0] ;  /* 0x0000ac00ff0eab82 */ /* 0x000ea20000000a00 */
[----:B------:R-:W-:Y:S01]  /*a200*/  @!P0 IMAD R5, R5, R6, RZ ;  /* 0x0000000605058224 */ /* 0x000fe200078e02ff */
[-C--:B------:R-:W-:Y:S02]  /*a210*/  @!P2 IADD3 R3, P5, R2, R8.reuse, RZ ;  /* 0x000000080203a210 */ /* 0x080fe40007fbe0ff */
[----:B------:R-:W-:Y:S02]  /*a220*/  @!P3 LEA.HI.X.SX32 R4, R4, R9, 0x1, P4 ;  /* 0x000000090404b211 */ /* 0x000fe400020f0eff */
[----:B------:R-:W-:-:S02]  /*a230*/  @!P1 IADD3 R11, P4, R0, R8, RZ ;  /* 0x00000008000b9210 */ /* 0x000fc40007f9e0ff */
[----:B------:R-:W4:Y:S01]  /*a240*/  @!P1 LDC.64 R16, c[0x0][0x2b0] ;  /* 0x0000ac00ff109b82 */ /* 0x000f220000000a00 */
[----:B------:R-:W-:Y:S02]  /*a250*/  @!P0 IADD3 R10, P6, R5, R8, RZ ;  /* 0x00000008050a8210 */ /* 0x000fe40007fde0ff */
[----:B------:R-:W-:-:S05]  /*a260*/  @!P2 LEA.HI.X.SX32 R2, R2, R9, 0x1, P5 ;  /* 0x000000090202a211 */ /* 0x000fca00028f0eff */
[----:B------:R-:W3:Y:S01]  /*a270*/  @!P0 LDC.64 R18, c[0x0][0x2b0] ;  /* 0x0000ac00ff128b82 */ /* 0x000ee20000000a00 */
[----:B-1----:R-:W-:Y:S02]  /*a280*/  @!P3 LEA R8, P5, R7, R12, 0x2 ;  /* 0x0000000c0708b211 */ /* 0x002fe400078a10ff */
[-C--:B------:R-:W-:Y:S02]  /*a290*/  @!P1 LEA.HI.X.SX32 R12, R0, R9.reuse, 0x1, P4 ;  /* 0x00000009000c9211 */ /* 0x080fe400020f0eff */
[----:B------:R-:W-:Y:S02]  /*a2a0*/  @!P0 LEA.HI.X.SX32 R0, R5, R9, 0x1, P6 ;  /* 0x0000000905008211 */ /* 0x000fe400030f0eff */
[----:B------:R-:W-:Y:S02]  /*a2b0*/  @!P3 LEA.HI.X R9, R7, R13, R4, 0x2, P5 ;  /* 0x0000000d0709b211 */ /* 0x000fe400028f1404 */
[----:B--2---:R-:W-:-:S03]  /*a2c0*/  @!P2 LEA R6, P4, R3, R14, 0x2 ;  /* 0x0000000e0306a211 */ /* 0x004fc600078810ff */
[----:B------:R1:W-:Y:S01]  /*a2d0*/  @!P3 STG.E desc[UR16][R8.64], R23 ;  /* 0x000000170800b986 */ /* 0x0003e2000c101910 */
[----:B------:R-:W-:Y:S02]  /*a2e0*/  @!P2 LEA.HI.X R7, R3, R15, R2, 0x2, P4 ;  /* 0x0000000f0307a211 */ /* 0x000fe400020f1402 */
[----:B----4-:R-:W-:-:S03]  /*a2f0*/  @!P1 LEA R4, P5, R11, R16, 0x2 ;  /* 0x000000100b049211 */ /* 0x010fc600078a10ff */
[----:B------:R1:W-:Y:S01]  /*a300*/  @!P2 STG.E desc[UR16][R6.64], R22 ;  /* 0x000000160600a986 */ /* 0x0003e2000c101910 */
[----:B------:R-:W-:Y:S02]  /*a310*/  @!P1 LEA.HI.X R5, R11, R17, R12, 0x2, P5 ;  /* 0x000000110b059211 */ /* 0x000fe400028f140c */
[----:B---3--:R-:W-:-:S03]  /*a320*/  @!P0 LEA R2, P4, R10, R18, 0x2 ;  /* 0x000000120a028211 */ /* 0x008fc600078810ff */
[----:B------:R1:W-:Y:S01]  /*a330*/  @!P1 STG.E desc[UR16][R4.64], R20 ;  /* 0x0000001404009986 */ /* 0x0003e2000c101910 */
[----:B------:R-:W-:-:S05]  /*a340*/  @!P0 LEA.HI.X R3, R10, R19, R0, 0x2, P4 ;  /* 0x000000130a038211 */ /* 0x000fca00020f1400 */
[----:B------:R1:W-:Y:S04]  /*a350*/  @!P0 STG.E desc[UR16][R2.64], R21 ;  /* 0x0000001502008986 */ /* 0x0003e8000c101910 */
.L_x_13:
[----:B------:R-:W-:Y:S05]  /*a360*/  BSYNC B0 ;  /* 0x0000000000007941 */ /* 0x000fea0003800000 */
.L_x_12:
[----:B------:R-:W2:Y:S01]  /*a370*/  LDL.LU.64 R12, [R1+0x10] ;  /* 0x00001000010c7983 */ /* 0x000ea20000300a00 */
[----:B------:R-:W-:Y:S01]  /*a380*/  SHF.R.S32.HI R0, RZ, 0x1f, R31 ;  /* 0x0000001fff007819 */ /* 0x000fe2000001141f */
[----:B------:R-:W-:Y:S02]  /*a390*/  ULDC.64 UR4, c[0x0][0x2a0] ;  /* 0x0000a80000047ab9 */ /* 0x000fe40000000a00 */
[----:B-1----:R-:W4:Y:S04]  /*a3a0*/  LDL.LU.64 R8, [R1+0x28] ;  /* 0x0000280001087983 */ /* 0x002f280000300a00 */
[----:B------:R-:W3:Y:S04]  /*a3b0*/  LDL.LU R7, [R1+0x30] ;  /* 0x0000300001077983 */ /* 0x000ee80000300800 */
[----:B------:R-:W3:Y:S04]  /*a3c0*/  LDL.LU R5, [R1+0x38] ;  /* 0x0000380001057983 */ /* 0x000ee80000300800 */
[----:B------:R-:W3:Y:S04]  /*a3d0*/  LDL.LU R4, [R1+0x34] ;  /* 0x0000340001047983 */ /* 0x000ee80000300800 */
[----:B------:R1:W5:Y:S01]  /*a3e0*/  LDL.64 R10, [R1+0x18] ;  /* 0x00001800010a7983 */ /* 0x0003620000100a00 */
[----:B------:R-:W-:Y:S01]  /*a3f0*/  IMAD R0, R0, UR4, RZ ;  /* 0x0000000400007c24 */ /* 0x000fe2000f8e02ff */
[----:B------:R-:W-:Y:S03]  /*a400*/  BSSY B0, `(.L_x_14) ;  /* 0x0000016000007945 */ /* 0x000fe60003800000 */
[----:B------:R-:W-:Y:S01]  /*a410*/  IMAD R0, R31, UR5, R0 ;  /* 0x000000051f007c24 */ /* 0x000fe2000f8e0200 */
[----:B--2--5:R-:W-:-:S02]  /*a420*/  ISETP.GE.AND P1, PT, R12, R39, PT ;  /* 0x000000270c00720c */ /* 0x024fc40003f26270 */
[----:B------:R1:W2:Y:S01]  /*a430*/  LDS.128 R12, [R226] ;  /* 0x00000000e20c7984 */ /* 0x0002a20000000c00 */
[----:B----4-:R-:W-:-:S05]  /*a440*/  IADD3 R2, P0, R8, R36, RZ ;  /* 0x0000002408027210 */ /* 0x010fca0007f1e0ff */
[----:B------:R-:W-:Y:S01]  /*a450*/  IMAD.X R3, R9, 0x1, R37, P0 ;  /* 0x0000000109037824 */ /* 0x000fe200000e0625 */
[-C--:B---3--:R-:W-:Y:S02]  /*a460*/  ISETP.GE.AND P0, PT, R7, R39.reuse, PT ;  /* 0x000000270700720c */ /* 0x088fe40003f06270 */
[-C--:B------:R-:W-:Y:S01]  /*a470*/  ISETP.GE.AND P2, PT, R5, R39.reuse, PT ;  /* 0x000000270500720c */ /* 0x080fe20003f46270 */
[----:B------:R-:W-:Y:S01]  /*a480*/  IMAD.WIDE.U32 R8, R31, UR4, R2 ;  /* 0x000000041f087c25 */ /* 0x000fe2000f8e0002 */
[----:B------:R-:W-:-:S03]  /*a490*/  ISETP.GE.AND P3, PT, R4, R39, PT ;  /* 0x000000270400720c */ /* 0x000fc60003f66270 */
[----:B------:R-:W-:Y:S01]  /*a4a0*/  IMAD.IADD R7, R9, 0x1, R0 ;  /* 0x0000000109077824 */ /* 0x000fe200078e0200 */
[----:B------:R-:W-:Y:S09]  /*a4b0*/  @P1 BRA `(.L_x_15) ;  /* 0x0000000000281947 */ /* 0x000ff20003800000 */
[----:B------:R-:W-:Y:S01]  /*a4c0*/  ULDC.64 UR4, c[0x0][0x298] ;  /* 0x0000a60000047ab9 */ /* 0x000fe20000000a00 */
[----:B------:R-:W-:Y:S01]  /*a4d0*/  MOV R6, R8 ;  /* 0x0000000800067202 */ /* 0x000fe20000000f00 */
[----:B------:R-:W-:-:S04]  /*a4e0*/  IMAD R0, R11, UR4, RZ ;  /* 0x000000040b007c24 */ /* 0x000fc8000f8e02ff */
[----:B------:R-:W-:-:S04]  /*a4f0*/  IMAD.WIDE.U32 R2, R10, UR4, R6 ;  /* 0x000000040a027c25 */ /* 0x000fc8000f8e0006 */
[----:B------:R-:W-:Y:S01]  /*a500*/  IMAD R0, R10, UR5, R0 ;  /* 0x000000050a007c24 */ /* 0x000fe2000f8e0200 */
[----:B------:R-:W-:Y:S02]  /*a510*/  ULDC.64 UR4, c[0x0][0x280] ;  /* 0x0000a00000047ab9 */ /* 0x000fe40000000a00 */
[----:B------:R-:W-:Y:S02]  /*a520*/  LEA R4, P1, R2, UR4, 0x1 ;  /* 0x0000000402047c11 */ /* 0x000fe4000f8208ff */
[----:B------:R-:W-:-:S04]  /*a530*/  IADD3 R0, R3, R0, RZ ;  /* 0x0000000003007210 */ /* 0x000fc80007ffe0ff */
[----:B------:R-:W-:-:S05]  /*a540*/  LEA.HI.X R5, R2, UR5, R0, 0x1, P1 ;  /* 0x0000000502057c11 */ /* 0x000fca00088f0c00 */
[----:B--2---:R3:W-:Y:S02]  /*a550*/  STG.E.128 desc[UR16][R4.64], R12 ;  /* 0x0000000c04007986 */ /* 0x0047e4000c101d10 */
.L_x_15:
[----:B------:R-:W-:Y:S05]  /*a560*/  BSYNC B0 ;  /* 0x0000000000007941 */ /* 0x000fea0003800000 */
.L_x_14:
[----:B--23--:R2:W3:Y:S01]  /*a570*/  LDS.128 R12, [R226+0x800] ;  /* 0x00080000e20c7984 */ /* 0x00c4e20000000c00 */
[----:B------:R-:W-:Y:S04]  /*a580*/  BSSY B0, `(.L_x_16) ;  /* 0x000000f000007945 */ /* 0x000fe80003800000 */
[----:B------:R-:W-:Y:S05]  /*a590*/  @P0 BRA `(.L_x_17) ;  /* 0x0000000000340947 */ /* 0x000fea0003800000 */
[----:B------:R-:W-:Y:S01]  /*a5a0*/  IADD3 R0, P0, R10, 0x20, RZ ;  /* 0x000000200a007810 */ /* 0x000fe20007f1e0ff */
[----:B------:R-:W-:Y:S01]  /*a5b0*/  ULDC.64 UR4, c[0x0][0x298] ;  /* 0x0000a60000047ab9 */ /* 0x000fe20000000a00 */
[----:B------:R-:W-:-:S03]  /*a5c0*/  MOV R3, R7 ;  /* 0x0000000700037202 */ /* 0x000fc60000000f00 */
[----:B------:R-:W-:-:S04]  /*a5d0*/  IMAD.X R2, RZ, RZ, R11, P0 ;  /* 0x000000ffff027224 */ /* 0x000fc800000e060b */
[----:B------:R-:W-:Y:S02]  /*a5e0*/  IMAD R4, R2, UR4, RZ ;  /* 0x0000000402047c24 */ /* 0x000fe4000f8e02ff */
[----:B------:R-:W-:-:S04]  /*a5f0*/  IMAD.MOV.U32 R2, RZ, RZ, R8 ;  /* 0x000000ffff027224 */ /* 0x000fc800078e0008 */
[----:B------:R-:W-:-:S04]  /*a600*/  IMAD.WIDE.U32 R2, R0, UR4, R2 ;  /* 0x0000000400027c25 */ /* 0x000fc8000f8e0002 */
[----:B------:R-:W-:Y:S01]  /*a610*/  IMAD R0, R0, UR5, R4 ;  /* 0x0000000500007c24 */ /* 0x000fe2000f8e0204 */
[----:B------:R-:W-:Y:S02]  /*a620*/  ULDC.64 UR4, c[0x0][0x280] ;  /* 0x0000a00000047ab9 */ /* 0x000fe40000000a00 */
[----:B------:R-:W-:Y:S02]  /*a630*/  LEA R4, P0, R2, UR4, 0x1 ;  /* 0x0000000402047c11 */ /* 0x000fe4000f8008ff */
[----:B------:R-:W-:-:S04]  /*a640*/  IADD3 R0, R3, R0, RZ ;  /* 0x0000000003007210 */ /* 0x000fc80007ffe0ff */
[----:B------:R-:W-:-:S05]  /*a650*/  LEA.HI.X R5, R2, UR5, R0, 0x1, P0 ;  /* 0x0000000502057c11 */ /* 0x000fca00080f0c00 */
[----:B---3--:R4:W-:Y:S02]  /*a660*/  STG.E.128 desc[UR16][R4.64], R12 ;  /* 0x0000000c04007986 */ /* 0x0089e4000c101d10 */
.L_x_17:
[----:B------:R-:W-:Y:S05]  /*a670*/  BSYNC B0 ;  /* 0x0000000000007941 */ /* 0x000fea0003800000 */
.L_x_16:
[----:B---34-:R3:W4:Y:S01]  /*a680*/  LDS.128 R12, [R226+0x1000] ;  /* 0x00100000e20c7984 */ /* 0x0187220000000c00 */
        /* <DEDUP_REMOVED lines=14> */
[----:B----4-:R4:W-:Y:S02]  /*a770*/  STG.E.128 desc[UR16][R4.64], R12 ;  /* 0x0000000c04007986 */ /* 0x0109e4000c101d10 */
.L_x_19:
[----:B------:R-:W-:Y:S05]  /*a780*/  BSYNC B0 ;  /* 0x0000000000007941 */ /* 0x000fea0003800000 */
.L_x_18:
[----:B------:R-:W-:Y:S05]  /*a790*/  @P3 EXIT ;  /* 0x000000000000394d */ /* 0x000fea0003800000 */
[----:B------:R-:W-:Y:S01]  /*a7a0*/  IADD3 R6, P0, R10, 0x60, RZ ;  /* 0x000000600a067810 */ /* 0x000fe20007f1e0ff */
[----:B------:R-:W-:Y:S01]  /*a7b0*/  ULDC.64 UR4, c[0x0][0x298] ;  /* 0x0000a60000047ab9 */ /* 0x000fe20000000a00 */
[----:B------:R-:W-:Y:S01]  /*a7c0*/  MOV R3, R7 ;  /* 0x0000000700037202 */ /* 0x000fe20000000f00 */
[----:B------:R-:W-:Y:S02]  /*a7d0*/  IMAD.MOV.U32 R2, RZ, RZ, R8 ;  /* 0x000000ffff027224 */ /* 0x000fe400078e0008 */
[----:B------:R-:W-:Y:S02]  /*a7e0*/  IMAD.X R0, RZ, RZ, R11, P0 ;  /* 0x000000ffff007224 */ /* 0x000fe400000e060b */
[----:B----4-:R-:W-:-:S04]  /*a7f0*/  IMAD.WIDE.U32 R4, R6, UR4, R2 ;  /* 0x0000000406047c25 */ /* 0x010fc8000f8e0002 */
[----:B------:R-:W-:-:S04]  /*a800*/  IMAD R0, R0, UR4, RZ ;  /* 0x0000000400007c24 */ /* 0x000fc8000f8e02ff */
[----:B------:R-:W-:Y:S01]  /*a810*/  IMAD R0, R6, UR5, R0 ;  /* 0x0000000506007c24 */ /* 0x000fe2000f8e0200 */
[----:B------:R-:W-:Y:S02]  /*a820*/  ULDC.64 UR4, c[0x0][0x280] ;  /* 0x0000a00000047ab9 */ /* 0x000fe40000000a00 */
[----:B------:R-:W-:Y:S02]  /*a830*/  LEA R2, P0, R4, UR4, 0x1 ;  /* 0x0000000404027c11 */ /* 0x000fe4000f8008ff */
[----:B------:R-:W-:-:S04]  /*a840*/  IADD3 R0, R5, R0, RZ ;  /* 0x0000000005007210 */ /* 0x000fc80007ffe0ff */
[----:B------:R-:W-:-:S05]  /*a850*/  LEA.HI.X R3, R4, UR5, R0, 0x1, P0 ;  /* 0x0000000504037c11 */ /* 0x000fca00080f0c00 */
[----:B------:R-:W-:Y:S01]  /*a860*/  STG.E.128 desc[UR16][R2.64], R32 ;  /* 0x0000002002007986 */ /* 0x000fe2000c101d10 */
[----:B------:R-:W-:Y:S05]  /*a870*/  EXIT ;  /* 0x000000000000794d */ /* 0x000fea0003800000 */
.L_x_2:
[----:B------:R-:W1:Y:S01]  /*a880*/  LDC.U8 R0, c[0x0][0x3d9] ;  /* 0x0000f640ff007b82 */ /* 0x000e620000000000 */
[----:B------:R-:W2:Y:S01]  /*a890*/  S2R R19, SR_TID.X ;  /* 0x0000000000137919 */ /* 0x000ea20000002100 */
[----:B------:R-:W-:Y:S01]  /*a8a0*/  ISETP.NE.AND P0, PT, R252, -0x1, PT ;  /* 0xfffffffffc00780c */ /* 0x000fe20003f05270 */
[----:B------:R-:W-:Y:S01]  /*a8b0*/  ULDC.64 UR4, c[0x0][0x2a0] ;  /* 0x0000a80000047ab9 */ /* 0x000fe20000000a00 */
[----:B------:R-:W-:Y:S01]  /*a8c0*/  CS2R R14, SRZ ;  /* 0x00000000000e7805 */ /* 0x000fe2000001ff00 */
[----:B------:R-:W-:Y:S03]  /*a8d0*/  BSSY B0, `(.L_x_20) ;  /* 0x0000048000007945 */ /* 0x000fe60003800000 */
[----:B------:R-:W3:Y:S08]  /*a8e0*/  LDC.U8 R4, c[0x0][0x3d8] ;  /* 0x0000f600ff047b82 */ /* 0x000ef00000000000 */
[----:B------:R-:W4:Y:S01]  /*a8f0*/  @!P0 LDC.64 R2, c[0x0][0x290] ;  /* 0x0000a400ff028b82 */ /* 0x000f220000000a00 */
[----:B-1----:R-:W-:-:S07]  /*a900*/  ISETP.NE.AND P2, PT, R0, RZ, PT ;  /* 0x000000ff0000720c */ /* 0x002fce0003f45270 */
[----:B------:R-:W1:Y:S01]  /*a910*/  @P0 LDC.64 R6, c[0x0][0x298] ;  /* 0x0000a600ff060b82 */ /* 0x000e620000000a00 */
[C---:B---3--:R-:W-:Y:S02]  /*a920*/  ISETP.NE.AND P1, PT, R4.reuse, RZ, PT ;  /* 0x000000ff0400720c */ /* 0x048fe40003f25270 */
[----:B------:R-:W-:Y:S02]  /*a930*/  ISETP.NE.AND P3, PT, R4, RZ, !P2 ;  /* 0x000000ff0400720c */ /* 0x000fe40005765270 */
[----:B------:R-:W-:-:S03]  /*a940*/  ISETP.NE.OR P1, PT, R0, RZ, !P1 ;  /* 0x000000ff0000720c */ /* 0x000fc60004f25670 */
[----:B------:R-:W3:Y:S01]  /*a950*/  @!P2 LDC R10, c[0x0][0x2c4] ;  /* 0x0000b100ff0aab82 */ /* 0x000ee20000000800 */
[----:B--2---:R-:W-:Y:S02]  /*a960*/  SHF.R.S32.HI R12, RZ, 0x1f, R19 ;  /* 0x0000001fff0c7819 */ /* 0x004fe40000011413 */
[----:B------:R-:W-:Y:S02]  /*a970*/  @!P0 SHF.R.S32.HI R0, RZ, 0x1f, R22 ;  /* 0x0000001fff008819 */ /* 0x000fe40000011416 */
[----:B------:R-:W-:Y:S02]  /*a980*/  LEA.HI R12, R12, R19, RZ, 0x2 ;  /* 0x000000130c0c7211 */ /* 0x000fe400078f10ff */
[----:B------:R-:W-:Y:S01]  /*a990*/  ISETP.NE.OR P4, PT, R252, -0x1, P1 ;  /* 0xfffffffffc00780c */ /* 0x000fe20000f85670 */
[----:B----4-:R-:W-:Y:S01]  /*a9a0*/  @!P0 IMAD R0, R0, R2, RZ ;  /* 0x0000000200008224 */ /* 0x010fe200078e02ff */
[----:B------:R-:W-:Y:S01]  /*a9b0*/  LOP3.LUT R8, R12, 0x1ffffffc, RZ, 0xc0, !PT ;  /* 0x1ffffffc0c087812 */ /* 0x000fe200078ec0ff */
[----:B------:R-:W2:Y:S01]  /*a9c0*/  @!P2 LDC R13, c[0x0][0x270] ;  /* 0x00009c00ff0dab82 */ /* 0x000ea20000000800 */
[----:B-1----:R-:W-:-:S04]  /*a9d0*/  @P0 IMAD.WIDE.U32 R4, R252, R6, RZ ;  /* 0x00000006fc040225 */ /* 0x002fc800078e00ff */
[----:B------:R-:W-:-:S03]  /*a9e0*/  @!P0 IMAD R6, R22, R3, R0 ;  /* 0x0000000316068224 */ /* 0x000fc600078e0200 */
[----:B------:R-:W1:Y:S01]  /*a9f0*/  @!P1 LDC R9, c[0x0][0x2c4] ;  /* 0x0000b100ff099b82 */ /* 0x000e620000000800 */
[----:B------:R-:W-:-:S04]  /*aa00*/  @!P0 IMAD.WIDE.U32 R2, R22, R2, RZ ;  /* 0x0000000216028225 */ /* 0x000fc800078e00ff */
[----:B------:R-:W-:Y:S02]  /*aa10*/  IMAD.IADD R0, R19, 0x1, -R8 ;  /* 0x0000000113007824 */ /* 0x000fe400078e0a08 */
[----:B------:R-:W-:Y:S01]  /*aa20*/  @!P0 IMAD.MOV.U32 R4, RZ, RZ, R2 ;  /* 0x000000ffff048224 */ /* 0x000fe200078e0002 */
[----:B---3--:R-:W2:Y:S01]  /*aa30*/  @P3 LDC R10, c[0x0][0x2e4] ;  /* 0x0000b900ff0a3b82 */ /* 0x008ea20000000800 */
[----:B------:R-:W-:Y:S02]  /*aa40*/  IMAD.SHL.U32 R0, R0, 0x8, RZ ;  /* 0x0000000800007824 */ /* 0x000fe400078e00ff */
[----:B------:R-:W-:Y:S02]  /*aa50*/  @P0 IMAD R7, R252, R7, R5 ;  /* 0x00000007fc070224 */ /* 0x000fe400078e0205 */
[----:B------:R-:W-:Y:S01]  /*aa60*/  @!P0 IMAD.IADD R7, R3, 0x1, R6 ;  /* 0x0000000103078824 */ /* 0x000fe200078e0206 */
[----:B------:R-:W-:Y:S01]  /*aa70*/  IADD3 R8, P0, R0, R4, RZ ;  /* 0x0000000400087210 */ /* 0x000fe20007f1e0ff */
[----:B------:R-:W-:Y:S01]  /*aa80*/  @P2 IMAD.MOV.U32 R2, RZ, RZ, 0x1 ;  /* 0x00000001ff022424 */ /* 0x000fe200078e00ff */
[----:B------:R-:W3:Y:S01]  /*aa90*/  @P2 LDC.64 R16, c[0x0][0x2c0] ;  /* 0x0000b000ff102b82 */ /* 0x000ee20000000a00 */
[----:B------:R-:W-:-:S02]  /*aaa0*/  SHF.R.S32.HI R4, RZ, 0x2, R12 ;  /* 0x00000002ff047819 */ /* 0x000fc4000001140c */
[----:B------:R-:W-:Y:S02]  /*aab0*/  SHF.R.S32.HI R6, RZ, 0x1f, R25 ;  /* 0x0000001fff067819 */ /* 0x000fe40000011419 */
[----:B------:R-:W-:Y:S01]  /*aac0*/  SHF.R.S32.HI R5, RZ, 0x1f, R4 ;  /* 0x0000001fff057819 */ /* 0x000fe20000011404 */
[----:B------:R-:W-:Y:S02]  /*aad0*/  VIADD R20, R4, 0x40 ;  /* 0x0000004004147836 */ /* 0x000fe40000000000 */
[----:B------:R-:W4:Y:S01]  /*aae0*/  @P2 LDC R18, c[0x0][0x2c0] ;  /* 0x0000b000ff122b82 */ /* 0x000f220000000800 */
[----:B-1----:R-:W-:Y:S01]  /*aaf0*/  @!P4 IMAD R252, R22, R9, RZ ;  /* 0x0000000916fcc224 */ /* 0x002fe200078e02ff */
[----:B------:R-:W-:Y:S01]  /*ab00*/  LEA.HI.X.SX32 R9, R0, R7, 0x1, P0 ;  /* 0x0000000700097211 */ /* 0x000fe200000f0eff */
[----:B------:R-:W-:Y:S01]  /*ab10*/  IMAD.IADD R0, R11, 0x1, -R24 ;  /* 0x000000010b007824 */ /* 0x000fe200078e0a18 */
[----:B------:R-:W-:Y:S01]  /*ab20*/  LOP3.LUT P4, RZ, R19, 0x3, RZ, 0xc0, !PT ;  /* 0x0000000313ff7812 */ /* 0x000fe2000788c0ff */
[----:B------:R-:W-:Y:S01]  /*ab30*/  VIADD R19, R4, 0x20 ;  /* 0x0000002004137836 */ /* 0x000fe20000000000 */
[--C-:B------:R-:W-:Y:S01]  /*ab40*/  @!P1 SHF.R.S32.HI R15, RZ, 0x1f, R252.reuse ;  /* 0x0000001fff0f9819 */ /* 0x100fe200000114fc */
[----:B------:R-:W-:Y:S01]  /*ab50*/  IMAD R6, R6, UR4, RZ ;  /* 0x0000000406067c24 */ /* 0x000fe2000f8e02ff */
[-C--:B------:R-:W-:Y:S01]  /*ab60*/  ISETP.GE.AND P0, PT, R4, R0.reuse, PT ;  /* 0x000000000400720c */ /* 0x080fe20003f06270 */
[----:B--2---:R-:W-:Y:S01]  /*ab70*/  @!P2 IMAD R2, R10, R13, RZ ;  /* 0x0000000d0a02a224 */ /* 0x004fe200078e02ff */
[----:B------:R-:W-:Y:S01]  /*ab80*/  ISETP.GE.OR P3, PT, R4, R0, P4 ;  /* 0x000000000400720c */ /* 0x000fe20002766670 */
[----:B------:R-:W-:-:S02]  /*ab90*/  @!P1 IMAD.MOV.U32 R14, RZ, RZ, R252 ;  /* 0x000000ffff0e9224 */ /* 0x000fc400078e00fc */
[----:B------:R-:W-:Y:S01]  /*aba0*/  IMAD R2, R22, R2, RZ ;  /* 0x0000000216027224 */ /* 0x000fe200078e02ff */
[----:B------:R-:W-:Y:S01]  /*abb0*/  P2R R22, PR, RZ, 0x8 ;  /* 0x00000008ff167803 */ /* 0x000fe20000000000 */
[----:B------:R-:W-:Y:S01]  /*abc0*/  VIADD R21, R4, 0x60 ;  /* 0x0000006004157836 */ /* 0x000fe20000000000 */
[----:B------:R-:W-:Y:S01]  /*abd0*/  ISETP.GE.AND P3, PT, R20, R0, PT ;  /* 0x000000001400720c */ /* 0x000fe20003f66270 */
[----:B---3--:R-:W-:Y:S01]  /*abe0*/  @P2 IMAD R16, R17, R16, RZ ;  /* 0x0000001011102224 */ /* 0x008fe200078e02ff */
[----:B------:R-:W-:Y:S01]  /*abf0*/  SEL R17, R2, RZ, P1 ;  /* 0x000000ff02117207 */ /* 0x000fe20000800000 */
[----:B------:R-:W-:Y:S01]  /*ac00*/  IMAD R6, R25, UR5, R6 ;  /* 0x0000000519067c24 */ /* 0x000fe2000f8e0206 */
[-C--:B------:R-:W-:Y:S01]  /*ac10*/  ISETP.GE.OR P1, PT, R19, R0.reuse, P4 ;  /* 0x000000001300720c */ /* 0x080fe20002726670 */
[----:B------:R-:W-:Y:S01]  /*ac20*/  IMAD.WIDE.U32 R8, R25, UR4, R8 ;  /* 0x0000000419087c25 */ /* 0x000fe2000f8e0008 */
[----:B------:R-:W-:Y:S02]  /*ac30*/  ISETP.GE.AND P5, PT, R21, R0, PT ;  /* 0x000000001500720c */ /* 0x000fe40003fa6270 */
[----:B------:R-:W-:Y:S01]  /*ac40*/  P2R R23, PR, RZ, 0x2 ;  /* 0x00000002ff177803 */ /* 0x000fe20000000000 */
[----:B------:R-:W-:-:S02]  /*ac50*/  @!P2 IMAD.MOV.U32 R16, RZ, RZ, R10 ;  /* 0x000000ffff10a224 */ /* 0x000fc400078e000a */
[----:B------:R-:W-:Y:S01]  /*ac60*/  @!P2 IMAD.MOV.U32 R18, RZ, RZ, 0x1 ;  /* 0x00000001ff12a424 */ /* 0x000fe200078e00ff */
[----:B------:R-:W-:Y:S01]  /*ac70*/  ISETP.GE.AND P2, PT, R19, R0, PT ;  /* 0x000000001300720c */ /* 0x000fe20003f46270 */
[----:B------:R-:W-:-:S04]  /*ac80*/  IMAD.WIDE R2, R27, 0x80, R4 ;  /* 0x000000801b027825 */ /* 0x000fc800078e0204 */
[----:B------:R-:W-:Y:S01]  /*ac90*/  IMAD.IADD R7, R6, 0x1, R9 ;  /* 0x0000000106077824 */ /* 0x000fe200078e0209 */
[----:B----4-:R-:W-:Y:S07]  /*aca0*/  @P0 BRA `(.L_x_21) ;  /* 0x0000000000280947 */ /* 0x010fee0003800000 */
        /* <DEDUP_REMOVED lines=9> */
[----:B------:R1:W-:Y:S02]  /*ad40*/  STG.E.128 desc[UR16][R12.64], RZ ;  /* 0x000000ff0c007986 */ /* 0x0003e4000c101d10 */
.L_x_21:
[----:B------:R-:W-:Y:S05]  /*ad50*/  BSYNC B0 ;  /* 0x0000000000007941 */ /* 0x000fea0003800000 */
.L_x_20:
[----:B------:R-:W-:Y:S01]  /*ad60*/  BSSY B0, `(.L_x_22) ;  /* 0x0000013000007945 */ /* 0x000fe20003800000 */
[----:B------:R-:W-:Y:S01]  /*ad70*/  ISETP.GE.OR P6, PT, R20, R0, P4 ;  /* 0x000000001400720c */ /* 0x000fe200027c6670 */
[----:B------:R-:W-:Y:S01]  /*ad80*/  IMAD R17, R25, R16, R17 ;  /* 0x0000001019117224 */ /* 0x000fe200078e0211 */
[----:B------:R-:W-:Y:S01]  /*ad90*/  ISETP.GE.OR P4, PT, R21, R0, P4 ;  /* 0x000000001500720c */ /* 0x000fe20002786670 */
[----:B------:R-:W-:Y:S01]  /*ada0*/  IMAD R16, R24, R18, RZ ;  /* 0x0000001218107224 */ /* 0x000fe200078e02ff */
[----:B------:R-:W-:Y:S11]  /*adb0*/  @P2 BRA `(.L_x_23) ;  /* 0x0000000000342947 */ /* 0x000ff60003800000 */
[----:B------:R-:W-:Y:S01]  /*adc0*/  IADD3 R0, P0, R2, 0x20, RZ ;  /* 0x0000002002007810 */ /* 0x000fe20007f1e0ff */
[----:B------:R-:W-:Y:S01]  /*add0*/  ULDC.64 UR4, c[0x0][0x298] ;  /* 0x0000a60000047ab9 */ /* 0x000fe20000000a00 */
[----:B------:R-:W-:-:S03]  /*ade0*/  MOV R11, R7 ;  /* 0x00000007000b7202 */ /* 0x000fc60000000f00 */
[----:B------:R-:W-:-:S04]  /*adf0*/  IMAD.X R10, RZ, RZ, R3, P0 ;  /* 0x000000ffff0a7224 */ /* 0x000fc800000e0603 */
[----:B-1----:R-:W-:Y:S02]  /*ae00*/  IMAD R12, R10, UR4, RZ ;  /* 0x000000040a0c7c24 */ /* 0x002fe4000f8e02ff */
[----:B------:R-:W-:-:S04]  /*ae10*/  IMAD.MOV.U32 R10, RZ, RZ, R8 ;  /* 0x000000ffff0a7224 */ /* 0x000fc800078e0008 */
[----:B------:R-:W-:-:S04]  /*ae20*/  IMAD.WIDE.U32 R10, R0, UR4, R10 ;  /* 0x00000004000a7c25 */ /* 0x000fc8000f8e000a */
[----:B------:R-:W-:Y:S01]  /*ae30*/  IMAD R0, R0, UR5, R12 ;  /* 0x0000000500007c24 */ /* 0x000fe2000f8e020c */
[----:B------:R-:W-:Y:S02]  /*ae40*/  ULDC.64 UR4, c[0x0][0x280] ;  /* 0x0000a00000047ab9 */ /* 0x000fe40000000a00 */
[----:B------:R-:W-:Y:S02]  /*ae50*/  LEA R12, P0, R10, UR4, 0x1 ;  /* 0x000000040a0c7c11 */ /* 0x000fe4000f8008ff */
[----:B------:R-:W-:-:S04]  /*ae60*/  IADD3 R0, R0, R11, RZ ;  /* 0x0000000b00007210 */ /* 0x000fc80007ffe0ff */
[----:B------:R-:W-:-:S05]  /*ae70*/  LEA.HI.X R13, R10, UR5, R0, 0x1, P0 ;  /* 0x000000050a0d7c11 */ /* 0x000fca00080f0c00 */
[----:B------:R2:W-:Y:S02]  /*ae80*/  STG.E.128 desc[UR16][R12.64], RZ ;  /* 0x000000ff0c007986 */ /* 0x0005e4000c101d10 */
.L_x_23:
[----:B------:R-:W-:Y:S05]  /*ae90*/  BSYNC B0 ;  /* 0x0000000000007941 */ /* 0x000fea0003800000 */
.L_x_22:
[----:B------:R-:W-:Y:S04]  /*aea0*/  BSSY B0, `(.L_x_24) ;  /* 0x000000f000007945 */ /* 0x000fe80003800000 */
[----:B------:R-:W-:Y:S05]  /*aeb0*/  @P3 BRA `(.L_x_25) ;  /* 0x0000000000343947 */ /* 0x000fea0003800000 */
[----:B------:R-:W-:Y:S01]  /*aec0*/  IADD3 R0, P0, R2, 0x40, RZ ;  /* 0x0000004002007810 */ /* 0x000fe20007f1e0ff */
[----:B------:R-:W-:Y:S01]  /*aed0*/  ULDC.64 UR4, c[0x0][0x298] ;  /* 0x0000a60000047ab9 */ /* 0x000fe20000000a00 */
[----:B------:R-:W-:-:S03]  /*aee0*/  MOV R11, R7 ;  /* 0x00000007000b7202 */ /* 0x000fc60000000f00 */
[----:B------:R-:W-:-:S04]  /*aef0*/  IMAD.X R10, RZ, RZ, R3, P0 ;  /* 0x000000ffff0a7224 */ /* 0x000fc800000e0603 */
[----:B-12---:R-:W-:Y:S02]  /*af00*/  IMAD R12, R10, UR4, RZ ;  /* 0x000000040a0c7c24 */ /* 0x006fe4000f8e02ff */
        /* <DEDUP_REMOVED lines=8> */
.L_x_25:
[----:B------:R-:W-:Y:S05]  /*af90*/  BSYNC B0 ;  /* 0x0000000000007941 */ /* 0x000fea0003800000 */
.L_x_24:
[----:B------:R-:W-:Y:S01]  /*afa0*/  BSSY B0, `(.L_x_26) ;  /* 0x0000011000007945 */ /* 0x000fe20003800000 */
[--C-:B------:R-:W-:Y:S02]  /*afb0*/  IADD3 R10, P2, P1, R16, R14, R17.reuse ;  /* 0x0000000e100a7210 */ /* 0x100fe4000795e011 */
[----:B------:R-:W-:Y:S02]  /*afc0*/  SHF.R.S32.HI R16, RZ, 0x1f, R16 ;  /* 0x0000001fff107819 */ /* 0x000fe40000011410 */
[----:B------:R-:W-:Y:S01]  /*afd0*/  SHF.R.S32.HI R17, RZ, 0x1f, R17 ;  /* 0x0000001fff117819 */ /* 0x000fe20000011411 */
[----:B------:R-:W-:Y:S05]  /*afe0*/  @P5 BRA `(.L_x_27) ;  /* 0x0000000000305947 */ /* 0x000fea0003800000 */
[----:B------:R-:W-:Y:S01]  /*aff0*/  IADD3 R0, P0, R2, 0x60, RZ ;  /* 0x0000006002007810 */ /* 0x000fe20007f1e0ff */
[----:B------:R-:W-:Y:S01]  /*b000*/  ULDC.64 UR4, c[0x0][0x298] ;  /* 0x0000a60000047ab9 */ /* 0x000fe20000000a00 */
[----:B------:R-:W-:Y:S02]  /*b010*/  MOV R6, R8 ;  /* 0x0000000800067202 */ /* 0x000fe40000000f00 */
[----:B------:R-:W-:-:S03]  /*b020*/  IADD3.X R2, RZ, R3, RZ, P0, !PT ;  /* 0x00000003ff027210 */ /* 0x000fc600007fe4ff */
[----:B------:R-:W-:-:S04]  /*b030*/  IMAD.WIDE.U32 R6, R0, UR4, R6 ;  /* 0x0000000400067c25 */ /* 0x000fc8000f8e0006 */
[----:B------:R-:W-:-:S04]  /*b040*/  IMAD R2, R2, UR4, RZ ;  /* 0x0000000402027c24 */ /* 0x000fc8000f8e02ff */
[----:B------:R-:W-:Y:S01]  /*b050*/  IMAD R0, R0, UR5, R2 ;  /* 0x0000000500007c24 */ /* 0x000fe2000f8e0202 */
[----:B------:R-:W-:Y:S02]  /*b060*/  ULDC.64 UR4, c[0x0][0x280] ;  /* 0x0000a00000047ab9 */ /* 0x000fe40000000a00 */
[----:B------:R-:W-:Y:S02]  /*b070*/  LEA R2, P0, R6, UR4, 0x1 ;  /* 0x0000000406027c11 */ /* 0x000fe4000f8008ff */
[----:B------:R-:W-:-:S04]  /*b080*/  IADD3 R0, R0, R7, RZ ;  /* 0x0000000700007210 */ /* 0x000fc80007ffe0ff */
[----:B------:R-:W-:-:S05]  /*b090*/  LEA.HI.X R3, R6, UR5, R0, 0x1, P0 ;  /* 0x0000000506037c11 */ /* 0x000fca00080f0c00 */
[----:B------:R4:W-:Y:S02]  /*b0a0*/  STG.E.128 desc[UR16][R2.64], RZ ;  /* 0x000000ff02007986 */ /* 0x0009e4000c101d10 */
.L_x_27:
[----:B------:R-:W-:Y:S05]  /*b0b0*/  BSYNC B0 ;  /* 0x0000000000007941 */ /* 0x000fea0003800000 */
.L_x_26:
[----:B------:R-:W-:Y:S01]  /*b0c0*/  ISETP.NE.AND P0, PT, R22, RZ, PT ;  /* 0x000000ff1600720c */ /* 0x000fe20003f05270 */
[----:B------:R-:W-:Y:S01]  /*b0d0*/  BSSY B0, `(.L_x_28) ;  /* 0x000000b000007945 */ /* 0x000fe20003800000 */
[----:B------:R-:W-:-:S11]  /*b0e0*/  IADD3.X R14, R16, R15, R17, P2, P1 ;  /* 0x0000000f100e7210 */ /* 0x000fd600017e2411 */
[----:B------:R-:W-:Y:S05]  /*b0f0*/  @P0 BRA `(.L_x_29) ;  /* 0x0000000000200947 */ /* 0x000fea0003800000 */
[----:B------:R-:W-:Y:S01]  /*b100*/  IMAD R4, R4, R18, RZ ;  /* 0x0000001204047224 */ /* 0x000fe200078e02ff */
[----:B------:R-:W-:-:S04]  /*b110*/  ULDC.64 UR4, c[0x0][0x2b0] ;  /* 0x0000ac0000047ab9 */ /* 0x000fc80000000a00 */
[----:B------:R-:W-:-:S04]  /*b120*/  IADD3 R0, P0, R4, R10, RZ ;  /* 0x0000000a04007210 */ /* 0x000fc80007f1e0ff */
[----:B------:R-:W-:Y:S02]  /*b130*/  LEA.HI.X.SX32 R4, R4, R14, 0x1, P0 ;  /* 0x0000000e04047211 */ /* 0x000fe400000f0eff */
[----:B----4-:R-:W-:-:S04]  /*b140*/  LEA R2, P0, R0, UR4, 0x2 ;  /* 0x0000000400027c11 */ /* 0x010fc8000f8010ff */
[----:B------:R-:W-:Y:S01]  /*b150*/  LEA.HI.X R3, R0, UR5, R4, 0x2, P0 ;  /* 0x0000000500037c11 */ /* 0x000fe200080f1404 */
[----:B------:R-:W-:-:S05]  /*b160*/  IMAD.MOV.U32 R0, RZ, RZ, 0x7f800000 ;  /* 0x7f800000ff007424 */ /* 0x000fca00078e00ff */
[----:B------:R4:W-:Y:S03]  /*b170*/  STG.E desc[UR16][R2.64], R0 ;  /* 0x0000000002007986 */ /* 0x0009e6000c101910 */
.L_x_29:
[----:B------:R-:W-:Y:S05]  /*b180*/  BSYNC B0 ;  /* 0x0000000000007941 */ /* 0x000fea0003800000 */
.L_x_28:
[----:B------:R-:W-:Y:S01]  /*b190*/  ISETP.NE.AND P0, PT, R23, RZ, PT ;  /* 0x000000ff1700720c */ /* 0x000fe20003f05270 */
[----:B------:R-:W-:-:S12]  /*b1a0*/  BSSY B0, `(.L_x_30) ;  /* 0x000000a000007945 */ /* 0x000fd80003800000 */
[----:B------:R-:W-:Y:S05]  /*b1b0*/  @P0 BRA `(.L_x_31) ;  /* 0x0000000000200947 */ /* 0x000fea0003800000 */
[----:B----4-:R-:W-:Y:S01]  /*b1c0*/  IMAD R0, R19, R18, RZ ;  /* 0x0000001213007224 */ /* 0x010fe200078e02ff */
[----:B------:R-:W-:-:S04]  /*b1d0*/  ULDC.64 UR4, c[0x0][0x2b0] ;  /* 0x0000ac0000047ab9 */ /* 0x000fc80000000a00 */
[----:B------:R-:W-:-:S04]  /*b1e0*/  IADD3 R3, P0, R0, R10, RZ ;  /* 0x0000000a00037210 */ /* 0x000fc80007f1e0ff */
[----:B------:R-:W-:Y:S02]  /*b1f0*/  LEA.HI.X.SX32 R0, R0, R14, 0x1, P0 ;  /* 0x0000000e00007211 */ /* 0x000fe400000f0eff */
[----:B------:R-:W-:-:S04]  /*b200*/  LEA R2, P0, R3, UR4, 0x2 ;  /* 0x0000000403027c11 */ /* 0x000fc8000f8010ff */
[----:B------:R-:W-:Y:S01]  /*b210*/  LEA.HI.X R3, R3, UR5, R0, 0x2, P0 ;  /* 0x0000000503037c11 */ /* 0x000fe200080f1400 */
[----:B------:R-:W-:-:S05]  /*b220*/  IMAD.MOV.U32 R0, RZ, RZ, 0x7f800000 ;  /* 0x7f800000ff007424 */ /* 0x000fca00078e00ff */
[----:B------:R4:W-:Y:S03]  /*b230*/  STG.E desc[UR16][R2.64], R0 ;  /* 0x0000000002007986 */ /* 0x0009e6000c101910 */
.L_x_31:
[----:B------:R-:W-:Y:S05]  /*b240*/  BSYNC B0 ;  /* 0x0000000000007941 */ /* 0x000fea0003800000 */
.L_x_30:
[----:B------:R-:W-:Y:S04]  /*b250*/  BSSY B0, `(.L_x_32) ;  /* 0x000000a000007945 */ /* 0x000fe80003800000 */
        /* <DEDUP_REMOVED lines=9> */
.L_x_33:
[----:B------:R-:W-:Y:S05]  /*b2f0*/  BSYNC B0 ;  /* 0x0000000000007941 */ /* 0x000fea0003800000 */
.L_x_32:
[----:B------:R-:W-:Y:S05]  /*b300*/  @P4 EXIT ;  /* 0x000000000000494d */ /* 0x000fea0003800000 */
[----:B----4-:R-:W-:Y:S01]  /*b310*/  IMAD R0, R21, R18, RZ ;  /* 0x0000001215007224 */ /* 0x010fe200078e02ff */
[----:B------:R-:W-:-:S04]  /*b320*/  ULDC.64 UR4, c[0x0][0x2b0] ;  /* 0x0000ac0000047ab9 */ /* 0x000fc80000000a00 */
[----:B------:R-:W-:-:S04]  /*b330*/  IADD3 R3, P0, R0, R10, RZ ;  /* 0x0000000a00037210 */ /* 0x000fc80007f1e0ff */
[----:B------:R-:W-:Y:S02]  /*b340*/  LEA.HI.X.SX32 R0, R0, R14, 0x1, P0 ;  /* 0x0000000e00007211 */ /* 0x000fe400000f0eff */
[----:B------:R-:W-:-:S04]  /*b350*/  LEA R2, P0, R3, UR4, 0x2 ;  /* 0x0000000403027c11 */ /* 0x000fc8000f8010ff */
[----:B------:R-:W-:Y:S01]  /*b360*/  LEA.HI.X R3, R3, UR5, R0, 0x2, P0 ;  /* 0x0000000503037c11 */ /* 0x000fe200080f1400 */
[----:B------:R-:W-:-:S05]  /*b370*/  IMAD.MOV.U32 R0, RZ, RZ, 0x7f800000 ;  /* 0x7f800000ff007424 */ /* 0x000fca00078e00ff */
[----:B------:R-:W-:Y:S01]  /*b380*/  STG.E desc[UR16][R2.64], R0 ;  /* 0x0000000002007986 */ /* 0x000fe2000c101910 */
[----:B------:R-:W-:Y:S05]  /*b390*/  EXIT ;  /* 0x000000000000794d */ /* 0x000fea0003800000 */
.L_x_34:
[----:B------:R-:W-:-:S00]  /*b3a0*/  BRA `(.L_x_34) ;  /* 0xfffffffc00fc7947 */ /* 0x000fc0000383ffff */
[----:B------:R-:W-:-:S00]  /*b3b0*/  NOP ;  /* 0x0000000000007918 */ /* 0x000fc00000000000 */
        /* <DEDUP_REMOVED lines=12> */
.L_x_1304:


//--------------------- .text._ZN5flash16flash_fwd_kernelI23Flash_fwd_kernel_traitsILi32ELi128ELi128ELi4ELb0ELb0EN7cutlass10bfloat16_tE19Flash_kernel_traitsILi32ELi128ELi128ELi4ES3_EELb0ELb0ELb0ELb0ELb1ELb1ELb0ELb0EEEvNS_16Flash_fwd_paramsE --------------------------
	.section	.text._ZN5flash16flash_fwd_kernelI23Flash_fwd_kernel_traitsILi32ELi128ELi128ELi4ELb0ELb0EN7cutlass10bfloat16_tE19Flash_kernel_traitsILi32ELi128ELi128ELi4ES3_EELb0ELb0ELb0ELb0ELb1ELb1ELb0ELb0EEEvNS_16Flash_fwd_paramsE,"ax",@progbits
	.align	128
        .global         _ZN5flash16flash_fwd_kernelI23Flash_fwd_kernel_traitsILi32ELi128ELi128ELi4ELb0ELb0EN7cutlass10bfloat16_tE19Flash_kernel_traitsILi32ELi128ELi128ELi4ES3_EELb0ELb0ELb0ELb0ELb1ELb1ELb0ELb0EEEvNS_16Flash_fwd_paramsE
        .type           _ZN5flash16flash_fwd_kernelI23Flash_fwd_kernel_traitsILi32ELi128ELi128ELi4ELb0ELb0EN7cutlass10bfloat16_tE19Flash_kernel_traitsILi32ELi128ELi128ELi4ES3_EELb0ELb0ELb0ELb0ELb1ELb1ELb0ELb0EEEvNS_16Flash_fwd_paramsE,@function
        .size           _ZN5flash16flash_fwd_kernelI23Flash_fwd_kernel_traitsILi32ELi128ELi128ELi4ELb0ELb0EN7cutlass10bfloat16_tE19Flash_kernel_traitsILi32ELi128ELi128ELi4ES3_EELb0ELb0ELb0ELb0ELb1ELb1ELb0ELb0EEEvNS_16Flash_fwd_paramsE,(.L_x_1305 - _ZN5flash16flash_fwd_kernelI23Flash_fwd_kernel_traitsILi32ELi128ELi128ELi4ELb0ELb0EN7cutlass10bfloat16_tE19Flash_kernel_traitsILi32ELi128ELi128ELi4ES3_EELb0ELb0ELb0ELb0ELb1ELb1ELb0ELb0EEEvNS_16Flash_fwd_paramsE)
        .other          _ZN5flash16flash_fwd_kernelI23Flash_fwd_kernel_traitsILi32ELi128ELi128ELi4ELb0ELb0EN7cutlass10bfloat16_tE19Flash_kernel_traitsILi32ELi128ELi128ELi4ES3_EELb0ELb0ELb0ELb0ELb1ELb1ELb0ELb0EEEvNS_16Flash_fwd_paramsE,@"STO_CUDA_ENTRY STV_DEFAULT"
_ZN5flash16flash_fwd_kernelI23Flash_fwd_kernel_traitsILi32ELi128ELi128ELi4ELb0ELb0EN7cutlass10bfloat16_tE19Flash_kernel_traitsILi32ELi128ELi128ELi4ES3_EELb0ELb0ELb0ELb0ELb1ELb1ELb0ELb0EEEvNS_16Flash_fwd_paramsE:
.text._ZN5flash16flash_fwd_kernelI23Flash_fwd_kernel_traitsILi32ELi128ELi128ELi4ELb0ELb0EN7cutlass10bfloat16_tE19Flash_kernel_traitsILi32ELi128ELi128ELi4ES3_EELb0ELb0ELb0ELb0ELb1ELb1ELb0ELb0EEEvNS_16Flash_fwd_paramsE:
[----:B------:R-:W1:Y:S08]  /*0000*/  LDC R1, c[0x0][0x28] ;  /* 0x00000a00ff017b82 */ /* 0x000e700000000800 */
[----:B------:R-:W2:Y:S01]  /*0010*/  LDC.64 R4, c[0x0][0x300] ;  /* 0x0000c000ff047b82 */ /* 0x000ea20000000a00 */
[----:B------:R-:W3:Y:S01]  /*0020*/  S2R R27, SR_CTAID.Y ;  /* 0x00000000001b7919 */ /* 0x000ee20000002600 */
[----:B------:R-:W-:Y:S01]  /*0030*/  IMAD.MOV.U32 R18, RZ, RZ, RZ ;  /* 0x000000ffff127224 */ /* 0x000fe200078e00ff */
[----:B------:R-:W-:Y:S01]  /*0040*/  ULDC.64 UR16, c[0x0][0x208] ;  /* 0x0000820000107ab9 */ /* 0x000fe20000000a00 */
[----:B------:R-:W-:Y:S01]  /*0050*/  ULDC UR4, c[0x0][0x2c4] ;  /* 0x0000b10000047ab9 */ /* 0x000fe20000000800 */
[----:B-1----:R-:W-:-:S03]  /*0060*/  VIADD R1, R1, 0xfffffff8 ;  /* 0xfffffff801017836 */ /* 0x002fc60000000000 */
[----:B------:R-:W1:Y:S01]  /*0070*/  LDC.64 R2, c[0x0][0x308] ;  /* 0x0000c200ff027b82 */ /* 0x000e620000000a00 */
[----:B--2---:R-:W-:-:S04]  /*0080*/  ISETP.NE.U32.AND P0, PT, R4, RZ, PT ;  /* 0x000000ff0400720c */ /* 0x004fc80003f05070 */
[----:B------:R-:W-:Y:S02]  /*0090*/  ISETP.NE.AND.EX P0, PT, R5, RZ, PT, P0 ;  /* 0x000000ff0500720c */ /* 0x000fe40003f05300 */
[----:B-1----:R-:W-:-:S04]  /*00a0*/  ISETP.NE.U32.AND P3, PT, R2, RZ, PT ;  /* 0x000000ff0200720c */ /* 0x002fc80003f65070 */
[----:B------:R-:W-:-:S07]  /*00b0*/  ISETP.NE.AND.EX P3, PT, R3, RZ, PT, P3 ;  /* 0x000000ff0300720c */ /* 0x000fce0003f65330 */
[----:B------:R-:W3:Y:S08]  /*00c0*/  @P0 LDC.64 R6, c[0x0][0x300] ;  /* 0x0000c000ff060b82 */ /* 0x000ef00000000a00 */
[----:B------:R-:W1:Y:S01]  /*00d0*/  @P3 LDC.64 R4, c[0x0][0x308] ;  /* 0x0000c200ff043b82 */ /* 0x000e620000000a00 */
[----:B---3--:R-:W-:-:S05]  /*00e0*/  @P0 IMAD.WIDE R2, R27, 0x4, R6 ;  /* 0x000000041b020825 */ /* 0x008fca00078e0206 */
[----:B------:R1:W5:Y:S02]  /*00f0*/  @P0 LDG.E R18, desc[UR16][R2.64] ;  /* 0x0000001002120981 */ /* 0x000364000c1e1900 */
[----:B-1----:R-:W-:-:S05]  /*0100*/  @P3 IMAD.WIDE R2, R27, 0x4, R4 ;  /* 0x000000041b023825 */ /* 0x002fca00078e0204 */
[----:B------:R1:W5:Y:S01]  /*0110*/  @P3 LDG.E R21, desc[UR16][R2.64] ;  /* 0x0000001002153981 */ /* 0x000362000c1e1900 */
[----:B------:R-:W2:Y:S02]  /*0120*/  S2R R16, SR_CTAID.X ;  /* 0x0000000000107919 */ /* 0x000ea40000002500 */
[----:B--2---:R-:W-:-:S05]  /*0130*/  IMAD.SHL.U32 R0, R16, 0x80, RZ ;  /* 0x0000008010007824 */ /* 0x004fca00078e00ff */
[----:B------:R-:W-:-:S13]  /*0140*/  ISETP.GE.AND P0, PT, R0, UR4, PT ;  /* 0x0000000400007c0c */ /* 0x000fda000bf06270 */
[----:B-1----:R-:W-:Y:S05]  /*0150*/  @P0 EXIT ;  /* 0x000000000000094d */ /* 0x002fea0003800000 */
[----:B------:R-:W1:Y:S01]  /*0160*/  S2R R252, SR_TID.X ;  /* 0x0000000000fc7919 */ /* 0x000e620000002100 */
[----:B------:R-:W2:Y:S01]  /*0170*/  LDC R28, c[0x0][0x278] ;  /* 0x00009e00ff1c7b82 */ /* 0x000ea20000000800 */
[----:B------:R-:W-:Y:S01]  /*0180*/  SHF.R.S32.HI R26, RZ, 0x1f, R27 ;  /* 0x0000001fff1a7819 */ /* 0x000fe2000001141b */
[----:B------:R-:W-:Y:S01]  /*0190*/  ULDC.64 UR4, c[0x0][0x228] ;  /* 0x00008a0000047ab9 */ /* 0x000fe20000000a00 */
[----:B------:R-:W3:Y:S01]  /*01a0*/  S2R R29, SR_CTAID.Z ;  /* 0x00000000001d7919 */ /* 0x000ee20000002700 */
[----:B------:R-:W-:Y:S01]  /*01b0*/  ULDC.64 UR6, c[0x0][0x240] ;  /* 0x0000900000067ab9 */ /* 0x000fe20000000a00 */
[----:B------:R-:W-:Y:S01]  /*01c0*/  UMOV UR8, 0x400 ;  /* 0x0000040000087882 */ /* 0x000fe20000000000 */
[----:B------:R-:W-:Y:S01]  /*01d0*/  IMAD R2, R26, UR4, RZ ;  /* 0x000000041a027c24 */ /* 0x000fe2000f8e02ff */
[----:B------:R-:W-:Y:S01]  /*01e0*/  USHF.L.U32 UR13, UR6, 0x6, URZ ;  /* 0x00000006060d7899 */ /* 0x000fe2000800063f */
[----:B-----5:R-:W-:Y:S01]  /*01f0*/  @P3 IMAD.IADD R88, R21, 0x1, -R18 ;  /* 0x0000000115583824 */ /* 0x020fe200078e0a12 */
[----:B------:R-:W-:Y:S01]  /*0200*/  ULDC.64 UR10, c[0x0][0x250] ;  /* 0x00009400000a7ab9 */ /* 0x000fe20000000a00 */
[----:B------:R-:W-:Y:S01]  /*0210*/  IMAD R14, R27, UR5, R2 ;  /* 0x000000051b0e7c24 */ /* 0x000fe2000f8e0202 */
[----:B------:R-:W-:-:S02]  /*0220*/  USHF.L.U32 UR18, UR10, 0x6, URZ ;  /* 0x000000060a127899 */ /* 0x000fc4000800063f */
[----:B------:R-:W-:Y:S01]  /*0230*/  USHF.L.U64.HI UR20, UR10, 0x6, UR11 ;  /* 0x000000060a147899 */ /* 0x000fe2000801020b */
[----:B--2---:R-:W-:-:S05]  /*0240*/  IABS R0, R28 ;  /* 0x0000001c00007213 */ /* 0x004fca0000000000 */
[----:B------:R-:W-:Y:S01]  /*0250*/  IMAD.MOV.U32 R25, RZ, RZ, R0 ;  /* 0x000000ffff197224 */ /* 0x000fe200078e0000 */
[----:B-1----:R-:W-:-:S03]  /*0260*/  SHF.R.S32.HI R15, RZ, 0x1f, R252 ;  /* 0x0000001fff0f7819 */ /* 0x002fc600000114fc */
[----:B------:R-:W1:Y:S01]  /*0270*/  I2F.RP R12, R25 ;  /* 0x00000019000c7306 */ /* 0x000e620000209400 */
[CC--:B------:R-:W-:Y:S02]  /*0280*/  LEA.HI R19, R15.reuse, R252.reuse, RZ, 0x2 ;  /* 0x000000fc0f137211 */ /* 0x0c0fe400078f10ff */
[-C--:B------:R-:W-:Y:S02]  /*0290*/  LEA.HI R10, R15, R252.reuse, RZ, 0x4 ;  /* 0x000000fc0f0a7211 */ /* 0x080fe400078f20ff */
[----:B------:R-:W-:Y:S02]  /*02a0*/  LOP3.LUT R0, R19, 0xfffffffc, RZ, 0xc0, !PT ;  /* 0xfffffffc13007812 */ /* 0x000fe400078ec0ff */
[----:B------:R-:W-:Y:S02]  /*02b0*/  LEA.HI R23, R15, R252, RZ, 0x3 ;  /* 0x000000fc0f177211 */ /* 0x000fe400078f18ff */
[----:B------:R-:W-:Y:S01]  /*02c0*/  SHF.R.S32.HI R4, RZ, 0x4, R10 ;  /* 0x00000004ff047819 */ /* 0x000fe2000001140a */
[----:B------:R-:W-:Y:S01]  /*02d0*/  IMAD.IADD R0, R252, 0x1, -R0 ;  /* 0x00000001fc007824 */ /* 0x000fe200078e0a00 */
[----:B------:R-:W-:-:S02]  /*02e0*/  SHF.R.S32.HI R5, RZ, 0x3, R23 ;  /* 0x00000003ff057819 */ /* 0x000fc40000011417 */
[----:B------:R-:W-:Y:S01]  /*02f0*/  SHF.R.S32.HI R6, RZ, 0x2, R19 ;  /* 0x00000002ff067819 */ /* 0x000fe20000011413 */
[----:B------:R-:W-:Y:S01]  /*0300*/  IMAD.SHL.U32 R8, R0, 0x8, RZ ;  /* 0x0000000800087824 */ /* 0x000fe200078e00ff */
[C---:B------:R-:W-:Y:S01]  /*0310*/  LOP3.LUT R0, R10.reuse, 0xfffffff0, RZ, 0xc0, !PT ;  /* 0xfffffff00a007812 */ /* 0x040fe200078ec0ff */
[----:B-1----:R-:W1:Y:S01]  /*0320*/  MUFU.RCP R12, R12 ;  /* 0x0000000c000c7308 */ /* 0x002e620000001000 */
[----:B------:R-:W-:Y:S01]  /*0330*/  LEA.HI R10, R10, R4, RZ, 0x1 ;  /* 0x000000040a0a7211 */ /* 0x000fe200078f08ff */
[----:B------:R-:W-:Y:S01]  /*0340*/  IMAD.SHL.U32 R5, R5, 0x40, RZ ;  /* 0x0000004005057824 */ /* 0x000fe200078e00ff */
[----:B------:R-:W-:Y:S01]  /*0350*/  LEA.HI R196, R15, R252, RZ, 0x5 ;  /* 0x000000fc0fc47211 */ /* 0x000fe200078f28ff */
[----:B------:R-:W-:Y:S01]  /*0360*/  IMAD.IADD R0, R252, 0x1, -R0 ;  /* 0x00000001fc007824 */ /* 0x000fe200078e0a00 */
[----:B------:R-:W-:Y:S02]  /*0370*/  LOP3.LUT R10, R10, 0xfffffffe, RZ, 0xc0, !PT ;  /* 0xfffffffe0a0a7812 */ /* 0x000fe400078ec0ff */
[----:B------:R-:W-:-:S02]  /*0380*/  LOP3.LUT R5, R5, 0xc0, RZ, 0xc0, !PT ;  /* 0x000000c005057812 */ /* 0x000fc400078ec0ff */
[-C--:B------:R-:W-:Y:S01]  /*0390*/  LEA.HI R13, R0, R0.reuse, RZ, 0x1 ;  /* 0x00000000000d7211 */ /* 0x080fe200078f08ff */
[----:B------:R-:W-:Y:S01]  /*03a0*/  IMAD.IADD R20, R4, 0x1, -R10 ;  /* 0x0000000104147824 */ /* 0x000fe200078e0a0a */
[----:B------:R-:W-:Y:S02]  /*03b0*/  SHF.R.S32.HI R10, RZ, 0x1f, R0 ;  /* 0x0000001fff0a7819 */ /* 0x000fe40000011400 */
[----:B------:R-:W-:Y:S02]  /*03c0*/  LOP3.LUT R4, R13, 0x7fffffe, RZ, 0xc0, !PT ;  /* 0x07fffffe0d047812 */ /* 0x000fe400078ec0ff */
[----:B------:R-:W-:Y:S02]  /*03d0*/  LOP3.LUT R11, R5, 0x18, R8, 0xf8, !PT ;  /* 0x00000018050b7812 */ /* 0x000fe400078ef808 */
[----:B------:R-:W-:Y:S01]  /*03e0*/  SHF.R.U32.HI R5, RZ, 0x3, R5 ;  /* 0x00000003ff057819 */ /* 0x000fe20000011605 */
[----:B------:R-:W-:Y:S01]  /*03f0*/  IMAD.IADD R91, R0, 0x1, -R4 ;  /* 0x00000001005b7824 */ /* 0x000fe200078e0a04 */
[----:B------:R-:W-:Y:S01]  /*0400*/  LEA.HI R24, R10, R0, RZ, 0x3 ;  /* 0x000000000a187211 */ /* 0x000fe200078f18ff */
[----:B-1----:R-:W-:Y:S01]  /*0410*/  VIADD R4, R12, 0xffffffe ;  /* 0x0ffffffe0c047836 */ /* 0x002fe20000000000 */
[----:B------:R-:W-:-:S02]  /*0420*/  LOP3.LUT R0, R23, 0xfffffff8, RZ, 0xc0, !PT ;  /* 0xfffffff817007812 */ /* 0x000fc400078ec0ff */
[----:B------:R-:W-:Y:S02]  /*0430*/  LOP3.LUT R226, R11, R5, RZ, 0x3c, !PT ;  /* 0x000000050be27212 */ /* 0x000fe400078e3cff */
[----:B------:R1:W2:Y:S01]  /*0440*/  F2I.FTZ.U32.TRUNC.NTZ R5, R4 ;  /* 0x0000000400057305 */ /* 0x0002a2000021f000 */
[----:B------:R-:W-:Y:S01]  /*0450*/  IMAD.IADD R0, R252, 0x1, -R0 ;  /* 0x00000001fc007824 */ /* 0x000fe200078e0a00 */
[----:B------:R-:W-:Y:S02]  /*0460*/  SHF.R.S32.HI R7, RZ, 0x1f, R6 ;  /* 0x0000001fff077819 */ /* 0x000fe40000011406 */
[----:B------:R-:W-:Y:S02]  /*0470*/  SHF.R.S32.HI R9, RZ, 0x1f, R8 ;  /* 0x0000001fff097819 */ /* 0x000fe40000011408 */
[----:B------:R-:W-:Y:S01]  /*0480*/  LEA.HI R44, R0, R0, RZ, 0x1 ;  /* 0x00000000002c7211 */ /* 0x000fe200078f08ff */
[----:B------:R-:W-:Y:S01]  /*0490*/  IMAD.WIDE R16, R16, 0x80, R6 ;  /* 0x0000008010107825 */ /* 0x000fe200078e0206 */
[----:B---3--:R-:W-:-:S02]  /*04a0*/  SHF.R.S32.HI R11, RZ, 0x1f, R29 ;  /* 0x0000001fff0b7819 */ /* 0x008fc4000001141d */
[----:B------:R-:W-:Y:S01]  /*04b0*/  SHF.R.S32.HI R12, RZ, 0x1, R13 ;  /* 0x00000001ff0c7819 */ /* 0x000fe2000001140d */
[----:B------:R-:W-:Y:S01]  /*04c0*/  IMAD.WIDE.U32 R2, R27, UR4, R8 ;  /* 0x000000041b027c25 */ /* 0x000fe2000f8e0008 */
[----:B------:R-:W-:Y:S01]  /*04d0*/  ULDC.64 UR4, c[0x0][0x258] ;  /* 0x0000960000047ab9 */ /* 0x000fe20000000a00 */
[----:B-1----:R-:W-:Y:S02]  /*04e0*/  LEA.HI R4, R19, R6, RZ, 0x1 ;  /* 0x0000000613047211 */ /* 0x002fe400078f08ff */
[----:B------:R-:W-:Y:S01]  /*04f0*/  IMAD R11, R11, UR4, RZ ;  /* 0x000000040b0b7c24 */ /* 0x000fe2000f8e02ff */
[----:B------:R-:W-:Y:S01]  /*0500*/  SHF.R.S32.HI R19, RZ, 0x5, R196 ;  /* 0x00000005ff137819 */ /* 0x000fe200000114c4 */
[----:B------:R-:W-:Y:S01]  /*0510*/  IMAD.IADD R3, R3, 0x1, R14 ;  /* 0x0000000103037824 */ /* 0x000fe200078e020e */
[----:B------:R-:W-:Y:S01]  /*0520*/  LOP3.LUT R10, R4, 0x7fffffe, RZ, 0xc0, !PT ;  /* 0x07fffffe040a7812 */ /* 0x000fe200078ec0ff */
[C---:B------:R-:W-:Y:S01]  /*0530*/  IMAD R11, R29.reuse, UR5, R11 ;  /* 0x000000051d0b7c24 */ /* 0x040fe2000f8e020b */
[----:B------:R-:W-:Y:S01]  /*0540*/  LOP3.LUT R4, R44, 0x3fffffe, RZ, 0xc0, !PT ;  /* 0x03fffffe2c047812 */ /* 0x000fe200078ec0ff */
[----:B------:R-:W-:Y:S01]  /*0550*/  IMAD.WIDE.U32 R2, R29, UR4, R2 ;  /* 0x000000041d027c25 */ /* 0x000fe2000f8e0002 */
[----:B------:R-:W1:Y:S01]  /*0560*/  S2UR UR5, SR_CgaCtaId ;  /* 0x00000000000579c3 */ /* 0x000e620000008800 */
[----:B------:R-:W-:Y:S01]  /*0570*/  IABS R14, R29 ;  /* 0x0000001d000e7213 */ /* 0x000fe20000000000 */
[----:B------:R-:W-:Y:S01]  /*0580*/  USHF.L.U64.HI UR4, UR6, 0x6, UR7 ;  /* 0x0000000606047899 */ /* 0x000fe20008010207 */
[----:B------:R-:W-:Y:S01]  /*0590*/  IMAD.IADD R10, R6, 0x1, -R10 ;  /* 0x00000001060a7824 */ /* 0x000fe200078e0a0a */
[----:B------:R-:W-:Y:S01]  /*05a0*/  SHF.R.S32.HI R44, RZ, 0x1, R44 ;  /* 0x00000001ff2c7819 */ /* 0x000fe2000001142c */
[----:B------:R-:W-:-:S02]  /*05b0*/  IMAD.IADD R22, R0, 0x1, -R4 ;  /* 0x0000000100167824 */ /* 0x000fc400078e0a04 */
[----:B------:R-:W-:Y:S02]  /*05c0*/  IMAD R10, R19, 0x8, R10 ;  /* 0x00000008130a7824 */ /* 0x000fe400078e020a */
[----:B------:R-:W-:Y:S02]  /*05d0*/  IMAD R4, R17, UR6, RZ ;  /* 0x0000000611047c24 */ /* 0x000fe4000f8e02ff */
[----:B--2---:R-:W-:Y:S02]  /*05e0*/  IMAD.MOV R0, RZ, RZ, -R5 ;  /* 0x000000ffff007224 */ /* 0x004fe400078e0a05 */
[----:B------:R-:W-:Y:S02]  /*05f0*/  IMAD.U32 R226, R10, 0x20, R226 ;  /* 0x000000200ae27824 */ /* 0x000fe400078e00e2 */
[----:B------:R-:W-:Y:S02]  /*0600*/  IMAD R10, R16, UR7, R4 ;  /* 0x00000007100a7c24 */ /* 0x000fe4000f8e0204 */
[----:B------:R-:W-:-:S02]  /*0610*/  IMAD R0, R0, R25, RZ ;  /* 0x0000001900007224 */ /* 0x000fc400078e02ff */
[----:B------:R-:W-:Y:S02]  /*0620*/  IMAD.MOV.U32 R4, RZ, RZ, RZ ;  /* 0x000000ffff047224 */ /* 0x000fe400078e00ff */
[----:B------:R-:W-:Y:S02]  /*0630*/  IMAD.IADD R3, R3, 0x1, R11 ;  /* 0x0000000103037824 */ /* 0x000fe400078e020b */
[----:B------:R-:W-:Y:S01]  /*0640*/  IMAD.HI.U32 R4, R5, R0, R4 ;  /* 0x0000000005047227 */ /* 0x000fe200078e0004 */
[----:B------:R-:W-:Y:S01]  /*0650*/  SHF.R.S32.HI R0, RZ, 0x1f, R13 ;  /* 0x0000001fff007819 */ /* 0x000fe2000001140d */
[----:B-1----:R-:W-:Y:S02]  /*0660*/  ULEA UR5, UR5, UR8, 0x18 ;  /* 0x0000000805057291 */ /* 0x002fe4000f8ec03f */
[----:B------:R-:W-:Y:S01]  /*0670*/  IMAD.WIDE.U32 R2, R16, UR6, R2 ;  /* 0x0000000610027c25 */ /* 0x000fe2000f8e0002 */
[----:B------:R-:W-:Y:S01]  /*0680*/  LEA.HI R5, R0, R12, RZ, 0x2 ;  /* 0x0000000c00057211 */ /* 0x000fe200078f10ff */
[----:B------:R-:W1:Y:S01]  /*0690*/  @!P3 LDC.64 R16, c[0x0][0x318] ;  /* 0x0000c600ff10bb82 */ /* 0x000e620000000a00 */
[----:B------:R-:W-:Y:S01]  /*06a0*/  ULDC.64 UR6, c[0x0][0x210] ;  /* 0x0000840000067ab9 */ /* 0x000fe20000000a00 */
[----:B------:R-:W-:Y:S01]  /*06b0*/  IMAD.HI.U32 R11, R4, R14, RZ ;  /* 0x0000000e040b7227 */ /* 0x000fe200078e00ff */
[----:B------:R-:W-:Y:S01]  /*06c0*/  LEA R4, P0, R2, UR6, 0x1 ;  /* 0x0000000602047c11 */ /* 0x000fe2000f8008ff */
[----:B------:R-:W-:Y:S01]  /*06d0*/  ULDC.64 UR8, c[0x0][0x248] ;  /* 0x0000920000087ab9 */ /* 0x000fe20000000a00 */
[----:B------:R-:W-:Y:S01]  /*06e0*/  LEA R226, R226, UR5, 0x1 ;  /* 0x00000005e2e27c11 */ /* 0x000fe2000f8e08ff */
[----:B------:R-:W-:Y:S01]  /*06f0*/  IMAD.IADD R0, R3, 0x1, R10 ;  /* 0x0000000103007824 */ /* 0x000fe200078e020a */
[----:B------:R-:W-:Y:S01]  /*0700*/  LOP3.LUT R3, R5, 0xfffffffc, RZ, 0xc0, !PT ;  /* 0xfffffffc05037812 */ /* 0x000fe200078ec0ff */
[----:B------:R-:W-:Y:S01]  /*0710*/  IMAD.MOV R10, RZ, RZ, -R11 ;  /* 0x000000ffff0a7224 */ /* 0x000fe200078e0a0b */
[----:B------:R-:W-:-:S02]  /*0720*/  USHF.L.U64.HI UR12, UR8, 0x7, UR9 ;  /* 0x00000007080c7899 */ /* 0x000fc40008010209 */
[----:B------:R-:W-:Y:S01]  /*0730*/  LEA.HI.X R5, R2, UR7, R0, 0x1, P0 ;  /* 0x0000000702057c11 */ /* 0x000fe200080f0c00 */
[C---:B------:R-:W-:Y:S01]  /*0740*/  IMAD R10, R25.reuse, R10, R14 ;  /* 0x0000000a190a7224 */ /* 0x040fe200078e020e */
[----:B------:R-:W-:Y:S01]  /*0750*/  IADD3 R2, P0, R4, UR13, RZ ;  /* 0x0000000d04027c10 */ /* 0x000fe2000ff1e0ff */
[----:B------:R-:W2:Y:S01]  /*0760*/  @!P3 LDC.64 R14, c[0x0][0x2c8] ;  /* 0x0000b200ff0ebb82 */ /* 0x000ea20000000a00 */
[----:B------:R-:W-:Y:S01]  /*0770*/  IMAD.IADD R45, R12, 0x1, -R3 ;  /* 0x000000010c2d7824 */ /* 0x000fe200078e0a03 */
[----:B------:R-:W-:Y:S01]  /*0780*/  @!PT LDS RZ, [RZ] ;  /* 0x00000000fffff984 */ /* 0x000fe20000000800 */
[----:B------:R-:W-:Y:S01]  /*0790*/  @!PT LDS RZ, [RZ] ;  /* 0x00000000fffff984 */ /* 0x000fe20000000800 */
[----:B------:R-:W-:Y:S01]  /*07a0*/  @!PT LDS RZ, [RZ] ;  /* 0x00000000fffff984 */ /* 0x000fe20000000800 */
[----:B------:R3:W-:Y:S01]  /*07b0*/  LDGSTS.E.BYPASS.LTC128B.128 [R226], desc[UR16][R4.64] ;  /* 0x0000000004e27fae */ /* 0x0007e2000b901d50 */
[----:B------:R-:W-:Y:S01]  /*07c0*/  ISETP.GT.U32.AND P1, PT, R25, R10, PT ;  /* 0x0000000a1900720c */ /* 0x000fe20003f24070 */
[----:B------:R-:W-:Y:S01]  /*07d0*/  ULDC.64 UR6, c[0x0][0x230] ;  /* 0x00008c0000067ab9 */ /* 0x000fe20000000a00 */
[----:B------:R-:W-:Y:S01]  /*07e0*/  IADD3.X R3, R5, UR4, RZ, P0, !PT ;  /* 0x0000000405037c10 */ /* 0x000fe200087fe4ff */
[----:B------:R-:W-:Y:S01]  /*07f0*/  USHF.L.U32 UR19, UR8, 0x7, URZ ;  /* 0x0000000708137899 */ /* 0x000fe2000800063f */
[----:B------:R-:W-:Y:S01]  /*0800*/  IADD3 R12, P0, R2, UR13, RZ ;  /* 0x0000000d020c7c10 */ /* 0x000fe2000ff1e0ff */
[----:B------:R-:W-:Y:S01]  /*0810*/  USHF.L.U32 UR15, UR8, 0x6, URZ ;  /* 0x00000006080f7899 */ /* 0x000fe2000800063f */
[----:B-1----:R-:W-:Y:S01]  /*0820*/  @!P3 ISETP.NE.U32.AND P2, PT, R16, RZ, PT ;  /* 0x000000ff1000b20c */ /* 0x002fe20003f45070 */
[----:B------:R1:W-:Y:S01]  /*0830*/  LDGSTS.E.BYPASS.LTC128B.128 [R226+0x800], desc[UR16][R2.64] ;  /* 0x0080000002e27fae */ /* 0x0003e2000b901d50 */
[----:B------:R-:W-:Y:S01]  /*0840*/  IADD3.X R13, R3, UR4, RZ, P0, !PT ;  /* 0x00000004030d7c10 */ /* 0x000fe200087fe4ff */
[----:B------:R-:W-:Y:S01]  /*0850*/  USHF.L.U64.HI UR14, UR8, 0x6, UR9 ;  /* 0x00000006080e7899 */ /* 0x000fe20008010209 */
[----:B------:R-:W-:-:S03]  /*0860*/  @!P3 ISETP.NE.AND.EX P2, PT, R17, RZ, PT, P2 ;  /* 0x000000ff1100b20c */ /* 0x000fc60003f45320 */
[----:B------:R-:W-:Y:S01]  /*0870*/  @!P1 IMAD.IADD R10, R10, 0x1, -R25 ;  /* 0x000000010a0a9824 */ /* 0x000fe200078e0a19 */
[----:B------:R-:W-:Y:S01]  /*0880*/  LDGSTS.E.BYPASS.LTC128B.128 [R226+0x1000], desc[UR16][R12.64] ;  /* 0x010000000ce27fae */ /* 0x000fe2000b901d50 */
[----:B------:R-:W-:Y:S01]  /*0890*/  @!P1 VIADD R11, R11, 0x1 ;  /* 0x000000010b0b9836 */ /* 0x000fe20000000000 */
[----:B------:R-:W-:Y:S02]  /*08a0*/  ISETP.NE.AND P1, PT, R28, RZ, PT ;  /* 0x000000ff1c00720c */ /* 0x000fe40003f25270 */
[----:B------:R-:W-:Y:S02]  /*08b0*/  ISETP.GE.U32.AND P4, PT, R10, R25, PT ;  /* 0x000000190a00720c */ /* 0x000fe40003f86070 */
[----:B---3--:R-:W-:-:S04]  /*08c0*/  IADD3 R4, P0, R6, R18, RZ ;  /* 0x0000001206047210 */ /* 0x008fc80007f1e0ff */
[----:B------:R-:W-:-:S07]  /*08d0*/  LEA.HI.X.SX32 R0, R18, R7, 0x1, P0 ;  /* 0x0000000712007211 */ /* 0x000fce00000f0eff */
[----:B------:R-:W-:Y:S01]  /*08e0*/  @P4 VIADD R11, R11, 0x1 ;  /* 0x000000010b0b4836 */ /* 0x000fe20000000000 */
[----:B------:R-:W-:Y:S01]  /*08f0*/  LOP3.LUT R7, R29, R28, RZ, 0x3c, !PT ;  /* 0x0000001c1d077212 */ /* 0x000fe200078e3cff */
[----:B-1----:R-:W-:-:S03]  /*0900*/  IMAD R2, R0, UR8, RZ ;  /* 0x0000000800027c24 */ /* 0x002fc6000f8e02ff */
[----:B------:R-:W-:Y:S01]  /*0910*/  ISETP.GE.AND P0, PT, R7, RZ, PT ;  /* 0x000000ff0700720c */ /* 0x000fe20003f06270 */
[----:B------:R-:W-:Y:S02]  /*0920*/  IMAD R0, R0, UR10, RZ ;  /* 0x0000000a00007c24 */ /* 0x000fe4000f8e02ff */
[C---:B------:R-:W-:Y:S02]  /*0930*/  IMAD R6, R4.reuse, UR9, R2 ;  /* 0x0000000904067c24 */ /* 0x040fe4000f8e0202 */
[C---:B------:R-:W-:Y:S01]  /*0940*/  IMAD R10, R4.reuse, UR11, R0 ;  /* 0x0000000b040a7c24 */ /* 0x040fe2000f8e0200 */
[----:B--2---:R-:W-:Y:S01]  /*0950*/  @!P3 SEL R0, R15, RZ, P2 ;  /* 0x000000ff0f00b207 */ /* 0x004fe20001000000 */
[----:B------:R-:W-:Y:S01]  /*0960*/  IMAD.WIDE.U32 R2, R4, UR8, R8 ;  /* 0x0000000804027c25 */ /* 0x000fe2000f8e0008 */
[----:B------:R-:W-:Y:S02]  /*0970*/  ULDC.64 UR8, c[0x0][0x220] ;  /* 0x0000880000087ab9 */ /* 0x000fe40000000a00 */
[----:B------:R-:W-:Y:S01]  /*0980*/  @!P3 IADD3 R88, R0, R14, -R18 ;  /* 0x0000000e0058b210 */ /* 0x000fe20007ffe812 */
[----:B------:R-:W-:-:S04]  /*0990*/  IMAD.WIDE.U32 R4, R4, UR10, R8 ;  /* 0x0000000a04047c25 */ /* 0x000fc8000f8e0008 */
[----:B------:R-:W-:Y:S02]  /*09a0*/  IMAD.IADD R3, R3, 0x1, R6 ;  /* 0x0000000103037824 */ /* 0x000fe400078e0206 */
[----:B------:R-:W-:Y:S02]  /*09b0*/  IMAD R9, R26, UR6, RZ ;  /* 0x000000061a097c24 */ /* 0x000fe4000f8e02ff */
[----:B------:R-:W-:Y:S02]  /*09c0*/  IMAD.MOV.U32 R0, RZ, RZ, R11 ;  /* 0x000000ffff007224 */ /* 0x000fe400078e000b */
[----:B------:R-:W-:Y:S02]  /*09d0*/  VIADD R8, R88, 0x7f ;  /* 0x0000007f58087836 */ /* 0x000fe40000000000 */
[C---:B------:R-:W-:Y:S02]  /*09e0*/  IMAD R9, R27.reuse, UR7, R9 ;  /* 0x000000071b097c24 */ /* 0x040fe4000f8e0209 */
[----:B------:R-:W-:Y:S01]  /*09f0*/  IMAD.WIDE.U32 R6, R27, UR6, R2 ;  /* 0x000000061b067c25 */ /* 0x000fe2000f8e0002 */
[----:B------:R-:W-:-:S03]  /*0a00*/  ULDC.64 UR6, c[0x0][0x238] ;  /* 0x00008e0000067ab9 */ /* 0x000fc60000000a00 */
[----:B------:R-:W-:Y:S01]  /*0a10*/  @!P0 IMAD.MOV R0, RZ, RZ, -R0 ;  /* 0x000000ffff008224 */ /* 0x000fe200078e0a00 */
[----:B------:R-:W-:Y:S01]  /*0a20*/  @!P1 LOP3.LUT R0, RZ, R28, RZ, 0x33, !PT ;  /* 0x0000001cff009212 */ /* 0x000fe200078e33ff */
[----:B------:R-:W-:Y:S02]  /*0a30*/  IMAD.IADD R3, R5, 0x1, R10 ;  /* 0x0000000105037824 */ /* 0x000fe400078e020a */
[----:B------:R-:W-:Y:S02]  /*0a40*/  IMAD R10, R26, UR6, RZ ;  /* 0x000000061a0a7c24 */ /* 0x000fe4000f8e02ff */
[----:B------:R-:W-:Y:S01]  /*0a50*/  IMAD.MOV.U32 R2, RZ, RZ, R4 ;  /* 0x000000ffff027224 */ /* 0x000fe200078e0004 */
[----:B------:R-:W-:Y:S01]  /*0a60*/  SHF.R.S32.HI R4, RZ, 0x1f, R8 ;  /* 0x0000001fff047819 */ /* 0x000fe20000011408 */
[----:B------:R-:W-:Y:S01]  /*0a70*/  IMAD.IADD R5, R7, 0x1, R9 ;  /* 0x0000000107057824 */ /* 0x000fe200078e0209 */
[----:B------:R-:W-:Y:S01]  /*0a80*/  SHF.R.S32.HI R7, RZ, 0x1f, R0 ;  /* 0x0000001fff077819 */ /* 0x000fe20000011400 */
[C---:B------:R-:W-:Y:S01]  /*0a90*/  IMAD R10, R27.reuse, UR7, R10 ;  /* 0x000000071b0a7c24 */ /* 0x040fe2000f8e020a */
[----:B------:R-:W-:Y:S01]  /*0aa0*/  LEA.HI R225, R4, R8, RZ, 0x7 ;  /* 0x0000000804e17211 */ /* 0x000fe200078f38ff */
[----:B------:R-:W-:Y:S01]  /*0ab0*/  IMAD.WIDE.U32 R2, R27, UR6, R2 ;  /* 0x000000061b027c25 */ /* 0x000fe2000f8e0002 */
[----:B------:R-:W-:-:S02]  /*0ac0*/  ULDC.64 UR6, c[0x0][0x260] ;  /* 0x0000980000067ab9 */ /* 0x000fc40000000a00 */
[----:B------:R-:W-:Y:S01]  /*0ad0*/  LEA.HI.SX32 R9, R225, 0xffffffff, 0x19 ;  /* 0xffffffffe1097811 */ /* 0x000fe200078fcaff */
[----:B------:R-:W-:Y:S02]  /*0ae0*/  IMAD.MOV.U32 R4, RZ, RZ, R6 ;  /* 0x000000ffff047224 */ /* 0x000fe400078e0006 */
[----:B------:R-:W-:Y:S01]  /*0af0*/  IMAD R6, R7, UR6, RZ ;  /* 0x0000000607067c24 */ /* 0x000fe2000f8e02ff */
[----:B------:R-:W-:Y:S01]  /*0b00*/  SHF.R.S32.HI R8, RZ, 0x1f, R9 ;  /* 0x0000001fff087819 */ /* 0x000fe20000011409 */
[----:B------:R-:W-:-:S04]  /*0b10*/  IMAD.WIDE.U32 R30, R0, UR6, R4 ;  /* 0x00000006001e7c25 */ /* 0x000fc8000f8e0004 */
[----:B------:R-:W-:Y:S01]  /*0b20*/  IMAD R4, R0, UR7, R6 ;  /* 0x0000000700047c24 */ /* 0x000fe2000f8e0206 */
[----:B------:R-:W-:Y:S01]  /*0b30*/  ULDC.64 UR6, c[0x0][0x268] ;  /* 0x00009a0000067ab9 */ /* 0x000fe20000000a00 */
[----:B------:R-:W-:Y:S01]  /*0b40*/  IMAD.IADD R3, R3, 0x1, R10 ;  /* 0x0000000103037824 */ /* 0x000fe200078e020a */
[----:B------:R-:W-:Y:S01]  /*0b50*/  STL.64 [R1], R30 ;  /* 0x0000001e01007387 */ /* 0x000fe20000100a00 */
[----:B------:R-:W-:Y:S02]  /*0b60*/  IMAD R6, R9, UR12, RZ ;  /* 0x0000000c09067c24 */ /* 0x000fe4000f8e02ff */
[----:B------:R-:W-:Y:S02]  /*0b70*/  IMAD.IADD R249, R31, 0x1, R4 ;  /* 0x000000011ff97824 */ /* 0x000fe400078e0204 */
[----:B------:R-:W-:Y:S02]  /*0b80*/  IMAD R7, R7, UR6, RZ ;  /* 0x0000000607077c24 */ /* 0x000fe4000f8e02ff */
[----:B------:R-:W-:-:S02]  /*0b90*/  IMAD.MOV.U32 R248, RZ, RZ, R30 ;  /* 0x000000fffff87224 */ /* 0x000fc400078e001e */
[----:B------:R-:W-:Y:S02]  /*0ba0*/  IMAD R6, R8, UR19, R6 ;  /* 0x0000001308067c24 */ /* 0x000fe4000f8e0206 */
[----:B------:R-:W-:-:S04]  /*0bb0*/  IMAD.WIDE.U32 R4, R9, UR19, R248 ;  /* 0x0000001309047c25 */ /* 0x000fc8000f8e00f8 */
[----:B------:R-:W-:Y:S01]  /*0bc0*/  IMAD.WIDE.U32 R250, R0, UR6, R2 ;  /* 0x0000000600fa7c25 */ /* 0x000fe2000f8e0002 */
[----:B------:R-:W-:-:S03]  /*0bd0*/  IADD3 R2, P1, R12, UR13, RZ ;  /* 0x0000000d0c027c10 */ /* 0x000fc6000ff3e0ff */
[----:B------:R-:W-:Y:S01]  /*0be0*/  IMAD R10, R0, UR7, R7 ;  /* 0x00000007000a7c24 */ /* 0x000fe2000f8e0207 */
[----:B------:R-:W-:Y:S01]  /*0bf0*/  ULDC.64 UR6, c[0x0][0x218] ;  /* 0x0000860000067ab9 */ /* 0x000fe20000000a00 */
[----:B------:R-:W-:Y:S02]  /*0c00*/  IMAD R0, R8, UR10, RZ ;  /* 0x0000000a08007c24 */ /* 0x000fe4000f8e02ff */
[----:B------:R-:W-:Y:S01]  /*0c10*/  IMAD.IADD R3, R5, 0x1, R6 ;  /* 0x0000000105037824 */ /* 0x000fe200078e0206 */
[C---:B------:R-:W-:Y:S01]  /*0c20*/  LEA R6, P0, R4.reuse, UR6, 0x1 ;  /* 0x0000000604067c11 */ /* 0x040fe2000f8008ff */
[C---:B------:R-:W-:Y:S02]  /*0c30*/  IMAD R0, R9.reuse, UR11, R0 ;  /* 0x0000000b09007c24 */ /* 0x040fe4000f8e0200 */
[----:B------:R-:W-:Y:S01]  /*0c40*/  IMAD.WIDE.U32 R8, R9, UR10, RZ ;  /* 0x0000000a09087c25 */ /* 0x000fe2000f8e00ff */
[----:B------:R-:W-:Y:S02]  /*0c50*/  LEA.HI.X R7, R4, UR7, R3, 0x1, P0 ;  /* 0x0000000704077c11 */ /* 0x000fe400080f0c03 */
[----:B------:R-:W-:Y:S01]  /*0c60*/  IADD3.X R3, R13, UR4, RZ, P1, !PT ;  /* 0x000000040d037c10 */ /* 0x000fe20008ffe4ff */
[----:B------:R-:W-:Y:S01]  /*0c70*/  IMAD.IADD R0, R9, 0x1, R0 ;  /* 0x0000000109007824 */ /* 0x000fe200078e0200 */
[----:B------:R-:W-:Y:S01]  /*0c80*/  LEA R9, P0, R8, R250, 0x7 ;  /* 0x000000fa08097211 */ /* 0x000fe200078038ff */
[----:B------:R-:W-:Y:S01]  /*0c90*/  IMAD.IADD R247, R251, 0x1, R10 ;  /* 0x00000001fbf77824 */ /* 0x000fe200078e020a */
[----:B------:R-:W-:Y:S01]  /*0ca0*/  IADD3 R4, P1, R6, UR15, RZ ;  /* 0x0000000f06047c10 */ /* 0x000fe2000ff3e0ff */
[----:B------:R1:W-:Y:S01]  /*0cb0*/  LDGSTS.E.BYPASS.LTC128B.128 [R226+0x1800], desc[UR16][R2.64] ;  /* 0x0180000002e27fae */ /* 0x0003e2000b901d50 */
[----:B------:R-:W-:-:S02]  /*0cc0*/  UIADD3 UR4, UR5, 0x2000, URZ ;  /* 0x0000200005047890 */ /* 0x000fc4000fffe03f */
[----:B------:R-:W-:Y:S01]  /*0cd0*/  LEA.HI.X R8, R8, R247, R0, 0x7, P0 ;  /* 0x000000f708087211 */ /* 0x000fe200000f3c00 */
[----:B------:R-:W-:Y:S01]  /*0ce0*/  LDGSTS.E.BYPASS.LTC128B.128 [R226+0x2000], desc[UR16][R6.64] ;  /* 0x0200000006e27fae */ /* 0x000fe2000b901d50 */
[----:B------:R-:W-:Y:S01]  /*0cf0*/  IADD3.X R5, R7, UR14, RZ, P1, !PT ;  /* 0x0000000e07057c10 */ /* 0x000fe20008ffe4ff */
[----:B------:R-:W-:-:S04]  /*0d00*/  IMAD.SHL.U32 R0, R44, 0x40, RZ ;  /* 0x000000402c007824 */ /* 0x000fc800078e00ff */
[----:B------:R2:W-:Y:S01]  /*0d10*/  LDGSTS.E.BYPASS.LTC128B.128 [R226+0x2800], desc[UR16][R4.64] ;  /* 0x0280000004e27fae */ /* 0x0005e2000b901d50 */
[----:B------:R-:W-:Y:S02]  /*0d20*/  LOP3.LUT R0, R0, 0xc0, RZ, 0xc0, !PT ;  /* 0x000000c000007812 */ /* 0x000fe400078ec0ff */
[----:B-1----:R-:W-:-:S04]  /*0d30*/  IADD3 R2, P0, R4, UR15, RZ ;  /* 0x0000000f04027c10 */ /* 0x002fc8000ff1e0ff */
[----:B------:R-:W-:-:S05]  /*0d40*/  IADD3.X R3, R5, UR14, RZ, P0, !PT ;  /* 0x0000000e05037c10 */ /* 0x000fca00087fe4ff */
[----:B------:R1:W-:Y:S01]  /*0d50*/  LDGSTS.E.BYPASS.LTC128B.128 [R226+0x3000], desc[UR16][R2.64] ;  /* 0x0300000002e27fae */ /* 0x0003e2000b901d50 */
[----:B--2---:R-:W-:-:S04]  /*0d60*/  IADD3 R4, P0, R2, UR15, RZ ;  /* 0x0000000f02047c10 */ /* 0x004fc8000ff1e0ff */
[----:B------:R-:W-:-:S05]  /*0d70*/  IADD3.X R5, R3, UR14, RZ, P0, !PT ;  /* 0x0000000e03057c10 */ /* 0x000fca00087fe4ff */
[----:B------:R2:W-:Y:S04]  /*0d80*/  LDGSTS.E.BYPASS.LTC128B.128 [R226+0x3800], desc[UR16][R4.64] ;  /* 0x0380000004e27fae */ /* 0x0005e8000b901d50 */
[----:B------:R-:W0:Y:S01]  /*0d90*/  LDGDEPBAR ;  /* 0x00000000000079af */ /* 0x000e220000000000 */
[----:B-1----:R-:W-:Y:S02]  /*0da0*/  LOP3.LUT R3, R0, 0x8, R23, 0xf8, !PT ;  /* 0x0000000800037812 */ /* 0x002fe400078ef817 */
[----:B------:R-:W-:Y:S02]  /*0db0*/  SHF.R.U32.HI R0, RZ, 0x3, R0 ;  /* 0x00000003ff007819 */ /* 0x000fe40000011600 */
[----:B------:R-:W-:Y:S02]  /*0dc0*/  LEA R2, P0, R9, UR8, 0x1 ;  /* 0x0000000809027c11 */ /* 0x000fe4000f8008ff */
[----:B------:R-:W-:Y:S01]  /*0dd0*/  LOP3.LUT R10, R3, R0, RZ, 0x3c, !PT ;  /* 0x00000000030a7212 */ /* 0x000fe200078e3cff */
[----:B------:R-:W-:Y:S01]  /*0de0*/  IMAD.SHL.U32 R0, R45, 0x40, RZ ;  /* 0x000000402d007824 */ /* 0x000fe200078e00ff */
[----:B------:R-:W-:Y:S01]  /*0df0*/  LEA.HI.X R3, R9, UR9, R8, 0x1, P0 ;  /* 0x0000000909037c11 */ /* 0x000fe200080f0c08 */
[----:B------:R-:W-:Y:S01]  /*0e00*/  IMAD R8, R20, 0x8, R22 ;  /* 0x0000000814087824 */ /* 0x000fe200078e0216 */
[----:B------:R-:W-:-:S04]  /*0e10*/  DEPBAR.LE SB0, 0x0 ;  /* 0x000080000000791a */ /* 0x000fc80000000000 */
[----:B------:R-:W-:Y:S01]  /*0e20*/  BAR.SYNC.DEFER_BLOCKING 0x0 ;  /* 0x0000000000007b1d */ /* 0x000fe20000010000 */
[----:B--2---:R-:W-:Y:S01]  /*0e30*/  IMAD.SHL.U32 R4, R24, 0x20, RZ ;  /* 0x0000002018047824 */ /* 0x004fe200078e00ff */
[----:B------:R-:W-:Y:S01]  /*0e40*/  LOP3.LUT R0, R0, 0xc0, RZ, 0xc0, !PT ;  /* 0x000000c000007812 */ /* 0x000fe200078ec0ff */
[----:B------:R-:W-:-:S03]  /*0e50*/  IMAD.SHL.U32 R5, R20, 0x8, RZ ;  /* 0x0000000814057824 */ /* 0x000fc600078e00ff */
[----:B------:R-:W-:Y:S02]  /*0e60*/  LOP3.LUT R90, R4, 0xffffff00, RZ, 0xc0, !PT ;  /* 0xffffff00045a7812 */ /* 0x000fe400078ec0ff */
[----:B------:R-:W-:Y:S02]  /*0e70*/  LOP3.LUT R7, R0, 0x8, R5, 0xf8, !PT ;  /* 0x0000000800077812 */ /* 0x000fe400078ef805 */
[----:B------:R-:W-:Y:S01]  /*0e80*/  SHF.R.U32.HI R6, RZ, 0x3, R0 ;  /* 0x00000003ff067819 */ /* 0x000fe20000011600 */
[----:B------:R-:W-:Y:S01]  /*0e90*/  IMAD R5, R19, 0x200, R90 ;  /* 0x0000020013057824 */ /* 0x000fe200078e025a */
[----:B------:R-:W-:Y:S01]  /*0ea0*/  IADD3 R4, P0, R2, UR18, RZ ;  /* 0x0000001202047c10 */ /* 0x000fe2000ff1e0ff */
[----:B------:R-:W-:Y:S01]  /*0eb0*/  IMAD.U32 R0, R8, 0x20, R10 ;  /* 0x0000002008007824 */ /* 0x000fe200078e000a */
[----:B------:R-:W-:Y:S01]  /*0ec0*/  LOP3.LUT R89, R7, R6, RZ, 0x3c, !PT ;  /* 0x0000000607597212 */ /* 0x000fe200078e3cff */
[----:B------:R-:W-:Y:S01]  /*0ed0*/  IMAD R9, R91, 0x20, R5 ;  /* 0x000000205b097824 */ /* 0x000fe200078e0205 */
[----:B------:R-:W-:-:S02]  /*0ee0*/  IADD3 R6, P1, R4, UR18, RZ ;  /* 0x0000001204067c10 */ /* 0x000fc4000ff3e0ff */
[----:B------:R-:W-:Y:S02]  /*0ef0*/  IADD3.X R5, R3, UR20, RZ, P0, !PT ;  /* 0x0000001403057c10 */ /* 0x000fe400087fe4ff */
[----:B------:R-:W-:Y:S02]  /*0f00*/  IADD3 R8, P0, R6, UR18, RZ ;  /* 0x0000001206087c10 */ /* 0x000fe4000ff1e0ff */
[----:B------:R-:W-:Y:S01]  /*0f10*/  IADD3.X R7, R5, UR20, RZ, P1, !PT ;  /* 0x0000001405077c10 */ /* 0x000fe20008ffe4ff */
[----:B------:R-:W-:Y:S01]  /*0f20*/  @!PT LDS RZ, [RZ] ;  /* 0x00000000fffff984 */ /* 0x000fe20000000800 */
[----:B------:R-:W-:Y:S01]  /*0f30*/  @!PT LDS RZ, [RZ] ;  /* 0x00000000fffff984 */ /* 0x000fe20000000800 */
[----:B------:R-:W-:Y:S01]  /*0f40*/  @!PT LDS RZ, [RZ] ;  /* 0x00000000fffff984 */ /* 0x000fe20000000800 */
[----:B------:R1:W-:Y:S01]  /*0f50*/  LDGSTS.E.BYPASS.LTC128B.128 [R226+0x4000], desc[UR16][R2.64] ;  /* 0x0400000002e27fae */ /* 0x0003e2000b901d50 */
[----:B------:R-:W-:Y:S02]  /*0f60*/  LOP3.LUT P1, RZ, R45, 0x2, RZ, 0xc0, !PT ;  /* 0x000000022dff7812 */ /* 0x000fe4000782c0ff */
[----:B------:R-:W-:Y:S01]  /*0f70*/  LEA R214, R0, UR4, 0x1 ;  /* 0x0000000400d67c11 */ /* 0x000fe2000f8e08ff */
[----:B------:R-:W-:Y:S04]  /*0f80*/  LDGSTS.E.BYPASS.LTC128B.128 [R226+0x4800], desc[UR16][R4.64] ;  /* 0x0480000004e27fae */ /* 0x000fe8000b901d50 */
[----:B------:R2:W-:Y:S01]  /*0f90*/  LDGSTS.E.BYPASS.LTC128B.128 [R226+0x5000], desc[UR16][R6.64] ;  /* 0x0500000006e27fae */ /* 0x0005e2000b901d50 */
[----:B------:R-:W-:-:S02]  /*0fa0*/  VIADD R217, R214, 0x20 ;  /* 0x00000020d6d97836 */ /* 0x000fc40000000000 */
[----:B-1----:R-:W-:Y:S01]  /*0fb0*/  IMAD.IADD R2, R89, 0x1, R9 ;  /* 0x0000000159027824 */ /* 0x002fe200078e0209 */
[----:B------:R-:W-:Y:S02]  /*0fc0*/  IADD3.X R9, R7, UR20, RZ, P0, !PT ;  /* 0x0000001407097c10 */ /* 0x000fe400087fe4ff */
[----:B------:R-:W-:Y:S02]  /*0fd0*/  LEA R3, R0, UR5, 0x1 ;  /* 0x0000000500037c11 */ /* 0x000fe4000f8e08ff */
[----:B------:R-:W-:Y:S01]  /*0fe0*/  LEA R215, R2, UR5, 0x1 ;  /* 0x0000000502d77c11 */ /* 0x000fe2000f8e08ff */
[----:B------:R1:W-:Y:S01]  /*0ff0*/  LDGSTS.E.BYPASS.LTC128B.128 [R226+0x5800], desc[UR16][R8.64] ;  /* 0x0580000008e27fae */ /* 0x0003e2000b901d50 */
[----:B------:R-:W-:Y:S01]  /*1000*/  LOP3.LUT P0, RZ, R44, 0x2, RZ, 0xc0, !PT ;  /* 0x000000022cff7812 */ /* 0x000fe2000780c0ff */
[----:B------:R-:W-:Y:S02]  /*1010*/  IMAD.MOV.U32 R2, RZ, RZ, 0x20 ;  /* 0x00000020ff027424 */ /* 0x000fe400078e00ff */
[----:B------:R-:W-:Y:S03]  /*1020*/  LDSM.16.M88.4 R12, [R3+0x2000] ;  /* 0x00200000030c783b */ /* 0x000fe60000000200 */
[----:B------:R-:W-:Y:S01]  /*1030*/  SEL R0, R2, 0xffffffe0, !P1 ;  /* 0xffffffe002007807 */ /* 0x000fe20004800000 */
[----:B--2---:R-:W2:Y:S04]  /*1040*/  LDSM.16.M88.4 R4, [R215+0x1000] ;  /* 0x00100000d704783b */ /* 0x004ea80000000200 */
[----:B------:R-:W3:Y:S01]  /*1050*/  LDSM.16.M88.4 R36, [R3+0x2400] ;  /* 0x002400000324783b */ /* 0x000ee20000000200 */
[----:B------:R-:W-:-:S02]  /*1060*/  IMAD.IADD R216, R215, 0x1, R0 ;  /* 0x00000001d7d87824 */ /* 0x000fc400078e0200 */
[----:B------:R-:W-:Y:S01]  /*1070*/  @P0 VIADD R217, R214, 0xffffffe0 ;  /* 0xffffffe0d6d90836 */ /* 0x000fe20000000000 */
[----:B------:R-:W4:Y:S01]  /*1080*/  LDSM.16.M88.4 R32, [R3+0x2800] ;  /* 0x002800000320783b */ /* 0x000f220000000200 */
[----:B------:R-:W-:-:S03]  /*1090*/  ISETP.GE.AND P0, PT, R88, 0x81, PT ;  /* 0x000000815800780c */ /* 0x000fc60003f06270 */
[----:B------:R-:W-:Y:S04]  /*10a0*/  LDSM.16.M88.4 R28, [R3+0x2c00] ;  /* 0x002c0000031c783b */ /* 0x000fe80000000200 */
[----:B------:R-:W-:Y:S04]  /*10b0*/  LDSM.16.M88.4 R24, [R3+0x3000] ;  /* 0x003000000318783b */ /* 0x000fe80000000200 */
[----:B-1----:R-:W1:Y:S04]  /*10c0*/  LDSM.16.M88.4 R8, [R215] ;  /* 0x00000000d708783b */ /* 0x002e680000000200 */
[----:B------:R-:W1:Y:S04]  /*10d0*/  LDSM.16.M88.4 R20, [R3+0x3400] ;  /* 0x003400000314783b */ /* 0x000e680000000200 */
[----:B------:R-:W1:Y:S04]  /*10e0*/  LDSM.16.M88.4 R16, [R3+0x3800] ;  /* 0x003800000310783b */ /* 0x000e680000000200 */
[----:B------:R-:W1:Y:S04]  /*10f0*/  LDSM.16.M88.4 R40, [R3+0x3c00] ;  /* 0x003c00000328783b */ /* 0x000e680000000200 */
[----:B------:R-:W-:Y:S01]  /*1100*/  LDSM.16.M88.4 R44, [R217] ;  /* 0x00000000d92c783b */ /* 0x000fe20000000200 */
[C---:B--2---:R-:W-:Y:S03]  /*1110*/  HMMA.16816.F32.BF16 R124, R4.reuse, R12, RZ ;  /* 0x0000000c047c723c */ /* 0x044fe600000418ff */
[----:B------:R-:W-:Y:S04]  /*1120*/  LDSM.16.M88.4 R56, [R217+0x400] ;  /* 0x00040000d938783b */ /* 0x000fe80000000200 */
[----:B------:R-:W0:Y:S01]  /*1130*/  LDGDEPBAR ;  /* 0x00000000000079af */ /* 0x000e220000000000 */
[C---:B------:R-:W-:Y:S06]  /*1140*/  HMMA.16816.F32.BF16 R160, R4.reuse, R14, RZ ;  /* 0x0000000e04a0723c */ /* 0x040fec00000418ff */
[C---:B---3--:R-:W-:Y:S06]  /*1150*/  HMMA.16816.F32.BF16 R128, R4.reuse, R36, RZ ;  /* 0x000000240480723c */ /* 0x048fec00000418ff */
[----:B----4-:R-:W-:Y:S06]  /*1160*/  HMMA.16816.F32.BF16 R132, R4, R32, RZ ;  /* 0x000000200484723c */ /* 0x010fec00000418ff */
[C---:B-1----:R-:W-:Y:S06]  /*1170*/  HMMA.16816.F32.BF16 R52, R8.reuse, R12, RZ ;  /* 0x0000000c0834723c */ /* 0x042fec00000418ff */
[----:B------:R-:W-:Y:S01]  /*1180*/  HMMA.16816.F32.BF16 R48, R8, R14, RZ ;  /* 0x0000000e0830723c */ /* 0x000fe200000418ff */
[----:B------:R-:W1:Y:S05]  /*1190*/  LDSM.16.M88.4 R12, [R216] ;  /* 0x00000000d80c783b */ /* 0x000e6a0000000200 */
        /* <DEDUP_REMOVED lines=12> */
[C---:B------:R-:W-:Y:S06]  /*1260*/  HMMA.16816.F32.BF16 R76, R8.reuse, R32, RZ ;  /* 0x00000020084c723c */ /* 0x040fec00000418ff */
[C---:B------:R-:W-:Y:S01]  /*1270*/  HMMA.16816.F32.BF16 R80, R8.reuse, R34, RZ ;  /* 0x000000220850723c */ /* 0x040fe200000418ff */
[----:B------:R-:W2:Y:S05]  /*1280*/  LDSM.16.M88.4 R32, [R217+0x800] ;  /* 0x00080000d920783b */ /* 0x000eaa0000000200 */
[C---:B------:R-:W-:Y:S06]  /*1290*/  HMMA.16816.F32.BF16 R4, R8.reuse, R36, RZ ;  /* 0x000000240804723c */ /* 0x040fec00000418ff */
[----:B------:R-:W-:Y:S06]  /*12a0*/  HMMA.16816.F32.BF16 R84, R8, R38, RZ ;  /* 0x000000260854723c */ /* 0x000fec00000418ff */
[----:B-1----:R-:W-:Y:S06]  /*12b0*/  HMMA.16816.F32.BF16 R52, R12, R44, R52 ;  /* 0x0000002c0c34723c */ /* 0x002fec0000041834 */
[C---:B------:R-:W-:Y:S06]  /*12c0*/  HMMA.16816.F32.BF16 R68, R8.reuse, R28, RZ ;  /* 0x0000001c0844723c */ /* 0x040fec00000418ff */
[----:B------:R-:W-:Y:S01]  /*12d0*/  HMMA.16816.F32.BF16 R100, R8, R30, RZ ;  /* 0x0000001e0864723c */ /* 0x000fe200000418ff */
[----:B------:R-:W1:Y:S05]  /*12e0*/  LDSM.16.M88.4 R28, [R217+0xc00] ;  /* 0x000c0000d91c783b */ /* 0x000e6a0000000200 */
[C---:B------:R-:W-:Y:S06]  /*12f0*/  HMMA.16816.F32.BF16 R96, R12.reuse, R46, R48 ;  /* 0x0000002e0c60723c */ /* 0x040fec0000041830 */
[----:B------:R-:W-:Y:S01]  /*1300*/  HMMA.16816.F32.BF16 R92, R12, R56, R4 ;  /* 0x000000380c5c723c */ /* 0x000fe20000041804 */
[----:B------:R-:W-:Y:S01]  /*1310*/  FMNMX.FTZ R2, R52, R53, !PT ;  /* 0x0000003534027209 */ /* 0x000fe20007810000 */
[----:B------:R-:W-:Y:S04]  /*1320*/  LDSM.16.M88.4 R4, [R216+0x1000] ;  /* 0x00100000d804783b */ /* 0x000fe80000000200 */
[C---:B------:R-:W-:Y:S06]  /*1330*/  HMMA.16816.F32.BF16 R60, R8.reuse, R16, RZ ;  /* 0x00000010083c723c */ /* 0x040fec00000418ff */
[----:B------:R-:W-:Y:S01]  /*1340*/  HMMA.16816.F32.BF16 R120, R8, R18, RZ ;  /* 0x000000120878723c */ /* 0x000fe200000418ff */
[----:B------:R-:W3:Y:S05]  /*1350*/  LDSM.16.M88.4 R16, [R217+0x1000] ;  /* 0x00100000d910783b */ /* 0x000eea0000000200 */
[----:B------:R-:W-:Y:S01]  /*1360*/  HMMA.16816.F32.BF16 R84, R12, R58, R84 ;  /* 0x0000003a0c54723c */ /* 0x000fe20000041854 */
[----:B------:R-:W-:-:S04]  /*1370*/  FMNMX.FTZ R2, R96, R2, !PT ;  /* 0x0000000260027209 */ /* 0x000fc80007810000 */
[----:B------:R-:W-:Y:S01]  /*1380*/  FMNMX.FTZ R2, R97, R2, !PT ;  /* 0x0000000261027209 */ /* 0x000fe20007810000 */
[----:B------:R-:W-:Y:S03]  /*1390*/  HMMA.16816.F32.BF16 R36, R8, R40, RZ ;  /* 0x000000280824723c */ /* 0x000fe600000418ff */
[----:B------:R-:W-:-:S03]  /*13a0*/  FMNMX.FTZ R2, R92, R2, !PT ;  /* 0x000000025c027209 */ /* 0x000fc60007810000 */
[----:B------:R-:W-:Y:S01]  /*13b0*/  HMMA.16816.F32.BF16 R72, R8, R24, RZ ;  /* 0x000000180848723c */ /* 0x000fe200000418ff */
[----:B------:R-:W-:-:S05]  /*13c0*/  FMNMX.FTZ R2, R93, R2, !PT ;  /* 0x000000025d027209 */ /* 0x000fca0007810000 */
[C---:B------:R-:W-:Y:S01]  /*13d0*/  HMMA.16816.F32.BF16 R104, R8.reuse, R26, RZ ;  /* 0x0000001a0868723c */ /* 0x040fe200000418ff */
[----:B------:R-:W-:Y:S05]  /*13e0*/  LDSM.16.M88.4 R24, [R217+0x1800] ;  /* 0x00180000d918783b */ /* 0x000fea0000000200 */
[----:B------:R-:W-:Y:S01]  /*13f0*/  HMMA.16816.F32.BF16 R64, R8, R20, RZ ;  /* 0x000000140840723c */ /* 0x000fe200000418ff */
[----:B------:R-:W-:-:S04]  /*1400*/  FMNMX.FTZ R2, R84, R2, !PT ;  /* 0x0000000254027209 */ /* 0x000fc80007810000 */
[----:B------:R-:W-:Y:S01]  /*1410*/  FMNMX.FTZ R2, R85, R2, !PT ;  /* 0x0000000255027209 */ /* 0x000fe20007810000 */
[C---:B------:R-:W-:Y:S01]  /*1420*/  HMMA.16816.F32.BF16 R116, R8.reuse, R22, RZ ;  /* 0x000000160874723c */ /* 0x040fe200000418ff */
[----:B------:R-:W4:Y:S05]  /*1430*/  LDSM.16.M88.4 R20, [R217+0x1400] ;  /* 0x00140000d914783b */ /* 0x000f2a0000000200 */
[----:B------:R-:W-:Y:S01]  /*1440*/  HMMA.16816.F32.BF16 R40, R8, R42, RZ ;  /* 0x0000002a0828723c */ /* 0x000fe200000418ff */
[----:B------:R-:W4:Y:S01]  /*1450*/  LDSM.16.M88.4 R8, [R217+0x1c00] ;  /* 0x001c0000d908783b */ /* 0x000f220000000200 */
[----:B------:R-:W-:-:S04]  /*1460*/  DEPBAR.LE SB0, 0x0 ;  /* 0x000080000000791a */ /* 0x000fc80000000000 */
[C---:B--2---:R-:W-:Y:S06]  /*1470*/  HMMA.16816.F32.BF16 R76, R12.reuse, R32, R76 ;  /* 0x000000200c4c723c */ /* 0x044fec000004184c */
[C---:B------:R-:W-:Y:S06]  /*1480*/  HMMA.16816.F32.BF16 R80, R12.reuse, R34, R80 ;  /* 0x000000220c50723c */ /* 0x040fec0000041850 */
[C---:B-1----:R-:W-:Y:S06]  /*1490*/  HMMA.16816.F32.BF16 R68, R12.reuse, R28, R68 ;  /* 0x0000001c0c44723c */ /* 0x042fec0000041844 */
[C---:B------:R-:W-:Y:S06]  /*14a0*/  HMMA.16816.F32.BF16 R48, R12.reuse, R30, R100 ;  /* 0x0000001e0c30723c */ /* 0x040fec0000041864 */
[----:B------:R-:W-:Y:S01]  /*14b0*/  FMNMX.FTZ R2, R76, R2, !PT ;  /* 0x000000024c027209 */ /* 0x000fe20007810000 */
[----:B---3--:R-:W-:Y:S03]  /*14c0*/  HMMA.16816.F32.BF16 R72, R12, R16, R72 ;  /* 0x000000100c48723c */ /* 0x008fe60000041848 */
[----:B------:R-:W-:-:S03]  /*14d0*/  FMNMX.FTZ R2, R77, R2, !PT ;  /* 0x000000024d027209 */ /* 0x000fc60007810000 */
[----:B----4-:R-:W-:Y:S01]  /*14e0*/  HMMA.16816.F32.BF16 R108, R12, R20, R64 ;  /* 0x000000140c6c723c */ /* 0x010fe20000041840 */
[----:B------:R-:W-:-:S04]  /*14f0*/  FMNMX.FTZ R2, R80, R2, !PT ;  /* 0x0000000250027209 */ /* 0x000fc80007810000 */
[----:B------:R-:W-:Y:S01]  /*1500*/  FMNMX.FTZ R2, R81, R2, !PT ;  /* 0x0000000251027209 */ /* 0x000fe20007810000 */
[----:B------:R-:W-:Y:S03]  /*1510*/  HMMA.16816.F32.BF16 R168, R12, R8, R36 ;  /* 0x000000080ca8723c */ /* 0x000fe60000041824 */
[----:B------:R-:W-:-:S03]  /*1520*/  FMNMX.FTZ R2, R68, R2, !PT ;  /* 0x0000000244027209 */ /* 0x000fc60007810000 */
[----:B------:R-:W-:Y:S01]  /*1530*/  HMMA.16816.F32.BF16 R36, R12, R18, R104 ;  /* 0x000000120c24723c */ /* 0x000fe20000041868 */
[----:B------:R-:W-:-:S04]  /*1540*/  FMNMX.FTZ R2, R69, R2, !PT ;  /* 0x0000000245027209 */ /* 0x000fc80007810000 */
[----:B------:R-:W-:Y:S01]  /*1550*/  FMNMX.FTZ R2, R48, R2, !PT ;  /* 0x0000000230027209 */ /* 0x000fe20007810000 */
[----:B------:R-:W-:Y:S03]  /*1560*/  HMMA.16816.F32.BF16 R112, R12, R24, R60 ;  /* 0x000000180c70723c */ /* 0x000fe6000004183c */
[----:B------:R-:W-:-:S03]  /*1570*/  FMNMX.FTZ R2, R49, R2, !PT ;  /* 0x0000000231027209 */ /* 0x000fc60007810000 */
[----:B------:R-:W-:Y:S01]  /*1580*/  HMMA.16816.F32.BF16 R60, R12, R22, R116 ;  /* 0x000000160c3c723c */ /* 0x000fe20000041874 */
[----:B------:R-:W-:-:S04]  /*1590*/  FMNMX.FTZ R2, R72, R2, !PT ;  /* 0x0000000248027209 */ /* 0x000fc80007810000 */
[----:B------:R-:W-:Y:S01]  /*15a0*/  FMNMX.FTZ R2, R73, R2, !PT ;  /* 0x0000000249027209 */ /* 0x000fe20007810000 */
[C---:B------:R-:W-:Y:S06]  /*15b0*/  HMMA.16816.F32.BF16 R64, R12.reuse, R26, R120 ;  /* 0x0000001a0c40723c */ /* 0x040fec0000041878 */
        /* <DEDUP_REMOVED lines=22> */
[C---:B------:R-:W-:Y:S06]  /*1720*/  HMMA.16816.F32.BF16 R44, R4.reuse, R46, R160 ;  /* 0x0000002e042c723c */ /* 0x040fec00000418a0 */
[C---:B------:R-:W-:Y:S06]  /*1730*/  HMMA.16816.F32.BF16 R56, R4.reuse, R58, R156 ;  /* 0x0000003a0438723c */ /* 0x040fec000004189c */
[C---:B------:R-:W-:Y:S06]  /*1740*/  HMMA.16816.F32.BF16 R100, R4.reuse, R34, R164 ;  /* 0x000000220464723c */ /* 0x040fec00000418a4 */
[C---:B------:R-:W-:Y:S06]  /*1750*/  HMMA.16816.F32.BF16 R104, R4.reuse, R30, R172 ;  /* 0x0000001e0468723c */ /* 0x040fec00000418ac */
[C---:B------:R-:W-:Y:S06]  /*1760*/  HMMA.16816.F32.BF16 R116, R4.reuse, R18, R176 ;  /* 0x000000120474723c */ /* 0x040fec00000418b0 */
[C---:B------:R-:W-:Y:S06]  /*1770*/  HMMA.16816.F32.BF16 R20, R4.reuse, R22, R180 ;  /* 0x000000160414723c */ /* 0x040fec00000418b4 */
[C---:B------:R-:W-:Y:S06]  /*1780*/  HMMA.16816.F32.BF16 R188, R4.reuse, R26, R188 ;  /* 0x0000001a04bc723c */ /* 0x040fec00000418bc */
[----:B------:R-:W-:Y:S07]  /*1790*/  HMMA.16816.F32.BF16 R184, R4, R10, R184 ;  /* 0x0000000a04b8723c */ /* 0x000fee00000418b8 */
[----:B------:R-:W-:Y:S01]  /*17a0*/  FMNMX.FTZ R10, R193, R2, !PT ;  /* 0x00000002c10a7209 */ /* 0x000fe20007810000 */
[----:B------:R-:W-:Y:S06]  /*17b0*/  BAR.SYNC.DEFER_BLOCKING 0x0 ;  /* 0x0000000000007b1d */ /* 0x000fec0000010000 */
[----:B------:R-:W-:Y:S10]  /*17c0*/  @!P0 BRA `(.L_x_35) ;  /* 0x0000000000588947 */ /* 0x000ff40003800000 */
[----:B------:R-:W-:-:S04]  /*17d0*/  LEA.HI.SX32 R2, R225, 0xfffffffe, 0x19 ;  /* 0xfffffffee1027811 */ /* 0x000fc800078fcaff */
[----:B------:R-:W-:Y:S01]  /*17e0*/  SHF.R.S32.HI R5, RZ, 0x1f, R2 ;  /* 0x0000001fff057819 */ /* 0x000fe20000011402 */
[C---:B------:R-:W-:Y:S02]  /*17f0*/  IMAD R4, R2.reuse, UR12, RZ ;  /* 0x0000000c02047c24 */ /* 0x040fe4000f8e02ff */
[----:B------:R-:W-:-:S04]  /*1800*/  IMAD.WIDE.U32 R2, R2, UR19, R248 ;  /* 0x0000001302027c25 */ /* 0x000fc8000f8e00f8 */
[----:B------:R-:W-:Y:S01]  /*1810*/  IMAD R4, R5, UR19, R4 ;  /* 0x0000001305047c24 */ /* 0x000fe2000f8e0204 */
[----:B------:R-:W-:-:S03]  /*1820*/  LEA R6, P2, R2, UR6, 0x1 ;  /* 0x0000000602067c11 */ /* 0x000fc6000f8408ff */
[----:B------:R-:W-:Y:S01]  /*1830*/  IMAD.IADD R3, R3, 0x1, R4 ;  /* 0x0000000103037824 */ /* 0x000fe200078e0204 */
[----:B------:R-:W-:-:S04]  /*1840*/  IADD3 R4, P1, R6, UR15, RZ ;  /* 0x0000000f06047c10 */ /* 0x000fc8000ff3e0ff */
        /* <DEDUP_REMOVED lines=13> */
[----:B------:R-:W0:Y:S02]  /*1920*/  LDGDEPBAR ;  /* 0x00000000000079af */ /* 0x000e240000000000 */
.L_x_35:
[----:B-1----:R-:W1:Y:S01]  /*1930*/  SHFL.BFLY PT, R2, R10, 0x2, 0x1f ;  /* 0x0c401f000a027f89 */ /* 0x002e6200000e0000 */
[----:B------:R-:W-:Y:S01]  /*1940*/  ULDC UR4, c[0x0][0x2ec] ;  /* 0x0000bb0000047ab9 */ /* 0x000fe20000000800 */
[----:B------:R-:W-:Y:S02]  /*1950*/  FMNMX.FTZ R4, R54, R55, !PT ;  /* 0x0000003736047209 */ /* 0x000fe40007810000 */
[----:B-1----:R-:W-:-:S05]  /*1960*/  FMNMX.FTZ R2, R10, R2, !PT ;  /* 0x000000020a027209 */ /* 0x002fca0007810000 */
[----:B------:R-:W1:Y:S02]  /*1970*/  SHFL.BFLY PT, R3, R2, 0x1, 0x1f ;  /* 0x0c201f0002037f89 */ /* 0x000e6400000e0000 */
[----:B-1----:R-:W-:-:S04]  /*1980*/  FMNMX.FTZ R139, R2, R3, !PT ;  /* 0x00000003028b7209 */ /* 0x002fc80007810000 */
[C---:B------:R-:W-:Y:S01]  /*1990*/  FSETP.NEU.FTZ.AND P1, PT, R139.reuse, -INF , PT ;  /* 0xff8000008b00780b */ /* 0x040fe20003f3d000 */
[----:B------:R-:W-:-:S05]  /*19a0*/  FMUL.FTZ R2, R139, UR4 ;  /* 0x000000048b027c20 */ /* 0x000fca0008410000 */
[----:B------:R-:W-:-:S05]  /*19b0*/  FSEL R2, R2, RZ, P1 ;  /* 0x000000ff02027208 */ /* 0x000fca0000800000 */
[----:B------:R-:W-:-:S04]  /*19c0*/  FFMA.FTZ R3, R52, UR4, -R2 ;  /* 0x0000000434037c23 */ /* 0x000fc80008010802 */
[----:B------:R1:W-:Y:S02]  /*19d0*/  MUFU.EX2 R165, R3 ;  /* 0x0000000300a57308 */ /* 0x0003e40000000800 */
[----:B-1----:R-:W-:-:S06]  /*19e0*/  FFMA.FTZ R3, R53, UR4, -R2 ;  /* 0x0000000435037c23 */ /* 0x002fcc0008010802 */
[----:B------:R1:W2:Y:S02]  /*19f0*/  MUFU.EX2 R164, R3 ;  /* 0x0000000300a47308 */ /* 0x0002a40000000800 */
[----:B-1----:R-:W-:-:S06]  /*1a00*/  FFMA.FTZ R3, R96, UR4, -R2 ;  /* 0x0000000460037c23 */ /* 0x002fcc0008010802 */
[----:B------:R1:W-:Y:S02]  /*1a10*/  MUFU.EX2 R166, R3 ;  /* 0x0000000300a67308 */ /* 0x0003e40000000800 */
[----:B-1----:R-:W-:-:S06]  /*1a20*/  FFMA.FTZ R3, R97, UR4, -R2 ;  /* 0x0000000461037c23 */ /* 0x002fcc0008010802 */
[----:B------:R1:W-:Y:S02]  /*1a30*/  MUFU.EX2 R167, R3 ;  /* 0x0000000300a77308 */ /* 0x0003e40000000800 */
[----:B-1----:R-:W-:Y:S01]  /*1a40*/  FMNMX.FTZ R3, R98, R4, !PT ;  /* 0x0000000462037209 */ /* 0x002fe20007810000 */
[----:B------:R-:W-:-:S03]  /*1a50*/  FFMA.FTZ R4, R92, UR4, -R2 ;  /* 0x000000045c047c23 */ /* 0x000fc60008010802 */
[----:B------:R-:W-:Y:S02]  /*1a60*/  FMNMX.FTZ R3, R99, R3, !PT ;  /* 0x0000000363037209 */ /* 0x000fe40007810000 */
[----:B------:R1:W-:Y:S02]  /*1a70*/  MUFU.EX2 R205, R4 ;  /* 0x0000000400cd7308 */ /* 0x0003e40000000800 */
        /* <DEDUP_REMOVED lines=37> */
[----:B------:R-:W-:-:S05]  /*1cd0*/  FMNMX.FTZ R3, R195, R3, !PT ;  /* 0x00000003c3037209 */ /* 0x000fca0007810000 */
[----:B------:R-:W3:Y:S01]  /*1ce0*/  SHFL.BFLY PT, R5, R3, 0x2, 0x1f ;  /* 0x0c401f0003057f89 */ /* 0x000ee200000e0000 */
[----:B-1----:R-:W-:-:S04]  /*1cf0*/  FFMA.FTZ R4, R80, UR4, -R2 ;  /* 0x0000000450047c23 */ /* 0x002fc80008010802 */
[----:B------:R1:W-:Y:S01]  /*1d00*/  MUFU.EX2 R223, R4 ;  /* 0x0000000400df7308 */ /* 0x0003e20000000800 */
[----:B---3--:R-:W-:Y:S01]  /*1d10*/  FMNMX.FTZ R3, R3, R5, !PT ;  /* 0x0000000503037209 */ /* 0x008fe20007810000 */
[----:B-1----:R-:W-:-:S04]  /*1d20*/  FFMA.FTZ R4, R81, UR4, -R2 ;  /* 0x0000000451047c23 */ /* 0x002fc80008010802 */
[----:B------:R-:W1:Y:S02]  /*1d30*/  SHFL.BFLY PT, R5, R3, 0x1, 0x1f ;  /* 0x0c201f0003057f89 */ /* 0x000e6400000e0000 */
[----:B------:R3:W-:Y:S02]  /*1d40*/  MUFU.EX2 R222, R4 ;  /* 0x0000000400de7308 */ /* 0x0007e40000000800 */
[----:B---3--:R-:W-:-:S06]  /*1d50*/  FFMA.FTZ R4, R68, UR4, -R2 ;  /* 0x0000000444047c23 */ /* 0x008fcc0008010802 */
[----:B------:R3:W-:Y:S01]  /*1d60*/  MUFU.EX2 R221, R4 ;  /* 0x0000000400dd7308 */ /* 0x0007e20000000800 */
[----:B-1----:R-:W-:Y:S01]  /*1d70*/  FMNMX.FTZ R138, R3, R5, !PT ;  /* 0x00000005038a7209 */ /* 0x002fe20007810000 */
[----:B------:R-:W-:-:S03]  /*1d80*/  FFMA.FTZ R3, R192, UR4, -R2 ;  /* 0x00000004c0037c23 */ /* 0x000fc60008010802 */
[C---:B------:R-:W-:Y:S01]  /*1d90*/  FSETP.NEU.FTZ.AND P1, PT, R138.reuse, -INF , PT ;  /* 0xff8000008a00780b */ /* 0x040fe20003f3d000 */
[----:B------:R-:W-:Y:S02]  /*1da0*/  FMUL.FTZ R5, R138, UR4 ;  /* 0x000000048a057c20 */ /* 0x000fe40008410000 */
[----:B------:R1:W-:Y:S03]  /*1db0*/  MUFU.EX2 R242, R3 ;  /* 0x0000000300f27308 */ /* 0x0003e60000000800 */
[----:B------:R-:W-:Y:S01]  /*1dc0*/  FSEL R5, R5, RZ, P1 ;  /* 0x000000ff05057208 */ /* 0x000fe20000800000 */
[----:B---3--:R-:W-:-:S04]  /*1dd0*/  FFMA.FTZ R4, R69, UR4, -R2 ;  /* 0x0000000445047c23 */ /* 0x008fc80008010802 */
[----:B------:R3:W-:Y:S01]  /*1de0*/  MUFU.EX2 R220, R4 ;  /* 0x0000000400dc7308 */ /* 0x0007e20000000800 */
[----:B-1----:R-:W-:-:S07]  /*1df0*/  FFMA.FTZ R3, R98, UR4, -R5 ;  /* 0x0000000462037c23 */ /* 0x002fce0008010805 */
[----:B------:R1:W-:Y:S01]  /*1e00*/  MUFU.EX2 R130, R3 ;  /* 0x0000000300827308 */ /* 0x0003e20000000800 */
[----:B---3--:R-:W-:-:S07]  /*1e10*/  FFMA.FTZ R4, R48, UR4, -R2 ;  /* 0x0000000430047c23 */ /* 0x008fce0008010802 */
        /* <DEDUP_REMOVED lines=50> */
[----:B------:R-:W-:Y:S01]  /*2140*/  MUFU.EX2 R174, R3 ;  /* 0x0000000300ae7308 */ /* 0x000fe20000000800 */
[----:B---3--:R-:W-:-:S07]  /*2150*/  FFMA.FTZ R4, R65, UR4, -R2 ;  /* 0x0000000441047c23 */ /* 0x008fce0008010802 */
[----:B------:R1:W-:Y:S02]  /*2160*/  MUFU.EX2 R238, R4 ;  /* 0x0000000400ee7308 */ /* 0x0003e40000000800 */
[----:B-1----:R-:W-:-:S06]  /*2170*/  FFMA.FTZ R4, R168, UR4, -R2 ;  /* 0x00000004a8047c23 */ /* 0x002fcc0008010802 */
[----:B------:R1:W-:Y:S02]  /*2180*/  MUFU.EX2 R240, R4 ;  /* 0x0000000400f07308 */ /* 0x0003e40000000800 */
[--C-:B-1----:R-:W-:Y:S01]  /*2190*/  FFMA.FTZ R4, R169, UR4, -R2.reuse ;  /* 0x00000004a9047c23 */ /* 0x102fe20008010802 */
[----:B------:R-:W-:-:S05]  /*21a0*/  FFMA.FTZ R2, R193, UR4, -R2 ;  /* 0x00000004c1027c23 */ /* 0x000fca0008010802 */
[----:B------:R-:W-:Y:S08]  /*21b0*/  MUFU.EX2 R239, R4 ;  /* 0x0000000400ef7308 */ /* 0x000ff00000000800 */
[----:B------:R1:W-:Y:S02]  /*21c0*/  MUFU.EX2 R241, R2 ;  /* 0x0000000200f17308 */ /* 0x0003e40000000800 */
[----:B-1----:R-:W-:-:S06]  /*21d0*/  FFMA.FTZ R2, R54, UR4, -R5 ;  /* 0x0000000436027c23 */ /* 0x002fcc0008010805 */
[----:B------:R1:W-:Y:S02]  /*21e0*/  MUFU.EX2 R131, R2 ;  /* 0x0000000200837308 */ /* 0x0003e40000000800 */
[----:B-1----:R-:W-:-:S06]  /*21f0*/  FFMA.FTZ R2, R55, UR4, -R5 ;  /* 0x0000000437027c23 */ /* 0x002fcc0008010805 */
[----:B------:R1:W3:Y:S02]  /*2200*/  MUFU.EX2 R129, R2 ;  /* 0x0000000200817308 */ /* 0x0002e40000000800 */
[----:B-1----:R-:W-:-:S04]  /*2210*/  FMNMX.FTZ R2, R12, R13, !PT ;  /* 0x0000000d0c027209 */ /* 0x002fc80007810000 */
        /* <DEDUP_REMOVED lines=27> */
[----:B------:R-:W-:Y:S01]  /*23d0*/  FMNMX.FTZ R3, R125, R2, !PT ;  /* 0x000000027d037209 */ /* 0x000fe20007810000 */
[----:B------:R-:W-:-:S03]  /*23e0*/  FFMA.FTZ R2, R74, UR4, -R5 ;  /* 0x000000044a027c23 */ /* 0x000fc60008010805 */
[----:B------:R-:W-:Y:S01]  /*23f0*/  FMNMX.FTZ R4, R184, R3, !PT ;  /* 0x00000003b8047209 */ /* 0x000fe20007810000 */
[----:B------:R1:W-:Y:S01]  /*2400*/  MUFU.EX2 R173, R2 ;  /* 0x0000000200ad7308 */ /* 0x0003e20000000800 */
[----:B------:R-:W-:-:S07]  /*2410*/  FFMA.FTZ R3, R75, UR4, -R5 ;  /* 0x000000044b037c23 */ /* 0x000fce0008010805 */
[----:B------:R4:W-:Y:S01]  /*2420*/  MUFU.EX2 R181, R3 ;  /* 0x0000000300b57308 */ /* 0x0009e20000000800 */
[----:B-1----:R-:W-:Y:S01]  /*2430*/  FMNMX.FTZ R2, R185, R4, !PT ;  /* 0x00000004b9027209 */ /* 0x002fe20007810000 */
[----:B------:R-:W-:-:S04]  /*2440*/  FFMA.FTZ R4, R62, UR4, -R5 ;  /* 0x000000043e047c23 */ /* 0x000fc80008010805 */
[----:B------:R-:W1:Y:S02]  /*2450*/  SHFL.BFLY PT, R6, R2, 0x2, 0x1f ;  /* 0x0c401f0002067f89 */ /* 0x000e6400000e0000 */
[----:B------:R5:W-:Y:S01]  /*2460*/  MUFU.EX2 R193, R4 ;  /* 0x0000000400c17308 */ /* 0x000be20000000800 */
[----:B----4-:R-:W-:-:S07]  /*2470*/  FFMA.FTZ R3, R38, UR4, -R5 ;  /* 0x0000000426037c23 */ /* 0x010fce0008010805 */
[----:B------:R4:W-:Y:S01]  /*2480*/  MUFU.EX2 R182, R3 ;  /* 0x0000000300b67308 */ /* 0x0009e20000000800 */
[----:B-----5:R-:W-:-:S07]  /*2490*/  FFMA.FTZ R4, R66, UR4, -R5 ;  /* 0x0000000442047c23 */ /* 0x020fce0008010805 */
[----:B------:R-:W-:Y:S01]  /*24a0*/  MUFU.EX2 R203, R4 ;  /* 0x0000000400cb7308 */ /* 0x000fe20000000800 */
[----:B-1----:R-:W-:Y:S01]  /*24b0*/  FMNMX.FTZ R2, R2, R6, !PT ;  /* 0x0000000602027209 */ /* 0x002fe20007810000 */
[----:B----4-:R-:W-:-:S04]  /*24c0*/  FFMA.FTZ R3, R39, UR4, -R5 ;  /* 0x0000000427037c23 */ /* 0x010fc80008010805 */
[----:B------:R-:W1:Y:S02]  /*24d0*/  SHFL.BFLY PT, R6, R2, 0x1, 0x1f ;  /* 0x0c201f0002067f89 */ /* 0x000e6400000e0000 */
[----:B------:R4:W-:Y:S02]  /*24e0*/  MUFU.EX2 R183, R3 ;  /* 0x0000000300b77308 */ /* 0x0009e40000000800 */
[----:B----4-:R-:W-:-:S06]  /*24f0*/  FFMA.FTZ R3, R110, UR4, -R5 ;  /* 0x000000046e037c23 */ /* 0x010fcc0008010805 */
[----:B------:R4:W-:Y:S01]  /*2500*/  MUFU.EX2 R192, R3 ;  /* 0x0000000300c07308 */ /* 0x0009e20000000800 */
[----:B-1----:R-:W-:Y:S01]  /*2510*/  FMNMX.FTZ R137, R2, R6, !PT ;  /* 0x0000000602897209 */ /* 0x002fe20007810000 */
[--C-:B------:R-:W-:Y:S01]  /*2520*/  FFMA.FTZ R2, R67, UR4, -R5.reuse ;  /* 0x0000000443027c23 */ /* 0x100fe20008010805 */
[----:B------:R-:W-:Y:S02]  /*2530*/  FFMA.FTZ R6, R170, UR4, -R5 ;  /* 0x00000004aa067c23 */ /* 0x000fe40008010805 */
[----:B------:R-:W-:-:S03]  /*2540*/  FSETP.NEU.FTZ.AND P1, PT, R137, -INF , PT ;  /* 0xff8000008900780b */ /* 0x000fc60003f3d000 */
[----:B------:R1:W-:Y:S08]  /*2550*/  MUFU.EX2 R201, R2 ;  /* 0x0000000200c97308 */ /* 0x0003f00000000800 */
[----:B------:R5:W-:Y:S01]  /*2560*/  MUFU.EX2 R199, R6 ;  /* 0x0000000600c77308 */ /* 0x000be20000000800 */
[----:B----4-:R-:W-:-:S07]  /*2570*/  FFMA.FTZ R3, R111, UR4, -R5 ;  /* 0x000000046f037c23 */ /* 0x010fce0008010805 */
[----:B------:R4:W-:Y:S01]  /*2580*/  MUFU.EX2 R197, R3 ;  /* 0x0000000300c57308 */ /* 0x0009e20000000800 */
[----:B-1----:R-:W-:-:S05]  /*2590*/  FMUL.FTZ R2, R137, UR4 ;  /* 0x0000000489027c20 */ /* 0x002fca0008410000 */
[----:B------:R-:W-:-:S05]  /*25a0*/  FSEL R4, R2, RZ, P1 ;  /* 0x000000ff02047208 */ /* 0x000fca0000800000 */
[----:B-----5:R-:W-:-:S04]  /*25b0*/  FFMA.FTZ R6, R141, UR4, -R4 ;  /* 0x000000048d067c23 */ /* 0x020fc80008010804 */
[----:B------:R-:W-:Y:S01]  /*25c0*/  MUFU.EX2 R112, R6 ;  /* 0x0000000600707308 */ /* 0x000fe20000000800 */
[----:B----4-:R-:W-:-:S07]  /*25d0*/  FFMA.FTZ R3, R63, UR4, -R5 ;  /* 0x000000043f037c23 */ /* 0x010fce0008010805 */
[----:B------:R1:W-:Y:S02]  /*25e0*/  MUFU.EX2 R198, R3 ;  /* 0x0000000300c67308 */ /* 0x0003e40000000800 */
[----:B-1----:R-:W-:-:S06]  /*25f0*/  FFMA.FTZ R3, R114, UR4, -R5 ;  /* 0x0000000472037c23 */ /* 0x002fcc0008010805 */
[----:B------:R1:W-:Y:S02]  /*2600*/  MUFU.EX2 R200, R3 ;  /* 0x0000000300c87308 */ /* 0x0003e40000000800 */
[----:B-1----:R-:W-:-:S06]  /*2610*/  FFMA.FTZ R3, R115, UR4, -R5 ;  /* 0x0000000473037c23 */ /* 0x002fcc0008010805 */
[----:B------:R1:W-:Y:S02]  /*2620*/  MUFU.EX2 R202, R3 ;  /* 0x0000000300ca7308 */ /* 0x0003e40000000800 */
[----:B-1----:R-:W-:-:S04]  /*2630*/  FMNMX.FTZ R3, R14, R15, !PT ;  /* 0x0000000f0e037209 */ /* 0x002fc80007810000 */
[----:B------:R-:W-:-:S04]  /*2640*/  FMNMX.FTZ R3, R46, R3, !PT ;  /* 0x000000032e037209 */ /* 0x000fc80007810000 */
[----:B------:R-:W-:-:S04]  /*2650*/  FMNMX.FTZ R3, R47, R3, !PT ;  /* 0x000000032f037209 */ /* 0x000fc80007810000 */
[----:B------:R-:W-:-:S04]  /*2660*/  FMNMX.FTZ R3, R42, R3, !PT ;  /* 0x000000032a037209 */ /* 0x000fc80007810000 */
[----:B------:R-:W-:-:S04]  /*2670*/  FMNMX.FTZ R3, R43, R3, !PT ;  /* 0x000000032b037209 */ /* 0x000fc80007810000 */
[----:B------:R-:W-:-:S04]  /*2680*/  FMNMX.FTZ R3, R58, R3, !PT ;  /* 0x000000033a037209 */ /* 0x000fc80007810000 */
[----:B------:R-:W-:Y:S01]  /*2690*/  FMNMX.FTZ R2, R59, R3, !PT ;  /* 0x000000033b027209 */ /* 0x000fe20007810000 */
[----:B------:R-:W-:Y:S01]  /*26a0*/  FFMA.FTZ R3, R12, UR4, -R4 ;  /* 0x000000040c037c23 */ /* 0x000fe20008010804 */
[----:B--2---:R-:W-:Y:S02]  /*26b0*/  F2FP.BF16.F32.PACK_AB R12, R164, R165 ;  /* 0x000000a5a40c723e */ /* 0x004fe400000010ff */
[----:B------:R-:W-:Y:S01]  /*26c0*/  FMNMX.FTZ R2, R134, R2, !PT ;  /* 0x0000000286027209 */ /* 0x000fe20007810000 */
[----:B------:R1:W-:Y:S03]  /*26d0*/  MUFU.EX2 R95, R3 ;  /* 0x00000003005f7308 */ /* 0x0003e60000000800 */
[----:B------:R-:W-:-:S04]  /*26e0*/  FMNMX.FTZ R2, R135, R2, !PT ;  /* 0x0000000287027209 */ /* 0x000fc80007810000 */
[----:B------:R-:W-:-:S04]  /*26f0*/  FMNMX.FTZ R2, R102, R2, !PT ;  /* 0x0000000266027209 */ /* 0x000fc80007810000 */
[----:B------:R-:W-:-:S04]  /*2700*/  FMNMX.FTZ R2, R103, R2, !PT ;  /* 0x0000000267027209 */ /* 0x000fc80007810000 */
[----:B------:R-:W-:Y:S01]  /*2710*/  FMNMX.FTZ R2, R122, R2, !PT ;  /* 0x000000027a027209 */ /* 0x000fe20007810000 */
[----:B-1----:R-:W-:Y:S01]  /*2720*/  FFMA.FTZ R3, R13, UR4, -R4 ;  /* 0x000000040d037c23 */ /* 0x002fe20008010804 */
[----:B---3--:R-:W-:Y:S02]  /*2730*/  F2FP.BF16.F32.PACK_AB R13, R129, R131 ;  /* 0x00000083810d723e */ /* 0x008fe400000010ff */
[----:B------:R-:W-:Y:S01]  /*2740*/  FMNMX.FTZ R2, R123, R2, !PT ;  /* 0x000000027b027209 */ /* 0x000fe20007810000 */
[----:B------:R1:W2:Y:S03]  /*2750*/  MUFU.EX2 R92, R3 ;  /* 0x00000003005c7308 */ /* 0x0002a60000000800 */
[----:B------:R-:W-:-:S04]  /*2760*/  FMNMX.FTZ R2, R106, R2, !PT ;  /* 0x000000026a027209 */ /* 0x000fc80007810000 */
[----:B------:R-:W-:-:S04]  /*2770*/  FMNMX.FTZ R2, R107, R2, !PT ;  /* 0x000000026b027209 */ /* 0x000fc80007810000 */
[----:B------:R-:W-:-:S04]  /*2780*/  FMNMX.FTZ R2, R142, R2, !PT ;  /* 0x000000028e027209 */ /* 0x000fc80007810000 */
[----:B------:R-:W-:Y:S01]  /*2790*/  FMNMX.FTZ R2, R143, R2, !PT ;  /* 0x000000028f027209 */ /* 0x000fe20007810000 */
[----:B-1----:R-:W-:Y:S01]  /*27a0*/  FFMA.FTZ R3, R44, UR4, -R4 ;  /* 0x000000042c037c23 */ /* 0x002fe20008010804 */
[----:B--2---:R-:W-:Y:S02]  /*27b0*/  F2FP.BF16.F32.PACK_AB R8, R92, R95 ;  /* 0x0000005f5c08723e */ /* 0x004fe400000010ff */
        /* <DEDUP_REMOVED lines=8> */
[----:B------:R1:W2:Y:S03]  /*2840*/  MUFU.EX2 R93, R3 ;  /* 0x00000003005d7308 */ /* 0x0002a60000000800 */
[----:B------:R-:W-:-:S04]  /*2850*/  FMNMX.FTZ R2, R150, R2, !PT ;  /* 0x0000000296027209 */ /* 0x000fc80007810000 */
[----:B------:R-:W-:-:S04]  /*2860*/  FMNMX.FTZ R2, R151, R2, !PT ;  /* 0x0000000297027209 */ /* 0x000fc80007810000 */
[----:B------:R-:W-:-:S04]  /*2870*/  FMNMX.FTZ R2, R190, R2, !PT ;  /* 0x00000002be027209 */ /* 0x000fc80007810000 */
[----:B------:R-:W-:Y:S01]  /*2880*/  FMNMX.FTZ R2, R191, R2, !PT ;  /* 0x00000002bf027209 */ /* 0x000fe20007810000 */
[----:B-1----:R-:W-:-:S03]  /*2890*/  FFMA.FTZ R3, R40, UR4, -R4 ;  /* 0x0000000428037c23 */ /* 0x002fc60008010804 */
[----:B------:R-:W-:Y:S02]  /*28a0*/  FMNMX.FTZ R2, R126, R2, !PT ;  /* 0x000000027e027209 */ /* 0x000fe40007810000 */
[----:B--2---:R-:W-:Y:S01]  /*28b0*/  F2FP.BF16.F32.PACK_AB R10, R93, R94 ;  /* 0x0000005e5d0a723e */ /* 0x004fe200000010ff */
[----:B------:R1:W-:Y:S01]  /*28c0*/  MUFU.EX2 R96, R3 ;  /* 0x0000000300607308 */ /* 0x0003e20000000800 */
[----:B------:R-:W-:-:S04]  /*28d0*/  FMNMX.FTZ R2, R127, R2, !PT ;  /* 0x000000027f027209 */ /* 0x000fc80007810000 */
[----:B------:R-:W-:-:S04]  /*28e0*/  FMNMX.FTZ R2, R186, R2, !PT ;  /* 0x00000002ba027209 */ /* 0x000fc80007810000 */
[----:B------:R-:W-:-:S05]  /*28f0*/  FMNMX.FTZ R2, R187, R2, !PT ;  /* 0x00000002bb027209 */ /* 0x000fca0007810000 */
[----:B------:R-:W2:Y:S01]  /*2900*/  SHFL.BFLY PT, R7, R2, 0x2, 0x1f ;  /* 0x0c401f0002077f89 */ /* 0x000ea200000e0000 */
[----:B-1----:R-:W-:-:S04]  /*2910*/  FFMA.FTZ R3, R41, UR4, -R4 ;  /* 0x0000000429037c23 */ /* 0x002fc80008010804 */
[----:B------:R1:W-:Y:S02]  /*2920*/  MUFU.EX2 R97, R3 ;  /* 0x0000000300617308 */ /* 0x0003e40000000800 */
[----:B-1----:R-:W-:Y:S01]  /*2930*/  FFMA.FTZ R3, R56, UR4, -R4 ;  /* 0x0000000438037c23 */ /* 0x002fe20008010804 */
[----:B--2---:R-:W-:-:S05]  /*2940*/  FMNMX.FTZ R2, R2, R7, !PT ;  /* 0x0000000702027209 */ /* 0x004fca0007810000 */
[----:B------:R1:W-:Y:S01]  /*2950*/  MUFU.EX2 R99, R3 ;  /* 0x0000000300637308 */ /* 0x0003e20000000800 */
[----:B------:R-:W2:Y:S01]  /*2960*/  SHFL.BFLY PT, R6, R2, 0x1, 0x1f ;  /* 0x0c201f0002067f89 */ /* 0x000ea200000e0000 */
        /* <DEDUP_REMOVED lines=28> */
[--C-:B-1----:R-:W-:Y:S01]  /*2b30*/  FFMA.FTZ R3, R20, UR4, -R4.reuse ;  /* 0x0000000414037c23 */ /* 0x102fe20008010804 */
[----:B--2---:R-:W-:Y:S01]  /*2b40*/  FMNMX.FTZ R20, R2, R6, !PT ;  /* 0x0000000602147209 */ /* 0x004fe20007810000 */
[----:B------:R-:W-:Y:S01]  /*2b50*/  FFMA.FTZ R2, R21, UR4, -R4 ;  /* 0x0000000415027c23 */ /* 0x000fe20008010804 */
[----:B------:R-:W-:-:S03]  /*2b60*/  LEA R6, R91, R90, 0x5 ;  /* 0x0000005a5b067211 */ /* 0x000fc600078e28ff */
[----:B------:R1:W-:Y:S01]  /*2b70*/  MUFU.EX2 R128, R3 ;  /* 0x0000000300807308 */ /* 0x0003e20000000800 */
[----:B------:R-:W-:-:S07]  /*2b80*/  FSETP.NEU.FTZ.AND P1, PT, R20, -INF , PT ;  /* 0xff8000001400780b */ /* 0x000fce0003f3d000 */
[----:B------:R2:W-:Y:S01]  /*2b90*/  MUFU.EX2 R121, R2 ;  /* 0x0000000200797308 */ /* 0x0005e20000000800 */
[----:B-1----:R-:W-:-:S05]  /*2ba0*/  FMUL.FTZ R3, R20, UR4 ;  /* 0x0000000414037c20 */ /* 0x002fca0008410000 */
[----:B------:R-:W-:Y:S01]  /*2bb0*/  FSEL R3, R3, RZ, P1 ;  /* 0x000000ff03037208 */ /* 0x000fe20000800000 */
[----:B--2---:R-:W-:-:S04]  /*2bc0*/  FFMA.FTZ R2, R148, UR4, -R4 ;  /* 0x0000000494027c23 */ /* 0x004fc80008010804 */
[----:B------:R1:W-:Y:S02]  /*2bd0*/  MUFU.EX2 R120, R2 ;  /* 0x0000000200787308 */ /* 0x0003e40000000800 */
[----:B-1----:R-:W-:Y:S01]  /*2be0*/  IADD3 R2, R89, R6, RZ ;  /* 0x0000000659027210 */ /* 0x002fe20007ffe0ff */
[--C-:B------:R-:W-:Y:S01]  /*2bf0*/  FFMA.FTZ R6, R14, UR4, -R3.reuse ;  /* 0x000000040e067c23 */ /* 0x100fe20008010803 */
[----:B------:R-:W-:Y:S02]  /*2c00*/  F2FP.BF16.F32.PACK_AB R14, R167, R166 ;  /* 0x000000a6a70e723e */ /* 0x000fe400000010ff */
[----:B------:R-:W-:Y:S01]  /*2c10*/  LEA R212, R2, UR5, 0x1 ;  /* 0x0000000502d47c11 */ /* 0x000fe2000f8e08ff */
[--C-:B------:R-:W-:Y:S01]  /*2c20*/  FFMA.FTZ R2, R15, UR4, -R3.reuse ;  /* 0x000000040f027c23 */ /* 0x100fe20008010803 */
[----:B------:R-:W-:Y:S01]  /*2c30*/  MUFU.EX2 R7, R6 ;  /* 0x0000000600077308 */ /* 0x000fe20000000800 */
[----:B------:R-:W-:Y:S02]  /*2c40*/  F2FP.BF16.F32.PACK_AB R15, R136, R130 ;  /* 0x00000082880f723e */ /* 0x000fe400000010ff */
[----:B------:R-:W1:Y:S01]  /*2c50*/  LDSM.16.MT88.4 R16, [R212+0x4000] ;  /* 0x00400000d410783b */ /* 0x000e620000004200 */
[----:B------:R-:W-:Y:S01]  /*2c60*/  IADD3 R213, R0, R212, RZ ;  /* 0x000000d400d57210 */ /* 0x000fe20007ffe0ff */
[----:B------:R-:W-:-:S02]  /*2c70*/  FFMA.FTZ R0, R46, UR4, -R3 ;  /* 0x000000042e007c23 */ /* 0x000fc40008010803 */
[----:B------:R-:W-:Y:S01]  /*2c80*/  LDSM.16.MT88.4 R28, [R212+0x4400] ;  /* 0x00440000d41c783b */ /* 0x000fe20000004200 */
[----:B------:R-:W2:Y:S03]  /*2c90*/  MUFU.EX2 R6, R2 ;  /* 0x0000000200067308 */ /* 0x000ea60000000800 */
[----:B------:R-:W3:Y:S04]  /*2ca0*/  LDSM.16.MT88.4 R24, [R213+0x4000] ;  /* 0x00400000d518783b */ /* 0x000ee80000004200 */
[----:B------:R-:W4:Y:S01]  /*2cb0*/  LDSM.16.MT88.4 R32, [R213+0x4400] ;  /* 0x00440000d520783b */ /* 0x000f220000004200 */
[----:B------:R5:W-:Y:S01]  /*2cc0*/  MUFU.EX2 R78, R0 ;  /* 0x00000000004e7308 */ /* 0x000be20000000800 */
[----:B--2---:R-:W-:-:S02]  /*2cd0*/  F2FP.BF16.F32.PACK_AB R9, R6, R7 ;  /* 0x000000070609723e */ /* 0x004fc400000010ff */
[----:B------:R-:W-:-:S04]  /*2ce0*/  LOP3.LUT R2, R196, 0xffffffe0, RZ, 0xc0, !PT ;  /* 0xffffffe0c4027812 */ /* 0x000fc800078ec0ff */
[----:B------:R-:W-:Y:S01]  /*2cf0*/  IADD3 R252, -R2, R252, RZ ;  /* 0x000000fc02fc7210 */ /* 0x000fe20007ffe1ff */
[----:B------:R-:W-:Y:S01]  /*2d00*/  FADD.FTZ R2, R165, R164 ;  /* 0x000000a4a5027221 */ /* 0x000fe20000010000 */
[----:B-----5:R-:W-:Y:S01]  /*2d10*/  FFMA.FTZ R0, R47, UR4, -R3 ;  /* 0x000000042f007c23 */ /* 0x020fe20008010803 */
[----:B------:R-:W-:-:S03]  /*2d20*/  F2FP.BF16.F32.PACK_AB R164, R239, R240 ;  /* 0x000000f0efa4723e */ /* 0x000fc600000010ff */
[----:B------:R2:W5:Y:S01]  /*2d30*/  MUFU.EX2 R80, R0 ;  /* 0x0000000000507308 */ /* 0x0005620000000800 */
[C---:B-1----:R-:W-:Y:S06]  /*2d40*/  HMMA.16816.F32.BF16 R52, R12.reuse, R18, RZ ;  /* 0x000000120c34723c */ /* 0x042fec00000418ff */
[----:B---3--:R-:W-:Y:S01]  /*2d50*/  HMMA.16816.F32.BF16 R44, R12, R24, RZ ;  /* 0x000000180c2c723c */ /* 0x008fe200000418ff */
[----:B--2---:R-:W-:Y:S01]  /*2d60*/  FFMA.FTZ R0, R149, UR4, -R4 ;  /* 0x0000000495007c23 */ /* 0x004fe20008010804 */
[----:B-----5:R-:W-:-:S03]  /*2d70*/  F2FP.BF16.F32.PACK_AB R11, R80, R78 ;  /* 0x0000004e500b723e */ /* 0x020fc600000010ff */
[----:B------:R1:W-:Y:S04]  /*2d80*/  MUFU.EX2 R91, R0 ;  /* 0x00000000005b7308 */ /* 0x0003e80000000800 */
[C---:B------:R-:W-:Y:S06]  /*2d90*/  HMMA.16816.F32.BF16 R36, R8.reuse, R16, RZ ;  /* 0x000000100824723c */ /* 0x040fec00000418ff */
[C---:B------:R-:W-:Y:S06]  /*2da0*/  HMMA.16816.F32.BF16 R64, R8.reuse, R18, RZ ;  /* 0x000000120840723c */ /* 0x040fec00000418ff */
[----:B------:R-:W-:Y:S01]  /*2db0*/  HMMA.16816.F32.BF16 R48, R8, R24, RZ ;  /* 0x000000180830723c */ /* 0x000fe200000418ff */
[----:B-1----:R-:W-:-:S04]  /*2dc0*/  FFMA.FTZ R0, R42, UR4, -R3 ;  /* 0x000000042a007c23 */ /* 0x002fc80008010803 */
[----:B------:R1:W-:Y:S01]  /*2dd0*/  MUFU.EX2 R82, R0 ;  /* 0x0000000000527308 */ /* 0x0003e20000000800 */
[----:B------:R-:W-:Y:S07]  /*2de0*/  HMMA.16816.F32.BF16 R60, R8, R26, RZ ;  /* 0x0000001a083c723c */ /* 0x000fee00000418ff */
[----:B------:R-:W-:Y:S02]  /*2df0*/  F2FP.BF16.F32.PACK_AB R8, R97, R96 ;  /* 0x000000606108723e */ /* 0x000fe400000010ff */
[----:B------:R-:W-:Y:S01]  /*2e00*/  F2FP.BF16.F32.PACK_AB R10, R98, R99 ;  /* 0x00000063620a723e */ /* 0x000fe200000010ff */
[----:B-1----:R-:W-:-:S02]  /*2e10*/  FFMA.FTZ R0, R43, UR4, -R3 ;  /* 0x000000042b007c23 */ /* 0x002fc40008010803 */
[----:B------:R-:W-:Y:S02]  /*2e20*/  HMMA.16816.F32.BF16 R40, R12, R26, RZ ;  /* 0x0000001a0c28723c */ /* 0x000fe400000418ff */
[----:B------:R1:W2:Y:S02]  /*2e30*/  MUFU.EX2 R84, R0 ;  /* 0x0000000000547308 */ /* 0x0002a40000000800 */
[----:B-1----:R-:W-:Y:S01]  /*2e40*/  FFMA.FTZ R0, R58, UR4, -R3 ;  /* 0x000000043a007c23 */ /* 0x002fe20008010803 */
[----:B--2---:R-:W-:-:S05]  /*2e50*/  F2FP.BF16.F32.PACK_AB R9, R84, R82 ;  /* 0x000000525409723e */ /* 0x004fca00000010ff */
[----:B------:R1:W-:Y:S02]  /*2e60*/  MUFU.EX2 R87, R0 ;  /* 0x0000000000577308 */ /* 0x0003e40000000800 */
[----:B-1----:R-:W-:Y:S02]  /*2e70*/  FFMA.FTZ R0, R59, UR4, -R3 ;  /* 0x000000043b007c23 */ /* 0x002fe40008010803 */
[----:B------:R-:W-:Y:S01]  /*2e80*/  HMMA.16816.F32.BF16 R56, R12, R16, RZ ;  /* 0x000000100c38723c */ /* 0x000fe200000418ff */
[----:B------:R-:W1:Y:S03]  /*2e90*/  LDSM.16.MT88.4 R16, [R212+0x4800] ;  /* 0x00480000d410783b */ /* 0x000e660000004200 */
[----:B------:R2:W3:Y:S03]  /*2ea0*/  MUFU.EX2 R88, R0 ;  /* 0x0000000000587308 */ /* 0x0004e60000000800 */
[----:B------:R-:W-:-:S02]  /*2eb0*/  F2FP.BF16.F32.PACK_AB R12, R204, R205 ;  /* 0x000000cdcc0c723e */ /* 0x000fc400000010ff */
[----:B------:R-:W-:Y:S02]  /*2ec0*/  F2FP.BF16.F32.PACK_AB R13, R162, R160 ;  /* 0x000000a0a20d723e */ /* 0x000fe400000010ff */
[----:B------:R-:W-:Y:S02]  /*2ed0*/  F2FP.BF16.F32.PACK_AB R14, R207, R206 ;  /* 0x000000cecf0e723e */ /* 0x000fe400000010ff */
[----:B------:R-:W-:Y:S01]  /*2ee0*/  F2FP.BF16.F32.PACK_AB R15, R163, R161 ;  /* 0x000000a1a30f723e */ /* 0x000fe200000010ff */
[----:B--2---:R-:W-:Y:S01]  /*2ef0*/  FFMA.FTZ R0, R188, UR4, -R4 ;  /* 0x00000004bc007c23 */ /* 0x004fe20008010804 */
[----:B---3--:R-:W-:-:S05]  /*2f00*/  F2FP.BF16.F32.PACK_AB R11, R88, R87 ;  /* 0x00000057580b723e */ /* 0x008fca00000010ff */
[----:B----4-:R-:W-:Y:S01]  /*2f10*/  HMMA.16816.F32.BF16 R40, R12, R34, R40 ;  /* 0x000000220c28723c */ /* 0x010fe20000041828 */
[----:B------:R2:W-:Y:S05]  /*2f20*/  MUFU.EX2 R90, R0 ;  /* 0x00000000005a7308 */ /* 0x0005ea0000000800 */
[C---:B------:R-:W-:Y:S01]  /*2f30*/  HMMA.16816.F32.BF16 R24, R8.reuse, R28, R36 ;  /* 0x0000001c0818723c */ /* 0x040fe20000041824 */
[----:B------:R-:W3:Y:S05]  /*2f40*/  LDSM.16.MT88.4 R36, [R213+0x4800] ;  /* 0x00480000d524783b */ /* 0x000eea0000004200 */
[C---:B------:R-:W-:Y:S06]  /*2f50*/  HMMA.16816.F32.BF16 R48, R8.reuse, R32, R48 ;  /* 0x000000200830723c */ /* 0x040fec0000041830 */
[----:B------:R-:W-:Y:S01]  /*2f60*/  HMMA.16816.F32.BF16 R68, R8, R30, R64 ;  /* 0x0000001e0844723c */ /* 0x000fe20000041840 */
[----:B--2---:R-:W-:-:S04]  /*2f70*/  FFMA.FTZ R0, R134, UR4, -R3 ;  /* 0x0000000486007c23 */ /* 0x004fc80008010803 */
[----:B------:R2:W-:Y:S01]  /*2f80*/  MUFU.EX2 R86, R0 ;  /* 0x0000000000567308 */ /* 0x0005e20000000800 */
[----:B------:R-:W-:Y:S06]  /*2f90*/  HMMA.16816.F32.BF16 R60, R8, R34, R60 ;  /* 0x00000022083c723c */ /* 0x000fec000004183c */
[----:B------:R-:W-:Y:S01]  /*2fa0*/  HMMA.16816.F32.BF16 R64, R12, R32, R44 ;  /* 0x000000200c40723c */ /* 0x000fe2000004182c */
[----:B------:R-:W-:Y:S02]  /*2fb0*/  F2FP.BF16.F32.PACK_AB R8, R110, R108 ;  /* 0x0000006c6e08723e */ /* 0x000fe400000010ff */
[----:B------:R-:W-:-:S03]  /*2fc0*/  F2FP.BF16.F32.PACK_AB R10, R100, R109 ;  /* 0x0000006d640a723e */ /* 0x000fc600000010ff */
[----:B------:R-:W-:Y:S01]  /*2fd0*/  HMMA.16816.F32.BF16 R56, R12, R28, R56 ;  /* 0x0000001c0c38723c */ /* 0x000fe20000041838 */
[----:B--2---:R-:W-:-:S05]  /*2fe0*/  FFMA.FTZ R0, R135, UR4, -R3 ;  /* 0x0000000487007c23 */ /* 0x004fca0008010803 */
[----:B------:R-:W-:Y:S01]  /*2ff0*/  HMMA.16816.F32.BF16 R44, R12, R30, R52 ;  /* 0x0000001e0c2c723c */ /* 0x000fe20000041834 */
[----:B------:R-:W-:Y:S01]  /*3000*/  LDSM.16.MT88.4 R28, [R213+0x4c00] ;  /* 0x004c0000d51c783b */ /* 0x000fe20000004200 */
[----:B------:R2:W4:Y:S05]  /*3010*/  MUFU.EX2 R85, R0 ;  /* 0x0000000000557308 */ /* 0x00052a0000000800 */
[----:B------:R-:W-:Y:S02]  /*3020*/  F2FP.BF16.F32.PACK_AB R12, R224, R208 ;  /* 0x000000d0e00c723e */ /* 0x000fe400000010ff */
[----:B------:R-:W-:Y:S02]  /*3030*/  F2FP.BF16.F32.PACK_AB R13, R180, R172 ;  /* 0x000000acb40d723e */ /* 0x000fe400000010ff */
[----:B------:R-:W-:-:S02]  /*3040*/  F2FP.BF16.F32.PACK_AB R14, R222, R223 ;  /* 0x000000dfde0e723e */ /* 0x000fc400000010ff */
[----:B------:R-:W-:Y:S01]  /*3050*/  F2FP.BF16.F32.PACK_AB R15, R178, R179 ;  /* 0x000000b3b20f723e */ /* 0x000fe200000010ff */
[----:B--2---:R-:W-:Y:S01]  /*3060*/  FFMA.FTZ R0, R102, UR4, -R3 ;  /* 0x0000000466007c23 */ /* 0x004fe20008010803 */
[----:B----4-:R-:W-:-:S05]  /*3070*/  F2FP.BF16.F32.PACK_AB R9, R85, R86 ;  /* 0x000000565509723e */ /* 0x010fca00000010ff */
[----:B-1----:R-:W-:Y:S01]  /*3080*/  HMMA.16816.F32.BF16 R56, R12, R16, R56 ;  /* 0x000000100c38723c */ /* 0x002fe20000041838 */
[----:B------:R1:W-:Y:S02]  /*3090*/  MUFU.EX2 R83, R0 ;  /* 0x0000000000537308 */ /* 0x0003e40000000800 */
[----:B-1----:R-:W-:-:S06]  /*30a0*/  FFMA.FTZ R0, R103, UR4, -R3 ;  /* 0x0000000467007c23 */ /* 0x002fcc0008010803 */
[----:B------:R1:W2:Y:S02]  /*30b0*/  MUFU.EX2 R79, R0 ;  /* 0x00000000004f7308 */ /* 0x0002a40000000800 */
[----:B-1----:R-:W-:Y:S01]  /*30c0*/  FFMA.FTZ R0, R189, UR4, -R4 ;  /* 0x00000004bd007c23 */ /* 0x002fe20008010804 */
[----:B--2---:R-:W-:-:S05]  /*30d0*/  F2FP.BF16.F32.PACK_AB R11, R79, R83 ;  /* 0x000000534f0b723e */ /* 0x004fca00000010ff */
[----:B------:R1:W-:Y:S02]  /*30e0*/  MUFU.EX2 R89, R0 ;  /* 0x0000000000597308 */ /* 0x0003e40000000800 */
[C---:B------:R-:W-:Y:S01]  /*30f0*/  HMMA.16816.F32.BF16 R32, R8.reuse, R16, R24 ;  /* 0x000000100820723c */ /* 0x040fe20000041818 */
[----:B------:R-:W2:Y:S05]  /*3100*/  LDSM.16.MT88.4 R24, [R212+0x4c00] ;  /* 0x004c0000d418783b */ /* 0x000eaa0000004200 */
[C---:B---3--:R-:W-:Y:S06]  /*3110*/  HMMA.16816.F32.BF16 R156, R8.reuse, R36, R48 ;  /* 0x00000024089c723c */ /* 0x048fec0000041830 */
[----:B------:R-:W-:Y:S01]  /*3120*/  HMMA.16816.F32.BF16 R52, R8, R18, R68 ;  /* 0x000000120834723c */ /* 0x000fe20000041844 */
[----:B-1----:R-:W-:-:S04]  /*3130*/  FFMA.FTZ R0, R122, UR4, -R3 ;  /* 0x000000047a007c23 */ /* 0x002fc80008010803 */
[----:B------:R1:W-:Y:S01]  /*3140*/  MUFU.EX2 R77, R0 ;  /* 0x00000000004d7308 */ /* 0x0003e20000000800 */
[----:B------:R-:W-:Y:S01]  /*3150*/  HMMA.16816.F32.BF16 R48, R12, R18, R44 ;  /* 0x000000120c30723c */ /* 0x000fe2000004182c */
[----:B------:R-:W3:Y:S05]  /*3160*/  LDSM.16.MT88.4 R16, [R212+0x5000] ;  /* 0x00500000d410783b */ /* 0x000eea0000004200 */
[----:B------:R-:W-:Y:S06]  /*3170*/  HMMA.16816.F32.BF16 R60, R8, R38, R60 ;  /* 0x00000026083c723c */ /* 0x000fec000004183c */
[----:B------:R-:W-:Y:S01]  /*3180*/  HMMA.16816.F32.BF16 R44, R12, R36, R64 ;  /* 0x000000240c2c723c */ /* 0x000fe20000041840 */
[----:B------:R-:W-:-:S02]  /*3190*/  F2FP.BF16.F32.PACK_AB R8, R111, R101 ;  /* 0x000000656f08723e */ /* 0x000fc400000010ff */
[----:B------:R-:W-:Y:S01]  /*31a0*/  F2FP.BF16.F32.PACK_AB R10, R105, R104 ;  /* 0x00000068690a723e */ /* 0x000fe200000010ff */
[----:B-1----:R-:W-:Y:S02]  /*31b0*/  FFMA.FTZ R0, R123, UR4, -R3 ;  /* 0x000000047b007c23 */ /* 0x002fe40008010803 */
[----:B------:R-:W-:Y:S01]  /*31c0*/  HMMA.16816.F32.BF16 R36, R12, R38, R40 ;  /* 0x000000260c24723c */ /* 0x000fe20000041828 */
[----:B------:R-:W1:Y:S01]  /*31d0*/  LDSM.16.MT88.4 R40, [R213+0x5000] ;  /* 0x00500000d528783b */ /* 0x000e620000004200 */
[----:B------:R4:W5:Y:S05]  /*31e0*/  MUFU.EX2 R76, R0 ;  /* 0x00000000004c7308 */ /* 0x00096a0000000800 */
[----:B------:R-:W-:-:S02]  /*31f0*/  F2FP.BF16.F32.PACK_AB R12, R220, R221 ;  /* 0x000000dddc0c723e */ /* 0x000fc400000010ff */
[----:B------:R-:W-:Y:S02]  /*3200*/  F2FP.BF16.F32.PACK_AB R13, R176, R177 ;  /* 0x000000b1b00d723e */ /* 0x000fe400000010ff */
[----:B------:R-:W-:Y:S02]  /*3210*/  F2FP.BF16.F32.PACK_AB R14, R218, R219 ;  /* 0x000000dbda0e723e */ /* 0x000fe400000010ff */
[----:B------:R-:W-:Y:S01]  /*3220*/  F2FP.BF16.F32.PACK_AB R15, R174, R175 ;  /* 0x000000afae0f723e */ /* 0x000fe200000010ff */
[----:B----4-:R-:W-:Y:S01]  /*3230*/  FFMA.FTZ R0, R106, UR4, -R3 ;  /* 0x000000046a007c23 */ /* 0x010fe20008010803 */
[----:B-----5:R-:W-:-:S05]  /*3240*/  F2FP.BF16.F32.PACK_AB R9, R76, R77 ;  /* 0x0000004d4c09723e */ /* 0x020fca00000010ff */
[C---:B--2---:R-:W-:Y:S01]  /*3250*/  HMMA.16816.F32.BF16 R56, R12.reuse, R24, R56 ;  /* 0x000000180c38723c */ /* 0x044fe20000041838 */
[----:B------:R2:W-:Y:S05]  /*3260*/  MUFU.EX2 R75, R0 ;  /* 0x00000000004b7308 */ /* 0x0005ea0000000800 */
[C---:B------:R-:W-:Y:S06]  /*3270*/  HMMA.16816.F32.BF16 R48, R12.reuse, R26, R48 ;  /* 0x0000001a0c30723c */ /* 0x040fec0000041830 */
[----:B------:R-:W-:Y:S01]  /*3280*/  HMMA.16816.F32.BF16 R44, R12, R28, R44 ;  /* 0x0000001c0c2c723c */ /* 0x000fe2000004182c */
[----:B--2---:R-:W-:-:S04]  /*3290*/  FFMA.FTZ R0, R107, UR4, -R3 ;  /* 0x000000046b007c23 */ /* 0x004fc80008010803 */
[----:B------:R2:W4:Y:S02]  /*32a0*/  MUFU.EX2 R74, R0 ;  /* 0x00000000004a7308 */ /* 0x0005240000000800 */
[----:B--2---:R-:W-:Y:S01]  /*32b0*/  FFMA.FTZ R0, R124, UR4, -R4 ;  /* 0x000000047c007c23 */ /* 0x004fe20008010804 */
[----:B----4-:R-:W-:-:S05]  /*32c0*/  F2FP.BF16.F32.PACK_AB R11, R74, R75 ;  /* 0x0000004b4a0b723e */ /* 0x010fca00000010ff */
[----:B------:R2:W-:Y:S02]  /*32d0*/  MUFU.EX2 R81, R0 ;  /* 0x0000000000517308 */ /* 0x0005e40000000800 */
[C---:B------:R-:W-:Y:S06]  /*32e0*/  HMMA.16816.F32.BF16 R32, R8.reuse, R24, R32 ;  /* 0x000000180820723c */ /* 0x040fec0000041820 */
[C---:B------:R-:W-:Y:S06]  /*32f0*/  HMMA.16816.F32.BF16 R52, R8.reuse, R26, R52 ;  /* 0x0000001a0834723c */ /* 0x040fec0000041834 */
[----:B------:R-:W-:Y:S01]  /*3300*/  HMMA.16816.F32.BF16 R156, R8, R28, R156 ;  /* 0x0000001c089c723c */ /* 0x000fe2000004189c */
[----:B--2---:R-:W-:-:S04]  /*3310*/  FFMA.FTZ R0, R142, UR4, -R3 ;  /* 0x000000048e007c23 */ /* 0x004fc80008010803 */
[----:B------:R2:W-:Y:S01]  /*3320*/  MUFU.EX2 R72, R0 ;  /* 0x0000000000487308 */ /* 0x0005e20000000800 */
[-C--:B------:R-:W-:Y:S06]  /*3330*/  HMMA.16816.F32.BF16 R60, R8, R30.reuse, R60 ;  /* 0x0000001e083c723c */ /* 0x080fec000004183c */
[----:B------:R-:W-:Y:S01]  /*3340*/  HMMA.16816.F32.BF16 R28, R12, R30, R36 ;  /* 0x0000001e0c1c723c */ /* 0x000fe20000041824 */
[----:B------:R-:W-:Y:S01]  /*3350*/  F2FP.BF16.F32.PACK_AB R8, R112, R113 ;  /* 0x000000717008723e */ /* 0x000fe200000010ff */
[----:B------:R-:W-:Y:S01]  /*3360*/  LDSM.16.MT88.4 R36, [R213+0x5400] ;  /* 0x00540000d524783b */ /* 0x000fe20000004200 */
[----:B------:R-:W-:-:S04]  /*3370*/  F2FP.BF16.F32.PACK_AB R10, R115, R114 ;  /* 0x00000072730a723e */ /* 0x000fc800000010ff */
[----:B------:R-:W-:Y:S02]  /*3380*/  F2FP.BF16.F32.PACK_AB R12, R210, R211 ;  /* 0x000000d3d20c723e */ /* 0x000fe400000010ff */
[----:B------:R-:W-:Y:S01]  /*3390*/  F2FP.BF16.F32.PACK_AB R13, R181, R173 ;  /* 0x000000adb50d723e */ /* 0x000fe200000010ff */
[--C-:B--2---:R-:W-:Y:S01]  /*33a0*/  FFMA.FTZ R0, R143, UR4, -R3.reuse ;  /* 0x000000048f007c23 */ /* 0x104fe20008010803 */
[----:B------:R-:W-:Y:S02]  /*33b0*/  F2FP.BF16.F32.PACK_AB R14, R227, R209 ;  /* 0x000000d1e30e723e */ /* 0x000fe400000010ff */
[----:B------:R-:W-:Y:S01]  /*33c0*/  F2FP.BF16.F32.PACK_AB R15, R183, R182 ;  /* 0x000000b6b70f723e */ /* 0x000fe200000010ff */
[----:B------:R2:W4:Y:S06]  /*33d0*/  MUFU.EX2 R71, R0 ;  /* 0x0000000000477308 */ /* 0x00052c0000000800 */
[C---:B---3--:R-:W-:Y:S06]  /*33e0*/  HMMA.16816.F32.BF16 R48, R12.reuse, R18, R48 ;  /* 0x000000120c30723c */ /* 0x048fec0000041830 */
[----:B-1----:R-:W-:Y:S01]  /*33f0*/  HMMA.16816.F32.BF16 R44, R12, R40, R44 ;  /* 0x000000280c2c723c */ /* 0x002fe2000004182c */
[----:B--2---:R-:W-:Y:S01]  /*3400*/  FFMA.FTZ R0, R118, UR4, -R3 ;  /* 0x0000000476007c23 */ /* 0x004fe20008010803 */
[----:B----4-:R-:W-:-:S03]  /*3410*/  F2FP.BF16.F32.PACK_AB R9, R71, R72 ;  /* 0x000000484709723e */ /* 0x010fc600000010ff */
[----:B------:R1:W-:Y:S02]  /*3420*/  MUFU.EX2 R70, R0 ;  /* 0x0000000000467308 */ /* 0x0003e40000000800 */
[----:B-1----:R-:W-:-:S06]  /*3430*/  FFMA.FTZ R0, R119, UR4, -R3 ;  /* 0x0000000477007c23 */ /* 0x002fcc0008010803 */
[----:B------:R1:W2:Y:S02]  /*3440*/  MUFU.EX2 R69, R0 ;  /* 0x0000000000457308 */ /* 0x0002a40000000800 */
[----:B-1----:R-:W-:Y:S01]  /*3450*/  FFMA.FTZ R0, R125, UR4, -R4 ;  /* 0x000000047d007c23 */ /* 0x002fe20008010804 */
[----:B--2---:R-:W-:-:S05]  /*3460*/  F2FP.BF16.F32.PACK_AB R11, R69, R70 ;  /* 0x00000046450b723e */ /* 0x004fca00000010ff */
[----:B------:R1:W2:Y:S02]  /*3470*/  MUFU.EX2 R73, R0 ;  /* 0x0000000000497308 */ /* 0x0002a40000000800 */
[C---:B------:R-:W-:Y:S01]  /*3480*/  HMMA.16816.F32.BF16 R24, R8.reuse, R16, R32 ;  /* 0x000000100818723c */ /* 0x040fe20000041820 */
[----:B------:R-:W3:Y:S05]  /*3490*/  LDSM.16.MT88.4 R32, [R212+0x5400] ;  /* 0x00540000d420783b */ /* 0x000eea0000004200 */
[----:B------:R-:W-:Y:S06]  /*34a0*/  HMMA.16816.F32.BF16 R152, R8, R18, R52 ;  /* 0x000000120898723c */ /* 0x000fec0000041834 */
[----:B------:R-:W-:Y:S01]  /*34b0*/  HMMA.16816.F32.BF16 R52, R12, R16, R56 ;  /* 0x000000100c34723c */ /* 0x000fe20000041838 */
[----:B-1----:R-:W-:Y:S01]  /*34c0*/  FFMA.FTZ R0, R146, UR4, -R3 ;  /* 0x0000000492007c23 */ /* 0x002fe20008010803 */
[----:B------:R-:W-:-:S02]  /*34d0*/  F2FP.BF16.F32.PACK_AB R18, R235, R233 ;  /* 0x000000e9eb12723e */ /* 0x000fc400000010ff */
[----:B------:R-:W-:Y:S01]  /*34e0*/  F2FP.BF16.F32.PACK_AB R19, R198, R193 ;  /* 0x000000c1c613723e */ /* 0x000fe200000010ff */
[----:B------:R1:W-:Y:S01]  /*34f0*/  MUFU.EX2 R68, R0 ;  /* 0x0000000000447308 */ /* 0x0003e20000000800 */
[C---:B------:R-:W-:Y:S01]  /*3500*/  HMMA.16816.F32.BF16 R156, R8.reuse, R40, R156 ;  /* 0x00000028089c723c */ /* 0x040fe2000004189c */
[----:B------:R-:W-:Y:S02]  /*3510*/  F2FP.BF16.F32.PACK_AB R16, R232, R231 ;  /* 0x000000e7e810723e */ /* 0x000fe400000010ff */
[----:B------:R-:W-:Y:S02]  /*3520*/  F2FP.BF16.F32.PACK_AB R17, R197, R192 ;  /* 0x000000c0c511723e */ /* 0x000fe400000010ff */
[----:B--2---:R-:W-:Y:S01]  /*3530*/  F2FP.BF16.F32.PACK_AB R168, R73, R81 ;  /* 0x0000005149a8723e */ /* 0x004fe200000010ff */
[-C--:B------:R-:W-:Y:S06]  /*3540*/  HMMA.16816.F32.BF16 R60, R8, R42.reuse, R60 ;  /* 0x0000002a083c723c */ /* 0x080fec000004183c */
[----:B------:R-:W-:Y:S01]  /*3550*/  HMMA.16816.F32.BF16 R40, R12, R42, R28 ;  /* 0x0000002a0c28723c */ /* 0x000fe2000004181c */
[----:B------:R-:W-:Y:S01]  /*3560*/  F2FP.BF16.F32.PACK_AB R8, R117, R116 ;  /* 0x000000747508723e */ /* 0x000fe200000010ff */
[----:B------:R-:W-:Y:S01]  /*3570*/  LDSM.16.MT88.4 R28, [R213+0x5800] ;  /* 0x00580000d51c783b */ /* 0x000fe20000004200 */
[----:B------:R-:W-:Y:S01]  /*3580*/  F2FP.BF16.F32.PACK_AB R10, R121, R128 ;  /* 0x00000080790a723e */ /* 0x000fe200000010ff */
[----:B-1----:R-:W-:-:S03]  /*3590*/  FFMA.FTZ R0, R147, UR4, -R3 ;  /* 0x0000000493007c23 */ /* 0x002fc60008010803 */
[----:B------:R-:W-:Y:S01]  /*35a0*/  F2FP.BF16.F32.PACK_AB R12, R91, R120 ;  /* 0x000000785b0c723e */ /* 0x000fe200000010ff */
[----:B------:R1:W2:Y:S01]  /*35b0*/  MUFU.EX2 R66, R0 ;  /* 0x0000000000427308 */ /* 0x0002a20000000800 */
[----:B------:R-:W-:Y:S01]  /*35c0*/  F2FP.BF16.F32.PACK_AB R14, R89, R90 ;  /* 0x0000005a590e723e */ /* 0x000fe200000010ff */
[C---:B---3--:R-:W-:Y:S06]  /*35d0*/  HMMA.16816.F32.BF16 R52, R16.reuse, R32, R52 ;  /* 0x000000201034723c */ /* 0x048fec0000041834 */
[----:B------:R-:W-:Y:S01]  /*35e0*/  HMMA.16816.F32.BF16 R48, R16, R34, R48 ;  /* 0x000000221030723c */ /* 0x000fe20000041830 */
[----:B-1----:R-:W-:Y:S01]  /*35f0*/  FFMA.FTZ R0, R22, UR4, -R3 ;  /* 0x0000000416007c23 */ /* 0x002fe20008010803 */
[----:B--2---:R-:W-:-:S03]  /*3600*/  F2FP.BF16.F32.PACK_AB R9, R66, R68 ;  /* 0x000000444209723e */ /* 0x004fc600000010ff */
        /* <DEDUP_REMOVED lines=8> */
[----:B------:R-:W-:Y:S06]  /*3690*/  HMMA.16816.F32.BF16 R152, R8, R34, R152 ;  /* 0x000000220898723c */ /* 0x000fec0000041898 */
[----:B------:R-:W-:Y:S01]  /*36a0*/  HMMA.16816.F32.BF16 R32, R16, R36, R44 ;  /* 0x000000241020723c */ /* 0x000fe2000004182c */
[----:B-1----:R-:W-:-:S04]  /*36b0*/  FFMA.FTZ R0, R150, UR4, -R3 ;  /* 0x0000000496007c23 */ /* 0x002fc80008010803 */
[----:B------:R1:W-:Y:S01]  /*36c0*/  MUFU.EX2 R59, R0 ;  /* 0x00000000003b7308 */ /* 0x0003e20000000800 */
[----:B------:R-:W-:Y:S06]  /*36d0*/  HMMA.16816.F32.BF16 R16, R16, R38, R40 ;  /* 0x000000261010723c */ /* 0x000fec0000041828 */
[C---:B------:R-:W-:Y:S06]  /*36e0*/  HMMA.16816.F32.BF16 R156, R8.reuse, R36, R156 ;  /* 0x00000024089c723c */ /* 0x040fec000004189c */
[----:B------:R-:W-:Y:S01]  /*36f0*/  HMMA.16816.F32.BF16 R60, R8, R38, R60 ;  /* 0x00000026083c723c */ /* 0x000fe2000004183c */
[----:B------:R-:W-:Y:S01]  /*3700*/  LDSM.16.MT88.4 R36, [R213+0x5c00] ;  /* 0x005c0000d524783b */ /* 0x000fe20000004200 */
[----:B-1----:R-:W-:-:S03]  /*3710*/  FFMA.FTZ R0, R151, UR4, -R3 ;  /* 0x0000000497007c23 */ /* 0x002fc60008010803 */
[----:B------:R-:W1:Y:S02]  /*3720*/  LDSM.16.MT88.4 R148, [R212+0x5c00] ;  /* 0x005c0000d494783b */ /* 0x000e640000004200 */
[----:B------:R-:W-:Y:S01]  /*3730*/  F2FP.BF16.F32.PACK_AB R8, R236, R234 ;  /* 0x000000eaec08723e */ /* 0x000fe200000010ff */
[----:B------:R3:W4:Y:S01]  /*3740*/  MUFU.EX2 R58, R0 ;  /* 0x00000000003a7308 */ /* 0x0007220000000800 */
[----:B------:R-:W-:Y:S02]  /*3750*/  F2FP.BF16.F32.PACK_AB R9, R202, R200 ;  /* 0x000000c8ca09723e */ /* 0x000fe400000010ff */
[----:B------:R-:W-:Y:S02]  /*3760*/  F2FP.BF16.F32.PACK_AB R10, R238, R237 ;  /* 0x000000edee0a723e */ /* 0x000fe400000010ff */
[----:B------:R-:W-:-:S07]  /*3770*/  F2FP.BF16.F32.PACK_AB R11, R201, R203 ;  /* 0x000000cbc90b723e */ /* 0x000fce00000010ff */
[----:B--2---:R-:W-:Y:S01]  /*3780*/  HMMA.16816.F32.BF16 R52, R8, R24, R52 ;  /* 0x000000180834723c */ /* 0x004fe20000041834 */
[----:B---3--:R-:W-:Y:S01]  /*3790*/  FFMA.FTZ R0, R190, UR4, -R3 ;  /* 0x00000004be007c23 */ /* 0x008fe20008010803 */
[----:B----4-:R-:W-:-:S04]  /*37a0*/  F2FP.BF16.F32.PACK_AB R13, R58, R59 ;  /* 0x0000003b3a0d723e */ /* 0x010fc800000010ff */
[C---:B------:R-:W-:Y:S01]  /*37b0*/  HMMA.16816.F32.BF16 R48, R8.reuse, R26, R48 ;  /* 0x0000001a0830723c */ /* 0x040fe20000041830 */
[----:B------:R2:W-:Y:S05]  /*37c0*/  MUFU.EX2 R57, R0 ;  /* 0x0000000000397308 */ /* 0x0005ea0000000800 */
[C---:B------:R-:W-:Y:S06]  /*37d0*/  HMMA.16816.F32.BF16 R32, R8.reuse, R28, R32 ;  /* 0x0000001c0820723c */ /* 0x040fec0000041820 */
[----:B------:R-:W-:Y:S01]  /*37e0*/  HMMA.16816.F32.BF16 R16, R8, R30, R16 ;  /* 0x0000001e0810723c */ /* 0x000fe20000041810 */
[----:B--2---:R-:W-:-:S04]  /*37f0*/  FFMA.FTZ R0, R191, UR4, -R3 ;  /* 0x00000004bf007c23 */ /* 0x004fc80008010803 */
[----:B------:R2:W3:Y:S02]  /*3800*/  MUFU.EX2 R56, R0 ;  /* 0x0000000000387308 */ /* 0x0004e40000000800 */
[----:B--2---:R-:W-:Y:S01]  /*3810*/  FFMA.FTZ R0, R185, UR4, -R4 ;  /* 0x00000004b9007c23 */ /* 0x004fe20008010804 */
[----:B------:R-:W-:Y:S01]  /*3820*/  FADD.FTZ R4, R95, R92 ;  /* 0x0000005c5f047221 */ /* 0x000fe20000010000 */
[----:B---3--:R-:W-:-:S04]  /*3830*/  F2FP.BF16.F32.PACK_AB R15, R56, R57 ;  /* 0x00000039380f723e */ /* 0x008fc800000010ff */
[----:B------:R2:W3:Y:S03]  /*3840*/  MUFU.EX2 R228, R0 ;  /* 0x0000000000e47308 */ /* 0x0004e60000000800 */
[C---:B------:R-:W-:Y:S06]  /*3850*/  HMMA.16816.F32.BF16 R140, R12.reuse, R24, R140 ;  /* 0x000000180c8c723c */ /* 0x040fec000004188c */
[----:B------:R-:W-:Y:S01]  /*3860*/  HMMA.16816.F32.BF16 R152, R12, R26, R152 ;  /* 0x0000001a0c98723c */ /* 0x000fe20000041898 */
[----:B--2---:R-:W-:-:S05]  /*3870*/  FFMA.FTZ R0, R126, UR4, -R3 ;  /* 0x000000047e007c23 */ /* 0x004fca0008010803 */
[C---:B------:R-:W-:Y:S01]  /*3880*/  HMMA.16816.F32.BF16 R156, R12.reuse, R28, R156 ;  /* 0x0000001c0c9c723c */ /* 0x040fe2000004189c */
[----:B---3--:R-:W-:Y:S01]  /*3890*/  F2FP.BF16.F32.PACK_AB R170, R228, R67 ;  /* 0x00000043e4aa723e */ /* 0x008fe200000010ff */
[----:B------:R2:W-:Y:S04]  /*38a0*/  MUFU.EX2 R44, R0 ;  /* 0x00000000002c7308 */ /* 0x0005e80000000800 */
[----:B------:R-:W-:Y:S01]  /*38b0*/  HMMA.16816.F32.BF16 R12, R12, R30, R60 ;  /* 0x0000001e0c0c723c */ /* 0x000fe2000004183c */
[----:B--2---:R-:W-:-:S04]  /*38c0*/  FFMA.FTZ R0, R127, UR4, -R3 ;  /* 0x000000047f007c23 */ /* 0x004fc80008010803 */
[----:B------:R2:W3:Y:S02]  /*38d0*/  MUFU.EX2 R40, R0 ;  /* 0x0000000000287308 */ /* 0x0004e40000000800 */
[--C-:B--2---:R-:W-:Y:S01]  /*38e0*/  FFMA.FTZ R0, R186, UR4, -R3.reuse ;  /* 0x00000004ba007c23 */ /* 0x104fe20008010803 */
[----:B------:R-:W-:Y:S01]  /*38f0*/  FFMA.FTZ R3, R187, UR4, -R3 ;  /* 0x00000004bb037c23 */ /* 0x000fe20008010803 */
[----:B---3--:R-:W-:-:S04]  /*3900*/  F2FP.BF16.F32.PACK_AB R169, R40, R44 ;  /* 0x0000002c28a9723e */ /* 0x008fc800000010ff */
[----:B------:R2:W-:Y:S08]  /*3910*/  MUFU.EX2 R23, R0 ;  /* 0x0000000000177308 */ /* 0x0005f00000000800 */
[----:B------:R3:W4:Y:S01]  /*3920*/  MUFU.EX2 R230, R3 ;  /* 0x0000000300e67308 */ /* 0x0007220000000800 */
[----:B--2---:R-:W-:-:S07]  /*3930*/  FFMA.FTZ R0, R171, UR4, -R5 ;  /* 0x00000004ab007c23 */ /* 0x004fce0008010805 */
[----:B------:R2:W5:Y:S01]  /*3940*/  MUFU.EX2 R22, R0 ;  /* 0x0000000000167308 */ /* 0x0005620000000800 */
[----:B---3--:R-:W-:Y:S01]  /*3950*/  FADD.FTZ R3, R166, R2 ;  /* 0x00000002a6037221 */ /* 0x008fe20000010000 */
[----:B----4-:R-:W-:Y:S02]  /*3960*/  F2FP.BF16.F32.PACK_AB R171, R230, R23 ;  /* 0x00000017e6ab723e */ /* 0x010fe400000010ff */
[----:B------:R-:W-:-:S05]  /*3970*/  F2FP.BF16.F32.PACK_AB R166, R241, R242 ;  /* 0x000000f2f1a6723e */ /* 0x000fca00000010ff */
[----:B-1----:R-:W-:Y:S01]  /*3980*/  HMMA.16816.F32.BF16 R140, R168, R148, R140 ;  /* 0x00000094a88c723c */ /* 0x002fe2000004188c */
[----:B--2---:R-:W-:Y:S01]  /*3990*/  FFMA.FTZ R0, R194, UR4, -R5 ;  /* 0x00000004c2007c23 */ /* 0x004fe20008010805 */
[----:B-----5:R-:W-:-:S04]  /*39a0*/  F2FP.BF16.F32.PACK_AB R165, R22, R199 ;  /* 0x000000c716a5723e */ /* 0x020fc800000010ff */
[C---:B------:R-:W-:Y:S01]  /*39b0*/  HMMA.16816.F32.BF16 R152, R168.reuse, R150, R152 ;  /* 0x00000096a898723c */ /* 0x040fe20000041898 */
[----:B------:R1:W-:Y:S05]  /*39c0*/  MUFU.EX2 R21, R0 ;  /* 0x0000000000157308 */ /* 0x0003ea0000000800 */
[C---:B------:R-:W-:Y:S06]  /*39d0*/  HMMA.16816.F32.BF16 R156, R168.reuse, R36, R156 ;  /* 0x00000024a89c723c */ /* 0x040fec000004189c */
[----:B------:R-:W-:Y:S01]  /*39e0*/  HMMA.16816.F32.BF16 R168, R168, R38, R12 ;  /* 0x00000026a8a8723c */ /* 0x000fe2000004180c */
[----:B-1----:R-:W-:Y:S01]  /*39f0*/  FFMA.FTZ R0, R195, UR4, -R5 ;  /* 0x00000004c3007c23 */ /* 0x002fe20008010805 */
[----:B------:R-:W-:Y:S01]  /*3a00*/  FADD.FTZ R5, R7, R6 ;  /* 0x0000000607057221 */ /* 0x000fe20000010000 */
[----:B------:R-:W-:-:S02]  /*3a10*/  FADD.FTZ R6, R167, R3 ;  /* 0x00000003a7067221 */ /* 0x000fc40000010000 */
[----:B------:R1:W2:Y:S02]  /*3a20*/  MUFU.EX2 R229, R0 ;  /* 0x0000000000e57308 */ /* 0x0002a40000000800 */
[----:B-1----:R-:W-:Y:S01]  /*3a30*/  FADD.FTZ R0, R131, R129 ;  /* 0x0000008183007221 */ /* 0x002fe20000010000 */
[----:B--2---:R-:W-:-:S03]  /*3a40*/  F2FP.BF16.F32.PACK_AB R167, R229, R21 ;  /* 0x00000015e5a7723e */ /* 0x004fc600000010ff */
[----:B------:R-:W-:Y:S01]  /*3a50*/  FADD.FTZ R2, R130, R0 ;  /* 0x0000000082027221 */ /* 0x000fe20000010000 */
[----:B------:R-:W-:Y:S01]  /*3a60*/  FADD.FTZ R0, R94, R4 ;  /* 0x000000045e007221 */ /* 0x000fe20000010000 */
[----:B------:R-:W-:Y:S02]  /*3a70*/  FADD.FTZ R4, R78, R5 ;  /* 0x000000054e047221 */ /* 0x000fe40000010000 */
        /* <DEDUP_REMOVED lines=128> */
[----:B------:R-:W-:Y:S01]  /*4280*/  LEA.HI.SX32 R225, R225, 0xfffffffe, 0x19 ;  /* 0xfffffffee1e17811 */ /* 0x000fe200078fcaff */
[----:B------:R-:W-:Y:S01]  /*4290*/  IMAD.MOV.U32 R133, RZ, RZ, R138 ;  /* 0x000000ffff857224 */ /* 0x000fe200078e008a */
[----:B------:R-:W-:Y:S01]  /*42a0*/  MOV R135, R20 ;  /* 0x0000001400877202 */ /* 0x000fe20000000f00 */
[----:B------:R-:W-:Y:S01]  /*42b0*/  IMAD.MOV.U32 R3, RZ, RZ, R139 ;  /* 0x000000ffff037224 */ /* 0x000fe200078e008b */
[----:B------:R-:W-:Y:S01]  /*42c0*/  MOV R134, R137 ;  /* 0x0000008900867202 */ /* 0x000fe20000000f00 */
[----:B------:R-:W-:Y:S01]  /*42d0*/  ULDC UR4, c[0x0][0x2ec] ;  /* 0x0000bb0000047ab9 */ /* 0x000fe20000000800 */
[----:B------:R-:W-:Y:S01]  /*42e0*/  ULDC.64 UR10, c[0x0][0x220] ;  /* 0x00008800000a7ab9 */ /* 0x000fe20000000a00 */
[----:B------:R-:W-:Y:S01]  /*42f0*/  ULDC.64 UR12, c[0x0][0x250] ;  /* 0x00009400000c7ab9 */ /* 0x000fe20000000a00 */
[----:B------:R-:W-:Y:S01]  /*4300*/  ULDC.64 UR6, c[0x0][0x218] ;  /* 0x0000860000067ab9 */ /* 0x000fe20000000a00 */
[----:B------:R-:W-:Y:S01]  /*4310*/  ULDC.64 UR8, c[0x0][0x248] ;  /* 0x0000920000087ab9 */ /* 0x000fe20000000a00 */
[----:B------:R-:W-:Y:S05]  /*4320*/  BRA `(.L_x_37) ;  /* 0x0000000000687947 */ /* 0x000fea0003800000 */
.L_x_39:
[----:B------:R-:W2:Y:S01]  /*4330*/  LDL.64 R232, [R1] ;  /* 0x0000000001e87983 */ /* 0x000ea20000100a00 */
        /* <DEDUP_REMOVED lines=25> */
.L_x_37:
[----:B------:R-:W-:Y:S01]  /*44d0*/  SHF.R.S32.HI R0, RZ, 0x1f, R225 ;  /* 0x0000001fff007819 */ /* 0x000fe200000114e1 */
[----:B------:R-:W-:Y:S04]  /*44e0*/  DEPBAR.LE SB0, 0x0 ;  /* 0x000080000000791a */ /* 0x000fe80000000000 */
[----:B------:R-:W-:Y:S01]  /*44f0*/  BAR.SYNC.DEFER_BLOCKING 0x0 ;  /* 0x0000000000007b1d */ /* 0x000fe20000010000 */
[----:B------:R-:W-:Y:S02]  /*4500*/  IMAD R0, R0, UR12, RZ ;  /* 0x0000000c00007c24 */ /* 0x000fe4000f8e02ff */
[C---:B------:R-:W-:Y:S04]  /*4510*/  IMAD.WIDE.U32 R4, R225.reuse, UR12, RZ ;  /* 0x0000000ce1047c25 */ /* 0x040fe8000f8e00ff */
[----:B------:R-:W-:Y:S01]  /*4520*/  IMAD R2, R225, UR13, R0 ;  /* 0x0000000de1027c24 */ /* 0x000fe2000f8e0200 */
[----:B------:R-:W-:Y:S03]  /*4530*/  LEA R0, P0, R4, R250, 0x7 ;  /* 0x000000fa04007211 */ /* 0x000fe600078038ff */
[----:B------:R-:W-:Y:S01]  /*4540*/  IMAD.IADD R2, R5, 0x1, R2 ;  /* 0x0000000105027824 */ /* 0x000fe200078e0202 */
[----:B------:R-:W-:Y:S04]  /*4550*/  LEA R8, P1, R0, UR10, 0x1 ;  /* 0x0000000a00087c11 */ /* 0x000fe8000f8208ff */
        /* <DEDUP_REMOVED lines=8> */
[----:B------:R-:W-:Y:S01]  /*45e0*/  LDGSTS.E.BYPASS.LTC128B.128 [R226+0x4000], desc[UR16][R8.64] ;  /* 0x0400000008e27fae */ /* 0x000fe2000b901d50 */
[----:B------:R-:W-:Y:S02]  /*45f0*/  IADD3 R10, P0, R4, UR18, RZ ;  /* 0x00000012040a7c10 */ /* 0x000fe4000ff1e0ff */
[----:B------:R-:W-:Y:S04]  /*4600*/  IADD3.X R5, R7, UR20, RZ, P1, !PT ;  /* 0x0000001407057c10 */ /* 0x000fe80008ffe4ff */
[----:B------:R-:W-:Y:S01]  /*4610*/  IADD3.X R11, R5, UR20, RZ, P0, !PT ;  /* 0x00000014050b7c10 */ /* 0x000fe200087fe4ff */
[----:B------:R-:W-:Y:S01]  /*4620*/  LDGSTS.E.BYPASS.LTC128B.128 [R226+0x4800], desc[UR16][R6.64] ;  /* 0x0480000006e27fae */ /* 0x000fe2000b901d50 */
[----:B------:R-:W-:Y:S07]  /*4630*/  ISETP.GT.AND P0, PT, R225, RZ, PT ;  /* 0x000000ffe100720c */ /* 0x000fee0003f04270 */
[----:B------:R1:W-:Y:S08]  /*4640*/  LDGSTS.E.BYPASS.LTC128B.128 [R226+0x5000], desc[UR16][R4.64] ;  /* 0x0500000004e27fae */ /* 0x0003f0000b901d50 */
[----:B------:R2:W-:Y:S08]  /*4650*/  LDGSTS.E.BYPASS.LTC128B.128 [R226+0x5800], desc[UR16][R10.64] ;  /* 0x058000000ae27fae */ /* 0x0005f0000b901d50 */
[----:B------:R-:W-:Y:S08]  /*4660*/  LDSM.16.M88.4 R128, [R215] ;  /* 0x00000000d780783b */ /* 0x000ff00000000200 */
[----:B------:R-:W1:Y:S08]  /*4670*/  LDSM.16.M88.4 R16, [R214] ;  /* 0x00000000d610783b */ /* 0x000e700000000200 */
        /* <DEDUP_REMOVED lines=206> */
.L_x_38:
        /* <DEDUP_REMOVED lines=609> */
[C---:B------:R-:W-:Y:S05]  /*7970*/  HMMA.16816.F32.BF16 R156, R168.reuse, R44, R24 ;  /* 0x0000002ca89c723c */ /* 0x040fea0000041818 */
[----:B------:R-:W-:Y:S01]  /*7980*/  MOV R20, R3 ;  /* 0x0000000300147202 */ /* 0x000fe20000000f00 */
[-C--:B------:R-:W-:Y:S05]  /*7990*/  HMMA.16816.F32.BF16 R168, R168, R46.reuse, R28 ;  /* 0x0000002ea8a8723c */ /* 0x080fea000004181c */
[----:B------:R-:W-:Y:S01]  /*79a0*/  MOV R3, R139 ;  /* 0x0000008b00037202 */ /* 0x000fe20000000f00 */
[----:B------:R-:W-:Y:S01]  /*79b0*/  HMMA.16816.F32.BF16 R164, R164, R46, R32 ;  /* 0x0000002ea4a4723c */ /* 0x000fe20000041820 */
[----:B------:R-:W-:Y:S11]  /*79c0*/  @!UPT UIADD3 URZ, URZ, URZ, URZ ;  /* 0x0000003f3f3ff290 */ /* 0x000ff6000fffe03f */
[----:B------:R-:W-:Y:S01]  /*79d0*/  @!UPT UIADD3 URZ, URZ, URZ, URZ ;  /* 0x0000003f3f3ff290 */ /* 0x000fe2000fffe03f */
[----:B------:R-:W-:Y:S11]  /*79e0*/  @P0 BRA `(.L_x_37) ;  /* 0xffffffc800b80947 */ /* 0x000ff6000383ffff */
.L_x_36:
[----:B------:R-:W1:Y:S01]  /*79f0*/  SHFL.BFLY PT, R2, R227, 0x2, 0x1f ;  /* 0x0c401f00e3027f89 */ /* 0x000e6200000e0000 */
[----:B------:R-:W2:Y:S01]  /*7a00*/  S2UR UR4, SR_CgaCtaId ;  /* 0x00000000000479c3 */ /* 0x000ea20000008800 */
[----:B------:R-:W-:Y:S01]  /*7a10*/  ULDC.U8 UR6, c[0x0][0x3d9] ;  /* 0x0000f64000067ab9 */ /* 0x000fe20000000000 */
[----:B------:R-:W-:Y:S01]  /*7a20*/  UMOV UR5, 0x400 ;  /* 0x0000040000057882 */ /* 0x000fe20000000000 */
[----:B------:R-:W3:Y:S01]  /*7a30*/  SHFL.BFLY PT, R0, R229, 0x2, 0x1f ;  /* 0x0c401f00e5007f89 */ /* 0x000ee200000e0000 */
[----:B------:R-:W-:Y:S01]  /*7a40*/  ISETP.NE.AND P0, PT, RZ, UR6, PT ;  /* 0x00000006ff007c0c */ /* 0x000fe2000bf05270 */
[----:B------:R-:W-:Y:S02]  /*7a50*/  BSSY B0, `(.L_x_40) ;  /* 0x00000e0000007945 */ /* 0x000fe40003800000 */
[----:B------:R-:W4:Y:S04]  /*7a60*/  SHFL.BFLY PT, R3, R228, 0x2, 0x1f ;  /* 0x0c401f00e4037f89 */ /* 0x000f2800000e0000 */
[----:B------:R-:W5:Y:S01]  /*7a70*/  SHFL.BFLY PT, R4, R230, 0x2, 0x1f ;  /* 0x0c401f00e6047f89 */ /* 0x000f6200000e0000 */
[----:B------:R-:W5:Y:S05]  /*7a80*/  S2R R27, SR_TID.X ;  /* 0x00000000001b7919 */ /* 0x000f6a0000002100 */
[----:B------:R-:W5:Y:S01]  /*7a90*/  @P0 LDC.64 R18, c[0x0][0x2c0] ;  /* 0x0000b000ff120b82 */ /* 0x000f620000000a00 */
[----:B------:R-:W5:Y:S01]  /*7aa0*/  S2R R30, SR_CTAID.Y ;  /* 0x00000000001e7919 */ /* 0x000f620000002600 */
[----:B-1----:R-:W-:Y:S01]  /*7ab0*/  FADD.FTZ R2, R2, R227 ;  /* 0x000000e302027221 */ /* 0x002fe20000010000 */
[----:B--2---:R-:W-:-:S05]  /*7ac0*/  ULEA UR4, UR4, UR5, 0x18 ;  /* 0x0000000504047291 */ /* 0x004fca000f8ec03f */
[----:B------:R-:W1:Y:S01]  /*7ad0*/  @!P0 LDC R25, c[0x0][0x2e4] ;  /* 0x0000b900ff198b82 */ /* 0x000e620000000800 */
[----:B------:R-:W2:Y:S01]  /*7ae0*/  S2R R32, SR_CTAID.X ;  /* 0x0000000000207919 */ /* 0x000ea20000002500 */
[----:B---3--:R-:W-:Y:S01]  /*7af0*/  FADD.FTZ R0, R0, R229 ;  /* 0x000000e500007221 */ /* 0x008fe20000010000 */
[----:B------:R-:W3:Y:S01]  /*7b00*/  SHFL.BFLY PT, R5, R2, 0x1, 0x1f ;  /* 0x0c201f0002057f89 */ /* 0x000ee200000e0000 */
[----:B----4-:R-:W-:-:S03]  /*7b10*/  FADD.FTZ R3, R3, R228 ;  /* 0x000000e403037221 */ /* 0x010fc60000010000 */
[----:B------:R-:W4:Y:S01]  /*7b20*/  SHFL.BFLY PT, R7, R0, 0x1, 0x1f ;  /* 0x0c201f0000077f89 */ /* 0x000f2200000e0000 */
[----:B-----5:R-:W-:-:S03]  /*7b30*/  FADD.FTZ R4, R4, R230 ;  /* 0x000000e604047221 */ /* 0x020fc60000010000 */
[----:B------:R-:W5:Y:S01]  /*7b40*/  SHFL.BFLY PT, R6, R3, 0x1, 0x1f ;  /* 0x0c201f0003067f89 */ /* 0x000f6200000e0000 */
[----:B------:R-:W2:Y:S01]  /*7b50*/  S2R R31, SR_CTAID.Z ;  /* 0x00000000001f7919 */ /* 0x000ea20000002700 */
[----:B------:R-:W-:-:S04]  /*7b60*/  SHF.R.S32.HI R15, RZ, 0x1f, R27 ;  /* 0x0000001fff0f7819 */ /* 0x000fc8000001141b */
[CC--:B------:R-:W-:Y:S02]  /*7b70*/  LEA.HI R28, R15.reuse, R27.reuse, RZ, 0x2 ;  /* 0x0000001b0f1c7211 */ /* 0x0c0fe400078f10ff */
[----:B------:R-:W-:Y:S01]  /*7b80*/  LEA.HI R15, R15, R27, RZ, 0x5 ;  /* 0x0000001b0f0f7211 */ /* 0x000fe200078f28ff */
[----:B---3--:R-:W-:Y:S01]  /*7b90*/  FADD.FTZ R22, R2, R5 ;  /* 0x0000000502167221 */ /* 0x008fe20000010000 */
[----:B------:R-:W-:Y:S01]  /*7ba0*/  MOV R2, 0x3f800000 ;  /* 0x3f80000000027802 */ /* 0x000fe20000000f00 */
[----:B------:R-:W3:Y:S01]  /*7bb0*/  SHFL.BFLY PT, R5, R4, 0x1, 0x1f ;  /* 0x0c201f0004057f89 */ /* 0x000ee200000e0000 */
[----:B------:R-:W-:Y:S01]  /*7bc0*/  SHF.R.S32.HI R15, RZ, 0x5, R15 ;  /* 0x00000005ff0f7819 */ /* 0x000fe2000001140f */
[----:B----4-:R-:W-:Y:S01]  /*7bd0*/  FADD.FTZ R23, R0, R7 ;  /* 0x0000000700177221 */ /* 0x010fe20000010000 */
[----:B------:R-:W-:Y:S01]  /*7be0*/  FSETP.NE.FTZ.AND P6, PT, R22, RZ, PT ;  /* 0x000000ff1600720b */ /* 0x000fe20003fd5000 */
[----:B------:R-:W-:Y:S02]  /*7bf0*/  IMAD.MOV.U32 R0, RZ, RZ, 0x3f800000 ;  /* 0x3f800000ff007424 */ /* 0x000fe400078e00ff */
[----:B-----5:R-:W-:Y:S01]  /*7c00*/  FADD.FTZ R24, R3, R6 ;  /* 0x0000000603187221 */ /* 0x020fe20000010000 */
[----:B------:R-:W-:-:S02]  /*7c10*/  FSETP.NE.FTZ.AND P5, PT, R23, RZ, PT ;  /* 0x000000ff1700720b */ /* 0x000fc40003fb5000 */
[----:B------:R-:W-:Y:S02]  /*7c20*/  MOV R3, 0x3f800000 ;  /* 0x3f80000000037802 */ /* 0x000fe40000000f00 */
[----:B------:R-:W-:-:S05]  /*7c30*/  FSETP.NE.FTZ.AND P4, PT, R24, RZ, PT ;  /* 0x000000ff1800720b */ /* 0x000fca0003f95000 */
[----:B------:R-:W4:Y:S08]  /*7c40*/  @P6 MUFU.RCP R2, R22 ;  /* 0x0000001600026308 */ /* 0x000f300000001000 */
[----:B------:R-:W5:Y:S01]  /*7c50*/  @P5 MUFU.RCP R3, R23 ;  /* 0x0000001700035308 */ /* 0x000f620000001000 */
[----:B---3--:R-:W-:Y:S01]  /*7c60*/  FADD.FTZ R26, R4, R5 ;  /* 0x00000005041a7221 */ /* 0x008fe20000010000 */
[----:B------:R-:W-:-:S02]  /*7c70*/  LOP3.LUT R4, R28, 0xfffffffc, RZ, 0xc0, !PT ;  /* 0xfffffffc1c047812 */ /* 0x000fc400078ec0ff */
[----:B------:R-:W-:Y:S02]  /*7c80*/  SHF.R.S32.HI R28, RZ, 0x2, R28 ;  /* 0x00000002ff1c7819 */ /* 0x000fe4000001141c */
[----:B------:R-:W-:Y:S02]  /*7c90*/  FSETP.NE.FTZ.AND P3, PT, R26, RZ, PT ;  /* 0x000000ff1a00720b */ /* 0x000fe40003f75000 */
[----:B------:R-:W-:Y:S01]  /*7ca0*/  IADD3 R27, -R4, R27, RZ ;  /* 0x0000001b041b7210 */ /* 0x000fe20007ffe1ff */
[----:B------:R-:W-:Y:S01]  /*7cb0*/  IMAD.MOV.U32 R4, RZ, RZ, 0x3f800000 ;  /* 0x3f800000ff047424 */ /* 0x000fe200078e00ff */
[----:B------:R-:W3:Y:S01]  /*7cc0*/  @P4 MUFU.RCP R0, R24 ;  /* 0x0000001800004308 */ /* 0x000ee20000001000 */
[C---:B----4-:R-:W-:Y:S01]  /*7cd0*/  FMUL.FTZ R144, R2.reuse, R144 ;  /* 0x0000009002907220 */ /* 0x050fe20000410000 */
[C---:B------:R-:W-:Y:S01]  /*7ce0*/  FMUL.FTZ R8, R2.reuse, R145 ;  /* 0x0000009102087220 */ /* 0x040fe20000410000 */
[C---:B------:R-:W-:Y:S01]  /*7cf0*/  FMUL.FTZ R148, R2.reuse, R148 ;  /* 0x0000009402947220 */ /* 0x040fe20000410000 */
[C---:B------:R-:W-:Y:S01]  /*7d00*/  FMUL.FTZ R17, R2.reuse, R149 ;  /* 0x0000009502117220 */ /* 0x040fe20000410000 */
[C---:B------:R-:W-:Y:S01]  /*7d10*/  FMUL.FTZ R160, R2.reuse, R160 ;  /* 0x000000a002a07220 */ /* 0x040fe20000410000 */
[C---:B------:R-:W-:Y:S01]  /*7d20*/  FMUL.FTZ R10, R2.reuse, R161 ;  /* 0x000000a1020a7220 */ /* 0x040fe20000410000 */
[C---:B-----5:R-:W-:Y:S01]  /*7d30*/  FMUL.FTZ R146, R3.reuse, R146 ;  /* 0x0000009203927220 */ /* 0x060fe20000410000 */
[C---:B------:R-:W-:Y:S01]  /*7d40*/  FMUL.FTZ R21, R3.reuse, R147 ;  /* 0x0000009303157220 */ /* 0x040fe20000410000 */
[C---:B------:R-:W-:Y:S01]  /*7d50*/  FMUL.FTZ R150, R3.reuse, R150 ;  /* 0x0000009603967220 */ /* 0x040fe20000410000 */
[C---:B------:R-:W-:Y:S01]  /*7d60*/  FMUL.FTZ R16, R3.reuse, R151 ;  /* 0x0000009703107220 */ /* 0x040fe20000410000 */
[C---:B------:R-:W-:Y:S01]  /*7d70*/  FMUL.FTZ R162, R3.reuse, R162 ;  /* 0x000000a203a27220 */ /* 0x040fe20000410000 */
[C---:B------:R-:W-:Y:S01]  /*7d80*/  FMUL.FTZ R12, R3.reuse, R163 ;  /* 0x000000a3030c7220 */ /* 0x040fe20000410000 */
[C---:B------:R-:W-:Y:S01]  /*7d90*/  FMUL.FTZ R166, R3.reuse, R166 ;  /* 0x000000a603a67220 */ /* 0x040fe20000410000 */
[----:B------:R-:W-:Y:S01]  /*7da0*/  FMUL.FTZ R7, R3, R167 ;  /* 0x000000a703077220 */ /* 0x000fe20000410000 */
[----:B------:R-:W-:Y:S01]  /*7db0*/  SHF.R.S32.HI R3, RZ, 0x1f, R28 ;  /* 0x0000001fff037819 */ /* 0x000fe2000001141c */
[----:B------:R-:W4:Y:S01]  /*7dc0*/  @P3 MUFU.RCP R4, R26 ;  /* 0x0000001a00043308 */ /* 0x000f220000001000 */
[C---:B------:R-:W-:Y:S01]  /*7dd0*/  FMUL.FTZ R164, R2.reuse, R164 ;  /* 0x000000a402a47220 */ /* 0x040fe20000410000 */
[----:B------:R-:W-:Y:S01]  /*7de0*/  FMUL.FTZ R9, R2, R165 ;  /* 0x000000a502097220 */ /* 0x000fe20000410000 */
[----:B------:R-:W-:Y:S01]  /*7df0*/  LEA.HI R3, R3, R28, RZ, 0x3 ;  /* 0x0000001c03037211 */ /* 0x000fe200078f18ff */
[C---:B---3--:R-:W-:Y:S01]  /*7e00*/  FMUL.FTZ R140, R0.reuse, R140 ;  /* 0x0000008c008c7220 */ /* 0x048fe20000410000 */
[C---:B------:R-:W-:Y:S01]  /*7e10*/  FMUL.FTZ R141, R0.reuse, R141 ;  /* 0x0000008d008d7220 */ /* 0x040fe20000410000 */
[C---:B------:R-:W-:Y:S01]  /*7e20*/  FMUL.FTZ R152, R0.reuse, R152 ;  /* 0x0000009800987220 */ /* 0x040fe20000410000 */
[----:B------:R-:W-:Y:S01]  /*7e30*/  LOP3.LUT R3, R3, 0xfffffff8, RZ, 0xc0, !PT ;  /* 0xfffffff803037812 */ /* 0x000fe200078ec0ff */
[C---:B------:R-:W-:Y:S01]  /*7e40*/  FMUL.FTZ R11, R0.reuse, R153 ;  /* 0x00000099000b7220 */ /* 0x040fe20000410000 */
[C---:B------:R-:W-:Y:S01]  /*7e50*/  FMUL.FTZ R156, R0.reuse, R156 ;  /* 0x0000009c009c7220 */ /* 0x040fe20000410000 */
[----:B------:R-:W-:Y:S01]  /*7e60*/  FMUL.FTZ R14, R0, R157 ;  /* 0x0000009d000e7220 */ /* 0x000fe20000410000 */
[----:B------:R-:W-:Y:S01]  /*7e70*/  IADD3 R3, R28, -R3, RZ ;  /* 0x800000031c037210 */ /* 0x000fe20007ffe0ff */
[C---:B------:R-:W-:Y:S01]  /*7e80*/  FMUL.FTZ R168, R0.reuse, R168 ;  /* 0x000000a800a87220 */ /* 0x040fe20000410000 */
[----:B------:R-:W-:Y:S01]  /*7e90*/  FMUL.FTZ R6, R0, R169 ;  /* 0x000000a900067220 */ /* 0x000fe20000410000 */
[----:B------:R-:W-:-:S02]  /*7ea0*/  F2FP.BF16.F32.PACK_AB R8, R8, R144 ;  /* 0x000000900808723e */ /* 0x000fc400000010ff */
[C---:B------:R-:W-:Y:S01]  /*7eb0*/  LEA.HI R2, R3.reuse, R3, RZ, 0x1 ;  /* 0x0000000303027211 */ /* 0x040fe200078f08ff */
[C---:B----4-:R-:W-:Y:S01]  /*7ec0*/  FMUL.FTZ R143, R4.reuse, R143 ;  /* 0x0000008f048f7220 */ /* 0x050fe20000410000 */
[C---:B------:R-:W-:Y:S01]  /*7ed0*/  FMUL.FTZ R142, R4.reuse, R142 ;  /* 0x0000008e048e7220 */ /* 0x040fe20000410000 */
[C---:B------:R-:W-:Y:S01]  /*7ee0*/  FMUL.FTZ R155, R4.reuse, R155 ;  /* 0x0000009b049b7220 */ /* 0x040fe20000410000 */
[----:B------:R-:W-:Y:S01]  /*7ef0*/  SHF.R.S32.HI R0, RZ, 0x1, R2 ;  /* 0x00000001ff007819 */ /* 0x000fe20000011402 */
[----:B------:R-:W-:Y:S01]  /*7f00*/  FMUL.FTZ R154, R4, R154 ;  /* 0x0000009a049a7220 */ /* 0x000fe20000410000 */
[----:B------:R-:W-:Y:S01]  /*7f10*/  LOP3.LUT R2, R2, 0x3fffffe, RZ, 0xc0, !PT ;  /* 0x03fffffe02027812 */ /* 0x000fe200078ec0ff */
[C---:B------:R-:W-:Y:S01]  /*7f20*/  FMUL.FTZ R159, R4.reuse, R159 ;  /* 0x0000009f049f7220 */ /* 0x040fe20000410000 */
[C---:B------:R-:W-:Y:S01]  /*7f30*/  FMUL.FTZ R13, R4.reuse, R158 ;  /* 0x0000009e040d7220 */ /* 0x040fe20000410000 */
[C---:B------:R-:W-:Y:S01]  /*7f40*/  FMUL.FTZ R171, R4.reuse, R171 ;  /* 0x000000ab04ab7220 */ /* 0x040fe20000410000 */
[----:B------:R-:W-:Y:S01]  /*7f50*/  FMUL.FTZ R5, R4, R170 ;  /* 0x000000aa04057220 */ /* 0x000fe20000410000 */
[C---:B------:R-:W-:Y:S01]  /*7f60*/  IMAD.SHL.U32 R4, R0.reuse, 0x40, RZ ;  /* 0x0000004000047824 */ /* 0x040fe200078e00ff */
[----:B------:R-:W-:Y:S01]  /*7f70*/  IADD3 R3, R3, -R2, RZ ;  /* 0x8000000203037210 */ /* 0x000fe20007ffe0ff */
[----:B------:R-:W-:Y:S01]  /*7f80*/  IMAD R2, R15, 0x100, R27 ;  /* 0x000001000f027824 */ /* 0x000fe200078e021b */
[----:B------:R-:W-:-:S02]  /*7f90*/  LOP3.LUT P2, RZ, R0, 0x2, RZ, 0xc0, !PT ;  /* 0x0000000200ff7812 */ /* 0x000fc4000784c0ff */
[----:B------:R-:W-:Y:S02]  /*7fa0*/  LOP3.LUT R4, R4, 0xc0, RZ, 0xc0, !PT ;  /* 0x000000c004047812 */ /* 0x000fe400078ec0ff */
[----:B------:R-:W-:Y:S02]  /*7fb0*/  LEA R2, R3, R2, 0x4 ;  /* 0x0000000203027211 */ /* 0x000fe400078e20ff */
[----:B------:R-:W-:Y:S02]  /*7fc0*/  LEA.HI R3, R4, R4, RZ, 0x1d ;  /* 0x0000000404037211 */ /* 0x000fe400078fe8ff */
[----:B------:R-:W-:Y:S02]  /*7fd0*/  LOP3.LUT R4, R0, 0x1, RZ, 0xc0, !PT ;  /* 0x0000000100047812 */ /* 0x000fe400078ec0ff */
[----:B------:R-:W-:Y:S01]  /*7fe0*/  F2FP.BF16.F32.PACK_AB R21, R21, R146 ;  /* 0x000000921515723e */ /* 0x000fe200000010ff */
[----:B------:R-:W-:Y:S01]  /*7ff0*/  IMAD.U32 R0, R2, 0x2, R3 ;  /* 0x0000000202007824 */ /* 0x000fe200078e0003 */
[----:B------:R-:W-:-:S02]  /*8000*/  ISETP.NE.U32.AND P1, PT, R4, 0x1, PT ;  /* 0x000000010400780c */ /* 0x000fc40003f25070 */
[----:B------:R-:W-:Y:S02]  /*8010*/  MOV R4, 0xfffffff0 ;  /* 0xfffffff000047802 */ /* 0x000fe40000000f00 */
[----:B------:R-:W-:Y:S01]  /*8020*/  LEA R0, R0, UR4, 0x1 ;  /* 0x0000000400007c11 */ /* 0x000fe2000f8e08ff */
[----:B------:R-:W-:Y:S01]  /*8030*/  ULDC.U8 UR4, c[0x0][0x3d8] ;  /* 0x0000f60000047ab9 */ /* 0x000fe20000000000 */
[----:B------:R-:W-:Y:S02]  /*8040*/  SEL R4, R4, 0x10, !P1 ;  /* 0x0000001004047807 */ /* 0x000fe40004800000 */
[----:B------:R-:W-:Y:S01]  /*8050*/  ISETP.NE.AND P1, PT, RZ, UR4, PT ;  /* 0x00000004ff007c0c */ /* 0x000fe2000bf25270 */
[C---:B------:R-:W-:Y:S01]  /*8060*/  VIADD R2, R0.reuse, 0x20 ;  /* 0x0000002000027836 */ /* 0x040fe20000000000 */
[C---:B------:R-:W-:Y:S01]  /*8070*/  @P2 IADD3 R2, R0.reuse, -0x20, RZ ;  /* 0xffffffe000022810 */ /* 0x040fe20007ffe0ff */
[----:B------:R3:W-:Y:S01]  /*8080*/  STS [R0], R8 ;  /* 0x0000000800007388 */ /* 0x0007e20000000800 */
[----:B------:R-:W-:Y:S01]  /*8090*/  ISETP.NE.OR P2, PT, RZ, UR6, !P1 ;  /* 0x00000006ff007c0c */ /* 0x000fe2000cf45670 */
[----:B------:R-:W-:Y:S01]  /*80a0*/  IMAD.IADD R3, R0, 0x1, R4 ;  /* 0x0000000100037824 */ /* 0x000fe200078e0204 */
[----:B------:R-:W-:Y:S01]  /*80b0*/  F2FP.BF16.F32.PACK_AB R17, R17, R148 ;  /* 0x000000941111723e */ /* 0x000fe200000010ff */
[----:B------:R-:W-:Y:S01]  /*80c0*/  STS [R0+0x200], R21 ;  /* 0x0002001500007388 */ /* 0x000fe20000000800 */
[----:B------:R-:W-:-:S02]  /*80d0*/  F2FP.BF16.F32.PACK_AB R16, R16, R150 ;  /* 0x000000961010723e */ /* 0x000fc400000010ff */
[----:B------:R-:W-:Y:S01]  /*80e0*/  F2FP.BF16.F32.PACK_AB R140, R141, R140 ;  /* 0x0000008c8d8c723e */ /* 0x000fe200000010ff */
[----:B------:R4:W-:Y:S01]  /*80f0*/  STS [R3], R17 ;  /* 0x0000001103007388 */ /* 0x0009e20000000800 */
[----:B------:R-:W-:Y:S02]  /*8100*/  F2FP.BF16.F32.PACK_AB R142, R143, R142 ;  /* 0x0000008e8f8e723e */ /* 0x000fe400000010ff */
[----:B------:R-:W-:Y:S01]  /*8110*/  F2FP.BF16.F32.PACK_AB R11, R11, R152 ;  /* 0x000000980b0b723e */ /* 0x000fe200000010ff */
[----:B------:R-:W-:Y:S01]  /*8120*/  STS [R3+0x200], R16 ;  /* 0x0002001003007388 */ /* 0x000fe20000000800 */
[----:B------:R-:W-:Y:S02]  /*8130*/  F2FP.BF16.F32.PACK_AB R154, R155, R154 ;  /* 0x0000009a9b9a723e */ /* 0x000fe400000010ff */
[----:B------:R-:W-:Y:S01]  /*8140*/  F2FP.BF16.F32.PACK_AB R12, R12, R162 ;  /* 0x000000a20c0c723e */ /* 0x000fe200000010ff */
[----:B------:R-:W-:Y:S01]  /*8150*/  STS [R0+0x1000], R140 ;  /* 0x0010008c00007388 */ /* 0x000fe20000000800 */
[----:B------:R-:W-:-:S02]  /*8160*/  F2FP.BF16.F32.PACK_AB R10, R10, R160 ;  /* 0x000000a00a0a723e */ /* 0x000fc400000010ff */
[----:B------:R-:W-:Y:S01]  /*8170*/  F2FP.BF16.F32.PACK_AB R9, R9, R164 ;  /* 0x000000a40909723e */ /* 0x000fe200000010ff */
[----:B------:R5:W-:Y:S01]  /*8180*/  STS [R0+0x1200], R142 ;  /* 0x0012008e00007388 */ /* 0x000be20000000800 */
[----:B------:R-:W-:Y:S02]  /*8190*/  F2FP.BF16.F32.PACK_AB R7, R7, R166 ;  /* 0x000000a60707723e */ /* 0x000fe400000010ff */
[----:B------:R-:W-:Y:S01]  /*81a0*/  F2FP.BF16.F32.PACK_AB R13, R159, R13 ;  /* 0x0000000d9f0d723e */ /* 0x000fe200000010ff */
[----:B------:R2:W-:Y:S01]  /*81b0*/  STS [R3+0x1000], R11 ;  /* 0x0010000b03007388 */ /* 0x0005e20000000800 */
[----:B---3--:R-:W-:Y:S01]  /*81c0*/  @P0 IMAD R8, R19, R18, RZ ;  /* 0x0000001213080224 */ /* 0x008fe200078e02ff */
[----:B------:R-:W-:Y:S01]  /*81d0*/  F2FP.BF16.F32.PACK_AB R14, R14, R156 ;  /* 0x0000009c0e0e723e */ /* 0x000fe200000010ff */
[----:B------:R-:W1:Y:S01]  /*81e0*/  @!P0 LDC R19, c[0x0][0x2c4] ;  /* 0x0000b100ff138b82 */ /* 0x000e620000000800 */
[----:B------:R-:W-:Y:S01]  /*81f0*/  STS [R3+0x1200], R154 ;  /* 0x0012009a03007388 */ /* 0x000fe20000000800 */
[----:B------:R-:W-:-:S02]  /*8200*/  F2FP.BF16.F32.PACK_AB R6, R6, R168 ;  /* 0x000000a80606723e */ /* 0x000fc400000010ff */
[----:B------:R-:W-:Y:S01]  /*8210*/  F2FP.BF16.F32.PACK_AB R5, R171, R5 ;  /* 0x00000005ab05723e */ /* 0x000fe200000010ff */
[----:B------:R3:W-:Y:S01]  /*8220*/  STS [R2+0x200], R12 ;  /* 0x0002000c02007388 */ /* 0x0007e20000000800 */
[----:B----4-:R4:W3:Y:S02]  /*8230*/  @P6 MUFU.LG2 R17, R22 ;  /* 0x0000001600116308 */ /* 0x0108e40000000c00 */
[----:B------:R-:W3:Y:S01]  /*8240*/  @!P0 LDC R21, c[0x0][0x270] ;  /* 0x00009c00ff158b82 */ /* 0x000ee20000000800 */
[----:B------:R3:W-:Y:S07]  /*8250*/  STS [R2], R10 ;  /* 0x0000000a02007388 */ /* 0x0007ee0000000800 */
[----:B------:R-:W3:Y:S01]  /*8260*/  @!P2 LDC R18, c[0x0][0x2c4] ;  /* 0x0000b100ff12ab82 */ /* 0x000ee20000000800 */
[----:B-----5:R-:W-:Y:S01]  /*8270*/  IADD3 R0, R4, R2, RZ ;  /* 0x0000000204007210 */ /* 0x020fe20007ffe0ff */
[----:B------:R-:W-:-:S04]  /*8280*/  @P0 IMAD.MOV.U32 R4, RZ, RZ, 0x1 ;  /* 0x00000001ff040424 */ /* 0x000fc800078e00ff */
[----:B------:R5:W-:Y:S02]  /*8290*/  STS [R0], R9 ;  /* 0x0000000900007388 */ /* 0x000be40000000800 */
[----:B--2---:R-:W2:Y:S01]  /*82a0*/  @P0 LDC R11, c[0x0][0x2c0] ;  /* 0x0000b000ff0b0b82 */ /* 0x004ea20000000800 */
[----:B-1----:R-:W-:Y:S01]  /*82b0*/  @!P0 SEL R8, R19, R25, !P1 ;  /* 0x0000001913088207 */ /* 0x002fe20004800000 */
[----:B------:R-:W-:Y:S01]  /*82c0*/  IMAD.MOV.U32 R25, RZ, RZ, 0x7f800000 ;  /* 0x7f800000ff197424 */ /* 0x000fe200078e00ff */
[----:B------:R-:W-:Y:S01]  /*82d0*/  STS [R0+0x200], R7 ;  /* 0x0002000700007388 */ /* 0x000fe20000000800 */
[----:B----4-:R-:W-:-:S03]  /*82e0*/  MOV R22, 0x7f800000 ;  /* 0x7f80000000167802 */ /* 0x010fc60000000f00 */
[----:B------:R1:W-:Y:S01]  /*82f0*/  STS [R2+0x1200], R13 ;  /* 0x0012000d02007388 */ /* 0x0003e20000000800 */
[----:B---3--:R-:W3:Y:S01]  /*8300*/  @P5 LDC R12, c[0x0][0x2e8] ;  /* 0x0000ba00ff0c5b82 */ /* 0x008ee20000000800 */
[----:B------:R-:W-:Y:S01]  /*8310*/  @!P0 IMAD R4, R8, R21, RZ ;  /* 0x0000001508048224 */ /* 0x000fe200078e02ff */
[----:B------:R4:W-:Y:S01]  /*8320*/  @P3 MUFU.LG2 R10, R26 ;  /* 0x0000001a000a3308 */ /* 0x0009e20000000c00 */
[----:B------:R2:W-:Y:S02]  /*8330*/  STS [R2+0x1000], R14 ;  /* 0x0010000e02007388 */ /* 0x0005e40000000800 */
[----:B------:R-:W-:Y:S02]  /*8340*/  IMAD R4, R30, R4, RZ ;  /* 0x000000041e047224 */ /* 0x000fe400078e02ff */
[----:B------:R2:W-:Y:S01]  /*8350*/  STS [R0+0x1000], R6 ;  /* 0x0010000600007388 */ /* 0x0005e20000000800 */
[----:B------:R-:W3:Y:S02]  /*8360*/  @P6 LDC R16, c[0x0][0x2e8] ;  /* 0x0000ba00ff106b82 */ /* 0x000ee40000000800 */
[----:B------:R-:W-:Y:S01]  /*8370*/  SEL R4, R4, RZ, P2 ;  /* 0x000000ff04047207 */ /* 0x000fe20001000000 */
[----:B------:R2:W-:Y:S04]  /*8380*/  STS [R0+0x1200], R5 ;  /* 0x0012000500007388 */ /* 0x0005e80000000800 */
[----:B------:R-:W-:Y:S01]  /*8390*/  IMAD R4, R31, R8, R4 ;  /* 0x000000081f047224 */ /* 0x000fe200078e0204 */
[----:B-----5:R5:W5:Y:S01]  /*83a0*/  @P5 MUFU.LG2 R9, R23 ;  /* 0x0000001700095308 */ /* 0x020b620000000c00 */
[----:B------:R-:W-:-:S02]  /*83b0*/  @!P0 MOV R11, 0x1 ;  /* 0x00000001000b8802 */ /* 0x000fc40000000f00 */
[----:B----4-:R-:W-:Y:S01]  /*83c0*/  SHF.R.S32.HI R26, RZ, 0x1f, R30 ;  /* 0x0000001fff1a7819 */ /* 0x010fe2000001141e */
[----:B-1----:R-:W1:Y:S04]  /*83d0*/  @P4 LDC R13, c[0x0][0x2e8] ;  /* 0x0000ba00ff0d4b82 */ /* 0x002e680000000800 */
[----:B------:R4:W4:Y:S01]  /*83e0*/  @P4 MUFU.LG2 R7, R24 ;  /* 0x0000001800074308 */ /* 0x0009220000000c00 */
[----:B--2---:R-:W-:-:S03]  /*83f0*/  CS2R R2, SRZ ;  /* 0x0000000000027805 */ /* 0x004fc6000001ff00 */
[----:B------:R-:W2:Y:S01]  /*8400*/  @P3 LDC R14, c[0x0][0x2e8] ;  /* 0x0000ba00ff0e3b82 */ /* 0x000ea20000000800 */
[----:B------:R-:W-:Y:S01]  /*8410*/  @P6 FMUL.FTZ R6, R17, 0.69314718246459960938 ;  /* 0x3f31721811066820 */ /* 0x000fe20000410000 */
[----:B-----5:R-:W-:Y:S01]  /*8420*/  MOV R23, 0x7f800000 ;  /* 0x7f80000000177802 */ /* 0x020fe20000000f00 */
[----:B------:R-:W-:Y:S02]  /*8430*/  @!P2 IMAD R0, R30, R18, RZ ;  /* 0x000000121e00a224 */ /* 0x000fe400078e02ff */
[----:B------:R-:W-:Y:S02]  /*8440*/  @P5 FMUL.FTZ R5, R9, 0.69314718246459960938 ;  /* 0x3f31721809055820 */ /* 0x000fe40000410000 */
[--C-:B------:R-:W-:Y:S01]  /*8450*/  @!P2 IMAD.MOV.U32 R2, RZ, RZ, R0.reuse ;  /* 0x000000ffff02a224 */ /* 0x100fe200078e0000 */
[----:B------:R-:W-:Y:S01]  /*8460*/  @!P2 SHF.R.S32.HI R3, RZ, 0x1f, R0 ;  /* 0x0000001fff03a819 */ /* 0x000fe20000011400 */
[----:B---3--:R-:W-:Y:S01]  /*8470*/  @P5 FFMA.FTZ R25, R138, R12, R5 ;  /* 0x0000000c8a195223 */ /* 0x008fe20000010005 */
[----:B------:R-:W-:Y:S01]  /*8480*/  BAR.SYNC.DEFER_BLOCKING 0x0 ;  /* 0x0000000000007b1d */ /* 0x000fe20000010000 */
[----:B------:R-:W-:Y:S01]  /*8490*/  LOP3.LUT P2, RZ, R252, 0x3, RZ, 0xc0, !PT ;  /* 0x00000003fcff7812 */ /* 0x000fe2000784c0ff */
[----:B------:R-:W-:Y:S01]  /*84a0*/  IMAD R5, R32, R11, RZ ;  /* 0x0000000b20057224 */ /* 0x000fe200078e02ff */
[----:B----4-:R-:W-:Y:S01]  /*84b0*/  MOV R24, 0x7f800000 ;  /* 0x7f80000000187802 */ /* 0x010fe20000000f00 */
[----:B------:R-:W-:Y:S01]  /*84c0*/  @P6 FFMA.FTZ R24, R139, R16, R6 ;  /* 0x000000108b186223 */ /* 0x000fe20000010006 */
[----:B------:R-:W-:Y:S01]  /*84d0*/  @P3 FMUL.FTZ R6, R10, 0.69314718246459960938 ;  /* 0x3f3172180a063820 */ /* 0x000fe20000410000 */
[----:B------:R-:W-:-:S02]  /*84e0*/  IMAD.SHL.U32 R0, R5, 0x80, RZ ;  /* 0x0000008005007824 */ /* 0x000fc400078e00ff */
[----:B------:R-:W-:Y:S01]  /*84f0*/  @P4 FMUL.FTZ R7, R7, 0.69314718246459960938 ;  /* 0x3f31721807074820 */ /* 0x000fe20000410000 */
[----:B------:R-:W-:Y:S02]  /*8500*/  IMAD.SHL.U32 R12, R27, 0x8, RZ ;  /* 0x000000081b0c7824 */ /* 0x000fe400078e00ff */
[----:B------:R-:W-:Y:S01]  /*8510*/  IADD3 R10, P1, P0, R0, R2, R4 ;  /* 0x00000002000a7210 */ /* 0x000fe2000783e004 */
[----:B-1----:R-:W-:Y:S01]  /*8520*/  @P4 FFMA.FTZ R23, R137, R13, R7 ;  /* 0x0000000d89174223 */ /* 0x002fe20000010007 */
[----:B------:R-:W-:Y:S01]  /*8530*/  SHF.R.S32.HI R5, RZ, 0x1f, R0 ;  /* 0x0000001fff057819 */ /* 0x000fe20000011400 */
[----:B--2---:R-:W-:Y:S01]  /*8540*/  @P3 FFMA.FTZ R22, R20, R14, R6 ;  /* 0x0000000e14163223 */ /* 0x004fe20000010006 */
[----:B------:R-:W-:Y:S02]  /*8550*/  SHF.R.S32.HI R4, RZ, 0x1f, R4 ;  /* 0x0000001fff047819 */ /* 0x000fe40000011404 */
[----:B------:R-:W-:Y:S02]  /*8560*/  SHF.R.S32.HI R13, RZ, 0x1f, R12 ;  /* 0x0000001fff0d7819 */ /* 0x000fe4000001140c */
[----:B------:R-:W-:Y:S01]  /*8570*/  IADD3.X R9, R5, R3, R4, P1, P0 ;  /* 0x0000000305097210 */ /* 0x000fe20000fe0404 */
[----:B------:R-:W-:Y:S06]  /*8580*/  @P2 BRA `(.L_x_41) ;  /* 0x0000000000b02947 */ /* 0x000fec0003800000 */
[----:B------:R-:W-:Y:S02]  /*8590*/  SHF.R.S32.HI R0, RZ, 0x1f, R15 ;  /* 0x0000001fff007819 */ /* 0x000fe4000001140f */
[----:B------:R-:W-:Y:S02]  /*85a0*/  SHF.R.S32.HI R3, RZ, 0x1f, R252 ;  /* 0x0000001fff037819 */ /* 0x000fe400000114fc */
[----:B------:R-:W-:Y:S02]  /*85b0*/  LEA.HI R2, R0, R15, RZ, 0x2 ;  /* 0x0000000f00027211 */ /* 0x000fe400078f10ff */
[----:B------:R-:W-:Y:S02]  /*85c0*/  LEA.HI R0, R3, R252, RZ, 0x2 ;  /* 0x000000fc03007211 */ /* 0x000fe400078f10ff */
[----:B------:R-:W-:Y:S02]  /*85d0*/  LOP3.LUT R2, R2, 0xffffffc, RZ, 0xc0, !PT ;  /* 0x0ffffffc02027812 */ /* 0x000fe400078ec0ff */
[----:B------:R-:W-:-:S03]  /*85e0*/  SHF.R.S32.HI R0, RZ, 0x2, R0 ;  /* 0x00000002ff007819 */ /* 0x000fc60000011400 */
[----:B------:R-:W-:-:S04]  /*85f0*/  IMAD.IADD R2, R15, 0x1, -R2 ;  /* 0x000000010f027824 */ /* 0x000fc800078e0a02 */
[----:B------:R-:W-:Y:S02]  /*8600*/  IMAD R0, R2, 0x10, R0 ;  /* 0x0000001002007824 */ /* 0x000fe400078e0200 */
[----:B------:R-:W-:Y:S02]  /*8610*/  IMAD R2, R32, -0x80, R19 ;  /* 0xffffff8020027824 */ /* 0x000fe400078e0213 */
[C---:B------:R-:W-:Y:S02]  /*8620*/  VIADD R3, R0.reuse, 0x8 ;  /* 0x0000000800037836 */ /* 0x040fe40000000000 */
[C---:B------:R-:W-:Y:S01]  /*8630*/  VIADD R4, R0.reuse, 0x40 ;  /* 0x0000004000047836 */ /* 0x040fe20000000000 */
[CC--:B------:R-:W-:Y:S01]  /*8640*/  ISETP.GE.AND P6, PT, R0.reuse, R2.reuse, PT ;  /* 0x000000020000720c */ /* 0x0c0fe20003fc6270 */
[----:B------:R-:W-:Y:S01]  /*8650*/  VIADD R5, R0, 0x48 ;  /* 0x0000004800057836 */ /* 0x000fe20000000000 */
[-C--:B------:R-:W-:Y:S02]  /*8660*/  ISETP.GE.AND P5, PT, R3, R2.reuse, PT ;  /* 0x000000020300720c */ /* 0x080fe40003fa6270 */
[----:B------:R-:W-:-:S02]  /*8670*/  ISETP.GE.AND P4, PT, R4, R2, PT ;  /* 0x000000020400720c */ /* 0x000fc40003f86270 */
[----:B------:R-:W-:-:S07]  /*8680*/  ISETP.GE.AND P3, PT, R5, R2, PT ;  /* 0x000000020500720c */ /* 0x000fce0003f66270 */
[----:B------:R-:W1:Y:S01]  /*8690*/  @!P6 LDC.64 R14, c[0x0][0x2b0] ;  /* 0x0000ac00ff0eeb82 */ /* 0x000e620000000a00 */
[-C--:B------:R-:W-:Y:S02]  /*86a0*/  @!P6 IMAD R2, R0, R11.reuse, RZ ;  /* 0x0000000b0002e224 */ /* 0x080fe400078e02ff */
[-C--:B------:R-:W-:Y:S02]  /*86b0*/  @!P5 IMAD R0, R3, R11.reuse, RZ ;  /* 0x0000000b0300d224 */ /* 0x080fe400078e02ff */
[-C--:B------:R-:W-:Y:S01]  /*86c0*/  @!P4 IMAD R3, R4, R11.reuse, RZ ;  /* 0x0000000b0403c224 */ /* 0x080fe200078e02ff */
[-C--:B------:R-:W-:Y:S01]  /*86d0*/  @!P6 IADD3 R7, P0, R2, R10.reuse, RZ ;  /* 0x0000000a0207e210 */ /* 0x080fe20007f1e0ff */
[----:B------:R-:W-:Y:S01]  /*86e0*/  @!P3 IMAD R5, R5, R11, RZ ;  /* 0x0000000b0505b224 */ /* 0x000fe200078e02ff */
[----:B------:R-:W2:Y:S01]  /*86f0*/  @!P5 LDC.64 R16, c[0x0][0x2b0] ;  /* 0x0000ac00ff10db82 */ /* 0x000ea20000000a00 */
[-C--:B------:R-:W-:Y:S02]  /*8700*/  @!P5 IADD3 R4, P2, R0, R10.reuse, RZ ;  /* 0x0000000a0004d210 */ /* 0x080fe40007f5e0ff */
[----:B------:R-:W-:-:S02]  /*8710*/  @!P4 IADD3 R11, P1, R3, R10, RZ ;  /* 0x0000000a030bc210 */ /* 0x000fc40007f3e0ff */
[-C--:B------:R-:W-:Y:S02]  /*8720*/  @!P6 LEA.HI.X.SX32 R2, R2, R9.reuse, 0x1, P0 ;  /* 0x000000090202e211 */ /* 0x080fe400000f0eff */
[----:B------:R-:W-:Y:S01]  /*8730*/  @!P5 LEA.HI.X.SX32 R0, R0, R9, 0x1, P2 ;  /* 0x000000090000d211 */ /* 0x000fe200010f0eff */
[----:B------:R-:W3:Y:S01]  /*8740*/  @!P4 LDC.64 R18, c[0x0][0x2b0] ;  /* 0x0000ac00ff12cb82 */ /* 0x000ee20000000a00 */
[----:B------:R-:W-:-:S07]  /*8750*/  @!P3 IADD3 R10, P0, R5, R10, RZ ;  /* 0x0000000a050ab210 */ /* 0x000fce0007f1e0ff */
[----:B------:R-:W4:Y:S01]  /*8760*/  @!P3 LDC.64 R20, c[0x0][0x2b0] ;  /* 0x0000ac00ff14bb82 */ /* 0x000f220000000a00 */
[----:B-1----:R-:W-:Y:S02]  /*8770*/  @!P6 LEA R8, P2, R7, R14, 0x2 ;  /* 0x0000000e0708e211 */ /* 0x002fe400078410ff */
[-C--:B------:R-:W-:Y:S02]  /*8780*/  @!P4 LEA.HI.X.SX32 R14, R3, R9.reuse, 0x1, P1 ;  /* 0x00000009030ec211 */ /* 0x080fe400008f0eff */
[----:B------:R-:W-:Y:S02]  /*8790*/  @!P3 LEA.HI.X.SX32 R3, R5, R9, 0x1, P0 ;  /* 0x000000090503b211 */ /* 0x000fe400000f0eff */
[----:B------:R-:W-:Y:S02]  /*87a0*/  @!P6 LEA.HI.X R9, R7, R15, R2, 0x2, P2 ;  /* 0x0000000f0709e211 */ /* 0x000fe400010f1402 */
[----:B--2---:R-:W-:-:S03]  /*87b0*/  @!P5 LEA R6, P1, R4, R16, 0x2 ;  /* 0x000000100406d211 */ /* 0x004fc600078210ff */
[----:B------:R1:W-:Y:S01]  /*87c0*/  @!P6 STG.E desc[UR16][R8.64], R24 ;  /* 0x000000180800e986 */ /* 0x0003e2000c101910 */
[----:B------:R-:W-:Y:S02]  /*87d0*/  @!P5 LEA.HI.X R7, R4, R17, R0, 0x2, P1 ;  /* 0x000000110407d211 */ /* 0x000fe400008f1400 */
[----:B---3--:R-:W-:-:S03]  /*87e0*/  @!P4 LEA R4, P1, R11, R18, 0x2 ;  /* 0x000000120b04c211 */ /* 0x008fc600078210ff */
[----:B------:R1:W-:Y:S01]  /*87f0*/  @!P5 STG.E desc[UR16][R6.64], R25 ;  /* 0x000000190600d986 */ /* 0x0003e2000c101910 */
[----:B------:R-:W-:Y:S02]  /*8800*/  @!P4 LEA.HI.X R5, R11, R19, R14, 0x2, P1 ;  /* 0x000000130b05c211 */ /* 0x000fe400008f140e */
[----:B----4-:R-:W-:-:S03]  /*8810*/  @!P3 LEA R2, P0, R10, R20, 0x2 ;  /* 0x000000140a02b211 */ /* 0x010fc600078010ff */
[----:B------:R1:W-:Y:S01]  /*8820*/  @!P4 STG.E desc[UR16][R4.64], R23 ;  /* 0x000000170400c986 */ /* 0x0003e2000c101910 */
[----:B------:R-:W-:-:S05]  /*8830*/  @!P3 LEA.HI.X R3, R10, R21, R3, 0x2, P0 ;  /* 0x000000150a03b211 */ /* 0x000fca00000f1403 */
[----:B------:R1:W-:Y:S04]  /*8840*/  @!P3 STG.E desc[UR16][R2.64], R22 ;  /* 0x000000160200b986 */ /* 0x0003e8000c101910 */
.L_x_41:
[----:B------:R-:W-:Y:S05]  /*8850*/  BSYNC B0 ;  /* 0x0000000000007941 */ /* 0x000fea0003800000 */
.L_x_40:
[----:B------:R-:W-:Y:S01]  /*8860*/  ULDC.64 UR4, c[0x0][0x290] ;  /* 0x0000a40000047ab9 */ /* 0x000fe20000000a00 */
[----:B-1----:R-:W-:Y:S01]  /*8870*/  SHF.R.S32.HI R4, RZ, 0x1f, R31 ;  /* 0x0000001fff047819 */ /* 0x002fe2000001141f */
[----:B------:R-:W-:Y:S01]  /*8880*/  IMAD R0, R26, UR4, RZ ;  /* 0x000000041a007c24 */ /* 0x000fe2000f8e02ff */
[----:B------:R-:W-:Y:S01]  /*8890*/  SHF.R.S32.HI R29, RZ, 0x1f, R28 ;  /* 0x0000001fff1d7819 */ /* 0x000fe2000001141c */
[C---:B------:R-:W-:Y:S01]  /*88a0*/  IMAD.WIDE.U32 R2, R30.reuse, UR4, R12 ;  /* 0x000000041e027c25 */ /* 0x040fe2000f8e000c */
[----:B------:R-:W1:Y:S01]  /*88b0*/  LDS.128 R24, [R226] ;  /* 0x00000000e2187984 */ /* 0x000e620000000c00 */
[----:B------:R-:W-:Y:S02]  /*88c0*/  ULDC.64 UR6, c[0x0][0x298] ;  /* 0x0000a60000067ab9 */ /* 0x000fe40000000a00 */
[----:B------:R-:W-:Y:S01]  /*88d0*/  IMAD R0, R30, UR5, R0 ;  /* 0x000000051e007c24 */ /* 0x000fe2000f8e0200 */
[----:B------:R-:W-:Y:S01]  /*88e0*/  ULDC.64 UR4, c[0x0][0x2a0] ;  /* 0x0000a80000047ab9 */ /* 0x000fe20000000a00 */
[----:B------:R-:W2:Y:S01]  /*88f0*/  LDS.128 R20, [R226+0x800] ;  /* 0x00080000e2147984 */ /* 0x000ea20000000c00 */
[----:B------:R-:W-:-:S02]  /*8900*/  USHF.L.U32 UR8, UR6, 0x6, URZ ;  /* 0x0000000606087899 */ /* 0x000fc4000800063f */
[----:B------:R-:W-:Y:S01]  /*8910*/  IADD3 R3, R3, R0, RZ ;  /* 0x0000000003037210 */ /* 0x000fe20007ffe0ff */
[----:B------:R-:W-:Y:S01]  /*8920*/  IMAD R0, R4, UR4, RZ ;  /* 0x0000000404007c24 */ /* 0x000fe2000f8e02ff */
[----:B------:R-:W3:Y:S01]  /*8930*/  LDS.128 R16, [R226+0x1000] ;  /* 0x00100000e2107984 */ /* 0x000ee20000000c00 */
[----:B------:R-:W-:-:S03]  /*8940*/  IMAD.WIDE R4, R32, 0x80, R28 ;  /* 0x0000008020047825 */ /* 0x000fc600078e021c */
[----:B------:R-:W4:Y:S01]  /*8950*/  LDS.128 R12, [R226+0x1800] ;  /* 0x00180000e20c7984 */ /* 0x000f220000000c00 */
[C---:B------:R-:W-:Y:S02]  /*8960*/  IMAD R0, R31.reuse, UR5, R0 ;  /* 0x000000051f007c24 */ /* 0x040fe4000f8e0200 */
[----:B------:R-:W-:Y:S01]  /*8970*/  IMAD.WIDE.U32 R2, R31, UR4, R2 ;  /* 0x000000041f027c25 */ /* 0x000fe2000f8e0002 */
[----:B------:R-:W-:-:S04]  /*8980*/  ULDC.64 UR4, c[0x0][0x280] ;  /* 0x0000a00000047ab9 */ /* 0x000fc80000000a00 */
[----:B------:R-:W-:Y:S01]  /*8990*/  IADD3 R3, R3, R0, RZ ;  /* 0x0000000003037210 */ /* 0x000fe20007ffe0ff */
[----:B------:R-:W-:-:S04]  /*89a0*/  IMAD R0, R5, UR6, RZ ;  /* 0x0000000605007c24 */ /* 0x000fc8000f8e02ff */
[C---:B------:R-:W-:Y:S02]  /*89b0*/  IMAD R0, R4.reuse, UR7, R0 ;  /* 0x0000000704007c24 */ /* 0x040fe4000f8e0200 */
[----:B------:R-:W-:Y:S01]  /*89c0*/  IMAD.WIDE.U32 R2, R4, UR6, R2 ;  /* 0x0000000604027c25 */ /* 0x000fe2000f8e0002 */
[----:B------:R-:W-:-:S04]  /*89d0*/  USHF.L.U64.HI UR6, UR6, 0x6, UR7 ;  /* 0x0000000606067899 */ /* 0x000fc80008010207 */
[----:B------:R-:W-:Y:S02]  /*89e0*/  IADD3 R0, R3, R0, RZ ;  /* 0x0000000003007210 */ /* 0x000fe40007ffe0ff */
[----:B------:R-:W-:-:S04]  /*89f0*/  LEA R6, P0, R2, UR4, 0x1 ;  /* 0x0000000402067c11 */ /* 0x000fc8000f8008ff */
[----:B------:R-:W-:Y:S02]  /*8a00*/  LEA.HI.X R7, R2, UR5, R0, 0x1, P0 ;  /* 0x0000000502077c11 */ /* 0x000fe400080f0c00 */
[----:B------:R-:W-:-:S03]  /*8a10*/  IADD3 R4, P0, R6, UR8, RZ ;  /* 0x0000000806047c10 */ /* 0x000fc6000ff1e0ff */
[----:B-1----:R-:W-:Y:S01]  /*8a20*/  STG.E.128 desc[UR16][R6.64], R24 ;  /* 0x0000001806007986 */ /* 0x002fe2000c101d10 */
[----:B------:R-:W-:Y:S02]  /*8a30*/  IADD3.X R5, R7, UR6, RZ, P0, !PT ;  /* 0x0000000607057c10 */ /* 0x000fe400087fe4ff */
[----:B------:R-:W-:-:S03]  /*8a40*/  IADD3 R2, P0, R4, UR8, RZ ;  /* 0x0000000804027c10 */ /* 0x000fc6000ff1e0ff */
[----:B--2---:R-:W-:Y:S01]  /*8a50*/  STG.E.128 desc[UR16][R4.64], R20 ;  /* 0x0000001404007986 */ /* 0x004fe2000c101d10 */
[----:B------:R-:W-:Y:S02]  /*8a60*/  IADD3.X R3, R5, UR6, RZ, P0, !PT ;  /* 0x0000000605037c10 */ /* 0x000fe400087fe4ff */
[----:B------:R-:W-:-:S03]  /*8a70*/  IADD3 R8, P0, R2, UR8, RZ ;  /* 0x0000000802087c10 */ /* 0x000fc6000ff1e0ff */
[----:B---3--:R-:W-:Y:S01]  /*8a80*/  STG.E.128 desc[UR16][R2.64], R16 ;  /* 0x0000001002007986 */ /* 0x008fe2000c101d10 */
[----:B------:R-:W-:-:S05]  /*8a90*/  IADD3.X R9, R3, UR6, RZ, P0, !PT ;  /* 0x0000000603097c10 */ /* 0x000fca00087fe4ff */
[----:B----4-:R-:W-:Y:S01]  /*8aa0*/  STG.E.128 desc[UR16][R8.64], R12 ;  /* 0x0000000c08007986 */ /* 0x010fe2000c101d10 */
[----:B------:R-:W-:Y:S05]  /*8ab0*/  EXIT ;  /* 0x000000000000794d */ /* 0x000fea0003800000 */
.L_x_42:
        /* <DEDUP_REMOVED lines=12> */
.L_x_1305:


//--------------------- .text._ZN5flash16flash_fwd_kernelI23Flash_fwd_kernel_traitsILi32ELi128ELi128ELi4ELb0ELb0EN7cutlass10bfloat16_tE19Flash_kernel_traitsILi32ELi128ELi128ELi4ES3_EELb0ELb0ELb0ELb0ELb0ELb0ELb0ELb0EEEvNS_16Flash_fwd_paramsE --------------------------
	.section	.text._ZN5flash16flash_fwd_kernelI23Flash_fwd_kernel_traitsILi32ELi128ELi128ELi4ELb0ELb0EN7cutlass10bfloat16_tE19Flash_kernel_traitsILi32ELi128ELi128ELi4ES3_EELb0ELb0ELb0ELb0ELb0ELb0ELb0ELb0EEEvNS_16Flash_fwd_paramsE,"ax",@progbits
	.align	128
        .global         _ZN5flash16flash_fwd_kernelI23Flash_fwd_kernel_traitsILi32ELi128ELi128ELi4ELb0ELb0EN7cutlass10bfloat16_tE19Flash_kernel_traitsILi32ELi128ELi128ELi4ES3_EELb0ELb0ELb0ELb0ELb0ELb0ELb0ELb0EEEvNS_16Flash_fwd_paramsE
        .type           _ZN5flash16flash_fwd_kernelI23Flash_fwd_kernel_traitsILi32ELi128ELi128ELi4ELb0ELb0EN7cutlass10bfloat16_tE19Flash_kernel_traitsILi32ELi128ELi128ELi4ES3_EELb0ELb0ELb0ELb0ELb0ELb0ELb0ELb0EEEvNS_16Flash_fwd_paramsE,@function
        .size           _ZN5flash16flash_fwd_kernelI23Flash_fwd_kernel_traitsILi32ELi128ELi128ELi4ELb0ELb0EN7cutlass10bfloat16_tE19Flash_kernel_traitsILi32ELi128ELi128ELi4ES3_EELb0ELb0ELb0ELb0ELb0ELb0ELb0ELb0EEEvNS_16Flash_fwd_paramsE,(.L_x_1306 - _ZN5flash16flash_fwd_kernelI23Flash_fwd_kernel_traitsILi32ELi128ELi128ELi4ELb0ELb0EN7cutlass10bfloat16_tE19Flash_kernel_traitsILi32ELi128ELi128ELi4ES3_EELb0ELb0ELb0ELb0ELb0ELb0ELb0ELb0EEEvNS_16Flash_fwd_paramsE)
        .other          _ZN5flash16flash_fwd_kernelI23Flash_fwd_kernel_traitsILi32ELi128ELi128ELi4ELb0ELb0EN7cutlass10bfloat16_tE19Flash_kernel_traitsILi32ELi128ELi128ELi4ES3_EELb0ELb0ELb0ELb0ELb0ELb0ELb0ELb0EEEvNS_16Flash_fwd_paramsE,@"STO_CUDA_ENTRY STV_DEFAULT"
_ZN5flash16flash_fwd_kernelI23Flash_fwd_kernel_traitsILi32ELi128ELi128ELi4ELb0ELb0EN7cutlass10bfloat16_tE19Flash_kernel_traitsILi32ELi128ELi128ELi4ES3_EELb0ELb0ELb0ELb0ELb0ELb0ELb0ELb0EEEvNS_16Flash_fwd_paramsE:
.text._ZN5flash16flash_fwd_kernelI23Flash_fwd_kernel_traitsILi32ELi128ELi128ELi4ELb0ELb0EN7cutlass10bfloat16_tE19Flash_kernel_traitsILi32ELi128ELi128ELi4ES3_EELb0ELb0ELb0ELb0ELb0ELb0ELb0ELb0EEEvNS_16Flash_fwd_paramsE:
        /* <DEDUP_REMOVED lines=31> */
[----:B------:R1:W-:Y:S01]  /*01f0*/  STL [R1+0x50], R33 ;  /* 0x0000502101007387 */ /* 0x0003e20000100800 */
        /* <DEDUP_REMOVED lines=9> */
.L_x_43:
[----:B-1----:R-:W1:Y:S02]  /*0290*/  LDC R4, c[0x0][0x2c8] ;  /* 0x0000b200ff047b82 */ /* 0x002e640000000800 */
.L_x_44:
        /* <DEDUP_REMOVED lines=24> */
[----:B------:R-:W-:Y:S01]  /*0420*/  ISETP.NE.AND P1, PT, R33, -0x1, PT ;  /* 0xffffffff2100780c */ /* 0x000fe20003f25270 */
[----:B------:R-:W-:Y:S01]  /*0430*/  IMAD.MOV.U32 R231, RZ, RZ, R23 ;  /* 0x000000ffffe77224 */ /* 0x000fe200078e0017 */
[CC--:B------:R-:W-:Y:S02]  /*0440*/  LEA.HI R7, R18.reuse, R101.reuse, RZ, 0x2 ;  /* 0x0000006512077211 */ /* 0x0c0fe400078f10ff */
[CC--:B------:R-:W-:Y:S01]  /*0450*/  LEA.HI R21, R18.reuse, R101.reuse, RZ, 0x3 ;  /* 0x0000006512157211 */ /* 0x0c0fe200078f18ff */
[----:B------:R-:W-:Y:S01]  /*0460*/  STL [R1+0x54], R35 ;  /* 0x0000542301007387 */ /* 0x000fe20000100800 */
[----:B------:R-:W-:Y:S02]  /*0470*/  LEA.HI R5, R18, R101, RZ, 0x4 ;  /* 0x0000006512057211 */ /* 0x000fe400078f20ff */
[----:B------:R-:W-:-:S02]  /*0480*/  SHF.R.S32.HI R26, RZ, 0x3, R21 ;  /* 0x00000003ff1a7819 */ /* 0x000fc40000011415 */
[----:B------:R-:W-:Y:S02]  /*0490*/  IABS R4, R31 ;  /* 0x0000001f00047213 */ /* 0x000fe40000000000 */
[----:B------:R-:W-:Y:S01]  /*04a0*/  SHF.R.S32.HI R6, RZ, 0x4, R5 ;  /* 0x00000004ff067819 */ /* 0x000fe20000011405 */
[----:B------:R-:W2:Y:S01]  /*04b0*/  @!P1 LDC.64 R16, c[0x0][0x228] ;  /* 0x00008a00ff109b82 */ /* 0x000ea20000000a00 */
[----:B------:R-:W-:Y:S01]  /*04c0*/  ISETP.NE.AND P0, PT, R13, -0x1, PT ;  /* 0xffffffff0d00780c */ /* 0x000fe20003f05270 */
[----:B------:R-:W-:Y:S01]  /*04d0*/  IMAD.MOV.U32 R19, RZ, RZ, R4 ;  /* 0x000000ffff137224 */ /* 0x000fe200078e0004 */
[----:B------:R-:W-:Y:S02]  /*04e0*/  LEA.HI R4, R5, R6, RZ, 0x1 ;  /* 0x0000000605047211 */ /* 0x000fe400078f08ff */
[----:B------:R-:W-:Y:S02]  /*04f0*/  SHF.R.S32.HI R10, RZ, 0x2, R7 ;  /* 0x00000002ff0a7819 */ /* 0x000fe40000011407 */
[----:B------:R-:W-:Y:S01]  /*0500*/  LEA.HI R144, R18, R101, RZ, 0x5 ;  /* 0x0000006512907211 */ /* 0x000fe200078f28ff */
[----:B------:R-:W3:Y:S01]  /*0510*/  @P1 LDC.64 R14, c[0x0][0x240] ;  /* 0x00009000ff0e1b82 */ /* 0x000ee20000000a00 */
[----:B-1----:R-:W-:-:S02]  /*0520*/  IABS R0, R32 ;  /* 0x0000002000007213 */ /* 0x002fc40000000000 */
[----:B------:R-:W-:Y:S02]  /*0530*/  SHF.R.S32.HI R11, RZ, 0x1f, R10 ;  /* 0x0000001fff0b7819 */ /* 0x000fe4000001140a */
[----:B------:R-:W-:Y:S01]  /*0540*/  SHF.R.S32.HI R29, RZ, 0x5, R144 ;  /* 0x00000005ff1d7819 */ /* 0x000fe20000011490 */
[----:B------:R-:W-:Y:S02]  /*0550*/  IMAD.MOV.U32 R24, RZ, RZ, R0 ;  /* 0x000000ffff187224 */ /* 0x000fe400078e0000 */
[----:B------:R-:W1:Y:S01]  /*0560*/  @P0 LDC.64 R102, c[0x0][0x250] ;  /* 0x00009400ff660b82 */ /* 0x000e620000000a00 */
[----:B------:R-:W-:Y:S01]  /*0570*/  IMAD.WIDE R36, R27, 0x80, R10 ;  /* 0x000000801b247825 */ /* 0x000fe200078e020a */
[----:B------:R-:W4:Y:S08]  /*0580*/  I2F.RP R2, R24 ;  /* 0x0000001800027306 */ /* 0x000f300000209400 */
[----:B----4-:R-:W4:Y:S02]  /*0590*/  MUFU.RCP R2, R2 ;  /* 0x0000000200027308 */ /* 0x010f240000001000 */
[----:B----4-:R-:W-:-:S06]  /*05a0*/  VIADD R2, R2, 0xffffffe ;  /* 0x0ffffffe02027836 */ /* 0x010fcc0000000000 */
[----:B------:R-:W4:Y:S02]  /*05b0*/  F2I.FTZ.U32.TRUNC.NTZ R3, R2 ;  /* 0x0000000200037305 */ /* 0x000f24000021f000 */
[----:B----4-:R-:W-:Y:S01]  /*05c0*/  IMAD.MOV R0, RZ, RZ, -R3 ;  /* 0x000000ffff007224 */ /* 0x010fe200078e0a03 */
[----:B------:R-:W-:-:S03]  /*05d0*/  MOV R2, RZ ;  /* 0x000000ff00027202 */ /* 0x000fc60000000f00 */
[----:B------:R-:W-:-:S04]  /*05e0*/  IMAD R0, R0, R24, RZ ;  /* 0x0000001800007224 */ /* 0x000fc800078e02ff */
[----:B------:R-:W-:Y:S01]  /*05f0*/  IMAD.HI.U32 R3, R3, R0, R2 ;  /* 0x0000000003037227 */ /* 0x000fe200078e0002 */
[----:B------:R-:W-:-:S05]  /*0600*/  LOP3.LUT R0, R7, 0xfffffffc, RZ, 0xc0, !PT ;  /* 0xfffffffc07007812 */ /* 0x000fca00078ec0ff */
[----:B------:R-:W-:Y:S02]  /*0610*/  IMAD.IADD R2, R101, 0x1, -R0 ;  /* 0x0000000165027824 */ /* 0x000fe400078e0a00 */
[----:B------:R-:W-:Y:S02]  /*0620*/  IMAD.SHL.U32 R0, R26, 0x40, RZ ;  /* 0x000000401a007824 */ /* 0x000fe400078e00ff */
[----:B------:R-:W-:Y:S02]  /*0630*/  IMAD.SHL.U32 R22, R2, 0x8, RZ ;  /* 0x0000000802167824 */ /* 0x000fe400078e00ff */
[----:B------:R-:W-:Y:S01]  /*0640*/  IMAD.HI.U32 R12, R3, R19, RZ ;  /* 0x00000013030c7227 */ /* 0x000fe200078e00ff */
[----:B------:R-:W-:Y:S02]  /*0650*/  LOP3.LUT R0, R0, 0xc0, RZ, 0xc0, !PT ;  /* 0x000000c000007812 */ /* 0x000fe400078ec0ff */
[----:B------:R-:W-:Y:S01]  /*0660*/  MOV R230, R22 ;  /* 0x0000001600e67202 */ /* 0x000fe20000000f00 */
[----:B------:R-:W-:Y:S01]  /*0670*/  IMAD.MOV.U32 R230, RZ, RZ, R22 ;  /* 0x000000ffffe67224 */ /* 0x000fe200078e0016 */
[----:B------:R-:W-:Y:S01]  /*0680*/  LOP3.LUT R3, R4, 0xfffffffe, RZ, 0xc0, !PT ;  /* 0xfffffffe04037812 */ /* 0x000fe200078ec0ff */
[----:B------:R4:W-:Y:S01]  /*0690*/  STL [R1+0x20], R22 ;  /* 0x0000201601007387 */ /* 0x0009e20000100800 */
[----:B------:R-:W-:-:S02]  /*06a0*/  SHF.R.U32.HI R2, RZ, 0x3, R0 ;  /* 0x00000003ff027819 */ /* 0x000fc40000011600 */
[----:B------:R-:W-:Y:S01]  /*06b0*/  LOP3.LUT R4, R0, 0x18, R230, 0xf8, !PT ;  /* 0x0000001800047812 */ /* 0x000fe200078ef8e6 */
[----:B------:R-:W-:Y:S01]  /*06c0*/  IMAD.MOV R0, RZ, RZ, -R12 ;  /* 0x000000ffff007224 */ /* 0x000fe200078e0a0c */
[----:B------:R1:W-:Y:S01]  /*06d0*/  STL.64 [R1+0x48], R36 ;  /* 0x0000482401007387 */ /* 0x0003e20000100a00 */
[----:B------:R-:W-:Y:S01]  /*06e0*/  IMAD.IADD R27, R6, 0x1, -R3 ;  /* 0x00000001061b7824 */ /* 0x000fe200078e0a03 */
[----:B------:R-:W-:Y:S01]  /*06f0*/  LOP3.LUT R9, R4, R2, RZ, 0x3c, !PT ;  /* 0x0000000204097212 */ /* 0x000fe200078e3cff */
[----:B------:R-:W-:Y:S01]  /*0700*/  IMAD R4, R24, R0, R19 ;  /* 0x0000000018047224 */ /* 0x000fe200078e0213 */
[----:B------:R-:W-:Y:S02]  /*0710*/  LEA.HI R2, R7, R10, RZ, 0x1 ;  /* 0x0000000a07027211 */ /* 0x000fe400078f08ff */
[----:B------:R-:W-:Y:S02]  /*0720*/  LOP3.LUT R0, R5, 0xfffffff0, RZ, 0xc0, !PT ;  /* 0xfffffff005007812 */ /* 0x000fe400078ec0ff */
[----:B------:R-:W-:-:S02]  /*0730*/  LOP3.LUT R2, R2, 0x7fffffe, RZ, 0xc0, !PT ;  /* 0x07fffffe02027812 */ /* 0x000fc400078ec0ff */
[----:B------:R-:W-:Y:S02]  /*0740*/  IADD3 R0, -R0, R101, RZ ;  /* 0x0000006500007210 */ /* 0x000fe40007ffe1ff */
[----:B------:R-:W-:Y:S01]  /*0750*/  ISETP.GT.U32.AND P2, PT, R24, R4, PT ;  /* 0x000000041800720c */ /* 0x000fe20003f44070 */
[----:B------:R-:W-:Y:S01]  /*0760*/  IMAD.IADD R2, R10, 0x1, -R2 ;  /* 0x000000010a027824 */ /* 0x000fe200078e0a02 */
[----:B------:R-:W-:Y:S02]  /*0770*/  @!P1 SHF.R.S32.HI R7, RZ, 0x1f, R30 ;  /* 0x0000001fff079819 */ /* 0x000fe4000001141e */
[----:B------:R-:W-:Y:S01]  /*0780*/  LEA.HI R19, R0, R0, RZ, 0x1 ;  /* 0x0000000000137211 */ /* 0x000fe200078f08ff */
[----:B------:R-:W-:Y:S01]  /*0790*/  IMAD R6, R29, 0x8, R2 ;  /* 0x000000081d067824 */ /* 0x000fe200078e0202 */
[----:B------:R-:W-:Y:S01]  /*07a0*/  SHF.R.S32.HI R18, RZ, 0x1f, R0 ;  /* 0x0000001fff127819 */ /* 0x000fe20000011400 */
[----:B--2---:R-:W-:Y:S01]  /*07b0*/  @!P1 IMAD R7, R7, R16, RZ ;  /* 0x0000001007079224 */ /* 0x004fe200078e02ff */
[----:B----4-:R-:W2:Y:S01]  /*07c0*/  @P0 LDC.64 R22, c[0x0][0x248] ;  /* 0x00009200ff160b82 */ /* 0x010ea20000000a00 */
[----:B------:R-:W-:Y:S01]  /*07d0*/  LOP3.LUT R5, R19, 0x7fffffe, RZ, 0xc0, !PT ;  /* 0x07fffffe13057812 */ /* 0x000fe200078ec0ff */
[----:B---3--:R-:W-:Y:S01]  /*07e0*/  @P1 IMAD.WIDE.U32 R2, R33, R14, RZ ;  /* 0x0000000e21021225 */ /* 0x008fe200078e00ff */
[----:B------:R-:W-:-:S02]  /*07f0*/  LEA.HI R28, R18, R0, RZ, 0x3 ;  /* 0x00000000121c7211 */ /* 0x000fc400078f18ff */
[----:B------:R-:W-:Y:S01]  /*0800*/  LEA R225, R6, R9, 0x5 ;  /* 0x0000000906e17211 */ /* 0x000fe200078e28ff */
[----:B------:R-:W-:Y:S02]  /*0810*/  @!P1 IMAD R14, R30, R17, R7 ;  /* 0x000000111e0e9224 */ /* 0x000fe400078e0207 */
[----:B------:R-:W-:Y:S01]  /*0820*/  @P1 IMAD R17, R33, R15, R3 ;  /* 0x0000000f21111224 */ /* 0x000fe200078e0203 */
[----:B------:R-:W-:Y:S01]  /*0830*/  LOP3.LUT R3, R31, R32, RZ, 0x3c, !PT ;  /* 0x000000201f037212 */ /* 0x000fe200078e3cff */
[----:B------:R-:W-:Y:S01]  /*0840*/  IMAD.IADD R139, R0, 0x1, -R5 ;  /* 0x00000001008b7824 */ /* 0x000fe200078e0a05 */
[----:B------:R-:W-:Y:S01]  /*0850*/  @P0 IADD3 R5, R8, R13, RZ ;  /* 0x0000000d08050210 */ /* 0x000fe20007ffe0ff */
[----:B------:R-:W-:Y:S01]  /*0860*/  @!P2 IMAD.IADD R4, R4, 0x1, -R24 ;  /* 0x000000010404a824 */ /* 0x000fe200078e0a18 */
[----:B------:R-:W-:Y:S01]  /*0870*/  ISETP.GE.AND P4, PT, R3, RZ, PT ;  /* 0x000000ff0300720c */ /* 0x000fe20003f86270 */
[----:B------:R-:W-:Y:S02]  /*0880*/  @P0 IMAD.IADD R0, R8, 0x1, R13 ;  /* 0x0000000108000824 */ /* 0x000fe400078e020d */
[----:B------:R-:W-:Y:S01]  /*0890*/  @P1 IMAD.MOV.U32 R15, RZ, RZ, R2 ;  /* 0x000000ffff0f1224 */ /* 0x000fe200078e0002 */
[----:B------:R-:W-:Y:S01]  /*08a0*/  ISETP.GE.U32.AND P5, PT, R4, R24, PT ;  /* 0x000000180400720c */ /* 0x000fe20003fa6070 */
[----:B-1----:R-:W-:-:S02]  /*08b0*/  @P0 IMAD R9, R0, R103, RZ ;  /* 0x0000006700090224 */ /* 0x002fc400078e02ff */
[----:B------:R-:W-:-:S04]  /*08c0*/  @P0 IMAD.WIDE.U32 R2, R0, R102, RZ ;  /* 0x0000006600020225 */ /* 0x000fc800078e00ff */
[----:B--2---:R-:W-:Y:S01]  /*08d0*/  @P0 IMAD R0, R5, R23, RZ ;  /* 0x0000001705000224 */ /* 0x004fe200078e02ff */
[----:B------:R-:W-:Y:S01]  /*08e0*/  @P0 MOV R24, R2 ;  /* 0x0000000200180202 */ /* 0x000fe20000000f00 */
[----:B------:R-:W-:-:S04]  /*08f0*/  @!P1 IMAD.WIDE.U32 R6, R30, R16, RZ ;  /* 0x000000101e069225 */ /* 0x000fc800078e00ff */
[----:B------:R-:W-:-:S04]  /*0900*/  @P0 IMAD.WIDE.U32 R4, R5, R22, RZ ;  /* 0x0000001605040225 */ /* 0x000fc800078e00ff */
[----:B------:R-:W-:Y:S02]  /*0910*/  @!P1 IMAD.IADD R17, R7, 0x1, R14 ;  /* 0x0000000107119824 */ /* 0x000fe400078e020e */
[----:B------:R-:W-:Y:S02]  /*0920*/  @!P1 IMAD.MOV.U32 R15, RZ, RZ, R6 ;  /* 0x000000ffff0f9224 */ /* 0x000fe400078e0006 */
[----:B------:R-:W-:Y:S02]  /*0930*/  @P0 IMAD.IADD R25, R3, 0x1, R9 ;  /* 0x0000000103190824 */ /* 0x000fe400078e0209 */
[----:B------:R-:W-:Y:S02]  /*0940*/  @P0 IMAD.IADD R18, R5, 0x1, R0 ;  /* 0x0000000105120824 */ /* 0x000fe400078e0200 */
[----:B------:R-:W-:Y:S01]  /*0950*/  @P0 IMAD.MOV.U32 R16, RZ, RZ, R4 ;  /* 0x000000ffff100224 */ /* 0x000fe200078e0004 */
[----:B------:R-:W-:Y:S06]  /*0960*/  @P0 BRA `(.L_x_46) ;  /* 0x0000000000340947 */ /* 0x000fec0003800000 */
        /* <DEDUP_REMOVED lines=13> */
.L_x_46:
        /* <DEDUP_REMOVED lines=14> */
.L_x_47:
[----:B------:R-:W1:Y:S01]  /*0b20*/  S2UR UR4, SR_CgaCtaId ;  /* 0x00000000000479c3 */ /* 0x000e620000008800 */
[C---:B------:R-:W-:Y:S01]  /*0b30*/  VIADD R34, R10.reuse, 0x20 ;  /* 0x000000200a227836 */ /* 0x040fe20000000000 */
[----:B------:R-:W-:Y:S01]  /*0b40*/  SHF.R.S32.HI R231, RZ, 0x1f, R230 ;  /* 0x0000001fffe77819 */ /* 0x000fe200000114e6 */
[C---:B------:R-:W-:Y:S01]  /*0b50*/  VIADD R33, R10.reuse, 0x40 ;  /* 0x000000400a217836 */ /* 0x040fe20000000000 */
[----:B------:R-:W-:Y:S01]  /*0b60*/  LOP3.LUT R0, R21, 0xfffffff8, RZ, 0xc0, !PT ;  /* 0xfffffff815007812 */ /* 0x000fe200078ec0ff */
[C---:B------:R-:W-:Y:S01]  /*0b70*/  VIADD R30, R10.reuse, 0x60 ;  /* 0x000000600a1e7836 */ /* 0x040fe20000000000 */
[----:B------:R2:W-:Y:S01]  /*0b80*/  STL [R1+0x58], R34 ;  /* 0x0000582201007387 */ /* 0x0005e20000100800 */
[----:B------:R-:W-:Y:S01]  /*0b90*/  ISETP.GE.AND P1, PT, R10, R35, PT ;  /* 0x000000230a00720c */ /* 0x000fe20003f26270 */
[----:B------:R-:W-:Y:S01]  /*0ba0*/  ULDC.64 UR6, c[0x0][0x258] ;  /* 0x0000960000067ab9 */ /* 0x000fe20000000a00 */
[----:B------:R-:W-:Y:S01]  /*0bb0*/  IMAD.IADD R0, R101, 0x1, -R0 ;  /* 0x0000000165007824 */ /* 0x000fe200078e0a00 */
[----:B------:R2:W-:Y:S01]  /*0bc0*/  STL [R1+0x24], R231 ;  /* 0x000024e701007387 */ /* 0x0005e20000100800 */
[----:B------:R-:W-:Y:S01]  /*0bd0*/  SHF.R.S32.HI R6, RZ, 0x1f, R31 ;  /* 0x0000001fff067819 */ /* 0x000fe2000001141f */
[----:B------:R-:W-:Y:S01]  /*0be0*/  @!P2 VIADD R12, R12, 0x1 ;  /* 0x000000010c0ca836 */ /* 0x000fe20000000000 */
[----:B------:R-:W-:Y:S01]  /*0bf0*/  ISETP.NE.AND P6, PT, R32, RZ, PT ;  /* 0x000000ff2000720c */ /* 0x000fe20003fc5270 */
[----:B------:R2:W-:Y:S01]  /*0c00*/  STL [R1+0x60], R33 ;  /* 0x0000602101007387 */ /* 0x0005e20000100800 */
[----:B------:R-:W-:Y:S01]  /*0c10*/  IADD3 R2, P0, R230, R15, RZ ;  /* 0x0000000fe6027210 */ /* 0x000fe20007f1e0ff */
[----:B------:R-:W-:Y:S01]  /*0c20*/  UMOV UR5, 0x400 ;  /* 0x0000040000057882 */ /* 0x000fe20000000000 */
[----:B------:R-:W-:Y:S01]  /*0c30*/  LEA.HI R14, R0, R0, RZ, 0x1 ;  /* 0x00000000000e7211 */ /* 0x000fe200078f08ff */
[----:B------:R2:W-:Y:S01]  /*0c40*/  STL [R1+0x5c], R30 ;  /* 0x00005c1e01007387 */ /* 0x0005e20000100800 */
[----:B------:R-:W-:Y:S01]  /*0c50*/  IMAD R6, R6, UR6, RZ ;  /* 0x0000000606067c24 */ /* 0x000fe2000f8e02ff */
[----:B------:R-:W-:Y:S01]  /*0c60*/  LEA.HI.SX32 R21, R226, 0xffffffff, 0x19 ;  /* 0xffffffffe2157811 */ /* 0x000fe200078fcaff */
[----:B------:R-:W-:Y:S01]  /*0c70*/  IMAD.X R3, R231, 0x1, R17, P0 ;  /* 0x00000001e7037824 */ /* 0x000fe200000e0611 */
[----:B------:R-:W-:Y:S01]  /*0c80*/  LOP3.LUT R4, R14, 0x3fffffe, RZ, 0xc0, !PT ;  /* 0x03fffffe0e047812 */ /* 0x000fe200078ec0ff */
[----:B------:R-:W-:Y:S01]  /*0c90*/  @P5 VIADD R12, R12, 0x1 ;  /* 0x000000010c0c5836 */ /* 0x000fe20000000000 */
[----:B-1----:R-:W-:Y:S01]  /*0ca0*/  ULEA UR4, UR4, UR5, 0x18 ;  /* 0x0000000504047291 */ /* 0x002fe2000f8ec03f */
[----:B------:R-:W-:Y:S01]  /*0cb0*/  IMAD.WIDE.U32 R8, R31, UR6, R2 ;  /* 0x000000061f087c25 */ /* 0x000fe2000f8e0002 */
[----:B------:R-:W-:Y:S01]  /*0cc0*/  BSSY B0, `(.L_x_48) ;  /* 0x000001f000007945 */ /* 0x000fe20003800000 */
[----:B------:R-:W-:-:S02]  /*0cd0*/  ISETP.GE.AND P3, PT, R34, R35, PT ;  /* 0x000000232200720c */ /* 0x000fc40003f66270 */
[----:B------:R-:W-:Y:S01]  /*0ce0*/  IMAD R6, R31, UR7, R6 ;  /* 0x000000071f067c24 */ /* 0x000fe2000f8e0206 */
[-C--:B------:R-:W-:Y:S01]  /*0cf0*/  ISETP.GE.AND P2, PT, R33, R35.reuse, PT ;  /* 0x000000232100720c */ /* 0x080fe20003f46270 */
[----:B------:R-:W-:Y:S01]  /*0d00*/  @!P4 IMAD.MOV R12, RZ, RZ, -R12 ;  /* 0x000000ffff0cc224 */ /* 0x000fe200078e0a0c */
[----:B------:R-:W-:Y:S01]  /*0d10*/  ISETP.GE.AND P5, PT, R30, R35, PT ;  /* 0x000000231e00720c */ /* 0x000fe20003fa6270 */
[----:B------:R-:W-:Y:S01]  /*0d20*/  IMAD.IADD R17, R0, 0x1, -R4 ;  /* 0x0000000100117824 */ /* 0x000fe200078e0a04 */
[----:B------:R-:W-:Y:S01]  /*0d30*/  @!P6 LOP3.LUT R12, RZ, R32, RZ, 0x33, !PT ;  /* 0x00000020ff0ce212 */ /* 0x000fe200078e33ff */
[----:B------:R-:W-:Y:S01]  /*0d40*/  IMAD R13, R21, -0x80, R20 ;  /* 0xffffff80150d7824 */ /* 0x000fe200078e0214 */
[----:B------:R-:W-:Y:S01]  /*0d50*/  LEA R225, R225, UR4, 0x1 ;  /* 0x00000004e1e17c11 */ /* 0x000fe2000f8e08ff */
[----:B------:R-:W-:Y:S01]  /*0d60*/  IMAD.IADD R7, R9, 0x1, R6 ;  /* 0x0000000109077824 */ /* 0x000fe200078e0206 */
[----:B------:R-:W-:Y:S07]  /*0d70*/  @P1 BRA `(.L_x_49) ;  /* 0x00000000004c1947 */ /* 0x000fee0003800000 */
[----:B------:R-:W-:Y:S02]  /*0d80*/  ULDC UR5, c[0x0][0x2d0] ;  /* 0x0000b40000057ab9 */ /* 0x000fe40000000800 */
[----:B------:R-:W-:-:S13]  /*0d90*/  ISETP.GE.AND P0, PT, R230, UR5, PT ;  /* 0x00000005e6007c0c */ /* 0x000fda000bf06270 */
[----:B------:R1:W-:Y:S04]  /*0da0*/  @P0 STS [R225], RZ ;  /* 0x000000ffe1000388 */ /* 0x0003e80000000800 */
[----:B------:R1:W-:Y:S04]  /*0db0*/  @P0 STS [R225+0x4], RZ ;  /* 0x000004ffe1000388 */ /* 0x0003e80000000800 */
[----:B------:R1:W-:Y:S01]  /*0dc0*/  @P0 STS.64 [R225+0x8], RZ ;  /* 0x000008ffe1000388 */ /* 0x0003e20000000a00 */
[----:B------:R-:W-:Y:S05]  /*0dd0*/  @P0 BRA `(.L_x_49) ;  /* 0x0000000000340947 */ /* 0x000fea0003800000 */
        /* <DEDUP_REMOVED lines=9> */
[----:B------:R-:W-:Y:S01]  /*0e70*/  @!PT LDS RZ, [RZ] ;  /* 0x00000000fffff984 */ /* 0x000fe20000000800 */
[----:B------:R-:W-:Y:S01]  /*0e80*/  @!PT LDS RZ, [RZ] ;  /* 0x00000000fffff984 */ /* 0x000fe20000000800 */
[----:B------:R-:W-:Y:S01]  /*0e90*/  @!PT LDS RZ, [RZ] ;  /* 0x00000000fffff984 */ /* 0x000fe20000000800 */
[----:B------:R3:W-:Y:S02]  /*0ea0*/  LDGSTS.E.BYPASS.LTC128B.128 [R225], desc[UR8][R4.64] ;  /* 0x0000000004e17fae */ /* 0x0007e4000b901d48 */
.L_x_49:
[----:B------:R-:W-:Y:S05]  /*0eb0*/  BSYNC B0 ;  /* 0x0000000000007941 */ /* 0x000fea0003800000 */
.L_x_48:
[----:B------:R-:W-:Y:S04]  /*0ec0*/  BSSY B0, `(.L_x_50) ;  /* 0x0000016000007945 */ /* 0x000fe80003800000 */
[----:B------:R-:W-:Y:S05]  /*0ed0*/  @P3 BRA `(.L_x_51) ;  /* 0x0000000000503947 */ /* 0x000fea0003800000 */
[----:B------:R-:W-:Y:S02]  /*0ee0*/  ULDC UR5, c[0x0][0x2d0] ;  /* 0x0000b40000057ab9 */ /* 0x000fe40000000800 */
[----:B------:R-:W-:-:S13]  /*0ef0*/  ISETP.GE.AND P0, PT, R230, UR5, PT ;  /* 0x00000005e6007c0c */ /* 0x000fda000bf06270 */
[----:B------:R4:W-:Y:S01]  /*0f00*/  @P0 STS.128 [R225+0x800], RZ ;  /* 0x000800ffe1000388 */ /* 0x0009e20000000c00 */
[----:B------:R-:W-:Y:S05]  /*0f10*/  @P0 BRA `(.L_x_51) ;  /* 0x0000000000400947 */ /* 0x000fea0003800000 */
[----:B------:R-:W-:Y:S01]  /*0f20*/  IADD3 R0, P0, R36, 0x20, RZ ;  /* 0x0000002024007810 */ /* 0x000fe20007f1e0ff */
[----:B------:R-:W-:Y:S01]  /*0f30*/  ULDC.64 UR6, c[0x0][0x240] ;  /* 0x0000900000067ab9 */ /* 0x000fe20000000a00 */
[----:B------:R-:W-:-:S03]  /*0f40*/  MOV R3, R7 ;  /* 0x0000000700037202 */ /* 0x000fc60000000f00 */
[----:B------:R-:W-:-:S04]  /*0f50*/  IMAD.X R2, RZ, RZ, R37, P0 ;  /* 0x000000ffff027224 */ /* 0x000fc800000e0625 */
[----:B---3--:R-:W-:Y:S02]  /*0f60*/  IMAD R4, R2, UR6, RZ ;  /* 0x0000000602047c24 */ /* 0x008fe4000f8e02ff */
[----:B------:R-:W-:-:S04]  /*0f70*/  IMAD.MOV.U32 R2, RZ, RZ, R8 ;  /* 0x000000ffff027224 */ /* 0x000fc800078e0008 */
        /* <DEDUP_REMOVED lines=9> */
[----:B------:R3:W-:Y:S02]  /*1010*/  LDGSTS.E.BYPASS.LTC128B.128 [R225+0x800], desc[UR8][R4.64] ;  /* 0x0080000004e17fae */ /* 0x0007e4000b901d48 */
.L_x_51:
[----:B------:R-:W-:Y:S05]  /*1020*/  BSYNC B0 ;  /* 0x0000000000007941 */ /* 0x000fea0003800000 */
.L_x_50:
        /* <DEDUP_REMOVED lines=22> */
.L_x_53:
[----:B------:R-:W-:Y:S05]  /*1190*/  BSYNC B0 ;  /* 0x0000000000007941 */ /* 0x000fea0003800000 */
.L_x_52:
        /* <DEDUP_REMOVED lines=10> */
[----:B------:R-:W-:Y:S02]  /*1240*/  IMAD R6, R2, UR6, RZ ;  /* 0x0000000602067c24 */ /* 0x000fe4000f8e02ff */
[----:B------:R-:W-:-:S04]  /*1250*/  IMAD.MOV.U32 R2, RZ, RZ, R8 ;  /* 0x000000ffff027224 */ /* 0x000fc800078e0008 */
[----:B---3--:R-:W-:-:S04]  /*1260*/  IMAD.WIDE.U32 R4, R0, UR6, R2 ;  /* 0x0000000600047c25 */ /* 0x008fc8000f8e0002 */
        /* <DEDUP_REMOVED lines=9> */
.L_x_55:
[----:B------:R-:W-:Y:S05]  /*1300*/  BSYNC B0 ;  /* 0x0000000000007941 */ /* 0x000fea0003800000 */
.L_x_54:
[--C-:B------:R-:W-:Y:S01]  /*1310*/  SHF.R.S32.HI R9, RZ, 0x1, R19.reuse ;  /* 0x00000001ff097819 */ /* 0x100fe20000011413 */
[CC--:B------:R-:W-:Y:S01]  /*1320*/  IMAD R0, R11.reuse, R22.reuse, RZ ;  /* 0x000000160b007224 */ /* 0x0c0fe200078e02ff */
[----:B---3--:R-:W-:Y:S01]  /*1330*/  SHF.R.S32.HI R2, RZ, 0x1f, R19 ;  /* 0x0000001fff027819 */ /* 0x008fe20000011413 */
[----:B------:R-:W-:Y:S01]  /*1340*/  IMAD.WIDE.U32 R4, R10, R22, R230 ;  /* 0x000000160a047225 */ /* 0x000fe200078e00e6 */
[----:B------:R-:W-:Y:S01]  /*1350*/  SHF.R.S32.HI R19, RZ, 0x1, R14 ;  /* 0x00000001ff137819 */ /* 0x000fe2000001140e */
[----:B------:R-:W-:Y:S01]  /*1360*/  ULDC.64 UR6, c[0x0][0x260] ;  /* 0x0000980000067ab9 */ /* 0x000fe20000000a00 */
[----:B------:R-:W-:Y:S01]  /*1370*/  LEA.HI R8, R2, R9, RZ, 0x2 ;  /* 0x0000000902087211 */ /* 0x000fe200078f10ff */
[----:B------:R-:W-:Y:S01]  /*1380*/  IMAD R7, R11, R102, RZ ;  /* 0x000000660b077224 */ /* 0x000fe200078e02ff */
[----:B------:R-:W-:Y:S01]  /*1390*/  IADD3 R6, P0, R16, R4, RZ ;  /* 0x0000000410067210 */ /* 0x000fe20007f1e0ff */
[----:B------:R-:W-:Y:S01]  /*13a0*/  IMAD.SHL.U32 R2, R19, 0x40, RZ ;  /* 0x0000004013027824 */ /* 0x000fe200078e00ff */
[C---:B------:R-:W-:Y:S01]  /*13b0*/  ISETP.GE.AND P2, PT, R10.reuse, R13, PT ;  /* 0x0000000d0a00720c */ /* 0x040fe20003f46270 */
[C---:B------:R-:W-:Y:S01]  /*13c0*/  IMAD R0, R10.reuse, R23, R0 ;  /* 0x000000170a007224 */ /* 0x040fe200078e0200 */
[----:B------:R-:W-:Y:S01]  /*13d0*/  ISETP.GE.AND P3, PT, R10, R13, PT ;  /* 0x0000000d0a00720c */ /* 0x000fe20003f66270 */
[----:B------:R-:W-:Y:S01]  /*13e0*/  IMAD.SHL.U32 R15, R26, 0x8, RZ ;  /* 0x000000081a0f7824 */ /* 0x000fe200078e00ff */
[----:B------:R-:W-:Y:S01]  /*13f0*/  LOP3.LUT R4, R2, 0xc0, RZ, 0xc0, !PT ;  /* 0x000000c002047812 */ /* 0x000fe200078ec0ff */
[----:B------:R-:W-:Y:S01]  /*1400*/  IMAD R11, R10, R103, R7 ;  /* 0x000000670a0b7224 */ /* 0x000fe200078e0207 */
[----:B------:R-:W-:Y:S01]  /*1410*/  IADD3.X R7, R18, R5, R0, P0, !PT ;  /* 0x0000000512077210 */ /* 0x000fe200007fe400 */
[----:B------:R-:W-:Y:S01]  /*1420*/  IMAD.WIDE.U32 R2, R10, R102, R230 ;  /* 0x000000660a027225 */ /* 0x000fe200078e00e6 */
[----:B------:R-:W-:Y:S01]  /*1430*/  SHF.R.S32.HI R0, RZ, 0x1f, R12 ;  /* 0x0000001fff007819 */ /* 0x000fe2000001140c */
[----:B------:R-:W-:Y:S01]  /*1440*/  BSSY B0, `(.L_x_56) ;  /* 0x0000030000007945 */ /* 0x000fe20003800000 */
[----:B------:R-:W-:Y:S01]  /*1450*/  LOP3.LUT R10, R4, 0x8, R15, 0xf8, !PT ;  /* 0x00000008040a7812 */ /* 0x000fe200078ef80f */
[----:B------:R-:W-:Y:S01]  /*1460*/  IMAD.WIDE.U32 R36, R12, UR6, R6 ;  /* 0x000000060c247c25 */ /* 0x000fe2000f8e0006 */
[----:B------:R-:W-:-:S02]  /*1470*/  SHF.R.U32.HI R5, RZ, 0x3, R4 ;  /* 0x00000003ff057819 */ /* 0x000fc40000011604 */
[----:B------:R-:W-:Y:S01]  /*1480*/  IADD3 R4, P0, R24, R2, RZ ;  /* 0x0000000218047210 */ /* 0x000fe20007f1e0ff */
[----:B------:R-:W-:Y:S01]  /*1490*/  IMAD R2, R0, UR6, RZ ;  /* 0x0000000600027c24 */ /* 0x000fe2000f8e02ff */
[----:B------:R-:W-:Y:S01]  /*14a0*/  LOP3.LUT R15, R10, R5, RZ, 0x3c, !PT ;  /* 0x000000050a0f7212 */ /* 0x000fe200078e3cff */
[----:B------:R3:W-:Y:S01]  /*14b0*/  STL.64 [R1+0x38], R36 ;  /* 0x0000382401007387 */ /* 0x0007e20000100a00 */
[----:B------:R-:W-:Y:S01]  /*14c0*/  IADD3.X R5, R25, R3, R11, P0, !PT ;  /* 0x0000000319057210 */ /* 0x000fe200007fe40b */
[----:B------:R-:W-:Y:S01]  /*14d0*/  IMAD R3, R12, UR7, R2 ;  /* 0x000000070c037c24 */ /* 0x000fe2000f8e0202 */
[----:B------:R-:W-:Y:S01]  /*14e0*/  ULDC.64 UR6, c[0x0][0x268] ;  /* 0x00009a0000067ab9 */ /* 0x000fe20000000a00 */
[----:B------:R-:W-:Y:S01]  /*14f0*/  MOV R228, R36 ;  /* 0x0000002400e47202 */ /* 0x000fe20000000f00 */
[----:B------:R-:W-:Y:S01]  /*1500*/  IMAD R0, R0, UR6, RZ ;  /* 0x0000000600007c24 */ /* 0x000fe2000f8e02ff */
[----:B------:R-:W-:Y:S01]  /*1510*/  LOP3.LUT R8, R8, 0xfffffffc, RZ, 0xc0, !PT ;  /* 0xfffffffc08087812 */ /* 0x000fe200078ec0ff */
[----:B------:R-:W-:Y:S01]  /*1520*/  IMAD.IADD R229, R37, 0x1, R3 ;  /* 0x0000000125e57824 */ /* 0x000fe200078e0203 */
[----:B------:R-:W-:Y:S01]  /*1530*/  SHF.L.U64.HI R138, R22, 0x7, R23 ;  /* 0x00000007168a7819 */ /* 0x000fe20000010217 */
[----:B------:R-:W-:Y:S01]  /*1540*/  IMAD.WIDE.U32 R24, R12, UR6, R4 ;  /* 0x000000060c187c25 */ /* 0x000fe2000f8e0004 */
[----:B------:R-:W-:-:S02]  /*1550*/  SHF.L.U32 R100, R22, 0x7, RZ ;  /* 0x0000000716647819 */ /* 0x000fc400000006ff */
[----:B------:R3:W-:Y:S01]  /*1560*/  STL.64 [R1+0x28], R228 ;  /* 0x000028e401007387 */ /* 0x0007e20000100a00 */
[----:B------:R-:W-:Y:S01]  /*1570*/  IMAD.IADD R16, R9, 0x1, -R8 ;  /* 0x0000000109107824 */ /* 0x000fe200078e0a08 */
[----:B------:R-:W-:Y:S01]  /*1580*/  SHF.R.S32.HI R9, RZ, 0x1f, R21 ;  /* 0x0000001fff097819 */ /* 0x000fe20000011415 */
[----:B------:R-:W-:Y:S01]  /*1590*/  IMAD R2, R138, R21, RZ ;  /* 0x000000158a027224 */ /* 0x000fe200078e02ff */
[----:B------:R3:W-:Y:S01]  /*15a0*/  STL.64 [R1+0x30], R24 ;  /* 0x0000301801007387 */ /* 0x0007e20000100a00 */
[----:B------:R-:W-:Y:S01]  /*15b0*/  IMAD.SHL.U32 R7, R16, 0x40, RZ ;  /* 0x0000004010077824 */ /* 0x000fe200078e00ff */
[-C--:B------:R-:W-:Y:S01]  /*15c0*/  ISETP.GE.AND P1, PT, R34, R13.reuse, PT ;  /* 0x0000000d2200720c */ /* 0x080fe20003f26270 */
[-C--:B------:R-:W-:Y:S01]  /*15d0*/  IMAD R6, R9, R100.reuse, R2 ;  /* 0x0000006409067224 */ /* 0x080fe200078e0202 */
[-C--:B------:R-:W-:Y:S01]  /*15e0*/  ISETP.GE.AND P4, PT, R33, R13.reuse, PT ;  /* 0x0000000d2100720c */ /* 0x080fe20003f86270 */
[----:B------:R-:W-:Y:S01]  /*15f0*/  IMAD.WIDE.U32 R2, R21, R100, R228 ;  /* 0x0000006415027225 */ /* 0x000fe200078e00e4 */
[----:B------:R-:W-:-:S02]  /*1600*/  ISETP.GE.AND P5, PT, R30, R13, PT ;  /* 0x0000000d1e00720c */ /* 0x000fc40003fa6270 */
[----:B------:R-:W-:Y:S01]  /*1610*/  LOP3.LUT R8, R7, 0xc0, RZ, 0xc0, !PT ;  /* 0x000000c007087812 */ /* 0x000fe200078ec0ff */
[----:B------:R-:W-:Y:S01]  /*1620*/  IMAD R14, R12, UR7, R0 ;  /* 0x000000070c0e7c24 */ /* 0x000fe2000f8e0200 */
[----:B------:R-:W-:Y:S01]  /*1630*/  IADD3 R5, R3, R6, RZ ;  /* 0x0000000603057210 */ /* 0x000fe20007ffe0ff */
[C---:B------:R-:W-:Y:S02]  /*1640*/  IMAD R11, R27.reuse, 0x8, R17 ;  /* 0x000000081b0b7824 */ /* 0x040fe400078e0211 */
[----:B------:R-:W-:Y:S01]  /*1650*/  IMAD.SHL.U32 R10, R27, 0x8, RZ ;  /* 0x000000081b0a7824 */ /* 0x000fe200078e00ff */
[----:B------:R-:W-:Y:S06]  /*1660*/  @P2 BRA `(.L_x_57) ;  /* 0x0000000000342947 */ /* 0x000fec0003800000 */
[----:B------:R-:W-:Y:S02]  /*1670*/  ULDC UR5, c[0x0][0x2d0] ;  /* 0x0000b40000057ab9 */ /* 0x000fe40000000800 */
[----:B------:R-:W-:-:S13]  /*1680*/  ISETP.GE.AND P0, PT, R230, UR5, PT ;  /* 0x00000005e6007c0c */ /* 0x000fda000bf06270 */
[----:B------:R1:W-:Y:S04]  /*1690*/  @P0 STS [R225+0x2000], RZ ;  /* 0x002000ffe1000388 */ /* 0x0003e80000000800 */
[----:B------:R1:W-:Y:S04]  /*16a0*/  @P0 STS [R225+0x2004], RZ ;  /* 0x002004ffe1000388 */ /* 0x0003e80000000800 */
[----:B------:R1:W-:Y:S01]  /*16b0*/  @P0 STS.64 [R225+0x2008], RZ ;  /* 0x002008ffe1000388 */ /* 0x0003e20000000a00 */
[----:B------:R-:W-:Y:S05]  /*16c0*/  @P0 BRA `(.L_x_57) ;  /* 0x00000000001c0947 */ /* 0x000fea0003800000 */
[----:B------:R-:W-:Y:S02]  /*16d0*/  ULDC.64 UR6, c[0x0][0x218] ;  /* 0x0000860000067ab9 */ /* 0x000fe40000000a00 */
[----:B------:R-:W-:-:S04]  /*16e0*/  LEA R6, P0, R2, UR6, 0x1 ;  /* 0x0000000602067c11 */ /* 0x000fc8000f8008ff */
[----:B------:R-:W-:-:S05]  /*16f0*/  LEA.HI.X R7, R2, UR7, R5, 0x1, P0 ;  /* 0x0000000702077c11 */ /* 0x000fca00080f0c05 */
[----:B------:R-:W-:Y:S01]  /*1700*/  @!PT LDS RZ, [RZ] ;  /* 0x00000000fffff984 */ /* 0x000fe20000000800 */
[----:B------:R-:W-:Y:S01]  /*1710*/  @!PT LDS RZ, [RZ] ;  /* 0x00000000fffff984 */ /* 0x000fe20000000800 */
[----:B------:R-:W-:Y:S01]  /*1720*/  @!PT LDS RZ, [RZ] ;  /* 0x00000000fffff984 */ /* 0x000fe20000000800 */
[----:B------:R1:W-:Y:S04]  /*1730*/  LDGSTS.E.BYPASS.LTC128B.128 [R225+0x2000], desc[UR8][R6.64] ;  /* 0x0200000006e17fae */ /* 0x0003e8000b901d48 */
.L_x_57:
[----:B------:R-:W-:Y:S05]  /*1740*/  BSYNC B0 ;  /* 0x0000000000007941 */ /* 0x000fea0003800000 */
.L_x_56:
[C---:B------:R-:W-:Y:S01]  /*1750*/  SHF.L.U64.HI R201, R22.reuse, 0x5, R23 ;  /* 0x0000000516c97819 */ /* 0x040fe20000010217 */
[----:B------:R-:W-:Y:S01]  /*1760*/  BSSY B0, `(.L_x_58) ;  /* 0x0000012000007945 */ /* 0x000fe20003800000 */
[----:B------:R-:W-:-:S03]  /*1770*/  SHF.L.U32 R202, R22, 0x5, RZ ;  /* 0x0000000516ca7819 */ /* 0x000fc600000006ff */
[----:B------:R1:W-:Y:S04]  /*1780*/  STL [R1+0x1c], R201 ;  /* 0x00001cc901007387 */ /* 0x0003e80000100800 */
[----:B------:R1:W-:Y:S01]  /*1790*/  STL [R1+0x40], R202 ;  /* 0x000040ca01007387 */ /* 0x0003e20000100800 */
[----:B------:R-:W-:Y:S05]  /*17a0*/  @P1 BRA `(.L_x_59) ;  /* 0x0000000000341947 */ /* 0x000fea0003800000 */
[----:B------:R-:W-:Y:S02]  /*17b0*/  ULDC UR5, c[0x0][0x2d0] ;  /* 0x0000b40000057ab9 */ /* 0x000fe40000000800 */
[----:B------:R-:W-:-:S13]  /*17c0*/  ISETP.GE.AND P0, PT, R230, UR5, PT ;  /* 0x00000005e6007c0c */ /* 0x000fda000bf06270 */
[----:B------:R1:W-:Y:S01]  /*17d0*/  @P0 STS.128 [R225+0x2800], RZ ;  /* 0x002800ffe1000388 */ /* 0x0003e20000000c00 */
[----:B------:R-:W-:Y:S05]  /*17e0*/  @P0 BRA `(.L_x_59) ;  /* 0x0000000000240947 */ /* 0x000fea0003800000 */
[----:B------:R-:W-:Y:S01]  /*17f0*/  IADD3 R0, P0, R202, R2, RZ ;  /* 0x00000002ca007210 */ /* 0x000fe20007f1e0ff */
[----:B------:R-:W-:-:S04]  /*1800*/  ULDC.64 UR6, c[0x0][0x218] ;  /* 0x0000860000067ab9 */ /* 0x000fc80000000a00 */
[----:B-1----:R-:W-:Y:S01]  /*1810*/  IMAD.X R7, R201, 0x1, R5, P0 ;  /* 0x00000001c9077824 */ /* 0x002fe200000e0605 */
[----:B------:R-:W-:-:S04]  /*1820*/  LEA R6, P0, R0, UR6, 0x1 ;  /* 0x0000000600067c11 */ /* 0x000fc8000f8008ff */
[----:B------:R-:W-:-:S05]  /*1830*/  LEA.HI.X R7, R0, UR7, R7, 0x1, P0 ;  /* 0x0000000700077c11 */ /* 0x000fca00080f0c07 */
[----:B------:R-:W-:Y:S01]  /*1840*/  @!PT LDS RZ, [RZ] ;  /* 0x00000000fffff984 */ /* 0x000fe20000000800 */
[----:B------:R-:W-:Y:S01]  /*1850*/  @!PT LDS RZ, [RZ] ;  /* 0x00000000fffff984 */ /* 0x000fe20000000800 */
[----:B------:R-:W-:Y:S01]  /*1860*/  @!PT LDS RZ, [RZ] ;  /* 0x00000000fffff984 */ /* 0x000fe20000000800 */
[----:B------:R1:W-:Y:S04]  /*1870*/  LDGSTS.E.BYPASS.LTC128B.128 [R225+0x2800], desc[UR8][R6.64] ;  /* 0x0280000006e17fae */ /* 0x0003e8000b901d48 */
.L_x_59:
[----:B------:R-:W-:Y:S05]  /*1880*/  BSYNC B0 ;  /* 0x0000000000007941 */ /* 0x000fea0003800000 */
.L_x_58:
[----:B------:R-:W-:Y:S04]  /*1890*/  BSSY B0, `(.L_x_60) ;  /* 0x000000f000007945 */ /* 0x000fe80003800000 */
[----:B------:R-:W-:Y:S05]  /*18a0*/  @P4 BRA `(.L_x_61) ;  /* 0x0000000000344947 */ /* 0x000fea0003800000 */
[----:B------:R-:W-:Y:S02]  /*18b0*/  ULDC UR5, c[0x0][0x2d0] ;  /* 0x0000b40000057ab9 */ /* 0x000fe40000000800 */
[----:B------:R-:W-:-:S13]  /*18c0*/  ISETP.GE.AND P0, PT, R230, UR5, PT ;  /* 0x00000005e6007c0c */ /* 0x000fda000bf06270 */
[----:B------:R1:W-:Y:S01]  /*18d0*/  @P0 STS.128 [R225+0x3000], RZ ;  /* 0x003000ffe1000388 */ /* 0x0003e20000000c00 */
[----:B------:R-:W-:Y:S05]  /*18e0*/  @P0 BRA `(.L_x_61) ;  /* 0x0000000000240947 */ /* 0x000fea0003800000 */
[----:B------:R-:W-:Y:S01]  /*18f0*/  LEA R0, P0, R22, R2, 0x6 ;  /* 0x0000000216007211 */ /* 0x000fe200078030ff */
[----:B------:R-:W-:-:S03]  /*1900*/  ULDC.64 UR6, c[0x0][0x218] ;  /* 0x0000860000067ab9 */ /* 0x000fc60000000a00 */
[----:B-1----:R-:W-:Y:S02]  /*1910*/  LEA.HI.X R7, R22, R5, R23, 0x6, P0 ;  /* 0x0000000516077211 */ /* 0x002fe400000f3417 */
[----:B------:R-:W-:-:S04]  /*1920*/  LEA R6, P0, R0, UR6, 0x1 ;  /* 0x0000000600067c11 */ /* 0x000fc8000f8008ff */
[----:B------:R-:W-:-:S05]  /*1930*/  LEA.HI.X R7, R0, UR7, R7, 0x1, P0 ;  /* 0x0000000700077c11 */ /* 0x000fca00080f0c07 */
[----:B------:R-:W-:Y:S01]  /*1940*/  @!PT LDS RZ, [RZ] ;  /* 0x00000000fffff984 */ /* 0x000fe20000000800 */
[----:B------:R-:W-:Y:S01]  /*1950*/  @!PT LDS RZ, [RZ] ;  /* 0x00000000fffff984 */ /* 0x000fe20000000800 */
[----:B------:R-:W-:Y:S01]  /*1960*/  @!PT LDS RZ, [RZ] ;  /* 0x00000000fffff984 */ /* 0x000fe20000000800 */
[----:B------:R1:W-:Y:S04]  /*1970*/  LDGSTS.E.BYPASS.LTC128B.128 [R225+0x3000], desc[UR8][R6.64] ;  /* 0x0300000006e17fae */ /* 0x0003e8000b901d48 */
.L_x_61:
[----:B------:R-:W-:Y:S05]  /*1980*/  BSYNC B0 ;  /* 0x0000000000007941 */ /* 0x000fea0003800000 */
.L_x_60:
[----:B------:R-:W-:Y:S04]  /*1990*/  BSSY B0, `(.L_x_62) ;  /* 0x0000011000007945 */ /* 0x000fe80003800000 */
[----:B------:R-:W-:Y:S05]  /*19a0*/  @P5 BRA `(.L_x_63) ;  /* 0x00000000003c5947 */ /* 0x000fea0003800000 */
[----:B------:R-:W-:Y:S02]  /*19b0*/  ULDC UR5, c[0x0][0x2d0] ;  /* 0x0000b40000057ab9 */ /* 0x000fe40000000800 */
[----:B------:R-:W-:-:S13]  /*19c0*/  ISETP.GE.AND P0, PT, R230, UR5, PT ;  /* 0x00000005e6007c0c */ /* 0x000fda000bf06270 */
[----:B------:R1:W-:Y:S01]  /*19d0*/  @P0 STS.128 [R225+0x3800], RZ ;  /* 0x003800ffe1000388 */ /* 0x0003e20000000c00 */
[----:B------:R-:W-:Y:S05]  /*19e0*/  @P0 BRA `(.L_x_63) ;  /* 0x00000000002c0947 */ /* 0x000fea0003800000 */
[----:B------:R-:W-:Y:S01]  /*19f0*/  MOV R4, R2 ;  /* 0x0000000200047202 */ /* 0x000fe20000000f00 */
[----:B------:R-:W-:Y:S01]  /*1a00*/  IMAD R0, R23, 0x60, RZ ;  /* 0x0000006017007824 */ /* 0x000fe200078e02ff */
[----:B------:R-:W-:-:S03]  /*1a10*/  ULDC.64 UR6, c[0x0][0x218] ;  /* 0x0000860000067ab9 */ /* 0x000fc60000000a00 */
[----:B------:R-:W-:-:S05]  /*1a20*/  IMAD.WIDE.U32 R2, R22, 0x60, R4 ;  /* 0x0000006016027825 */ /* 0x000fca00078e0004 */
[----:B------:R-:W-:Y:S02]  /*1a30*/  IADD3 R0, R3, R0, RZ ;  /* 0x0000000003007210 */ /* 0x000fe40007ffe0ff */
[----:B------:R-:W-:-:S04]  /*1a40*/  LEA R4, P0, R2, UR6, 0x1 ;  /* 0x0000000602047c11 */ /* 0x000fc8000f8008ff */
[----:B------:R-:W-:-:S05]  /*1a50*/  LEA.HI.X R5, R2, UR7, R0, 0x1, P0 ;  /* 0x0000000702057c11 */ /* 0x000fca00080f0c00 */
[----:B------:R-:W-:Y:S01]  /*1a60*/  @!PT LDS RZ, [RZ] ;  /* 0x00000000fffff984 */ /* 0x000fe20000000800 */
[----:B------:R-:W-:Y:S01]  /*1a70*/  @!PT LDS RZ, [RZ] ;  /* 0x00000000fffff984 */ /* 0x000fe20000000800 */
[----:B------:R-:W-:Y:S01]  /*1a80*/  @!PT LDS RZ, [RZ] ;  /* 0x00000000fffff984 */ /* 0x000fe20000000800 */
[----:B------:R1:W-:Y:S04]  /*1a90*/  LDGSTS.E.BYPASS.LTC128B.128 [R225+0x3800], desc[UR8][R4.64] ;  /* 0x0380000004e17fae */ /* 0x0003e8000b901d48 */
.L_x_63:
[----:B------:R-:W-:Y:S05]  /*1aa0*/  BSYNC B0 ;  /* 0x0000000000007941 */ /* 0x000fea0003800000 */
.L_x_62:
[----:B------:R-:W0:Y:S01]  /*1ab0*/  LDGDEPBAR ;  /* 0x00000000000079af */ /* 0x000e220000000000 */
[----:B------:R-:W-:Y:S01]  /*1ac0*/  LOP3.LUT R3, R8, 0x8, R10, 0xf8, !PT ;  /* 0x0000000808037812 */ /* 0x000fe200078ef80a */
[----:B------:R-:W-:Y:S01]  /*1ad0*/  IMAD.SHL.U32 R0, R28, 0x20, RZ ;  /* 0x000000201c007824 */ /* 0x000fe200078e00ff */
[----:B------:R-:W-:Y:S01]  /*1ae0*/  SHF.R.U32.HI R2, RZ, 0x3, R8 ;  /* 0x00000003ff027819 */ /* 0x000fe20000011608 */
[----:B------:R-:W-:Y:S01]  /*1af0*/  IMAD.IADD R8, R25, 0x1, R14 ;  /* 0x0000000119087824 */ /* 0x000fe200078e020e */
[----:B------:R-:W-:Y:S01]  /*1b00*/  BSSY B0, `(.L_x_64) ;  /* 0x0000026000007945 */ /* 0x000fe20003800000 */
[-C--:B-1----:R-:W-:Y:S01]  /*1b10*/  IMAD R4, R9, R102.reuse, RZ ;  /* 0x0000006609047224 */ /* 0x082fe200078e02ff */
[----:B------:R-:W-:Y:S01]  /*1b20*/  LOP3.LUT R136, R0, 0xffffff00, RZ, 0xc0, !PT ;  /* 0xffffff0000887812 */ /* 0x000fe200078ec0ff */
[----:B------:R-:W-:Y:S01]  /*1b30*/  IMAD.WIDE.U32 R6, R21, R102, RZ ;  /* 0x0000006615067225 */ /* 0x000fe200078e00ff */
[----:B------:R1:W-:Y:S01]  /*1b40*/  STL [R1+0x44], R8 ;  /* 0x0000440801007387 */ /* 0x0003e20000100800 */
[----:B------:R-:W-:-:S02]  /*1b50*/  LOP3.LUT R137, R3, R2, RZ, 0x3c, !PT ;  /* 0x0000000203897212 */ /* 0x000fc400078e3cff */
[----:B------:R-:W-:Y:S01]  /*1b60*/  IMAD R2, R29, 0x200, R136 ;  /* 0x000002001d027824 */ /* 0x000fe200078e0288 */
[----:B------:R-:W-:Y:S01]  /*1b70*/  ISETP.GE.AND P1, PT, R34, R13, PT ;  /* 0x0000000d2200720c */ /* 0x000fe20003f26270 */
[----:B------:R-:W-:Y:S01]  /*1b80*/  IMAD R3, R21, R103, R4 ;  /* 0x0000006715037224 */ /* 0x000fe200078e0204 */
[----:B------:R-:W-:Y:S01]  /*1b90*/  LEA R4, P0, R6, R24, 0x7 ;  /* 0x0000001806047211 */ /* 0x000fe200078038ff */
[----:B------:R-:W-:Y:S01]  /*1ba0*/  IMAD R2, R139, 0x20, R2 ;  /* 0x000000208b027824 */ /* 0x000fe200078e0202 */
[-C--:B------:R-:W-:Y:S01]  /*1bb0*/  ISETP.GE.AND P2, PT, R33, R13.reuse, PT ;  /* 0x0000000d2100720c */ /* 0x080fe20003f46270 */
[----:B------:R-:W-:Y:S01]  /*1bc0*/  IMAD.U32 R0, R11, 0x20, R15 ;  /* 0x000000200b007824 */ /* 0x000fe200078e000f */
[----:B------:R-:W-:Y:S01]  /*1bd0*/  ISETP.GE.AND P4, PT, R30, R13, PT ;  /* 0x0000000d1e00720c */ /* 0x000fe20003f86270 */
[----:B------:R-:W-:Y:S02]  /*1be0*/  IMAD.IADD R3, R7, 0x1, R3 ;  /* 0x0000000107037824 */ /* 0x000fe400078e0203 */
[----:B------:R-:W-:Y:S01]  /*1bf0*/  IMAD.IADD R2, R137, 0x1, R2 ;  /* 0x0000000189027824 */ /* 0x000fe200078e0202 */
[----:B------:R-:W-:Y:S01]  /*1c00*/  LEA R212, R0, UR4, 0x1 ;  /* 0x0000000400d47c11 */ /* 0x000fe2000f8e08ff */
[----:B------:R-:W-:-:S04]  /*1c10*/  DEPBAR.LE SB0, 0x0 ;  /* 0x000080000000791a */ /* 0x000fc80000000000 */
[----:B------:R-:W-:Y:S01]  /*1c20*/  BAR.SYNC.DEFER_BLOCKING 0x0 ;  /* 0x0000000000007b1d */ /* 0x000fe20000010000 */
[----:B------:R-:W-:Y:S02]  /*1c30*/  LEA.HI.X R5, R6, R8, R3, 0x7, P0 ;  /* 0x0000000806057211 */ /* 0x000fe400000f3c03 */
[----:B------:R-:W-:-:S03]  /*1c40*/  LEA R215, R2, UR4, 0x1 ;  /* 0x0000000402d77c11 */ /* 0x000fc6000f8e08ff */
[----:B------:R1:W-:Y:S04]  /*1c50*/  @P3 STS [R225+0x4000], RZ ;  /* 0x004000ffe1003388 */ /* 0x0003e80000000800 */
[----:B------:R1:W-:Y:S04]  /*1c60*/  @P3 STS [R225+0x4004], RZ ;  /* 0x004004ffe1003388 */ /* 0x0003e80000000800 */
[----:B------:R1:W-:Y:S01]  /*1c70*/  @P3 STS.64 [R225+0x4008], RZ ;  /* 0x004008ffe1003388 */ /* 0x0003e20000000a00 */
[----:B------:R-:W-:Y:S05]  /*1c80*/  @P3 BRA `(.L_x_65) ;  /* 0x0000000000343947 */ /* 0x000fea0003800000 */
        /* <DEDUP_REMOVED lines=13> */
.L_x_65:
[----:B------:R-:W-:Y:S05]  /*1d60*/  BSYNC B0 ;  /* 0x0000000000007941 */ /* 0x000fea0003800000 */
.L_x_64:
[----:B------:R1:W-:Y:S01]  /*1d70*/  @P1 STS.128 [R225+0x4800], RZ ;  /* 0x004800ffe1001388 */ /* 0x0003e20000000c00 */
        /* <DEDUP_REMOVED lines=15> */
.L_x_67:
[----:B------:R-:W-:Y:S05]  /*1e70*/  BSYNC B0 ;  /* 0x0000000000007941 */ /* 0x000fea0003800000 */
.L_x_66:
        /* <DEDUP_REMOVED lines=16> */
.L_x_69:
[----:B------:R-:W-:Y:S05]  /*1f80*/  BSYNC B0 ;  /* 0x0000000000007941 */ /* 0x000fea0003800000 */
.L_x_68:
[----:B------:R1:W-:Y:S01]  /*1f90*/  @P4 STS.128 [R225+0x5800], RZ ;  /* 0x005800ffe1004388 */ /* 0x0003e20000000c00 */
[----:B------:R-:W-:Y:S04]  /*1fa0*/  BSSY B0, `(.L_x_70) ;  /* 0x0000010000007945 */ /* 0x000fe80003800000 */
[----:B------:R-:W-:Y:S05]  /*1fb0*/  @P4 BRA `(.L_x_71) ;  /* 0x0000000000384947 */ /* 0x000fea0003800000 */
[----:B------:R-:W-:Y:S02]  /*1fc0*/  ULDC UR5, c[0x0][0x2d0] ;  /* 0x0000b40000057ab9 */ /* 0x000fe40000000800 */
[----:B------:R-:W-:-:S13]  /*1fd0*/  ISETP.GE.AND P0, PT, R230, UR5, PT ;  /* 0x00000005e6007c0c */ /* 0x000fda000bf06270 */
[----:B------:R1:W-:Y:S01]  /*1fe0*/  @P0 STS.128 [R225+0x5800], RZ ;  /* 0x005800ffe1000388 */ /* 0x0003e20000000c00 */
[----:B------:R-:W-:Y:S05]  /*1ff0*/  @P0 BRA `(.L_x_71) ;  /* 0x0000000000280947 */ /* 0x000fea0003800000 */
[----:B------:R-:W-:Y:S01]  /*2000*/  IMAD R0, R103, 0x60, RZ ;  /* 0x0000006067007824 */ /* 0x000fe200078e02ff */
[----:B------:R-:W-:Y:S01]  /*2010*/  ULDC.64 UR6, c[0x0][0x220] ;  /* 0x0000880000067ab9 */ /* 0x000fe20000000a00 */
[----:B------:R-:W-:-:S05]  /*2020*/  IMAD.WIDE.U32 R4, R102, 0x60, R4 ;  /* 0x0000006066047825 */ /* 0x000fca00078e0004 */
[----:B------:R-:W-:Y:S02]  /*2030*/  IADD3 R0, R5, R0, RZ ;  /* 0x0000000005007210 */ /* 0x000fe40007ffe0ff */
[----:B-1----:R-:W-:-:S04]  /*2040*/  LEA R2, P0, R4, UR6, 0x1 ;  /* 0x0000000604027c11 */ /* 0x002fc8000f8008ff */
[----:B------:R-:W-:-:S05]  /*2050*/  LEA.HI.X R3, R4, UR7, R0, 0x1, P0 ;  /* 0x0000000704037c11 */ /* 0x000fca00080f0c00 */
[----:B------:R-:W-:Y:S01]  /*2060*/  @!PT LDS RZ, [RZ] ;  /* 0x00000000fffff984 */ /* 0x000fe20000000800 */
[----:B------:R-:W-:Y:S01]  /*2070*/  @!PT LDS RZ, [RZ] ;  /* 0x00000000fffff984 */ /* 0x000fe20000000800 */
[----:B------:R-:W-:Y:S01]  /*2080*/  @!PT LDS RZ, [RZ] ;  /* 0x00000000fffff984 */ /* 0x000fe20000000800 */
[----:B------:R1:W-:Y:S04]  /*2090*/  LDGSTS.E.BYPASS.LTC128B.128 [R225+0x5800], desc[UR8][R2.64] ;  /* 0x0580000002e17fae */ /* 0x0003e8000b901d48 */
.L_x_71:
[----:B------:R-:W-:Y:S05]  /*20a0*/  BSYNC B0 ;  /* 0x0000000000007941 */ /* 0x000fea0003800000 */
.L_x_70:
[----:B-1----:R-:W-:Y:S01]  /*20b0*/  LDSM.16.M88.4 R8, [R215] ;  /* 0x00000000d708783b */ /* 0x002fe20000000200 */
[----:B------:R-:W-:Y:S01]  /*20c0*/  LOP3.LUT P0, RZ, R19, 0x2, RZ, 0xc0, !PT ;  /* 0x0000000213ff7812 */ /* 0x000fe2000780c0ff */
[----:B------:R-:W-:Y:S01]  /*20d0*/  IMAD.MOV.U32 R0, RZ, RZ, 0x10 ;  /* 0x00000010ff007424 */ /* 0x000fe200078e00ff */
[----:B------:R-:W-:Y:S01]  /*20e0*/  LOP3.LUT P1, RZ, R16, 0x2, RZ, 0xc0, !PT ;  /* 0x0000000210ff7812 */ /* 0x000fe2000782c0ff */
[----:B------:R-:W1:Y:S01]  /*20f0*/  LDSM.16.M88.4 R12, [R212+0x2000] ;  /* 0x00200000d40c783b */ /* 0x000e620000000200 */
[----:B------:R-:W-:Y:S01]  /*2100*/  VIADD R2, R212, 0x2000 ;  /* 0x00002000d4027836 */ /* 0x000fe20000000000 */
[----:B------:R-:W-:Y:S01]  /*2110*/  LOP3.LUT R3, R144, 0xffffffe0, RZ, 0xc0, !PT ;  /* 0xffffffe090037812 */ /* 0x000fe200078ec0ff */
[----:B------:R-:W-:Y:S01]  /*2120*/  VIADD R217, R212, 0x2020 ;  /* 0x00002020d4d97836 */ /* 0x000fe20000000000 */
[----:B------:R-:W5:Y:S01]  /*2130*/  LDSM.16.M88.4 R4, [R215+0x1000] ;  /* 0x00100000d704783b */ /* 0x000f620000000200 */
[----:B------:R-:W-:-:S03]  /*2140*/  SEL R0, R0, 0xfffffff0, !P1 ;  /* 0xfffffff000007807 */ /* 0x000fc60004800000 */
[----:B------:R-:W4:Y:S02]  /*2150*/  LDSM.16.M88.4 R40, [R212+0x2400] ;  /* 0x00240000d428783b */ /* 0x000f240000000200 */
[----:B------:R-:W-:Y:S02]  /*2160*/  IMAD R216, R0, 0x2, R215 ;  /* 0x0000000200d87824 */ /* 0x000fe400078e02d7 */
[----:B---3--:R-:W3:Y:S01]  /*2170*/  LDSM.16.M88.4 R36, [R212+0x2800] ;  /* 0x00280000d424783b */ /* 0x008ee20000000200 */
[----:B------:R-:W-:Y:S02]  /*2180*/  @P0 VIADD R217, R2, 0xffffffe0 ;  /* 0xffffffe002d90836 */ /* 0x000fe40000000000 */
[----:B------:R-:W-:Y:S01]  /*2190*/  IMAD.SHL.U32 R2, R101, 0x2, RZ ;  /* 0x0000000265027824 */ /* 0x000fe200078e00ff */
[----:B--2---:R-:W2:Y:S01]  /*21a0*/  LDSM.16.M88.4 R32, [R212+0x2c00] ;  /* 0x002c0000d420783b */ /* 0x004ea20000000200 */
[C---:B------:R-:W-:Y:S02]  /*21b0*/  VIADD R224, R217.reuse, 0x400 ;  /* 0x00000400d9e07836 */ /* 0x040fe40000000000 */
[C---:B------:R-:W-:Y:S01]  /*21c0*/  VIADD R223, R217.reuse, 0x800 ;  /* 0x00000800d9df7836 */ /* 0x040fe20000000000 */
[----:B------:R-:W2:Y:S01]  /*21d0*/  LDSM.16.M88.4 R28, [R212+0x3000] ;  /* 0x00300000d41c783b */ /* 0x000ea20000000200 */
[----:B------:R-:W-:Y:S01]  /*21e0*/  LOP3.LUT R2, R2, 0x6, RZ, 0xc0, !PT ;  /* 0x0000000602027812 */ /* 0x000fe200078ec0ff */
[----:B------:R-:W-:-:S02]  /*21f0*/  VIADD R222, R217, 0xc00 ;  /* 0x00000c00d9de7836 */ /* 0x000fc40000000000 */
[----:B------:R-:W2:Y:S01]  /*2200*/  LDSM.16.M88.4 R24, [R212+0x3400] ;  /* 0x00340000d418783b */ /* 0x000ea20000000200 */
[----:B------:R-:W-:Y:S02]  /*2210*/  VIADD R221, R217, 0x1000 ;  /* 0x00001000d9dd7836 */ /* 0x000fe40000000000 */
[----:B------:R-:W-:Y:S01]  /*2220*/  IMAD R2, R21, 0x80, R2 ;  /* 0x0000008015027824 */ /* 0x000fe200078e0202 */
[----:B------:R-:W2:Y:S01]  /*2230*/  LDSM.16.M88.4 R44, [R212+0x3800] ;  /* 0x00380000d42c783b */ /* 0x000ea20000000200 */
[C---:B------:R-:W-:Y:S02]  /*2240*/  VIADD R220, R217.reuse, 0x1400 ;  /* 0x00001400d9dc7836 */ /* 0x040fe40000000000 */
[C---:B------:R-:W-:Y:S01]  /*2250*/  VIADD R21, R2.reuse, 0x9 ;  /* 0x0000000902157836 */ /* 0x040fe20000000000 */
[----:B------:R-:W2:Y:S01]  /*2260*/  LDSM.16.M88.4 R48, [R212+0x3c00] ;  /* 0x003c0000d430783b */ /* 0x000ea20000000200 */
[----:B------:R-:W-:Y:S01]  /*2270*/  ISETP.GE.AND P2, PT, R2, R20, PT ;  /* 0x000000140200720c */ /* 0x000fe20003f46270 */
[----:B------:R-:W-:-:S02]  /*2280*/  VIADD R219, R217, 0x1800 ;  /* 0x00001800d9db7836 */ /* 0x000fc40000000000 */
[----:B------:R-:W-:Y:S01]  /*2290*/  LDSM.16.M88.4 R16, [R216] ;  /* 0x00000000d810783b */ /* 0x000fe20000000200 */
[-C--:B------:R-:W-:Y:S01]  /*22a0*/  ISETP.GE.AND P4, PT, R21, R20.reuse, PT ;  /* 0x000000141500720c */ /* 0x080fe20003f86270 */
[----:B------:R-:W-:Y:S02]  /*22b0*/  VIADD R21, R2, 0x10 ;  /* 0x0000001002157836 */ /* 0x000fe40000000000 */
[----:B------:R-:W2:Y:S01]  /*22c0*/  LDSM.16.M88.4 R52, [R217] ;  /* 0x00000000d934783b */ /* 0x000ea20000000200 */
[-C--:B-1----:R-:W-:Y:S01]  /*22d0*/  HMMA.16816.F32.BF16 R60, R8, R12.reuse, RZ ;  /* 0x0000000c083c723c */ /* 0x082fe200000418ff */
[----:B------:R-:W-:Y:S01]  /*22e0*/  VIADD R218, R217, 0x1c00 ;  /* 0x00001c00d9da7836 */ /* 0x000fe20000000000 */
[----:B------:R-:W-:Y:S01]  /*22f0*/  ISETP.GE.AND P5, PT, R21, R20, PT ;  /* 0x000000141500720c */ /* 0x000fe20003fa6270 */
[----:B------:R-:W1:Y:S03]  /*2300*/  LDSM.16.M88.4 R56, [R217+0x400] ;  /* 0x00040000d938783b */ /* 0x000e660000000200 */
[C---:B-----5:R-:W-:Y:S01]  /*2310*/  HMMA.16816.F32.BF16 R64, R4.reuse, R12, RZ ;  /* 0x0000000c0440723c */ /* 0x060fe200000418ff */
[----:B------:R-:W0:Y:S05]  /*2320*/  LDGDEPBAR ;  /* 0x00000000000079af */ /* 0x000e2a0000000000 */
[-C--:B------:R-:W-:Y:S06]  /*2330*/  HMMA.16816.F32.BF16 R72, R4, R14.reuse, RZ ;  /* 0x0000000e0448723c */ /* 0x080fec00000418ff */
[----:B------:R-:W-:Y:S01]  /*2340*/  HMMA.16816.F32.BF16 R80, R8, R14, RZ ;  /* 0x0000000e0850723c */ /* 0x000fe200000418ff */
[----:B------:R-:W5:Y:S05]  /*2350*/  LDSM.16.M88.4 R12, [R216+0x1000] ;  /* 0x00100000d80c783b */ /* 0x000f6a0000000200 */
[C---:B----4-:R-:W-:Y:S06]  /*2360*/  HMMA.16816.F32.BF16 R68, R4.reuse, R40, RZ ;  /* 0x000000280444723c */ /* 0x050fec00000418ff */
[C---:B---3--:R-:W-:Y:S06]  /*2370*/  HMMA.16816.F32.BF16 R84, R4.reuse, R36, RZ ;  /* 0x000000240454723c */ /* 0x048fec00000418ff */
[C---:B--2---:R-:W-:Y:S06]  /*2380*/  HMMA.16816.F32.BF16 R104, R4.reuse, R32, RZ ;  /* 0x000000200468723c */ /* 0x044fec00000418ff */
        /* <DEDUP_REMOVED lines=12> */
[C---:B------:R-:W-:Y:S06]  /*2450*/  HMMA.16816.F32.BF16 R128, R8.reuse, R24, RZ ;  /* 0x000000180880723c */ /* 0x040fec00000418ff */
[C---:B------:R-:W-:Y:S01]  /*2460*/  HMMA.16816.F32.BF16 R160, R8.reuse, R26, RZ ;  /* 0x0000001a08a0723c */ /* 0x040fe200000418ff */
[----:B------:R-:W2:Y:S05]  /*2470*/  LDSM.16.M88.4 R24, [R217+0x800] ;  /* 0x00080000d918783b */ /* 0x000eaa0000000200 */
[C---:B------:R-:W-:Y:S06]  /*2480*/  HMMA.16816.F32.BF16 R112, R8.reuse, R28, RZ ;  /* 0x0000001c0870723c */ /* 0x040fec00000418ff */
[----:B------:R-:W-:Y:S06]  /*2490*/  HMMA.16816.F32.BF16 R140, R8, R30, RZ ;  /* 0x0000001e088c723c */ /* 0x000fec00000418ff */
[C---:B------:R-:W-:Y:S06]  /*24a0*/  HMMA.16816.F32.BF16 R28, R16.reuse, R52, R60 ;  /* 0x00000034101c723c */ /* 0x040fec000004183c */
[----:B-1----:R-:W-:Y:S06]  /*24b0*/  HMMA.16816.F32.BF16 R60, R16, R56, R4 ;  /* 0x00000038103c723c */ /* 0x002fec0000041804 */
[----:B------:R-:W-:Y:S01]  /*24c0*/  HMMA.16816.F32.BF16 R92, R8, R42, RZ ;  /* 0x0000002a085c723c */ /* 0x000fe200000418ff */
[----:B------:R-:W-:-:S02]  /*24d0*/  IMAD.IADD R5, R101, 0x1, -R3 ;  /* 0x0000000165057824 */ /* 0x000fc400078e0a03 */
[C---:B------:R-:W-:Y:S02]  /*24e0*/  VIADD R4, R2.reuse, 0x1 ;  /* 0x0000000102047836 */ /* 0x040fe40000000000 */
[----:B------:R-:W-:Y:S01]  /*24f0*/  VIADD R3, R2, 0x8 ;  /* 0x0000000802037836 */ /* 0x000fe20000000000 */
[C---:B------:R-:W-:Y:S01]  /*2500*/  HMMA.16816.F32.BF16 R76, R8.reuse, R36, RZ ;  /* 0x00000024084c723c */ /* 0x040fe200000418ff */
[----:B------:R-:W-:Y:S01]  /*2510*/  STL [R1+0x64], R5 ;  /* 0x0000640501007387 */ /* 0x000fe20000100800 */
[-C--:B------:R-:W-:Y:S02]  /*2520*/  ISETP.GE.AND P1, PT, R4, R20.reuse, PT ;  /* 0x000000140400720c */ /* 0x080fe40003f26270 */
[----:B------:R-:W-:Y:S01]  /*2530*/  ISETP.GE.AND P0, PT, R3, R20, PT ;  /* 0x000000140300720c */ /* 0x000fe20003f06270 */
[----:B------:R-:W1:Y:S01]  /*2540*/  LDSM.16.M88.4 R4, [R217+0xc00] ;  /* 0x000c0000d904783b */ /* 0x000e620000000200 */
[----:B------:R-:W-:Y:S01]  /*2550*/  HMMA.16816.F32.BF16 R108, R8, R38, RZ ;  /* 0x00000026086c723c */ /* 0x000fe200000418ff */
[----:B------:R-:W-:Y:S01]  /*2560*/  VIADD R3, R2, 0x18 ;  /* 0x0000001802037836 */ /* 0x000fe20000000000 */
[----:B------:R-:W-:-:S02]  /*2570*/  FSEL R145, R30, -INF , !P2 ;  /* 0xff8000001e917808 */ /* 0x000fc40005000000 */
[----:B------:R-:W-:Y:S02]  /*2580*/  FSEL R101, R28, -INF , !P2 ;  /* 0xff8000001c657808 */ /* 0x000fe40005000000 */
[C---:B------:R-:W-:Y:S01]  /*2590*/  HMMA.16816.F32.BF16 R88, R8.reuse, R32, RZ ;  /* 0x000000200858723c */ /* 0x040fe200000418ff */
[-C--:B------:R-:W-:Y:S01]  /*25a0*/  ISETP.GE.AND P3, PT, R3, R20.reuse, PT ;  /* 0x000000140300720c */ /* 0x080fe20003f66270 */
[C---:B------:R-:W-:Y:S01]  /*25b0*/  VIADD R3, R2.reuse, 0x19 ;  /* 0x0000001902037836 */ /* 0x040fe20000000000 */
[----:B------:R-:W-:Y:S02]  /*25c0*/  FSEL R144, R31, -INF , !P1 ;  /* 0xff8000001f907808 */ /* 0x000fe40004800000 */
[----:B------:R-:W-:Y:S01]  /*25d0*/  P2R R21, PR, RZ, 0x8 ;  /* 0x00000008ff157803 */ /* 0x000fe20000000000 */
[----:B------:R-:W-:Y:S01]  /*25e0*/  HMMA.16816.F32.BF16 R124, R8, R34, RZ ;  /* 0x00000022087c723c */ /* 0x000fe200000418ff */
[----:B------:R-:W-:Y:S01]  /*25f0*/  ISETP.GE.AND P6, PT, R3, R20, PT ;  /* 0x000000140300720c */ /* 0x000fe20003fc6270 */
[----:B------:R-:W-:-:S04]  /*2600*/  VIADD R3, R2, 0x20 ;  /* 0x0000002002037836 */ /* 0x000fc80000000000 */
[----:B------:R-:W-:Y:S01]  /*2610*/  HMMA.16816.F32.BF16 R148, R8, R44, RZ ;  /* 0x0000002c0894723c */ /* 0x000fe200000418ff */
[----:B------:R-:W-:Y:S01]  /*2620*/  ISETP.GE.AND P3, PT, R3, R20, PT ;  /* 0x000000140300720c */ /* 0x000fe20003f66270 */
[----:B------:R-:W-:-:S04]  /*2630*/  VIADD R3, R2, 0x21 ;  /* 0x0000002102037836 */ /* 0x000fc80000000000 */
[C---:B------:R-:W-:Y:S06]  /*2640*/  HMMA.16816.F32.BF16 R184, R8.reuse, R46, RZ ;  /* 0x0000002e08b8723c */ /* 0x040fec00000418ff */
[C---:B------:R-:W-:Y:S06]  /*2650*/  HMMA.16816.F32.BF16 R164, R8.reuse, R48, RZ ;  /* 0x0000003008a4723c */ /* 0x040fec00000418ff */
[----:B------:R-:W-:Y:S06]  /*2660*/  HMMA.16816.F32.BF16 R192, R8, R50, RZ ;  /* 0x0000003208c0723c */ /* 0x000fec00000418ff */
[C---:B-----5:R-:W-:Y:S06]  /*2670*/  HMMA.16816.F32.BF16 R8, R12.reuse, R52, R64 ;  /* 0x000000340c08723c */ /* 0x060fec0000041840 */
[----:B------:R-:W-:Y:S01]  /*2680*/  HMMA.16816.F32.BF16 R44, R12, R56, R68 ;  /* 0x000000380c2c723c */ /* 0x000fe20000041844 */
[----:B------:R-:W-:-:S05]  /*2690*/  VIADD R52, R2, 0x11 ;  /* 0x0000001102347836 */ /* 0x000fca0000000000 */
[-C--:B------:R-:W-:Y:S06]  /*26a0*/  HMMA.16816.F32.BF16 R40, R12, R54.reuse, R72 ;  /* 0x000000360c28723c */ /* 0x080fec0000041848 */
[----:B------:R-:W-:Y:S06]  /*26b0*/  HMMA.16816.F32.BF16 R36, R16, R54, R80 ;  /* 0x000000361024723c */ /* 0x000fec0000041850 */
[----:B--2---:R-:W-:Y:S01]  /*26c0*/  HMMA.16816.F32.BF16 R64, R12, R24, R84 ;  /* 0x000000180c40723c */ /* 0x004fe20000041854 */
[----:B------:R-:W-:-:S02]  /*26d0*/  FSEL R190, R10, -INF , !P2 ;  /* 0xff8000000abe7808 */ /* 0x000fc40005000000 */
[----:B------:R-:W-:Y:S02]  /*26e0*/  FSEL R179, R8, -INF , !P2 ;  /* 0xff80000008b37808 */ /* 0x000fe40005000000 */
[----:B------:R-:W-:Y:S01]  /*26f0*/  ISETP.GE.AND P2, PT, R3, R20, PT ;  /* 0x000000140300720c */ /* 0x000fe20003f46270 */
[-C--:B------:R-:W-:Y:S01]  /*2700*/  HMMA.16816.F32.BF16 R48, R12, R58.reuse, R96 ;  /* 0x0000003a0c30723c */ /* 0x080fe20000041860 */
[----:B------:R-:W-:Y:S01]  /*2710*/  FSEL R87, R29, -INF , !P1 ;  /* 0xff8000001d577808 */ /* 0x000fe20004800000 */
[----:B------:R-:W-:Y:S01]  /*2720*/  VIADD R3, R2, 0x28 ;  /* 0x0000002802037836 */ /* 0x000fe20000000000 */
[----:B------:R-:W2:Y:S01]  /*2730*/  LDSM.16.M88.4 R28, [R217+0x1000] ;  /* 0x00100000d91c783b */ /* 0x000ea20000000200 */
[----:B------:R-:W-:Y:S02]  /*2740*/  FSEL R188, R11, -INF , !P1 ;  /* 0xff8000000bbc7808 */ /* 0x000fe40004800000 */
[----:B------:R-:W-:Y:S01]  /*2750*/  HMMA.16816.F32.BF16 R32, R16, R58, R92 ;  /* 0x0000003a1020723c */ /* 0x000fe2000004185c */
[----:B------:R-:W-:-:S02]  /*2760*/  FSEL R177, R9, -INF , !P1 ;  /* 0xff80000009b17808 */ /* 0x000fc40004800000 */
[----:B------:R-:W-:Y:S01]  /*2770*/  ISETP.GE.AND P1, PT, R3, R20, PT ;  /* 0x000000140300720c */ /* 0x000fe20003f26270 */
[----:B------:R-:W-:Y:S01]  /*2780*/  VIADD R3, R2, 0x29 ;  /* 0x0000002902037836 */ /* 0x000fe20000000000 */
[----:B------:R-:W-:Y:S01]  /*2790*/  FSEL R97, R62, -INF , !P5 ;  /* 0xff8000003e617808 */ /* 0x000fe20006800000 */
[C---:B------:R-:W-:Y:S01]  /*27a0*/  HMMA.16816.F32.BF16 R76, R16.reuse, R24, R76 ;  /* 0x00000018104c723c */ /* 0x040fe2000004184c */
[----:B------:R-:W-:Y:S01]  /*27b0*/  FSEL R182, R46, -INF , !P5 ;  /* 0xff8000002eb67808 */ /* 0x000fe20006800000 */
[----:B------:R-:W3:Y:S01]  /*27c0*/  LDSM.16.M88.4 R8, [R217+0x1400] ;  /* 0x00140000d908783b */ /* 0x000ee20000000200 */
[----:B------:R-:W-:Y:S02]  /*27d0*/  FSEL R147, R44, -INF , !P5 ;  /* 0xff8000002c937808 */ /* 0x000fe40006800000 */
[----:B------:R-:W-:Y:S01]  /*27e0*/  FSEL R84, R60, -INF , !P5 ;  /* 0xff8000003c547808 */ /* 0x000fe20006800000 */
[----:B-1----:R-:W-:Y:S01]  /*27f0*/  HMMA.16816.F32.BF16 R72, R16, R4, R88 ;  /* 0x000000041048723c */ /* 0x002fe20000041858 */
[----:B------:R-:W-:-:S02]  /*2800*/  FSEL R191, R42, -INF , !P0 ;  /* 0xff8000002abf7808 */ /* 0x000fc40004000000 */
[----:B------:R-:W-:Y:S02]  /*2810*/  FSEL R178, R40, -INF , !P0 ;  /* 0xff80000028b27808 */ /* 0x000fe40004000000 */
[----:B------:R-:W-:Y:S01]  /*2820*/  FSEL R99, R38, -INF , !P0 ;  /* 0xff80000026637808 */ /* 0x000fe20004000000 */
[----:B------:R-:W-:Y:S01]  /*2830*/  HMMA.16816.F32.BF16 R56, R12, R4, R104 ;  /* 0x000000040c38723c */ /* 0x000fe20000041868 */
[----:B------:R-:W-:Y:S02]  /*2840*/  FSEL R86, R36, -INF , !P0 ;  /* 0xff80000024567808 */ /* 0x000fe40004000000 */
[-C--:B------:R-:W-:Y:S02]  /*2850*/  ISETP.GE.AND P5, PT, R52, R20.reuse, PT ;  /* 0x000000143400720c */ /* 0x080fe40003fa6270 */
[----:B------:R-:W-:Y:S01]  /*2860*/  ISETP.GE.AND P0, PT, R3, R20, PT ;  /* 0x000000140300720c */ /* 0x000fe20003f06270 */
[C---:B------:R-:W-:Y:S01]  /*2870*/  VIADD R3, R2.reuse, 0x30 ;  /* 0x0000003002037836 */ /* 0x040fe20000000000 */
[----:B------:R-:W-:Y:S01]  /*2880*/  FSEL R98, R39, -INF , !P4 ;  /* 0xff80000027627808 */ /* 0x000fe20006000000 */
[C---:B------:R-:W-:Y:S01]  /*2890*/  VIADD R4, R2.reuse, 0x39 ;  /* 0x0000003902047836 */ /* 0x040fe20000000000 */
[----:B------:R-:W-:Y:S01]  /*28a0*/  FSEL R85, R37, -INF , !P4 ;  /* 0xff80000025557808 */ /* 0x000fe20006000000 */
[----:B------:R-:W-:Y:S01]  /*28b0*/  VIADD R5, R2, 0x31 ;  /* 0x0000003102057836 */ /* 0x000fe20000000000 */
[----:B------:R-:W-:Y:S01]  /*28c0*/  FSEL R181, R47, -INF , !P5 ;  /* 0xff8000002fb57808 */ /* 0x000fe20006800000 */
[----:B------:R-:W-:Y:S01]  /*28d0*/  HMMA.16816.F32.BF16 R36, R16, R26, R108 ;  /* 0x0000001a1024723c */ /* 0x000fe2000004186c */
[----:B------:R-:W-:-:S02]  /*28e0*/  FSEL R146, R45, -INF , !P5 ;  /* 0xff8000002d927808 */ /* 0x000fc40006800000 */
[----:B------:R-:W-:Y:S02]  /*28f0*/  FSEL R96, R63, -INF , !P5 ;  /* 0xff8000003f607808 */ /* 0x000fe40006800000 */
[----:B------:R-:W-:Y:S01]  /*2900*/  FSEL R83, R61, -INF , !P5 ;  /* 0xff8000003d537808 */ /* 0x000fe20006800000 */
[C---:B------:R-:W-:Y:S01]  /*2910*/  HMMA.16816.F32.BF16 R44, R12.reuse, R26, R116 ;  /* 0x0000001a0c2c723c */ /* 0x040fe20000041874 */
[----:B------:R-:W-:Y:S01]  /*2920*/  FSEL R189, R43, -INF , !P4 ;  /* 0xff8000002bbd7808 */ /* 0x000fe20006000000 */
[----:B------:R-:W1:Y:S01]  /*2930*/  LDSM.16.M88.4 R24, [R217+0x1800] ;  /* 0x00180000d918783b */ /* 0x000e620000000200 */
[----:B------:R-:W-:Y:S02]  /*2940*/  FSEL R176, R41, -INF , !P4 ;  /* 0xff80000029b07808 */ /* 0x000fe40006000000 */
[----:B------:R-:W-:Y:S01]  /*2950*/  ISETP.GE.AND P5, PT, R3, R20, PT ;  /* 0x000000140300720c */ /* 0x000fe20003fa6270 */
[----:B------:R-:W-:Y:S01]  /*2960*/  VIADD R3, R2, 0x38 ;  /* 0x0000003802037836 */ /* 0x000fe20000000000 */
[----:B------:R-:W-:Y:S01]  /*2970*/  ISETP.NE.AND P4, PT, R21, RZ, PT ;  /* 0x000000ff1500720c */ /* 0x000fe20003f85270 */
[----:B--2---:R-:W-:Y:S01]  /*2980*/  HMMA.16816.F32.BF16 R52, R12, R28, R120 ;  /* 0x0000001c0c34723c */ /* 0x004fe20000041878 */
[----:B------:R-:W-:-:S02]  /*2990*/  FSEL R183, R51, -INF , !P6 ;  /* 0xff80000033b77808 */ /* 0x000fc40007000000 */
[----:B------:R-:W-:Y:S02]  /*29a0*/  FSEL R116, R49, -INF , !P6 ;  /* 0xff80000031747808 */ /* 0x000fe40007000000 */
[----:B------:R-:W-:Y:S01]  /*29b0*/  FSEL R94, R35, -INF , !P6 ;  /* 0xff800000235e7808 */ /* 0x000fe20007000000 */
[C---:B------:R-:W-:Y:S01]  /*29c0*/  HMMA.16816.F32.BF16 R68, R16.reuse, R28, R112 ;  /* 0x0000001c1044723c */ /* 0x040fe20000041870 */
[----:B------:R-:W-:Y:S02]  /*29d0*/  FSEL R81, R33, -INF , !P6 ;  /* 0xff80000021517808 */ /* 0x000fe40007000000 */
[----:B------:R-:W-:Y:S02]  /*29e0*/  FSEL R180, R50, -INF , !P4 ;  /* 0xff80000032b47808 */ /* 0x000fe40006000000 */
[----:B------:R-:W-:Y:S01]  /*29f0*/  FSEL R117, R48, -INF , !P4 ;  /* 0xff80000030757808 */ /* 0x000fe20006000000 */
[----:B------:R-:W-:Y:S01]  /*2a00*/  HMMA.16816.F32.BF16 R40, R16, R6, R124 ;  /* 0x000000061028723c */ /* 0x000fe2000004187c */
[----:B------:R-:W-:-:S02]  /*2a10*/  FSEL R95, R34, -INF , !P4 ;  /* 0xff800000225f7808 */ /* 0x000fc40006000000 */
[----:B------:R-:W-:Y:S02]  /*2a20*/  FSEL R82, R32, -INF , !P4 ;  /* 0xff80000020527808 */ /* 0x000fe40006000000 */
[-C--:B------:R-:W-:Y:S01]  /*2a30*/  ISETP.GE.AND P6, PT, R4, R20.reuse, PT ;  /* 0x000000140400720c */ /* 0x080fe20003fc6270 */
[----:B------:R-:W-:Y:S01]  /*2a40*/  VIADD R4, R2, 0x40 ;  /* 0x0000004002047836 */ /* 0x000fe20000000000 */
[-C--:B------:R-:W-:Y:S01]  /*2a50*/  ISETP.GE.AND P4, PT, R3, R20.reuse, PT ;  /* 0x000000140300720c */ /* 0x080fe20003f86270 */
[C---:B------:R-:W-:Y:S01]  /*2a60*/  HMMA.16816.F32.BF16 R48, R12.reuse, R6, R132 ;  /* 0x000000060c30723c */ /* 0x040fe20000041884 */
[----:B------:R-:W-:Y:S02]  /*2a70*/  FSEL R93, R78, -INF , !P3 ;  /* 0xff8000004e5d7808 */ /* 0x000fe40005800000 */
[----:B------:R-:W-:Y:S02]  /*2a80*/  P2R R3, PR, RZ, 0x10 ;  /* 0x00000010ff037803 */ /* 0x000fe40000000000 */
[----:B------:R-:W-:Y:S01]  /*2a90*/  ISETP.GE.AND P4, PT, R4, R20, PT ;  /* 0x000000140400720c */ /* 0x000fe20003f86270 */
[----:B------:R-:W-:Y:S01]  /*2aa0*/  VIADD R4, R2, 0x41 ;  /* 0x0000004102047836 */ /* 0x000fe20000000000 */
[----:B------:R-:W-:Y:S01]  /*2ab0*/  FSEL R200, R66, -INF , !P3 ;  /* 0xff80000042c87808 */ /* 0x000fe20005800000 */
[----:B------:R-:W-:Y:S01]  /*2ac0*/  HMMA.16816.F32.BF16 R32, R12, R30, R156 ;  /* 0x0000001e0c20723c */ /* 0x000fe2000004189c */
[----:B------:R-:W-:-:S02]  /*2ad0*/  FSEL R110, R64, -INF , !P3 ;  /* 0xff800000406e7808 */ /* 0x000fc40005800000 */
[----:B------:R-:W-:Y:S02]  /*2ae0*/  FSEL R80, R76, -INF , !P3 ;  /* 0xff8000004c507808 */ /* 0x000fe40005800000 */
[----:B------:R-:W-:Y:S01]  /*2af0*/  ISETP.GE.AND P3, PT, R4, R20, PT ;  /* 0x000000140400720c */ /* 0x000fe20003f66270 */
[----:B------:R-:W-:Y:S01]  /*2b00*/  VIADD R4, R2, 0x48 ;  /* 0x0000004802047836 */ /* 0x000fe20000000000 */
[----:B------:R-:W-:Y:S01]  /*2b10*/  FSEL R78, R77, -INF , !P2 ;  /* 0xff8000004d4e7808 */ /* 0x000fe20005000000 */
[----:B------:R-:W-:Y:S01]  /*2b20*/  HMMA.16816.F32.BF16 R28, R16, R30, R140 ;  /* 0x0000001e101c723c */ /* 0x000fe2000004188c */
[----:B------:R-:W-:Y:S02]  /*2b30*/  FSEL R122, R46, -INF , !P1 ;  /* 0xff8000002e7a7808 */ /* 0x000fe40004800000 */
[----:B------:R-:W-:Y:S02]  /*2b40*/  FSEL R107, R44, -INF , !P1 ;  /* 0xff8000002c6b7808 */ /* 0x000fe40004800000 */
[----:B------:R-:W-:Y:S01]  /*2b50*/  FSEL R91, R38, -INF , !P1 ;  /* 0xff800000265b7808 */ /* 0x000fe20004800000 */
[----:B---3--:R-:W-:Y:S01]  /*2b60*/  HMMA.16816.F32.BF16 R60, R12, R8, R152 ;  /* 0x000000080c3c723c */ /* 0x008fe20000041898 */
[----:B------:R-:W-:-:S02]  /*2b70*/  FSEL R77, R36, -INF , !P1 ;  /* 0xff800000244d7808 */ /* 0x000fc40004800000 */
[----:B------:R-:W-:Y:S01]  /*2b80*/  ISETP.GE.AND P1, PT, R4, R20, PT ;  /* 0x000000140400720c */ /* 0x000fe20003f26270 */
[----:B------:R-:W-:Y:S01]  /*2b90*/  VIADD R4, R2, 0x49 ;  /* 0x0000004902047836 */ /* 0x000fe20000000000 */
[----:B------:R-:W-:Y:S02]  /*2ba0*/  FSEL R123, R67, -INF , !P2 ;  /* 0xff800000437b7808 */ /* 0x000fe40005000000 */
[----:B------:R-:W-:Y:S02]  /*2bb0*/  FSEL R108, R65, -INF , !P2 ;  /* 0xff800000416c7808 */ /* 0x000fe40005000000 */
[----:B------:R-:W-:Y:S01]  /*2bc0*/  FSEL R92, R79, -INF , !P2 ;  /* 0xff8000004f5c7808 */ /* 0x000fe20005000000 */
[----:B------:R-:W-:Y:S01]  /*2bd0*/  HMMA.16816.F32.BF16 R64, R16, R8, R128 ;  /* 0x000000081040723c */ /* 0x000fe20000041880 */
[----:B------:R-:W-:Y:S02]  /*2be0*/  FSEL R124, R47, -INF , !P0 ;  /* 0xff8000002f7c7808 */ /* 0x000fe40004000000 */
[----:B------:R-:W-:-:S02]  /*2bf0*/  FSEL R106, R45, -INF , !P0 ;  /* 0xff8000002d6a7808 */ /* 0x000fc40004000000 */
[----:B------:R-:W-:Y:S01]  /*2c00*/  FSEL R90, R39, -INF , !P0 ;  /* 0xff800000275a7808 */ /* 0x000fe20004000000 */
[----:B-1----:R-:W-:Y:S01]  /*2c10*/  HMMA.16816.F32.BF16 R44, R12, R24, R168 ;  /* 0x000000180c2c723c */ /* 0x002fe200000418a8 */
[----:B------:R-:W-:Y:S01]  /*2c20*/  FSEL R76, R37, -INF , !P0 ;  /* 0xff800000254c7808 */ /* 0x000fe20004000000 */
[----:B------:R-:W-:Y:S01]  /*2c30*/  VIADD R8, R2, 0x51 ;  /* 0x0000005102087836 */ /* 0x000fe20000000000 */
[-C--:B------:R-:W-:Y:S02]  /*2c40*/  ISETP.GE.AND P2, PT, R5, R20.reuse, PT ;  /* 0x000000140500720c */ /* 0x080fe40003f46270 */
[----:B------:R-:W-:Y:S01]  /*2c50*/  ISETP.GE.AND P0, PT, R4, R20, PT ;  /* 0x000000140400720c */ /* 0x000fe20003f06270 */
[----:B------:R-:W-:Y:S01]  /*2c60*/  HMMA.16816.F32.BF16 R36, R16, R10, R160 ;  /* 0x0000000a1024723c */ /* 0x000fe200000418a0 */
[----:B------:R-:W1:Y:S01]  /*2c70*/  LDSM.16.M88.4 R4, [R217+0x1c00] ;  /* 0x001c0000d904783b */ /* 0x000e620000000200 */
[----:B------:R-:W-:Y:S01]  /*2c80*/  FSEL R89, R74, -INF , !P5 ;  /* 0xff8000004a597808 */ /* 0x000fe20006800000 */
[----:B------:R-:W-:-:S04]  /*2c90*/  DEPBAR.LE SB0, 0x0 ;  /* 0x000080000000791a */ /* 0x000fc80000000000 */
[----:B------:R-:W-:Y:S02]  /*2ca0*/  FSEL R133, R58, -INF , !P5 ;  /* 0xff8000003a857808 */ /* 0x000fe40006800000 */
[----:B------:R-:W-:Y:S01]  /*2cb0*/  FSEL R104, R56, -INF , !P5 ;  /* 0xff80000038687808 */ /* 0x000fe20006800000 */
[----:B------:R-:W-:Y:S01]  /*2cc0*/  VIADD R56, R2, 0x58 ;  /* 0x0000005802387836 */ /* 0x000fe20000000000 */
[----:B------:R-:W-:Y:S02]  /*2cd0*/  FSEL R74, R72, -INF , !P5 ;  /* 0xff800000484a7808 */ /* 0x000fe40006800000 */
[----:B------:R-:W-:Y:S01]  /*2ce0*/  ISETP.NE.AND P5, PT, R3, RZ, PT ;  /* 0x000000ff0300720c */ /* 0x000fe20003fa5270 */
[----:B------:R-:W-:Y:S01]  /*2cf0*/  VIADD R3, R2, 0x50 ;  /* 0x0000005002037836 */ /* 0x000fe20000000000 */
[----:B------:R-:W-:Y:S02]  /*2d00*/  FSEL R131, R59, -INF , !P2 ;  /* 0xff8000003b837808 */ /* 0x000fe40005000000 */
[----:B------:R-:W-:-:S02]  /*2d10*/  FSEL R105, R57, -INF , !P2 ;  /* 0xff80000039697808 */ /* 0x000fc40005000000 */
[----:B------:R-:W-:Y:S02]  /*2d20*/  FSEL R88, R75, -INF , !P2 ;  /* 0xff8000004b587808 */ /* 0x000fe40005000000 */
[----:B------:R-:W-:Y:S02]  /*2d30*/  FSEL R73, R73, -INF , !P2 ;  /* 0xff80000049497808 */ /* 0x000fe40005000000 */
[----:B------:R-:W-:Y:S01]  /*2d40*/  ISETP.GE.AND P2, PT, R3, R20, PT ;  /* 0x000000140300720c */ /* 0x000fe20003f46270 */
        /* <DEDUP_REMOVED lines=8> */
[----:B------:R-:W-:Y:S02]  /*2dd0*/  FSEL R72, R40, -INF , !P5 ;  /* 0xff80000028487808 */ /* 0x000fe40006800000 */
[----:B------:R-:W-:Y:S02]  /*2de0*/  FSEL R75, R43, -INF , !P6 ;  /* 0xff8000002b4b7808 */ /* 0x000fe40007000000 */
[----:B------:R-:W-:-:S02]  /*2df0*/  FSEL R59, R41, -INF , !P6 ;  /* 0xff800000293b7808 */ /* 0x000fc40007000000 */
[----:B------:R-:W-:Y:S01]  /*2e00*/  FSEL R132, R51, -INF , !P6 ;  /* 0xff80000033847808 */ /* 0x000fe20007000000 */
[----:B------:R-:W-:Y:S01]  /*2e10*/  HMMA.16816.F32.BF16 R40, R12, R10, R172 ;  /* 0x0000000a0c28723c */ /* 0x000fe200000418ac */
[----:B------:R-:W-:Y:S02]  /*2e20*/  FSEL R109, R49, -INF , !P6 ;  /* 0xff800000316d7808 */ /* 0x000fe40007000000 */
[----:B------:R-:W-:Y:S02]  /*2e30*/  FSEL R130, R50, -INF , !P5 ;  /* 0xff80000032827808 */ /* 0x000fe40006800000 */
[----:B------:R-:W-:Y:S02]  /*2e40*/  FSEL R112, R48, -INF , !P5 ;  /* 0xff80000030707808 */ /* 0x000fe40006800000 */
[----:B------:R-:W-:Y:S01]  /*2e50*/  ISETP.GE.AND P6, PT, R3, R20, PT ;  /* 0x000000140300720c */ /* 0x000fe20003fc6270 */
[----:B------:R-:W-:Y:S01]  /*2e60*/  HMMA.16816.F32.BF16 R48, R16, R24, R148 ;  /* 0x000000181030723c */ /* 0x000fe20000041894 */
[----:B------:R-:W-:Y:S01]  /*2e70*/  VIADD R3, R2, 0x61 ;  /* 0x0000006102037836 */ /* 0x000fe20000000000 */
[----:B------:R-:W-:-:S02]  /*2e80*/  P2R R21, PR, RZ, 0x10 ;  /* 0x00000010ff157803 */ /* 0x000fc40000000000 */
[----:B------:R-:W-:Y:S02]  /*2e90*/  FSEL R134, R34, -INF , !P1 ;  /* 0xff80000022867808 */ /* 0x000fe40004800000 */
[----:B------:R-:W-:Y:S01]  /*2ea0*/  ISETP.GE.AND P5, PT, R3, R20, PT ;  /* 0x000000140300720c */ /* 0x000fe20003fa6270 */
[----:B------:R-:W-:Y:S01]  /*2eb0*/  VIADD R3, R2, 0x70 ;  /* 0x0000007002037836 */ /* 0x000fe20000000000 */
[----:B------:R-:W-:Y:S02]  /*2ec0*/  FSEL R113, R32, -INF , !P1 ;  /* 0xff80000020717808 */ /* 0x000fe40004800000 */
[----:B------:R-:W-:Y:S02]  /*2ed0*/  FSEL R152, R35, -INF , !P0 ;  /* 0xff80000023987808 */ /* 0x000fe40004000000 */
[----:B------:R-:W-:Y:S02]  /*2ee0*/  FSEL R115, R33, -INF , !P0 ;  /* 0xff80000021737808 */ /* 0x000fe40004000000 */
[----:B------:R-:W-:Y:S01]  /*2ef0*/  FSEL R68, R31, -INF , !P0 ;  /* 0xff8000001f447808 */ /* 0x000fe20004000000 */
[----:B-1----:R-:W-:Y:S01]  /*2f00*/  HMMA.16816.F32.BF16 R32, R16, R4, R164 ;  /* 0x000000041020723c */ /* 0x002fe200000418a4 */
[----:B------:R-:W-:-:S02]  /*2f10*/  FSEL R54, R29, -INF , !P0 ;  /* 0xff8000001d367808 */ /* 0x000fc40004000000 */
[-C--:B------:R-:W-:Y:S02]  /*2f20*/  ISETP.GE.AND P4, PT, R8, R20.reuse, PT ;  /* 0x000000140800720c */ /* 0x080fe40003f86270 */
[----:B------:R-:W-:Y:S01]  /*2f30*/  FSEL R135, R55, -INF , !P3 ;  /* 0xff80000037877808 */ /* 0x000fe20005800000 */
[----:B------:R-:W-:Y:S01]  /*2f40*/  HMMA.16816.F32.BF16 R8, R12, R4, R196 ;  /* 0x000000040c08723c */ /* 0x000fe200000418c4 */
[----:B------:R-:W-:Y:S02]  /*2f50*/  FSEL R57, R69, -INF , !P3 ;  /* 0xff80000045397808 */ /* 0x000fe40005800000 */
[----:B------:R-:W-:Y:S01]  /*2f60*/  ISETP.GE.AND P0, PT, R3, R20, PT ;  /* 0x000000140300720c */ /* 0x000fe20003f06270 */
[----:B------:R-:W-:Y:S01]  /*2f70*/  VIADD R3, R2, 0x71 ;  /* 0x0000007102037836 */ /* 0x000fe20000000000 */
[----:B------:R-:W-:Y:S02]  /*2f80*/  FSEL R69, R30, -INF , !P1 ;  /* 0xff8000001e457808 */ /* 0x000fe40004800000 */
[----:B------:R-:W-:-:S02]  /*2f90*/  FSEL R55, R28, -INF , !P1 ;  /* 0xff8000001c377808 */ /* 0x000fc40004800000 */
[-C--:B------:R-:W-:Y:S01]  /*2fa0*/  HMMA.16816.F32.BF16 R28, R12, R26.reuse, R204 ;  /* 0x0000001a0c1c723c */ /* 0x080fe200000418cc */
[----:B------:R-:W-:Y:S02]  /*2fb0*/  FSEL R114, R53, -INF , !P3 ;  /* 0xff80000035727808 */ /* 0x000fe40005800000 */
[----:B------:R-:W-:Y:S02]  /*2fc0*/  FSEL R66, R66, -INF , !P2 ;  /* 0xff80000042427808 */ /* 0x000fe40005000000 */
[----:B------:R-:W-:Y:S01]  /*2fd0*/  FSEL R157, R62, -INF , !P2 ;  /* 0xff8000003e9d7808 */ /* 0x000fe20005000000 */
[C---:B------:R-:W-:Y:S01]  /*2fe0*/  HMMA.16816.F32.BF16 R24, R16.reuse, R26, R184 ;  /* 0x0000001a1018723c */ /* 0x040fe200000418b8 */
[----:B------:R-:W-:Y:S02]  /*2ff0*/  FSEL R119, R60, -INF , !P2 ;  /* 0xff8000003c777808 */ /* 0x000fe40005000000 */
[----:B------:R-:W-:Y:S02]  /*3000*/  FSEL R53, R64, -INF , !P2 ;  /* 0xff80000040357808 */ /* 0x000fe40005000000 */
[----:B------:R-:W-:Y:S01]  /*3010*/  FSEL R71, R71, -INF , !P3 ;  /* 0xff80000047477808 */ /* 0x000fe20005800000 */
[----:B------:R-:W-:Y:S01]  /*3020*/  HMMA.16816.F32.BF16 R16, R16, R6, R192 ;  /* 0x000000061010723c */ /* 0x000fe200000418c0 */
[-C--:B------:R-:W-:Y:S01]  /*3030*/  ISETP.GE.AND P2, PT, R3, R20.reuse, PT ;  /* 0x000000140300720c */ /* 0x080fe20003f46270 */
[----:B------:R-:W-:Y:S01]  /*3040*/  VIADD R3, R2, 0x68 ;  /* 0x0000006802037836 */ /* 0x000fe20000000000 */
[----:B------:R-:W-:-:S02]  /*3050*/  ISETP.GE.AND P3, PT, R56, R20, PT ;  /* 0x000000143800720c */ /* 0x000fc40003f66270 */
[----:B------:R-:W-:Y:S01]  /*3060*/  FSEL R155, R63, -INF , !P4 ;  /* 0xff8000003f9b7808 */ /* 0x000fe20006000000 */
[----:B------:R-:W-:Y:S01]  /*3070*/  HMMA.16816.F32.BF16 R12, R12, R6, R208 ;  /* 0x000000060c0c723c */ /* 0x000fe200000418d0 */
[----:B------:R-:W-:Y:S02]  /*3080*/  FSEL R118, R61, -INF , !P4 ;  /* 0xff8000003d767808 */ /* 0x000fe40006000000 */
[----:B------:R-:W-:Y:S02]  /*3090*/  FSEL R60, R67, -INF , !P4 ;  /* 0xff800000433c7808 */ /* 0x000fe40006000000 */
[----:B------:R-:W-:Y:S02]  /*30a0*/  FSEL R52, R65, -INF , !P4 ;  /* 0xff80000041347808 */ /* 0x000fe40006000000 */
[----:B------:R-:W-:Y:S02]  /*30b0*/  FSEL R121, R40, -INF , !P3 ;  /* 0xff80000028797808 */ /* 0x000fe40005800000 */
[----:B------:R-:W-:Y:S01]  /*30c0*/  ISETP.GE.AND P4, PT, R3, R20, PT ;  /* 0x000000140300720c */ /* 0x000fe20003f86270 */
[----:B------:R-:W-:Y:S01]  /*30d0*/  VIADD R3, R2, 0x69 ;  /* 0x0000006902037836 */ /* 0x000fe20000000000 */
[----:B------:R-:W-:-:S02]  /*30e0*/  FSEL R154, R42, -INF , !P3 ;  /* 0xff8000002a9a7808 */ /* 0x000fc40005800000 */
[----:B------:R-:W-:Y:S02]  /*30f0*/  FSEL R40, R36, -INF , !P3 ;  /* 0xff80000024287808 */ /* 0x000fe40005800000 */
[----:B------:R-:W-:Y:S02]  /*3100*/  FSEL R160, R47, -INF , !P5 ;  /* 0xff8000002fa07808 */ /* 0x000fe40006800000 */
[----:B------:R-:W-:Y:S02]  /*3110*/  FSEL R126, R45, -INF , !P5 ;  /* 0xff8000002d7e7808 */ /* 0x000fe40006800000 */
[----:B------:R-:W-:Y:S02]  /*3120*/  FSEL R42, R51, -INF , !P5 ;  /* 0xff800000332a7808 */ /* 0x000fe40006800000 */
[----:B------:R-:W-:Y:S02]  /*3130*/  FSEL R36, R49, -INF , !P5 ;  /* 0xff80000031247808 */ /* 0x000fe40006800000 */
[----:B------:R-:W-:-:S02]  /*3140*/  ISETP.GE.AND P5, PT, R20, 0x81, PT ;  /* 0x000000811400780c */ /* 0x000fc40003fa6270 */
[----:B------:R-:W-:Y:S02]  /*3150*/  FSEL R56, R38, -INF , !P3 ;  /* 0xff80000026387808 */ /* 0x000fe40005800000 */
[----:B------:R-:W-:Y:S01]  /*3160*/  ISETP.GE.AND P3, PT, R3, R20, PT ;  /* 0x000000140300720c */ /* 0x000fe20003f66270 */
[----:B------:R-:W-:Y:S01]  /*3170*/  VIADD R3, R2, 0x78 ;  /* 0x0000007802037836 */ /* 0x000fe20000000000 */
[----:B------:R-:W-:Y:S01]  /*3180*/  FSEL R50, R50, -INF , !P6 ;  /* 0xff80000032327808 */ /* 0x000fe20007000000 */
[----:B------:R-:W-:Y:S01]  /*3190*/  VIADD R2, R2, 0x79 ;  /* 0x0000007902027836 */ /* 0x000fe20000000000 */
[----:B------:R-:W-:Y:S02]  /*31a0*/  FSEL R162, R46, -INF , !P6 ;  /* 0xff8000002ea27808 */ /* 0x000fe40007000000 */
[----:B------:R-:W-:Y:S02]  /*31b0*/  FSEL R125, R44, -INF , !P6 ;  /* 0xff8000002c7d7808 */ /* 0x000fe40007000000 */
[----:B------:R-:W-:-:S02]  /*31c0*/  FSEL R38, R48, -INF , !P6 ;  /* 0xff80000030267808 */ /* 0x000fc40007000000 */
[----:B------:R-:W-:Y:S02]  /*31d0*/  ISETP.NE.AND P6, PT, R21, RZ, PT ;  /* 0x000000ff1500720c */ /* 0x000fe40003fc5270 */
[----:B------:R-:W-:Y:S01]  /*31e0*/  ISETP.GE.AND P1, PT, R3, R20, PT ;  /* 0x000000140300720c */ /* 0x000fe20003f26270 */
[----:B------:R-:W-:Y:S01]  /*31f0*/  IMAD R3, R139, 0x20, R136 ;  /* 0x000000208b037824 */ /* 0x000fe200078e0288 */
[----:B------:R-:W-:Y:S02]  /*3200*/  FSEL R34, R34, -INF , !P0 ;  /* 0xff80000022227808 */ /* 0x000fe40004000000 */
[----:B------:R-:W-:Y:S02]  /*3210*/  FSEL R166, R10, -INF , !P0 ;  /* 0xff8000000aa67808 */ /* 0x000fe40004000000 */
[----:B------:R-:W-:Y:S02]  /*3220*/  FSEL R156, R8, -INF , !P0 ;  /* 0xff800000089c7808 */ /* 0x000fe40004000000 */
[----:B------:R-:W-:-:S02]  /*3230*/  FSEL R21, R32, -INF , !P0 ;  /* 0xff80000020157808 */ /* 0x000fc40004000000 */
[----:B------:R-:W-:Y:S01]  /*3240*/  ISETP.GE.AND P0, PT, R2, R20, PT ;  /* 0x000000140200720c */ /* 0x000fe20003f06270 */
[----:B------:R-:W-:Y:S01]  /*3250*/  IMAD.IADD R2, R137, 0x1, R3 ;  /* 0x0000000189027824 */ /* 0x000fe200078e0203 */
[----:B------:R-:W-:Y:S02]  /*3260*/  FSEL R169, R18, -INF , !P1 ;  /* 0xff80000012a97808 */ /* 0x000fe40004800000 */
[----:B------:R-:W-:Y:S02]  /*3270*/  FSEL R165, R11, -INF , !P2 ;  /* 0xff8000000ba57808 */ /* 0x000fe40005000000 */
        /* <DEDUP_REMOVED lines=21> */
[----:B------:R-:W-:Y:S01]  /*33d0*/  FSEL R18, R17, -INF , !P0 ;  /* 0xff80000011127808 */ /* 0x000fe20004000000 */
[----:B------:R-:W-:Y:S06]  /*33e0*/  BAR.SYNC.DEFER_BLOCKING 0x0 ;  /* 0x0000000000007b1d */ /* 0x000fec0000010000 */
[----:B------:R-:W-:Y:S05]  /*33f0*/  @!P5 BRA `(.L_x_72) ;  /* 0x0000000000d8d947 */ /* 0x000fea0003800000 */
[----:B------:R-:W-:Y:S01]  /*3400*/  ULDC UR5, c[0x0][0x2d0] ;  /* 0x0000b40000057ab9 */ /* 0x000fe20000000800 */
[----:B------:R-:W-:Y:S01]  /*3410*/  LEA.HI.SX32 R4, R226, 0xfffffffe, 0x19 ;  /* 0xfffffffee2047811 */ /* 0x000fe200078fcaff */
[----:B------:R-:W-:Y:S01]  /*3420*/  BSSY B0, `(.L_x_73) ;  /* 0x0000032000007945 */ /* 0x000fe20003800000 */
[----:B------:R-:W-:Y:S02]  /*3430*/  ISETP.GE.AND P0, PT, R230, UR5, PT ;  /* 0x00000005e6007c0c */ /* 0x000fe4000bf06270 */
[----:B------:R-:W-:Y:S01]  /*3440*/  SHF.R.S32.HI R3, RZ, 0x1f, R4 ;  /* 0x0000001fff037819 */ /* 0x000fe20000011404 */
[----:B------:R-:W-:Y:S02]  /*3450*/  IMAD R6, R138, R4, RZ ;  /* 0x000000048a067224 */ /* 0x000fe400078e02ff */
[----:B------:R-:W-:-:S04]  /*3460*/  IMAD.WIDE.U32 R4, R4, R100, R228 ;  /* 0x0000006404047225 */ /* 0x000fc800078e00e4 */
[----:B------:R-:W-:-:S04]  /*3470*/  IMAD R6, R3, R100, R6 ;  /* 0x0000006403067224 */ /* 0x000fc800078e0206 */
[----:B------:R-:W1:Y:S01]  /*3480*/  @!P0 LDC.64 R12, c[0x0][0x218] ;  /* 0x00008600ff0c8b82 */ /* 0x000e620000000a00 */
[-C--:B------:R-:W-:Y:S01]  /*3490*/  @!P0 IADD3 R9, P1, R202, R4.reuse, RZ ;  /* 0x00000004ca098210 */ /* 0x080fe20007f3e0ff */
[----:B------:R-:W-:Y:S01]  /*34a0*/  IMAD.IADD R7, R5, 0x1, R6 ;  /* 0x0000000105077824 */ /* 0x000fe200078e0206 */
[----:B------:R-:W-:Y:S01]  /*34b0*/  @!P0 LEA R3, P2, R22, R4, 0x6 ;  /* 0x0000000416038211 */ /* 0x000fe200078430ff */
[----:B------:R2:W-:Y:S02]  /*34c0*/  @P0 STS [R225+0x2000], RZ ;  /* 0x002000ffe1000388 */ /* 0x0005e40000000800 */
[----:B------:R-:W-:Y:S02]  /*34d0*/  @!P0 IMAD.X R11, R201, 0x1, R7, P1 ;  /* 0x00000001c90b8824 */ /* 0x000fe400008e0607 */
[----:B------:R-:W3:Y:S01]  /*34e0*/  @!P0 LDC.64 R14, c[0x0][0x218] ;  /* 0x00008600ff0e8b82 */ /* 0x000ee20000000a00 */
[----:B------:R2:W-:Y:S04]  /*34f0*/  @P0 STS [R225+0x2004], RZ ;  /* 0x002004ffe1000388 */ /* 0x0005e80000000800 */
[----:B------:R2:W-:Y:S03]  /*3500*/  @P0 STS.64 [R225+0x2008], RZ ;  /* 0x002008ffe1000388 */ /* 0x0005e60000000a00 */
[----:B------:R-:W4:Y:S01]  /*3510*/  @!P0 LDC.64 R16, c[0x0][0x218] ;  /* 0x00008600ff108b82 */ /* 0x000f220000000a00 */
[----:B-1----:R-:W-:-:S04]  /*3520*/  @!P0 LEA R12, P4, R4, R12, 0x1 ;  /* 0x0000000c040c8211 */ /* 0x002fc800078808ff */
[----:B------:R-:W-:Y:S02]  /*3530*/  @!P0 LEA.HI.X R13, R4, R13, R7, 0x1, P4 ;  /* 0x0000000d040d8211 */ /* 0x000fe400020f0c07 */
[----:B---3--:R-:W-:-:S03]  /*3540*/  @!P0 LEA R10, P3, R9, R14, 0x1 ;  /* 0x0000000e090a8211 */ /* 0x008fc600078608ff */
[----:B------:R-:W-:Y:S01]  /*3550*/  @!PT LDS RZ, [RZ] ;  /* 0x00000000fffff984 */ /* 0x000fe20000000800 */
[----:B------:R-:W-:Y:S01]  /*3560*/  @!PT LDS RZ, [RZ] ;  /* 0x00000000fffff984 */ /* 0x000fe20000000800 */
[----:B------:R-:W-:Y:S01]  /*3570*/  @!PT LDS RZ, [RZ] ;  /* 0x00000000fffff984 */ /* 0x000fe20000000800 */
[----:B------:R2:W-:Y:S01]  /*3580*/  @!P0 LDGSTS.E.BYPASS.LTC128B.128 [R225+0x2000], desc[UR8][R12.64] ;  /* 0x020000000ce18fae */ /* 0x0005e2000b901d48 */
[----:B------:R-:W-:Y:S02]  /*3590*/  @!P0 LEA.HI.X R14, R22, R7, R23, 0x6, P2 ;  /* 0x00000007160e8211 */ /* 0x000fe400010f3417 */
[----:B------:R-:W-:Y:S01]  /*35a0*/  @!P0 LEA.HI.X R11, R9, R15, R11, 0x1, P3 ;  /* 0x0000000f090b8211 */ /* 0x000fe200018f0c0b */
[----:B------:R2:W-:Y:S01]  /*35b0*/  @P0 STS.128 [R225+0x2800], RZ ;  /* 0x002800ffe1000388 */ /* 0x0005e20000000c00 */
[----:B----4-:R-:W-:-:S03]  /*35c0*/  @!P0 LEA R8, P1, R3, R16, 0x1 ;  /* 0x0000001003088211 */ /* 0x010fc600078208ff */
[----:B------:R-:W-:Y:S01]  /*35d0*/  @!PT LDS RZ, [RZ] ;  /* 0x00000000fffff984 */ /* 0x000fe20000000800 */
[----:B------:R-:W-:Y:S01]  /*35e0*/  @!PT LDS RZ, [RZ] ;  /* 0x00000000fffff984 */ /* 0x000fe20000000800 */
[----:B------:R-:W-:Y:S01]  /*35f0*/  @!PT LDS RZ, [RZ] ;  /* 0x00000000fffff984 */ /* 0x000fe20000000800 */
[----:B------:R2:W-:Y:S01]  /*3600*/  @!P0 LDGSTS.E.BYPASS.LTC128B.128 [R225+0x2800], desc[UR8][R10.64] ;  /* 0x028000000ae18fae */ /* 0x0005e2000b901d48 */
[----:B------:R-:W-:-:S03]  /*3610*/  @!P0 LEA.HI.X R9, R3, R17, R14, 0x1, P1 ;  /* 0x0000001103098211 */ /* 0x000fc600008f0c0e */
[----:B------:R2:W-:Y:S04]  /*3620*/  @P0 STS.128 [R225+0x3000], RZ ;  /* 0x003000ffe1000388 */ /* 0x0005e80000000c00 */
[----:B------:R-:W-:Y:S01]  /*3630*/  @!PT LDS RZ, [RZ] ;  /* 0x00000000fffff984 */ /* 0x000fe20000000800 */
[----:B------:R-:W-:Y:S01]  /*3640*/  @!PT LDS RZ, [RZ] ;  /* 0x00000000fffff984 */ /* 0x000fe20000000800 */
[----:B------:R-:W-:Y:S01]  /*3650*/  @!PT LDS RZ, [RZ] ;  /* 0x00000000fffff984 */ /* 0x000fe20000000800 */
[----:B------:R2:W-:Y:S04]  /*3660*/  @!P0 LDGSTS.E.BYPASS.LTC128B.128 [R225+0x3000], desc[UR8][R8.64] ;  /* 0x0300000008e18fae */ /* 0x0005e8000b901d48 */
        /* <DEDUP_REMOVED lines=13> */
.L_x_74:
[----:B------:R-:W-:Y:S05]  /*3740*/  BSYNC B0 ;  /* 0x0000000000007941 */ /* 0x000fea0003800000 */
.L_x_73:
[----:B------:R-:W0:Y:S02]  /*3750*/  LDGDEPBAR ;  /* 0x00000000000079af */ /* 0x000e240000000000 */
.L_x_72:
[----:B------:R-:W-:Y:S01]  /*3760*/  FMNMX.FTZ R139, R101, R87, !PT ;  /* 0x00000057658b7209 */ /* 0x000fe20007810000 */
[----:B------:R-:W-:Y:S01]  /*3770*/  ULDC UR5, c[0x0][0x2ec] ;  /* 0x0000bb0000057ab9 */ /* 0x000fe20000000800 */
[----:B------:R-:W-:Y:S02]  /*3780*/  FMNMX.FTZ R138, R145, R144, !PT ;  /* 0x00000090918a7209 */ /* 0x000fe40007810000 */
[----:B------:R-:W-:Y:S02]  /*3790*/  FMNMX.FTZ R139, R86, R139, !PT ;  /* 0x0000008b568b7209 */ /* 0x000fe40007810000 */
[----:B------:R-:W-:Y:S02]  /*37a0*/  FMNMX.FTZ R138, R99, R138, !PT ;  /* 0x0000008a638a7209 */ /* 0x000fe40007810000 */
[----:B------:R-:W-:Y:S02]  /*37b0*/  FMNMX.FTZ R139, R85, R139, !PT ;  /* 0x0000008b558b7209 */ /* 0x000fe40007810000 */
[----:B------:R-:W-:-:S02]  /*37c0*/  FMNMX.FTZ R138, R98, R138, !PT ;  /* 0x0000008a628a7209 */ /* 0x000fc40007810000 */
[----:B------:R-:W-:Y:S02]  /*37d0*/  FMNMX.FTZ R139, R84, R139, !PT ;  /* 0x0000008b548b7209 */ /* 0x000fe40007810000 */
        /* <DEDUP_REMOVED lines=55> */
[----:B------:R-:W-:Y:S01]  /*3b50*/  FMNMX.FTZ R6, R190, R188, !PT ;  /* 0x000000bcbe067209 */ /* 0x000fe20007810000 */
[----:B------:R-:W3:Y:S01]  /*3b60*/  SHFL.BFLY PT, R3, R139, 0x2, 0x1f ;  /* 0x0c401f008b037f89 */ /* 0x000ee200000e0000 */
[----:B------:R-:W-:-:S03]  /*3b70*/  LEA R213, R2, UR4, 0x1 ;  /* 0x0000000402d57c11 */ /* 0x000fc6000f8e08ff */
[----:B-1----:R-:W1:Y:S01]  /*3b80*/  SHFL.BFLY PT, R5, R138, 0x2, 0x1f ;  /* 0x0c401f008a057f89 */ /* 0x002e6200000e0000 */
[----:B------:R-:W-:-:S03]  /*3b90*/  LEA R214, R0, R213, 0x1 ;  /* 0x000000d500d67211 */ /* 0x000fc600078e08ff */
[----:B------:R-:W-:Y:S01]  /*3ba0*/  LDSM.16.MT88.4 R28, [R213+0x4400] ;  /* 0x00440000d51c783b */ /* 0x000fe20000004200 */
[----:B---3--:R-:W-:Y:S02]  /*3bb0*/  FMNMX.FTZ R139, R139, R3, !PT ;  /* 0x000000038b8b7209 */ /* 0x008fe40007810000 */
[----:B-1----:R-:W-:-:S03]  /*3bc0*/  FMNMX.FTZ R138, R138, R5, !PT ;  /* 0x000000058a8a7209 */ /* 0x002fc60007810000 */
[----:B------:R-:W1:Y:S04]  /*3bd0*/  SHFL.BFLY PT, R3, R139, 0x1, 0x1f ;  /* 0x0c201f008b037f89 */ /* 0x000e6800000e0000 */
[----:B------:R-:W3:Y:S01]  /*3be0*/  SHFL.BFLY PT, R5, R138, 0x1, 0x1f ;  /* 0x0c201f008a057f89 */ /* 0x000ee200000e0000 */
[----:B-1----:R-:W-:-:S04]  /*3bf0*/  FMNMX.FTZ R139, R139, R3, !PT ;  /* 0x000000038b8b7209 */ /* 0x002fc80007810000 */
[C---:B------:R-:W-:Y:S01]  /*3c00*/  FSETP.NEU.FTZ.AND P0, PT, R139.reuse, -INF , PT ;  /* 0xff8000008b00780b */ /* 0x040fe20003f1d000 */
[----:B------:R-:W-:Y:S01]  /*3c10*/  FMUL.FTZ R3, R139, UR5 ;  /* 0x000000058b037c20 */ /* 0x000fe20008410000 */
[----:B---3--:R-:W-:-:S04]  /*3c20*/  FMNMX.FTZ R138, R138, R5, !PT ;  /* 0x000000058a8a7209 */ /* 0x008fc80007810000 */
[----:B------:R-:W-:Y:S01]  /*3c30*/  FSEL R3, R3, RZ, P0 ;  /* 0x000000ff03037208 */ /* 0x000fe20000000000 */
[C---:B------:R-:W-:Y:S01]  /*3c40*/  FMUL.FTZ R5, R138.reuse, UR5 ;  /* 0x000000058a057c20 */ /* 0x040fe20008410000 */
[----:B------:R-:W-:-:S03]  /*3c50*/  FSETP.NEU.FTZ.AND P0, PT, R138, -INF , PT ;  /* 0xff8000008a00780b */ /* 0x000fc60003f1d000 */
[----:B------:R-:W-:Y:S01]  /*3c60*/  FFMA.FTZ R4, R101, UR5, -R3 ;  /* 0x0000000565047c23 */ /* 0x000fe20008010803 */
[----:B------:R-:W-:-:S03]  /*3c70*/  FSEL R5, R5, RZ, P0 ;  /* 0x000000ff05057208 */ /* 0x000fc60000000000 */
[----:B------:R1:W-:Y:S02]  /*3c80*/  MUFU.EX2 R234, R4 ;  /* 0x0000000400ea7308 */ /* 0x0003e40000000800 */
[----:B------:R-:W-:Y:S01]  /*3c90*/  FFMA.FTZ R2, R168, UR5, -R5 ;  /* 0x00000005a8027c23 */ /* 0x000fe20008010805 */
[----:B-1----:R-:W-:-:S05]  /*3ca0*/  FFMA.FTZ R4, R87, UR5, -R3 ;  /* 0x0000000557047c23 */ /* 0x002fca0008010803 */
        /* <DEDUP_REMOVED lines=42> */
[----:B--2---:R1:W-:Y:S02]  /*3f50*/  MUFU.EX2 R12, R4 ;  /* 0x00000004000c7308 */ /* 0x0043e40000000800 */
        /* <DEDUP_REMOVED lines=15> */
[----:B------:R-:W-:-:S05]  /*4050*/  FFMA.FTZ R3, R18, UR5, -R3 ;  /* 0x0000000512037c23 */ /* 0x000fca0008010803 */
[----:B------:R1:W-:Y:S08]  /*4060*/  MUFU.EX2 R16, R4 ;  /* 0x0000000400107308 */ /* 0x0003f00000000800 */
[----:B------:R2:W3:Y:S01]  /*4070*/  MUFU.EX2 R22, R3 ;  /* 0x0000000300167308 */ /* 0x0004e20000000800 */
[----:B-1----:R-:W-:-:S07]  /*4080*/  FFMA.FTZ R4, R96, UR5, -R5 ;  /* 0x0000000560047c23 */ /* 0x002fce0008010805 */
[----:B------:R1:W-:Y:S01]  /*4090*/  MUFU.EX2 R204, R4 ;  /* 0x0000000400cc7308 */ /* 0x0003e20000000800 */
[----:B--2---:R-:W-:-:S07]  /*40a0*/  FFMA.FTZ R3, R145, UR5, -R5 ;  /* 0x0000000591037c23 */ /* 0x004fce0008010805 */
        /* <DEDUP_REMOVED lines=12> */
[----:B------:R2:W4:Y:S01]  /*4170*/  MUFU.EX2 R185, R3 ;  /* 0x0000000300b97308 */ /* 0x0005220000000800 */
[----:B-1----:R-:W-:-:S07]  /*4180*/  FFMA.FTZ R4, R92, UR5, -R5 ;  /* 0x000000055c047c23 */ /* 0x002fce0008010805 */
[----:B------:R1:W-:Y:S01]  /*4190*/  MUFU.EX2 R227, R4 ;  /* 0x0000000400e37308 */ /* 0x0003e20000000800 */
[----:B--2---:R-:W-:-:S07]  /*41a0*/  FFMA.FTZ R3, R97, UR5, -R5 ;  /* 0x0000000561037c23 */ /* 0x004fce0008010805 */
[----:B------:R2:W-:Y:S01]  /*41b0*/  MUFU.EX2 R192, R3 ;  /* 0x0000000300c07308 */ /* 0x0005e20000000800 */
[----:B-1----:R-:W-:-:S07]  /*41c0*/  FFMA.FTZ R4, R91, UR5, -R5 ;  /* 0x000000055b047c23 */ /* 0x002fce0008010805 */
[----:B------:R1:W-:Y:S01]  /*41d0*/  MUFU.EX2 R233, R4 ;  /* 0x0000000400e97308 */ /* 0x0003e20000000800 */
[----:B--2---:R-:W-:-:S04]  /*41e0*/  FMNMX.FTZ R3, R179, R177, !PT ;  /* 0x000000b1b3037209 */ /* 0x004fc80007810000 */
        /* <DEDUP_REMOVED lines=17> */
[----:B------:R-:W-:-:S04]  /*4300*/  FMNMX.FTZ R3, R109, R3, !PT ;  /* 0x000000036d037209 */ /* 0x000fc80007810000 */
[----:B------:R-:W-:-:S04]  /*4310*/  FMNMX.FTZ R3, R111, R3, !PT ;  /* 0x000000036f037209 */ /* 0x000fc80007810000 */
[----:B-1----:R-:W-:Y:S02]  /*4320*/  FMNMX.FTZ R4, R114, R3, !PT ;  /* 0x0000000372047209 */ /* 0x002fe40007810000 */
[----:B------:R-:W-:Y:S01]  /*4330*/  FMNMX.FTZ R3, R191, R6, !PT ;  /* 0x00000006bf037209 */ /* 0x000fe20007810000 */
[----:B------:R-:W-:Y:S01]  /*4340*/  FFMA.FTZ R6, R88, UR5, -R5 ;  /* 0x0000000558067c23 */ /* 0x000fe20008010805 */
[----:B------:R-:W-:Y:S02]  /*4350*/  FMNMX.FTZ R4, R113, R4, !PT ;  /* 0x0000000471047209 */ /* 0x000fe40007810000 */
[----:B------:R-:W-:Y:S01]  /*4360*/  FMNMX.FTZ R3, R189, R3, !PT ;  /* 0x00000003bd037209 */ /* 0x000fe20007810000 */
[----:B------:R1:W-:Y:S01]  /*4370*/  MUFU.EX2 R211, R6 ;  /* 0x0000000600d37308 */ /* 0x0003e20000000800 */
        /* <DEDUP_REMOVED lines=9> */
[----:B-1----:R-:W-:Y:S01]  /*4410*/  FFMA.FTZ R6, R79, UR5, -R5 ;  /* 0x000000054f067c23 */ /* 0x002fe20008010805 */
[----:B------:R-:W-:Y:S02]  /*4420*/  FMNMX.FTZ R3, R200, R3, !PT ;  /* 0x00000003c8037209 */ /* 0x000fe40007810000 */
[----:B------:R-:W-:Y:S01]  /*4430*/  FMNMX.FTZ R4, R125, R4, !PT ;  /* 0x000000047d047209 */ /* 0x000fe20007810000 */
[----:B------:R1:W-:Y:S01]  /*4440*/  MUFU.EX2 R209, R6 ;  /* 0x0000000600d17308 */ /* 0x0003e20000000800 */
[----:B------:R-:W-:Y:S02]  /*4450*/  FMNMX.FTZ R3, R123, R3, !PT ;  /* 0x000000037b037209 */ /* 0x000fe40007810000 */
[----:B------:R-:W-:Y:S02]  /*4460*/  FMNMX.FTZ R4, R126, R4, !PT ;  /* 0x000000047e047209 */ /* 0x000fe40007810000 */
[----:B------:R-:W-:-:S02]  /*4470*/  FMNMX.FTZ R3, R122, R3, !PT ;  /* 0x000000037a037209 */ /* 0x000fc40007810000 */
[----:B------:R-:W-:Y:S02]  /*4480*/  FMNMX.FTZ R4, R128, R4, !PT ;  /* 0x0000000480047209 */ /* 0x000fe40007810000 */
[----:B------:R-:W-:Y:S02]  /*4490*/  FMNMX.FTZ R3, R124, R3, !PT ;  /* 0x000000037c037209 */ /* 0x000fe40007810000 */
[----:B------:R-:W-:Y:S02]  /*44a0*/  FMNMX.FTZ R4, R129, R4, !PT ;  /* 0x0000000481047209 */ /* 0x000fe40007810000 */
[----:B------:R-:W-:Y:S02]  /*44b0*/  FMNMX.FTZ R3, R133, R3, !PT ;  /* 0x0000000385037209 */ /* 0x000fe40007810000 */
[----:B------:R-:W-:Y:S01]  /*44c0*/  FMNMX.FTZ R4, R156, R4, !PT ;  /* 0x000000049c047209 */ /* 0x000fe20007810000 */
[----:B-1----:R-:W-:Y:S01]  /*44d0*/  FFMA.FTZ R6, R75, UR5, -R5 ;  /* 0x000000054b067c23 */ /* 0x002fe20008010805 */
[----:B------:R-:W-:-:S02]  /*44e0*/  FMNMX.FTZ R3, R131, R3, !PT ;  /* 0x0000000383037209 */ /* 0x000fc40007810000 */
[----:B------:R-:W-:Y:S01]  /*44f0*/  FMNMX.FTZ R137, R161, R4, !PT ;  /* 0x00000004a1897209 */ /* 0x000fe20007810000 */
[----:B------:R1:W-:Y:S01]  /*4500*/  MUFU.EX2 R208, R6 ;  /* 0x0000000600d07308 */ /* 0x0003e20000000800 */
[----:B------:R-:W-:Y:S01]  /*4510*/  FMNMX.FTZ R4, R130, R3, !PT ;  /* 0x0000000382047209 */ /* 0x000fe20007810000 */
[--C-:B------:R-:W-:Y:S01]  /*4520*/  FFMA.FTZ R3, R68, UR5, -R5.reuse ;  /* 0x0000000544037c23 */ /* 0x100fe20008010805 */
[----:B------:R-:W-:Y:S02]  /*4530*/  FMNMX.FTZ R137, R159, R137, !PT ;  /* 0x000000899f897209 */ /* 0x000fe40007810000 */
[----:B------:R-:W-:Y:S02]  /*4540*/  FMNMX.FTZ R4, R132, R4, !PT ;  /* 0x0000000484047209 */ /* 0x000fe40007810000 */
[----:B------:R-:W-:Y:S01]  /*4550*/  FMNMX.FTZ R137, R163, R137, !PT ;  /* 0x00000089a3897209 */ /* 0x000fe20007810000 */
[----:B------:R2:W-:Y:S01]  /*4560*/  MUFU.EX2 R201, R3 ;  /* 0x0000000300c97308 */ /* 0x0005e20000000800 */
[----:B------:R-:W-:Y:S01]  /*4570*/  FMNMX.FTZ R4, R153, R4, !PT ;  /* 0x0000000499047209 */ /* 0x000fe20007810000 */
[----:B-1----:R-:W-:-:S06]  /*4580*/  FFMA.FTZ R6, R70, UR5, -R5 ;  /* 0x0000000546067c23 */ /* 0x002fcc0008010805 */
[----:B------:R1:W-:Y:S01]  /*4590*/  MUFU.EX2 R206, R6 ;  /* 0x0000000600ce7308 */ /* 0x0003e20000000800 */
[----:B--2---:R-:W-:-:S07]  /*45a0*/  FFMA.FTZ R3, R66, UR5, -R5 ;  /* 0x0000000542037c23 */ /* 0x004fce0008010805 */
[----:B------:R2:W-:Y:S01]  /*45b0*/  MUFU.EX2 R199, R3 ;  /* 0x0000000300c77308 */ /* 0x0005e20000000800 */
[----:B-1----:R-:W-:-:S07]  /*45c0*/  FFMA.FTZ R6, R71, UR5, -R5 ;  /* 0x0000000547067c23 */ /* 0x002fce0008010805 */
[----:B------:R1:W-:Y:S01]  /*45d0*/  MUFU.EX2 R205, R6 ;  /* 0x0000000600cd7308 */ /* 0x0003e20000000800 */
[----:B--2---:R-:W-:Y:S01]  /*45e0*/  FMNMX.FTZ R3, R135, R4, !PT ;  /* 0x0000000487037209 */ /* 0x004fe20007810000 */
[----:B------:R-:W-:-:S03]  /*45f0*/  FFMA.FTZ R4, R60, UR5, -R5 ;  /* 0x000000053c047c23 */ /* 0x000fc60008010805 */
[----:B------:R-:W-:-:S03]  /*4600*/  FMNMX.FTZ R3, R134, R3, !PT ;  /* 0x0000000386037209 */ /* 0x000fc60007810000 */
[----:B------:R2:W-:Y:S01]  /*4610*/  MUFU.EX2 R198, R4 ;  /* 0x0000000400c67308 */ /* 0x0005e20000000800 */
[----:B------:R-:W-:-:S04]  /*4620*/  FMNMX.FTZ R3, R152, R3, !PT ;  /* 0x0000000398037209 */ /* 0x000fc80007810000 */
[----:B------:R-:W-:Y:S01]  /*4630*/  FMNMX.FTZ R3, R157, R3, !PT ;  /* 0x000000039d037209 */ /* 0x000fe20007810000 */
[----:B-1----:R-:W-:-:S03]  /*4640*/  FFMA.FTZ R6, R69, UR5, -R5 ;  /* 0x0000000545067c23 */ /* 0x002fc60008010805 */
[----:B------:R-:W-:Y:S01]  /*4650*/  FMNMX.FTZ R3, R155, R3, !PT ;  /* 0x000000039b037209 */ /* 0x000fe20007810000 */
[----:B------:R1:W-:Y:S03]  /*4660*/  MUFU.EX2 R202, R6 ;  /* 0x0000000600ca7308 */ /* 0x0003e60000000800 */
[----:B------:R-:W-:Y:S01]  /*4670*/  FMNMX.FTZ R3, R154, R3, !PT ;  /* 0x000000039a037209 */ /* 0x000fe20007810000 */
[----:B--2---:R-:W-:-:S03]  /*4680*/  FFMA.FTZ R4, R56, UR5, -R5 ;  /* 0x0000000538047c23 */ /* 0x004fc60008010805 */
[----:B------:R-:W-:Y:S01]  /*4690*/  FMNMX.FTZ R3, R127, R3, !PT ;  /* 0x000000037f037209 */ /* 0x000fe20007810000 */
[----:B------:R2:W-:Y:S03]  /*46a0*/  MUFU.EX2 R197, R4 ;  /* 0x0000000400c57308 */ /* 0x0005e60000000800 */
[----:B------:R-:W-:-:S04]  /*46b0*/  FMNMX.FTZ R3, R162, R3, !PT ;  /* 0x00000003a2037209 */ /* 0x000fc80007810000 */
[----:B------:R-:W-:Y:S01]  /*46c0*/  FMNMX.FTZ R3, R160, R3, !PT ;  /* 0x00000003a0037209 */ /* 0x000fe20007810000 */
[----:B-1----:R-:W1:Y:S03]  /*46d0*/  SHFL.BFLY PT, R6, R137, 0x2, 0x1f ;  /* 0x0c401f0089067f89 */ /* 0x002e6600000e0000 */
[----:B------:R-:W-:-:S04]  /*46e0*/  FMNMX.FTZ R3, R136, R3, !PT ;  /* 0x0000000388037209 */ /* 0x000fc80007810000 */
[----:B------:R-:W-:Y:S01]  /*46f0*/  FMNMX.FTZ R3, R158, R3, !PT ;  /* 0x000000039e037209 */ /* 0x000fe20007810000 */
[----:B--2---:R-:W-:-:S03]  /*4700*/  FFMA.FTZ R4, R39, UR5, -R5 ;  /* 0x0000000527047c23 */ /* 0x004fc60008010805 */
[----:B------:R-:W-:Y:S01]  /*4710*/  FMNMX.FTZ R3, R166, R3, !PT ;  /* 0x00000003a6037209 */ /* 0x000fe20007810000 */
[----:B------:R2:W-:Y:S01]  /*4720*/  MUFU.EX2 R196, R4 ;  /* 0x0000000400c47308 */ /* 0x0005e20000000800 */
[----:B-1----:R-:W-:-:S05]  /*4730*/  FMNMX.FTZ R137, R137, R6, !PT ;  /* 0x0000000689897209 */ /* 0x002fca0007810000 */
[----:B------:R-:W1:Y:S01]  /*4740*/  SHFL.BFLY PT, R6, R137, 0x1, 0x1f ;  /* 0x0c201f0089067f89 */ /* 0x000e6200000e0000 */
[----:B--2---:R-:W-:-:S04]  /*4750*/  FFMA.FTZ R4, R50, UR5, -R5 ;  /* 0x0000000532047c23 */ /* 0x004fc80008010805 */
[----:B------:R2:W-:Y:S02]  /*4760*/  MUFU.EX2 R195, R4 ;  /* 0x0000000400c37308 */ /* 0x0005e40000000800 */
[--C-:B--2---:R-:W-:Y:S01]  /*4770*/  FFMA.FTZ R4, R42, UR5, -R5.reuse ;  /* 0x000000052a047c23 */ /* 0x104fe20008010805 */
[----:B-1----:R-:W-:Y:S01]  /*4780*/  FMNMX.FTZ R137, R137, R6, !PT ;  /* 0x0000000689897209 */ /* 0x002fe20007810000 */
[----:B------:R-:W-:-:S04]  /*4790*/  FFMA.FTZ R6, R34, UR5, -R5 ;  /* 0x0000000522067c23 */ /* 0x000fc80008010805 */
[----:B------:R1:W-:Y:S01]  /*47a0*/  MUFU.EX2 R194, R4 ;  /* 0x0000000400c27308 */ /* 0x0003e20000000800 */
[----:B------:R-:W-:Y:S01]  /*47b0*/  LDSM.16.MT88.4 R32, [R214+0x4400] ;  /* 0x00440000d620783b */ /* 0x000fe20000004200 */
[----:B------:R-:W-:-:S06]  /*47c0*/  FSETP.NEU.FTZ.AND P0, PT, R137, -INF , PT ;  /* 0xff8000008900780b */ /* 0x000fcc0003f1d000 */
[----:B------:R-:W-:Y:S01]  /*47d0*/  MUFU.EX2 R186, R6 ;  /* 0x0000000600ba7308 */ /* 0x000fe20000000800 */
[----:B-1----:R-:W-:-:S07]  /*47e0*/  FFMA.FTZ R4, R26, UR5, -R5 ;  /* 0x000000051a047c23 */ /* 0x002fce0008010805 */
[----:B------:R1:W-:Y:S02]  /*47f0*/  MUFU.EX2 R193, R4 ;  /* 0x0000000400c17308 */ /* 0x0003e40000000800 */
[----:B-1----:R-:W-:Y:S01]  /*4800*/  FMNMX.FTZ R4, R165, R3, !PT ;  /* 0x00000003a5047209 */ /* 0x002fe20007810000 */
[----:B------:R-:W-:Y:S02]  /*4810*/  FFMA.FTZ R3, R27, UR5, -R5 ;  /* 0x000000051b037c23 */ /* 0x000fe40008010805 */
[----:B------:R-:W-:Y:S01]  /*4820*/  LDSM.16.MT88.4 R24, [R214+0x4000] ;  /* 0x00400000d618783b */ /* 0x000fe20000004200 */
[----:B------:R-:W-:Y:S02]  /*4830*/  FMNMX.FTZ R4, R164, R4, !PT ;  /* 0x00000004a4047209 */ /* 0x000fe40007810000 */
[----:B------:R1:W-:Y:S02]  /*4840*/  MUFU.EX2 R187, R3 ;  /* 0x0000000300bb7308 */ /* 0x0003e40000000800 */
[----:B-1----:R-:W-:Y:S01]  /*4850*/  FMNMX.FTZ R3, R167, R4, !PT ;  /* 0x00000004a7037209 */ /* 0x002fe20007810000 */
[----:B------:R-:W-:-:S04]  /*4860*/  FMUL.FTZ R4, R137, UR5 ;  /* 0x0000000589047c20 */ /* 0x000fc80008410000 */
[----:B------:R-:W1:Y:S01]  /*4870*/  SHFL.BFLY PT, R7, R3, 0x2, 0x1f ;  /* 0x0c401f0003077f89 */ /* 0x000e6200000e0000 */
[----:B------:R-:W-:-:S05]  /*4880*/  FSEL R4, R4, RZ, P0 ;  /* 0x000000ff04047208 */ /* 0x000fca0000000000 */
[--C-:B------:R-:W-:Y:S01]  /*4890*/  FFMA.FTZ R6, R179, UR5, -R4.reuse ;  /* 0x00000005b3067c23 */ /* 0x100fe20008010804 */
[----:B---3--:R-:W-:Y:S02]  /*48a0*/  MOV R179, R22 ;  /* 0x0000001600b37202 */ /* 0x008fe40000000f00 */
[----:B------:R-:W-:Y:S01]  /*48b0*/  LDSM.16.MT88.4 R20, [R213+0x4000] ;  /* 0x00400000d514783b */ /* 0x000fe20000004200 */
[----:B------:R2:W-:Y:S01]  /*48c0*/  MUFU.EX2 R99, R6 ;  /* 0x0000000600637308 */ /* 0x0005e20000000800 */
[----:B-1----:R-:W-:Y:S01]  /*48d0*/  FMNMX.FTZ R3, R3, R7, !PT ;  /* 0x0000000703037209 */ /* 0x002fe20007810000 */
[----:B--2---:R-:W-:Y:S01]  /*48e0*/  FFMA.FTZ R6, R177, UR5, -R4 ;  /* 0x00000005b1067c23 */ /* 0x004fe20008010804 */
[----:B------:R-:W-:-:S03]  /*48f0*/  MOV R177, R16 ;  /* 0x0000001000b17202 */ /* 0x000fc60000000f00 */
[----:B------:R-:W1:Y:S02]  /*4900*/  SHFL.BFLY PT, R16, R3, 0x1, 0x1f ;  /* 0x0c201f0003107f89 */ /* 0x000e6400000e0000 */
[----:B------:R2:W-:Y:S02]  /*4910*/  MUFU.EX2 R97, R6 ;  /* 0x0000000600617308 */ /* 0x0005e40000000800 */
[----:B--2---:R-:W-:Y:S01]  /*4920*/  FFMA.FTZ R6, R178, UR5, -R4 ;  /* 0x00000005b2067c23 */ /* 0x004fe20008010804 */
[----:B------:R-:W-:Y:S02]  /*4930*/  MOV R178, R15 ;  /* 0x0000000f00b27202 */ /* 0x000fe40000000f00 */
[----:B----4-:R-:W-:-:S03]  /*4940*/  F2FP.BF16.F32.PACK_AB R15, R185, R184 ;  /* 0x000000b8b90f723e */ /* 0x010fc600000010ff */
[----:B------:R2:W-:Y:S01]  /*4950*/  MUFU.EX2 R100, R6 ;  /* 0x0000000600647308 */ /* 0x0005e20000000800 */
[----:B-1----:R-:W-:Y:S01]  /*4960*/  FMNMX.FTZ R16, R3, R16, !PT ;  /* 0x0000001003107209 */ /* 0x002fe20007810000 */
[----:B------:R-:W-:-:S03]  /*4970*/  FFMA.FTZ R3, R107, UR5, -R4 ;  /* 0x000000056b037c23 */ /* 0x000fc60008010804 */
[----:B------:R-:W-:Y:S01]  /*4980*/  FSETP.NEU.FTZ.AND P0, PT, R16, -INF , PT ;  /* 0xff8000001000780b */ /* 0x000fe20003f1d000 */
[----:B--2---:R-:W-:-:S04]  /*4990*/  FFMA.FTZ R6, R176, UR5, -R4 ;  /* 0x00000005b0067c23 */ /* 0x004fc80008010804 */
[----:B------:R1:W2:Y:S02]  /*49a0*/  MUFU.EX2 R101, R6 ;  /* 0x0000000600657308 */ /* 0x0002a40000000800 */
        /* <DEDUP_REMOVED lines=11> */
[----:B------:R1:W-:Y:S08]  /*4a60*/  MUFU.EX2 R108, R3 ;  /* 0x00000003006c7308 */ /* 0x0003f00000000800 */
[----:B------:R3:W-:Y:S01]  /*4a70*/  MUFU.EX2 R174, R6 ;  /* 0x0000000600ae7308 */ /* 0x0007e20000000800 */
[----:B-1----:R-:W-:-:S05]  /*4a80*/  FMUL.FTZ R3, R16, UR5 ;  /* 0x0000000510037c20 */ /* 0x002fca0008410000 */
[----:B------:R-:W-:Y:S01]  /*4a90*/  FSEL R3, R3, RZ, P0 ;  /* 0x000000ff03037208 */ /* 0x000fe20000000000 */
[----:B---3--:R-:W-:-:S04]  /*4aa0*/  FFMA.FTZ R6, R106, UR5, -R4 ;  /* 0x000000056a067c23 */ /* 0x008fc80008010804 */
[----:B------:R-:W-:Y:S01]  /*4ab0*/  FFMA.FTZ R0, R188, UR5, -R3 ;  /* 0x00000005bc007c23 */ /* 0x000fe20008010803 */
[----:B------:R-:W-:Y:S01]  /*4ac0*/  MOV R188, R11 ;  /* 0x0000000b00bc7202 */ /* 0x000fe20000000f00 */
[----:B------:R1:W-:Y:S02]  /*4ad0*/  MUFU.EX2 R175, R6 ;  /* 0x0000000600af7308 */ /* 0x0003e40000000800 */
[----:B-1----:R-:W-:-:S06]  /*4ae0*/  FFMA.FTZ R6, R104, UR5, -R4 ;  /* 0x0000000568067c23 */ /* 0x002fcc0008010804 */
[----:B------:R1:W-:Y:S02]  /*4af0*/  MUFU.EX2 R176, R6 ;  /* 0x0000000600b07308 */ /* 0x0003e40000000800 */
[----:B-1----:R-:W-:Y:S01]  /*4b00*/  FFMA.FTZ R6, R190, UR5, -R3 ;  /* 0x00000005be067c23 */ /* 0x002fe20008010803 */
[----:B------:R-:W-:Y:S02]  /*4b10*/  MOV R190, R14 ;  /* 0x0000000e00be7202 */ /* 0x000fe40000000f00 */
[----:B------:R-:W-:-:S03]  /*4b20*/  F2FP.BF16.F32.PACK_AB R14, R236, R235 ;  /* 0x000000ebec0e723e */ /* 0x000fc600000010ff */
[----:B------:R-:W-:Y:S08]  /*4b30*/  MUFU.EX2 R7, R6 ;  /* 0x0000000600077308 */ /* 0x000ff00000000800 */
[----:B------:R1:W3:Y:S02]  /*4b40*/  MUFU.EX2 R6, R0 ;  /* 0x0000000000067308 */ /* 0x0002e40000000800 */
[----:B-1----:R-:W-:Y:S01]  /*4b50*/  FFMA.FTZ R0, R191, UR5, -R3 ;  /* 0x00000005bf007c23 */ /* 0x002fe20008010803 */
[----:B------:R-:W-:-:S02]  /*4b60*/  MOV R191, R10 ;  /* 0x0000000a00bf7202 */ /* 0x000fc40000000f00 */
[----:B--2---:R-:W-:-:S03]  /*4b70*/  F2FP.BF16.F32.PACK_AB R10, R101, R100 ;  /* 0x00000064650a723e */ /* 0x004fc600000010ff */
[----:B------:R1:W-:Y:S02]  /*4b80*/  MUFU.EX2 R87, R0 ;  /* 0x0000000000577308 */ /* 0x0003e40000000800 */
[----:B-1----:R-:W-:Y:S01]  /*4b90*/  FFMA.FTZ R0, R189, UR5, -R3 ;  /* 0x00000005bd007c23 */ /* 0x002fe20008010803 */
[----:B------:R-:W-:Y:S02]  /*4ba0*/  MOV R189, R9 ;  /* 0x0000000900bd7202 */ /* 0x000fe40000000f00 */
[----:B---3--:R-:W-:-:S03]  /*4bb0*/  F2FP.BF16.F32.PACK_AB R9, R6, R7 ;  /* 0x000000070609723e */ /* 0x008fc600000010ff */
[----:B------:R1:W2:Y:S02]  /*4bc0*/  MUFU.EX2 R89, R0 ;  /* 0x0000000000597308 */ /* 0x0002a40000000800 */
[----:B-1----:R-:W-:Y:S01]  /*4bd0*/  FFMA.FTZ R0, R105, UR5, -R4 ;  /* 0x0000000569007c23 */ /* 0x002fe20008010804 */
[----:B--2---:R-:W-:-:S05]  /*4be0*/  F2FP.BF16.F32.PACK_AB R11, R89, R87 ;  /* 0x00000057590b723e */ /* 0x004fca00000010ff */
[----:B------:R1:W-:Y:S02]  /*4bf0*/  MUFU.EX2 R107, R0 ;  /* 0x00000000006b7308 */ /* 0x0003e40000000800 */
[----:B-1----:R-:W-:Y:S01]  /*4c00*/  FFMA.FTZ R0, R182, UR5, -R3 ;  /* 0x00000005b6007c23 */ /* 0x002fe20008010803 */
[----:B------:R-:W-:Y:S02]  /*4c10*/  MOV R182, R8 ;  /* 0x0000000800b67202 */ /* 0x000fe40000000f00 */
[----:B------:R-:W-:-:S03]  /*4c20*/  F2FP.BF16.F32.PACK_AB R8, R97, R99 ;  /* 0x000000636108723e */ /* 0x000fc600000010ff */
[----:B------:R1:W-:Y:S04]  /*4c30*/  MUFU.EX2 R93, R0 ;  /* 0x00000000005d7308 */ /* 0x0003e80000000800 */
[C---:B------:R-:W-:Y:S06]  /*4c40*/  HMMA.16816.F32.BF16 R40, R8.reuse, R24, RZ ;  /* 0x000000180828723c */ /* 0x040fec00000418ff */
[----:B------:R-:W-:Y:S01]  /*4c50*/  HMMA.16816.F32.BF16 R36, R8, R20, RZ ;  /* 0x000000140824723c */ /* 0x000fe200000418ff */
[----:B-1----:R-:W-:Y:S01]  /*4c60*/  FFMA.FTZ R0, R181, UR5, -R3 ;  /* 0x00000005b5007c23 */ /* 0x002fe20008010803 */
[----:B------:R-:W-:-:S04]  /*4c70*/  MOV R181, R13 ;  /* 0x0000000d00b57202 */ /* 0x000fc80000000f00 */
[----:B------:R-:W-:Y:S01]  /*4c80*/  HMMA.16816.F32.BF16 R44, R8, R22, RZ ;  /* 0x00000016082c723c */ /* 0x000fe200000418ff */
[----:B------:R-:W-:Y:S01]  /*4c90*/  F2FP.BF16.F32.PACK_AB R13, R17, R171 ;  /* 0x000000ab110d723e */ /* 0x000fe200000010ff */
[----:B------:R1:W2:Y:S02]  /*4ca0*/  MUFU.EX2 R95, R0 ;  /* 0x00000000005f7308 */ /* 0x0002a40000000800 */
        /* <DEDUP_REMOVED lines=9> */
[----:B------:R-:W-:Y:S01]  /*4d40*/  LDSM.16.MT88.4 R20, [R214+0x4800] ;  /* 0x00480000d614783b */ /* 0x000fe20000004200 */
[----:B------:R1:W3:Y:S04]  /*4d50*/  MUFU.EX2 R98, R0 ;  /* 0x0000000000627308 */ /* 0x0002e80000000800 */
[-C--:B------:R-:W-:Y:S06]  /*4d60*/  HMMA.16816.F32.BF16 R48, R8, R26.reuse, RZ ;  /* 0x0000001a0830723c */ /* 0x080fec00000418ff */
[----:B------:R-:W-:Y:S01]  /*4d70*/  HMMA.16816.F32.BF16 R60, R12, R26, RZ ;  /* 0x0000001a0c3c723c */ /* 0x000fe200000418ff */
[----:B------:R-:W4:Y:S01]  /*4d80*/  LDSM.16.MT88.4 R24, [R213+0x4800] ;  /* 0x00480000d518783b */ /* 0x000f220000004200 */
[----:B------:R-:W-:-:S02]  /*4d90*/  F2FP.BF16.F32.PACK_AB R8, R173, R172 ;  /* 0x000000acad08723e */ /* 0x000fc400000010ff */
[----:B--2---:R-:W-:Y:S02]  /*4da0*/  F2FP.BF16.F32.PACK_AB R9, R95, R93 ;  /* 0x0000005d5f09723e */ /* 0x004fe400000010ff */
[----:B------:R-:W-:Y:S01]  /*4db0*/  F2FP.BF16.F32.PACK_AB R10, R116, R117 ;  /* 0x00000075740a723e */ /* 0x000fe200000010ff */
[----:B-1----:R-:W-:Y:S01]  /*4dc0*/  FFMA.FTZ R0, R112, UR5, -R4 ;  /* 0x0000000570007c23 */ /* 0x002fe20008010804 */
[----:B------:R-:W-:Y:S02]  /*4dd0*/  F2FP.BF16.F32.PACK_AB R12, R237, R238 ;  /* 0x000000eeed0c723e */ /* 0x000fe400000010ff */
[----:B------:R-:W-:Y:S01]  /*4de0*/  F2FP.BF16.F32.PACK_AB R13, R204, R192 ;  /* 0x000000c0cc0d723e */ /* 0x000fe200000010ff */
[----:B------:R1:W-:Y:S01]  /*4df0*/  MUFU.EX2 R106, R0 ;  /* 0x00000000006a7308 */ /* 0x0003e20000000800 */
[----:B------:R-:W-:Y:S02]  /*4e00*/  F2FP.BF16.F32.PACK_AB R14, R240, R239 ;  /* 0x000000eff00e723e */ /* 0x000fe400000010ff */
[----:B------:R-:W-:-:S02]  /*4e10*/  F2FP.BF16.F32.PACK_AB R15, R207, R203 ;  /* 0x000000cbcf0f723e */ /* 0x000fc400000010ff */
[----:B---3--:R-:W-:Y:S02]  /*4e20*/  F2FP.BF16.F32.PACK_AB R11, R98, R96 ;  /* 0x00000060620b723e */ /* 0x008fe400000010ff */
[----:B------:R-:W-:-:S03]  /*4e30*/  MOV R112, R19 ;  /* 0x0000001300707202 */ /* 0x000fc60000000f00 */
[----:B------:R-:W-:Y:S06]  /*4e40*/  HMMA.16816.F32.BF16 R68, R12, R28, R68 ;  /* 0x0000001c0c44723c */ /* 0x000fec0000041844 */
[----:B------:R-:W-:Y:S01]  /*4e50*/  HMMA.16816.F32.BF16 R52, R8, R32, R40 ;  /* 0x000000200834723c */ /* 0x000fe20000041828 */
[----:B-1----:R-:W-:-:S04]  /*4e60*/  FFMA.FTZ R0, R109, UR5, -R4 ;  /* 0x000000056d007c23 */ /* 0x002fc80008010804 */
[----:B------:R1:W-:Y:S01]  /*4e70*/  MUFU.EX2 R105, R0 ;  /* 0x0000000000697308 */ /* 0x0003e20000000800 */
[----:B------:R-:W-:Y:S06]  /*4e80*/  HMMA.16816.F32.BF16 R40, R8, R34, R48 ;  /* 0x000000220828723c */ /* 0x000fec0000041830 */
[----:B------:R-:W-:Y:S06]  /*4e90*/  HMMA.16816.F32.BF16 R72, R12, R32, R56 ;  /* 0x000000200c48723c */ /* 0x000fec0000041838 */
[----:B------:R-:W-:Y:S01]  /*4ea0*/  HMMA.16816.F32.BF16 R140, R8, R28, R36 ;  /* 0x0000001c088c723c */ /* 0x000fe20000041824 */
[----:B-1----:R-:W-:-:S05]  /*4eb0*/  FFMA.FTZ R0, R111, UR5, -R4 ;  /* 0x000000056f007c23 */ /* 0x002fca0008010804 */
[-C--:B------:R-:W-:Y:S01]  /*4ec0*/  HMMA.16816.F32.BF16 R36, R8, R30.reuse, R44 ;  /* 0x0000001e0824723c */ /* 0x080fe2000004182c */
[----:B------:R1:W-:Y:S05]  /*4ed0*/  MUFU.EX2 R104, R0 ;  /* 0x0000000000687308 */ /* 0x0003ea0000000800 */
[----:B------:R-:W-:Y:S01]  /*4ee0*/  HMMA.16816.F32.BF16 R44, R12, R30, R64 ;  /* 0x0000001e0c2c723c */ /* 0x000fe20000041840 */
[----:B------:R-:W-:Y:S01]  /*4ef0*/  F2FP.BF16.F32.PACK_AB R8, R174, R110 ;  /* 0x0000006eae08723e */ /* 0x000fe200000010ff */
[----:B------:R-:W-:Y:S01]  /*4f00*/  LDSM.16.MT88.4 R28, [R214+0x4c00] ;  /* 0x004c0000d61c783b */ /* 0x000fe20000004200 */
[----:B------:R-:W-:-:S03]  /*4f10*/  F2FP.BF16.F32.PACK_AB R10, R175, R108 ;  /* 0x0000006caf0a723e */ /* 0x000fc600000010ff */
[----:B------:R-:W-:Y:S01]  /*4f20*/  HMMA.16816.F32.BF16 R48, R12, R34, R60 ;  /* 0x000000220c30723c */ /* 0x000fe2000004183c */
[----:B------:R-:W2:Y:S01]  /*4f30*/  LDSM.16.MT88.4 R32, [R213+0x4c00] ;  /* 0x004c0000d520783b */ /* 0x000ea20000004200 */
[----:B-1----:R-:W-:-:S05]  /*4f40*/  FFMA.FTZ R0, R200, UR5, -R3 ;  /* 0x00000005c8007c23 */ /* 0x002fca0008010803 */
[----:B------:R-:W-:Y:S02]  /*4f50*/  F2FP.BF16.F32.PACK_AB R12, R251, R241 ;  /* 0x000000f1fb0c723e */ /* 0x000fe400000010ff */
[----:B------:R-:W-:Y:S01]  /*4f60*/  F2FP.BF16.F32.PACK_AB R13, R227, R210 ;  /* 0x000000d2e30d723e */ /* 0x000fe200000010ff */
[----:B------:R1:W-:Y:S01]  /*4f70*/  MUFU.EX2 R91, R0 ;  /* 0x00000000005b7308 */ /* 0x0003e20000000800 */
[----:B------:R-:W-:Y:S02]  /*4f80*/  F2FP.BF16.F32.PACK_AB R14, R249, R250 ;  /* 0x000000faf90e723e */ /* 0x000fe400000010ff */
[----:B------:R-:W-:-:S07]  /*4f90*/  F2FP.BF16.F32.PACK_AB R15, R229, R233 ;  /* 0x000000e9e50f723e */ /* 0x000fce00000010ff */
[----:B----4-:R-:W-:Y:S01]  /*4fa0*/  HMMA.16816.F32.BF16 R64, R12, R24, R68 ;  /* 0x000000180c40723c */ /* 0x010fe20000041844 */
[----:B-1----:R-:W-:-:S04]  /*4fb0*/  FFMA.FTZ R0, R123, UR5, -R3 ;  /* 0x000000057b007c23 */ /* 0x002fc80008010803 */
[----:B------:R1:W3:Y:S02]  /*4fc0*/  MUFU.EX2 R92, R0 ;  /* 0x00000000005c7308 */ /* 0x0002e40000000800 */
[----:B-1----:R-:W-:Y:S01]  /*4fd0*/  FFMA.FTZ R0, R122, UR5, -R3 ;  /* 0x000000057a007c23 */ /* 0x002fe20008010803 */
[----:B---3--:R-:W-:-:S05]  /*4fe0*/  F2FP.BF16.F32.PACK_AB R9, R92, R91 ;  /* 0x0000005b5c09723e */ /* 0x008fca00000010ff */
[----:B------:R1:W-:Y:S02]  /*4ff0*/  MUFU.EX2 R86, R0 ;  /* 0x0000000000567308 */ /* 0x0003e40000000800 */
[----:B-1----:R-:W-:-:S06]  /*5000*/  FFMA.FTZ R0, R124, UR5, -R3 ;  /* 0x000000057c007c23 */ /* 0x002fcc0008010803 */
[----:B------:R1:W3:Y:S02]  /*5010*/  MUFU.EX2 R88, R0 ;  /* 0x0000000000587308 */ /* 0x0002e40000000800 */
[----:B-1----:R-:W-:Y:S01]  /*5020*/  FFMA.FTZ R0, R114, UR5, -R4 ;  /* 0x0000000572007c23 */ /* 0x002fe20008010804 */
[----:B---3--:R-:W-:-:S05]  /*5030*/  F2FP.BF16.F32.PACK_AB R11, R88, R86 ;  /* 0x00000056580b723e */ /* 0x008fca00000010ff */
[----:B------:R1:W-:Y:S02]  /*5040*/  MUFU.EX2 R94, R0 ;  /* 0x00000000005e7308 */ /* 0x0003e40000000800 */
[----:B------:R-:W-:Y:S06]  /*5050*/  HMMA.16816.F32.BF16 R56, R8, R22, R40 ;  /* 0x000000160838723c */ /* 0x000fec0000041828 */
[-C--:B------:R-:W-:Y:S06]  /*5060*/  HMMA.16816.F32.BF16 R40, R12, R20.reuse, R72 ;  /* 0x000000140c28723c */ /* 0x080fec0000041848 */
[----:B------:R-:W-:Y:S01]  /*5070*/  HMMA.16816.F32.BF16 R60, R8, R20, R52 ;  /* 0x00000014083c723c */ /* 0x000fe20000041834 */
[----:B-1----:R-:W-:-:S04]  /*5080*/  FFMA.FTZ R0, R113, UR5, -R4 ;  /* 0x0000000571007c23 */ /* 0x002fc80008010804 */
[----:B------:R1:W-:Y:S01]  /*5090*/  MUFU.EX2 R90, R0 ;  /* 0x00000000005a7308 */ /* 0x0003e20000000800 */
[C---:B------:R-:W-:Y:S06]  /*50a0*/  HMMA.16816.F32.BF16 R140, R8.reuse, R24, R140 ;  /* 0x00000018088c723c */ /* 0x040fec000004188c */
[-C--:B------:R-:W-:Y:S06]  /*50b0*/  HMMA.16816.F32.BF16 R148, R8, R26.reuse, R36 ;  /* 0x0000001a0894723c */ /* 0x080fec0000041824 */
[----:B------:R-:W-:Y:S01]  /*50c0*/  HMMA.16816.F32.BF16 R52, R12, R26, R44 ;  /* 0x0000001a0c34723c */ /* 0x000fe2000004182c */
[----:B------:R-:W3:Y:S01]  /*50d0*/  LDSM.16.MT88.4 R24, [R213+0x5000] ;  /* 0x00500000d518783b */ /* 0x000ee20000004200 */
[----:B------:R-:W-:Y:S01]  /*50e0*/  F2FP.BF16.F32.PACK_AB R8, R107, R176 ;  /* 0x000000b06b08723e */ /* 0x000fe200000010ff */
[----:B-1----:R-:W-:Y:S01]  /*50f0*/  FFMA.FTZ R0, R115, UR5, -R4 ;  /* 0x0000000573007c23 */ /* 0x002fe20008010804 */
[----:B------:R-:W-:-:S02]  /*5100*/  F2FP.BF16.F32.PACK_AB R10, R105, R106 ;  /* 0x0000006a690a723e */ /* 0x000fc400000010ff */
[----:B------:R-:W-:Y:S01]  /*5110*/  HMMA.16816.F32.BF16 R36, R12, R22, R48 ;  /* 0x000000160c24723c */ /* 0x000fe20000041830 */
[----:B------:R-:W1:Y:S01]  /*5120*/  LDSM.16.MT88.4 R20, [R214+0x5000] ;  /* 0x00500000d614783b */ /* 0x000e620000004200 */
[----:B------:R4:W-:Y:S05]  /*5130*/  MUFU.EX2 R85, R0 ;  /* 0x0000000000557308 */ /* 0x0009ea0000000800 */
[----:B------:R-:W-:Y:S02]  /*5140*/  F2FP.BF16.F32.PACK_AB R12, R247, R248 ;  /* 0x000000f8f70c723e */ /* 0x000fe400000010ff */
[----:B------:R-:W-:Y:S02]  /*5150*/  F2FP.BF16.F32.PACK_AB R13, R211, R228 ;  /* 0x000000e4d30d723e */ /* 0x000fe400000010ff */
[----:B------:R-:W-:-:S02]  /*5160*/  F2FP.BF16.F32.PACK_AB R14, R245, R246 ;  /* 0x000000f6f50e723e */ /* 0x000fc400000010ff */
[----:B------:R-:W-:Y:S01]  /*5170*/  F2FP.BF16.F32.PACK_AB R15, R208, R209 ;  /* 0x000000d1d00f723e */ /* 0x000fe200000010ff */
[----:B----4-:R-:W-:-:S06]  /*5180*/  FFMA.FTZ R0, R133, UR5, -R3 ;  /* 0x0000000585007c23 */ /* 0x010fcc0008010803 */
[C---:B--2---:R-:W-:Y:S01]  /*5190*/  HMMA.16816.F32.BF16 R64, R12.reuse, R32, R64 ;  /* 0x000000200c40723c */ /* 0x044fe20000041840 */
[----:B------:R2:W-:Y:S05]  /*51a0*/  MUFU.EX2 R83, R0 ;  /* 0x0000000000537308 */ /* 0x0005ea0000000800 */
[C---:B------:R-:W-:Y:S06]  /*51b0*/  HMMA.16816.F32.BF16 R52, R12.reuse, R34, R52 ;  /* 0x000000220c34723c */ /* 0x040fec0000041834 */
[C---:B------:R-:W-:Y:S06]  /*51c0*/  HMMA.16816.F32.BF16 R48, R12.reuse, R28, R40 ;  /* 0x0000001c0c30723c */ /* 0x040fec0000041828 */
[----:B------:R-:W-:Y:S01]  /*51d0*/  HMMA.16816.F32.BF16 R36, R12, R30, R36 ;  /* 0x0000001e0c24723c */ /* 0x000fe20000041824 */
[----:B--2---:R-:W-:-:S04]  /*51e0*/  FFMA.FTZ R0, R131, UR5, -R3 ;  /* 0x0000000583007c23 */ /* 0x004fc80008010803 */
[----:B------:R2:W4:Y:S02]  /*51f0*/  MUFU.EX2 R82, R0 ;  /* 0x0000000000527308 */ /* 0x0005240000000800 */
[----:B------:R-:W-:Y:S02]  /*5200*/  F2FP.BF16.F32.PACK_AB R12, R243, R244 ;  /* 0x000000f4f30c723e */ /* 0x000fe400000010ff */
[----:B------:R-:W-:Y:S02]  /*5210*/  F2FP.BF16.F32.PACK_AB R13, R205, R206 ;  /* 0x000000cecd0d723e */ /* 0x000fe400000010ff */
[----:B------:R-:W-:Y:S02]  /*5220*/  F2FP.BF16.F32.PACK_AB R14, R252, R242 ;  /* 0x000000f2fc0e723e */ /* 0x000fe400000010ff */
[----:B------:R-:W-:-:S07]  /*5230*/  F2FP.BF16.F32.PACK_AB R15, R201, R202 ;  /* 0x000000cac90f723e */ /* 0x000fce00000010ff */
[----:B---3--:R-:W-:Y:S01]  /*5240*/  HMMA.16816.F32.BF16 R144, R12, R24, R64 ;  /* 0x000000180c90723c */ /* 0x008fe20000041840 */
[----:B--2---:R-:W-:Y:S01]  /*5250*/  FFMA.FTZ R0, R130, UR5, -R3 ;  /* 0x0000000582007c23 */ /* 0x004fe20008010803 */
[----:B----4-:R-:W-:-:S04]  /*5260*/  F2FP.BF16.F32.PACK_AB R9, R82, R83 ;  /* 0x000000535209723e */ /* 0x010fc800000010ff */
[C---:B------:R-:W-:Y:S01]  /*5270*/  HMMA.16816.F32.BF16 R52, R12.reuse, R26, R52 ;  /* 0x0000001a0c34723c */ /* 0x040fe20000041834 */
[----:B------:R2:W-:Y:S05]  /*5280*/  MUFU.EX2 R79, R0 ;  /* 0x00000000004f7308 */ /* 0x0005ea0000000800 */
[C---:B-1----:R-:W-:Y:S06]  /*5290*/  HMMA.16816.F32.BF16 R48, R12.reuse, R20, R48 ;  /* 0x000000140c30723c */ /* 0x042fec0000041830 */
[----:B------:R-:W-:Y:S01]  /*52a0*/  HMMA.16816.F32.BF16 R36, R12, R22, R36 ;  /* 0x000000160c24723c */ /* 0x000fe20000041824 */
[----:B--2---:R-:W-:-:S06]  /*52b0*/  FFMA.FTZ R0, R132, UR5, -R3 ;  /* 0x0000000584007c23 */ /* 0x004fcc0008010803 */
[----:B------:R-:W-:Y:S02]  /*52c0*/  F2FP.BF16.F32.PACK_AB R12, R183, R112 ;  /* 0x00000070b70c723e */ /* 0x000fe400000010ff */
[----:B------:R-:W-:Y:S01]  /*52d0*/  F2FP.BF16.F32.PACK_AB R13, R198, R199 ;  /* 0x000000c7c60d723e */ /* 0x000fe200000010ff */
[----:B------:R1:W2:Y:S01]  /*52e0*/  MUFU.EX2 R80, R0 ;  /* 0x0000000000507308 */ /* 0x0002a20000000800 */
[----:B------:R-:W-:Y:S02]  /*52f0*/  F2FP.BF16.F32.PACK_AB R14, R181, R180 ;  /* 0x000000b4b50e723e */ /* 0x000fe400000010ff */
[----:B------:R-:W-:Y:S01]  /*5300*/  F2FP.BF16.F32.PACK_AB R15, R196, R197 ;  /* 0x000000c5c40f723e */ /* 0x000fe200000010ff */
[----:B-1----:R-:W-:Y:S01]  /*5310*/  FFMA.FTZ R0, R119, UR5, -R4 ;  /* 0x0000000577007c23 */ /* 0x002fe20008010804 */
[----:B--2---:R-:W-:-:S03]  /*5320*/  F2FP.BF16.F32.PACK_AB R11, R80, R79 ;  /* 0x0000004f500b723e */ /* 0x004fc600000010ff */
[----:B------:R1:W-:Y:S04]  /*5330*/  MUFU.EX2 R84, R0 ;  /* 0x0000000000547308 */ /* 0x0003e80000000800 */
[C---:B------:R-:W-:Y:S06]  /*5340*/  HMMA.16816.F32.BF16 R44, R8.reuse, R28, R60 ;  /* 0x0000001c082c723c */ /* 0x040fec000004183c */
[C---:B------:R-:W-:Y:S06]  /*5350*/  HMMA.16816.F32.BF16 R148, R8.reuse, R34, R148 ;  /* 0x000000220894723c */ /* 0x040fec0000041894 */
[C---:B------:R-:W-:Y:S01]  /*5360*/  HMMA.16816.F32.BF16 R56, R8.reuse, R30, R56 ;  /* 0x0000001e0838723c */ /* 0x040fe20000041838 */
[----:B-1----:R-:W-:Y:S01]  /*5370*/  FFMA.FTZ R0, R118, UR5, -R4 ;  /* 0x0000000576007c23 */ /* 0x002fe20008010804 */
[----:B------:R-:W1:Y:S03]  /*5380*/  LDSM.16.MT88.4 R28, [R214+0x5400] ;  /* 0x00540000d61c783b */ /* 0x000e660000004200 */
[----:B------:R2:W-:Y:S01]  /*5390*/  MUFU.EX2 R81, R0 ;  /* 0x0000000000517308 */ /* 0x0005e20000000800 */
[----:B------:R-:W-:Y:S01]  /*53a0*/  HMMA.16816.F32.BF16 R140, R8, R32, R140 ;  /* 0x00000020088c723c */ /* 0x000fe2000004188c */
[----:B------:R-:W3:Y:S06]  /*53b0*/  LDSM.16.MT88.4 R32, [R213+0x5400] ;  /* 0x00540000d520783b */ /* 0x000eec0000004200 */
[----:B------:R-:W-:-:S02]  /*53c0*/  F2FP.BF16.F32.PACK_AB R8, R94, R104 ;  /* 0x000000685e08723e */ /* 0x000fc400000010ff */
[----:B------:R-:W-:Y:S01]  /*53d0*/  F2FP.BF16.F32.PACK_AB R10, R85, R90 ;  /* 0x0000005a550a723e */ /* 0x000fe200000010ff */
[----:B--2---:R-:W-:-:S04]  /*53e0*/  FFMA.FTZ R0, R121, UR5, -R4 ;  /* 0x0000000579007c23 */ /* 0x004fc80008010804 */
[----:B------:R2:W-:Y:S01]  /*53f0*/  MUFU.EX2 R78, R0 ;  /* 0x00000000004e7308 */ /* 0x0005e20000000800 */
[----:B-1----:R-:W-:Y:S01]  /*5400*/  HMMA.16816.F32.BF16 R48, R12, R28, R48 ;  /* 0x0000001c0c30723c */ /* 0x002fe20000041830 */
[----:B--2---:R-:W-:-:S06]  /*5410*/  FFMA.FTZ R0, R153, UR5, -R3 ;  /* 0x0000000599007c23 */ /* 0x004fcc0008010803 */
[----:B------:R1:W-:Y:S01]  /*5420*/  MUFU.EX2 R77, R0 ;  /* 0x00000000004d7308 */ /* 0x0003e20000000800 */
[C---:B---3--:R-:W-:Y:S06]  /*5430*/  HMMA.16816.F32.BF16 R52, R12.reuse, R34, R52 ;  /* 0x000000220c34723c */ /* 0x048fec0000041834 */
[C---:B------:R-:W-:Y:S06]  /*5440*/  HMMA.16816.F32.BF16 R144, R12.reuse, R32, R144 ;  /* 0x000000200c90723c */ /* 0x040fec0000041890 */
[----:B------:R-:W-:Y:S01]  /*5450*/  HMMA.16816.F32.BF16 R12, R12, R30, R36 ;  /* 0x0000001e0c0c723c */ /* 0x000fe20000041824 */
[----:B-1----:R-:W-:-:S04]  /*5460*/  FFMA.FTZ R0, R135, UR5, -R3 ;  /* 0x0000000587007c23 */ /* 0x002fc80008010803 */
[----:B------:R1:W2:Y:S02]  /*5470*/  MUFU.EX2 R76, R0 ;  /* 0x00000000004c7308 */ /* 0x0002a40000000800 */
[----:B-1----:R-:W-:Y:S01]  /*5480*/  FFMA.FTZ R0, R134, UR5, -R3 ;  /* 0x0000000586007c23 */ /* 0x002fe20008010803 */
[----:B--2---:R-:W-:-:S05]  /*5490*/  F2FP.BF16.F32.PACK_AB R9, R76, R77 ;  /* 0x0000004d4c09723e */ /* 0x004fca00000010ff */
[----:B------:R1:W-:Y:S02]  /*54a0*/  MUFU.EX2 R73, R0 ;  /* 0x0000000000497308 */ /* 0x0003e40000000800 */
[----:B-1----:R-:W-:-:S06]  /*54b0*/  FFMA.FTZ R0, R152, UR5, -R3 ;  /* 0x0000000598007c23 */ /* 0x002fcc0008010803 */
[----:B------:R1:W2:Y:S02]  /*54c0*/  MUFU.EX2 R74, R0 ;  /* 0x00000000004a7308 */ /* 0x0002a40000000800 */
[----:B-1----:R-:W-:Y:S01]  /*54d0*/  FFMA.FTZ R0, R120, UR5, -R4 ;  /* 0x0000000578007c23 */ /* 0x002fe20008010804 */
[----:B--2---:R-:W-:-:S05]  /*54e0*/  F2FP.BF16.F32.PACK_AB R11, R74, R73 ;  /* 0x000000494a0b723e */ /* 0x004fca00000010ff */
[----:B------:R1:W2:Y:S02]  /*54f0*/  MUFU.EX2 R75, R0 ;  /* 0x00000000004b7308 */ /* 0x0002a40000000800 */
[C---:B------:R-:W-:Y:S06]  /*5500*/  HMMA.16816.F32.BF16 R148, R8.reuse, R26, R148 ;  /* 0x0000001a0894723c */ /* 0x040fec0000041894 */
[C---:B------:R-:W-:Y:S06]  /*5510*/  HMMA.16816.F32.BF16 R40, R8.reuse, R20, R44 ;  /* 0x000000140828723c */ /* 0x040fec000004182c */
[C---:B------:R-:W-:Y:S01]  /*5520*/  HMMA.16816.F32.BF16 R44, R8.reuse, R22, R56 ;  /* 0x00000016082c723c */ /* 0x040fe20000041838 */
[----:B-1----:R-:W-:Y:S01]  /*5530*/  FFMA.FTZ R0, R125, UR5, -R4 ;  /* 0x000000057d007c23 */ /* 0x002fe20008010804 */
[----:B------:R-:W1:Y:S03]  /*5540*/  LDSM.16.MT88.4 R20, [R213+0x5800] ;  /* 0x00580000d514783b */ /* 0x000e660000004200 */
[----:B------:R3:W-:Y:S01]  /*5550*/  MUFU.EX2 R72, R0 ;  /* 0x0000000000487308 */ /* 0x0007e20000000800 */
[----:B------:R-:W-:Y:S01]  /*5560*/  HMMA.16816.F32.BF16 R140, R8, R24, R140 ;  /* 0x00000018088c723c */ /* 0x000fe2000004188c */
[----:B------:R-:W4:Y:S06]  /*5570*/  LDSM.16.MT88.4 R24, [R214+0x5800] ;  /* 0x00580000d618783b */ /* 0x000f2c0000004200 */
[----:B------:R-:W-:-:S02]  /*5580*/  F2FP.BF16.F32.PACK_AB R8, R81, R84 ;  /* 0x000000545108723e */ /* 0x000fc400000010ff */
[----:B--2---:R-:W-:Y:S01]  /*5590*/  F2FP.BF16.F32.PACK_AB R10, R75, R78 ;  /* 0x0000004e4b0a723e */ /* 0x004fe200000010ff */
[----:B---3--:R-:W-:-:S04]  /*55a0*/  FFMA.FTZ R0, R126, UR5, -R4 ;  /* 0x000000057e007c23 */ /* 0x008fc80008010804 */
[----:B------:R2:W-:Y:S02]  /*55b0*/  MUFU.EX2 R71, R0 ;  /* 0x0000000000477308 */ /* 0x0005e40000000800 */
[----:B--2---:R-:W-:-:S06]  /*55c0*/  FFMA.FTZ R0, R157, UR5, -R3 ;  /* 0x000000059d007c23 */ /* 0x004fcc0008010803 */
[----:B------:R2:W-:Y:S02]  /*55d0*/  MUFU.EX2 R70, R0 ;  /* 0x0000000000467308 */ /* 0x0005e40000000800 */
[----:B--2---:R-:W-:-:S06]  /*55e0*/  FFMA.FTZ R0, R155, UR5, -R3 ;  /* 0x000000059b007c23 */ /* 0x004fcc0008010803 */
[----:B------:R2:W3:Y:S02]  /*55f0*/  MUFU.EX2 R69, R0 ;  /* 0x0000000000457308 */ /* 0x0004e40000000800 */
[--C-:B--2---:R-:W-:Y:S01]  /*5600*/  FFMA.FTZ R0, R154, UR5, -R3.reuse ;  /* 0x000000059a007c23 */ /* 0x104fe20008010803 */
[----:B---3--:R-:W-:Y:S01]  /*5610*/  F2FP.BF16.F32.PACK_AB R9, R69, R70 ;  /* 0x000000464509723e */ /* 0x008fe200000010ff */
[----:B------:R-:W2:Y:S04]  /*5620*/  LDSM.16.MT88.4 R152, [R213+0x5c00] ;  /* 0x005c0000d598783b */ /* 0x000ea80000004200 */
[----:B------:R3:W-:Y:S02]  /*5630*/  MUFU.EX2 R63, R0 ;  /* 0x00000000003f7308 */ /* 0x0007e40000000800 */
[----:B---3--:R-:W-:-:S06]  /*5640*/  FFMA.FTZ R0, R127, UR5, -R3 ;  /* 0x000000057f007c23 */ /* 0x008fcc0008010803 */
[----:B------:R3:W5:Y:S02]  /*5650*/  MUFU.EX2 R68, R0 ;  /* 0x0000000000447308 */ /* 0x0007640000000800 */
[----:B---3--:R-:W-:Y:S01]  /*5660*/  FFMA.FTZ R0, R128, UR5, -R4 ;  /* 0x0000000580007c23 */ /* 0x008fe20008010804 */
[----:B-----5:R-:W-:-:S05]  /*5670*/  F2FP.BF16.F32.PACK_AB R11, R68, R63 ;  /* 0x0000003f440b723e */ /* 0x020fca00000010ff */
[----:B------:R3:W-:Y:S02]  /*5680*/  MUFU.EX2 R64, R0 ;  /* 0x0000000000407308 */ /* 0x0007e40000000800 */
[C---:B------:R-:W-:Y:S06]  /*5690*/  HMMA.16816.F32.BF16 R148, R8.reuse, R34, R148 ;  /* 0x000000220894723c */ /* 0x040fec0000041894 */
[C---:B------:R-:W-:Y:S06]  /*56a0*/  HMMA.16816.F32.BF16 R140, R8.reuse, R32, R140 ;  /* 0x00000020088c723c */ /* 0x040fec000004188c */
[----:B------:R-:W-:Y:S01]  /*56b0*/  HMMA.16816.F32.BF16 R40, R8, R28, R40 ;  /* 0x0000001c0828723c */ /* 0x000fe20000041828 */
[----:B---3--:R-:W-:-:S04]  /*56c0*/  FFMA.FTZ R0, R129, UR5, -R4 ;  /* 0x0000000581007c23 */ /* 0x008fc80008010804 */
[----:B------:R3:W5:Y:S01]  /*56d0*/  MUFU.EX2 R62, R0 ;  /* 0x00000000003e7308 */ /* 0x0007620000000800 */
[----:B------:R-:W-:Y:S01]  /*56e0*/  HMMA.16816.F32.BF16 R44, R8, R30, R44 ;  /* 0x0000001e082c723c */ /* 0x000fe2000004182c */
[----:B------:R-:W2:Y:S06]  /*56f0*/  LDSM.16.MT88.4 R28, [R214+0x5c00] ;  /* 0x005c0000d61c783b */ /* 0x000eac0000004200 */
[----:B------:R-:W-:Y:S01]  /*5700*/  F2FP.BF16.F32.PACK_AB R8, R71, R72 ;  /* 0x000000484708723e */ /* 0x000fe200000010ff */
[----:B---3--:R-:W-:Y:S01]  /*5710*/  FFMA.FTZ R0, R156, UR5, -R4 ;  /* 0x000000059c007c23 */ /* 0x008fe20008010804 */
[----:B-----5:R-:W-:-:S03]  /*5720*/  F2FP.BF16.F32.PACK_AB R10, R62, R64 ;  /* 0x000000403e0a723e */ /* 0x020fc600000010ff */
[----:B------:R3:W-:Y:S02]  /*5730*/  MUFU.EX2 R61, R0 ;  /* 0x00000000003d7308 */ /* 0x0007e40000000800 */
[----:B---3--:R-:W-:-:S06]  /*5740*/  FFMA.FTZ R0, R162, UR5, -R3 ;  /* 0x00000005a2007c23 */ /* 0x008fcc0008010803 */
        /* <DEDUP_REMOVED lines=10> */
[----:B------:R3:W5:Y:S02]  /*57f0*/  MUFU.EX2 R57, R0 ;  /* 0x0000000000397308 */ /* 0x0007640000000800 */
[C---:B-1----:R-:W-:Y:S06]  /*5800*/  HMMA.16816.F32.BF16 R140, R8.reuse, R20, R140 ;  /* 0x00000014088c723c */ /* 0x042fec000004188c */
[C---:B------:R-:W-:Y:S06]  /*5810*/  HMMA.16816.F32.BF16 R148, R8.reuse, R22, R148 ;  /* 0x000000160894723c */ /* 0x040fec0000041894 */
[----:B----4-:R-:W-:Y:S01]  /*5820*/  HMMA.16816.F32.BF16 R40, R8, R24, R40 ;  /* 0x000000180828723c */ /* 0x010fe20000041828 */
[----:B---3--:R-:W-:Y:S01]  /*5830*/  FFMA.FTZ R0, R159, UR5, -R4 ;  /* 0x000000059f007c23 */ /* 0x008fe20008010804 */
[----:B-----5:R-:W-:-:S03]  /*5840*/  F2FP.BF16.F32.PACK_AB R168, R57, R61 ;  /* 0x0000003d39a8723e */ /* 0x020fc600000010ff */
[----:B------:R1:W-:Y:S01]  /*5850*/  MUFU.EX2 R34, R0 ;  /* 0x0000000000227308 */ /* 0x0003e20000000800 */
[----:B------:R-:W-:Y:S07]  /*5860*/  HMMA.16816.F32.BF16 R44, R8, R26, R44 ;  /* 0x0000001a082c723c */ /* 0x000fee000004182c */
[----:B------:R-:W-:Y:S02]  /*5870*/  F2FP.BF16.F32.PACK_AB R8, R189, R182 ;  /* 0x000000b6bd08723e */ /* 0x000fe400000010ff */
[----:B------:R-:W-:-:S02]  /*5880*/  F2FP.BF16.F32.PACK_AB R9, R194, R195 ;  /* 0x000000c3c209723e */ /* 0x000fc400000010ff */
[----:B------:R-:W-:Y:S02]  /*5890*/  F2FP.BF16.F32.PACK_AB R10, R188, R191 ;  /* 0x000000bfbc0a723e */ /* 0x000fe400000010ff */
[----:B------:R-:W-:Y:S01]  /*58a0*/  F2FP.BF16.F32.PACK_AB R11, R187, R193 ;  /* 0x000000c1bb0b723e */ /* 0x000fe200000010ff */
[----:B-1----:R-:W-:Y:S01]  /*58b0*/  FFMA.FTZ R0, R163, UR5, -R4 ;  /* 0x00000005a3007c23 */ /* 0x002fe20008010804 */
[----:B------:R-:W-:-:S03]  /*58c0*/  FADD.FTZ R4, R7, R6 ;  /* 0x0000000607047221 */ /* 0x000fc60000010000 */
[----:B------:R1:W3:Y:S01]  /*58d0*/  MUFU.EX2 R231, R0 ;  /* 0x0000000000e77308 */ /* 0x0002e20000000800 */
[----:B------:R-:W-:Y:S01]  /*58e0*/  FADD.FTZ R4, R87, R4 ;  /* 0x0000000457047221 */ /* 0x000fe20000010000 */
[C---:B------:R-:W-:Y:S06]  /*58f0*/  HMMA.16816.F32.BF16 R144, R8.reuse, R20, R144 ;  /* 0x000000140890723c */ /* 0x040fec0000041890 */
[C---:B------:R-:W-:Y:S06]  /*5900*/  HMMA.16816.F32.BF16 R52, R8.reuse, R22, R52 ;  /* 0x000000160834723c */ /* 0x040fec0000041834 */
[----:B------:R-:W-:Y:S01]  /*5910*/  HMMA.16816.F32.BF16 R48, R8, R24, R48 ;  /* 0x000000180830723c */ /* 0x000fe20000041830 */
[----:B-1----:R-:W-:Y:S01]  /*5920*/  FFMA.FTZ R0, R166, UR5, -R3 ;  /* 0x00000005a6007c23 */ /* 0x002fe20008010803 */
[----:B------:R-:W-:-:S04]  /*5930*/  F2FP.BF16.F32.PACK_AB R166, R179, R177 ;  /* 0x000000b1b3a6723e */ /* 0x000fc800000010ff */
[----:B------:R-:W-:Y:S01]  /*5940*/  HMMA.16816.F32.BF16 R12, R8, R26, R12 ;  /* 0x0000001a080c723c */ /* 0x000fe2000004180c */
[----:B------:R1:W-:Y:S02]  /*5950*/  MUFU.EX2 R33, R0 ;  /* 0x0000000000217308 */ /* 0x0003e40000000800 */
[----:B-1----:R-:W-:-:S06]  /*5960*/  FFMA.FTZ R0, R165, UR5, -R3 ;  /* 0x00000005a5007c23 */ /* 0x002fcc0008010803 */
[----:B------:R1:W4:Y:S02]  /*5970*/  MUFU.EX2 R32, R0 ;  /* 0x0000000000207308 */ /* 0x0003240000000800 */
[--C-:B-1----:R-:W-:Y:S01]  /*5980*/  FFMA.FTZ R0, R164, UR5, -R3.reuse ;  /* 0x00000005a4007c23 */ /* 0x102fe20008010803 */
[----:B------:R-:W-:Y:S01]  /*5990*/  FFMA.FTZ R3, R167, UR5, -R3 ;  /* 0x00000005a7037c23 */ /* 0x000fe20008010803 */
[----:B------:R-:W-:-:S04]  /*59a0*/  F2FP.BF16.F32.PACK_AB R164, R178, R190 ;  /* 0x000000beb2a4723e */ /* 0x000fc800000010ff */
[----:B------:R1:W-:Y:S08]  /*59b0*/  MUFU.EX2 R19, R0 ;  /* 0x0000000000137308 */ /* 0x0003f00000000800 */
[----:B------:R5:W2:Y:S01]  /*59c0*/  MUFU.EX2 R232, R3 ;  /* 0x0000000300e87308 */ /* 0x000aa20000000800 */
[----:B-1----:R-:W-:Y:S01]  /*59d0*/  FFMA.FTZ R0, R170, UR5, -R5 ;  /* 0x00000005aa007c23 */ /* 0x002fe20008010805 */
[----:B---3--:R-:W-:-:S06]  /*59e0*/  F2FP.BF16.F32.PACK_AB R170, R231, R34 ;  /* 0x00000022e7aa723e */ /* 0x008fcc00000010ff */
[----:B------:R1:W3:Y:S01]  /*59f0*/  MUFU.EX2 R18, R0 ;  /* 0x0000000000127308 */ /* 0x0002e20000000800 */
[----:B-----5:R-:W-:-:S07]  /*5a00*/  FADD.FTZ R3, R234, R230 ;  /* 0x000000e6ea037221 */ /* 0x020fce0000010000 */
[----:B------:R5:W-:Y:S01]  /*5a10*/  MUFU.EX2 R230, R2 ;  /* 0x0000000200e67308 */ /* 0x000be20000000800 */
[----:B------:R-:W-:-:S04]  /*5a20*/  FADD.FTZ R3, R235, R3 ;  /* 0x00000003eb037221 */ /* 0x000fc80000010000 */
[----:B------:R-:W-:Y:S01]  /*5a30*/  FADD.FTZ R6, R236, R3 ;  /* 0x00000003ec067221 */ /* 0x000fe20000010000 */
[----:B-1----:R-:W-:Y:S01]  /*5a40*/  FFMA.FTZ R0, R169, UR5, -R5 ;  /* 0x00000005a9007c23 */ /* 0x002fe20008010805 */
[----:B------:R-:W-:Y:S01]  /*5a50*/  FADD.FTZ R5, R171, R17 ;  /* 0x00000011ab057221 */ /* 0x000fe20000010000 */
[----:B----4-:R-:W-:Y:S02]  /*5a60*/  F2FP.BF16.F32.PACK_AB R169, R32, R33 ;  /* 0x0000002120a9723e */ /* 0x010fe400000010ff */
[----:B------:R1:W4:Y:S01]  /*5a70*/  MUFU.EX2 R17, R0 ;  /* 0x0000000000117308 */ /* 0x0003220000000800 */
[----:B--2---:R-:W-:Y:S02]  /*5a80*/  F2FP.BF16.F32.PACK_AB R171, R232, R19 ;  /* 0x00000013e8ab723e */ /* 0x004fe400000010ff */
[----:B---3--:R-:W-:Y:S01]  /*5a90*/  F2FP.BF16.F32.PACK_AB R165, R18, R186 ;  /* 0x000000ba12a5723e */ /* 0x008fe200000010ff */
[----:B-----5:R-:W-:-:S04]  /*5aa0*/  FADD.FTZ R2, R184, R5 ;  /* 0x00000005b8027221 */ /* 0x020fc80000010000 */
[----:B------:R-:W-:Y:S01]  /*5ab0*/  FADD.FTZ R3, R185, R2 ;  /* 0x00000002b9037221 */ /* 0x000fe20000010000 */
[----:B------:R-:W-:Y:S01]  /*5ac0*/  FADD.FTZ R2, R89, R4 ;  /* 0x0000000459027221 */ /* 0x000fe20000010000 */
[----:B------:R-:W-:Y:S02]  /*5ad0*/  HMMA.16816.F32.BF16 R140, R168, R152, R140 ;  /* 0x00000098a88c723c */ /* 0x000fe4000004188c */
[----:B------:R-:W-:Y:S01]  /*5ae0*/  FADD.FTZ R3, R192, R3 ;  /* 0x00000003c0037221 */ /* 0x000fe20000010000 */
[----:B------:R-:W-:-:S03]  /*5af0*/  FADD.FTZ R4, R93, R2 ;  /* 0x000000025d047221 */ /* 0x000fc60000010000 */
[C---:B------:R-:W-:Y:S01]  /*5b00*/  HMMA.16816.F32.BF16 R148, R168.reuse, R154, R148 ;  /* 0x0000009aa894723c */ /* 0x040fe20000041894 */
[----:B-1----:R-:W-:Y:S01]  /*5b10*/  FADD.FTZ R0, R99, R97 ;  /* 0x0000006163007221 */ /* 0x002fe20000010000 */
[----:B------:R-:W-:Y:S01]  /*5b20*/  FADD.FTZ R4, R95, R4 ;  /* 0x000000045f047221 */ /* 0x000fe20000010000 */
[----:B----4-:R-:W-:Y:S02]  /*5b30*/  F2FP.BF16.F32.PACK_AB R167, R230, R17 ;  /* 0x00000011e6a7723e */ /* 0x010fe400000010ff */
[----:B------:R-:W-:Y:S01]  /*5b40*/  FADD.FTZ R0, R100, R0 ;  /* 0x0000000064007221 */ /* 0x000fe20000010000 */
[----:B------:R-:W-:Y:S01]  /*5b50*/  FADD.FTZ R4, R96, R4 ;  /* 0x0000000460047221 */ /* 0x000fe20000010000 */
[----:B------:R-:W-:Y:S02]  /*5b60*/  HMMA.16816.F32.BF16 R160, R168, R28, R40 ;  /* 0x0000001ca8a0723c */ /* 0x000fe40000041828 */
[----:B------:R-:W-:Y:S01]  /*5b70*/  FADD.FTZ R5, R101, R0 ;  /* 0x0000000065057221 */ /* 0x000fe20000010000 */
[----:B------:R-:W-:-:S03]  /*5b80*/  FADD.FTZ R0, R238, R6 ;  /* 0x00000006ee007221 */ /* 0x000fc60000010000 */
[----:B------:R-:W-:Y:S01]  /*5b90*/  FADD.FTZ R5, R172, R5 ;  /* 0x00000005ac057221 */ /* 0x000fe20000010000 */
[----:B------:R-:W-:Y:S01]  /*5ba0*/  FADD.FTZ R2, R237, R0 ;  /* 0x00000000ed027221 */ /* 0x000fe20000010000 */
[----:B------:R-:W-:Y:S01]  /*5bb0*/  FADD.FTZ R0, R204, R3 ;  /* 0x00000003cc007221 */ /* 0x000fe20000010000 */
[C---:B------:R-:W-:Y:S01]  /*5bc0*/  HMMA.16816.F32.BF16 R144, R164.reuse, R152, R144 ;  /* 0x00000098a490723c */ /* 0x040fe20000041890 */
[----:B------:R-:W-:Y:S01]  /*5bd0*/  FADD.FTZ R5, R173, R5 ;  /* 0x00000005ad057221 */ /* 0x000fe20000010000 */
[----:B------:R-:W-:Y:S01]  /*5be0*/  FADD.FTZ R3, R239, R2 ;  /* 0x00000002ef037221 */ /* 0x000fe20000010000 */
[----:B------:R-:W-:Y:S02]  /*5bf0*/  FADD.FTZ R2, R203, R0 ;  /* 0x00000000cb027221 */ /* 0x000fe40000010000 */
        /* <DEDUP_REMOVED lines=103> */
[----:B------:R-:W-:-:S03]  /*6270*/  FADD.FTZ R232, R232, R0 ;  /* 0x00000000e8e87221 */ /* 0x000fc60000010000 */
[----:B------:R-:W-:Y:S01]  /*6280*/  HMMA.16816.F32.BF16 R164, R164, R30, R12 ;  /* 0x0000001ea4a4723c */ /* 0x000fe2000004180c */
[----:B------:R-:W-:-:S08]  /*6290*/  NOP ;  /* 0x0000000000007918 */ /* 0x000fd00000000000 */
[----:B------:R-:W-:-:S15]  /*62a0*/  @!P5 BRA `(.L_x_75) ;  /* 0x0000003800f8d947 */ /* 0x000fde0003800000 */
[----:B------:R-:W2:Y:S01]  /*62b0*/  LDL.64 R178, [R1+0x20] ;  /* 0x0000200001b27983 */ /* 0x000ea20000100a00 */
[----:B------:R-:W-:Y:S01]  /*62c0*/  ULDC UR4, c[0x0][0x2d0] ;  /* 0x0000b40000047ab9 */ /* 0x000fe20000000800 */
[C---:B------:R-:W-:Y:S01]  /*62d0*/  IMAD.SHL.U32 R0, R102.reuse, 0x20, RZ ;  /* 0x0000002066007824 */ /* 0x040fe200078e00ff */
[----:B------:R-:W1:Y:S01]  /*62e0*/  LDC.64 R228, c[0x0][0x250] ;  /* 0x00009400ffe47b82 */ /* 0x000e620000000a00 */
[----:B------:R-:W-:Y:S01]  /*62f0*/  SHF.L.U64.HI R252, R102, 0x5, R103 ;  /* 0x0000000566fc7819 */ /* 0x000fe20000010267 */
[----:B------:R-:W-:Y:S01]  /*6300*/  IMAD.MOV.U32 R134, RZ, RZ, R137 ;  /* 0x000000ffff867224 */ /* 0x000fe200078e0089 */
[----:B------:R-:W-:Y:S02]  /*6310*/  LEA.HI.SX32 R226, R226, 0xfffffffe, 0x19 ;  /* 0xfffffffee2e27811 */ /* 0x000fe400078fcaff */
[----:B------:R-:W-:Y:S02]  /*6320*/  MOV R133, R138 ;  /* 0x0000008a00857202 */ /* 0x000fe40000000f00 */
[----:B------:R-:W-:-:S02]  /*6330*/  MOV R135, R16 ;  /* 0x0000001000877202 */ /* 0x000fc40000000f00 */
[----:B--2---:R-:W-:Y:S01]  /*6340*/  ISETP.GE.AND P0, PT, R178, UR4, PT ;  /* 0x00000004b2007c0c */ /* 0x004fe2000bf06270 */
[----:B------:R-:W-:-:S12]  /*6350*/  ULDC UR4, c[0x0][0x2ec] ;  /* 0x0000bb0000047ab9 */ /* 0x000fd80000000800 */
[----:B------:R-:W2:Y:S01]  /*6360*/  @!P0 LDC.64 R6, c[0x0][0x220] ;  /* 0x00008800ff068b82 */ /* 0x000ea20000000a00 */
[----:B-1----:R-:W-:-:S07]  /*6370*/  @!P0 IMAD R249, R229, 0x60, RZ ;  /* 0x00000060e5f98824 */ /* 0x002fce00078e02ff */
[----:B------:R-:W1:Y:S08]  /*6380*/  @!P0 LDC.64 R4, c[0x0][0x220] ;  /* 0x00008800ff048b82 */ /* 0x000e700000000a00 */
[----:B------:R-:W3:Y:S01]  /*6390*/  @!P0 LDC.64 R2, c[0x0][0x220] ;  /* 0x00008800ff028b82 */ /* 0x000ee20000000a00 */
[----:B--2---:R-:W-:Y:S07]  /*63a0*/  @!P0 STL.64 [R1+0x10], R6 ;  /* 0x0000100601008387 */ /* 0x004fee0000100a00 */
[----:B------:R-:W2:Y:S01]  /*63b0*/  @!P0 LDC.64 R250, c[0x0][0x220] ;  /* 0x00008800fffa8b82 */ /* 0x000ea20000000a00 */
[----:B-1----:R-:W-:Y:S04]  /*63c0*/  @!P0 STL.64 [R1+0x8], R4 ;  /* 0x0000080401008387 */ /* 0x002fe80000100a00 */
[----:B---3--:R1:W-:Y:S04]  /*63d0*/  @!P0 STL.64 [R1], R2 ;  /* 0x0000000201008387 */ /* 0x0083e80000100a00 */
[----:B------:R3:W-:Y:S01]  /*63e0*/  STL [R1+0x18], R0 ;  /* 0x0000180001007387 */ /* 0x0007e20000100800 */
[----:B-1----:R-:W-:Y:S01]  /*63f0*/  IMAD.MOV.U32 R3, RZ, RZ, R139 ;  /* 0x000000ffff037224 */ /* 0x002fe200078e008b */
[----:B------:R-:W-:Y:S06]  /*6400*/  BRA `(.L_x_76) ;  /* 0x0000000000e07947 */ /* 0x000fec0003800000 */
.L_x_78:
[----:B------:R-:W2:Y:S01]  /*6410*/  LDL.64 R238, [R1+0x38] ;  /* 0x0000380001ee7983 */ /* 0x000ea20000100a00 */
[----:B------:R-:W1:Y:S01]  /*6420*/  LDC.64 R138, c[0x0][0x248] ;  /* 0x00009200ff8a7b82 */ /* 0x000e620000000a00 */
[----:B------:R-:W-:Y:S02]  /*6430*/  VIADD R0, R226, 0xffffffff ;  /* 0xffffffffe2007836 */ /* 0x000fe40000000000 */
[----:B------:R-:W3:Y:S03]  /*6440*/  LDL.64 R236, [R1+0x28] ;  /* 0x0000280001ec7983 */ /* 0x000ee60000100a00 */
[----:B------:R-:W-:Y:S01]  /*6450*/  SHF.R.S32.HI R2, RZ, 0x1f, R0 ;  /* 0x0000001fff027819 */ /* 0x000fe20000011400 */
[----:B------:R-:W4:Y:S01]  /*6460*/  LDL R234, [R1+0x40] ;  /* 0x0000400001ea7983 */ /* 0x000f220000100800 */
[----:B------:R-:W5:Y:S03]  /*6470*/  @!P0 LDC.64 R176, c[0x0][0x218] ;  /* 0x00008600ffb08b82 */ /* 0x000f660000000a00 */
[----:B------:R-:W4:Y:S04]  /*6480*/  LDL R233, [R1+0x1c] ;  /* 0x00001c0001e97983 */ /* 0x000f280000100800 */
[----:B------:R1:W-:Y:S01]  /*6490*/  @P0 STS [R225+0x2000], RZ ;  /* 0x002000ffe1000388 */ /* 0x0003e20000000800 */
[----:B------:R-:W4:Y:S03]  /*64a0*/  @!P0 LDC.64 R174, c[0x0][0x218] ;  /* 0x00008600ffae8b82 */ /* 0x000f260000000a00 */
[----:B------:R1:W-:Y:S04]  /*64b0*/  @P0 STS [R225+0x2004], RZ ;  /* 0x002004ffe1000388 */ /* 0x0003e80000000800 */
[----:B------:R1:W-:Y:S01]  /*64c0*/  @P0 STS.64 [R225+0x2008], RZ ;  /* 0x002008ffe1000388 */ /* 0x0003e20000000a00 */
[----:B------:R-:W4:Y:S08]  /*64d0*/  @!P0 LDC.64 R180, c[0x0][0x218] ;  /* 0x00008600ffb48b82 */ /* 0x000f300000000a00 */
[----:B------:R-:W4:Y:S01]  /*64e0*/  @!P0 LDC.64 R182, c[0x0][0x218] ;  /* 0x00008600ffb68b82 */ /* 0x000f220000000a00 */
[-C--:B-1----:R-:W-:Y:S02]  /*64f0*/  IMAD R2, R2, R138.reuse, RZ ;  /* 0x0000008a02027224 */ /* 0x082fe400078e02ff */
[C---:B------:R-:W-:Y:S04]  /*6500*/  IMAD.WIDE.U32 R172, R0.reuse, R138, RZ ;  /* 0x0000008a00ac7225 */ /* 0x040fe800078e00ff */
[----:B------:R-:W-:Y:S02]  /*6510*/  IMAD R0, R0, R139, R2 ;  /* 0x0000008b00007224 */ /* 0x000fe400078e0202 */
[----:B------:R-:W-:Y:S02]  /*6520*/  @!P0 IMAD R179, R139, 0x60, RZ ;  /* 0x000000608bb38824 */ /* 0x000fe400078e02ff */
[----:B------:R-:W-:Y:S01]  /*6530*/  IMAD.IADD R0, R173, 0x1, R0 ;  /* 0x00000001ad007824 */ /* 0x000fe200078e0200 */
[----:B--2---:R-:W-:Y:S04]  /*6540*/  LEA R136, P1, R172, R238, 0x7 ;  /* 0x000000eeac887211 */ /* 0x004fe800078238ff */
[----:B-----5:R-:W-:Y:S02]  /*6550*/  @!P0 LEA R176, P5, R136, R176, 0x1 ;  /* 0x000000b088b08211 */ /* 0x020fe400078a08ff */
[----:B---3--:R-:W-:Y:S02]  /*6560*/  LEA.HI.X R137, R172, R237, R0, 0x7, P1 ;  /* 0x000000edac897211 */ /* 0x008fe400008f3c00 */
[----:B----4-:R-:W-:Y:S02]  /*6570*/  @!P0 IADD3 R0, P4, R234, R136, RZ ;  /* 0x00000088ea008210 */ /* 0x010fe40007f9e0ff */
[--C-:B------:R-:W-:Y:S02]  /*6580*/  @!P0 LEA.HI.X R177, R136, R177, R137.reuse, 0x1, P5 ;  /* 0x000000b188b18211 */ /* 0x100fe400028f0c89 */
[----:B------:R-:W-:Y:S01]  /*6590*/  @!P0 LEA R174, P3, R0, R174, 0x1 ;  /* 0x000000ae00ae8211 */ /* 0x000fe200078608ff */
[----:B------:R-:W-:Y:S01]  /*65a0*/  @!P0 IMAD.X R132, R233, 0x1, R137, P4 ;  /* 0x00000001e9848824 */ /* 0x000fe200020e0689 */
[----:B------:R-:W-:Y:S01]  /*65b0*/  @!P0 LEA R2, P2, R138, R136, 0x6 ;  /* 0x000000888a028211 */ /* 0x000fe200078430ff */
[----:B------:R-:W-:Y:S01]  /*65c0*/  @!PT LDS RZ, [RZ] ;  /* 0x00000000fffff984 */ /* 0x000fe20000000800 */
[----:B------:R-:W-:Y:S01]  /*65d0*/  @!PT LDS RZ, [RZ] ;  /* 0x00000000fffff984 */ /* 0x000fe20000000800 */
[----:B------:R-:W-:Y:S01]  /*65e0*/  @!PT LDS RZ, [RZ] ;  /* 0x00000000fffff984 */ /* 0x000fe20000000800 */
[----:B------:R1:W-:Y:S03]  /*65f0*/  @!P0 LDGSTS.E.BYPASS.LTC128B.128 [R225+0x2000], desc[UR8][R176.64] ;  /* 0x02000000b0e18fae */ /* 0x0003e6000b901d48 */
[----:B------:R-:W-:Y:S01]  /*6600*/  @!P0 LEA.HI.X R175, R0, R175, R132, 0x1, P3 ;  /* 0x000000af00af8211 */ /* 0x000fe200018f0c84 */
[----:B------:R1:W-:Y:S01]  /*6610*/  @P0 STS.128 [R225+0x2800], RZ ;  /* 0x002800ffe1000388 */ /* 0x0003e20000000c00 */
[----:B------:R-:W-:Y:S02]  /*6620*/  @!P0 LEA R172, P1, R2, R180, 0x1 ;  /* 0x000000b402ac8211 */ /* 0x000fe400078208ff */
[C---:B------:R-:W-:Y:S01]  /*6630*/  @!P0 LEA.HI.X R173, R138.reuse, R137, R139, 0x6, P2 ;  /* 0x000000898aad8211 */ /* 0x040fe200010f348b */
[----:B------:R-:W-:Y:S01]  /*6640*/  @!PT LDS RZ, [RZ] ;  /* 0x00000000fffff984 */ /* 0x000fe20000000800 */
[----:B------:R-:W-:Y:S01]  /*6650*/  @!PT LDS RZ, [RZ] ;  /* 0x00000000fffff984 */ /* 0x000fe20000000800 */
[----:B------:R-:W-:Y:S01]  /*6660*/  @!PT LDS RZ, [RZ] ;  /* 0x00000000fffff984 */ /* 0x000fe20000000800 */
[----:B------:R1:W-:Y:S01]  /*6670*/  @!P0 LDGSTS.E.BYPASS.LTC128B.128 [R225+0x2800], desc[UR8][R174.64] ;  /* 0x02800000aee18fae */ /* 0x0003e2000b901d48 */
[----:B------:R-:W-:Y:S03]  /*6680*/  @!P0 IMAD.WIDE.U32 R138, R138, 0x60, R136 ;  /* 0x000000608a8a8825 */ /* 0x000fe600078e0088 */
[----:B------:R1:W-:Y:S01]  /*6690*/  @P0 STS.128 [R225+0x3000], RZ ;  /* 0x003000ffe1000388 */ /* 0x0003e20000000c00 */
[----:B------:R-:W-:Y:S01]  /*66a0*/  @!P0 LEA.HI.X R173, R2, R181, R173, 0x1, P1 ;  /* 0x000000b502ad8211 */ /* 0x000fe200008f0cad */
[----:B------:R-:W-:Y:S01]  /*66b0*/  @!P0 IMAD.IADD R0, R179, 0x1, R139 ;  /* 0x00000001b3008824 */ /* 0x000fe200078e028b */
[C---:B------:R-:W-:Y:S03]  /*66c0*/  @!P0 LEA R136, P1, R138.reuse, R182, 0x1 ;  /* 0x000000b68a888211 */ /* 0x040fe600078208ff */
[----:B------:R-:W-:Y:S01]  /*66d0*/  @!PT LDS RZ, [RZ] ;  /* 0x00000000fffff984 */ /* 0x000fe20000000800 */
[----:B------:R-:W-:Y:S01]  /*66e0*/  @!PT LDS RZ, [RZ] ;  /* 0x00000000fffff984 */ /* 0x000fe20000000800 */
[----:B------:R-:W-:Y:S01]  /*66f0*/  @!PT LDS RZ, [RZ] ;  /* 0x00000000fffff984 */ /* 0x000fe20000000800 */
[----:B------:R1:W-:Y:S01]  /*6700*/  @!P0 LDGSTS.E.BYPASS.LTC128B.128 [R225+0x3000], desc[UR8][R172.64] ;  /* 0x03000000ace18fae */ /* 0x0003e2000b901d48 */
[----:B------:R-:W-:Y:S03]  /*6710*/  @!P0 LEA.HI.X R137, R138, R183, R0, 0x1, P1 ;  /* 0x000000b78a898211 */ /* 0x000fe600008f0c00 */
[----:B------:R1:W-:Y:S04]  /*6720*/  @P0 STS.128 [R225+0x3800], RZ ;  /* 0x003800ffe1000388 */ /* 0x0003e80000000c00 */
[----:B------:R-:W-:Y:S01]  /*6730*/  @!PT LDS RZ, [RZ] ;  /* 0x00000000fffff984 */ /* 0x000fe20000000800 */
[----:B------:R-:W-:Y:S01]  /*6740*/  @!PT LDS RZ, [RZ] ;  /* 0x00000000fffff984 */ /* 0x000fe20000000800 */
[----:B------:R-:W-:Y:S01]  /*6750*/  @!PT LDS RZ, [RZ] ;  /* 0x00000000fffff984 */ /* 0x000fe20000000800 */
[----:B------:R1:W-:Y:S04]  /*6760*/  @!P0 LDGSTS.E.BYPASS.LTC128B.128 [R225+0x3800], desc[UR8][R136.64] ;  /* 0x0380000088e18fae */ /* 0x0003e8000b901d48 */
[----:B------:R-:W0:Y:S01]  /*6770*/  LDGDEPBAR ;  /* 0x00000000000079af */ /* 0x000e220000000000 */
[----:B------:R-:W-:Y:S05]  /*6780*/  BRA `(.L_x_77) ;  /* 0x00000010001c7947 */ /* 0x000fea0003800000 */
.L_x_76:
[----:B------:R-:W4:Y:S01]  /*6790*/  LDL.64 R12, [R1+0x30] ;  /* 0x00003000010c7983 */ /* 0x000f220000100a00 */
[----:B------:R-:W-:Y:S04]  /*67a0*/  DEPBAR.LE SB0, 0x0 ;  /* 0x000080000000791a */ /* 0x000fe80000000000 */
[----:B---3--:R-:W-:Y:S01]  /*67b0*/  SHF.R.S32.HI R0, RZ, 0x1f, R226 ;  /* 0x0000001fff007819 */ /* 0x008fe200000114e2 */
[----:B------:R-:W3:Y:S01]  /*67c0*/  LDL R11, [R1+0x44] ;  /* 0x00004400010b7983 */ /* 0x000ee20000100800 */
[CC--:B------:R-:W-:Y:S01]  /*67d0*/  IMAD.WIDE.U32 R6, R226.reuse, R228.reuse, RZ ;  /* 0x000000e4e2067225 */ /* 0x0c0fe200078e00ff */
[----:B------:R-:W-:Y:S02]  /*67e0*/  ISETP.GT.AND P6, PT, R226, RZ, PT ;  /* 0x000000ffe200720c */ /* 0x000fe40003fc4270 */
[----:B------:R-:W5:Y:S01]  /*67f0*/  LDL R10, [R1+0x10] ;  /* 0x00001000010a7983 */ /* 0x000f620000100800 */
[----:B------:R-:W-:Y:S03]  /*6800*/  IMAD R0, R0, R228, RZ ;  /* 0x000000e400007224 */ /* 0x000fe600078e02ff */
[----:B------:R-:W2:Y:S01]  /*6810*/  LDL R15, [R1+0x14] ;  /* 0x00001400010f7983 */ /* 0x000ea20000100800 */
[----:B------:R-:W-:Y:S03]  /*6820*/  IMAD R0, R226, R229, R0 ;  /* 0x000000e5e2007224 */ /* 0x000fe600078e0200 */
[----:B------:R-:W2:Y:S01]  /*6830*/  LDL R2, [R1+0x18] ;  /* 0x0000180001027983 */ /* 0x000ea20000100800 */
[----:B------:R-:W-:Y:S03]  /*6840*/  IMAD.IADD R0, R7, 0x1, R0 ;  /* 0x0000000107007824 */ /* 0x000fe600078e0200 */
[----:B------:R-:W2:Y:S04]  /*6850*/  LDL R9, [R1+0x8] ;  /* 0x0000080001097983 */ /* 0x000ea80000100800 */
[----:B------:R-:W2:Y:S04]  /*6860*/  LDL R16, [R1+0xc] ;  /* 0x00000c0001107983 */ /* 0x000ea80000100800 */
[----:B------:R-:W2:Y:S04]  /*6870*/  LDL R8, [R1] ;  /* 0x0000000001087983 */ /* 0x000ea80000100800 */
[----:B------:R-:W2:Y:S01]  /*6880*/  LDL R14, [R1+0x4] ;  /* 0x00000400010e7983 */ /* 0x000ea20000100800 */
[----:B------:R-:W-:Y:S06]  /*6890*/  BAR.SYNC.DEFER_BLOCKING 0x0 ;  /* 0x0000000000007b1d */ /* 0x000fec0000010000 */
[----:B------:R-:W-:Y:S06]  /*68a0*/  @P0 STS.64 [R225+0x4008], RZ ;  /* 0x004008ffe1000388 */ /* 0x000fec0000000a00 */
[----:B------:R-:W-:Y:S04]  /*68b0*/  @P0 STS [R225+0x4000], RZ ;  /* 0x004000ffe1000388 */ /* 0x000fe80000000800 */
[----:B------:R-:W-:Y:S01]  /*68c0*/  @P0 STS [R225+0x4004], RZ ;  /* 0x004004ffe1000388 */ /* 0x000fe20000000800 */
[C---:B----4-:R-:W-:Y:S04]  /*68d0*/  LEA R4, P1, R6.reuse, R12, 0x7 ;  /* 0x0000000c06047211 */ /* 0x050fe800078238ff */
[----:B---3--:R-:W-:Y:S02]  /*68e0*/  LEA.HI.X R5, R6, R11, R0, 0x7, P1 ;  /* 0x0000000b06057211 */ /* 0x008fe400008f3c00 */
[----:B------:R-:W-:Y:S02]  /*68f0*/  @!P0 LEA R0, P2, R228, R4, 0x6 ;  /* 0x00000004e4008211 */ /* 0x000fe400078430ff */
[----:B-----5:R-:W-:Y:S02]  /*6900*/  @!P0 LEA R12, P5, R4, R10, 0x1 ;  /* 0x0000000a040c8211 */ /* 0x020fe400078a08ff */
[----:B------:R-:W-:Y:S02]  /*6910*/  @!P0 LEA.HI.X R7, R228, R5, R229, 0x6, P2 ;  /* 0x00000005e4078211 */ /* 0x000fe400010f34e5 */
[C-C-:B--2---:R-:W-:Y:S02]  /*6920*/  @!P0 LEA.HI.X R13, R4.reuse, R15, R5.reuse, 0x1, P5 ;  /* 0x0000000f040d8211 */ /* 0x144fe400028f0c05 */
[----:B------:R-:W-:Y:S03]  /*6930*/  @!P0 IADD3 R2, P4, R4, R2, RZ ;  /* 0x0000000204028210 */ /* 0x000fe60007f9e0ff */
[----:B------:R-:W-:Y:S01]  /*6940*/  @!PT LDS RZ, [RZ] ;  /* 0x00000000fffff984 */ /* 0x000fe20000000800 */
[----:B------:R-:W-:Y:S01]  /*6950*/  @!PT LDS RZ, [RZ] ;  /* 0x00000000fffff984 */ /* 0x000fe20000000800 */
[----:B------:R-:W-:Y:S01]  /*6960*/  @!PT LDS RZ, [RZ] ;  /* 0x00000000fffff984 */ /* 0x000fe20000000800 */
[----:B------:R-:W-:Y:S01]  /*6970*/  @!P0 LDGSTS.E.BYPASS.LTC128B.128 [R225+0x4000], desc[UR8][R12.64] ;  /* 0x040000000ce18fae */ /* 0x000fe2000b901d48 */
[----:B------:R-:W-:Y:S01]  /*6980*/  @!P0 LEA R10, P3, R2, R9, 0x1 ;  /* 0x00000009020a8211 */ /* 0x000fe200078608ff */
[----:B------:R-:W-:Y:S02]  /*6990*/  @!P0 IMAD.X R6, R5, 0x1, R252, P4 ;  /* 0x0000000105068824 */ /* 0x000fe400020e06fc */
[----:B------:R-:W-:Y:S04]  /*69a0*/  @!P0 IMAD.WIDE.U32 R4, R228, 0x60, R4 ;  /* 0x00000060e4048825 */ /* 0x000fe800078e0004 */
[----:B------:R-:W-:Y:S01]  /*69b0*/  @P0 STS.128 [R225+0x4800], RZ ;  /* 0x004800ffe1000388 */ /* 0x000fe20000000c00 */
[----:B------:R-:W-:Y:S02]  /*69c0*/  @!P0 LEA.HI.X R11, R2, R16, R6, 0x1, P3 ;  /* 0x00000010020b8211 */ /* 0x000fe400018f0c06 */
[C---:B------:R-:W-:Y:S04]  /*69d0*/  @!P0 LEA R8, P1, R0.reuse, R8, 0x1 ;  /* 0x0000000800088211 */ /* 0x040fe800078208ff */
[----:B------:R-:W-:Y:S01]  /*69e0*/  @!P0 LEA.HI.X R9, R0, R14, R7, 0x1, P1 ;  /* 0x0000000e00098211 */ /* 0x000fe200008f0c07 */
[----:B------:R-:W-:Y:S01]  /*69f0*/  @!PT LDS RZ, [RZ] ;  /* 0x00000000fffff984 */ /* 0x000fe20000000800 */
[----:B------:R-:W-:Y:S01]  /*6a00*/  @!PT LDS RZ, [RZ] ;  /* 0x00000000fffff984 */ /* 0x000fe20000000800 */
[----:B------:R-:W-:Y:S01]  /*6a10*/  @!PT LDS RZ, [RZ] ;  /* 0x00000000fffff984 */ /* 0x000fe20000000800 */
[----:B------:R-:W-:Y:S01]  /*6a20*/  @!P0 LDGSTS.E.BYPASS.LTC128B.128 [R225+0x4800], desc[UR8][R10.64] ;  /* 0x048000000ae18fae */ /* 0x000fe2000b901d48 */
[----:B------:R-:W-:Y:S01]  /*6a30*/  @!P0 IMAD.IADD R0, R249, 0x1, R5 ;  /* 0x00000001f9008824 */ /* 0x000fe200078e0205 */
[C---:B------:R-:W-:Y:S04]  /*6a40*/  @!P0 LEA R6, P1, R4.reuse, R250, 0x1 ;  /* 0x000000fa04068211 */ /* 0x040fe800078208ff */
[----:B------:R-:W-:Y:S02]  /*6a50*/  @!P0 LEA.HI.X R7, R4, R251, R0, 0x1, P1 ;  /* 0x000000fb04078211 */ /* 0x000fe400008f0c00 */
[----:B------:R-:W-:Y:S08]  /*6a60*/  @P0 STS.128 [R225+0x5000], RZ ;  /* 0x005000ffe1000388 */ /* 0x000ff00000000c00 */
[----:B------:R-:W-:Y:S01]  /*6a70*/  @!PT LDS RZ, [RZ] ;  /* 0x00000000fffff984 */ /* 0x000fe20000000800 */
[----:B------:R-:W-:Y:S01]  /*6a80*/  @!PT LDS RZ, [RZ] ;  /* 0x00000000fffff984 */ /* 0x000fe20000000800 */
[----:B------:R-:W-:Y:S01]  /*6a90*/  @!PT LDS RZ, [RZ] ;  /* 0x00000000fffff984 */ /* 0x000fe20000000800 */
[----:B------:R-:W-:Y:S08]  /*6aa0*/  @!P0 LDGSTS.E.BYPASS.LTC128B.128 [R225+0x5000], desc[UR8][R8.64] ;  /* 0x0500000008e18fae */ /* 0x000ff0000b901d48 */
[----:B------:R-:W-:Y:S08]  /*6ab0*/  @P0 STS.128 [R225+0x5800], RZ ;  /* 0x005800ffe1000388 */ /* 0x000ff00000000c00 */
[----:B------:R-:W-:Y:S01]  /*6ac0*/  @!PT LDS RZ, [RZ] ;  /* 0x00000000fffff984 */ /* 0x000fe20000000800 */
[----:B------:R-:W-:Y:S01]  /*6ad0*/  @!PT LDS RZ, [RZ] ;  /* 0x00000000fffff984 */ /* 0x000fe20000000800 */
[----:B------:R-:W-:Y:S01]  /*6ae0*/  @!PT LDS RZ, [RZ] ;  /* 0x00000000fffff984 */ /* 0x000fe20000000800 */
[----:B------:R1:W-:Y:S08]  /*6af0*/  @!P0 LDGSTS.E.BYPASS.LTC128B.128 [R225+0x5800], desc[UR8][R6.64] ;  /* 0x0580000006e18fae */ /* 0x0003f0000b901d48 */
        /* <DEDUP_REMOVED lines=208> */
.L_x_77:
[----:B-1----:R-:W-:Y:S01]  /*7800*/  FMNMX.FTZ R136, R131, R185, !PT ;  /* 0x000000b983887209 */ /* 0x002fe20007810000 */
[----:B------:R-:W-:Y:S01]  /*7810*/  SHFL.BFLY PT, R139, R178, 0x2, 0x1f ;  /* 0x0c401f00b28b7f89 */ /* 0x000fe200000e0000 */
[----:B------:R-:W-:Y:S02]  /*7820*/  FMNMX.FTZ R0, R122, R186, !PT ;  /* 0x000000ba7a007209 */ /* 0x000fe40007810000 */
[----:B------:R-:W-:Y:S05]  /*7830*/  FMNMX.FTZ R2, R121, R184, !PT ;  /* 0x000000b879027209 */ /* 0x000fea0007810000 */
        /* <DEDUP_REMOVED lines=42> */
[----:B------:R-:W-:Y:S03]  /*7ae0*/  FSEL R134, R134, RZ, P1 ;  /* 0x000000ff86867208 */ /* 0x000fe60000800000 */
[----:B------:R-:W-:Y:S01]  /*7af0*/  MUFU.EX2 R241, R48 ;  /* 0x0000003000f17308 */ /* 0x000fe20000000800 */
[--C-:B------:R-:W-:Y:S01]  /*7b00*/  FFMA.FTZ R16, R16, UR4, -R132.reuse ;  /* 0x0000000410107c23 */ /* 0x100fe20008010884 */
[----:B------:R-:W-:Y:S01]  /*7b10*/  FFMA.FTZ R17, R17, UR4, -R132 ;  /* 0x0000000411117c23 */ /* 0x000fe20008010884 */
[----:B------:R-:W-:Y:S01]  /*7b20*/  FSETP.NEU.FTZ.AND P1, PT, R137, -INF , PT ;  /* 0xff8000008900780b */ /* 0x000fe20003f3d000 */
[--C-:B------:R-:W-:Y:S01]  /*7b30*/  FFMA.FTZ R50, R50, UR4, -R134.reuse ;  /* 0x0000000432327c23 */ /* 0x100fe20008010886 */
[--C-:B------:R-:W-:Y:S01]  /*7b40*/  FFMA.FTZ R51, R51, UR4, -R134.reuse ;  /* 0x0000000433337c23 */ /* 0x100fe20008010886 */
[--C-:B------:R-:W-:Y:S01]  /*7b50*/  FFMA.FTZ R54, R54, UR4, -R134.reuse ;  /* 0x0000000436367c23 */ /* 0x100fe20008010886 */
[--C-:B------:R-:W-:Y:S03]  /*7b60*/  FFMA.FTZ R55, R55, UR4, -R134.reuse ;  /* 0x0000000437377c23 */ /* 0x100fe60008010886 */
[----:B------:R2:W-:Y:S01]  /*7b70*/  MUFU.EX2 R195, R16 ;  /* 0x0000001000c37308 */ /* 0x0005e20000000800 */
[----:B------:R-:W-:Y:S01]  /*7b80*/  FSEL R135, R135, RZ, P1 ;  /* 0x000000ff87877208 */ /* 0x000fe20000800000 */
[--C-:B------:R-:W-:Y:S01]  /*7b90*/  FFMA.FTZ R18, R18, UR4, -R134.reuse ;  /* 0x0000000412127c23 */ /* 0x100fe20008010886 */
[----:B------:R-:W-:Y:S01]  /*7ba0*/  FFMA.FTZ R19, R19, UR4, -R134 ;  /* 0x0000000413137c23 */ /* 0x000fe20008010886 */
[----:B------:R-:W-:Y:S01]  /*7bb0*/  FSETP.NEU.FTZ.AND P1, PT, R3, -INF , PT ;  /* 0xff8000000300780b */ /* 0x000fe20003f3d000 */
[--C-:B------:R-:W-:Y:S01]  /*7bc0*/  FFMA.FTZ R36, R36, UR4, -R132.reuse ;  /* 0x0000000424247c23 */ /* 0x100fe20008010884 */
[--C-:B------:R-:W-:Y:S01]  /*7bd0*/  FFMA.FTZ R24, R24, UR4, -R135.reuse ;  /* 0x0000000418187c23 */ /* 0x100fe20008010887 */
[--C-:B------:R-:W-:Y:S03]  /*7be0*/  FFMA.FTZ R25, R25, UR4, -R135.reuse ;  /* 0x0000000419197c23 */ /* 0x100fe60008010887 */
[----:B------:R3:W-:Y:S01]  /*7bf0*/  MUFU.EX2 R203, R17 ;  /* 0x0000001100cb7308 */ /* 0x0007e20000000800 */
[--C-:B------:R-:W-:Y:S01]  /*7c00*/  FFMA.FTZ R44, R44, UR4, -R135.reuse ;  /* 0x000000042c2c7c23 */ /* 0x100fe20008010887 */
[--C-:B------:R-:W-:Y:S01]  /*7c10*/  FFMA.FTZ R45, R45, UR4, -R135.reuse ;  /* 0x000000042d2d7c23 */ /* 0x100fe20008010887 */
[----:B------:R-:W-:Y:S01]  /*7c20*/  FSEL R172, R172, RZ, P1 ;  /* 0x000000ffacac7208 */ /* 0x000fe20000800000 */
[----:B------:R-:W-:Y:S01]  /*7c30*/  FFMA.FTZ R37, R37, UR4, -R132 ;  /* 0x0000000425257c23 */ /* 0x000fe20008010884 */
[--C-:B------:R-:W-:Y:S01]  /*7c40*/  FFMA.FTZ R38, R38, UR4, -R134.reuse ;  /* 0x0000000426267c23 */ /* 0x100fe20008010886 */
[----:B------:R-:W-:Y:S01]  /*7c50*/  FFMA.FTZ R39, R39, UR4, -R134 ;  /* 0x0000000427277c23 */ /* 0x000fe20008010886 */
[--C-:B------:R-:W-:Y:S03]  /*7c60*/  FFMA.FTZ R40, R40, UR4, -R135.reuse ;  /* 0x0000000428287c23 */ /* 0x100fe60008010887 */
[----:B------:R-:W-:Y:S01]  /*7c70*/  MUFU.EX2 R180, R24 ;  /* 0x0000001800b47308 */ /* 0x000fe20000000800 */
[--C-:B------:R-:W-:Y:S01]  /*7c80*/  FFMA.FTZ R26, R26, UR4, -R172.reuse ;  /* 0x000000041a1a7c23 */ /* 0x100fe200080108ac */
[--C-:B------:R-:W-:Y:S01]  /*7c90*/  FFMA.FTZ R27, R27, UR4, -R172.reuse ;  /* 0x000000041b1b7c23 */ /* 0x100fe200080108ac */
[--C-:B------:R-:W-:Y:S01]  /*7ca0*/  FFMA.FTZ R46, R46, UR4, -R172.reuse ;  /* 0x000000042e2e7c23 */ /* 0x100fe200080108ac */
[--C-:B------:R-:W-:Y:S01]  /*7cb0*/  FFMA.FTZ R47, R47, UR4, -R172.reuse ;  /* 0x000000042f2f7c23 */ /* 0x100fe200080108ac */
[----:B--2---:R-:W-:Y:S01]  /*7cc0*/  FMUL.FTZ R16, R136, R152 ;  /* 0x0000009888107220 */ /* 0x004fe20000410000 */
[--C-:B------:R-:W-:Y:S01]  /*7cd0*/  FFMA.FTZ R41, R41, UR4, -R135.reuse ;  /* 0x0000000429297c23 */ /* 0x100fe20008010887 */
[--C-:B------:R-:W-:Y:S03]  /*7ce0*/  FFMA.FTZ R42, R42, UR4, -R172.reuse ;  /* 0x000000042a2a7c23 */ /* 0x100fe600080108ac */
[----:B------:R-:W-:Y:S01]  /*7cf0*/  MUFU.EX2 R185, R25 ;  /* 0x0000001900b97308 */ /* 0x000fe20000000800 */
[----:B---3--:R-:W-:Y:S01]  /*7d00*/  FMUL.FTZ R17, R136, R153 ;  /* 0x0000009988117220 */ /* 0x008fe20000410000 */
[----:B------:R-:W-:Y:S01]  /*7d10*/  FFMA.FTZ R43, R43, UR4, -R172 ;  /* 0x000000042b2b7c23 */ /* 0x000fe200080108ac */
[--C-:B------:R-:W-:Y:S01]  /*7d20*/  FFMA.FTZ R20, R20, UR4, -R132.reuse ;  /* 0x0000000414147c23 */ /* 0x100fe20008010884 */
[----:B------:R-:W-:Y:S01]  /*7d30*/  FFMA.FTZ R21, R21, UR4, -R132 ;  /* 0x0000000415157c23 */ /* 0x000fe20008010884 */
[--C-:B------:R-:W-:Y:S01]  /*7d40*/  FFMA.FTZ R22, R22, UR4, -R134.reuse ;  /* 0x0000000416167c23 */ /* 0x100fe20008010886 */
[----:B------:R-:W-:Y:S01]  /*7d50*/  FFMA.FTZ R23, R23, UR4, -R134 ;  /* 0x0000000417177c23 */ /* 0x000fe20008010886 */
[--C-:B------:R-:W-:Y:S03]  /*7d60*/  FFMA.FTZ R28, R28, UR4, -R135.reuse ;  /* 0x000000041c1c7c23 */ /* 0x100fe60008010887 */
[----:B------:R-:W-:Y:S01]  /*7d70*/  MUFU.EX2 R182, R26 ;  /* 0x0000001a00b67308 */ /* 0x000fe20000000800 */
[--C-:B------:R-:W-:Y:S01]  /*7d80*/  FFMA.FTZ R29, R29, UR4, -R135.reuse ;  /* 0x000000041d1d7c23 */ /* 0x100fe20008010887 */
[--C-:B------:R-:W-:Y:S01]  /*7d90*/  FFMA.FTZ R30, R30, UR4, -R172.reuse ;  /* 0x000000041e1e7c23 */ /* 0x100fe200080108ac */
[----:B------:R-:W-:Y:S01]  /*7da0*/  FFMA.FTZ R31, R31, UR4, -R172 ;  /* 0x000000041f1f7c23 */ /* 0x000fe200080108ac */
[--C-:B------:R-:W-:Y:S01]  /*7db0*/  FFMA.FTZ R32, R32, UR4, -R132.reuse ;  /* 0x0000000420207c23 */ /* 0x100fe20008010884 */
[----:B------:R-:W-:Y:S01]  /*7dc0*/  FFMA.FTZ R33, R33, UR4, -R132 ;  /* 0x0000000421217c23 */ /* 0x000fe20008010884 */
[--C-:B------:R-:W-:Y:S01]  /*7dd0*/  FFMA.FTZ R34, R34, UR4, -R134.reuse ;  /* 0x0000000422227c23 */ /* 0x100fe20008010886 */
[----:B------:R-:W-:Y:S03]  /*7de0*/  FFMA.FTZ R35, R35, UR4, -R134 ;  /* 0x0000000423237c23 */ /* 0x000fe60008010886 */
[----:B------:R2:W-:Y:S01]  /*7df0*/  MUFU.EX2 R186, R27 ;  /* 0x0000001b00ba7308 */ /* 0x0005e20000000800 */
[--C-:B------:R-:W-:Y:S01]  /*7e00*/  FFMA.FTZ R68, R68, UR4, -R132.reuse ;  /* 0x0000000444447c23 */ /* 0x100fe20008010884 */
[----:B------:R-:W-:Y:S01]  /*7e10*/  FFMA.FTZ R69, R69, UR4, -R132 ;  /* 0x0000000445457c23 */ /* 0x000fe20008010884 */
[--C-:B------:R-:W-:Y:S01]  /*7e20*/  FFMA.FTZ R70, R70, UR4, -R134.reuse ;  /* 0x0000000446467c23 */ /* 0x100fe20008010886 */
[--C-:B------:R-:W-:Y:S01]  /*7e30*/  FFMA.FTZ R71, R71, UR4, -R134.reuse ;  /* 0x0000000447477c23 */ /* 0x100fe20008010886 */
[----:B------:R-:W-:Y:S01]  /*7e40*/  FFMA.FTZ R82, R82, UR4, -R134 ;  /* 0x0000000452527c23 */ /* 0x000fe20008010886 */
[--C-:B------:R-:W-:Y:S01]  /*7e50*/  FFMA.FTZ R73, R73, UR4, -R135.reuse ;  /* 0x0000000449497c23 */ /* 0x100fe20008010887 */
[--C-:B------:R-:W-:Y:S03]  /*7e60*/  FFMA.FTZ R76, R76, UR4, -R135.reuse ;  /* 0x000000044c4c7c23 */ /* 0x100fe60008010887 */
[----:B------:R-:W-:Y:S01]  /*7e70*/  MUFU.EX2 R208, R44 ;  /* 0x0000002c00d07308 */ /* 0x000fe20000000800 */
[--C-:B------:R-:W-:Y:S01]  /*7e80*/  FFMA.FTZ R4, R4, UR4, -R132.reuse ;  /* 0x0000000404047c23 */ /* 0x100fe20008010884 */
[----:B------:R-:W-:Y:S01]  /*7e90*/  FFMA.FTZ R5, R5, UR4, -R132 ;  /* 0x0000000405057c23 */ /* 0x000fe20008010884 */
[--C-:B------:R-:W-:Y:S01]  /*7ea0*/  FFMA.FTZ R6, R6, UR4, -R134.reuse ;  /* 0x0000000406067c23 */ /* 0x100fe20008010886 */
[----:B------:R-:W-:Y:S01]  /*7eb0*/  FFMA.FTZ R7, R7, UR4, -R134 ;  /* 0x0000000407077c23 */ /* 0x000fe20008010886 */
[----:B------:R-:W-:Y:S01]  /*7ec0*/  FMUL.FTZ R0, R0, UR4 ;  /* 0x0000000400007c20 */ /* 0x000fe20008410000 */
[--C-:B------:R-:W-:Y:S01]  /*7ed0*/  FFMA.FTZ R8, R8, UR4, -R135.reuse ;  /* 0x0000000408087c23 */ /* 0x100fe20008010887 */
[--C-:B------:R-:W-:Y:S03]  /*7ee0*/  FFMA.FTZ R9, R9, UR4, -R135.reuse ;  /* 0x0000000409097c23 */ /* 0x100fe60008010887 */
[----:B------:R-:W-:Y:S01]  /*7ef0*/  MUFU.EX2 R235, R45 ;  /* 0x0000002d00eb7308 */ /* 0x000fe20000000800 */
[----:B--2---:R-:W2:Y:S01]  /*7f00*/  LDSM.16.MT88.4 R24, [R213+0x4000] ;  /* 0x00400000d518783b */ /* 0x004ea20000004200 */
[--C-:B------:R-:W-:Y:S01]  /*7f10*/  FFMA.FTZ R10, R10, UR4, -R172.reuse ;  /* 0x000000040a0a7c23 */ /* 0x100fe200080108ac */
[--C-:B------:R-:W-:Y:S01]  /*7f20*/  FFMA.FTZ R11, R11, UR4, -R172.reuse ;  /* 0x000000040b0b7c23 */ /* 0x100fe200080108ac */
[--C-:B------:R-:W-:Y:S01]  /*7f30*/  FFMA.FTZ R12, R12, UR4, -R135.reuse ;  /* 0x000000040c0c7c23 */ /* 0x100fe20008010887 */
[--C-:B------:R-:W-:Y:S01]  /*7f40*/  FFMA.FTZ R13, R13, UR4, -R135.reuse ;  /* 0x000000040d0d7c23 */ /* 0x100fe20008010887 */
[--C-:B------:R-:W-:Y:S01]  /*7f50*/  FFMA.FTZ R14, R14, UR4, -R172.reuse ;  /* 0x000000040e0e7c23 */ /* 0x100fe200080108ac */
[----:B------:R-:W-:Y:S03]  /*7f60*/  FFMA.FTZ R15, R15, UR4, -R172 ;  /* 0x000000040f0f7c23 */ /* 0x000fe600080108ac */
[----:B------:R-:W-:Y:S01]  /*7f70*/  MUFU.EX2 R211, R46 ;  /* 0x0000002e00d37308 */ /* 0x000fe20000000800 */
[----:B------:R-:W-:Y:S01]  /*7f80*/  FFMA.FTZ R67, R67, UR4, -R134 ;  /* 0x0000000443437c23 */ /* 0x000fe20008010886 */
[--C-:B------:R-:W-:Y:S01]  /*7f90*/  FFMA.FTZ R64, R64, UR4, -R132.reuse ;  /* 0x0000000440407c23 */ /* 0x100fe20008010884 */
[----:B------:R-:W-:Y:S01]  /*7fa0*/  FFMA.FTZ R65, R65, UR4, -R132 ;  /* 0x0000000441417c23 */ /* 0x000fe20008010884 */
[----:B------:R-:W-:Y:S01]  /*7fb0*/  FFMA.FTZ R66, R66, UR4, -R134 ;  /* 0x0000000442427c23 */ /* 0x000fe20008010886 */
[--C-:B------:R-:W-:Y:S01]  /*7fc0*/  FFMA.FTZ R59, R59, UR4, -R172.reuse ;  /* 0x000000043b3b7c23 */ /* 0x100fe200080108ac */
[--C-:B------:R-:W-:Y:S01]  /*7fd0*/  FFMA.FTZ R60, R60, UR4, -R135.reuse ;  /* 0x000000043c3c7c23 */ /* 0x100fe20008010887 */
[--C-:B------:R-:W-:Y:S03]  /*7fe0*/  FFMA.FTZ R61, R61, UR4, -R135.reuse ;  /* 0x000000043d3d7c23 */ /* 0x100fe60008010887 */
[----:B------:R3:W-:Y:S01]  /*7ff0*/  MUFU.EX2 R237, R47 ;  /* 0x0000002f00ed7308 */ /* 0x0007e20000000800 */
[--C-:B------:R-:W-:Y:S01]  /*8000*/  FFMA.FTZ R62, R62, UR4, -R172.reuse ;  /* 0x000000043e3e7c23 */ /* 0x100fe200080108ac */
[--C-:B------:R-:W-:Y:S01]  /*8010*/  FFMA.FTZ R63, R63, UR4, -R172.reuse ;  /* 0x000000043f3f7c23 */ /* 0x100fe200080108ac */
[--C-:B------:R-:W-:Y:S01]  /*8020*/  FFMA.FTZ R56, R56, UR4, -R135.reuse ;  /* 0x0000000438387c23 */ /* 0x100fe20008010887 */
[--C-:B------:R-:W-:Y:S01]  /*8030*/  FFMA.FTZ R57, R57, UR4, -R135.reuse ;  /* 0x0000000439397c23 */ /* 0x100fe20008010887 */
[----:B------:R-:W-:Y:S01]  /*8040*/  FFMA.FTZ R58, R58, UR4, -R172 ;  /* 0x000000043a3a7c23 */ /* 0x000fe200080108ac */
[--C-:B------:R-:W-:Y:S01]  /*8050*/  FFMA.FTZ R80, R80, UR4, -R132.reuse ;  /* 0x0000000450507c23 */ /* 0x100fe20008010884 */
[----:B------:R-:W-:Y:S03]  /*8060*/  FFMA.FTZ R81, R81, UR4, -R132 ;  /* 0x0000000451517c23 */ /* 0x000fe60008010884 */
[----:B------:R4:W-:Y:S01]  /*8070*/  MUFU.EX2 R177, R4 ;  /* 0x0000000400b17308 */ /* 0x0009e20000000800 */
[----:B------:R-:W-:Y:S01]  /*8080*/  FFMA.FTZ R83, R83, UR4, -R134 ;  /* 0x0000000453537c23 */ /* 0x000fe20008010886 */
[--C-:B------:R-:W-:Y:S01]  /*8090*/  FFMA.FTZ R72, R72, UR4, -R135.reuse ;  /* 0x0000000448487c23 */ /* 0x100fe20008010887 */
[--C-:B------:R-:W-:Y:S01]  /*80a0*/  FFMA.FTZ R74, R74, UR4, -R172.reuse ;  /* 0x000000044a4a7c23 */ /* 0x100fe200080108ac */
[--C-:B------:R-:W-:Y:S01]  /*80b0*/  FFMA.FTZ R75, R75, UR4, -R172.reuse ;  /* 0x000000044b4b7c23 */ /* 0x100fe200080108ac */
[--C-:B------:R-:W-:Y:S01]  /*80c0*/  FFMA.FTZ R77, R77, UR4, -R135.reuse ;  /* 0x000000044d4d7c23 */ /* 0x100fe20008010887 */
[--C-:B------:R-:W-:Y:S01]  /*80d0*/  FFMA.FTZ R78, R78, UR4, -R172.reuse ;  /* 0x000000044e4e7c23 */ /* 0x100fe200080108ac */
[----:B------:R-:W-:Y:S03]  /*80e0*/  FFMA.FTZ R79, R79, UR4, -R172 ;  /* 0x000000044f4f7c23 */ /* 0x000fe600080108ac */
[----:B------:R5:W2:Y:S01]  /*80f0*/  MUFU.EX2 R179, R5 ;  /* 0x0000000500b37308 */ /* 0x000aa20000000800 */
[----:B---3--:R-:W3:Y:S01]  /*8100*/  LDSM.16.MT88.4 R44, [R214+0x4000] ;  /* 0x00400000d62c783b */ /* 0x008ee20000004200 */
[--C-:B------:R-:W-:Y:S01]  /*8110*/  FFMA.FTZ R84, R84, UR4, -R132.reuse ;  /* 0x0000000454547c23 */ /* 0x100fe20008010884 */
[----:B------:R-:W-:Y:S01]  /*8120*/  FFMA.FTZ R85, R85, UR4, -R132 ;  /* 0x0000000455557c23 */ /* 0x000fe20008010884 */
[--C-:B------:R-:W-:Y:S01]  /*8130*/  FFMA.FTZ R86, R86, UR4, -R134.reuse ;  /* 0x0000000456567c23 */ /* 0x100fe20008010886 */
[----:B------:R-:W-:Y:S01]  /*8140*/  FFMA.FTZ R87, R87, UR4, -R134 ;  /* 0x0000000457577c23 */ /* 0x000fe20008010886 */
[--C-:B------:R-:W-:Y:S01]  /*8150*/  FFMA.FTZ R96, R96, UR4, -R132.reuse ;  /* 0x0000000460607c23 */ /* 0x100fe20008010884 */
[----:B------:R-:W-:Y:S03]  /*8160*/  FFMA.FTZ R97, R97, UR4, -R132 ;  /* 0x0000000461617c23 */ /* 0x000fe60008010884 */
[----:B------:R1:W-:Y:S01]  /*8170*/  MUFU.EX2 R175, R6 ;  /* 0x0000000600af7308 */ /* 0x0003e20000000800 */
[----:B----4-:R-:W-:Y:S01]  /*8180*/  FMUL.FTZ R4, R136, R144 ;  /* 0x0000009088047220 */ /* 0x010fe20000410000 */
[--C-:B------:R-:W-:Y:S01]  /*8190*/  FFMA.FTZ R98, R98, UR4, -R134.reuse ;  /* 0x0000000462627c23 */ /* 0x100fe20008010886 */
[----:B------:R-:W-:Y:S01]  /*81a0*/  FFMA.FTZ R99, R99, UR4, -R134 ;  /* 0x0000000463637c23 */ /* 0x000fe20008010886 */
[--C-:B------:R-:W-:Y:S01]  /*81b0*/  FFMA.FTZ R88, R88, UR4, -R135.reuse ;  /* 0x0000000458587c23 */ /* 0x100fe20008010887 */
[--C-:B------:R-:W-:Y:S01]  /*81c0*/  FFMA.FTZ R89, R89, UR4, -R135.reuse ;  /* 0x0000000459597c23 */ /* 0x100fe20008010887 */
[--C-:B------:R-:W-:Y:S01]  /*81d0*/  FFMA.FTZ R90, R90, UR4, -R172.reuse ;  /* 0x000000045a5a7c23 */ /* 0x100fe200080108ac */
[--C-:B------:R-:W-:Y:S03]  /*81e0*/  FFMA.FTZ R91, R91, UR4, -R172.reuse ;  /* 0x000000045b5b7c23 */ /* 0x100fe600080108ac */
[----:B------:R4:W3:Y:S01]  /*81f0*/  MUFU.EX2 R178, R7 ;  /* 0x0000000700b27308 */ /* 0x0008e20000000800 */
[----:B-----5:R-:W-:Y:S01]  /*8200*/  FMUL.FTZ R5, R136, R145 ;  /* 0x0000009188057220 */ /* 0x020fe20000410000 */
[--C-:B------:R-:W-:Y:S01]  /*8210*/  FFMA.FTZ R92, R92, UR4, -R135.reuse ;  /* 0x000000045c5c7c23 */ /* 0x100fe20008010887 */
[--C-:B------:R-:W-:Y:S01]  /*8220*/  FFMA.FTZ R93, R93, UR4, -R135.reuse ;  /* 0x000000045d5d7c23 */ /* 0x100fe20008010887 */
[--C-:B------:R-:W-:Y:S01]  /*8230*/  FFMA.FTZ R94, R94, UR4, -R172.reuse ;  /* 0x000000045e5e7c23 */ /* 0x100fe200080108ac */
[----:B------:R-:W-:Y:S01]  /*8240*/  FFMA.FTZ R95, R95, UR4, -R172 ;  /* 0x000000045f5f7c23 */ /* 0x000fe200080108ac */
[--C-:B------:R-:W-:Y:S01]  /*8250*/  FFMA.FTZ R100, R100, UR4, -R132.reuse ;  /* 0x0000000464647c23 */ /* 0x100fe20008010884 */
[----:B------:R-:W-:Y:S03]  /*8260*/  FFMA.FTZ R101, R101, UR4, -R132 ;  /* 0x0000000465657c23 */ /* 0x000fe60008010884 */
[----:B------:R5:W-:Y:S01]  /*8270*/  MUFU.EX2 R192, R18 ;  /* 0x0000001200c07308 */ /* 0x000be20000000800 */
[----:B-1----:R-:W-:Y:S01]  /*8280*/  FMUL.FTZ R6, R133, R146 ;  /* 0x0000009285067220 */ /* 0x002fe20000410000 */
[--C-:B------:R-:W-:Y:S01]  /*8290*/  FFMA.FTZ R102, R102, UR4, -R134.reuse ;  /* 0x0000000466667c23 */ /* 0x100fe20008010886 */
[----:B------:R-:W-:Y:S01]  /*82a0*/  FFMA.FTZ R103, R103, UR4, -R134 ;  /* 0x0000000467677c23 */ /* 0x000fe20008010886 */
[--C-:B------:R-:W-:Y:S01]  /*82b0*/  FFMA.FTZ R112, R112, UR4, -R132.reuse ;  /* 0x0000000470707c23 */ /* 0x100fe20008010884 */
[----:B------:R-:W-:Y:S01]  /*82c0*/  FFMA.FTZ R113, R113, UR4, -R132 ;  /* 0x0000000471717c23 */ /* 0x000fe20008010884 */
[--C-:B------:R-:W-:Y:S01]  /*82d0*/  FFMA.FTZ R114, R114, UR4, -R134.reuse ;  /* 0x0000000472727c23 */ /* 0x100fe20008010886 */
[----:B------:R-:W-:Y:S03]  /*82e0*/  FFMA.FTZ R115, R115, UR4, -R134 ;  /* 0x0000000473737c23 */ /* 0x000fe60008010886 */
[----:B------:R1:W3:Y:S01]  /*82f0*/  MUFU.EX2 R201, R19 ;  /* 0x0000001300c97308 */ /* 0x0002e20000000800 */
[----:B----4-:R-:W-:Y:S01]  /*8300*/  FMUL.FTZ R7, R133, R147 ;  /* 0x0000009385077220 */ /* 0x010fe20000410000 */
[--C-:B------:R-:W-:Y:S01]  /*8310*/  FFMA.FTZ R104, R104, UR4, -R135.reuse ;  /* 0x0000000468687c23 */ /* 0x100fe20008010887 */
        /* <DEDUP_REMOVED lines=8> */
[----:B------:R-:W-:Y:S01]  /*83a0*/  FFMA.FTZ R111, R111, UR4, -R172 ;  /* 0x000000046f6f7c23 */ /* 0x000fe200080108ac */
[--C-:B------:R-:W-:Y:S01]  /*83b0*/  FFMA.FTZ R116, R116, UR4, -R132.reuse ;  /* 0x0000000474747c23 */ /* 0x100fe20008010884 */
[--C-:B------:R-:W-:Y:S01]  /*83c0*/  FFMA.FTZ R117, R117, UR4, -R132.reuse ;  /* 0x0000000475757c23 */ /* 0x100fe20008010884 */
[----:B------:R-:W-:Y:S01]  /*83d0*/  FFMA.FTZ R128, R128, UR4, -R132 ;  /* 0x0000000480807c23 */ /* 0x000fe20008010884 */
[--C-:B------:R-:W-:Y:S03]  /*83e0*/  FFMA.FTZ R118, R118, UR4, -R134.reuse ;  /* 0x0000000476767c23 */ /* 0x100fe60008010886 */
[----:B------:R3:W-:Y:S01]  /*83f0*/  MUFU.EX2 R240, R37 ;  /* 0x0000002500f07308 */ /* 0x0007e20000000800 */
[----:B-1----:R-:W-:Y:S01]  /*8400*/  FMUL.FTZ R19, R133, R155 ;  /* 0x0000009b85137220 */ /* 0x002fe20000410000 */
[--C-:B------:R-:W-:Y:S01]  /*8410*/  FFMA.FTZ R119, R119, UR4, -R134.reuse ;  /* 0x0000000477777c23 */ /* 0x100fe20008010886 */
[----:B------:R-:W-:Y:S01]  /*8420*/  LDSM.16.MT88.4 R152, [R213+0x5c00] ;  /* 0x005c0000d598783b */ /* 0x000fe20000004200 */
[----:B------:R-:W-:Y:S01]  /*8430*/  FFMA.FTZ R130, R130, UR4, -R134 ;  /* 0x0000000482827c23 */ /* 0x000fe20008010886 */
[----:B------:R-:W-:Y:S01]  /*8440*/  FFMA.FTZ R132, R129, UR4, -R132 ;  /* 0x0000000481847c23 */ /* 0x000fe20008010884 */
[----:B------:R-:W-:Y:S01]  /*8450*/  FFMA.FTZ R134, R131, UR4, -R134 ;  /* 0x0000000483867c23 */ /* 0x000fe20008010886 */
[--C-:B------:R-:W-:Y:S03]  /*8460*/  FFMA.FTZ R120, R120, UR4, -R135.reuse ;  /* 0x0000000478787c23 */ /* 0x100fe60008010887 */
[----:B------:R1:W-:Y:S01]  /*8470*/  MUFU.EX2 R206, R38 ;  /* 0x0000002600ce7308 */ /* 0x0003e20000000800 */
[----:B--2---:R-:W-:Y:S01]  /*8480*/  F2FP.BF16.F32.PACK_AB R36, R179, R177 ;  /* 0x000000b1b324723e */ /* 0x004fe200000010ff */
[--C-:B------:R-:W-:Y:S01]  /*8490*/  FFMA.FTZ R121, R121, UR4, -R135.reuse ;  /* 0x0000000479797c23 */ /* 0x100fe20008010887 */
[--C-:B------:R-:W-:Y:S01]  /*84a0*/  FFMA.FTZ R124, R124, UR4, -R135.reuse ;  /* 0x000000047c7c7c23 */ /* 0x100fe20008010887 */
[--C-:B------:R-:W-:Y:S01]  /*84b0*/  FFMA.FTZ R122, R122, UR4, -R172.reuse ;  /* 0x000000047a7a7c23 */ /* 0x100fe200080108ac */
[--C-:B------:R-:W-:Y:S01]  /*84c0*/  FFMA.FTZ R123, R123, UR4, -R172.reuse ;  /* 0x000000047b7b7c23 */ /* 0x100fe200080108ac */
[--C-:B------:R-:W-:Y:S01]  /*84d0*/  FFMA.FTZ R126, R126, UR4, -R172.reuse ;  /* 0x000000047e7e7c23 */ /* 0x100fe200080108ac */
[----:B------:R-:W-:Y:S03]  /*84e0*/  FFMA.FTZ R135, R125, UR4, -R135 ;  /* 0x000000047d877c23 */ /* 0x000fe60008010887 */
[----:B------:R2:W-:Y:S01]  /*84f0*/  MUFU.EX2 R238, R39 ;  /* 0x0000002700ee7308 */ /* 0x0005e20000000800 */
[----:B---3--:R-:W-:Y:S01]  /*8500*/  F2FP.BF16.F32.PACK_AB R37, R178, R175 ;  /* 0x000000afb225723e */ /* 0x008fe200000010ff */
[----:B------:R-:W-:Y:S08]  /*8510*/  FFMA.FTZ R172, R127, UR4, -R172 ;  /* 0x000000047fac7c23 */ /* 0x000ff000080108ac */
[----:B------:R-:W3:Y:S01]  /*8520*/  MUFU.EX2 R0, R0 ;  /* 0x0000000000007308 */ /* 0x000ee20000000800 */
[----:B-1----:R-:W-:Y:S09]  /*8530*/  F2FP.BF16.F32.PACK_AB R38, R203, R195 ;  /* 0x000000c3cb26723e */ /* 0x002ff200000010ff */
        /* <DEDUP_REMOVED lines=28> */
[----:B------:R1:W-:Y:S01]  /*8700*/  MUFU.EX2 R243, R51 ;  /* 0x0000003300f37308 */ /* 0x0003e20000000800 */
[C---:B------:R-:W-:Y:S06]  /*8710*/  HMMA.16816.F32.BF16 R8, R40.reuse, R24, R8 ;  /* 0x000000182808723c */ /* 0x040fec0000041808 */
[-C--:B------:R-:W-:Y:S03]  /*8720*/  HMMA.16816.F32.BF16 R12, R40, R26.reuse, R12 ;  /* 0x0000001a280c723c */ /* 0x080fe6000004180c */
[----:B------:R2:W-:Y:S02]  /*8730*/  MUFU.EX2 R190, R20 ;  /* 0x0000001400be7308 */ /* 0x0005e40000000800 */
[C---:B------:R-:W-:Y:S01]  /*8740*/  FMUL.FTZ R24, R2.reuse, R160 ;  /* 0x000000a002187220 */ /* 0x040fe20000410000 */
[C---:B------:R-:W-:Y:S07]  /*8750*/  HMMA.16816.F32.BF16 R16, R36.reuse, R26, R16 ;  /* 0x0000001a2410723c */ /* 0x040fee0000041810 */
[----:B------:R3:W4:Y:S01]  /*8760*/  MUFU.EX2 R197, R21 ;  /* 0x0000001500c57308 */ /* 0x0007220000000800 */
[----:B-1----:R-:W1:Y:S03]  /*8770*/  LDSM.16.MT88.4 R48, [R213+0x4400] ;  /* 0x00440000d530783b */ /* 0x002e660000004200 */
[----:B------:R-:W-:Y:S01]  /*8780*/  FMUL.FTZ R25, R2, R161 ;  /* 0x000000a102197220 */ /* 0x000fe20000410000 */
[C---:B------:R-:W-:Y:S01]  /*8790*/  FMUL.FTZ R26, R0.reuse, R162 ;  /* 0x000000a2001a7220 */ /* 0x040fe20000410000 */
[----:B------:R-:W-:Y:S04]  /*87a0*/  FMUL.FTZ R27, R0, R163 ;  /* 0x000000a3001b7220 */ /* 0x000fe80000410000 */
[----:B------:R5:W-:Y:S01]  /*87b0*/  MUFU.EX2 R189, R22 ;  /* 0x0000001600bd7308 */ /* 0x000be20000000800 */
[C---:B--2---:R-:W-:Y:S09]  /*87c0*/  FMUL.FTZ R20, R136.reuse, R156 ;  /* 0x0000009c88147220 */ /* 0x044ff20000410000 */
[----:B------:R2:W4:Y:S01]  /*87d0*/  MUFU.EX2 R194, R23 ;  /* 0x0000001700c27308 */ /* 0x0005220000000800 */
[----:B---3--:R-:W-:Y:S09]  /*87e0*/  FMUL.FTZ R21, R136, R157 ;  /* 0x0000009d88157220 */ /* 0x008ff20000410000 */
[----:B------:R3:W-:Y:S01]  /*87f0*/  MUFU.EX2 R187, R28 ;  /* 0x0000001c00bb7308 */ /* 0x0007e20000000800 */
[C---:B-----5:R-:W-:Y:S09]  /*8800*/  FMUL.FTZ R22, R133.reuse, R158 ;  /* 0x0000009e85167220 */ /* 0x060ff20000410000 */
[----:B------:R5:W-:Y:S01]  /*8810*/  MUFU.EX2 R200, R29 ;  /* 0x0000001d00c87308 */ /* 0x000be20000000800 */
[----:B--2---:R-:W-:Y:S09]  /*8820*/  FMUL.FTZ R23, R133, R159 ;  /* 0x0000009f85177220 */ /* 0x004ff20000410000 */
[----:B------:R2:W-:Y:S01]  /*8830*/  MUFU.EX2 R188, R30 ;  /* 0x0000001e00bc7308 */ /* 0x0005e20000000800 */
[-C--:B------:R-:W-:Y:S03]  /*8840*/  HMMA.16816.F32.BF16 R20, R36, R44.reuse, R20 ;  /* 0x0000002c2414723c */ /* 0x080fe60000041814 */
[C---:B---3--:R-:W-:Y:S03]  /*8850*/  FMUL.FTZ R28, R2.reuse, R168 ;  /* 0x000000a8021c7220 */ /* 0x048fe60000410000 */
[C---:B------:R-:W-:Y:S03]  /*8860*/  HMMA.16816.F32.BF16 R24, R40.reuse, R44, R24 ;  /* 0x0000002c2818723c */ /* 0x040fe60000041818 */
[----:B------:R3:W-:Y:S02]  /*8870*/  MUFU.EX2 R210, R31 ;  /* 0x0000001f00d27308 */ /* 0x0007e40000000800 */
[C---:B-----5:R-:W-:Y:S01]  /*8880*/  FMUL.FTZ R29, R2.reuse, R169 ;  /* 0x000000a9021d7220 */ /* 0x060fe20000410000 */
        /* <DEDUP_REMOVED lines=11> */
[----:B----4-:R-:W-:Y:S02]  /*8940*/  F2FP.BF16.F32.PACK_AB R40, R197, R190 ;  /* 0x000000bec528723e */ /* 0x010fe400000010ff */
        /* <DEDUP_REMOVED lines=44> */
[----:B------:R-:W4:Y:S01]  /*8c10*/  LDSM.16.MT88.4 R52, [R213+0x4c00] ;  /* 0x004c0000d534783b */ /* 0x000f220000004200 */
        /* <DEDUP_REMOVED lines=13> */
[----:B------:R-:W1:Y:S03]  /*8cf0*/  MUFU.EX2 R69, R69 ;  /* 0x0000004500457308 */ /* 0x000e660000000800 */
[----:B------:R-:W-:Y:S02]  /*8d00*/  F2FP.BF16.F32.PACK_AB R42, R235, R208 ;  /* 0x000000d0eb2a723e */ /* 0x000fe400000010ff */
[----:B------:R-:W-:Y:S02]  /*8d10*/  F2FP.BF16.F32.PACK_AB R43, R237, R211 ;  /* 0x000000d3ed2b723e */ /* 0x000fe400000010ff */
[----:B------:R-:W-:Y:S03]  /*8d20*/  MOV R133, R138 ;  /* 0x0000008a00857202 */ /* 0x000fe60000000f00 */
[----:B------:R-:W-:Y:S02]  /*8d30*/  MUFU.EX2 R70, R70 ;  /* 0x0000004600467308 */ /* 0x000fe40000000800 */
[C---:B------:R-:W-:Y:S08]  /*8d40*/  HMMA.16816.F32.BF16 R8, R40.reuse, R44, R8 ;  /* 0x0000002c2808723c */ /* 0x040ff00000041808 */
[----:B------:R-:W1:Y:S01]  /*8d50*/  MUFU.EX2 R71, R71 ;  /* 0x0000004700477308 */ /* 0x000e620000000800 */
        /* <DEDUP_REMOVED lines=11> */
[----:B------:R-:W5:Y:S01]  /*8e10*/  LDSM.16.MT88.4 R48, [R213+0x5000] ;  /* 0x00500000d530783b */ /* 0x000f620000004200 */
        /* <DEDUP_REMOVED lines=9> */
[-C--:B----4-:R-:W-:Y:S06]  /*8eb0*/  HMMA.16816.F32.BF16 R4, R36, R52.reuse, R4 ;  /* 0x000000342404723c */ /* 0x090fec0000041804 */
[----:B------:R-:W-:Y:S01]  /*8ec0*/  MUFU.EX2 R74, R74 ;  /* 0x0000004a004a7308 */ /* 0x000fe20000000800 */
[----:B-1----:R-:W-:Y:S09]  /*8ed0*/  F2FP.BF16.F32.PACK_AB R43, R63, R62 ;  /* 0x0000003e3f2b723e */ /* 0x002ff200000010ff */
[----:B------:R-:W1:Y:S01]  /*8ee0*/  MUFU.EX2 R75, R75 ;  /* 0x0000004b004b7308 */ /* 0x000e620000000800 */
[C---:B------:R-:W-:Y:S06]  /*8ef0*/  HMMA.16816.F32.BF16 R8, R40.reuse, R52, R8 ;  /* 0x000000342808723c */ /* 0x040fec0000041808 */
[-C--:B------:R-:W-:Y:S03]  /*8f00*/  HMMA.16816.F32.BF16 R12, R40, R54.reuse, R12 ;  /* 0x00000036280c723c */ /* 0x080fe6000004180c */
[----:B------:R-:W-:Y:S03]  /*8f10*/  MUFU.EX2 R76, R76 ;  /* 0x0000004c004c7308 */ /* 0x000fe60000000800 */
[C---:B------:R-:W-:Y:S01]  /*8f20*/  HMMA.16816.F32.BF16 R16, R36.reuse, R54, R16 ;  /* 0x000000362410723c */ /* 0x040fe20000041810 */
[----:B------:R-:W2:Y:S06]  /*8f30*/  LDSM.16.MT88.4 R52, [R214+0x5000] ;  /* 0x00500000d634783b */ /* 0x000eac0000004200 */
[----:B------:R-:W3:Y:S01]  /*8f40*/  MUFU.EX2 R77, R77 ;  /* 0x0000004d004d7308 */ /* 0x000ee20000000800 */
[-C--:B------:R-:W-:Y:S09]  /*8f50*/  HMMA.16816.F32.BF16 R20, R36, R44.reuse, R20 ;  /* 0x0000002c2414723c */ /* 0x080ff20000041814 */
        /* <DEDUP_REMOVED lines=85> */
[----:B------:R-:W-:Y:S01]  /*94b0*/  FADD.FTZ R0, R211, R2 ;  /* 0x00000002d3007221 */ /* 0x000fe20000010000 */
[-C--:B-1----:R-:W-:Y:S03]  /*94c0*/  HMMA.16816.F32.BF16 R20, R36, R48.reuse, R20 ;  /* 0x000000302414723c */ /* 0x082fe60000041814 */
[----:B------:R-:W1:Y:S01]  /*94d0*/  MUFU.EX2 R113, R113 ;  /* 0x0000007100717308 */ /* 0x000e620000000800 */
[----:B------:R-:W-:Y:S01]  /*94e0*/  FADD.FTZ R44, R243, R44 ;  /* 0x0000002cf32c7221 */ /* 0x000fe20000010000 */
[----:B------:R-:W-:Y:S01]  /*94f0*/  FADD.FTZ R45, R241, R45 ;  /* 0x0000002df12d7221 */ /* 0x000fe20000010000 */
[----:B------:R-:W-:Y:S01]  /*9500*/  FADD.FTZ R2, R235, R56 ;  /* 0x00000038eb027221 */ /* 0x000fe20000010000 */
[C---:B------:R-:W-:Y:S06]  /*9510*/  HMMA.16816.F32.BF16 R24, R40.reuse, R48, R24 ;  /* 0x000000302818723c */ /* 0x040fec0000041818 */
[----:B------:R-:W-:Y:S01]  /*9520*/  MUFU.EX2 R114, R114 ;  /* 0x0000007200727308 */ /* 0x000fe20000000800 */
[----:B------:R-:W-:Y:S01]  /*9530*/  FADD.FTZ R45, R245, R45 ;  /* 0x0000002df52d7221 */ /* 0x000fe20000010000 */
[----:B------:R-:W-:Y:S01]  /*9540*/  FADD.FTZ R56, R234, R44 ;  /* 0x0000002cea387221 */ /* 0x000fe20000010000 */
[-C--:B------:R-:W-:Y:S03]  /*9550*/  HMMA.16816.F32.BF16 R28, R40, R50.reuse, R28 ;  /* 0x00000032281c723c */ /* 0x080fe6000004181c */
[----:B------:R-:W-:Y:S04]  /*9560*/  FADD.FTZ R57, R236, R45 ;  /* 0x0000002dec397221 */ /* 0x000fe80000010000 */
[----:B------:R-:W5:Y:S01]  /*9570*/  MUFU.EX2 R115, R115 ;  /* 0x0000007300737308 */ /* 0x000f620000000800 */
[----:B------:R-:W3:Y:S01]  /*9580*/  LDSM.16.MT88.4 R44, [R214+0x5800] ;  /* 0x00580000d62c783b */ /* 0x000ee20000004200 */
[----:B------:R-:W-:Y:S04]  /*9590*/  HMMA.16816.F32.BF16 R32, R36, R50, R32 ;  /* 0x000000322420723c */ /* 0x000fe80000041820 */
[----:B----4-:R-:W-:Y:S01]  /*95a0*/  F2FP.BF16.F32.PACK_AB R40, R101, R100 ;  /* 0x000000646528723e */ /* 0x010fe200000010ff */
[----:B------:R-:W-:Y:S03]  /*95b0*/  FADD.FTZ R2, R64, R2 ;  /* 0x0000000240027221 */ /* 0x000fe60000010000 */
[----:B------:R-:W-:Y:S03]  /*95c0*/  MUFU.EX2 R104, R104 ;  /* 0x0000006800687308 */ /* 0x000fe60000000800 */
[----:B--2---:R-:W-:Y:S01]  /*95d0*/  F2FP.BF16.F32.PACK_AB R41, R103, R102 ;  /* 0x000000666729723e */ /* 0x004fe200000010ff */
[----:B------:R-:W-:Y:S01]  /*95e0*/  FADD.FTZ R57, R244, R57 ;  /* 0x00000039f4397221 */ /* 0x000fe20000010000 */
[----:B-1----:R-:W-:Y:S01]  /*95f0*/  F2FP.BF16.F32.PACK_AB R42, R113, R112 ;  /* 0x00000070712a723e */ /* 0x002fe200000010ff */
[----:B------:R-:W-:Y:S02]  /*9600*/  FADD.FTZ R48, R66, R2 ;  /* 0x0000000242307221 */ /* 0x000fe40000010000 */
[----:B------:R-:W-:Y:S02]  /*9610*/  FADD.FTZ R2, R247, R57 ;  /* 0x00000039f7027221 */ /* 0x000fe40000010000 */
[----:B------:R-:W1:Y:S01]  /*9620*/  MUFU.EX2 R105, R105 ;  /* 0x0000006900697308 */ /* 0x000e620000000800 */
[----:B-----5:R-:W-:Y:S01]  /*9630*/  F2FP.BF16.F32.PACK_AB R43, R115, R114 ;  /* 0x00000072732b723e */ /* 0x020fe200000010ff */
[----:B------:R-:W-:Y:S01]  /*9640*/  FADD.FTZ R50, R60, R48 ;  /* 0x000000303c327221 */ /* 0x000fe20000010000 */
[----:B------:R-:W-:Y:S01]  /*9650*/  FADD.FTZ R48, R248, R2 ;  /* 0x00000002f8307221 */ /* 0x000fe20000010000 */
[----:B------:R-:W-:Y:S01]  /*9660*/  FADD.FTZ R49, R242, R56 ;  /* 0x00000038f2317221 */ /* 0x000fe20000010000 */
[----:B------:R-:W-:Y:S05]  /*9670*/  FADD.FTZ R0, R237, R0 ;  /* 0x00000000ed007221 */ /* 0x000fea0000010000 */
[----:B------:R-:W-:Y:S01]  /*9680*/  MUFU.EX2 R106, R106 ;  /* 0x0000006a006a7308 */ /* 0x000fe20000000800 */
[-C--:B---3--:R-:W-:Y:S05]  /*9690*/  HMMA.16816.F32.BF16 R4, R40, R52.reuse, R4 ;  /* 0x000000342804723c */ /* 0x088fea0000041804 */
[----:B------:R-:W-:Y:S01]  /*96a0*/  FADD.FTZ R49, R246, R49 ;  /* 0x00000031f6317221 */ /* 0x000fe20000010000 */
[----:B------:R-:W-:Y:S03]  /*96b0*/  FADD.FTZ R0, R65, R0 ;  /* 0x0000000041007221 */ /* 0x000fe60000010000 */
[----:B------:R-:W2:Y:S02]  /*96c0*/  MUFU.EX2 R107, R107 ;  /* 0x0000006b006b7308 */ /* 0x000ea40000000800 */
[----:B-1----:R-:W-:Y:S01]  /*96d0*/  F2FP.BF16.F32.PACK_AB R36, R105, R104 ;  /* 0x000000686924723e */ /* 0x002fe200000010ff */
[----:B------:R-:W-:Y:S01]  /*96e0*/  FADD.FTZ R2, R67, R49 ;  /* 0x0000003143027221 */ /* 0x000fe20000010000 */
[----:B------:R-:W-:Y:S06]  /*96f0*/  FADD.FTZ R0, R59, R0 ;  /* 0x000000003b007221 */ /* 0x000fec0000010000 */
[----:B------:R-:W-:Y:S01]  /*9700*/  MUFU.EX2 R108, R108 ;  /* 0x0000006c006c7308 */ /* 0x000fe20000000800 */
[----:B------:R-:W-:Y:S01]  /*9710*/  FADD.FTZ R51, R62, R0 ;  /* 0x000000003e337221 */ /* 0x000fe20000010000 */
[----:B------:R-:W-:Y:S01]  /*9720*/  FADD.FTZ R0, R61, R50 ;  /* 0x000000323d007221 */ /* 0x000fe20000010000 */
[----:B------:R-:W-:Y:S02]  /*9730*/  FADD.FTZ R50, R70, R2 ;  /* 0x0000000246327221 */ /* 0x000fe40000010000 */
[----:B------:R-:W-:Y:S01]  /*9740*/  FADD.FTZ R49, R63, R51 ;  /* 0x000000333f317221 */ /* 0x000fe20000010000 */
[----:B------:R-:W-:Y:S01]  /*9750*/  FADD.FTZ R51, R68, R48 ;  /* 0x0000003044337221 */ /* 0x000fe20000010000 */
[----:B------:R-:W-:Y:S03]  /*9760*/  FADD.FTZ R48, R72, R0 ;  /* 0x0000000048307221 */ /* 0x000fe60000010000 */
[----:B------:R-:W1:Y:S01]  /*9770*/  MUFU.EX2 R109, R109 ;  /* 0x0000006d006d7308 */ /* 0x000e620000000800 */
[----:B------:R-:W-:Y:S01]  /*9780*/  FADD.FTZ R0, R74, R49 ;  /* 0x000000314a007221 */ /* 0x000fe20000010000 */
[----:B------:R-:W-:Y:S01]  /*9790*/  FADD.FTZ R49, R71, R50 ;  /* 0x0000003247317221 */ /* 0x000fe20000010000 */
[----:B------:R-:W-:Y:S01]  /*97a0*/  FADD.FTZ R48, R73, R48 ;  /* 0x0000003049307221 */ /* 0x000fe20000010000 */
[----:B------:R-:W-:Y:S01]  /*97b0*/  FADD.FTZ R2, R69, R51 ;  /* 0x0000003345027221 */ /* 0x000fe20000010000 */
[----:B--2---:R-:W-:Y:S01]  /*97c0*/  F2FP.BF16.F32.PACK_AB R37, R107, R106 ;  /* 0x0000006a6b25723e */ /* 0x004fe200000010ff */
[----:B------:R-:W-:Y:S04]  /*97d0*/  FADD.FTZ R0, R75, R0 ;  /* 0x000000004b007221 */ /* 0x000fe80000010000 */
[----:B------:R-:W-:Y:S01]  /*97e0*/  MUFU.EX2 R110, R110 ;  /* 0x0000006e006e7308 */ /* 0x000fe20000000800 */
[----:B------:R-:W-:Y:S01]  /*97f0*/  FADD.FTZ R2, R80, R2 ;  /* 0x0000000250027221 */ /* 0x000fe20000010000 */
[----:B------:R-:W-:Y:S03]  /*9800*/  FADD.FTZ R0, R78, R0 ;  /* 0x000000004e007221 */ /* 0x000fe60000010000 */
[----:B------:R-:W-:Y:S05]  /*9810*/  FADD.FTZ R2, R81, R2 ;  /* 0x0000000251027221 */ /* 0x000fea0000010000 */
        /* <DEDUP_REMOVED lines=10> */
[----:B------:R-:W-:Y:S01]  /*98c0*/  FADD.FTZ R52, R76, R48 ;  /* 0x000000304c347221 */ /* 0x000fe20000010000 */
[----:B-1----:R-:W-:Y:S01]  /*98d0*/  F2FP.BF16.F32.PACK_AB R164, R117, R116 ;  /* 0x0000007475a4723e */ /* 0x002fe200000010ff */
[----:B------:R-:W1:Y:S05]  /*98e0*/  LDSM.16.MT88.4 R48, [R214+0x5c00] ;  /* 0x005c0000d630783b */ /* 0x000e6a0000004200 */
[----:B------:R-:W-:Y:S01]  /*98f0*/  MUFU.EX2 R128, R128 ;  /* 0x0000008000807308 */ /* 0x000fe20000000800 */
[C---:B------:R-:W-:Y:S04]  /*9900*/  HMMA.16816.F32.BF16 R16, R40.reuse, R54, R16 ;  /* 0x000000362810723c */ /* 0x040fe80000041810 */
[----:B------:R-:W-:Y:S01]  /*9910*/  FADD.FTZ R53, R83, R53 ;  /* 0x0000003553357221 */ /* 0x000fe20000010000 */
[----:B------:R-:W-:Y:S01]  /*9920*/  FADD.FTZ R52, R77, R52 ;  /* 0x000000344d347221 */ /* 0x000fe20000010000 */
[-C--:B------:R-:W-:Y:S03]  /*9930*/  HMMA.16816.F32.BF16 R20, R40, R44.reuse, R20 ;  /* 0x0000002c2814723c */ /* 0x080fe60000041814 */
[----:B------:R-:W3:Y:S02]  /*9940*/  MUFU.EX2 R132, R132 ;  /* 0x0000008400847308 */ /* 0x000ee40000000800 */
[----:B--2---:R-:W-:Y:S01]  /*9950*/  F2FP.BF16.F32.PACK_AB R165, R119, R118 ;  /* 0x0000007677a5723e */ /* 0x004fe200000010ff */
[C---:B------:R-:W-:Y:S07]  /*9960*/  HMMA.16816.F32.BF16 R24, R36.reuse, R44, R24 ;  /* 0x0000002c2418723c */ /* 0x040fee0000041818 */
[----:B------:R-:W-:Y:S01]  /*9970*/  MUFU.EX2 R130, R130 ;  /* 0x0000008200827308 */ /* 0x000fe20000000800 */
[-C--:B------:R-:W-:Y:S09]  /*9980*/  HMMA.16816.F32.BF16 R28, R36, R46.reuse, R28 ;  /* 0x0000002e241c723c */ /* 0x080ff2000004181c */
[----:B------:R-:W2:Y:S02]  /*9990*/  MUFU.EX2 R134, R134 ;  /* 0x0000008600867308 */ /* 0x000ea40000000800 */
[----:B---3--:R-:W-:Y:S01]  /*99a0*/  F2FP.BF16.F32.PACK_AB R166, R132, R128 ;  /* 0x0000008084a6723e */ /* 0x008fe200000010ff */
[----:B------:R-:W-:Y:S04]  /*99b0*/  HMMA.16816.F32.BF16 R32, R40, R46, R32 ;  /* 0x0000002e2820723c */ /* 0x000fe80000041820 */
[----:B------:R-:W-:Y:S01]  /*99c0*/  FADD.FTZ R44, R79, R0 ;  /* 0x000000004f2c7221 */ /* 0x000fe20000010000 */
[----:B------:R-:W-:Y:S02]  /*99d0*/  FADD.FTZ R37, R84, R2 ;  /* 0x0000000254257221 */ /* 0x000fe40000010000 */
[----:B------:R-:W-:Y:S01]  /*99e0*/  MUFU.EX2 R120, R120 ;  /* 0x0000007800787308 */ /* 0x000fe20000000800 */
[----:B------:R-:W-:Y:S03]  /*99f0*/  FADD.FTZ R36, R86, R53 ;  /* 0x0000003556247221 */ /* 0x000fe60000010000 */
[----:B------:R-:W-:Y:S01]  /*9a00*/  FADD.FTZ R0, R88, R52 ;  /* 0x0000003458007221 */ /* 0x000fe20000010000 */
[----:B------:R-:W-:Y:S05]  /*9a10*/  FADD.FTZ R2, R90, R44 ;  /* 0x0000002c5a027221 */ /* 0x000fea0000010000 */
[----:B------:R-:W3:Y:S01]  /*9a20*/  MUFU.EX2 R121, R121 ;  /* 0x0000007900797308 */ /* 0x000ee20000000800 */
[----:B--2---:R-:W-:Y:S09]  /*9a30*/  F2FP.BF16.F32.PACK_AB R167, R134, R130 ;  /* 0x0000008286a7723e */ /* 0x004ff200000010ff */
[----:B------:R-:W-:Y:S01]  /*9a40*/  MUFU.EX2 R122, R122 ;  /* 0x0000007a007a7308 */ /* 0x000fe20000000800 */
[-C--:B------:R-:W-:Y:S09]  /*9a50*/  HMMA.16816.F32.BF16 R144, R164, R152.reuse, R4 ;  /* 0x00000098a490723c */ /* 0x080ff20000041804 */
[----:B------:R-:W2:Y:S02]  /*9a60*/  MUFU.EX2 R123, R123 ;  /* 0x0000007b007b7308 */ /* 0x000ea40000000800 */
[----:B---3--:R-:W-:Y:S01]  /*9a70*/  F2FP.BF16.F32.PACK_AB R168, R121, R120 ;  /* 0x0000007879a8723e */ /* 0x008fe200000010ff */
        /* <DEDUP_REMOVED lines=12> */
[----:B------:R-:W3:Y:S01]  /*9b40*/  MUFU.EX2 R135, R135 ;  /* 0x0000008700877308 */ /* 0x000ee20000000800 */
[----:B--2---:R-:W-:Y:S01]  /*9b50*/  F2FP.BF16.F32.PACK_AB R169, R123, R122 ;  /* 0x0000007a7ba9723e */ /* 0x004fe200000010ff */
        /* <DEDUP_REMOVED lines=15> */
[----:B---3--:R-:W-:Y:S01]  /*9c50*/  F2FP.BF16.F32.PACK_AB R170, R135, R124 ;  /* 0x0000007c87aa723e */ /* 0x008fe200000010ff */
        /* <DEDUP_REMOVED lines=15> */
[----:B--2---:R-:W-:Y:S01]  /*9d50*/  F2FP.BF16.F32.PACK_AB R171, R172, R54 ;  /* 0x00000036acab723e */ /* 0x004fe200000010ff */
        /* <DEDUP_REMOVED lines=10> */
[-C--:B-1----:R-:W-:Y:S05]  /*9e00*/  HMMA.16816.F32.BF16 R156, R164, R48.reuse, R20 ;  /* 0x00000030a49c723c */ /* 0x082fea0000041814 */
[----:B------:R-:W-:Y:S01]  /*9e10*/  MOV R16, R3 ;  /* 0x0000000300107202 */ /* 0x000fe20000000f00 */
[C---:B------:R-:W-:Y:S05]  /*9e20*/  HMMA.16816.F32.BF16 R160, R168.reuse, R48, R24 ;  /* 0x00000030a8a0723c */ /* 0x040fea0000041818 */
[----:B------:R-:W-:Y:S01]  /*9e30*/  MOV R3, R139 ;  /* 0x0000008b00037202 */ /* 0x000fe20000000f00 */
[-C--:B------:R-:W-:Y:S06]  /*9e40*/  HMMA.16816.F32.BF16 R168, R168, R50.reuse, R28 ;  /* 0x00000032a8a8723c */ /* 0x080fec000004181c */
[----:B------:R-:W-:Y:S01]  /*9e50*/  HMMA.16816.F32.BF16 R164, R164, R50, R32 ;  /* 0x00000032a4a4723c */ /* 0x000fe20000041820 */
[----:B------:R-:W-:Y:S11]  /*9e60*/  @!UPT UIADD3 URZ, URZ, URZ, URZ ;  /* 0x0000003f3f3ff290 */ /* 0x000ff6000fffe03f */
[----:B------:R-:W-:Y:S01]  /*9e70*/  @!UPT UIADD3 URZ, URZ, URZ, URZ ;  /* 0x0000003f3f3ff290 */ /* 0x000fe2000fffe03f */
[----:B------:R-:W-:Y:S11]  /*9e80*/  @P6 BRA `(.L_x_76) ;  /* 0xffffffc800406947 */ /* 0x000ff6000383ffff */
.L_x_75:
[----:B------:R-:W2:Y:S01]  /*9e90*/  LDL R11, [R1+0x50] ;  /* 0x00005000010b7983 */ /* 0x000ea20000100800 */
[----:B------:R-:W1:Y:S01]  /*9ea0*/  S2UR UR4, SR_CgaCtaId ;  /* 0x00000000000479c3 */ /* 0x000e620000008800 */
[----:B------:R-:W-:Y:S01]  /*9eb0*/  UMOV UR5, 0x400 ;  /* 0x0000040000057882 */ /* 0x000fe20000000000 */
[----:B------:R-:W3:Y:S01]  /*9ec0*/  S2R R8, SR_TID.X ;  /* 0x0000000000087919 */ /* 0x000ee20000002100 */
[----:B------:R-:W4:Y:S04]  /*9ed0*/  SHFL.BFLY PT, R5, R227, 0x2, 0x1f ;  /* 0x0c401f00e3057f89 */ /* 0x000f2800000e0000 */
[----:B------:R-:W5:Y:S04]  /*9ee0*/  SHFL.BFLY PT, R4, R230, 0x2, 0x1f ;  /* 0x0c401f00e6047f89 */ /* 0x000f6800000e0000 */
[----:B------:R-:W5:Y:S04]  /*9ef0*/  SHFL.BFLY PT, R9, R231, 0x2, 0x1f ;  /* 0x0c401f00e7097f89 */ /* 0x000f6800000e0000 */
[----:B------:R-:W-:Y:S01]  /*9f00*/  SHFL.BFLY PT, R10, R232, 0x2, 0x1f ;  /* 0x0c401f00e80a7f89 */ /* 0x000fe200000e0000 */
[----:B-1----:R-:W-:Y:S01]  /*9f10*/  ULEA UR4, UR4, UR5, 0x18 ;  /* 0x0000000504047291 */ /* 0x002fe2000f8ec03f */
[----:B----4-:R-:W-:Y:S01]  /*9f20*/  FADD.FTZ R5, R5, R227 ;  /* 0x000000e305057221 */ /* 0x010fe20000010000 */
[----:B---3--:R-:W-:-:S04]  /*9f30*/  SHF.R.S32.HI R7, RZ, 0x1f, R8 ;  /* 0x0000001fff077819 */ /* 0x008fc80000011408 */
[----:B------:R-:W1:Y:S01]  /*9f40*/  SHFL.BFLY PT, R29, R5, 0x1, 0x1f ;  /* 0x0c201f00051d7f89 */ /* 0x000e6200000e0000 */
[----:B-----5:R-:W-:Y:S01]  /*9f50*/  FADD.FTZ R4, R4, R230 ;  /* 0x000000e604047221 */ /* 0x020fe20000010000 */
[CC--:B------:R-:W-:Y:S02]  /*9f60*/  LEA.HI R6, R7.reuse, R8.reuse, RZ, 0x2 ;  /* 0x0000000807067211 */ /* 0x0c0fe400078f10ff */
[----:B------:R-:W-:Y:S02]  /*9f70*/  LEA.HI R7, R7, R8, RZ, 0x5 ;  /* 0x0000000807077211 */ /* 0x000fe400078f28ff */
[----:B------:R-:W3:Y:S01]  /*9f80*/  SHFL.BFLY PT, R28, R4, 0x1, 0x1f ;  /* 0x0c201f00041c7f89 */ /* 0x000ee200000e0000 */
[----:B------:R-:W-:Y:S02]  /*9f90*/  SHF.R.S32.HI R38, RZ, 0x2, R6 ;  /* 0x00000002ff267819 */ /* 0x000fe40000011406 */
[----:B------:R-:W-:Y:S02]  /*9fa0*/  LOP3.LUT R6, R6, 0xfffffffc, RZ, 0xc0, !PT ;  /* 0xfffffffc06067812 */ /* 0x000fe400078ec0ff */
[----:B------:R-:W-:-:S02]  /*9fb0*/  SHF.R.S32.HI R3, RZ, 0x1f, R38 ;  /* 0x0000001fff037819 */ /* 0x000fc40000011426 */
[----:B------:R-:W-:Y:S01]  /*9fc0*/  SHF.R.S32.HI R30, RZ, 0x5, R7 ;  /* 0x00000005ff1e7819 */ /* 0x000fe20000011407 */
[----:B------:R-:W-:Y:S01]  /*9fd0*/  IMAD.IADD R8, R8, 0x1, -R6 ;  /* 0x0000000108087824 */ /* 0x000fe200078e0a06 */
[----:B------:R-:W-:Y:S01]  /*9fe0*/  LEA.HI R3, R3, R38, RZ, 0x3 ;  /* 0x0000002603037211 */ /* 0x000fe200078f18ff */
[----:B------:R-:W-:-:S03]  /*9ff0*/  FADD.FTZ R6, R9, R231 ;  /* 0x000000e709067221 */ /* 0x000fc60000010000 */
[----:B------:R-:W-:Y:S02]  /*a000*/  LOP3.LUT R3, R3, 0xfffffff8, RZ, 0xc0, !PT ;  /* 0xfffffff803037812 */ /* 0x000fe400078ec0ff */
[----:B------:R4:W2:Y:S03]  /*a010*/  SHFL.BFLY PT, R26, R6, 0x1, 0x1f ;  /* 0x0c201f00061a7f89 */ /* 0x0008a600000e0000 */
[----:B------:R-:W-:Y:S02]  /*a020*/  IMAD.IADD R3, R38, 0x1, -R3 ;  /* 0x0000000126037824 */ /* 0x000fe400078e0a03 */
[----:B-1----:R-:W-:-:S03]  /*a030*/  FADD.FTZ R29, R5, R29 ;  /* 0x0000001d051d7221 */ /* 0x002fc60000010000 */
[----:B------:R-:W-:Y:S01]  /*a040*/  LEA.HI R2, R3, R3, RZ, 0x1 ;  /* 0x0000000303027211 */ /* 0x000fe200078f08ff */
[----:B---3--:R-:W-:-:S03]  /*a050*/  FADD.FTZ R28, R4, R28 ;  /* 0x0000001c041c7221 */ /* 0x008fc60000010000 */
        /* <DEDUP_REMOVED lines=9> */
[----:B------:R-:W-:Y:S02]  /*a0f0*/  LEA.HI R5, R3, R3, RZ, 0x1d ;  /* 0x0000000303057211 */ /* 0x000fe400078fe8ff */
[----:B------:R4:W1:Y:S03]  /*a100*/  SHFL.BFLY PT, R27, R7, 0x1, 0x1f ;  /* 0x0c201f00071b7f89 */ /* 0x00086600000e0000 */
[----:B------:R-:W-:-:S05]  /*a110*/  IMAD.U32 R15, R15, 0x2, R5 ;  /* 0x000000020f0f7824 */ /* 0x000fca00078e0005 */
[----:B------:R-:W-:Y:S02]  /*a120*/  LEA R15, R15, UR4, 0x1 ;  /* 0x000000040f0f7c11 */ /* 0x000fe4000f8e08ff */
[----:B--2---:R-:W-:-:S13]  /*a130*/  ISETP.NE.AND P1, PT, R11, -0x1, PT ;  /* 0xffffffff0b00780c */ /* 0x004fda0003f25270 */
[----:B------:R-:W2:Y:S02]  /*a140*/  @P1 LDC.64 R12, c[0x0][0x298] ;  /* 0x0000a600ff0c1b82 */ /* 0x000ea40000000a00 */
[----:B--2---:R-:W-:-:S04]  /*a150*/  @P1 IMAD.WIDE.U32 R2, R11, R12, RZ ;  /* 0x0000000c0b021225 */ /* 0x004fc800078e00ff */
[----:B------:R-:W-:Y:S02]  /*a160*/  @P1 IMAD R37, R11, R13, R3 ;  /* 0x0000000d0b251224 */ /* 0x000fe400078e0203 */
[----:B------:R-:W-:Y:S01]  /*a170*/  @P1 IMAD.MOV.U32 R36, RZ, RZ, R2 ;  /* 0x000000ffff241224 */ /* 0x000fe200078e0002 */
[----:B-1--4-:R-:W-:Y:S06]  /*a180*/  @P1 BRA `(.L_x_79) ;  /* 0x0000000000201947 */ /* 0x012fec0003800000 */
[----:B------:R-:W1:Y:S01]  /*a190*/  S2R R10, SR_CTAID.Y ;  /* 0x00000000000a7919 */ /* 0x000e620000002600 */
[----:B------:R-:W2:Y:S01]  /*a1a0*/  LDC.64 R4, c[0x0][0x290] ;  /* 0x0000a400ff047b82 */ /* 0x000ea20000000a00 */
[----:B-1----:R-:W-:Y:S01]  /*a1b0*/  SHF.R.S32.HI R8, RZ, 0x1f, R10 ;  /* 0x0000001fff087819 */ /* 0x002fe2000001140a */
[----:B--2---:R-:W-:-:S04]  /*a1c0*/  IMAD.WIDE.U32 R2, R10, R4, RZ ;  /* 0x000000040a027225 */ /* 0x004fc800078e00ff */
[----:B------:R-:W-:Y:S01]  /*a1d0*/  IMAD R8, R8, R4, RZ ;  /* 0x0000000408087224 */ /* 0x000fe200078e02ff */
[----:B------:R-:W-:-:S03]  /*a1e0*/  MOV R36, R2 ;  /* 0x0000000200247202 */ /* 0x000fc60000000f00 */
[----:B------:R-:W-:-:S05]  /*a1f0*/  IMAD R5, R10, R5, R8 ;  /* 0x000000050a057224 */ /* 0x000fca00078e0208 */
[----:B------:R-:W-:-:S07]  /*a200*/  IADD3 R37, R3, R5, RZ ;  /* 0x0000000503257210 */ /* 0x000fce0007ffe0ff */
.L_x_79:
        /* <DEDUP_REMOVED lines=13> */
[----:B------:R-:W1:Y:S01]  /*a2e0*/  S2R R2, SR_CTAID.Y ;  /* 0x0000000000027919 */ /* 0x000e620000002600 */
[----:B------:R-:W1:Y:S01]  /*a2f0*/  LDC R4, c[0x0][0x2c4] ;  /* 0x0000b100ff047b82 */ /* 0x000e620000000800 */
[----:B------:R-:W-:Y:S01]  /*a300*/  PLOP3.LUT P6, PT, PT, PT, PT, 0x80, 0x0 ;  /* 0x000000000000781c */ /* 0x000fe20003fcf070 */
[----:B-1----:R-:W-:-:S05]  /*a310*/  IMAD R2, R2, R4, RZ ;  /* 0x0000000402027224 */ /* 0x002fca00078e02ff */
[----:B------:R-:W-:-:S04]  /*a320*/  SEL R2, R2, R11, !P1 ;  /* 0x0000000b02027207 */ /* 0x000fc80004800000 */
[--C-:B------:R-:W-:Y:S01]  /*a330*/  SHF.R.S32.HI R25, RZ, 0x1f, R2.reuse ;  /* 0x0000001fff197819 */ /* 0x100fe20000011402 */
[----:B------:R-:W-:-:S07]  /*a340*/  IMAD.MOV.U32 R24, RZ, RZ, R2 ;  /* 0x000000ffff187224 */ /* 0x000fce00078e0002 */
.L_x_80:
[----:B------:R-:W2:Y:S04]  /*a350*/  LDL R41, [R1+0x64] ;  /* 0x0000640001297983 */ /* 0x000ea80000100800 */
[----:B------:R1:W5:Y:S01]  /*a360*/  LDL R40, [R1+0x54] ;  /* 0x0000540001287983 */ /* 0x0003620000100800 */
[----:B------:R-:W-:Y:S01]  /*a370*/  MOV R31, 0x10 ;  /* 0x00000010001f7802 */ /* 0x000fe20000000f00 */
[----:B------:R-:W-:Y:S01]  /*a380*/  FADD.FTZ R27, R7, R27 ;  /* 0x0000001b071b7221 */ /* 0x000fe20000010000 */
[----:B------:R-:W-:Y:S01]  /*a390*/  ISETP.NE.AND P5, PT, RZ, UR4, PT ;  /* 0x00000004ff007c0c */ /* 0x000fe2000bfa5270 */
[----:B------:R-:W3:Y:S01]  /*a3a0*/  S2R R39, SR_CTAID.Y ;  /* 0x0000000000277919 */ /* 0x000ee20000002600 */
[----:B------:R-:W-:Y:S01]  /*a3b0*/  SEL R31, R31, 0xfffffff0, P4 ;  /* 0xfffffff01f1f7807 */ /* 0x000fe20002000000 */
[----:B------:R-:W4:Y:S01]  /*a3c0*/  S2UR UR4, SR_CTAID.X ;  /* 0x00000000000479c3 */ /* 0x000f220000002500 */
[----:B------:R-:W-:Y:S01]  /*a3d0*/  LOP3.LUT P4, RZ, R0, 0x2, RZ, 0xc0, !PT ;  /* 0x0000000200ff7812 */ /* 0x000fe2000788c0ff */
[----:B------:R-:W-:Y:S01]  /*a3e0*/  BSSY B0, `(.L_x_81) ;  /* 0x00000a9000007945 */ /* 0x000fe20003800000 */
[----:B------:R-:W-:-:S02]  /*a3f0*/  ISETP.NE.AND P0, PT, R3, RZ, PT ;  /* 0x000000ff0300720c */ /* 0x000fc40003f05270 */
[C---:B------:R-:W-:Y:S02]  /*a400*/  IADD3 R19, R15.reuse, 0x20, RZ ;  /* 0x000000200f137810 */ /* 0x040fe40007ffe0ff */
[----:B------:R-:W-:Y:S02]  /*a410*/  FSETP.NE.FTZ.AND P1, PT, R26, RZ, PT ;  /* 0x000000ff1a00720b */ /* 0x000fe40003f35000 */
[----:B------:R-:W-:Y:S01]  /*a420*/  MOV R3, 0x3f800000 ;  /* 0x3f80000000037802 */ /* 0x000fe20000000f00 */
[----:B------:R-:W1:Y:S01]  /*a430*/  @!P5 LDC R17, c[0x0][0x2c4] ;  /* 0x0000b100ff11db82 */ /* 0x000e620000000800 */
[----:B------:R-:W-:Y:S02]  /*a440*/  MOV R4, 0x3f800000 ;  /* 0x3f80000000047802 */ /* 0x000fe40000000f00 */
[----:B------:R-:W-:Y:S02]  /*a450*/  MOV R0, 0x3f800000 ;  /* 0x3f80000000007802 */ /* 0x000fe40000000f00 */
[----:B------:R-:W-:Y:S01]  /*a460*/  @P4 IADD3 R19, R15, -0x20, RZ ;  /* 0xffffffe00f134810 */ /* 0x000fe20007ffe0ff */
[----:B------:R-:W4:Y:S01]  /*a470*/  @P3 MUFU.RCP R3, R29 ;  /* 0x0000001d00033308 */ /* 0x000f220000001000 */
[----:B------:R-:W-:Y:S01]  /*a480*/  PLOP3.LUT P4, PT, PT, PT, PT, 0x8, 0x0 ;  /* 0x000000000000781c */ /* 0x000fe20003f8e170 */
[----:B------:R-:W3:Y:S01]  /*a490*/  @P5 LDC.64 R22, c[0x0][0x2c0] ;  /* 0x0000b000ff165b82 */ /* 0x000ee20000000a00 */
[----:B------:R-:W-:-:S02]  /*a4a0*/  @!P5 PLOP3.LUT P4, PT, P0, PT, PT, 0x80, 0x0 ;  /* 0x000000000000d81c */ /* 0x000fc4000078f070 */
[----:B------:R-:W-:Y:S02]  /*a4b0*/  FSETP.NE.FTZ.AND P0, PT, R27, RZ, PT ;  /* 0x000000ff1b00720b */ /* 0x000fe40003f15000 */
[----:B------:R-:W-:Y:S01]  /*a4c0*/  MOV R2, 0x3f800000 ;  /* 0x3f80000000027802 */ /* 0x000fe20000000f00 */
[----:B------:R-:W4:Y:S08]  /*a4d0*/  @P2 MUFU.RCP R4, R28 ;  /* 0x0000001c00042308 */ /* 0x000f300000001000 */
[----:B------:R-:W1:Y:S01]  /*a4e0*/  @P1 MUFU.RCP R0, R26 ;  /* 0x0000001a00001308 */ /* 0x000e620000001000 */
[C---:B----4-:R-:W-:Y:S01]  /*a4f0*/  FMUL.FTZ R144, R3.reuse, R144 ;  /* 0x0000009003907220 */ /* 0x050fe20000410000 */
[C---:B------:R-:W-:Y:S01]  /*a500*/  FMUL.FTZ R145, R3.reuse, R145 ;  /* 0x0000009103917220 */ /* 0x040fe20000410000 */
[C---:B------:R-:W-:Y:S01]  /*a510*/  FMUL.FTZ R152, R3.reuse, R152 ;  /* 0x0000009803987220 */ /* 0x040fe20000410000 */
[C---:B------:R-:W-:Y:S01]  /*a520*/  FMUL.FTZ R153, R3.reuse, R153 ;  /* 0x0000009903997220 */ /* 0x040fe20000410000 */
[C---:B------:R-:W-:Y:S01]  /*a530*/  FMUL.FTZ R156, R3.reuse, R156 ;  /* 0x0000009c039c7220 */ /* 0x040fe20000410000 */
[C---:B------:R-:W-:Y:S01]  /*a540*/  FMUL.FTZ R12, R3.reuse, R157 ;  /* 0x0000009d030c7220 */ /* 0x040fe20000410000 */
[C---:B------:R-:W-:Y:S01]  /*a550*/  FMUL.FTZ R164, R3.reuse, R164 ;  /* 0x000000a403a47220 */ /* 0x040fe20000410000 */
[----:B------:R-:W4:Y:S01]  /*a560*/  @P0 MUFU.RCP R2, R27 ;  /* 0x0000001b00020308 */ /* 0x000f220000001000 */
        /* <DEDUP_REMOVED lines=16> */
[C---:B----4-:R-:W-:Y:S01]  /*a670*/  FMUL.FTZ R143, R2.reuse, R143 ;  /* 0x0000008f028f7220 */ /* 0x050fe20000410000 */
        /* <DEDUP_REMOVED lines=12> */
[----:B------:R-:W4:Y:S01]  /*a740*/  @P4 LDC R17, c[0x0][0x2e4] ;  /* 0x0000b900ff114b82 */ /* 0x000f220000000800 */
[----:B------:R-:W-:Y:S01]  /*a750*/  F2FP.BF16.F32.PACK_AB R3, R3, R154 ;  /* 0x0000009a0303723e */ /* 0x000fe200000010ff */
[----:B------:R3:W-:Y:S01]  /*a760*/  STS [R15+0x200], R7 ;  /* 0x000200070f007388 */ /* 0x0007e20000000800 */
[----:B------:R-:W-:-:S02]  /*a770*/  IADD3 R2, R15, R31, RZ ;  /* 0x0000001f0f027210 */ /* 0x000fc40007ffe0ff */
[----:B------:R-:W-:Y:S02]  /*a780*/  F2FP.BF16.F32.PACK_AB R6, R6, R140 ;  /* 0x0000008c0606723e */ /* 0x000fe400000010ff */
[----:B------:R-:W-:Y:S01]  /*a790*/  F2FP.BF16.F32.PACK_AB R5, R143, R5 ;  /* 0x000000058f05723e */ /* 0x000fe200000010ff */
[----:B------:R-:W-:Y:S01]  /*a7a0*/  STS [R2], R4 ;  /* 0x0000000402007388 */ /* 0x000fe20000000800 */
[----:B------:R-:W-:Y:S02]  /*a7b0*/  F2FP.BF16.F32.PACK_AB R14, R14, R148 ;  /* 0x000000940e0e723e */ /* 0x000fe400000010ff */
[----:B------:R-:W-:Y:S01]  /*a7c0*/  F2FP.BF16.F32.PACK_AB R13, R151, R13 ;  /* 0x0000000d970d723e */ /* 0x000fe200000010ff */
[----:B------:R3:W-:Y:S01]  /*a7d0*/  STS [R2+0x200], R3 ;  /* 0x0002000302007388 */ /* 0x0007e20000000800 */
[----:B------:R-:W-:Y:S02]  /*a7e0*/  F2FP.BF16.F32.PACK_AB R12, R12, R156 ;  /* 0x0000009c0c0c723e */ /* 0x000fe400000010ff */
[----:B------:R-:W-:Y:S01]  /*a7f0*/  F2FP.BF16.F32.PACK_AB R11, R11, R158 ;  /* 0x0000009e0b0b723e */ /* 0x000fe200000010ff */
[----:B------:R-:W-:Y:S01]  /*a800*/  STS [R15+0x1000], R6 ;  /* 0x001000060f007388 */ /* 0x000fe20000000800 */
[----:B------:R-:W-:-:S02]  /*a810*/  F2FP.BF16.F32.PACK_AB R9, R9, R164 ;  /* 0x000000a40909723e */ /* 0x000fc400000010ff */
[----:B------:R-:W-:Y:S01]  /*a820*/  F2FP.BF16.F32.PACK_AB R8, R8, R166 ;  /* 0x000000a60808723e */ /* 0x000fe200000010ff */
[----:B------:R4:W-:Y:S01]  /*a830*/  STS [R15+0x1200], R5 ;  /* 0x001200050f007388 */ /* 0x0009e20000000800 */
[----:B------:R-:W-:Y:S02]  /*a840*/  F2FP.BF16.F32.PACK_AB R10, R10, R160 ;  /* 0x000000a00a0a723e */ /* 0x000fe400000010ff */
[----:B-1----:R-:W-:Y:S01]  /*a850*/  IADD3 R0, R31, R19, RZ ;  /* 0x000000131f007210 */ /* 0x002fe20007ffe0ff */
[----:B------:R-:W-:Y:S01]  /*a860*/  STS [R2+0x1000], R14 ;  /* 0x0010000e02007388 */ /* 0x000fe20000000800 */
[----:B------:R-:W-:Y:S02]  /*a870*/  F2FP.BF16.F32.PACK_AB R18, R163, R18 ;  /* 0x00000012a312723e */ /* 0x000fe400000010ff */
[----:B------:R-:W-:Y:S01]  /*a880*/  F2FP.BF16.F32.PACK_AB R21, R21, R168 ;  /* 0x000000a81515723e */ /* 0x000fe200000010ff */
[----:B------:R1:W-:Y:S01]  /*a890*/  STS [R2+0x1200], R13 ;  /* 0x0012000d02007388 */ /* 0x0003e20000000800 */
[----:B------:R-:W-:Y:S01]  /*a8a0*/  F2FP.BF16.F32.PACK_AB R20, R171, R20 ;  /* 0x00000014ab14723e */ /* 0x000fe200000010ff */
[----:B---3--:R-:W3:Y:S02]  /*a8b0*/  @!P5 LDC R7, c[0x0][0x270] ;  /* 0x00009c00ff07db82 */ /* 0x008ee40000000800 */
[----:B------:R3:W-:Y:S04]  /*a8c0*/  STS [R19], R12 ;  /* 0x0000000c13007388 */ /* 0x0007e80000000800 */
[----:B------:R3:W-:Y:S01]  /*a8d0*/  STS [R19+0x200], R11 ;  /* 0x0002000b13007388 */ /* 0x0007e20000000800 */
[----:B------:R-:W3:Y:S01]  /*a8e0*/  @P3 MUFU.LG2 R3, R29 ;  /* 0x0000001d00033308 */ /* 0x000ee20000000c00 */
[----:B------:R-:W3:Y:S02]  /*a8f0*/  @P3 LDC R4, c[0x0][0x2e8] ;  /* 0x0000ba00ff043b82 */ /* 0x000ee40000000800 */
[----:B------:R-:W-:Y:S04]  /*a900*/  STS [R0], R9 ;  /* 0x0000000900007388 */ /* 0x000fe80000000800 */
[----:B------:R3:W-:Y:S01]  /*a910*/  STS [R0+0x200], R8 ;  /* 0x0002000800007388 */ /* 0x0007e20000000800 */
[----:B----4-:R-:W-:Y:S01]  /*a920*/  @P0 MUFU.LG2 R5, R27 ;  /* 0x0000001b00050308 */ /* 0x010fe20000000c00 */
[----:B------:R-:W4:Y:S02]  /*a930*/  @P5 LDC R6, c[0x0][0x2c0] ;  /* 0x0000b000ff065b82 */ /* 0x000f240000000800 */
[----:B------:R4:W-:Y:S04]  /*a940*/  STS [R19+0x1000], R10 ;  /* 0x0010000a13007388 */ /* 0x0009e80000000800 */
[----:B------:R-:W-:Y:S01]  /*a950*/  STS [R19+0x1200], R18 ;  /* 0x0012001213007388 */ /* 0x000fe20000000800 */
[----:B-1----:R-:W-:Y:S01]  /*a960*/  @P5 MOV R2, 0x1 ;  /* 0x0000000100025802 */ /* 0x002fe20000000f00 */
[----:B---3--:R-:W-:-:S02]  /*a970*/  @!P5 IMAD R2, R17, R7, RZ ;  /* 0x000000071102d224 */ /* 0x008fc400078e02ff */
[----:B------:R-:W-:Y:S01]  /*a980*/  @P3 FMUL.FTZ R3, R3, 0.69314718246459960938 ;  /* 0x3f31721803033820 */ /* 0x000fe20000410000 */
[----:B------:R1:W-:Y:S01]  /*a990*/  STS [R0+0x1000], R21 ;  /* 0x0010001500007388 */ /* 0x0003e20000000800 */
[----:B------:R-:W3:Y:S01]  /*a9a0*/  @P1 LDC R12, c[0x0][0x2e8] ;  /* 0x0000ba00ff0c1b82 */ /* 0x000ee20000000800 */
[----:B------:R-:W-:Y:S01]  /*a9b0*/  IMAD R2, R39, R2, RZ ;  /* 0x0000000227027224 */ /* 0x000fe200078e02ff */
[----:B------:R-:W-:Y:S01]  /*a9c0*/  @P1 MUFU.LG2 R7, R26 ;  /* 0x0000001a00071308 */ /* 0x000fe20000000c00 */
[----:B------:R1:W-:Y:S03]  /*a9d0*/  STS [R0+0x1200], R20 ;  /* 0x0012001400007388 */ /* 0x0003e60000000800 */
[----:B------:R-:W-:Y:S02]  /*a9e0*/  SEL R2, R2, RZ, !P6 ;  /* 0x000000ff02027207 */ /* 0x000fe40007000000 */
[----:B------:R-:W-:Y:S08]  /*a9f0*/  BAR.SYNC.DEFER_BLOCKING 0x0 ;  /* 0x0000000000007b1d */ /* 0x000ff00000010000 */
[----:B------:R-:W3:Y:S01]  /*aa00*/  @P0 LDC R11, c[0x0][0x2e8] ;  /* 0x0000ba00ff0b0b82 */ /* 0x000ee20000000800 */
[----:B------:R-:W1:Y:S01]  /*aa10*/  @P2 MUFU.LG2 R8, R28 ;  /* 0x0000001c00082308 */ /* 0x000e620000000c00 */
[----:B------:R-:W3:Y:S01]  /*aa20*/  S2R R31, SR_CTAID.Z ;  /* 0x00000000001f7919 */ /* 0x000ee20000002700 */
[----:B------:R-:W-:-:S05]  /*aa30*/  @!P5 MOV R6, 0x1 ;  /* 0x000000010006d802 */ /* 0x000fca0000000f00 */
[----:B----4-:R-:W4:Y:S01]  /*aa40*/  @P2 LDC R10, c[0x0][0x2e8] ;  /* 0x0000ba00ff0a2b82 */ /* 0x010f220000000800 */
[----:B-1----:R-:W-:Y:S01]  /*aa50*/  MOV R21, 0x7f800000 ;  /* 0x7f80000000157802 */ /* 0x002fe20000000f00 */
[----:B------:R-:W-:Y:S01]  /*aa60*/  @P5 IMAD R0, R23, R22, RZ ;  /* 0x0000001617005224 */ /* 0x000fe200078e02ff */
[----:B------:R-:W-:Y:S01]  /*aa70*/  @!P5 MOV R0, R17 ;  /* 0x000000110000d202 */ /* 0x000fe20000000f00 */
[----:B------:R1:W1:Y:S01]  /*aa80*/  LDS.128 R32, [R225+0x1800] ;  /* 0x00180000e1207984 */ /* 0x0002620000000c00 */
[----:B------:R-:W-:Y:S01]  /*aa90*/  MOV R23, 0x7f800000 ;  /* 0x7f80000000177802 */ /* 0x000fe20000000f00 */
[----:B------:R-:W-:Y:S01]  /*aaa0*/  @P3 FFMA.FTZ R23, R139, R4, R3 ;  /* 0x000000048b173223 */ /* 0x000fe20000010003 */
[----:B------:R-:W-:Y:S01]  /*aab0*/  @P2 FMUL.FTZ R3, R8, 0.69314718246459960938 ;  /* 0x3f31721808032820 */ /* 0x000fe20000410000 */
[----:B------:R-:W-:Y:S01]  /*aac0*/  @P1 FMUL.FTZ R4, R7, 0.69314718246459960938 ;  /* 0x3f31721807041820 */ /* 0x000fe20000410000 */
[----:B------:R-:W-:Y:S02]  /*aad0*/  MOV R22, 0x7f800000 ;  /* 0x7f80000000167802 */ /* 0x000fe40000000f00 */
[----:B------:R-:W-:Y:S01]  /*aae0*/  MOV R20, 0x7f800000 ;  /* 0x7f80000000147802 */ /* 0x000fe20000000f00 */
[----:B---3--:R-:W-:Y:S01]  /*aaf0*/  @P1 FFMA.FTZ R20, R137, R12, R4 ;  /* 0x0000000c89141223 */ /* 0x008fe20000010004 */
[----:B----4-:R-:W-:Y:S01]  /*ab00*/  @P2 FFMA.FTZ R22, R138, R10, R3 ;  /* 0x0000000a8a162223 */ /* 0x010fe20000010003 */
[----:B------:R-:W-:-:S02]  /*ab10*/  IMAD R0, R31, R0, R2 ;  /* 0x000000001f007224 */ /* 0x000fc400078e0202 */
[----:B------:R-:W-:-:S05]  /*ab20*/  IMAD R2, R6, UR4, RZ ;  /* 0x0000000406027c24 */ /* 0x000fca000f8e02ff */
[----:B------:R-:W-:Y:S01]  /*ab30*/  SHF.L.U32 R9, R2, 0x7, RZ ;  /* 0x0000000702097819 */ /* 0x000fe200000006ff */
[----:B------:R-:W-:-:S03]  /*ab40*/  @P0 FMUL.FTZ R2, R5, 0.69314718246459960938 ;  /* 0x3f31721805020820 */ /* 0x000fc60000410000 */
[----:B------:R-:W-:Y:S01]  /*ab50*/  IADD3 R8, P4, P3, R9, R24, R0 ;  /* 0x0000001809087210 */ /* 0x000fe20007b9e000 */
[----:B------:R-:W-:Y:S01]  /*ab60*/  @P0 FFMA.FTZ R21, R16, R11, R2 ;  /* 0x0000000b10150223 */ /* 0x000fe20000010002 */
[----:B------:R-:W-:Y:S02]  /*ab70*/  SHF.R.S32.HI R5, RZ, 0x1f, R9 ;  /* 0x0000001fff057819 */ /* 0x000fe40000011409 */
[----:B------:R-:W-:-:S04]  /*ab80*/  SHF.R.S32.HI R0, RZ, 0x1f, R0 ;  /* 0x0000001fff007819 */ /* 0x000fc80000011400 */
[----:B------:R-:W-:Y:S02]  /*ab90*/  IADD3.X R9, R5, R25, R0, P4, P3 ;  /* 0x0000001905097210 */ /* 0x000fe400027e6400 */
[----:B--2---:R-:W-:-:S13]  /*aba0*/  LOP3.LUT P5, RZ, R41, 0x3, RZ, 0xc0, !PT ;  /* 0x0000000329ff7812 */ /* 0x004fda00078ac0ff */
[----:B-1----:R-:W-:Y:S05]  /*abb0*/  @P5 BRA `(.L_x_82) ;  /* 0x0000000000ac5947 */ /* 0x002fea0003800000 */
        /* <DEDUP_REMOVED lines=25> */
[----:B------:R-:W3:Y:S01]  /*ad50*/  @!P1 LDC.64 R16, c[0x0][0x2b0] ;  /* 0x0000ac00ff109b82 */ /* 0x000ee20000000a00 */
[----:B------:R-:W-:Y:S02]  /*ad60*/  @!P0 IADD3 R10, P6, R5, R8, RZ ;  /* 0x00000008050a8210 */ /* 0x000fe40007fde0ff */
[----:B------:R-:W-:-:S05]  /*ad70*/  @!P2 LEA.HI.X.SX32 R2, R2, R9, 0x1, P5 ;  /* 0x000000090202a211 */ /* 0x000fca00028f0eff */
        /* <DEDUP_REMOVED lines=15> */
.L_x_82:
[----:B------:R-:W-:Y:S05]  /*ae70*/  BSYNC B0 ;  /* 0x0000000000007941 */ /* 0x000fea0003800000 */
.L_x_81:
[----:B-1----:R-:W2:Y:S01]  /*ae80*/  LDL.LU.64 R8, [R1+0x20] ;  /* 0x0000200001087983 */ /* 0x002ea20000300a00 */
[----:B------:R-:W-:-:S03]  /*ae90*/  ULDC UR4, c[0x0][0x2d0] ;  /* 0x0000b40000047ab9 */ /* 0x000fc60000000800 */
[----:B------:R-:W3:Y:S04]  /*aea0*/  LDL.LU R7, [R1+0x58] ;  /* 0x0000580001077983 */ /* 0x000ee80000300800 */
[----:B------:R-:W4:Y:S04]  /*aeb0*/  LDL.LU R5, [R1+0x60] ;  /* 0x0000600001057983 */ /* 0x000f280000300800 */
[----:B------:R-:W4:Y:S04]  /*aec0*/  LDL.LU R4, [R1+0x5c] ;  /* 0x00005c0001047983 */ /* 0x000f280000300800 */
[----:B------:R1:W5:Y:S01]  /*aed0*/  LDL.64 R10, [R1+0x48] ;  /* 0x00004800010a7983 */ /* 0x0003620000100a00 */
[----:B------:R-:W-:Y:S01]  /*aee0*/  SHF.R.S32.HI R0, RZ, 0x1f, R31 ;  /* 0x0000001fff007819 */ /* 0x000fe2000001141f */
[----:B------:R-:W-:Y:S02]  /*aef0*/  BSSY B0, `(.L_x_83) ;  /* 0x0000019000007945 */ /* 0x000fe40003800000 */
[----:B------:R1:W1:Y:S01]  /*af00*/  LDS.128 R12, [R225] ;  /* 0x00000000e10c7984 */ /* 0x0002620000000c00 */
[----:B--2---:R-:W-:-:S02]  /*af10*/  IADD3 R2, P1, R8, R36, RZ ;  /* 0x0000002408027210 */ /* 0x004fc40007f3e0ff */
[----:B------:R-:W-:Y:S01]  /*af20*/  ISETP.GE.AND P0, PT, R8, UR4, PT ;  /* 0x0000000408007c0c */ /* 0x000fe2000bf06270 */
[----:B------:R-:W-:Y:S02]  /*af30*/  ULDC.64 UR4, c[0x0][0x2a0] ;  /* 0x0000a80000047ab9 */ /* 0x000fe40000000a00 */
[----:B------:R-:W-:Y:S01]  /*af40*/  IMAD.X R3, R9, 0x1, R37, P1 ;  /* 0x0000000109037824 */ /* 0x000fe200008e0625 */
[-C--:B-----5:R-:W-:Y:S01]  /*af50*/  ISETP.GE.OR P1, PT, R38, R40.reuse, P0 ;  /* 0x000000282600720c */ /* 0x0a0fe20000726670 */
[----:B------:R-:W-:Y:S01]  /*af60*/  IMAD R0, R0, UR4, RZ ;  /* 0x0000000400007c24 */ /* 0x000fe2000f8e02ff */
[-C--:B---3--:R-:W-:Y:S01]  /*af70*/  ISETP.GE.OR P2, PT, R7, R40.reuse, P0 ;  /* 0x000000280700720c */ /* 0x088fe20000746670 */
[----:B------:R-:W-:Y:S01]  /*af80*/  IMAD.WIDE.U32 R8, R31, UR4, R2 ;  /* 0x000000041f087c25 */ /* 0x000fe2000f8e0002 */
[-C--:B----4-:R-:W-:Y:S02]  /*af90*/  ISETP.GE.OR P3, PT, R5, R40.reuse, P0 ;  /* 0x000000280500720c */ /* 0x090fe40000766670 */
[----:B------:R-:W-:Y:S01]  /*afa0*/  ISETP.GE.OR P4, PT, R4, R40, P0 ;  /* 0x000000280400720c */ /* 0x000fe20000786670 */
[----:B------:R-:W-:-:S04]  /*afb0*/  IMAD R0, R31, UR5, R0 ;  /* 0x000000051f007c24 */ /* 0x000fc8000f8e0200 */
[----:B------:R-:W-:Y:S02]  /*afc0*/  IMAD.IADD R7, R9, 0x1, R0 ;  /* 0x0000000109077824 */ /* 0x000fe400078e0200 */
[----:B-1----:R-:W-:Y:S06]  /*afd0*/  @P1 BRA `(.L_x_84) ;  /* 0x0000000000281947 */ /* 0x002fec0003800000 */
        /* <DEDUP_REMOVED lines=9> */
[----:B------:R1:W-:Y:S02]  /*b070*/  STG.E.128 desc[UR8][R4.64], R12 ;  /* 0x0000000c04007986 */ /* 0x0003e4000c101d08 */
.L_x_84:
[----:B------:R-:W-:Y:S05]  /*b080*/  BSYNC B0 ;  /* 0x0000000000007941 */ /* 0x000fea0003800000 */
.L_x_83:
[----:B-1----:R1:W2:Y:S01]  /*b090*/  LDS.128 R12, [R225+0x800] ;  /* 0x00080000e10c7984 */ /* 0x0022a20000000c00 */
        /* <DEDUP_REMOVED lines=14> */
[----:B--2---:R3:W-:Y:S02]  /*b180*/  STG.E.128 desc[UR8][R4.64], R12 ;  /* 0x0000000c04007986 */ /* 0x0047e4000c101d08 */
.L_x_86:
[----:B------:R-:W-:Y:S05]  /*b190*/  BSYNC B0 ;  /* 0x0000000000007941 */ /* 0x000fea0003800000 */
.L_x_85:
        /* <DEDUP_REMOVED lines=16> */
.L_x_88:
[----:B------:R-:W-:Y:S05]  /*b2a0*/  BSYNC B0 ;  /* 0x0000000000007941 */ /* 0x000fea0003800000 */
.L_x_87:
        /* <DEDUP_REMOVED lines=15> */
.L_x_45:
[----:B------:R-:W2:Y:S01]  /*b3a0*/  LDL.LU R19, [R1+0x50] ;  /* 0x0000500001137983 */ /* 0x000ea20000300800 */
[----:B------:R-:W1:Y:S01]  /*b3b0*/  LDC.U8 R2, c[0x0][0x3d9] ;  /* 0x0000f640ff027b82 */ /* 0x000e620000000000 */
[----:B------:R-:W-:Y:S01]  /*b3c0*/  SHF.R.S32.HI R14, RZ, 0x1f, R101 ;  /* 0x0000001fff0e7819 */ /* 0x000fe20000011465 */
[----:B------:R-:W-:Y:S01]  /*b3d0*/  IMAD.IADD R12, R12, 0x1, -R25 ;  /* 0x000000010c0c7824 */ /* 0x000fe200078e0a19 */
[----:B------:R-:W-:Y:S01]  /*b3e0*/  ULDC UR6, c[0x0][0x2d0] ;  /* 0x0000b40000067ab9 */ /* 0x000fe20000000800 */
[----:B------:R-:W-:Y:S01]  /*b3f0*/  ULDC.64 UR4, c[0x0][0x2a0] ;  /* 0x0000a80000047ab9 */ /* 0x000fe20000000a00 */
[----:B------:R-:W-:Y:S02]  /*b400*/  LEA.HI R14, R14, R101, RZ, 0x2 ;  /* 0x000000650e0e7211 */ /* 0x000fe400078f10ff */
[----:B------:R-:W-:Y:S01]  /*b410*/  CS2R R16, SRZ ;  /* 0x0000000000107805 */ /* 0x000fe2000001ff00 */
[----:B------:R-:W-:Y:S01]  /*b420*/  BSSY B0, `(.L_x_89) ;  /* 0x000004c000007945 */ /* 0x000fe20003800000 */
[----:B------:R-:W3:Y:S01]  /*b430*/  LDC.U8 R0, c[0x0][0x3d8] ;  /* 0x0000f600ff007b82 */ /* 0x000ee20000000000 */
[----:B-1----:R-:W-:-:S02]  /*b440*/  ISETP.NE.AND P3, PT, R2, RZ, PT ;  /* 0x000000ff0200720c */ /* 0x002fc40003f65270 */
[C---:B---3--:R-:W-:Y:S02]  /*b450*/  ISETP.NE.AND P2, PT, R0.reuse, RZ, PT ;  /* 0x000000ff0000720c */ /* 0x048fe40003f45270 */
[----:B------:R-:W-:Y:S02]  /*b460*/  ISETP.NE.AND P1, PT, R0, RZ, !P3 ;  /* 0x000000ff0000720c */ /* 0x000fe40005f25270 */
[----:B------:R-:W-:-:S07]  /*b470*/  ISETP.NE.OR P2, PT, R2, RZ, !P2 ;  /* 0x000000ff0200720c */ /* 0x000fce0005745670 */
[----:B------:R-:W1:Y:S08]  /*b480*/  @!P3 LDC R6, c[0x0][0x2c4] ;  /* 0x0000b100ff06bb82 */ /* 0x000e700000000800 */
[----:B------:R-:W3:Y:S08]  /*b490*/  @!P3 LDC R13, c[0x0][0x270] ;  /* 0x00009c00ff0dbb82 */ /* 0x000ef00000000800 */
[----:B------:R-:W4:Y:S08]  /*b4a0*/  @!P2 LDC R15, c[0x0][0x2c4] ;  /* 0x0000b100ff0fab82 */ /* 0x000f300000000800 */
[----:B-1----:R-:W3:Y:S08]  /*b4b0*/  @P1 LDC R6, c[0x0][0x2e4] ;  /* 0x0000b900ff061b82 */ /* 0x002ef00000000800 */
[----:B------:R-:W1:Y:S08]  /*b4c0*/  @P3 LDC.64 R10, c[0x0][0x2c0] ;  /* 0x0000b000ff0a3b82 */ /* 0x000e700000000a00 */
[----:B------:R-:W1:Y:S01]  /*b4d0*/  @P3 LDC R18, c[0x0][0x2c0] ;  /* 0x0000b000ff123b82 */ /* 0x000e620000000800 */
[----:B------:R-:W-:Y:S01]  /*b4e0*/  @!P3 IMAD.MOV.U32 R18, RZ, RZ, 0x1 ;  /* 0x00000001ff12b424 */ /* 0x000fe200078e00ff */
[----:B--2---:R-:W-:-:S02]  /*b4f0*/  ISETP.NE.AND P0, PT, R19, -0x1, PT ;  /* 0xffffffff1300780c */ /* 0x004fc40003f05270 */
[----:B------:R-:W-:-:S11]  /*b500*/  ISETP.NE.OR P1, PT, R19, -0x1, P2 ;  /* 0xffffffff1300780c */ /* 0x000fd60001725670 */
[----:B------:R-:W2:Y:S01]  /*b510*/  @!P0 LDC.64 R4, c[0x0][0x290] ;  /* 0x0000a400ff048b82 */ /* 0x000ea20000000a00 */
[----:B------:R-:W-:-:S07]  /*b520*/  @!P0 SHF.R.S32.HI R0, RZ, 0x1f, R30 ;  /* 0x0000001fff008819 */ /* 0x000fce000001141e */
[----:B------:R-:W5:Y:S01]  /*b530*/  @P0 LDC.64 R8, c[0x0][0x298] ;  /* 0x0000a600ff080b82 */ /* 0x000f620000000a00 */
[----:B--2---:R-:W-:-:S04]  /*b540*/  @!P0 IMAD R0, R0, R4, RZ ;  /* 0x0000000400008224 */ /* 0x004fc800078e02ff */
[----:B------:R-:W-:Y:S01]  /*b550*/  @!P0 IMAD R7, R30, R5, R0 ;  /* 0x000000051e078224 */ /* 0x000fe200078e0200 */
[----:B------:R-:W-:Y:S01]  /*b560*/  LOP3.LUT R0, R14, 0xfffffffc, RZ, 0xc0, !PT ;  /* 0xfffffffc0e007812 */ /* 0x000fe200078ec0ff */
[----:B------:R-:W-:-:S04]  /*b570*/  @!P0 IMAD.WIDE.U32 R4, R30, R4, RZ ;  /* 0x000000041e048225 */ /* 0x000fc800078e00ff */
[----:B-----5:R-:W-:Y:S01]  /*b580*/  @P0 IMAD.WIDE.U32 R2, R19, R8, RZ ;  /* 0x0000000813020225 */ /* 0x020fe200078e00ff */
[----:B------:R-:W-:-:S03]  /*b590*/  SHF.R.S32.HI R8, RZ, 0x2, R14 ;  /* 0x00000002ff087819 */ /* 0x000fc6000001140e */
[----:B------:R-:W-:Y:S01]  /*b5a0*/  @P0 IMAD R9, R19, R9, R3 ;  /* 0x0000000913090224 */ /* 0x000fe200078e0203 */
[-C--:B------:R-:W-:Y:S01]  /*b5b0*/  ISETP.GE.AND P5, PT, R8, R12.reuse, PT ;  /* 0x0000000c0800720c */ /* 0x080fe20003fa6270 */
[----:B----4-:R-:W-:Y:S02]  /*b5c0*/  @!P1 IMAD R19, R30, R15, RZ ;  /* 0x0000000f1e139224 */ /* 0x010fe400078e02ff */
[C---:B------:R-:W-:Y:S02]  /*b5d0*/  VIADD R20, R8.reuse, 0x20 ;  /* 0x0000002008147836 */ /* 0x040fe40000000000 */
[C---:B------:R-:W-:Y:S01]  /*b5e0*/  VIADD R21, R8.reuse, 0x40 ;  /* 0x0000004008157836 */ /* 0x040fe20000000000 */
[----:B------:R2:W-:Y:S01]  /*b5f0*/  @!P1 STL [R1+0x50], R19 ;  /* 0x0000501301009387 */ /* 0x0005e20000100800 */
[----:B------:R-:W-:Y:S01]  /*b600*/  VIADD R22, R8, 0x60 ;  /* 0x0000006008167836 */ /* 0x000fe20000000000 */
[-C--:B------:R-:W-:Y:S01]  /*b610*/  ISETP.GE.AND P4, PT, R20, R12.reuse, PT ;  /* 0x0000000c1400720c */ /* 0x080fe20003f86270 */
[----:B------:R-:W-:Y:S01]  /*b620*/  @P0 IMAD.MOV.U32 R3, RZ, RZ, R2 ;  /* 0x000000ffff030224 */ /* 0x000fe200078e0002 */
[----:B------:R-:W-:Y:S01]  /*b630*/  ISETP.GE.AND P1, PT, R21, R12, PT ;  /* 0x0000000c1500720c */ /* 0x000fe20003f26270 */
[----:B------:R-:W-:Y:S01]  /*b640*/  IMAD.IADD R0, R101, 0x1, -R0 ;  /* 0x0000000165007824 */ /* 0x000fe200078e0a00 */
[----:B------:R-:W-:Y:S01]  /*b650*/  @!P2 SHF.R.S32.HI R17, RZ, 0x1f, R19 ;  /* 0x0000001fff11a819 */ /* 0x000fe20000011413 */
[----:B------:R-:W-:-:S02]  /*b660*/  @!P0 IMAD.IADD R9, R5, 0x1, R7 ;  /* 0x0000000105098824 */ /* 0x000fc400078e0207 */
[----:B------:R-:W-:Y:S01]  /*b670*/  @!P0 IMAD.MOV.U32 R3, RZ, RZ, R4 ;  /* 0x000000ffff038224 */ /* 0x000fe200078e0004 */
[----:B------:R-:W-:Y:S01]  /*b680*/  ISETP.GE.AND P0, PT, R22, R12, PT ;  /* 0x0000000c1600720c */ /* 0x000fe20003f06270 */
[----:B------:R-:W-:Y:S01]  /*b690*/  @P3 IMAD.MOV.U32 R2, RZ, RZ, 0x1 ;  /* 0x00000001ff023424 */ /* 0x000fe200078e00ff */
[----:B------:R-:W-:Y:S01]  /*b6a0*/  ISETP.NE.OR P5, PT, R0, RZ, P5 ;  /* 0x000000ff0000720c */ /* 0x000fe20002fa5670 */
[----:B---3--:R-:W-:Y:S01]  /*b6b0*/  @!P3 IMAD R2, R6, R13, RZ ;  /* 0x0000000d0602b224 */ /* 0x008fe200078e02ff */
[C---:B------:R-:W-:Y:S01]  /*b6c0*/  ISETP.NE.OR P6, PT, R0.reuse, RZ, P4 ;  /* 0x000000ff0000720c */ /* 0x040fe200027c5670 */
[----:B-1----:R-:W-:Y:S01]  /*b6d0*/  @P3 IMAD R13, R11, R10, RZ ;  /* 0x0000000a0b0d3224 */ /* 0x002fe200078e02ff */
[----:B------:R-:W-:Y:S01]  /*b6e0*/  ISETP.NE.OR P1, PT, R0, RZ, P1 ;  /* 0x000000ff0000720c */ /* 0x000fe20000f25670 */
[----:B------:R-:W-:Y:S01]  /*b6f0*/  IMAD R5, R30, R2, RZ ;  /* 0x000000021e057224 */ /* 0x000fe200078e02ff */
[C---:B------:R-:W-:Y:S01]  /*b700*/  ISETP.NE.OR P0, PT, R0.reuse, RZ, P0 ;  /* 0x000000ff0000720c */ /* 0x040fe20000705670 */
[----:B------:R-:W-:Y:S01]  /*b710*/  IMAD.SHL.U32 R0, R0, 0x8, RZ ;  /* 0x0000000800007824 */ /* 0x000fe200078e00ff */
[----:B------:R-:W-:Y:S01]  /*b720*/  P2R R23, PR, RZ, 0x2 ;  /* 0x00000002ff177803 */ /* 0x000fe20000000000 */
[----:B------:R-:W-:Y:S01]  /*b730*/  @!P3 IMAD.MOV.U32 R13, RZ, RZ, R6 ;  /* 0x000000ffff0db224 */ /* 0x000fe200078e0006 */
[----:B------:R-:W-:Y:S01]  /*b740*/  P2R R24, PR, RZ, 0x1 ;  /* 0x00000001ff187803 */ /* 0x000fe20000000000 */
[----:B------:R-:W-:Y:S01]  /*b750*/  @!P2 IMAD.MOV.U32 R16, RZ, RZ, R19 ;  /* 0x000000ffff10a224 */ /* 0x000fe200078e0013 */
[----:B------:R-:W-:-:S02]  /*b760*/  IADD3 R2, P0, R0, R3, RZ ;  /* 0x0000000300027210 */ /* 0x000fc40007f1e0ff */
[C---:B------:R-:W-:Y:S02]  /*b770*/  ISETP.GE.AND P1, PT, R0.reuse, UR6, PT ;  /* 0x0000000600007c0c */ /* 0x040fe4000bf26270 */
[----:B------:R-:W-:Y:S02]  /*b780*/  LEA.HI.X.SX32 R3, R0, R9, 0x1, P0 ;  /* 0x0000000900037211 */ /* 0x000fe400000f0eff */
[-C--:B------:R-:W-:Y:S02]  /*b790*/  ISETP.GE.OR P0, PT, R8, R12.reuse, P1 ;  /* 0x0000000c0800720c */ /* 0x080fe40000f06670 */
[----:B------:R-:W-:Y:S01]  /*b7a0*/  SHF.R.S32.HI R4, RZ, 0x1f, R31 ;  /* 0x0000001fff047819 */ /* 0x000fe2000001141f */
[----:B------:R-:W-:Y:S01]  /*b7b0*/  IMAD.WIDE.U32 R6, R31, UR4, R2 ;  /* 0x000000041f067c25 */ /* 0x000fe2000f8e0002 */
[--C-:B------:R-:W-:Y:S02]  /*b7c0*/  SHF.R.S32.HI R9, RZ, 0x1f, R8.reuse ;  /* 0x0000001fff097819 */ /* 0x100fe40000011408 */
[----:B--2---:R-:W-:Y:S01]  /*b7d0*/  SEL R19, R5, RZ, P2 ;  /* 0x000000ff05137207 */ /* 0x004fe20001000000 */
[----:B------:R-:W-:Y:S01]  /*b7e0*/  IMAD R4, R4, UR4, RZ ;  /* 0x0000000404047c24 */ /* 0x000fe2000f8e02ff */
[----:B------:R-:W-:Y:S01]  /*b7f0*/  ISETP.GE.OR P3, PT, R20, R12, P1 ;  /* 0x0000000c1400720c */ /* 0x000fe20000f66670 */
[----:B------:R-:W-:-:S04]  /*b800*/  IMAD.WIDE R2, R27, 0x80, R8 ;  /* 0x000000801b027825 */ /* 0x000fc800078e0208 */
[----:B------:R-:W-:-:S04]  /*b810*/  IMAD R4, R31, UR5, R4 ;  /* 0x000000051f047c24 */ /* 0x000fc8000f8e0204 */
[----:B------:R-:W-:Y:S01]  /*b820*/  IMAD.IADD R5, R4, 0x1, R7 ;  /* 0x0000000104057824 */ /* 0x000fe200078e0207 */
[----:B------:R-:W-:Y:S06]  /*b830*/  @P0 BRA `(.L_x_90) ;  /* 0x0000000000280947 */ /* 0x000fec0003800000 */
        /* <DEDUP_REMOVED lines=10> */
.L_x_90:
[----:B------:R-:W-:Y:S05]  /*b8e0*/  BSYNC B0 ;  /* 0x0000000000007941 */ /* 0x000fea0003800000 */
.L_x_89:
[----:B------:R-:W-:Y:S01]  /*b8f0*/  BSSY B0, `(.L_x_91) ;  /* 0x0000013000007945 */ /* 0x000fe20003800000 */
[-C--:B------:R-:W-:Y:S01]  /*b900*/  ISETP.GE.OR P2, PT, R21, R12.reuse, P1 ;  /* 0x0000000c1500720c */ /* 0x080fe20000f46670 */
[----:B-1----:R-:W-:Y:S01]  /*b910*/  IMAD R15, R31, R13, R19 ;  /* 0x0000000d1f0f7224 */ /* 0x002fe200078e0213 */
[----:B------:R-:W-:Y:S01]  /*b920*/  ISETP.GE.OR P4, PT, R22, R12, P1 ;  /* 0x0000000c1600720c */ /* 0x000fe20000f86670 */
[----:B------:R-:W-:Y:S01]  /*b930*/  IMAD R14, R25, R18, RZ ;  /* 0x00000012190e7224 */ /* 0x000fe200078e02ff */
[----:B------:R-:W-:Y:S11]  /*b940*/  @P3 BRA `(.L_x_92) ;  /* 0x0000000000343947 */ /* 0x000ff60003800000 */
        /* <DEDUP_REMOVED lines=13> */
.L_x_92:
[----:B------:R-:W-:Y:S05]  /*ba20*/  BSYNC B0 ;  /* 0x0000000000007941 */ /* 0x000fea0003800000 */
.L_x_91:
[----:B------:R-:W-:Y:S04]  /*ba30*/  BSSY B0, `(.L_x_93) ;  /* 0x000000f000007945 */ /* 0x000fe80003800000 */
[----:B------:R-:W-:Y:S05]  /*ba40*/  @P2 BRA `(.L_x_94) ;  /* 0x0000000000342947 */ /* 0x000fea0003800000 */
        /* <DEDUP_REMOVED lines=13> */
.L_x_94:
[----:B------:R-:W-:Y:S05]  /*bb20*/  BSYNC B0 ;  /* 0x0000000000007941 */ /* 0x000fea0003800000 */
.L_x_93:
        /* <DEDUP_REMOVED lines=17> */
.L_x_96:
[----:B------:R-:W-:Y:S05]  /*bc40*/  BSYNC B0 ;  /* 0x0000000000007941 */ /* 0x000fea0003800000 */
.L_x_95:
[----:B------:R-:W-:Y:S01]  /*bc50*/  BSSY B0, `(.L_x_97) ;  /* 0x000000b000007945 */ /* 0x000fe20003800000 */
[----:B------:R-:W-:-:S03]  /*bc60*/  IADD3.X R16, R14, R17, R15, P2, P1 ;  /* 0x000000110e107210 */ /* 0x000fc600017e240f */
[----:B------:R-:W-:Y:S05]  /*bc70*/  @P5 BRA `(.L_x_98) ;  /* 0x0000000000205947 */ /* 0x000fea0003800000 */
[----:B------:R-:W-:Y:S01]  /*bc80*/  IMAD R0, R8, R18, RZ ;  /* 0x0000001208007224 */ /* 0x000fe200078e02ff */
[----:B------:R-:W-:-:S04]  /*bc90*/  ULDC.64 UR4, c[0x0][0x2b0] ;  /* 0x0000ac0000047ab9 */ /* 0x000fc80000000a00 */
[----:B---3--:R-:W-:-:S04]  /*bca0*/  IADD3 R3, P0, R0, R10, RZ ;  /* 0x0000000a00037210 */ /* 0x008fc80007f1e0ff */
[----:B------:R-:W-:Y:S02]  /*bcb0*/  LEA.HI.X.SX32 R0, R0, R16, 0x1, P0 ;  /* 0x0000001000007211 */ /* 0x000fe400000f0eff */
[----:B------:R-:W-:-:S04]  /*bcc0*/  LEA R2, P0, R3, UR4, 0x2 ;  /* 0x0000000403027c11 */ /* 0x000fc8000f8010ff */
[----:B------:R-:W-:Y:S01]  /*bcd0*/  LEA.HI.X R3, R3, UR5, R0, 0x2, P0 ;  /* 0x0000000503037c11 */ /* 0x000fe200080f1400 */
[----:B------:R-:W-:-:S05]  /*bce0*/  IMAD.MOV.U32 R0, RZ, RZ, 0x7f800000 ;  /* 0x7f800000ff007424 */ /* 0x000fca00078e00ff */
[----:B------:R4:W-:Y:S03]  /*bcf0*/  STG.E desc[UR8][R2.64], R0 ;  /* 0x0000000002007986 */ /* 0x0009e6000c101908 */
.L_x_98:
[----:B------:R-:W-:Y:S05]  /*bd00*/  BSYNC B0 ;  /* 0x0000000000007941 */ /* 0x000fea0003800000 */
.L_x_97:
[----:B------:R-:W-:Y:S04]  /*bd10*/  BSSY B0, `(.L_x_99) ;  /* 0x000000a000007945 */ /* 0x000fe80003800000 */
[----:B------:R-:W-:Y:S05]  /*bd20*/  @P6 BRA `(.L_x_100) ;  /* 0x0000000000206947 */ /* 0x000fea0003800000 */
[----:B----4-:R-:W-:Y:S01]  /*bd30*/  IMAD R0, R20, R18, RZ ;  /* 0x0000001214007224 */ /* 0x010fe200078e02ff */
[----:B------:R-:W-:-:S04]  /*bd40*/  ULDC.64 UR4, c[0x0][0x2b0] ;  /* 0x0000ac0000047ab9 */ /* 0x000fc80000000a00 */
[----:B---3--:R-:W-:-:S04]  /*bd50*/  IADD3 R3, P0, R0, R10, RZ ;  /* 0x0000000a00037210 */ /* 0x008fc80007f1e0ff */
[----:B------:R-:W-:Y:S02]  /*bd60*/  LEA.HI.X.SX32 R0, R0, R16, 0x1, P0 ;  /* 0x0000001000007211 */ /* 0x000fe400000f0eff */
[----:B------:R-:W-:-:S04]  /*bd70*/  LEA R2, P0, R3, UR4, 0x2 ;  /* 0x0000000403027c11 */ /* 0x000fc8000f8010ff */
[----:B------:R-:W-:Y:S01]  /*bd80*/  LEA.HI.X R3, R3, UR5, R0, 0x2, P0 ;  /* 0x0000000503037c11 */ /* 0x000fe200080f1400 */
[----:B------:R-:W-:-:S05]  /*bd90*/  IMAD.MOV.U32 R0, RZ, RZ, 0x7f800000 ;  /* 0x7f800000ff007424 */ /* 0x000fca00078e00ff */
[----:B------:R3:W-:Y:S03]  /*bda0*/  STG.E desc[UR8][R2.64], R0 ;  /* 0x0000000002007986 */ /* 0x0007e6000c101908 */
.L_x_100:
[----:B------:R-:W-:Y:S05]  /*bdb0*/  BSYNC B0 ;  /* 0x0000000000007941 */ /* 0x000fea0003800000 */
.L_x_99:
[----:B------:R-:W-:Y:S01]  /*bdc0*/  ISETP.NE.AND P0, PT, R23, RZ, PT ;  /* 0x000000ff1700720c */ /* 0x000fe20003f05270 */
[----:B------:R-:W-:-:S12]  /*bdd0*/  BSSY B0, `(.L_x_101) ;  /* 0x000000a000007945 */ /* 0x000fd80003800000 */
[----:B------:R-:W-:Y:S05]  /*bde0*/  @P0 BRA `(.L_x_102) ;  /* 0x0000000000200947 */ /* 0x000fea0003800000 */
[----:B---34-:R-:W-:Y:S01]  /*bdf0*/  IMAD R0, R21, R18, RZ ;  /* 0x0000001215007224 */ /* 0x018fe200078e02ff */
[----:B------:R-:W-:-:S04]  /*be00*/  ULDC.64 UR4, c[0x0][0x2b0] ;  /* 0x0000ac0000047ab9 */ /* 0x000fc80000000a00 */
[----:B------:R-:W-:-:S04]  /*be10*/  IADD3 R3, P0, R0, R10, RZ ;  /* 0x0000000a00037210 */ /* 0x000fc80007f1e0ff */
[----:B------:R-:W-:Y:S02]  /*be20*/  LEA.HI.X.SX32 R0, R0, R16, 0x1, P0 ;  /* 0x0000001000007211 */ /* 0x000fe400000f0eff */
[----:B------:R-:W-:-:S04]  /*be30*/  LEA R2, P0, R3, UR4, 0x2 ;  /* 0x0000000403027c11 */ /* 0x000fc8000f8010ff */
[----:B------:R-:W-:Y:S01]  /*be40*/  LEA.HI.X R3, R3, UR5, R0, 0x2, P0 ;  /* 0x0000000503037c11 */ /* 0x000fe200080f1400 */
[----:B------:R-:W-:-:S05]  /*be50*/  IMAD.MOV.U32 R0, RZ, RZ, 0x7f800000 ;  /* 0x7f800000ff007424 */ /* 0x000fca00078e00ff */
[----:B------:R3:W-:Y:S03]  /*be60*/  STG.E desc[UR8][R2.64], R0 ;  /* 0x0000000002007986 */ /* 0x0007e6000c101908 */
.L_x_102:
[----:B------:R-:W-:Y:S05]  /*be70*/  BSYNC B0 ;  /* 0x0000000000007941 */ /* 0x000fea0003800000 */
.L_x_101:
[----:B------:R-:W-:-:S13]  /*be80*/  ISETP.NE.AND P0, PT, R24, RZ, PT ;  /* 0x000000ff1800720c */ /* 0x000fda0003f05270 */
[----:B------:R-:W-:Y:S05]  /*be90*/  @P0 EXIT ;  /* 0x000000000000094d */ /* 0x000fea0003800000 */
[----:B---34-:R-:W-:Y:S01]  /*bea0*/  IMAD R0, R22, R18, RZ ;  /* 0x0000001216007224 */ /* 0x018fe200078e02ff */
        /* <DEDUP_REMOVED lines=8> */
.L_x_103:
        /* <DEDUP_REMOVED lines=13> */
.L_x_1306:


//--------------------- .text._ZN5flash16flash_fwd_kernelI23Flash_fwd_kernel_traitsILi32ELi128ELi128ELi4ELb0ELb0EN7cutlass10bfloat16_tE19Flash_kernel_traitsILi32ELi128ELi128ELi4ES3_EELb0ELb0ELb0ELb1ELb0ELb0ELb0ELb0EEEvNS_16Flash_fwd_paramsE --------------------------
	.section	.text._ZN5flash16flash_fwd_kernelI23Flash_fwd_kernel_traitsILi32ELi128ELi128ELi4ELb0ELb0EN7cutlass10bfloat16_tE19Flash_kernel_traitsILi32ELi128ELi128ELi4ES3_EELb0ELb0ELb0ELb1ELb0ELb0ELb0ELb0EEEvNS_16Flash_fwd_paramsE,"ax",@progbits
	.align	128
        .global         _ZN5flash16flash_fwd_kernelI23Flash_fwd_kernel_traitsILi32ELi128ELi128ELi4ELb0ELb0EN7cutlass10bfloat16_tE19Flash_kernel_traitsILi32ELi128ELi128ELi4ES3_EELb0ELb0ELb0ELb1ELb0ELb0ELb0ELb0EEEvNS_16Flash_fwd_paramsE
        .type           _ZN5flash16flash_fwd_kernelI23Flash_fwd_kernel_traitsILi32ELi128ELi128ELi4ELb0ELb0EN7cutlass10bfloat16_tE19Flash_kernel_traitsILi32ELi128ELi128ELi4ES3_EELb0ELb0ELb0ELb1ELb0ELb0ELb0ELb0EEEvNS_16Flash_fwd_paramsE,@function
        .size           _ZN5flash16flash_fwd_kernelI23Flash_fwd_kernel_traitsILi32ELi128ELi128ELi4ELb0ELb0EN7cutlass10bfloat16_tE19Flash_kernel_traitsILi32ELi128ELi128ELi4ES3_EELb0ELb0ELb0ELb1ELb0ELb0ELb0ELb0EEEvNS_16Flash_fwd_paramsE,(.L_x_1307 - _ZN5flash16flash_fwd_kernelI23Flash_fwd_kernel_traitsILi32ELi128ELi128ELi4ELb0ELb0EN7cutlass10bfloat16_tE19Flash_kernel_traitsILi32ELi128ELi128ELi4ES3_EELb0ELb0ELb0ELb1ELb0ELb0ELb0ELb0EEEvNS_16Flash_fwd_paramsE)
        .other          _ZN5flash16flash_fwd_kernelI23Flash_fwd_kernel_traitsILi32ELi128ELi128ELi4ELb0ELb0EN7cutlass10bfloat16_tE19Flash_kernel_traitsILi32ELi128ELi128ELi4ES3_EELb0ELb0ELb0ELb1ELb0ELb0ELb0ELb0EEEvNS_16Flash_fwd_paramsE,@"STO_CUDA_ENTRY STV_DEFAULT"
_ZN5flash16flash_fwd_kernelI23Flash_fwd_kernel_traitsILi32ELi128ELi128ELi4ELb0ELb0EN7cutlass10bfloat16_tE19Flash_kernel_traitsILi32ELi128ELi128ELi4ES3_EELb0ELb0ELb0ELb1ELb0ELb0ELb0ELb0EEEvNS_16Flash_fwd_paramsE:
.text._ZN5flash16flash_fwd_kernelI23Flash_fwd_kernel_traitsILi32ELi128ELi128ELi4ELb0ELb0EN7cutlass10bfloat16_tE19Flash_kernel_traitsILi32ELi128ELi128ELi4ES3_EELb0ELb0ELb0ELb1ELb0ELb0ELb0ELb0EEEvNS_16Flash_fwd_paramsE:
        /* <DEDUP_REMOVED lines=41> */
.L_x_104:
[----:B-1----:R-:W1:Y:S02]  /*0290*/  LDC R4, c[0x0][0x2c8] ;  /* 0x0000b200ff047b82 */ /* 0x002e640000000800 */
.L_x_105:
        /* <DEDUP_REMOVED lines=16> */
[----:B------:R-:W-:-:S13]  /*03a0*/  ISETP.GE.AND P0, PT, R53, 0x1, PT ;  /* 0x000000013500780c */ /* 0x000fda0003f06270 */
[----:B------:R-:W-:Y:S05]  /*03b0*/  @!P0 BRA `(.L_x_106) ;  /* 0x000000ec00c88947 */ /* 0x000fea0003800000 */
[----:B------:R-:W1:Y:S01]  /*03c0*/  LDC R29, c[0x0][0x278] ;  /* 0x00009e00ff1d7b82 */ /* 0x000e620000000800 */
[----:B------:R-:W-:Y:S01]  /*03d0*/  ISETP.NE.AND P1, PT, R17, -0x1, PT ;  /* 0xffffffff1100780c */ /* 0x000fe20003f25270 */
[----:B------:R-:W-:Y:S01]  /*03e0*/  IMAD.MOV.U32 R33, RZ, RZ, R13 ;  /* 0x000000ffff217224 */ /* 0x000fe200078e000d */
[----:B------:R-:W-:Y:S02]  /*03f0*/  SHF.R.S32.HI R28, RZ, 0x1f, R193 ;  /* 0x0000001fff1c7819 */ /* 0x000fe400000114c1 */
[----:B------:R-:W-:Y:S02]  /*0400*/  ISETP.NE.AND P0, PT, R9, -0x1, PT ;  /* 0xffffffff0900780c */ /* 0x000fe40003f05270 */
[CC--:B------:R-:W-:Y:S01]  /*0410*/  LEA.HI R26, R28.reuse, R193.reuse, RZ, 0x3 ;  /* 0x000000c11c1a7211 */ /* 0x0c0fe200078f18ff */
[----:B------:R-:W2:Y:S01]  /*0420*/  LDC.64 R24, c[0x0][0x3c8] ;  /* 0x0000f200ff187b82 */ /* 0x000ea20000000a00 */
[----:B------:R-:W-:Y:S02]  /*0430*/  LEA.HI R183, R28, R193, RZ, 0x5 ;  /* 0x000000c11cb77211 */ /* 0x000fe400078f28ff */
[----:B------:R-:W-:-:S02]  /*0440*/  SHF.R.S32.HI R23, RZ, 0x3, R26 ;  /* 0x00000003ff177819 */ /* 0x000fc4000001141a */
[----:B------:R-:W-:Y:S02]  /*0450*/  SHF.R.S32.HI R181, RZ, 0x5, R183 ;  /* 0x00000005ffb57819 */ /* 0x000fe400000114b7 */
[----:B------:R-:W-:Y:S01]  /*0460*/  @!P1 SHF.R.S32.HI R6, RZ, 0x1f, R27 ;  /* 0x0000001fff069819 */ /* 0x000fe2000001141b */
[----:B------:R-:W3:Y:S01]  /*0470*/  @!P1 LDC.64 R14, c[0x0][0x228] ;  /* 0x00008a00ff0e9b82 */ /* 0x000ee20000000a00 */
[----:B-1----:R-:W-:-:S07]  /*0480*/  IABS R0, R29 ;  /* 0x0000001d00007213 */ /* 0x002fce0000000000 */
[----:B------:R-:W1:Y:S01]  /*0490*/  @P1 LDC.64 R20, c[0x0][0x240] ;  /* 0x00009000ff141b82 */ /* 0x000e620000000a00 */
[----:B------:R-:W-:Y:S01]  /*04a0*/  IMAD.MOV.U32 R11, RZ, RZ, R0 ;  /* 0x000000ffff0b7224 */ /* 0x000fe200078e0000 */
[----:B--2---:R-:W-:-:S03]  /*04b0*/  ISETP.NE.U32.AND P3, PT, R24, RZ, PT ;  /* 0x000000ff1800720c */ /* 0x004fc60003f65070 */
[----:B------:R-:W2:Y:S03]  /*04c0*/  I2F.RP R2, R11 ;  /* 0x0000000b00027306 */ /* 0x000ea60000209400 */
[----:B------:R-:W4:Y:S08]  /*04d0*/  @P0 LDC.64 R116, c[0x0][0x248] ;  /* 0x00009200ff740b82 */ /* 0x000f300000000a00 */
[----:B------:R-:W5:Y:S01]  /*04e0*/  @P0 LDC.64 R118, c[0x0][0x250] ;  /* 0x00009400ff760b82 */ /* 0x000f620000000a00 */
[----:B--2---:R-:W2:Y:S02]  /*04f0*/  MUFU.RCP R2, R2 ;  /* 0x0000000200027308 */ /* 0x004ea40000001000 */
[----:B--2---:R-:W-:-:S06]  /*0500*/  VIADD R2, R2, 0xffffffe ;  /* 0x0ffffffe02027836 */ /* 0x004fcc0000000000 */
[----:B------:R-:W2:Y:S02]  /*0510*/  F2I.FTZ.U32.TRUNC.NTZ R3, R2 ;  /* 0x0000000200037305 */ /* 0x000ea4000021f000 */
[----:B--2---:R-:W-:Y:S01]  /*0520*/  IADD3 R0, RZ, -R3, RZ ;  /* 0x80000003ff007210 */ /* 0x004fe20007ffe0ff */
[----:B------:R-:W-:-:S04]  /*0530*/  IMAD.MOV.U32 R2, RZ, RZ, RZ ;  /* 0x000000ffff027224 */ /* 0x000fc800078e00ff */
[----:B------:R-:W-:Y:S01]  /*0540*/  IMAD R4, R0, R11, RZ ;  /* 0x0000000b00047224 */ /* 0x000fe200078e02ff */
[----:B------:R-:W-:-:S03]  /*0550*/  IABS R0, R18 ;  /* 0x0000001200007213 */ /* 0x000fc60000000000 */
[----:B------:R-:W-:Y:S01]  /*0560*/  IMAD.HI.U32 R7, R3, R4, R2 ;  /* 0x0000000403077227 */ /* 0x000fe200078e0002 */
[----:B------:R-:W-:-:S03]  /*0570*/  LEA.HI R3, R28, R193, RZ, 0x2 ;  /* 0x000000c11c037211 */ /* 0x000fc600078f10ff */
[----:B------:R-:W-:Y:S01]  /*0580*/  IMAD.MOV.U32 R5, RZ, RZ, R0 ;  /* 0x000000ffff057224 */ /* 0x000fe200078e0000 */
[----:B------:R-:W-:Y:S01]  /*0590*/  LOP3.LUT R2, R3, 0xfffffffc, RZ, 0xc0, !PT ;  /* 0xfffffffc03027812 */ /* 0x000fe200078ec0ff */
[----:B------:R-:W-:Y:S01]  /*05a0*/  IMAD.SHL.U32 R0, R23, 0x40, RZ ;  /* 0x0000004017007824 */ /* 0x000fe200078e00ff */
[----:B------:R-:W-:Y:S01]  /*05b0*/  SHF.R.S32.HI R10, RZ, 0x2, R3 ;  /* 0x00000002ff0a7819 */ /* 0x000fe20000011403 */
[----:B------:R-:W-:Y:S01]  /*05c0*/  IMAD.HI.U32 R16, R7, R5, RZ ;  /* 0x0000000507107227 */ /* 0x000fe200078e00ff */
[----:B------:R-:W-:Y:S02]  /*05d0*/  IADD3 R2, -R2, R193, RZ ;  /* 0x000000c102027210 */ /* 0x000fe40007ffe1ff */
[----:B------:R-:W-:Y:S02]  /*05e0*/  LEA.HI R3, R3, R10, RZ, 0x1 ;  /* 0x0000000a03037211 */ /* 0x000fe400078f08ff */
[----:B------:R-:W-:Y:S01]  /*05f0*/  LOP3.LUT R0, R0, 0xc0, RZ, 0xc0, !PT ;  /* 0x000000c000007812 */ /* 0x000fe200078ec0ff */
[----:B------:R-:W-:Y:S01]  /*0600*/  IMAD.SHL.U32 R12, R2, 0x8, RZ ;  /* 0x00000008020c7824 */ /* 0x000fe200078e00ff */
[----:B------:R-:W-:Y:S01]  /*0610*/  LOP3.LUT R4, R3, 0x7fffffe, RZ, 0xc0, !PT ;  /* 0x07fffffe03047812 */ /* 0x000fe200078ec0ff */
[----:B---3--:R-:W-:-:S02]  /*0620*/  @!P1 IMAD R2, R6, R14, RZ ;  /* 0x0000000e06029224 */ /* 0x008fc400078e02ff */
[----:B-1----:R-:W-:Y:S01]  /*0630*/  @P1 IMAD.WIDE.U32 R6, R17, R20, RZ ;  /* 0x0000001411061225 */ /* 0x002fe200078e00ff */
[----:B------:R-:W-:Y:S01]  /*0640*/  MOV R32, R12 ;  /* 0x0000000c00207202 */ /* 0x000fe20000000f00 */
[----:B------:R1:W-:Y:S01]  /*0650*/  STL [R1+0x28], R12 ;  /* 0x0000280c01007387 */ /* 0x0003e20000100800 */
[----:B------:R-:W-:Y:S01]  /*0660*/  IADD3 R4, R10, -R4, RZ ;  /* 0x800000040a047210 */ /* 0x000fe20007ffe0ff */
[----:B------:R-:W-:Y:S02]  /*0670*/  IMAD.MOV.U32 R32, RZ, RZ, R12 ;  /* 0x000000ffff207224 */ /* 0x000fe400078e000c */
[----:B------:R-:W-:Y:S02]  /*0680*/  @!P1 IMAD R13, R27, R15, R2 ;  /* 0x0000000f1b0d9224 */ /* 0x000fe400078e0202 */
[----:B------:R-:W-:Y:S01]  /*0690*/  IMAD R4, R181, 0x8, R4 ;  /* 0x00000008b5047824 */ /* 0x000fe200078e0204 */
[----:B------:R-:W-:Y:S01]  /*06a0*/  LOP3.LUT R3, R0, 0x18, R32, 0xf8, !PT ;  /* 0x0000001800037812 */ /* 0x000fe200078ef820 */
[----:B------:R-:W-:Y:S01]  /*06b0*/  @!P1 IMAD.WIDE.U32 R14, R27, R14, RZ ;  /* 0x0000000e1b0e9225 */ /* 0x000fe200078e00ff */
[----:B------:R-:W-:-:S03]  /*06c0*/  SHF.R.U32.HI R0, RZ, 0x3, R0 ;  /* 0x00000003ff007819 */ /* 0x000fc60000011600 */
[----:B------:R-:W-:Y:S01]  /*06d0*/  @P1 IMAD R21, R17, R21, R7 ;  /* 0x0000001511151224 */ /* 0x000fe200078e0207 */
[----:B------:R-:W-:Y:S01]  /*06e0*/  LOP3.LUT R3, R3, R0, RZ, 0x3c, !PT ;  /* 0x0000000003037212 */ /* 0x000fe200078e3cff */
[----:B------:R-:W-:Y:S01]  /*06f0*/  IMAD.MOV R0, RZ, RZ, -R16 ;  /* 0x000000ffff007224 */ /* 0x000fe200078e0a10 */
[----:B------:R-:W-:Y:S02]  /*0700*/  @!P1 IADD3 R21, R15, R13, RZ ;  /* 0x0000000d0f159210 */ /* 0x000fe40007ffe0ff */
[----:B------:R-:W-:Y:S01]  /*0710*/  LEA R221, R4, R3, 0x5 ;  /* 0x0000000304dd7211 */ /* 0x000fe200078e28ff */
[C---:B------:R-:W-:Y:S02]  /*0720*/  @P0 IMAD.IADD R4, R8.reuse, 0x1, R9 ;  /* 0x0000000108040824 */ /* 0x040fe400078e0209 */
[----:B-1----:R-:W-:Y:S02]  /*0730*/  IMAD R12, R11, R0, R5 ;  /* 0x000000000b0c7224 */ /* 0x002fe400078e0205 */
[----:B------:R-:W-:-:S02]  /*0740*/  @P0 IMAD.IADD R0, R8, 0x1, R9 ;  /* 0x0000000108000824 */ /* 0x000fc400078e0209 */
[----:B----4-:R-:W-:Y:S01]  /*0750*/  @P0 IMAD R9, R4, R117, RZ ;  /* 0x0000007504090224 */ /* 0x010fe200078e02ff */
[----:B------:R-:W-:Y:S01]  /*0760*/  ISETP.GT.U32.AND P2, PT, R11, R12, PT ;  /* 0x0000000c0b00720c */ /* 0x000fe20003f44070 */
[----:B-----5:R-:W-:-:S04]  /*0770*/  @P0 IMAD.WIDE.U32 R2, R0, R118, RZ ;  /* 0x0000007600020225 */ /* 0x020fc800078e00ff */
[----:B------:R-:W-:Y:S01]  /*0780*/  @P0 IMAD.WIDE.U32 R4, R4, R116, RZ ;  /* 0x0000007404040225 */ /* 0x000fe200078e00ff */
[----:B------:R-:W-:-:S03]  /*0790*/  @P0 MOV R20, R2 ;  /* 0x0000000200140202 */ /* 0x000fc60000000f00 */
[----:B------:R-:W-:Y:S01]  /*07a0*/  @P0 IMAD R7, R0, R119, RZ ;  /* 0x0000007700070224 */ /* 0x000fe200078e02ff */
[----:B------:R-:W-:Y:S01]  /*07b0*/  @P0 MOV R13, R4 ;  /* 0x00000004000d0202 */ /* 0x000fe20000000f00 */
[----:B------:R-:W-:Y:S02]  /*07c0*/  @P0 IMAD.IADD R17, R5, 0x1, R9 ;  /* 0x0000000105110824 */ /* 0x000fe400078e0209 */
[----:B------:R-:W-:Y:S01]  /*07d0*/  @P0 IMAD.IADD R22, R3, 0x1, R7 ;  /* 0x0000000103160824 */ /* 0x000fe200078e0207 */
        /* <DEDUP_REMOVED lines=14> */
.L_x_107:
        /* <DEDUP_REMOVED lines=14> */
.L_x_108:
[----:B------:R-:W-:Y:S01]  /*09a0*/  @!P2 IMAD.IADD R12, R12, 0x1, -R11 ;  /* 0x000000010c0ca824 */ /* 0x000fe200078e0a0b */
[----:B------:R-:W-:Y:S01]  /*09b0*/  ISETP.NE.AND.EX P4, PT, R25, RZ, PT, P3 ;  /* 0x000000ff1900720c */ /* 0x000fe20003f85330 */
[----:B------:R-:W1:Y:S01]  /*09c0*/  S2UR UR4, SR_CgaCtaId ;  /* 0x00000000000479c3 */ /* 0x000e620000008800 */
[----:B------:R-:W-:Y:S01]  /*09d0*/  IMAD.IADD R4, R188, 0x1, -R252 ;  /* 0x00000001bc047824 */ /* 0x000fe200078e0afc */
[----:B------:R-:W-:Y:S01]  /*09e0*/  SHF.R.S32.HI R33, RZ, 0x1f, R32 ;  /* 0x0000001fff217819 */ /* 0x000fe20000011420 */
[----:B------:R-:W-:Y:S01]  /*09f0*/  VIADD R35, R10, 0x20 ;  /* 0x000000200a237836 */ /* 0x000fe20000000000 */
[----:B------:R-:W-:Y:S01]  /*0a00*/  ISETP.GE.U32.AND P6, PT, R12, R11, PT ;  /* 0x0000000b0c00720c */ /* 0x000fe20003fc6070 */
[C---:B------:R-:W-:Y:S01]  /*0a10*/  VIADD R34, R10.reuse, 0x40 ;  /* 0x000000400a227836 */ /* 0x040fe20000000000 */
[----:B------:R-:W-:Y:S01]  /*0a20*/  SHF.R.S32.HI R11, RZ, 0x1f, R10 ;  /* 0x0000001fff0b7819 */ /* 0x000fe2000001140a */
[----:B------:R-:W-:Y:S01]  /*0a30*/  VIADD R31, R10, 0x60 ;  /* 0x000000600a1f7836 */ /* 0x000fe20000000000 */
[----:B------:R2:W-:Y:S01]  /*0a40*/  STL [R1+0x60], R4 ;  /* 0x0000600401007387 */ /* 0x0005e20000100800 */
[----:B------:R-:W-:Y:S01]  /*0a50*/  LOP3.LUT R0, R18, R29, RZ, 0x3c, !PT ;  /* 0x0000001d12007212 */ /* 0x000fe200078e3cff */
[----:B------:R-:W-:Y:S01]  /*0a60*/  @!P1 IMAD.MOV.U32 R6, RZ, RZ, R14 ;  /* 0x000000ffff069224 */ /* 0x000fe200078e000e */
[----:B------:R-:W-:Y:S01]  /*0a70*/  ISETP.GE.AND P1, PT, R10, R4, PT ;  /* 0x000000040a00720c */ /* 0x000fe20003f26270 */
[----:B------:R-:W-:Y:S01]  /*0a80*/  IMAD.WIDE R36, R30, 0x80, R10 ;  /* 0x000000801e247825 */ /* 0x000fe200078e020a */
[----:B------:R2:W-:Y:S01]  /*0a90*/  STL [R1+0x64], R35 ;  /* 0x0000642301007387 */ /* 0x0005e20000100800 */
[----:B------:R-:W3:Y:S01]  /*0aa0*/  @P4 LDC.64 R14, c[0x0][0x3d0] ;  /* 0x0000f400ff0e4b82 */ /* 0x000ee20000000a00 */
[----:B------:R-:W-:Y:S01]  /*0ab0*/  ISETP.GE.AND P0, PT, R0, RZ, PT ;  /* 0x000000ff0000720c */ /* 0x000fe20003f06270 */
[----:B------:R-:W-:Y:S01]  /*0ac0*/  ULDC.64 UR6, c[0x0][0x258] ;  /* 0x0000960000067ab9 */ /* 0x000fe20000000a00 */
[----:B------:R2:W-:Y:S01]  /*0ad0*/  STL [R1+0x6c], R34 ;  /* 0x00006c2201007387 */ /* 0x0005e20000100800 */
[----:B------:R-:W-:Y:S01]  /*0ae0*/  SHF.R.S32.HI R19, RZ, 0x1f, R18 ;  /* 0x0000001fff137819 */ /* 0x000fe20000011412 */
[----:B------:R-:W-:Y:S01]  /*0af0*/  UMOV UR5, 0x400 ;  /* 0x0000040000057882 */ /* 0x000fe20000000000 */
[----:B------:R-:W-:Y:S01]  /*0b00*/  P2R R12, PR, RZ, 0x1 ;  /* 0x00000001ff0c7803 */ /* 0x000fe20000000000 */
[----:B------:R2:W-:Y:S01]  /*0b10*/  STL [R1+0x2c], R33 ;  /* 0x00002c2101007387 */ /* 0x0005e20000100800 */
[----:B------:R-:W-:Y:S01]  /*0b20*/  IADD3 R2, P0, R32, R6, RZ ;  /* 0x0000000620027210 */ /* 0x000fe20007f1e0ff */
[----:B------:R-:W-:Y:S01]  /*0b30*/  IMAD R0, R19, UR6, RZ ;  /* 0x0000000613007c24 */ /* 0x000fe2000f8e02ff */
[----:B-1----:R-:W-:Y:S01]  /*0b40*/  ULEA UR4, UR4, UR5, 0x18 ;  /* 0x0000000504047291 */ /* 0x002fe2000f8ec03f */
[----:B------:R2:W-:Y:S01]  /*0b50*/  STL [R1+0x68], R31 ;  /* 0x0000681f01007387 */ /* 0x0005e20000100800 */
[----:B------:R-:W-:Y:S01]  /*0b60*/  BSSY B0, `(.L_x_109) ;  /* 0x000001f000007945 */ /* 0x000fe20003800000 */
[----:B------:R-:W-:Y:S01]  /*0b70*/  IMAD.X R3, R33, 0x1, R21, P0 ;  /* 0x0000000121037824 */ /* 0x000fe200000e0615 */
[-C--:B------:R-:W-:Y:S01]  /*0b80*/  ISETP.GE.AND P3, PT, R35, R4.reuse, PT ;  /* 0x000000042300720c */ /* 0x080fe20003f66270 */
[----:B------:R2:W-:Y:S01]  /*0b90*/  STL.64 [R1+0x58], R36 ;  /* 0x0000582401007387 */ /* 0x0005e20000100a00 */
[C---:B------:R-:W-:Y:S01]  /*0ba0*/  IMAD R0, R18.reuse, UR7, R0 ;  /* 0x0000000712007c24 */ /* 0x040fe2000f8e0200 */
[----:B------:R-:W-:Y:S01]  /*0bb0*/  ISETP.GE.AND P5, PT, R31, R4, PT ;  /* 0x000000041f00720c */ /* 0x000fe20003fa6270 */
[----:B------:R-:W-:Y:S01]  /*0bc0*/  IMAD.WIDE.U32 R8, R18, UR6, R2 ;  /* 0x0000000612087c25 */ /* 0x000fe2000f8e0002 */
[----:B------:R-:W-:-:S03]  /*0bd0*/  LEA R221, R221, UR4, 0x1 ;  /* 0x00000004dddd7c11 */ /* 0x000fc6000f8e08ff */
[----:B------:R-:W-:Y:S01]  /*0be0*/  @!P2 VIADD R16, R16, 0x1 ;  /* 0x000000011010a836 */ /* 0x000fe20000000000 */
[----:B------:R-:W-:Y:S01]  /*0bf0*/  ISETP.GE.AND P2, PT, R34, R4, PT ;  /* 0x000000042200720c */ /* 0x000fe20003f46270 */
[----:B------:R-:W-:Y:S01]  /*0c00*/  IMAD.IADD R7, R9, 0x1, R0 ;  /* 0x0000000109077824 */ /* 0x000fe200078e0200 */
[----:B------:R-:W-:Y:S11]  /*0c10*/  @P1 BRA `(.L_x_110) ;  /* 0x00000000004c1947 */ /* 0x000ff60003800000 */
        /* <DEDUP_REMOVED lines=12> */
[----:B--2---:R-:W-:Y:S02]  /*0ce0*/  LEA R4, P0, R2, UR6, 0x1 ;  /* 0x0000000602047c11 */ /* 0x004fe4000f8008ff */
[----:B------:R-:W-:-:S04]  /*0cf0*/  IADD3 R0, R3, R0, RZ ;  /* 0x0000000003007210 */ /* 0x000fc80007ffe0ff */
[----:B------:R-:W-:-:S05]  /*0d00*/  LEA.HI.X R5, R2, UR7, R0, 0x1, P0 ;  /* 0x0000000702057c11 */ /* 0x000fca00080f0c00 */
[----:B------:R-:W-:Y:S01]  /*0d10*/  @!PT LDS RZ, [RZ] ;  /* 0x00000000fffff984 */ /* 0x000fe20000000800 */
[----:B------:R-:W-:Y:S01]  /*0d20*/  @!PT LDS RZ, [RZ] ;  /* 0x00000000fffff984 */ /* 0x000fe20000000800 */
[----:B------:R-:W-:Y:S01]  /*0d30*/  @!PT LDS RZ, [RZ] ;  /* 0x00000000fffff984 */ /* 0x000fe20000000800 */
[----:B------:R4:W-:Y:S02]  /*0d40*/  LDGSTS.E.BYPASS.LTC128B.128 [R221], desc[UR8][R4.64] ;  /* 0x0000000004dd7fae */ /* 0x0009e4000b901d48 */
.L_x_110:
[----:B------:R-:W-:Y:S05]  /*0d50*/  BSYNC B0 ;  /* 0x0000000000007941 */ /* 0x000fea0003800000 */
.L_x_109:
[----:B------:R-:W-:Y:S04]  /*0d60*/  BSSY B0, `(.L_x_111) ;  /* 0x0000016000007945 */ /* 0x000fe80003800000 */
[----:B------:R-:W-:Y:S05]  /*0d70*/  @P3 BRA `(.L_x_112) ;  /* 0x0000000000503947 */ /* 0x000fea0003800000 */
[----:B------:R-:W-:Y:S02]  /*0d80*/  ULDC UR5, c[0x0][0x2d0] ;  /* 0x0000b40000057ab9 */ /* 0x000fe40000000800 */
[----:B------:R-:W-:-:S13]  /*0d90*/  ISETP.GE.AND P0, PT, R32, UR5, PT ;  /* 0x0000000520007c0c */ /* 0x000fda000bf06270 */
[----:B------:R1:W-:Y:S01]  /*0da0*/  @P0 STS.128 [R221+0x800], RZ ;  /* 0x000800ffdd000388 */ /* 0x0003e20000000c00 */
[----:B------:R-:W-:Y:S05]  /*0db0*/  @P0 BRA `(.L_x_112) ;  /* 0x0000000000400947 */ /* 0x000fea0003800000 */
[----:B--2-4-:R-:W-:Y:S01]  /*0dc0*/  IADD3 R4, P0, R36, 0x20, RZ ;  /* 0x0000002024047810 */ /* 0x014fe20007f1e0ff */
[----:B------:R-:W-:Y:S01]  /*0dd0*/  ULDC.64 UR6, c[0x0][0x240] ;  /* 0x0000900000067ab9 */ /* 0x000fe20000000a00 */
[----:B------:R-:W-:Y:S01]  /*0de0*/  MOV R3, R7 ;  /* 0x0000000700037202 */ /* 0x000fe20000000f00 */
[----:B------:R-:W-:Y:S02]  /*0df0*/  IMAD.MOV.U32 R2, RZ, RZ, R8 ;  /* 0x000000ffff027224 */ /* 0x000fe400078e0008 */
[----:B------:R-:W-:Y:S02]  /*0e00*/  IMAD.X R0, RZ, RZ, R37, P0 ;  /* 0x000000ffff007224 */ /* 0x000fe400000e0625 */
[----:B------:R-:W-:-:S04]  /*0e10*/  IMAD.WIDE.U32 R2, R4, UR6, R2 ;  /* 0x0000000604027c25 */ /* 0x000fc8000f8e0002 */
[----:B------:R-:W-:-:S04]  /*0e20*/  IMAD R0, R0, UR6, RZ ;  /* 0x0000000600007c24 */ /* 0x000fc8000f8e02ff */
        /* <DEDUP_REMOVED lines=9> */
.L_x_112:
[----:B------:R-:W-:Y:S05]  /*0ec0*/  BSYNC B0 ;  /* 0x0000000000007941 */ /* 0x000fea0003800000 */
.L_x_111:
        /* <DEDUP_REMOVED lines=22> */
.L_x_114:
[----:B------:R-:W-:Y:S05]  /*1030*/  BSYNC B0 ;  /* 0x0000000000007941 */ /* 0x000fea0003800000 */
.L_x_113:
        /* <DEDUP_REMOVED lines=8> */
[----:B------:R-:W-:Y:S01]  /*10c0*/  MOV R3, R7 ;  /* 0x0000000700037202 */ /* 0x000fe20000000f00 */
[----:B------:R-:W-:Y:S02]  /*10d0*/  IMAD.MOV.U32 R2, RZ, RZ, R8 ;  /* 0x000000ffff027224 */ /* 0x000fe400078e0008 */
[----:B------:R-:W-:Y:S02]  /*10e0*/  IMAD.X R0, RZ, RZ, R37, P0 ;  /* 0x000000ffff007224 */ /* 0x000fe400000e0625 */
[----:B--2-4-:R-:W-:-:S04]  /*10f0*/  IMAD.WIDE.U32 R4, R6, UR6, R2 ;  /* 0x0000000606047c25 */ /* 0x014fc8000f8e0002 */
        /* <DEDUP_REMOVED lines=10> */
.L_x_116:
[----:B------:R-:W-:Y:S05]  /*11a0*/  BSYNC B0 ;  /* 0x0000000000007941 */ /* 0x000fea0003800000 */
.L_x_115:
[----:B------:R-:W-:Y:S01]  /*11b0*/  ISETP.NE.AND P0, PT, R12, RZ, PT ;  /* 0x000000ff0c00720c */ /* 0x000fe20003f05270 */
[----:B------:R-:W-:Y:S01]  /*11c0*/  @P6 VIADD R16, R16, 0x1 ;  /* 0x0000000110106836 */ /* 0x000fe20000000000 */
[----:B------:R-:W-:Y:S01]  /*11d0*/  ISETP.NE.AND P1, PT, R29, RZ, PT ;  /* 0x000000ff1d00720c */ /* 0x000fe20003f25270 */
[-C--:B--2---:R-:W-:Y:S01]  /*11e0*/  IMAD.WIDE.U32 R2, R10, R116.reuse, R32 ;  /* 0x000000740a027225 */ /* 0x084fe200078e0020 */
[----:B------:R-:W-:Y:S01]  /*11f0*/  IADD3 R0, R53, 0x7f, RZ ;  /* 0x0000007f35007810 */ /* 0x000fe20007ffe0ff */
[----:B------:R-:W-:Y:S01]  /*1200*/  ULDC.64 UR6, c[0x0][0x260] ;  /* 0x0000980000067ab9 */ /* 0x000fe20000000a00 */
[C---:B------:R-:W-:Y:S01]  /*1210*/  SHF.L.U64.HI R190, R116.reuse, 0x7, R117 ;  /* 0x0000000774be7819 */ /* 0x040fe20000010275 */
[----:B------:R-:W-:Y:S01]  /*1220*/  IMAD.MOV.U32 R6, RZ, RZ, R16 ;  /* 0x000000ffff067224 */ /* 0x000fe200078e0010 */
[----:B----4-:R-:W-:Y:S01]  /*1230*/  SHF.R.S32.HI R5, RZ, 0x1f, R0 ;  /* 0x0000001fff057819 */ /* 0x010fe20000011400 */
[C---:B------:R-:W-:Y:S01]  /*1240*/  IMAD R4, R11.reuse, R116, RZ ;  /* 0x000000740b047224 */ /* 0x040fe200078e02ff */
[----:B------:R-:W-:Y:S01]  /*1250*/  SHF.L.U32 R182, R116, 0x7, RZ ;  /* 0x0000000774b67819 */ /* 0x000fe200000006ff */
[----:B------:R-:W-:Y:S01]  /*1260*/  IMAD R12, R11, R118, RZ ;  /* 0x000000760b0c7224 */ /* 0x000fe200078e02ff */
[----:B------:R-:W-:Y:S01]  /*1270*/  LEA.HI R191, R5, R0, RZ, 0x7 ;  /* 0x0000000005bf7211 */ /* 0x000fe200078f38ff */
[----:B------:R-:W-:Y:S01]  /*1280*/  IMAD R4, R10, R117, R4 ;  /* 0x000000750a047224 */ /* 0x000fe200078e0204 */
[----:B------:R-:W-:Y:S01]  /*1290*/  @!P0 IADD3 R6, -R6, RZ, RZ ;  /* 0x000000ff06068210 */ /* 0x000fe20007ffe1ff */
[----:B------:R-:W-:Y:S01]  /*12a0*/  IMAD R12, R10, R119, R12 ;  /* 0x000000770a0c7224 */ /* 0x000fe200078e020c */
[----:B------:R-:W-:Y:S01]  /*12b0*/  IADD3 R8, P0, R13, R2, RZ ;  /* 0x000000020d087210 */ /* 0x000fe20007f1e0ff */
[----:B------:R-:W-:Y:S01]  /*12c0*/  BSSY B0, `(.L_x_117) ;  /* 0x0000033000007945 */ /* 0x000fe20003800000 */
[----:B------:R-:W-:-:S02]  /*12d0*/  @P4 SHF.R.S32.HI R2, RZ, 0x1f, R27 ;  /* 0x0000001fff024819 */ /* 0x000fc4000001141b */
[----:B------:R-:W-:Y:S02]  /*12e0*/  @!P1 LOP3.LUT R6, RZ, R29, RZ, 0x33, !PT ;  /* 0x0000001dff069212 */ /* 0x000fe400078e33ff */
[----:B------:R-:W-:Y:S01]  /*12f0*/  IADD3.X R9, R17, R3, R4, P0, !PT ;  /* 0x0000000311097210 */ /* 0x000fe200007fe404 */
[-C--:B---3--:R-:W-:Y:S01]  /*1300*/  @P4 IMAD R0, R2, R14.reuse, RZ ;  /* 0x0000000e02004224 */ /* 0x088fe200078e02ff */
[----:B------:R-:W-:Y:S01]  /*1310*/  SHF.R.S32.HI R7, RZ, 0x1f, R6 ;  /* 0x0000001fff077819 */ /* 0x000fe20000011406 */
[----:B------:R-:W-:Y:S01]  /*1320*/  @P4 IMAD.WIDE.U32 R2, R27, R14, R18 ;  /* 0x0000000e1b024225 */ /* 0x000fe200078e0012 */
[----:B------:R-:W-:-:S03]  /*1330*/  LEA.HI.SX32 R52, R191, 0xffffffff, 0x19 ;  /* 0xffffffffbf347811 */ /* 0x000fc600078fcaff */
[----:B------:R-:W-:Y:S01]  /*1340*/  @P4 IMAD R0, R27, R15, R0 ;  /* 0x0000000f1b004224 */ /* 0x000fe200078e0200 */
[----:B------:R-:W-:Y:S01]  /*1350*/  @P4 LEA R14, P0, R2, R24, 0x2 ;  /* 0x00000018020e4211 */ /* 0x000fe200078010ff */
[----:B------:R-:W-:Y:S01]  /*1360*/  IMAD.WIDE.U32 R4, R10, R118, R32 ;  /* 0x000000760a047225 */ /* 0x000fe200078e0020 */
[----:B------:R-:W-:-:S03]  /*1370*/  SHF.R.S32.HI R13, RZ, 0x1f, R52 ;  /* 0x0000001fff0d7819 */ /* 0x000fc60000011434 */
[----:B------:R-:W-:Y:S01]  /*1380*/  @P4 IMAD.IADD R3, R3, 0x1, R0 ;  /* 0x0000000103034824 */ /* 0x000fe200078e0200 */
[----:B------:R-:W-:Y:S01]  /*1390*/  IADD3 R4, P1, R20, R4, RZ ;  /* 0x0000000414047210 */ /* 0x000fe20007f3e0ff */
[----:B------:R-:W-:Y:S02]  /*13a0*/  IMAD R0, R7, UR6, RZ ;  /* 0x0000000607007c24 */ /* 0x000fe4000f8e02ff */
[----:B------:R-:W-:Y:S01]  /*13b0*/  IMAD.WIDE.U32 R36, R6, UR6, R8 ;  /* 0x0000000606247c25 */ /* 0x000fe2000f8e0008 */
[----:B------:R-:W-:Y:S02]  /*13c0*/  @P4 LEA.HI.X R15, R2, R25, R3, 0x2, P0 ;  /* 0x00000019020f4211 */ /* 0x000fe400000f1403 */
[----:B------:R-:W-:Y:S01]  /*13d0*/  IADD3.X R5, R22, R5, R12, P1, !PT ;  /* 0x0000000516057210 */ /* 0x000fe20000ffe40c */
[----:B------:R-:W-:Y:S01]  /*13e0*/  IMAD R2, R6, UR7, R0 ;  /* 0x0000000706027c24 */ /* 0x000fe2000f8e0200 */
[----:B------:R-:W-:Y:S01]  /*13f0*/  ULDC.64 UR6, c[0x0][0x268] ;  /* 0x00009a0000067ab9 */ /* 0x000fe20000000a00 */
[----:B------:R-:W-:Y:S01]  /*1400*/  MOV R222, R36 ;  /* 0x0000002400de7202 */ /* 0x000fe20000000f00 */
[----:B------:R2:W-:Y:S01]  /*1410*/  STL.64 [R1+0x40], R36 ;  /* 0x0000402401007387 */ /* 0x0005e20000100a00 */
[----:B------:R-:W-:-:S02]  /*1420*/  IMAD.IADD R223, R37, 0x1, R2 ;  /* 0x0000000125df7824 */ /* 0x000fc400078e0202 */
[----:B------:R-:W-:-:S03]  /*1430*/  IMAD.WIDE.U32 R18, R6, UR6, R4 ;  /* 0x0000000606127c25 */ /* 0x000fc6000f8e0004 */
[----:B------:R2:W-:Y:S01]  /*1440*/  STL.64 [R1+0x30], R222 ;  /* 0x000030de01007387 */ /* 0x0005e20000100a00 */
[----:B------:R-:W-:Y:S02]  /*1450*/  IMAD R12, R52, -0x80, R53 ;  /* 0xffffff80340c7824 */ /* 0x000fe400078e0235 */
[----:B------:R-:W-:Y:S01]  /*1460*/  IMAD R0, R190, R52, RZ ;  /* 0x00000034be007224 */ /* 0x000fe200078e02ff */
[----:B------:R2:W-:Y:S01]  /*1470*/  STL.64 [R1+0x38], R18 ;  /* 0x0000381201007387 */ /* 0x0005e20000100a00 */
[----:B------:R-:W-:Y:S01]  /*1480*/  IMAD.WIDE.U32 R2, R52, R182, R222 ;  /* 0x000000b634027225 */ /* 0x000fe200078e00de */
[-C--:B------:R-:W-:Y:S02]  /*1490*/  ISETP.GE.AND P0, PT, R10, R12.reuse, PT ;  /* 0x0000000c0a00720c */ /* 0x080fe40003f06270 */
[----:B------:R-:W-:Y:S01]  /*14a0*/  ISETP.GE.AND P1, PT, R35, R12, PT ;  /* 0x0000000c2300720c */ /* 0x000fe20003f26270 */
[----:B------:R-:W-:Y:S01]  /*14b0*/  IMAD R8, R13, R182, R0 ;  /* 0x000000b60d087224 */ /* 0x000fe200078e0200 */
[-C--:B------:R-:W-:Y:S01]  /*14c0*/  ISETP.GE.AND P2, PT, R34, R12.reuse, PT ;  /* 0x0000000c2200720c */ /* 0x080fe20003f46270 */
[----:B------:R-:W-:Y:S01]  /*14d0*/  IMAD R0, R7, UR6, RZ ;  /* 0x0000000607007c24 */ /* 0x000fe2000f8e02ff */
[----:B------:R-:W-:Y:S01]  /*14e0*/  ISETP.GE.AND P3, PT, R31, R12, PT ;  /* 0x0000000c1f00720c */ /* 0x000fe20003f66270 */
[----:B------:R-:W-:-:S02]  /*14f0*/  IMAD.IADD R5, R3, 0x1, R8 ;  /* 0x0000000103057824 */ /* 0x000fc400078e0208 */
[----:B------:R-:W-:-:S04]  /*1500*/  IMAD R16, R6, UR7, R0 ;  /* 0x0000000706107c24 */ /* 0x000fc8000f8e0200 */
        /* <DEDUP_REMOVED lines=14> */
.L_x_118:
[----:B------:R-:W-:Y:S05]  /*15f0*/  BSYNC B0 ;  /* 0x0000000000007941 */ /* 0x000fea0003800000 */
.L_x_117:
        /* <DEDUP_REMOVED lines=12> */
[----:B----4-:R-:W-:Y:S01]  /*16c0*/  IMAD.X R7, R194, 0x1, R5, P0 ;  /* 0x00000001c2077824 */ /* 0x010fe200000e0605 */
[----:B------:R-:W-:-:S04]  /*16d0*/  LEA R6, P0, R0, UR6, 0x1 ;  /* 0x0000000600067c11 */ /* 0x000fc8000f8008ff */
[----:B------:R-:W-:-:S05]  /*16e0*/  LEA.HI.X R7, R0, UR7, R7, 0x1, P0 ;  /* 0x0000000700077c11 */ /* 0x000fca00080f0c07 */
[----:B------:R-:W-:Y:S01]  /*16f0*/  @!PT LDS RZ, [RZ] ;  /* 0x00000000fffff984 */ /* 0x000fe20000000800 */
[----:B------:R-:W-:Y:S01]  /*1700*/  @!PT LDS RZ, [RZ] ;  /* 0x00000000fffff984 */ /* 0x000fe20000000800 */
[----:B------:R-:W-:Y:S01]  /*1710*/  @!PT LDS RZ, [RZ] ;  /* 0x00000000fffff984 */ /* 0x000fe20000000800 */
[----:B------:R4:W-:Y:S04]  /*1720*/  LDGSTS.E.BYPASS.LTC128B.128 [R221+0x2800], desc[UR8][R6.64] ;  /* 0x0280000006dd7fae */ /* 0x0009e8000b901d48 */
.L_x_120:
[----:B------:R-:W-:Y:S05]  /*1730*/  BSYNC B0 ;  /* 0x0000000000007941 */ /* 0x000fea0003800000 */
.L_x_119:
        /* <DEDUP_REMOVED lines=8> */
[----:B----4-:R-:W-:Y:S02]  /*17c0*/  LEA.HI.X R7, R116, R5, R117, 0x6, P0 ;  /* 0x0000000574077211 */ /* 0x010fe400000f3475 */
[----:B------:R-:W-:-:S04]  /*17d0*/  LEA R6, P0, R0, UR6, 0x1 ;  /* 0x0000000600067c11 */ /* 0x000fc8000f8008ff */
[----:B------:R-:W-:-:S05]  /*17e0*/  LEA.HI.X R7, R0, UR7, R7, 0x1, P0 ;  /* 0x0000000700077c11 */ /* 0x000fca00080f0c07 */
[----:B------:R-:W-:Y:S01]  /*17f0*/  @!PT LDS RZ, [RZ] ;  /* 0x00000000fffff984 */ /* 0x000fe20000000800 */
[----:B------:R-:W-:Y:S01]  /*1800*/  @!PT LDS RZ, [RZ] ;  /* 0x00000000fffff984 */ /* 0x000fe20000000800 */
[----:B------:R-:W-:Y:S01]  /*1810*/  @!PT LDS RZ, [RZ] ;  /* 0x00000000fffff984 */ /* 0x000fe20000000800 */
[----:B------:R4:W-:Y:S04]  /*1820*/  LDGSTS.E.BYPASS.LTC128B.128 [R221+0x3000], desc[UR8][R6.64] ;  /* 0x0300000006dd7fae */ /* 0x0009e8000b901d48 */
.L_x_122:
[----:B------:R-:W-:Y:S05]  /*1830*/  BSYNC B0 ;  /* 0x0000000000007941 */ /* 0x000fea0003800000 */
.L_x_121:
        /* <DEDUP_REMOVED lines=17> */
.L_x_124:
[----:B------:R-:W-:Y:S05]  /*1950*/  BSYNC B0 ;  /* 0x0000000000007941 */ /* 0x000fea0003800000 */
.L_x_123:
[----:B-1----:R-:W-:Y:S01]  /*1960*/  LEA.HI R4, R28, R193, RZ, 0x4 ;  /* 0x000000c11c047211 */ /* 0x002fe200078f20ff */
[----:B------:R-:W0:Y:S03]  /*1970*/  LDGDEPBAR ;  /* 0x00000000000079af */ /* 0x000e260000000000 */
[----:B------:R-:W-:Y:S01]  /*1980*/  LOP3.LUT R0, R4, 0xfffffff0, RZ, 0xc0, !PT ;  /* 0xfffffff004007812 */ /* 0x000fe200078ec0ff */
[----:B------:R1:W5:Y:S01]  /*1990*/  @P4 LDG.E R180, desc[UR8][R14.64] ;  /* 0x000000080eb44981 */ /* 0x000362000c1e1900 */
[----:B------:R-:W-:Y:S01]  /*19a0*/  SHF.R.S32.HI R3, RZ, 0x4, R4 ;  /* 0x00000004ff037819 */ /* 0x000fe20000011404 */
[----:B------:R-:W-:Y:S01]  /*19b0*/  BSSY B0, `(.L_x_125) ;  /* 0x0000049000007945 */ /* 0x000fe20003800000 */
[----:B----4-:R-:W-:Y:S01]  /*19c0*/  LOP3.LUT R7, R26, 0xfffffff8, RZ, 0xc0, !PT ;  /* 0xfffffff81a077812 */ /* 0x010fe200078ec0ff */
[----:B------:R-:W-:Y:S01]  /*19d0*/  IMAD.IADD R0, R193, 0x1, -R0 ;  /* 0x00000001c1007824 */ /* 0x000fe200078e0a00 */
[----:B------:R-:W-:-:S02]  /*19e0*/  LEA.HI R4, R4, R3, RZ, 0x1 ;  /* 0x0000000304047211 */ /* 0x000fc400078f08ff */
[----:B------:R-:W-:Y:S01]  /*19f0*/  ISETP.GE.AND P0, PT, R10, R12, PT ;  /* 0x0000000c0a00720c */ /* 0x000fe20003f06270 */
[----:B------:R-:W-:Y:S01]  /*1a00*/  IMAD.IADD R7, R193, 0x1, -R7 ;  /* 0x00000001c1077824 */ /* 0x000fe200078e0a07 */
[----:B------:R-:W-:Y:S02]  /*1a10*/  LEA.HI R2, R0, R0, RZ, 0x1 ;  /* 0x0000000000027211 */ /* 0x000fe400078f08ff */
[----:B------:R-:W-:Y:S02]  /*1a20*/  LOP3.LUT R4, R4, 0xfffffffe, RZ, 0xc0, !PT ;  /* 0xfffffffe04047812 */ /* 0x000fe400078ec0ff */
[--C-:B------:R-:W-:Y:S02]  /*1a30*/  SHF.R.S32.HI R6, RZ, 0x1, R2.reuse ;  /* 0x00000001ff067819 */ /* 0x100fe40000011402 */
[----:B------:R-:W-:Y:S01]  /*1a40*/  SHF.R.S32.HI R5, RZ, 0x1f, R2 ;  /* 0x0000001fff057819 */ /* 0x000fe20000011402 */
[----:B------:R-:W-:Y:S01]  /*1a50*/  IMAD.IADD R8, R3, 0x1, -R4 ;  /* 0x0000000103087824 */ /* 0x000fe200078e0a04 */
[----:B------:R-:W-:-:S02]  /*1a60*/  LEA.HI R3, R7, R7, RZ, 0x1 ;  /* 0x0000000707037211 */ /* 0x000fc400078f08ff */
[----:B------:R-:W-:Y:S01]  /*1a70*/  LEA.HI R4, R5, R6, RZ, 0x2 ;  /* 0x0000000605047211 */ /* 0x000fe200078f10ff */
[----:B------:R-:W-:-:S04]  /*1a80*/  DEPBAR.LE SB0, 0x0 ;  /* 0x000080000000791a */ /* 0x000fc80000000000 */
[----:B------:R-:W-:Y:S01]  /*1a90*/  LOP3.LUT R2, R2, 0x7fffffe, RZ, 0xc0, !PT ;  /* 0x07fffffe02027812 */ /* 0x000fe200078ec0ff */
[----:B------:R-:W-:Y:S01]  /*1aa0*/  BAR.SYNC.DEFER_BLOCKING 0x0 ;  /* 0x0000000000007b1d */ /* 0x000fe20000010000 */
[----:B------:R-:W-:Y:S01]  /*1ab0*/  SHF.R.S32.HI R9, RZ, 0x1f, R0 ;  /* 0x0000001fff097819 */ /* 0x000fe20000011400 */
[----:B------:R-:W-:Y:S01]  /*1ac0*/  IMAD.SHL.U32 R5, R23, 0x8, RZ ;  /* 0x0000000817057824 */ /* 0x000fe200078e00ff */
[----:B------:R-:W-:Y:S01]  /*1ad0*/  SHF.R.S32.HI R11, RZ, 0x1, R3 ;  /* 0x00000001ff0b7819 */ /* 0x000fe20000011403 */
[----:B------:R-:W-:Y:S01]  /*1ae0*/  IMAD.IADD R55, R0, 0x1, -R2 ;  /* 0x0000000100377824 */ /* 0x000fe200078e0a02 */
[----:B------:R-:W-:Y:S02]  /*1af0*/  LOP3.LUT R4, R4, 0xfffffffc, RZ, 0xc0, !PT ;  /* 0xfffffffc04047812 */ /* 0x000fe400078ec0ff */
[----:B------:R-:W-:Y:S01]  /*1b00*/  LEA.HI R9, R9, R0, RZ, 0x3 ;  /* 0x0000000009097211 */ /* 0x000fe200078f18ff */
[----:B------:R-:W-:Y:S01]  /*1b10*/  IMAD.SHL.U32 R0, R11, 0x40, RZ ;  /* 0x000000400b007824 */ /* 0x000fe200078e00ff */
[----:B------:R-:W-:Y:S01]  /*1b20*/  LOP3.LUT R2, R3, 0x3fffffe, RZ, 0xc0, !PT ;  /* 0x03fffffe03027812 */ /* 0x000fe200078ec0ff */
[----:B------:R-:W-:Y:S01]  /*1b30*/  IMAD.IADD R10, R6, 0x1, -R4 ;  /* 0x00000001060a7824 */ /* 0x000fe200078e0a04 */
[-C--:B------:R-:W-:Y:S01]  /*1b40*/  ISETP.GE.AND P2, PT, R35, R12.reuse, PT ;  /* 0x0000000c2300720c */ /* 0x080fe20003f46270 */
[----:B------:R-:W-:Y:S01]  /*1b50*/  IMAD.SHL.U32 R6, R9, 0x20, RZ ;  /* 0x0000002009067824 */ /* 0x000fe200078e00ff */
[----:B------:R-:W-:Y:S01]  /*1b60*/  LOP3.LUT R0, R0, 0xc0, RZ, 0xc0, !PT ;  /* 0x000000c000007812 */ /* 0x000fe200078ec0ff */
[----:B------:R-:W-:Y:S01]  /*1b70*/  IMAD.IADD R3, R7, 0x1, -R2 ;  /* 0x0000000107037824 */ /* 0x000fe200078e0a02 */
[----:B------:R-:W-:Y:S01]  /*1b80*/  ISETP.GE.AND P3, PT, R34, R12, PT ;  /* 0x0000000c2200720c */ /* 0x000fe20003f66270 */
[----:B------:R-:W-:Y:S01]  /*1b90*/  IMAD.SHL.U32 R2, R10, 0x40, RZ ;  /* 0x000000400a027824 */ /* 0x000fe200078e00ff */
[----:B------:R-:W-:Y:S01]  /*1ba0*/  LOP3.LUT R5, R0, 0x8, R5, 0xf8, !PT ;  /* 0x0000000800057812 */ /* 0x000fe200078ef805 */
[----:B------:R-:W-:Y:S01]  /*1bb0*/  IMAD.SHL.U32 R7, R8, 0x8, RZ ;  /* 0x0000000808077824 */ /* 0x000fe200078e00ff */
[----:B------:R-:W-:-:S02]  /*1bc0*/  SHF.R.U32.HI R4, RZ, 0x3, R0 ;  /* 0x00000003ff047819 */ /* 0x000fc40000011600 */
[----:B------:R-:W-:Y:S01]  /*1bd0*/  LOP3.LUT R0, R2, 0xc0, RZ, 0xc0, !PT ;  /* 0x000000c002007812 */ /* 0x000fe200078ec0ff */
[----:B------:R-:W-:Y:S01]  /*1be0*/  IMAD R2, R8, 0x8, R3 ;  /* 0x0000000808027824 */ /* 0x000fe200078e0203 */
[----:B------:R-:W-:Y:S01]  /*1bf0*/  LOP3.LUT R3, R5, R4, RZ, 0x3c, !PT ;  /* 0x0000000405037212 */ /* 0x000fe200078e3cff */
[----:B------:R-:W-:Y:S01]  /*1c00*/  IMAD.IADD R8, R19, 0x1, R16 ;  /* 0x0000000113087824 */ /* 0x000fe200078e0210 */
[----:B------:R1:W-:Y:S01]  /*1c10*/  @P0 STS [R221+0x4000], RZ ;  /* 0x004000ffdd000388 */ /* 0x0003e20000000800 */
[----:B------:R-:W-:Y:S02]  /*1c20*/  LOP3.LUT R54, R6, 0xffffff00, RZ, 0xc0, !PT ;  /* 0xffffff0006367812 */ /* 0x000fe400078ec0ff */
[----:B------:R-:W-:Y:S01]  /*1c30*/  LOP3.LUT R5, R0, 0x8, R7, 0xf8, !PT ;  /* 0x0000000800057812 */ /* 0x000fe200078ef807 */
[----:B------:R1:W-:Y:S01]  /*1c40*/  STL [R1+0x50], R8 ;  /* 0x0000500801007387 */ /* 0x0003e20000100800 */
[----:B------:R-:W-:Y:S01]  /*1c50*/  SHF.R.U32.HI R4, RZ, 0x3, R0 ;  /* 0x00000003ff047819 */ /* 0x000fe20000011600 */
[----:B------:R-:W-:Y:S01]  /*1c60*/  IMAD.U32 R0, R2, 0x20, R3 ;  /* 0x0000002002007824 */ /* 0x000fe200078e0003 */
[----:B------:R-:W-:Y:S01]  /*1c70*/  ISETP.GE.AND P5, PT, R31, R12, PT ;  /* 0x0000000c1f00720c */ /* 0x000fe20003fa6270 */
[----:B------:R1:W-:Y:S01]  /*1c80*/  @P0 STS [R221+0x4004], RZ ;  /* 0x004004ffdd000388 */ /* 0x0003e20000000800 */
[----:B------:R-:W-:Y:S01]  /*1c90*/  IMAD R3, R13, R118, RZ ;  /* 0x000000760d037224 */ /* 0x000fe200078e02ff */
[----:B------:R-:W-:Y:S01]  /*1ca0*/  LOP3.LUT R189, R5, R4, RZ, 0x3c, !PT ;  /* 0x0000000405bd7212 */ /* 0x000fe200078e3cff */
[----:B------:R-:W-:Y:S01]  /*1cb0*/  IMAD R2, R181, 0x200, R54 ;  /* 0x00000200b5027824 */ /* 0x000fe200078e0236 */
[----:B------:R1:W-:Y:S01]  /*1cc0*/  @P0 STS.64 [R221+0x4008], RZ ;  /* 0x004008ffdd000388 */ /* 0x0003e20000000a00 */
[----:B------:R-:W-:Y:S01]  /*1cd0*/  IMAD.WIDE.U32 R6, R52, R118, RZ ;  /* 0x0000007634067225 */ /* 0x000fe200078e00ff */
[----:B------:R-:W-:-:S03]  /*1ce0*/  LEA R192, R0, UR4, 0x1 ;  /* 0x0000000400c07c11 */ /* 0x000fc6000f8e08ff */
[----:B------:R-:W-:Y:S01]  /*1cf0*/  IMAD R3, R52, R119, R3 ;  /* 0x0000007734037224 */ /* 0x000fe200078e0203 */
[----:B------:R-:W-:Y:S01]  /*1d00*/  LEA R4, P1, R6, R18, 0x7 ;  /* 0x0000001206047211 */ /* 0x000fe200078238ff */
[----:B------:R-:W-:Y:S02]  /*1d10*/  IMAD R2, R55, 0x20, R2 ;  /* 0x0000002037027824 */ /* 0x000fe400078e0202 */
[----:B------:R-:W-:Y:S02]  /*1d20*/  IMAD.IADD R3, R7, 0x1, R3 ;  /* 0x0000000107037824 */ /* 0x000fe400078e0203 */
[----:B------:R-:W-:-:S03]  /*1d30*/  IMAD.IADD R2, R189, 0x1, R2 ;  /* 0x00000001bd027824 */ /* 0x000fc600078e0202 */
[----:B------:R-:W-:Y:S02]  /*1d40*/  LEA.HI.X R5, R6, R8, R3, 0x7, P1 ;  /* 0x0000000806057211 */ /* 0x000fe400008f3c03 */
[----:B------:R-:W-:Y:S01]  /*1d50*/  LEA R195, R2, UR4, 0x1 ;  /* 0x0000000402c37c11 */ /* 0x000fe2000f8e08ff */
        /* <DEDUP_REMOVED lines=14> */
.L_x_126:
[----:B------:R-:W-:Y:S05]  /*1e40*/  BSYNC B0 ;  /* 0x0000000000007941 */ /* 0x000fea0003800000 */
.L_x_125:
        /* <DEDUP_REMOVED lines=16> */
.L_x_128:
[----:B------:R-:W-:Y:S05]  /*1f50*/  BSYNC B0 ;  /* 0x0000000000007941 */ /* 0x000fea0003800000 */
.L_x_127:
        /* <DEDUP_REMOVED lines=16> */
.L_x_130:
[----:B------:R-:W-:Y:S05]  /*2060*/  BSYNC B0 ;  /* 0x0000000000007941 */ /* 0x000fea0003800000 */
.L_x_129:
        /* <DEDUP_REMOVED lines=17> */
.L_x_132:
[----:B------:R-:W-:Y:S05]  /*2180*/  BSYNC B0 ;  /* 0x0000000000007941 */ /* 0x000fea0003800000 */
.L_x_131:
[----:B-1----:R-:W-:Y:S01]  /*2190*/  LDSM.16.M88.4 R12, [R195] ;  /* 0x00000000c30c783b */ /* 0x002fe20000000200 */
[----:B------:R-:W-:Y:S01]  /*21a0*/  LOP3.LUT P0, RZ, R11, 0x2, RZ, 0xc0, !PT ;  /* 0x000000020bff7812 */ /* 0x000fe2000780c0ff */
[----:B------:R-:W-:Y:S01]  /*21b0*/  IMAD.MOV.U32 R0, RZ, RZ, 0x10 ;  /* 0x00000010ff007424 */ /* 0x000fe200078e00ff */
[----:B------:R-:W-:Y:S01]  /*21c0*/  LOP3.LUT P1, RZ, R10, 0x2, RZ, 0xc0, !PT ;  /* 0x000000020aff7812 */ /* 0x000fe2000782c0ff */
[----:B--2---:R-:W1:Y:S01]  /*21d0*/  LDSM.16.M88.4 R36, [R192+0x2000] ;  /* 0x00200000c024783b */ /* 0x004e620000000200 */
[----:B------:R-:W-:Y:S02]  /*21e0*/  VIADD R2, R192, 0x2000 ;  /* 0x00002000c0027836 */ /* 0x000fe40000000000 */
[----:B------:R-:W-:Y:S01]  /*21f0*/  SEL R0, R0, 0xfffffff0, !P1 ;  /* 0xfffffff000007807 */ /* 0x000fe20004800000 */
[----:B------:R-:W2:Y:S01]  /*2200*/  LDSM.16.M88.4 R32, [R192+0x2400] ;  /* 0x00240000c020783b */ /* 0x000ea20000000200 */
[----:B------:R-:W-:-:S03]  /*2210*/  VIADD R197, R192, 0x2020 ;  /* 0x00002020c0c57836 */ /* 0x000fc60000000000 */
[----:B------:R-:W3:Y:S01]  /*2220*/  LDSM.16.M88.4 R28, [R192+0x2800] ;  /* 0x00280000c01c783b */ /* 0x000ee20000000200 */
[----:B------:R-:W-:Y:S02]  /*2230*/  IMAD R196, R0, 0x2, R195 ;  /* 0x0000000200c47824 */ /* 0x000fe400078e02c3 */
[----:B------:R-:W-:Y:S01]  /*2240*/  @P0 VIADD R197, R2, 0xffffffe0 ;  /* 0xffffffe002c50836 */ /* 0x000fe20000000000 */
[----:B------:R-:W4:Y:S01]  /*2250*/  LDSM.16.M88.4 R24, [R192+0x2c00] ;  /* 0x002c0000c018783b */ /* 0x000f220000000200 */
[----:B------:R-:W-:-:S03]  /*2260*/  LOP3.LUT R2, R183, 0xffffffe0, RZ, 0xc0, !PT ;  /* 0xffffffe0b7027812 */ /* 0x000fc600078ec0ff */
[----:B------:R-:W4:Y:S02]  /*2270*/  LDSM.16.M88.4 R20, [R192+0x3000] ;  /* 0x00300000c014783b */ /* 0x000f240000000200 */
[----:B------:R-:W-:Y:S02]  /*2280*/  IMAD.IADD R2, R193, 0x1, -R2 ;  /* 0x00000001c1027824 */ /* 0x000fe400078e0a02 */
[----:B------:R-:W4:Y:S03]  /*2290*/  LDSM.16.M88.4 R16, [R192+0x3400] ;  /* 0x00340000c010783b */ /* 0x000f260000000200 */
[----:B------:R-:W-:Y:S01]  /*22a0*/  SHF.R.S32.HI R3, RZ, 0x1f, R2 ;  /* 0x0000001fff037819 */ /* 0x000fe20000011402 */
[----:B------:R-:W4:Y:S03]  /*22b0*/  LDSM.16.M88.4 R40, [R192+0x3800] ;  /* 0x00380000c028783b */ /* 0x000f260000000200 */
[----:B------:R-:W-:Y:S01]  /*22c0*/  LEA.HI R3, R3, R2, RZ, 0x2 ;  /* 0x0000000203037211 */ /* 0x000fe200078f10ff */
[----:B------:R-:W4:Y:S01]  /*22d0*/  LDSM.16.M88.4 R44, [R192+0x3c00] ;  /* 0x003c0000c02c783b */ /* 0x000f220000000200 */
[----:B------:R-:W-:-:S03]  /*22e0*/  SHF.R.S32.HI R2, RZ, 0x1f, R181 ;  /* 0x0000001fff027819 */ /* 0x000fc600000114b5 */
[----:B------:R-:W4:Y:S01]  /*22f0*/  LDSM.16.M88.4 R8, [R195+0x1000] ;  /* 0x00100000c308783b */ /* 0x000f220000000200 */
[----:B------:R-:W-:-:S03]  /*2300*/  LEA.HI R2, R2, R181, RZ, 0x2 ;  /* 0x000000b502027211 */ /* 0x000fc600078f10ff */
[----:B------:R-:W-:Y:S01]  /*2310*/  LDSM.16.M88.4 R4, [R196] ;  /* 0x00000000c404783b */ /* 0x000fe20000000200 */
[----:B------:R-:W-:-:S03]  /*2320*/  LOP3.LUT R2, R2, 0xfffffffc, RZ, 0xc0, !PT ;  /* 0xfffffffc02027812 */ /* 0x000fc600078ec0ff */
[----:B------:R-:W4:Y:S01]  /*2330*/  LDSM.16.M88.4 R48, [R197] ;  /* 0x00000000c530783b */ /* 0x000f220000000200 */
[C---:B-1----:R-:W-:Y:S01]  /*2340*/  HMMA.16816.F32.BF16 R176, R12.reuse, R36, RZ ;  /* 0x000000240cb0723c */ /* 0x042fe200000418ff */
[----:B------:R-:W-:Y:S02]  /*2350*/  IMAD.IADD R2, R181, 0x1, -R2 ;  /* 0x00000001b5027824 */ /* 0x000fe400078e0a02 */
[----:B------:R-:W1:Y:S03]  /*2360*/  LDSM.16.M88.4 R56, [R197+0x400] ;  /* 0x00040000c538783b */ /* 0x000e660000000200 */
[C---:B--2---:R-:W-:Y:S01]  /*2370*/  HMMA.16816.F32.BF16 R172, R12.reuse, R32, RZ ;  /* 0x000000200cac723c */ /* 0x044fe200000418ff */
[----:B------:R-:W2:Y:S04]  /*2380*/  LDSM.16.M88.4 R60, [R197+0x800] ;  /* 0x00080000c53c783b */ /* 0x000ea80000000200 */
[----:B------:R-:W2:Y:S01]  /*2390*/  LDSM.16.M88.4 R64, [R197+0xc00] ;  /* 0x000c0000c540783b */ /* 0x000ea20000000200 */
[C---:B---3--:R-:W-:Y:S03]  /*23a0*/  HMMA.16816.F32.BF16 R168, R12.reuse, R28, RZ ;  /* 0x0000001c0ca8723c */ /* 0x048fe600000418ff */
[----:B------:R-:W3:Y:S03]  /*23b0*/  LDSM.16.M88.4 R68, [R197+0x1000] ;  /* 0x00100000c544783b */ /* 0x000ee60000000200 */
[C---:B----4-:R-:W-:Y:S01]  /*23c0*/  HMMA.16816.F32.BF16 R164, R12.reuse, R24, RZ ;  /* 0x000000180ca4723c */ /* 0x050fe200000418ff */
[----:B------:R-:W4:Y:S04]  /*23d0*/  LDSM.16.M88.4 R72, [R197+0x1400] ;  /* 0x00140000c548783b */ /* 0x000f280000000200 */
[----:B------:R-:W4:Y:S01]  /*23e0*/  LDSM.16.M88.4 R76, [R197+0x1800] ;  /* 0x00180000c54c783b */ /* 0x000f220000000200 */
[C---:B------:R-:W-:Y:S03]  /*23f0*/  HMMA.16816.F32.BF16 R160, R12.reuse, R20, RZ ;  /* 0x000000140ca0723c */ /* 0x040fe600000418ff */
[----:B------:R-:W4:Y:S03]  /*2400*/  LDSM.16.M88.4 R184, [R197+0x1c00] ;  /* 0x001c0000c5b8783b */ /* 0x000f260000000200 */
[C---:B------:R-:W-:Y:S01]  /*2410*/  HMMA.16816.F32.BF16 R156, R12.reuse, R16, RZ ;  /* 0x000000100c9c723c */ /* 0x040fe200000418ff */
[----:B------:R-:W4:Y:S04]  /*2420*/  LDSM.16.M88.4 R80, [R196+0x1000] ;  /* 0x00100000c450783b */ /* 0x000f280000000200 */
[----:B------:R-:W0:Y:S01]  /*2430*/  LDGDEPBAR ;  /* 0x00000000000079af */ /* 0x000e220000000000 */
[C---:B------:R-:W-:Y:S06]  /*2440*/  HMMA.16816.F32.BF16 R128, R12.reuse, R40, RZ ;  /* 0x000000280c80723c */ /* 0x040fec00000418ff */
[C---:B------:R-:W-:Y:S06]  /*2450*/  HMMA.16816.F32.BF16 R120, R12.reuse, R44, RZ ;  /* 0x0000002c0c78723c */ /* 0x040fec00000418ff */
[C---:B------:R-:W-:Y:S06]  /*2460*/  HMMA.16816.F32.BF16 R152, R12.reuse, R38, RZ ;  /* 0x000000260c98723c */ /* 0x040fec00000418ff */
[----:B------:R-:W-:Y:S01]  /*2470*/  HMMA.16816.F32.BF16 R148, R12, R34, RZ ;  /* 0x000000220c94723c */ /* 0x000fe200000418ff */
[----:B------:R-:W-:-:S05]  /*2480*/  DEPBAR.LE SB0, 0x0 ;  /* 0x000080000000791a */ /* 0x000fca0000000000 */
        /* <DEDUP_REMOVED lines=15> */
[C---:B------:R-:W-:Y:S06]  /*2580*/  HMMA.16816.F32.BF16 R176, R4.reuse, R48, R176 ;  /* 0x0000003004b0723c */ /* 0x040fec00000418b0 */
[C---:B-1----:R-:W-:Y:S06]  /*2590*/  HMMA.16816.F32.BF16 R172, R4.reuse, R56, R172 ;  /* 0x0000003804ac723c */ /* 0x042fec00000418ac */
[C---:B--2---:R-:W-:Y:S06]  /*25a0*/  HMMA.16816.F32.BF16 R168, R4.reuse, R60, R168 ;  /* 0x0000003c04a8723c */ /* 0x044fec00000418a8 */
[C---:B------:R-:W-:Y:S06]  /*25b0*/  HMMA.16816.F32.BF16 R164, R4.reuse, R64, R164 ;  /* 0x0000004004a4723c */ /* 0x040fec00000418a4 */
[C---:B---3--:R-:W-:Y:S06]  /*25c0*/  HMMA.16816.F32.BF16 R160, R4.reuse, R68, R160 ;  /* 0x0000004404a0723c */ /* 0x048fec00000418a0 */
[C---:B----4-:R-:W-:Y:S06]  /*25d0*/  HMMA.16816.F32.BF16 R208, R4.reuse, R72, R156 ;  /* 0x0000004804d0723c */ /* 0x050fec000004189c */
        /* <DEDUP_REMOVED lines=8> */
[----:B------:R-:W-:Y:S01]  /*2660*/  HMMA.16816.F32.BF16 R248, R4, R78, R124 ;  /* 0x0000004e04f8723c */ /* 0x000fe2000004187c */
[----:B------:R-:W-:-:S05]  /*2670*/  IMAD.MOV.U32 R132, RZ, RZ, RZ ;  /* 0x000000ffff847224 */ /* 0x000fca00078e00ff */
[----:B------:R-:W-:Y:S01]  /*2680*/  HMMA.16816.F32.BF16 R112, R4, R186, R112 ;  /* 0x000000ba0470723c */ /* 0x000fe20000041870 */
[----:B------:R-:W1:Y:S05]  /*2690*/  @P4 LDC R4, c[0x0][0x2e8] ;  /* 0x0000ba00ff044b82 */ /* 0x000e6a0000000800 */
[----:B------:R-:W-:Y:S01]  /*26a0*/  HMMA.16816.F32.BF16 R12, R8, R44, RZ ;  /* 0x0000002c080c723c */ /* 0x000fe200000418ff */
[----:B------:R-:W-:-:S05]  /*26b0*/  SHF.R.S32.HI R7, RZ, 0x2, R3 ;  /* 0x00000002ff077819 */ /* 0x000fca0000011403 */
[C---:B------:R-:W-:Y:S01]  /*26c0*/  HMMA.16816.F32.BF16 R92, R8.reuse, R28, RZ ;  /* 0x0000001c085c723c */ /* 0x040fe200000418ff */
[----:B------:R-:W-:Y:S01]  /*26d0*/  IMAD R3, R181, 0x10, R7 ;  /* 0x00000010b5037824 */ /* 0x000fe200078e0207 */
[----:B------:R-:W-:Y:S01]  /*26e0*/  STL [R1+0x70], R7 ;  /* 0x0000700701007387 */ /* 0x000fe20000100800 */
[----:B------:R-:W-:Y:S02]  /*26f0*/  IMAD R181, R55, 0x20, R54 ;  /* 0x0000002037b57824 */ /* 0x000fe400078e0236 */
[----:B------:R-:W-:Y:S01]  /*2700*/  IMAD.IADD R252, R252, 0x1, R3 ;  /* 0x00000001fcfc7824 */ /* 0x000fe200078e0203 */
[C---:B------:R-:W-:Y:S01]  /*2710*/  HMMA.16816.F32.BF16 R88, R8.reuse, R30, RZ ;  /* 0x0000001e0858723c */ /* 0x040fe200000418ff */
[----:B------:R2:W-:Y:S05]  /*2720*/  STL [R1+0x74], R2 ;  /* 0x0000740201007387 */ /* 0x0005ea0000100800 */
[----:B------:R-:W-:Y:S01]  /*2730*/  HMMA.16816.F32.BF16 R28, R8, R18, RZ ;  /* 0x00000012081c723c */ /* 0x000fe200000418ff */
[----:B-1----:R-:W1:Y:S01]  /*2740*/  @P4 MUFU.RCP R4, R4 ;  /* 0x0000000400044308 */ /* 0x002e620000001000 */
[----:B------:R-:W-:-:S02]  /*2750*/  IMAD.MOV.U32 R5, RZ, RZ, R112 ;  /* 0x000000ffff057224 */ /* 0x000fc400078e0070 */
[----:B------:R-:W-:Y:S02]  /*2760*/  IMAD.MOV.U32 R6, RZ, RZ, R113 ;  /* 0x000000ffff067224 */ /* 0x000fe400078e0071 */
[----:B------:R-:W-:Y:S01]  /*2770*/  HMMA.16816.F32.BF16 R16, R8, R40, RZ ;  /* 0x000000280810723c */ /* 0x000fe200000418ff */
[----:B------:R-:W-:Y:S02]  /*2780*/  IMAD.MOV.U32 R199, RZ, RZ, R114 ;  /* 0x000000ffffc77224 */ /* 0x000fe400078e0072 */
[----:B------:R-:W-:Y:S02]  /*2790*/  IMAD.MOV.U32 R183, RZ, RZ, R6 ;  /* 0x000000ffffb77224 */ /* 0x000fe400078e0006 */
[----:B------:R-:W-:Y:S01]  /*27a0*/  IMAD.MOV.U32 R198, RZ, RZ, R115 ;  /* 0x000000ffffc67224 */ /* 0x000fe200078e0073 */
[----:B------:R-:W-:Y:S06]  /*27b0*/  HMMA.16816.F32.BF16 R228, R80, R72, R20 ;  /* 0x0000004850e4723c */ /* 0x000fec0000041814 */
[----:B------:R-:W-:Y:S01]  /*27c0*/  HMMA.16816.F32.BF16 R40, R8, R42, RZ ;  /* 0x0000002a0828723c */ /* 0x000fe200000418ff */
[----:B------:R-:W-:-:S02]  /*27d0*/  IMAD.SHL.U32 R23, R193, 0x2, RZ ;  /* 0x00000002c1177824 */ /* 0x000fc400078e00ff */
[----:B-1---5:R-:W-:Y:S01]  /*27e0*/  @P4 FMUL.FTZ R132, R180, R4 ;  /* 0x00000004b4844220 */ /* 0x022fe20000410000 */
[----:B------:R-:W-:Y:S02]  /*27f0*/  IMAD.MOV.U32 R193, RZ, RZ, R5 ;  /* 0x000000ffffc17224 */ /* 0x000fe400078e0005 */
[----:B------:R-:W-:Y:S01]  /*2800*/  LOP3.LUT R23, R23, 0x6, RZ, 0xc0, !PT ;  /* 0x0000000617177812 */ /* 0x000fe200078ec0ff */
[----:B------:R-:W-:Y:S04]  /*2810*/  HMMA.16816.F32.BF16 R200, R8, R46, RZ ;  /* 0x0000002e08c8723c */ /* 0x000fe800000418ff */
[----:B------:R-:W-:Y:S02]  /*2820*/  IMAD R23, R52, 0x80, R23 ;  /* 0x0000008034177824 */ /* 0x000fe400078e0217 */
[----:B------:R-:W-:Y:S01]  /*2830*/  HMMA.16816.F32.BF16 R244, R80, R184, R12 ;  /* 0x000000b850f4723c */ /* 0x000fe2000004180c */
[----:B------:R-:W-:-:S02]  /*2840*/  IMAD.MOV.U32 R9, RZ, RZ, R122 ;  /* 0x000000ffff097224 */ /* 0x000fc400078e007a */
[----:B------:R-:W-:Y:S01]  /*2850*/  IMAD.MOV.U32 R8, RZ, RZ, R121 ;  /* 0x000000ffff087224 */ /* 0x000fe200078e0079 */
[CC--:B------:R-:W-:Y:S01]  /*2860*/  ISETP.GE.AND P1, PT, R23.reuse, R53.reuse, PT ;  /* 0x000000351700720c */ /* 0x0c0fe20003f26270 */
[----:B------:R-:W-:Y:S01]  /*2870*/  VIADD R21, R23, 0x10 ;  /* 0x0000001017157836 */ /* 0x000fe20000000000 */
[C---:B------:R-:W-:Y:S01]  /*2880*/  HMMA.16816.F32.BF16 R236, R80.reuse, R76, R16 ;  /* 0x0000004c50ec723c */ /* 0x040fe20000041810 */
[----:B------:R-:W-:Y:S01]  /*2890*/  IMAD.MOV.U32 R184, RZ, RZ, R9 ;  /* 0x000000ffffb87224 */ /* 0x000fe200078e0009 */
[----:B------:R-:W-:Y:S01]  /*28a0*/  IADD3 R15, R53, R252, -R188 ;  /* 0x000000fc350f7210 */ /* 0x000fe20007ffe8bc */
[----:B------:R-:W-:Y:S01]  /*28b0*/  VIADD R9, R23, 0x1 ;  /* 0x0000000117097836 */ /* 0x000fe20000000000 */
[-C--:B------:R-:W-:Y:S01]  /*28c0*/  ISETP.GE.AND P6, PT, R21, R53.reuse, PT ;  /* 0x000000351500720c */ /* 0x080fe20003fc6270 */
[C---:B------:R-:W-:Y:S01]  /*28d0*/  VIADD R14, R23.reuse, 0x8 ;  /* 0x00000008170e7836 */ /* 0x040fe20000000000 */
[C---:B------:R-:W-:Y:S01]  /*28e0*/  HMMA.16816.F32.BF16 R240, R80.reuse, R78, R40 ;  /* 0x0000004e50f0723c */ /* 0x040fe20000041828 */
[----:B------:R-:W-:Y:S01]  /*28f0*/  VIADD R16, R23, 0x9 ;  /* 0x0000000917107836 */ /* 0x000fe20000000000 */
[-C--:B------:R-:W-:Y:S01]  /*2900*/  ISETP.GE.AND P0, PT, R9, R53.reuse, PT ;  /* 0x000000350900720c */ /* 0x080fe20003f06270 */
[C---:B--2---:R-:W-:Y:S01]  /*2910*/  IMAD.IADD R2, R15.reuse, 0x1, -R9 ;  /* 0x000000010f027824 */ /* 0x044fe200078e0a09 */
[----:B------:R-:W-:Y:S01]  /*2920*/  ISETP.GE.AND P3, PT, R14, R53, PT ;  /* 0x000000350e00720c */ /* 0x000fe20003f66270 */
[C---:B------:R-:W-:Y:S01]  /*2930*/  IMAD.IADD R3, R15.reuse, 0x1, -R23 ;  /* 0x000000010f037824 */ /* 0x040fe200078e0a17 */
[C---:B------:R-:W-:Y:S01]  /*2940*/  HMMA.16816.F32.BF16 R216, R80.reuse, R68, R24 ;  /* 0x0000004450d8723c */ /* 0x040fe20000041818 */
[C---:B------:R-:W-:Y:S01]  /*2950*/  IMAD.IADD R5, R15.reuse, 0x1, -R14 ;  /* 0x000000010f057824 */ /* 0x040fe200078e0a0e */
[----:B------:R-:W-:Y:S01]  /*2960*/  IABS R4, R2 ;  /* 0x0000000200047213 */ /* 0x000fe20000000000 */
[----:B------:R-:W-:Y:S01]  /*2970*/  IMAD.MOV.U32 R180, RZ, RZ, R8 ;  /* 0x000000ffffb47224 */ /* 0x000fe200078e0008 */
[----:B------:R-:W-:Y:S01]  /*2980*/  IABS R7, R3 ;  /* 0x0000000300077213 */ /* 0x000fe20000000000 */
[C---:B------:R-:W-:Y:S01]  /*2990*/  IMAD.IADD R6, R15.reuse, 0x1, -R16 ;  /* 0x000000010f067824 */ /* 0x040fe200078e0a10 */
[----:B------:R-:W-:Y:S01]  /*29a0*/  IABS R3, R5 ;  /* 0x0000000500037213 */ /* 0x000fe20000000000 */
[----:B------:R-:W-:Y:S01]  /*29b0*/  IMAD.IADD R8, R15, 0x1, -R21 ;  /* 0x000000010f087824 */ /* 0x000fe200078e0a15 */
[C---:B------:R-:W-:Y:S01]  /*29c0*/  HMMA.16816.F32.BF16 R212, R80.reuse, R70, R32 ;  /* 0x0000004650d4723c */ /* 0x040fe20000041820 */
[----:B------:R-:W-:Y:S01]  /*29d0*/  IMAD.MOV.U32 R46, RZ, RZ, R120 ;  /* 0x000000ffff2e7224 */ /* 0x000fe200078e0078 */
[----:B------:R-:W-:Y:S01]  /*29e0*/  IABS R2, R6 ;  /* 0x0000000600027213 */ /* 0x000fe20000000000 */
[----:B------:R-:W-:Y:S01]  /*29f0*/  IMAD.MOV.U32 R6, RZ, RZ, R4 ;  /* 0x000000ffff067224 */ /* 0x000fe200078e0004 */
[----:B------:R-:W-:Y:S01]  /*2a00*/  IABS R5, R8 ;  /* 0x0000000800057213 */ /* 0x000fe20000000000 */
[----:B------:R-:W-:Y:S01]  /*2a10*/  IMAD.MOV.U32 R4, RZ, RZ, R3 ;  /* 0x000000ffff047224 */ /* 0x000fe200078e0003 */
[----:B------:R-:W-:Y:S01]  /*2a20*/  HMMA.16816.F32.BF16 R100, R80, R56, R100 ;  /* 0x000000385064723c */ /* 0x000fe20000041864 */
[----:B------:R-:W-:Y:S01]  /*2a30*/  IMAD.MOV.U32 R3, RZ, RZ, R2 ;  /* 0x000000ffff037224 */ /* 0x000fe200078e0002 */
[----:B------:R-:W-:Y:S01]  /*2a40*/  I2FP.F32.S32 R6, R6 ;  /* 0x0000000600067245 */ /* 0x000fe20000201400 */
[----:B------:R-:W-:Y:S01]  /*2a50*/  IMAD.MOV.U32 R2, RZ, RZ, R5 ;  /* 0x000000ffff027224 */ /* 0x000fe200078e0005 */
[----:B------:R-:W-:Y:S01]  /*2a60*/  I2FP.F32.S32 R7, R7 ;  /* 0x0000000700077245 */ /* 0x000fe20000201400 */
[C---:B------:R-:W-:Y:S01]  /*2a70*/  VIADD R43, R23.reuse, 0x11 ;  /* 0x00000011172b7836 */ /* 0x040fe20000000000 */
[----:B------:R-:W-:Y:S01]  /*2a80*/  I2FP.F32.S32 R3, R3 ;  /* 0x0000000300037245 */ /* 0x000fe20000201400 */
[----:B------:R-:W-:Y:S01]  /*2a90*/  FFMA.FTZ R42, R6, -R132, R177 ;  /* 0x80000084062a7223 */ /* 0x000fe200000100b1 */
[----:B------:R-:W-:Y:S01]  /*2aa0*/  I2FP.F32.S32 R2, R2 ;  /* 0x0000000200027245 */ /* 0x000fe20000201400 */
[----:B------:R-:W-:Y:S01]  /*2ab0*/  IMAD.MOV.U32 R177, RZ, RZ, R46 ;  /* 0x000000ffffb17224 */ /* 0x000fe200078e002e */
[----:B------:R-:W-:Y:S01]  /*2ac0*/  I2FP.F32.S32 R4, R4 ;  /* 0x0000000400047245 */ /* 0x000fe20000201400 */
[----:B------:R-:W-:-:S02]  /*2ad0*/  VIADD R46, R23, 0x18 ;  /* 0x00000018172e7836 */ /* 0x000fc40000000000 */
[-C--:B------:R-:W-:Y:S01]  /*2ae0*/  FFMA.FTZ R55, R3, -R132.reuse, R153 ;  /* 0x8000008403377223 */ /* 0x080fe20000010099 */
[C---:B------:R-:W-:Y:S02]  /*2af0*/  VIADD R24, R23.reuse, 0x19 ;  /* 0x0000001917187836 */ /* 0x040fe40000000000 */
[-C--:B------:R-:W-:Y:S01]  /*2b00*/  FFMA.FTZ R57, R2, -R132.reuse, R172 ;  /* 0x8000008402397223 */ /* 0x080fe200000100ac */
[----:B------:R-:W-:Y:S02]  /*2b10*/  VIADD R34, R23, 0x20 ;  /* 0x0000002017227836 */ /* 0x000fe40000000000 */
[-C--:B------:R-:W-:Y:S01]  /*2b20*/  FFMA.FTZ R27, R7, -R132.reuse, R176 ;  /* 0x80000084071b7223 */ /* 0x080fe200000100b0 */
[----:B------:R-:W-:Y:S02]  /*2b30*/  VIADD R35, R23, 0x21 ;  /* 0x0000002117237836 */ /* 0x000fe40000000000 */
[----:B------:R-:W-:Y:S01]  /*2b40*/  FFMA.FTZ R41, R4, -R132, R152 ;  /* 0x8000008404297223 */ /* 0x000fe20000010098 */
[C---:B------:R-:W-:Y:S01]  /*2b50*/  IMAD.IADD R3, R15.reuse, 0x1, -R43 ;  /* 0x000000010f037824 */ /* 0x040fe200078e0a2b */
[C---:B------:R-:W-:Y:S01]  /*2b60*/  HMMA.16816.F32.BF16 R112, R80.reuse, R62, R88 ;  /* 0x0000003e5070723c */ /* 0x040fe20000041858 */
[C---:B------:R-:W-:Y:S01]  /*2b70*/  IMAD.IADD R2, R15.reuse, 0x1, -R46 ;  /* 0x000000010f027824 */ /* 0x040fe200078e0a2e */
[----:B------:R-:W-:Y:S01]  /*2b80*/  ISETP.GE.AND P4, PT, R16, R53, PT ;  /* 0x000000351000720c */ /* 0x000fe20003f86270 */
[C---:B------:R-:W-:Y:S01]  /*2b90*/  IMAD.IADD R5, R15.reuse, 0x1, -R24 ;  /* 0x000000010f057824 */ /* 0x040fe200078e0a18 */
[----:B------:R-:W-:Y:S01]  /*2ba0*/  IABS R7, R3 ;  /* 0x0000000300077213 */ /* 0x000fe20000000000 */
[C---:B------:R-:W-:Y:S01]  /*2bb0*/  IMAD.IADD R6, R15.reuse, 0x1, -R34 ;  /* 0x000000010f067824 */ /* 0x040fe200078e0a22 */
[----:B------:R-:W-:Y:S01]  /*2bc0*/  IABS R4, R2 ;  /* 0x0000000200047213 */ /* 0x000fe20000000000 */
[----:B------:R-:W-:Y:S01]  /*2bd0*/  IMAD.IADD R8, R15, 0x1, -R35 ;  /* 0x000000010f087824 */ /* 0x000fe200078e0a23 */
[----:B------:R-:W-:Y:S01]  /*2be0*/  IABS R3, R5 ;  /* 0x0000000500037213 */ /* 0x000fe20000000000 */
[----:B------:R-:W-:Y:S01]  /*2bf0*/  IMAD.MOV.U32 R45, RZ, RZ, R201 ;  /* 0x000000ffff2d7224 */ /* 0x000fe200078e00c9 */
[----:B------:R-:W-:Y:S01]  /*2c00*/  IABS R2, R6 ;  /* 0x0000000600027213 */ /* 0x000fe20000000000 */
[----:B------:R-:W-:Y:S01]  /*2c10*/  IMAD.MOV.U32 R6, RZ, RZ, R4 ;  /* 0x000000ffff067224 */ /* 0x000fe200078e0004 */
[----:B------:R-:W-:Y:S01]  /*2c20*/  IABS R5, R8 ;  /* 0x0000000800057213 */ /* 0x000fe20000000000 */
[----:B------:R-:W-:Y:S01]  /*2c30*/  IMAD.MOV.U32 R4, RZ, RZ, R3 ;  /* 0x000000ffff047224 */ /* 0x000fe200078e0003 */
[----:B------:R-:W-:Y:S01]  /*2c40*/  I2FP.F32.S32 R7, R7 ;  /* 0x0000000700077245 */ /* 0x000fe20000201400 */
        /* <DEDUP_REMOVED lines=9> */
[----:B------:R-:W-:Y:S01]  /*2ce0*/  HMMA.16816.F32.BF16 R96, R80, R58, R96 ;  /* 0x0000003a5060723c */ /* 0x000fe20000041860 */
[----:B------:R-:W-:-:S02]  /*2cf0*/  VIADD R40, R23, 0x29 ;  /* 0x0000002917287836 */ /* 0x000fc40000000000 */
[-C--:B------:R-:W-:Y:S01]  /*2d00*/  FFMA.FTZ R56, R7, -R132.reuse, R173 ;  /* 0x8000008407387223 */ /* 0x080fe200000100ad */
[----:B------:R-:W-:Y:S02]  /*2d10*/  IMAD.MOV.U32 R47, RZ, RZ, R123 ;  /* 0x000000ffff2f7224 */ /* 0x000fe400078e007b */
[-C--:B------:R-:W-:Y:S01]  /*2d20*/  FFMA.FTZ R63, R2, -R132.reuse, R169 ;  /* 0x80000084023f7223 */ /* 0x080fe200000100a9 */
[C---:B------:R-:W-:Y:S01]  /*2d30*/  VIADD R52, R23.reuse, 0x30 ;  /* 0x0000003017347836 */ /* 0x040fe20000000000 */
[C---:B------:R-:W-:Y:S01]  /*2d40*/  HMMA.16816.F32.BF16 R200, R80.reuse, R64, R36 ;  /* 0x0000004050c8723c */ /* 0x040fe20000041824 */
[----:B------:R-:W-:Y:S02]  /*2d50*/  IMAD.MOV.U32 R130, RZ, RZ, R44 ;  /* 0x000000ffff827224 */ /* 0x000fe400078e002c */
[-C--:B------:R-:W-:Y:S01]  /*2d60*/  FFMA.FTZ R59, R6, -R132.reuse, R148 ;  /* 0x80000084063b7223 */ /* 0x080fe20000010094 */
[C---:B------:R-:W-:Y:S02]  /*2d70*/  VIADD R54, R23.reuse, 0x31 ;  /* 0x0000003117367836 */ /* 0x040fe40000000000 */
[-C--:B------:R-:W-:Y:S01]  /*2d80*/  FFMA.FTZ R58, R4, -R132.reuse, R149 ;  /* 0x80000084043a7223 */ /* 0x080fe20000010095 */
[C---:B------:R-:W-:Y:S01]  /*2d90*/  VIADD R44, R23.reuse, 0x38 ;  /* 0x00000038172c7836 */ /* 0x040fe20000000000 */
[C---:B------:R-:W-:Y:S01]  /*2da0*/  HMMA.16816.F32.BF16 R120, R80.reuse, R60, R92 ;  /* 0x0000003c5078723c */ /* 0x040fe2000004185c */
[----:B------:R-:W-:Y:S01]  /*2db0*/  VIADD R38, R23, 0x28 ;  /* 0x0000002817267836 */ /* 0x000fe20000000000 */
[-C--:B------:R-:W-:Y:S01]  /*2dc0*/  ISETP.GE.AND P5, PT, R24, R53.reuse, PT ;  /* 0x000000351800720c */ /* 0x080fe20003fa6270 */
[C---:B------:R-:W-:Y:S01]  /*2dd0*/  IMAD.IADD R2, R15.reuse, 0x1, -R40 ;  /* 0x000000010f027824 */ /* 0x040fe200078e0a28 */
[----:B------:R-:W-:Y:S01]  /*2de0*/  ISETP.GE.AND P2, PT, R34, R53, PT ;  /* 0x000000352200720c */ /* 0x000fe20003f46270 */
[----:B------:R-:W-:Y:S01]  /*2df0*/  IMAD.IADD R5, R15, 0x1, -R52 ;  /* 0x000000010f057824 */ /* 0x000fe200078e0a34 */
[C---:B------:R-:W-:Y:S01]  /*2e00*/  HMMA.16816.F32.BF16 R108, R80.reuse, R48, R108 ;  /* 0x00000030506c723c */ /* 0x040fe2000004186c */
[----:B------:R-:W-:Y:S01]  /*2e10*/  FFMA.FTZ R60, R3, -R132, R168 ;  /* 0x80000084033c7223 */ /* 0x000fe200000100a8 */
[C---:B------:R-:W-:Y:S01]  /*2e20*/  IMAD.IADD R3, R15.reuse, 0x1, -R38 ;  /* 0x000000010f037824 */ /* 0x040fe200078e0a26 */
[----:B------:R-:W-:Y:S01]  /*2e30*/  IABS R4, R2 ;  /* 0x0000000200047213 */ /* 0x000fe20000000000 */
[C---:B------:R-:W-:Y:S01]  /*2e40*/  IMAD.IADD R6, R15.reuse, 0x1, -R54 ;  /* 0x000000010f067824 */ /* 0x040fe200078e0a36 */
[----:B------:R-:W-:Y:S01]  /*2e50*/  MOV R95, R45 ;  /* 0x0000002d005f7202 */ /* 0x000fe20000000f00 */
[----:B------:R-:W-:Y:S01]  /*2e60*/  IMAD.IADD R8, R15, 0x1, -R44 ;  /* 0x000000010f087824 */ /* 0x000fe200078e0a2c */
[----:B------:R-:W-:Y:S01]  /*2e70*/  IABS R7, R3 ;  /* 0x0000000300077213 */ /* 0x000fe20000000000 */
[----:B------:R-:W-:Y:S01]  /*2e80*/  IMAD.MOV.U32 R185, RZ, RZ, R47 ;  /* 0x000000ffffb97224 */ /* 0x000fe200078e002f */
[----:B------:R-:W-:Y:S01]  /*2e90*/  IABS R3, R5 ;  /* 0x0000000500037213 */ /* 0x000fe20000000000 */
[C---:B------:R-:W-:Y:S01]  /*2ea0*/  VIADD R45, R23.reuse, 0x39 ;  /* 0x00000039172d7836 */ /* 0x040fe20000000000 */
        /* <DEDUP_REMOVED lines=11> */
[C---:B------:R-:W-:Y:S01]  /*2f60*/  VIADD R48, R23.reuse, 0x41 ;  /* 0x0000004117307836 */ /* 0x040fe20000000000 */
[----:B------:R-:W-:Y:S01]  /*2f70*/  I2FP.F32.S32 R2, R2 ;  /* 0x0000000200027245 */ /* 0x000fe20000201400 */
[----:B------:R-:W-:Y:S01]  /*2f80*/  VIADD R49, R23, 0x48 ;  /* 0x0000004817317836 */ /* 0x000fe20000000000 */
[----:B------:R-:W-:Y:S01]  /*2f90*/  I2FP.F32.S32 R4, R4 ;  /* 0x0000000400047245 */ /* 0x000fe20000201400 */
[----:B------:R-:W-:Y:S01]  /*2fa0*/  FFMA.FTZ R69, R3, -R132, R165 ;  /* 0x8000008403457223 */ /* 0x000fe200000100a5 */
[----:B------:R-:W-:-:S02]  /*2fb0*/  VIADD R50, R23, 0x49 ;  /* 0x0000004917327836 */ /* 0x000fc40000000000 */
[-C--:B------:R-:W-:Y:S01]  /*2fc0*/  FFMA.FTZ R73, R2, -R132.reuse, R140 ;  /* 0x8000008402497223 */ /* 0x080fe2000001008c */
[C---:B------:R-:W-:Y:S02]  /*2fd0*/  IMAD.IADD R3, R15.reuse, 0x1, -R45 ;  /* 0x000000010f037824 */ /* 0x040fe400078e0a2d */
[----:B------:R-:W-:Y:S01]  /*2fe0*/  FFMA.FTZ R64, R6, -R132, R145 ;  /* 0x8000008406407223 */ /* 0x000fe20000010091 */
[C---:B------:R-:W-:Y:S01]  /*2ff0*/  IMAD.IADD R2, R15.reuse, 0x1, -R47 ;  /* 0x000000010f027824 */ /* 0x040fe200078e0a2f */
[C---:B------:R-:W-:Y:S01]  /*3000*/  IADD3 R5, R15.reuse, -R48, RZ ;  /* 0x800000300f057210 */ /* 0x040fe20007ffe0ff */
[C---:B------:R-:W-:Y:S01]  /*3010*/  IMAD.IADD R6, R15.reuse, 0x1, -R49 ;  /* 0x000000010f067824 */ /* 0x040fe200078e0a31 */
[----:B------:R-:W-:Y:S01]  /*3020*/  HMMA.16816.F32.BF16 R156, R80, R66, R84 ;  /* 0x00000042509c723c */ /* 0x000fe20000041854 */
[----:B------:R-:W-:Y:S02]  /*3030*/  IMAD.IADD R8, R15, 0x1, -R50 ;  /* 0x000000010f087824 */ /* 0x000fe400078e0a32 */
[----:B------:R-:W-:Y:S01]  /*3040*/  FFMA.FTZ R61, R7, -R132, R144 ;  /* 0x80000084073d7223 */ /* 0x000fe20000010090 */
[----:B------:R-:W-:Y:S01]  /*3050*/  IABS R7, R3 ;  /* 0x0000000300077213 */ /* 0x000fe20000000000 */
[C---:B------:R-:W-:Y:S01]  /*3060*/  VIADD R51, R23.reuse, 0x50 ;  /* 0x0000005017337836 */ /* 0x040fe20000000000 */
[----:B------:R-:W-:Y:S01]  /*3070*/  IABS R3, R5 ;  /* 0x0000000500037213 */ /* 0x000fe20000000000 */
[----:B------:R-:W-:-:S02]  /*3080*/  VIADD R62, R23, 0x51 ;  /* 0x00000051173e7836 */ /* 0x000fc40000000000 */
[----:B------:R-:W-:Y:S01]  /*3090*/  FFMA.FTZ R67, R4, -R132, R164 ;  /* 0x8000008404437223 */ /* 0x000fe200000100a4 */
[----:B------:R-:W-:Y:S01]  /*30a0*/  IABS R4, R2 ;  /* 0x0000000200047213 */ /* 0x000fe20000000000 */
[C---:B------:R-:W-:Y:S01]  /*30b0*/  VIADD R65, R23.reuse, 0x58 ;  /* 0x0000005817417836 */ /* 0x040fe20000000000 */
[----:B------:R-:W-:Y:S01]  /*30c0*/  IABS R2, R6 ;  /* 0x0000000600027213 */ /* 0x000fe20000000000 */
[C---:B------:R-:W-:Y:S01]  /*30d0*/  VIADD R66, R23.reuse, 0x59 ;  /* 0x0000005917427836 */ /* 0x040fe20000000000 */
[----:B------:R-:W-:Y:S01]  /*30e0*/  IABS R5, R8 ;  /* 0x0000000800057213 */ /* 0x000fe20000000000 */
[----:B------:R-:W-:Y:S01]  /*30f0*/  IMAD.MOV.U32 R6, RZ, RZ, R4 ;  /* 0x000000ffff067224 */ /* 0x000fe200078e0004 */
[----:B------:R-:W-:Y:S01]  /*3100*/  I2FP.F32.S32 R7, R7 ;  /* 0x0000000700077245 */ /* 0x000fe20000201400 */
[----:B------:R-:W-:Y:S01]  /*3110*/  IMAD.MOV.U32 R4, RZ, RZ, R3 ;  /* 0x000000ffff047224 */ /* 0x000fe200078e0003 */
[----:B------:R-:W-:Y:S01]  /*3120*/  HMMA.16816.F32.BF16 R224, R80, R74, R28 ;  /* 0x0000004a50e0723c */ /* 0x000fe2000004181c */
[----:B------:R-:W-:Y:S01]  /*3130*/  IMAD.MOV.U32 R3, RZ, RZ, R2 ;  /* 0x000000ffff037224 */ /* 0x000fe200078e0002 */
[----:B------:R-:W-:Y:S01]  /*3140*/  I2FP.F32.S32 R6, R6 ;  /* 0x0000000600067245 */ /* 0x000fe20000201400 */
[----:B------:R-:W-:Y:S01]  /*3150*/  IMAD.MOV.U32 R2, RZ, RZ, R5 ;  /* 0x000000ffff027224 */ /* 0x000fe200078e0005 */
[----:B------:R-:W-:Y:S01]  /*3160*/  I2FP.F32.S32 R4, R4 ;  /* 0x0000000400047245 */ /* 0x000fe20000201400 */
[----:B------:R-:W-:Y:S01]  /*3170*/  VIADD R77, R23, 0x60 ;  /* 0x00000060174d7836 */ /* 0x000fe20000000000 */
[----:B------:R-:W-:Y:S01]  /*3180*/  I2FP.F32.S32 R3, R3 ;  /* 0x0000000300037245 */ /* 0x000fe20000201400 */
[----:B------:R-:W-:Y:S01]  /*3190*/  FFMA.FTZ R124, R6, -R132, R160 ;  /* 0x80000084067c7223 */ /* 0x000fe200000100a0 */
[----:B------:R-:W-:Y:S01]  /*31a0*/  I2FP.F32.S32 R2, R2 ;  /* 0x0000000200027245 */ /* 0x000fe20000201400 */
[----:B------:R-:W-:Y:S01]  /*31b0*/  FFMA.FTZ R126, R4, -R132, R161 ;  /* 0x80000084047e7223 */ /* 0x000fe200000100a1 */
[----:B------:R-:W-:-:S02]  /*31c0*/  IMAD.IADD R4, R15, 0x1, -R65 ;  /* 0x000000010f047824 */ /* 0x000fc400078e0a41 */
[-C--:B------:R-:W-:Y:S01]  /*31d0*/  FFMA.FTZ R136, R3, -R132.reuse, R136 ;  /* 0x8000008403887223 */ /* 0x080fe20000010088 */
[C---:B------:R-:W-:Y:S02]  /*31e0*/  IMAD.IADD R3, R15.reuse, 0x1, -R51 ;  /* 0x000000010f037824 */ /* 0x040fe400078e0a33 */
[-C--:B------:R-:W-:Y:S01]  /*31f0*/  FFMA.FTZ R137, R2, -R132.reuse, R137 ;  /* 0x8000008402897223 */ /* 0x080fe20000010089 */
[----:B------:R-:W-:Y:S02]  /*3200*/  IMAD.IADD R2, R15, 0x1, -R62 ;  /* 0x000000010f027824 */ /* 0x000fe400078e0a3e */
[----:B------:R-:W-:Y:S01]  /*3210*/  FFMA.FTZ R70, R7, -R132, R141 ;  /* 0x8000008407467223 */ /* 0x000fe2000001008d */
[C---:B------:R-:W-:Y:S01]  /*3220*/  IMAD.IADD R6, R15.reuse, 0x1, -R66 ;  /* 0x000000010f067824 */ /* 0x040fe200078e0a42 */
[----:B------:R-:W-:Y:S01]  /*3230*/  IABS R5, R3 ;  /* 0x0000000300057213 */ /* 0x000fe20000000000 */
[C---:B------:R-:W-:Y:S01]  /*3240*/  IMAD.IADD R7, R15.reuse, 0x1, -R77 ;  /* 0x000000010f077824 */ /* 0x040fe200078e0a4d */
[----:B------:R-:W-:Y:S01]  /*3250*/  IABS R3, R2 ;  /* 0x0000000200037213 */ /* 0x000fe20000000000 */
[----:B------:R-:W-:Y:S01]  /*3260*/  IMAD.MOV.U32 R131, RZ, RZ, R11 ;  /* 0x000000ffff837224 */ /* 0x000fe200078e000b */
[----:B------:R-:W-:Y:S01]  /*3270*/  IABS R2, R4 ;  /* 0x0000000400027213 */ /* 0x000fe20000000000 */
[----:B------:R-:W-:Y:S01]  /*3280*/  IMAD.MOV.U32 R93, RZ, RZ, R10 ;  /* 0x000000ffff5d7224 */ /* 0x000fe200078e000a */
[----:B------:R-:W-:Y:S01]  /*3290*/  IABS R4, R6 ;  /* 0x0000000600047213 */ /* 0x000fe20000000000 */
[----:B------:R-:W-:Y:S01]  /*32a0*/  IMAD.MOV.U32 R6, RZ, RZ, R5 ;  /* 0x000000ffff067224 */ /* 0x000fe200078e0005 */
[----:B------:R-:W-:Y:S01]  /*32b0*/  IABS R7, R7 ;  /* 0x0000000700077213 */ /* 0x000fe20000000000 */
[----:B------:R-:W-:Y:S01]  /*32c0*/  IMAD.MOV.U32 R5, RZ, RZ, R3 ;  /* 0x000000ffff057224 */ /* 0x000fe200078e0003 */
[----:B------:R-:W-:Y:S01]  /*32d0*/  FSEL R94, R42, -INF , !P0 ;  /* 0xff8000002a5e7808 */ /* 0x000fe20004000000 */
        /* <DEDUP_REMOVED lines=11> */
[----:B------:R-:W-:-:S02]  /*3390*/  IMAD.IADD R3, R11, 0x1, -R23 ;  /* 0x000000010b037824 */ /* 0x000fc400078e0a17 */
[-C--:B------:R-:W-:Y:S01]  /*33a0*/  FFMA.FTZ R135, R2, -R132.reuse, R232 ;  /* 0x8000008402877223 */ /* 0x080fe200000100e8 */
[-C--:B------:R-:W-:Y:S01]  /*33b0*/  FFMA.FTZ R133, R4, -R132.reuse, R204 ;  /* 0x8000008404857223 */ /* 0x080fe200000100cc */
[----:B------:R-:W-:Y:S02]  /*33c0*/  IMAD.IADD R2, R10, 0x1, -R23 ;  /* 0x000000010a027824 */ /* 0x000fe400078e0a17 */
[-C--:B------:R-:W-:Y:S01]  /*33d0*/  FFMA.FTZ R129, R5, -R132.reuse, R209 ;  /* 0x8000008405817223 */ /* 0x080fe200000100d1 */
[----:B------:R-:W-:Y:S02]  /*33e0*/  IMAD.IADD R4, R12, 0x1, -R23 ;  /* 0x000000010c047824 */ /* 0x000fe400078e0a17 */
[----:B------:R-:W-:Y:S01]  /*33f0*/  FFMA.FTZ R127, R6, -R132, R208 ;  /* 0x80000084067f7223 */ /* 0x000fe200000100d0 */
[--C-:B------:R-:W-:Y:S01]  /*3400*/  IMAD.IADD R5, R11, 0x1, -R9.reuse ;  /* 0x000000010b057824 */ /* 0x100fe200078e0a09 */
[----:B------:R-:W-:Y:S01]  /*3410*/  IABS R6, R3 ;  /* 0x0000000300067213 */ /* 0x000fe20000000000 */
[----:B------:R-:W-:Y:S01]  /*3420*/  IMAD.IADD R7, R10, 0x1, -R9 ;  /* 0x000000010a077824 */ /* 0x000fe200078e0a09 */
[----:B------:R-:W-:Y:S01]  /*3430*/  IABS R3, R2 ;  /* 0x0000000200037213 */ /* 0x000fe20000000000 */
[----:B------:R-:W-:Y:S01]  /*3440*/  VIADD R204, R197, 0x400 ;  /* 0x00000400c5cc7836 */ /* 0x000fe20000000000 */
[----:B------:R-:W-:-:S02]  /*3450*/  IABS R2, R4 ;  /* 0x0000000400027213 */ /* 0x000fc40000000000 */
[----:B------:R-:W-:Y:S02]  /*3460*/  IABS R4, R5 ;  /* 0x0000000500047213 */ /* 0x000fe40000000000 */
[----:B------:R-:W-:Y:S01]  /*3470*/  IABS R5, R7 ;  /* 0x0000000700057213 */ /* 0x000fe20000000000 */
[----:B------:R-:W-:Y:S01]  /*3480*/  IMAD.MOV.U32 R7, RZ, RZ, R6 ;  /* 0x000000ffff077224 */ /* 0x000fe200078e0006 */
[----:B------:R-:W-:Y:S01]  /*3490*/  FSEL R91, R55, -INF , !P4 ;  /* 0xff800000375b7808 */ /* 0x000fe20006000000 */
[----:B------:R-:W-:Y:S01]  /*34a0*/  IMAD.MOV.U32 R6, RZ, RZ, R3 ;  /* 0x000000ffff067224 */ /* 0x000fe200078e0003 */
[----:B------:R-:W-:Y:S01]  /*34b0*/  FSEL R78, R58, -INF , !P5 ;  /* 0xff8000003a4e7808 */ /* 0x000fe20006800000 */
[----:B------:R-:W-:Y:S01]  /*34c0*/  IMAD.MOV.U32 R3, RZ, RZ, R4 ;  /* 0x000000ffff037224 */ /* 0x000fe200078e0004 */
[----:B------:R-:W-:Y:S01]  /*34d0*/  I2FP.F32.S32 R7, R7 ;  /* 0x0000000700077245 */ /* 0x000fe20000201400 */
[----:B------:R-:W-:Y:S01]  /*34e0*/  IMAD.MOV.U32 R4, RZ, RZ, R5 ;  /* 0x000000ffff047224 */ /* 0x000fe200078e0005 */
[----:B------:R-:W-:-:S02]  /*34f0*/  I2FP.F32.S32 R5, R2 ;  /* 0x0000000200057245 */ /* 0x000fc40000201400 */
[----:B------:R-:W-:Y:S01]  /*3500*/  I2FP.F32.S32 R3, R3 ;  /* 0x0000000300037245 */ /* 0x000fe20000201400 */
[----:B------:R-:W-:Y:S01]  /*3510*/  FFMA.FTZ R20, R7, -R132, R178 ;  /* 0x8000008407147223 */ /* 0x000fe200000100b2 */
[----:B------:R-:W-:Y:S01]  /*3520*/  I2FP.F32.S32 R2, R4 ;  /* 0x0000000400027245 */ /* 0x000fe20000201400 */
[--C-:B------:R-:W-:Y:S01]  /*3530*/  IMAD.IADD R4, R10, 0x1, -R14.reuse ;  /* 0x000000010a047824 */ /* 0x100fe200078e0a0e */
[----:B------:R-:W-:Y:S01]  /*3540*/  I2FP.F32.S32 R6, R6 ;  /* 0x0000000600067245 */ /* 0x000fe20000201400 */
[-C--:B------:R-:W-:Y:S01]  /*3550*/  FFMA.FTZ R30, R3, -R132.reuse, R179 ;  /* 0x80000084031e7223 */ /* 0x080fe200000100b3 */
[----:B------:R-:W-:Y:S02]  /*3560*/  IMAD.IADD R3, R11, 0x1, -R14 ;  /* 0x000000010b037824 */ /* 0x000fe400078e0a0e */
[-C--:B------:R-:W-:Y:S01]  /*3570*/  FFMA.FTZ R22, R2, -R132.reuse, R109 ;  /* 0x8000008402167223 */ /* 0x080fe2000001006d */
[----:B------:R-:W-:Y:S02]  /*3580*/  IMAD.IADD R2, R12, 0x1, -R9 ;  /* 0x000000010c027824 */ /* 0x000fe400078e0a09 */
[----:B------:R-:W-:Y:S01]  /*3590*/  FFMA.FTZ R17, R6, -R132, R108 ;  /* 0x8000008406117223 */ /* 0x000fe2000001006c */
[----:B------:R-:W-:-:S02]  /*35a0*/  IMAD.IADD R6, R12, 0x1, -R14 ;  /* 0x000000010c067824 */ /* 0x000fc400078e0a0e */
[----:B------:R-:W-:Y:S01]  /*35b0*/  FFMA.FTZ R13, R5, -R132, R110 ;  /* 0x80000084050d7223 */ /* 0x000fe2000001006e */
[----:B------:R-:W-:Y:S01]  /*35c0*/  IMAD.IADD R7, R11, 0x1, -R16 ;  /* 0x000000010b077824 */ /* 0x000fe200078e0a10 */
[----:B------:R-:W-:Y:S02]  /*35d0*/  IABS R5, R2 ;  /* 0x0000000200057213 */ /* 0x000fe40000000000 */
[----:B------:R-:W-:Y:S02]  /*35e0*/  IABS R3, R3 ;  /* 0x0000000300037213 */ /* 0x000fe40000000000 */
[----:B------:R-:W-:Y:S02]  /*35f0*/  IABS R2, R4 ;  /* 0x0000000400027213 */ /* 0x000fe40000000000 */
[----:B------:R-:W-:Y:S02]  /*3600*/  IABS R4, R6 ;  /* 0x0000000600047213 */ /* 0x000fe40000000000 */
[----:B------:R-:W-:Y:S01]  /*3610*/  IABS R6, R7 ;  /* 0x0000000700067213 */ /* 0x000fe20000000000 */
[----:B------:R-:W-:Y:S01]  /*3620*/  IMAD.MOV.U32 R7, RZ, RZ, R5 ;  /* 0x000000ffff077224 */ /* 0x000fe200078e0005 */
[----:B------:R-:W-:Y:S01]  /*3630*/  MOV R5, R3 ;  /* 0x0000000300057202 */ /* 0x000fe20000000f00 */
        /* <DEDUP_REMOVED lines=12> */
[C---:B------:R-:W-:Y:S02]  /*3700*/  IMAD.IADD R5, R10.reuse, 0x1, -R21 ;  /* 0x000000010a057824 */ /* 0x040fe400078e0a15 */
        /* <DEDUP_REMOVED lines=9> */
[----:B------:R-:W-:Y:S01]  /*37a0*/  IABS R5, R7 ;  /* 0x0000000700057213 */ /* 0x000fe20000000000 */
[----:B------:R-:W-:Y:S01]  /*37b0*/  IMAD.MOV.U32 R7, RZ, RZ, R6 ;  /* 0x000000ffff077224 */ /* 0x000fe200078e0006 */
[----:B------:R-:W-:Y:S01]  /*37c0*/  I2FP.F32.S32 R3, R3 ;  /* 0x0000000300037245 */ /* 0x000fe20000201400 */
[----:B------:R-:W-:Y:S01]  /*37d0*/  IMAD.MOV.U32 R6, RZ, RZ, R2 ;  /* 0x000000ffff067224 */ /* 0x000fe200078e0002 */
[----:B------:R-:W-:Y:S01]  /*37e0*/  IABS R4, R4 ;  /* 0x0000000400047213 */ /* 0x000fe20000000000 */
[----:B------:R-:W-:Y:S01]  /*37f0*/  IMAD.MOV.U32 R2, RZ, RZ, R5 ;  /* 0x000000ffff027224 */ /* 0x000fe200078e0005 */
[----:B------:R-:W-:Y:S01]  /*3800*/  I2FP.F32.S32 R7, R7 ;  /* 0x0000000700077245 */ /* 0x000fe20000201400 */
[----:B------:R-:W-:Y:S01]  /*3810*/  FFMA.FTZ R32, R3, -R132, R100 ;  /* 0x8000008403207223 */ /* 0x000fe20000010064 */
[----:B------:R-:W-:Y:S01]  /*3820*/  I2FP.F32.S32 R6, R6 ;  /* 0x0000000600067245 */ /* 0x000fe20000201400 */
[C---:B------:R-:W-:Y:S01]  /*3830*/  IMAD.IADD R3, R10.reuse, 0x1, -R43 ;  /* 0x000000010a037824 */ /* 0x040fe200078e0a2b */
[----:B------:R-:W-:Y:S01]  /*3840*/  I2FP.F32.S32 R2, R2 ;  /* 0x0000000200027245 */ /* 0x000fe20000201400 */
[----:B------:R-:W-:Y:S01]  /*3850*/  FFMA.FTZ R21, R7, -R132, R105 ;  /* 0x8000008407157223 */ /* 0x000fe20000010069 */
[--C-:B------:R-:W-:Y:S01]  /*3860*/  IMAD.IADD R5, R11, 0x1, -R46.reuse ;  /* 0x000000010b057824 */ /* 0x100fe200078e0a2e */
[----:B------:R-:W-:Y:S01]  /*3870*/  I2FP.F32.S32 R4, R4 ;  /* 0x0000000400047245 */ /* 0x000fe20000201400 */
[----:B------:R-:W-:-:S02]  /*3880*/  IMAD.IADD R7, R10, 0x1, -R46 ;  /* 0x000000010a077824 */ /* 0x000fc400078e0a2e */
[-C--:B------:R-:W-:Y:S01]  /*3890*/  FFMA.FTZ R31, R2, -R132.reuse, R102 ;  /* 0x80000084021f7223 */ /* 0x080fe20000010066 */
[----:B------:R-:W-:Y:S02]  /*38a0*/  IMAD.IADD R2, R12, 0x1, -R43 ;  /* 0x000000010c027824 */ /* 0x000fe400078e0a2b */
[-C--:B------:R-:W-:Y:S01]  /*38b0*/  FFMA.FTZ R16, R6, -R132.reuse, R107 ;  /* 0x8000008406107223 */ /* 0x080fe2000001006b */
[----:B------:R-:W-:Y:S01]  /*38c0*/  IABS R6, R3 ;  /* 0x0000000300067213 */ /* 0x000fe20000000000 */
[----:B------:R-:W-:Y:S01]  /*38d0*/  FFMA.FTZ R33, R4, -R132, R174 ;  /* 0x8000008404217223 */ /* 0x000fe200000100ae */
[----:B------:R-:W-:Y:S01]  /*38e0*/  IABS R3, R5 ;  /* 0x0000000500037213 */ /* 0x000fe20000000000 */
[----:B------:R-:W-:Y:S01]  /*38f0*/  IMAD.IADD R4, R11, 0x1, -R43 ;  /* 0x000000010b047824 */ /* 0x000fe200078e0a2b */
[----:B------:R-:W-:Y:S02]  /*3900*/  IABS R2, R2 ;  /* 0x0000000200027213 */ /* 0x000fe40000000000 */
[----:B------:R-:W-:Y:S01]  /*3910*/  IABS R5, R7 ;  /* 0x0000000700057213 */ /* 0x000fe20000000000 */
[----:B------:R-:W-:Y:S01]  /*3920*/  IMAD.MOV.U32 R7, RZ, RZ, R6 ;  /* 0x000000ffff077224 */ /* 0x000fe200078e0006 */
[----:B------:R-:W-:Y:S01]  /*3930*/  IABS R4, R4 ;  /* 0x0000000400047213 */ /* 0x000fe20000000000 */
[----:B------:R-:W-:Y:S01]  /*3940*/  IMAD.MOV.U32 R6, RZ, RZ, R2 ;  /* 0x000000ffff067224 */ /* 0x000fe200078e0002 */
[----:B------:R-:W-:Y:S01]  /*3950*/  I2FP.F32.S32 R3, R3 ;  /* 0x0000000300037245 */ /* 0x000fe20000201400 */
[----:B------:R-:W-:Y:S01]  /*3960*/  IMAD.MOV.U32 R2, RZ, RZ, R5 ;  /* 0x000000ffff027224 */ /* 0x000fe200078e0005 */
[----:B------:R-:W-:-:S02]  /*3970*/  I2FP.F32.S32 R8, R4 ;  /* 0x0000000400087245 */ /* 0x000fc40000201400 */
[----:B------:R-:W-:Y:S01]  /*3980*/  I2FP.F32.S32 R4, R6 ;  /* 0x0000000600047245 */ /* 0x000fe20000201400 */
[----:B------:R-:W-:Y:S01]  /*3990*/  FFMA.FTZ R37, R3, -R132, R150 ;  /* 0x8000008403257223 */ /* 0x000fe20000010096 */
[----:B------:R-:W-:Y:S01]  /*39a0*/  I2FP.F32.S32 R2, R2 ;  /* 0x0000000200027245 */ /* 0x000fe20000201400 */
[-C--:B------:R-:W-:Y:S01]  /*39b0*/  FFMA.FTZ R29, R8, -R132.reuse, R175 ;  /* 0x80000084081d7223 */ /* 0x080fe200000100af */
[----:B------:R-:W-:Y:S01]  /*39c0*/  I2FP.F32.S32 R5, R7 ;  /* 0x0000000700057245 */ /* 0x000fe20000201400 */
        /* <DEDUP_REMOVED lines=9> */
[----:B------:R-:W-:Y:S01]  /*3a60*/  IMAD.IADD R7, R11, 0x1, -R34 ;  /* 0x000000010b077824 */ /* 0x000fe200078e0a22 */
        /* <DEDUP_REMOVED lines=10> */
[----:B------:R-:W-:Y:S01]  /*3b10*/  FSEL R176, R13, -INF , !P1 ;  /* 0xff8000000db07808 */ /* 0x000fe20004800000 */
[----:B------:R-:W-:Y:S01]  /*3b20*/  IMAD.MOV.U32 R4, RZ, RZ, R6 ;  /* 0x000000ffff047224 */ /* 0x000fe200078e0006 */
[----:B------:R-:W-:Y:S01]  /*3b30*/  I2FP.F32.S32 R6, R5 ;  /* 0x0000000500067245 */ /* 0x000fe20000201400 */
[----:B------:R-:W-:Y:S01]  /*3b40*/  FFMA.FTZ R28, R7, -R132, R98 ;  /* 0x80000084071c7223 */ /* 0x000fe20000010062 */
[----:B------:R-:W-:Y:S01]  /*3b50*/  I2FP.F32.S32 R5, R3 ;  /* 0x0000000300057245 */ /* 0x000fe20000201400 */
[----:B------:R-:W-:Y:S01]  /*3b60*/  IMAD.IADD R7, R12, 0x1, -R35 ;  /* 0x000000010c077824 */ /* 0x000fe200078e0a23 */
[----:B------:R-:W-:Y:S01]  /*3b70*/  I2FP.F32.S32 R3, R4 ;  /* 0x0000000400037245 */ /* 0x000fe20000201400 */
[----:B------:R-:W-:Y:S01]  /*3b80*/  FFMA.FTZ R27, R6, -R132, R151 ;  /* 0x80000084061b7223 */ /* 0x000fe20000010097 */
[----:B------:R-:W-:Y:S01]  /*3b90*/  I2FP.F32.S32 R2, R2 ;  /* 0x0000000200027245 */ /* 0x000fe20000201400 */
[----:B------:R-:W-:Y:S01]  /*3ba0*/  FFMA.FTZ R24, R5, -R132, R97 ;  /* 0x8000008405187223 */ /* 0x000fe20000010061 */
[----:B------:R-:W-:-:S02]  /*3bb0*/  IMAD.IADD R5, R10, 0x1, -R35 ;  /* 0x000000010a057824 */ /* 0x000fc400078e0a23 */
[-C--:B------:R-:W-:Y:S01]  /*3bc0*/  FFMA.FTZ R39, R3, -R132.reuse, R170 ;  /* 0x8000008403277223 */ /* 0x080fe200000100aa */
[--C-:B------:R-:W-:Y:S02]  /*3bd0*/  IMAD.IADD R3, R10, 0x1, -R34.reuse ;  /* 0x000000010a037824 */ /* 0x100fe400078e0a22 */
[----:B------:R-:W-:Y:S01]  /*3be0*/  FFMA.FTZ R20, R2, -R132, R99 ;  /* 0x8000008402147223 */ /* 0x000fe20000010063 */
[----:B------:R-:W-:Y:S01]  /*3bf0*/  IMAD.IADD R2, R12, 0x1, -R34 ;  /* 0x000000010c027824 */ /* 0x000fe200078e0a22 */
[----:B------:R-:W-:Y:S01]  /*3c00*/  ISETP.GE.AND P1, PT, R35, R53, PT ;  /* 0x000000352300720c */ /* 0x000fe20003f26270 */
[----:B------:R-:W-:Y:S01]  /*3c10*/  IMAD.IADD R4, R11, 0x1, -R35 ;  /* 0x000000010b047824 */ /* 0x000fe200078e0a23 */
[----:B------:R-:W-:Y:S02]  /*3c20*/  IABS R6, R3 ;  /* 0x0000000300067213 */ /* 0x000fe40000000000 */
[----:B------:R-:W-:Y:S02]  /*3c30*/  IABS R2, R2 ;  /* 0x0000000200027213 */ /* 0x000fe40000000000 */
[----:B------:R-:W-:-:S02]  /*3c40*/  IABS R3, R5 ;  /* 0x0000000500037213 */ /* 0x000fc40000000000 */
[----:B------:R-:W-:Y:S01]  /*3c50*/  IABS R5, R7 ;  /* 0x0000000700057213 */ /* 0x000fe20000000000 */
[----:B------:R-:W-:Y:S01]  /*3c60*/  IMAD.MOV.U32 R7, RZ, RZ, R6 ;  /* 0x000000ffff077224 */ /* 0x000fe200078e0006 */
[----:B------:R-:W-:Y:S01]  /*3c70*/  IABS R4, R4 ;  /* 0x0000000400047213 */ /* 0x000fe20000000000 */
[----:B------:R-:W-:Y:S01]  /*3c80*/  IMAD.MOV.U32 R6, RZ, RZ, R2 ;  /* 0x000000ffff067224 */ /* 0x000fe200078e0002 */
[----:B------:R-:W-:Y:S01]  /*3c90*/  I2FP.F32.S32 R3, R3 ;  /* 0x0000000300037245 */ /* 0x000fe20000201400 */
[----:B------:R-:W-:Y:S01]  /*3ca0*/  IMAD.MOV.U32 R2, RZ, RZ, R5 ;  /* 0x000000ffff027224 */ /* 0x000fe200078e0005 */
[----:B------:R-:W-:Y:S01]  /*3cb0*/  I2FP.F32.S32 R4, R4 ;  /* 0x0000000400047245 */ /* 0x000fe20000201400 */
[----:B------:R-:W-:Y:S01]  /*3cc0*/  IMAD.IADD R5, R11, 0x1, -R40 ;  /* 0x000000010b057824 */ /* 0x000fe200078e0a28 */
[----:B------:R-:W-:Y:S01]  /*3cd0*/  I2FP.F32.S32 R7, R7 ;  /* 0x0000000700077245 */ /* 0x000fe20000201400 */
[----:B------:R-:W-:Y:S01]  /*3ce0*/  FFMA.FTZ R35, R3, -R132, R121 ;  /* 0x8000008403237223 */ /* 0x000fe20000010079 */
[----:B------:R-:W-:Y:S01]  /*3cf0*/  I2FP.F32.S32 R2, R2 ;  /* 0x0000000200027245 */ /* 0x000fe20000201400 */
[--C-:B------:R-:W-:Y:S01]  /*3d00*/  IMAD.IADD R3, R11, 0x1, -R38.reuse ;  /* 0x000000010b037824 */ /* 0x100fe200078e0a26 */
[----:B------:R-:W-:Y:S01]  /*3d10*/  I2FP.F32.S32 R6, R6 ;  /* 0x0000000600067245 */ /* 0x000fe20000201400 */
[-C--:B------:R-:W-:Y:S01]  /*3d20*/  FFMA.FTZ R42, R4, -R132.reuse, R171 ;  /* 0x80000084042a7223 */ /* 0x080fe200000100ab */
[----:B------:R-:W-:Y:S01]  /*3d30*/  FSEL R125, R30, -INF , !P0 ;  /* 0xff8000001e7d7808 */ /* 0x000fe20004000000 */
[----:B------:R-:W-:Y:S01]  /*3d40*/  FFMA.FTZ R30, R2, -R132, R123 ;  /* 0x80000084021e7223 */ /* 0x000fe2000001007b */
[----:B------:R-:W-:Y:S01]  /*3d50*/  FSEL R170, R22, -INF , !P0 ;  /* 0xff80000016aa7808 */ /* 0x000fe20004000000 */
[----:B------:R-:W-:Y:S01]  /*3d60*/  IMAD.IADD R4, R12, 0x1, -R38 ;  /* 0x000000010c047824 */ /* 0x000fe200078e0a26 */
[----:B------:R-:W-:Y:S01]  /*3d70*/  IADD3 R2, -R38, R10, RZ ;  /* 0x0000000a26027210 */ /* 0x000fe20007ffe1ff */
[-C--:B------:R-:W-:Y:S01]  /*3d80*/  FFMA.FTZ R22, R7, -R132.reuse, R120 ;  /* 0x8000008407167223 */ /* 0x080fe20000010078 */
[----:B------:R-:W-:Y:S01]  /*3d90*/  FSEL R173, R19, -INF , !P0 ;  /* 0xff80000013ad7808 */ /* 0x000fe20004000000 */
[----:B------:R-:W-:Y:S01]  /*3da0*/  FFMA.FTZ R19, R6, -R132, R122 ;  /* 0x8000008406137223 */ /* 0x000fe2000001007a */
[----:B------:R-:W-:Y:S01]  /*3db0*/  IMAD.IADD R7, R10, 0x1, -R40 ;  /* 0x000000010a077824 */ /* 0x000fe200078e0a28 */
[----:B------:R-:W-:-:S02]  /*3dc0*/  IABS R6, R3 ;  /* 0x0000000300067213 */ /* 0x000fc40000000000 */
[----:B------:R-:W-:Y:S02]  /*3dd0*/  IABS R3, R2 ;  /* 0x0000000200037213 */ /* 0x000fe40000000000 */
[----:B------:R-:W-:Y:S02]  /*3de0*/  IABS R2, R4 ;  /* 0x0000000400027213 */ /* 0x000fe40000000000 */
        /* <DEDUP_REMOVED lines=10> */
[----:B------:R-:W-:Y:S02]  /*3e90*/  I2FP.F32.S32 R3, R3 ;  /* 0x0000000300037245 */ /* 0x000fe40000201400 */
[----:B------:R-:W-:Y:S01]  /*3ea0*/  I2FP.F32.S32 R2, R4 ;  /* 0x0000000400027245 */ /* 0x000fe20000201400 */
[--C-:B------:R-:W-:Y:S01]  /*3eb0*/  IMAD.IADD R4, R10, 0x1, -R52.reuse ;  /* 0x000000010a047824 */ /* 0x100fe200078e0a34 */
[----:B------:R-:W-:Y:S01]  /*3ec0*/  I2FP.F32.S32 R6, R6 ;  /* 0x0000000600067245 */ /* 0x000fe20000201400 */
[-C--:B------:R-:W-:Y:S01]  /*3ed0*/  FFMA.FTZ R41, R3, -R132.reuse, R147 ;  /* 0x8000008403297223 */ /* 0x080fe20000010093 */
[----:B------:R-:W-:Y:S02]  /*3ee0*/  IMAD.IADD R3, R11, 0x1, -R52 ;  /* 0x000000010b037824 */ /* 0x000fe400078e0a34 */
[-C--:B------:R-:W-:Y:S01]  /*3ef0*/  FFMA.FTZ R34, R2, -R132.reuse, R113 ;  /* 0x8000008402227223 */ /* 0x080fe20000010071 */
[----:B------:R-:W-:Y:S01]  /*3f00*/  IMAD.IADD R2, R12, 0x1, -R40 ;  /* 0x000000010c027824 */ /* 0x000fe200078e0a28 */
[----:B------:R-:W-:Y:S01]  /*3f10*/  FSEL R120, R26, -INF , !P4 ;  /* 0xff8000001a787808 */ /* 0x000fe20006000000 */
[-C--:B------:R-:W-:Y:S01]  /*3f20*/  FFMA.FTZ R16, R6, -R132.reuse, R112 ;  /* 0x8000008406107223 */ /* 0x080fe20000010070 */
[----:B------:R-:W-:Y:S01]  /*3f30*/  FSEL R175, R9, -INF , !P3 ;  /* 0xff80000009af7808 */ /* 0x000fe20005800000 */
[----:B------:R-:W-:Y:S01]  /*3f40*/  FFMA.FTZ R26, R7, -R132, R146 ;  /* 0x80000084071a7223 */ /* 0x000fe20000010092 */
[----:B------:R-:W-:-:S02]  /*3f50*/  IMAD.IADD R6, R12, 0x1, -R52 ;  /* 0x000000010c067824 */ /* 0x000fc400078e0a34 */
[----:B------:R-:W-:Y:S01]  /*3f60*/  FFMA.FTZ R9, R5, -R132, R114 ;  /* 0x8000008405097223 */ /* 0x000fe20000010072 */
[----:B------:R-:W-:Y:S01]  /*3f70*/  IMAD.IADD R7, R11, 0x1, -R54 ;  /* 0x000000010b077824 */ /* 0x000fe200078e0a36 */
[----:B------:R-:W-:Y:S01]  /*3f80*/  IABS R5, R2 ;  /* 0x0000000200057213 */ /* 0x000fe20000000000 */
[----:B------:R-:W-:Y:S01]  /*3f90*/  IMAD.MOV.U32 R114, RZ, RZ, R130 ;  /* 0x000000ffff727224 */ /* 0x000fe200078e0082 */
[----:B------:R-:W-:Y:S01]  /*3fa0*/  IABS R3, R3 ;  /* 0x0000000300037213 */ /* 0x000fe20000000000 */
[----:B------:R-:W-:Y:S01]  /*3fb0*/  IMAD.MOV.U32 R113, RZ, RZ, R95 ;  /* 0x000000ffff717224 */ /* 0x000fe200078e005f */
[----:B------:R-:W-:Y:S01]  /*3fc0*/  IABS R2, R4 ;  /* 0x0000000400027213 */ /* 0x000fe20000000000 */
[----:B------:R-:W-:Y:S01]  /*3fd0*/  IMAD.MOV.U32 R112, RZ, RZ, R93 ;  /* 0x000000ffff707224 */ /* 0x000fe200078e005d */
[----:B------:R-:W-:Y:S02]  /*3fe0*/  IABS R4, R6 ;  /* 0x0000000600047213 */ /* 0x000fe40000000000 */
[----:B------:R-:W-:Y:S01]  /*3ff0*/  IABS R6, R7 ;  /* 0x0000000700067213 */ /* 0x000fe20000000000 */
[----:B------:R-:W-:Y:S01]  /*4000*/  IMAD.MOV.U32 R7, RZ, RZ, R5 ;  /* 0x000000ffff077224 */ /* 0x000fe200078e0005 */
[----:B------:R-:W-:Y:S01]  /*4010*/  FSEL R128, R18, -INF , !P3 ;  /* 0xff80000012807808 */ /* 0x000fe20005800000 */
[----:B------:R-:W-:Y:S01]  /*4020*/  IMAD.MOV.U32 R5, RZ, RZ, R3 ;  /* 0x000000ffff057224 */ /* 0x000fe200078e0003 */
[----:B------:R-:W-:Y:S01]  /*4030*/  FSEL R172, R14, -INF , !P3 ;  /* 0xff8000000eac7808 */ /* 0x000fe20005800000 */
[----:B------:R-:W-:Y:S01]  /*4040*/  IMAD.MOV.U32 R3, RZ, RZ, R2 ;  /* 0x000000ffff037224 */ /* 0x000fe200078e0002 */
[----:B------:R-:W-:Y:S01]  /*4050*/  ISETP.GE.AND P3, PT, R43, R53, PT ;  /* 0x000000352b00720c */ /* 0x000fe20003f66270 */
[----:B------:R-:W-:Y:S01]  /*4060*/  IMAD.MOV.U32 R2, RZ, RZ, R4 ;  /* 0x000000ffff027224 */ /* 0x000fe200078e0004 */
[----:B------:R-:W-:Y:S01]  /*4070*/  I2FP.F32.S32 R7, R7 ;  /* 0x0000000700077245 */ /* 0x000fe20000201400 */
[----:B------:R-:W-:Y:S01]  /*4080*/  IMAD.MOV.U32 R4, RZ, RZ, R6 ;  /* 0x000000ffff047224 */ /* 0x000fe200078e0006 */
[----:B------:R-:W-:-:S02]  /*4090*/  I2FP.F32.S32 R6, R5 ;  /* 0x0000000500067245 */ /* 0x000fc40000201400 */
[----:B------:R-:W-:Y:S01]  /*40a0*/  I2FP.F32.S32 R5, R3 ;  /* 0x0000000300057245 */ /* 0x000fe20000201400 */
[----:B------:R-:W-:Y:S01]  /*40b0*/  FFMA.FTZ R18, R7, -R132, R115 ;  /* 0x8000008407127223 */ /* 0x000fe20000010073 */
[----:B------:R-:W-:Y:S01]  /*40c0*/  I2FP.F32.S32 R3, R4 ;  /* 0x0000000400037245 */ /* 0x000fe20000201400 */
[----:B------:R-:W-:Y:S01]  /*40d0*/  IMAD.IADD R7, R12, 0x1, -R44 ;  /* 0x000000010c077824 */ /* 0x000fe200078e0a2c */
[----:B------:R-:W-:Y:S01]  /*40e0*/  I2FP.F32.S32 R2, R2 ;  /* 0x0000000200027245 */ /* 0x000fe20000201400 */
[-C--:B------:R-:W-:Y:S01]  /*40f0*/  FFMA.FTZ R13, R5, -R132.reuse, R200 ;  /* 0x80000084050d7223 */ /* 0x080fe200000100c8 */
[----:B------:R-:W-:Y:S01]  /*4100*/  FSEL R144, R25, -INF , !P3 ;  /* 0xff80000019907808 */ /* 0x000fe20005800000 */
[-C--:B------:R-:W-:Y:S01]  /*4110*/  FFMA.FTZ R25, R3, -R132.reuse, R167 ;  /* 0x8000008403197223 */ /* 0x080fe200000100a7 */
[----:B------:R-:W-:Y:S01]  /*4120*/  FSEL R168, R8, -INF , !P3 ;  /* 0xff80000008a87808 */ /* 0x000fe20005800000 */
[----:B------:R-:W-:Y:S01]  /*4130*/  FFMA.FTZ R8, R2, -R132, R202 ;  /* 0x8000008402087223 */ /* 0x000fe200000100ca */
[----:B------:R-:W-:-:S02]  /*4140*/  IMAD.IADD R3, R10, 0x1, -R54 ;  /* 0x000000010a037824 */ /* 0x000fc400078e0a36 */
[----:B------:R-:W-:Y:S01]  /*4150*/  FFMA.FTZ R17, R6, -R132, R166 ;  /* 0x8000008406117223 */ /* 0x000fe200000100a6 */
[----:B------:R-:W-:Y:S01]  /*4160*/  IMAD.IADD R2, R12, 0x1, -R54 ;  /* 0x000000010c027824 */ /* 0x000fe200078e0a36 */
[----:B------:R-:W-:Y:S01]  /*4170*/  FSEL R88, R56, -INF , !P3 ;  /* 0xff80000038587808 */ /* 0x000fe20005800000 */
[--C-:B------:R-:W-:Y:S01]  /*4180*/  IMAD.IADD R5, R10, 0x1, -R44.reuse ;  /* 0x000000010a057824 */ /* 0x100fe200078e0a2c */
[----:B------:R-:W-:Y:S01]  /*4190*/  IABS R6, R3 ;  /* 0x0000000300067213 */ /* 0x000fe20000000000 */
[----:B------:R-:W-:Y:S01]  /*41a0*/  IMAD.IADD R4, R11, 0x1, -R44 ;  /* 0x000000010b047824 */ /* 0x000fe200078e0a2c */
[----:B------:R-:W-:Y:S01]  /*41b0*/  IABS R2, R2 ;  /* 0x0000000200027213 */ /* 0x000fe20000000000 */
[----:B------:R-:W-:Y:S01]  /*41c0*/  IMAD.MOV.U32 R115, RZ, RZ, R131 ;  /* 0x000000ffff737224 */ /* 0x000fe200078e0083 */
[----:B------:R-:W-:Y:S01]  /*41d0*/  IABS R3, R5 ;  /* 0x0000000500037213 */ /* 0x000fe20000000000 */
[----:B------:R-:W-:Y:S01]  /*41e0*/  VIADD R202, R197, 0xc00 ;  /* 0x00000c00c5ca7836 */ /* 0x000fe20000000000 */
[----:B------:R-:W-:Y:S01]  /*41f0*/  IABS R5, R7 ;  /* 0x0000000700057213 */ /* 0x000fe20000000000 */
[----:B------:R-:W-:Y:S01]  /*4200*/  IMAD.MOV.U32 R7, RZ, RZ, R6 ;  /* 0x000000ffff077224 */ /* 0x000fe200078e0006 */
[----:B------:R-:W-:Y:S01]  /*4210*/  IABS R4, R4 ;  /* 0x0000000400047213 */ /* 0x000fe20000000000 */
[----:B------:R-:W-:Y:S01]  /*4220*/  IMAD.MOV.U32 R6, RZ, RZ, R2 ;  /* 0x000000ffff067224 */ /* 0x000fe200078e0002 */
[----:B------:R-:W-:Y:S01]  /*4230*/  FSEL R103, R29, -INF , !P3 ;  /* 0xff8000001d677808 */ /* 0x000fe20005800000 */
[----:B------:R-:W-:Y:S01]  /*4240*/  IMAD.MOV.U32 R2, RZ, RZ, R5 ;  /* 0x000000ffff027224 */ /* 0x000fe200078e0005 */
[----:B------:R-:W-:Y:S01]  /*4250*/  ISETP.GE.AND P3, PT, R46, R53, PT ;  /* 0x000000352e00720c */ /* 0x000fe20003f66270 */
[----:B------:R-:W-:Y:S01]  /*4260*/  IMAD.IADD R5, R11, 0x1, -R47 ;  /* 0x000000010b057824 */ /* 0x000fe200078e0a2f */
[----:B------:R-:W-:Y:S01]  /*4270*/  I2FP.F32.S32 R3, R3 ;  /* 0x0000000300037245 */ /* 0x000fe20000201400 */
[----:B------:R-:W-:Y:S01]  /*4280*/  HMMA.16816.F32.BF16 R80, R80, R186, R112 ;  /* 0x000000ba5050723c */ /* 0x000fe20000041870 */
[----:B------:R-:W-:Y:S01]  /*4290*/  I2FP.F32.S32 R2, R2 ;  /* 0x0000000200027245 */ /* 0x000fe20000201400 */
[----:B------:R-:W-:Y:S01]  /*42a0*/  VIADD R200, R197, 0x1400 ;  /* 0x00001400c5c87836 */ /* 0x000fe20000000000 */
[----:B------:R-:W-:-:S02]  /*42b0*/  I2FP.F32.S32 R4, R4 ;  /* 0x0000000400047245 */ /* 0x000fc40000201400 */
[----:B------:R-:W-:Y:S01]  /*42c0*/  FSEL R96, R37, -INF , !P3 ;  /* 0xff80000025607808 */ /* 0x000fe20005800000 */
[-C--:B------:R-:W-:Y:S01]  /*42d0*/  FFMA.FTZ R37, R3, -R132.reuse, R156 ;  /* 0x8000008403257223 */ /* 0x080fe2000001009c */
[----:B------:R-:W-:Y:S01]  /*42e0*/  FSEL R131, R36, -INF , !P3 ;  /* 0xff80000024837808 */ /* 0x000fe20005800000 */
[----:B------:R-:W-:Y:S01]  /*42f0*/  FFMA.FTZ R36, R2, -R132, R158 ;  /* 0x8000008402247223 */ /* 0x000fe2000001009e */
[----:B------:R-:W-:Y:S01]  /*4300*/  I2FP.F32.S32 R7, R7 ;  /* 0x0000000700077245 */ /* 0x000fe20000201400 */
[--C-:B------:R-:W-:Y:S01]  /*4310*/  IMAD.IADD R3, R11, 0x1, -R45.reuse ;  /* 0x000000010b037824 */ /* 0x100fe200078e0a2d */
[----:B------:R-:W-:Y:S01]  /*4320*/  I2FP.F32.S32 R6, R6 ;  /* 0x0000000600067245 */ /* 0x000fe20000201400 */
[--C-:B------:R-:W-:Y:S01]  /*4330*/  IMAD.IADD R2, R10, 0x1, -R45.reuse ;  /* 0x000000010a027824 */ /* 0x100fe200078e0a2d */
[----:B------:R-:W-:Y:S01]  /*4340*/  ISETP.GE.AND P0, PT, R38, R53, PT ;  /* 0x000000352600720c */ /* 0x000fe20003f06270 */
[-C--:B------:R-:W-:Y:S01]  /*4350*/  FFMA.FTZ R38, R4, -R132.reuse, R142 ;  /* 0x8000008404267223 */ /* 0x080fe2000001008e */
[----:B------:R-:W-:Y:S01]  /*4360*/  IMAD.IADD R4, R12, 0x1, -R45 ;  /* 0x000000010c047824 */ /* 0x000fe200078e0a2d */
[----:B------:R-:W-:Y:S01]  /*4370*/  FSEL R147, R20, -INF , !P5 ;  /* 0xff80000014937808 */ /* 0x000fe20006800000 */
[-C--:B------:R-:W-:Y:S01]  /*4380*/  FFMA.FTZ R20, R7, -R132.reuse, R201 ;  /* 0x8000008407147223 */ /* 0x080fe200000100c9 */
[----:B------:R-:W-:Y:S01]  /*4390*/  FFMA.FTZ R14, R6, -R132, R203 ;  /* 0x80000084060e7223 */ /* 0x000fe200000100cb */
[----:B------:R-:W-:Y:S01]  /*43a0*/  IMAD.IADD R7, R10, 0x1, -R47 ;  /* 0x000000010a077824 */ /* 0x000fe200078e0a2f */
[----:B------:R-:W-:Y:S01]  /*43b0*/  IABS R6, R3 ;  /* 0x0000000300067213 */ /* 0x000fe20000000000 */
[C---:B------:R-:W-:Y:S01]  /*43c0*/  VIADD R203, R197.reuse, 0x800 ;  /* 0x00000800c5cb7836 */ /* 0x040fe20000000000 */
        /* <DEDUP_REMOVED lines=10> */
[----:B------:R-:W-:Y:S02]  /*4470*/  MOV R4, R5 ;  /* 0x0000000500047202 */ /* 0x000fe40000000f00 */
[----:B------:R-:W-:-:S02]  /*4480*/  I2FP.F32.S32 R5, R2 ;  /* 0x0000000200057245 */ /* 0x000fc40000201400 */
[----:B------:R-:W-:Y:S01]  /*4490*/  I2FP.F32.S32 R2, R4 ;  /* 0x0000000400027245 */ /* 0x000fe20000201400 */
[----:B------:R-:W-:Y:S01]  /*44a0*/  IMAD.IADD R4, R10, 0x1, -R48 ;  /* 0x000000010a047824 */ /* 0x000fe200078e0a30 */
[----:B------:R-:W-:Y:S02]  /*44b0*/  I2FP.F32.S32 R3, R3 ;  /* 0x0000000300037245 */ /* 0x000fe40000201400 */
[----:B------:R-:W-:Y:S01]  /*44c0*/  I2FP.F32.S32 R6, R6 ;  /* 0x0000000600067245 */ /* 0x000fe20000201400 */
[-C--:B------:R-:W-:Y:S01]  /*44d0*/  FFMA.FTZ R39, R2, -R132.reuse, R216 ;  /* 0x8000008402277223 */ /* 0x080fe200000100d8 */
[----:B------:R-:W-:Y:S01]  /*44e0*/  I2FP.F32.S32 R7, R7 ;  /* 0x0000000700077245 */ /* 0x000fe20000201400 */
[----:B------:R-:W-:Y:S01]  /*44f0*/  IMAD.IADD R2, R12, 0x1, -R47 ;  /* 0x000000010c027824 */ /* 0x000fe200078e0a2f */
[----:B------:R-:W-:Y:S01]  /*4500*/  ISETP.GE.AND P4, PT, R40, R53, PT ;  /* 0x000000352800720c */ /* 0x000fe20003f86270 */
[-C--:B------:R-:W-:Y:S01]  /*4510*/  FFMA.FTZ R40, R3, -R132.reuse, R162 ;  /* 0x8000008403287223 */ /* 0x080fe200000100a2 */
[--C-:B------:R-:W-:Y:S01]  /*4520*/  IMAD.IADD R3, R11, 0x1, -R48.reuse ;  /* 0x000000010b037824 */ /* 0x100fe200078e0a30 */
[----:B------:R-:W-:Y:S01]  /*4530*/  FSEL R123, R22, -INF , !P2 ;  /* 0xff800000167b7808 */ /* 0x000fe20005000000 */
[-C--:B------:R-:W-:Y:S01]  /*4540*/  FFMA.FTZ R21, R6, -R132.reuse, R157 ;  /* 0x8000008406157223 */ /* 0x080fe2000001009d */
[----:B------:R-:W-:Y:S01]  /*4550*/  FSEL R164, R19, -INF , !P2 ;  /* 0xff80000013a47808 */ /* 0x000fe20005000000 */
        /* <DEDUP_REMOVED lines=18> */
[----:B------:R-:W-:-:S02]  /*4680*/  I2FP.F32.S32 R6, R5 ;  /* 0x0000000500067245 */ /* 0x000fc40000201400 */
[----:B------:R-:W-:Y:S02]  /*4690*/  I2FP.F32.S32 R5, R3 ;  /* 0x0000000300057245 */ /* 0x000fe40000201400 */
[----:B------:R-:W-:Y:S01]  /*46a0*/  I2FP.F32.S32 R3, R4 ;  /* 0x0000000400037245 */ /* 0x000fe20000201400 */
[----:B------:R-:W-:Y:S01]  /*46b0*/  FFMA.FTZ R29, R6, -R132, R163 ;  /* 0x80000084061d7223 */ /* 0x000fe200000100a3 */
[----:B------:R-:W-:Y:S01]  /*46c0*/  I2FP.F32.S32 R2, R2 ;  /* 0x0000000200027245 */ /* 0x000fe20000201400 */
[-C--:B------:R-:W-:Y:S01]  /*46d0*/  FFMA.FTZ R16, R5, -R132.reuse, R217 ;  /* 0x8000008405107223 */ /* 0x080fe200000100d9 */
[----:B------:R-:W-:Y:S01]  /*46e0*/  FSEL R155, R30, -INF , !P1 ;  /* 0xff8000001e9b7808 */ /* 0x000fe20004800000 */
[-C--:B------:R-:W-:Y:S01]  /*46f0*/  FFMA.FTZ R42, R3, -R132.reuse, R138 ;  /* 0x80000084032a7223 */ /* 0x080fe2000001008a */
[----:B------:R-:W-:Y:S02]  /*4700*/  IMAD.IADD R3, R10, 0x1, -R49 ;  /* 0x000000010a037824 */ /* 0x000fe400078e0a31 */
[-C--:B------:R-:W-:Y:S01]  /*4710*/  FFMA.FTZ R9, R2, -R132.reuse, R219 ;  /* 0x8000008402097223 */ /* 0x080fe200000100db */
[----:B------:R-:W-:Y:S01]  /*4720*/  FFMA.FTZ R30, R7, -R132, R218 ;  /* 0x80000084071e7223 */ /* 0x000fe200000100da */
[----:B------:R-:W-:Y:S01]  /*4730*/  IMAD.IADD R2, R12, 0x1, -R49 ;  /* 0x000000010c027824 */ /* 0x000fe200078e0a31 */
[----:B------:R-:W-:Y:S01]  /*4740*/  FSEL R145, R32, -INF , !P6 ;  /* 0xff80000020917808 */ /* 0x000fe20007000000 */
[--C-:B------:R-:W-:Y:S01]  /*4750*/  IMAD.IADD R5, R10, 0x1, -R50.reuse ;  /* 0x000000010a057824 */ /* 0x100fe200078e0a32 */
[----:B------:R-:W-:Y:S01]  /*4760*/  IABS R6, R3 ;  /* 0x0000000300067213 */ /* 0x000fe20000000000 */
[--C-:B------:R-:W-:Y:S01]  /*4770*/  IMAD.IADD R7, R12, 0x1, -R50.reuse ;  /* 0x000000010c077824 */ /* 0x100fe200078e0a32 */
[----:B------:R-:W-:Y:S01]  /*4780*/  IABS R2, R2 ;  /* 0x0000000200027213 */ /* 0x000fe20000000000 */
[----:B------:R-:W-:Y:S01]  /*4790*/  IMAD.IADD R4, R11, 0x1, -R50 ;  /* 0x000000010b047824 */ /* 0x000fe200078e0a32 */
        /* <DEDUP_REMOVED lines=12> */
[----:B------:R-:W-:Y:S01]  /*4860*/  IMAD.IADD R3, R11, 0x1, -R51 ;  /* 0x000000010b037824 */ /* 0x000fe200078e0a33 */
[----:B------:R-:W-:-:S02]  /*4870*/  FSEL R165, R31, -INF , !P6 ;  /* 0xff8000001fa57808 */ /* 0x000fc40007000000 */
[----:B------:R-:W-:Y:S01]  /*4880*/  I2FP.F32.S32 R6, R6 ;  /* 0x0000000600067245 */ /* 0x000fe20000201400 */
[-C--:B------:R-:W-:Y:S01]  /*4890*/  FFMA.FTZ R31, R2, -R132.reuse, R215 ;  /* 0x80000084021f7223 */ /* 0x080fe200000100d7 */
[----:B------:R-:W-:Y:S01]  /*48a0*/  FSEL R104, R33, -INF , !P6 ;  /* 0xff80000021687808 */ /* 0x000fe20007000000 */
[-C--:B------:R-:W-:Y:S01]  /*48b0*/  FFMA.FTZ R33, R4, -R132.reuse, R139 ;  /* 0x8000008404217223 */ /* 0x080fe2000001008b */
[--C-:B------:R-:W-:Y:S01]  /*48c0*/  IMAD.IADD R2, R10, 0x1, -R51.reuse ;  /* 0x000000010a027824 */ /* 0x100fe200078e0a33 */
[----:B------:R-:W-:Y:S01]  /*48d0*/  FSEL R111, R35, -INF , !P1 ;  /* 0xff800000236f7808 */ /* 0x000fe20004800000 */
[----:B------:R-:W-:Y:S01]  /*48e0*/  IMAD.IADD R4, R12, 0x1, -R51 ;  /* 0x000000010c047824 */ /* 0x000fe200078e0a33 */
[----:B------:R-:W-:Y:S01]  /*48f0*/  FSEL R101, R34, -INF , !P4 ;  /* 0xff80000022657808 */ /* 0x000fe20006000000 */
[-C--:B------:R-:W-:Y:S01]  /*4900*/  FFMA.FTZ R35, R7, -R132.reuse, R212 ;  /* 0x8000008407237223 */ /* 0x080fe200000100d4 */
        /* <DEDUP_REMOVED lines=12> */
[----:B------:R-:W-:Y:S01]  /*49d0*/  FSEL R152, R18, -INF , !P4 ;  /* 0xff80000012987808 */ /* 0x000fe20006000000 */
[----:B------:R-:W-:Y:S01]  /*49e0*/  IMAD.MOV.U32 R4, RZ, RZ, R5 ;  /* 0x000000ffff047224 */ /* 0x000fe200078e0005 */
[----:B------:R-:W-:-:S02]  /*49f0*/  I2FP.F32.S32 R5, R2 ;  /* 0x0000000200057245 */ /* 0x000fc40000201400 */
[----:B------:R-:W-:Y:S02]  /*4a00*/  ISETP.GE.AND P4, PT, R54, R53, PT ;  /* 0x000000353600720c */ /* 0x000fe40003f86270 */
[----:B------:R-:W-:Y:S01]  /*4a10*/  I2FP.F32.S32 R2, R4 ;  /* 0x0000000400027245 */ /* 0x000fe20000201400 */
[----:B------:R-:W-:Y:S01]  /*4a20*/  IMAD.IADD R4, R10, 0x1, -R65 ;  /* 0x000000010a047824 */ /* 0x000fe200078e0a41 */
[----:B------:R-:W-:Y:S02]  /*4a30*/  I2FP.F32.S32 R3, R3 ;  /* 0x0000000300037245 */ /* 0x000fe40000201400 */
[----:B------:R-:W-:Y:S02]  /*4a40*/  I2FP.F32.S32 R6, R6 ;  /* 0x0000000600067245 */ /* 0x000fe40000201400 */
[----:B------:R-:W-:Y:S01]  /*4a50*/  FSEL R130, R24, -INF , !P5 ;  /* 0xff80000018827808 */ /* 0x000fe20006800000 */
[-C--:B------:R-:W-:Y:S01]  /*4a60*/  FFMA.FTZ R24, R2, -R132.reuse, R229 ;  /* 0x8000008402187223 */ /* 0x080fe200000100e5 */
[----:B------:R-:W-:Y:S01]  /*4a70*/  I2FP.F32.S32 R7, R7 ;  /* 0x0000000700077245 */ /* 0x000fe20000201400 */
[----:B------:R-:W-:Y:S01]  /*4a80*/  IMAD.IADD R2, R12, 0x1, -R62 ;  /* 0x000000010c027824 */ /* 0x000fe200078e0a3e */
[----:B------:R-:W-:Y:S01]  /*4a90*/  FSEL R75, R25, -INF , !P4 ;  /* 0xff800000194b7808 */ /* 0x000fe20006000000 */
[-C--:B------:R-:W-:Y:S01]  /*4aa0*/  FFMA.FTZ R25, R3, -R132.reuse, R211 ;  /* 0x8000008403197223 */ /* 0x080fe200000100d3 */
[----:B------:R-:W-:Y:S01]  /*4ab0*/  FSEL R95, R27, -INF , !P5 ;  /* 0xff8000001b5f7808 */ /* 0x000fe20006800000 */
        /* <DEDUP_REMOVED lines=14> */
[----:B------:R-:W-:Y:S01]  /*4ba0*/  ISETP.GE.AND P5, PT, R45, R53, PT ;  /* 0x000000352d00720c */ /* 0x000fe20003fa6270 */
        /* <DEDUP_REMOVED lines=9> */
[----:B------:R-:W-:Y:S02]  /*4c40*/  I2FP.F32.S32 R2, R2 ;  /* 0x0000000200027245 */ /* 0x000fe40000201400 */
[----:B------:R-:W-:Y:S01]  /*4c50*/  I2FP.F32.S32 R3, R4 ;  /* 0x0000000400037245 */ /* 0x000fe20000201400 */
[-C--:B------:R-:W-:Y:S01]  /*4c60*/  FFMA.FTZ R20, R5, -R132.reuse, R224 ;  /* 0x8000008405147223 */ /* 0x080fe200000100e0 */
[----:B------:R-:W-:Y:S01]  /*4c70*/  FSEL R74, R22, -INF , !P5 ;  /* 0xff800000164a7808 */ /* 0x000fe20006800000 */
[-C--:B------:R-:W-:Y:S01]  /*4c80*/  FFMA.FTZ R19, R2, -R132.reuse, R226 ;  /* 0x8000008402137223 */ /* 0x080fe200000100e2 */
[-C--:B------:R-:W-:Y:S01]  /*4c90*/  FFMA.FTZ R22, R7, -R132.reuse, R231 ;  /* 0x8000008407167223 */ /* 0x080fe200000100e7 */
[----:B------:R-:W-:Y:S01]  /*4ca0*/  FFMA.FTZ R18, R3, -R132, R207 ;  /* 0x8000008403127223 */ /* 0x000fe200000100cf */
[----:B------:R-:W-:Y:S01]  /*4cb0*/  IADD3 R3, -R66, R10, RZ ;  /* 0x0000000a42037210 */ /* 0x000fe20007ffe1ff */
[----:B------:R-:W-:Y:S01]  /*4cc0*/  IMAD.IADD R2, R12, 0x1, -R66 ;  /* 0x000000010c027824 */ /* 0x000fe200078e0a42 */
[----:B------:R-:W-:Y:S01]  /*4cd0*/  FSEL R102, R21, -INF , !P5 ;  /* 0xff80000015667808 */ /* 0x000fe20006800000 */
[----:B------:R-:W-:-:S02]  /*4ce0*/  IMAD.IADD R5, R10, 0x1, -R77 ;  /* 0x000000010a057824 */ /* 0x000fc400078e0a4d */
[----:B------:R-:W-:Y:S01]  /*4cf0*/  FFMA.FTZ R21, R6, -R132, R206 ;  /* 0x8000008406157223 */ /* 0x000fe200000100ce */
[--C-:B------:R-:W-:Y:S01]  /*4d00*/  IMAD.IADD R7, R12, 0x1, -R77.reuse ;  /* 0x000000010c077824 */ /* 0x100fe200078e0a4d */
[----:B------:R-:W-:Y:S01]  /*4d10*/  IABS R6, R3 ;  /* 0x0000000300067213 */ /* 0x000fe20000000000 */
[----:B------:R-:W-:Y:S01]  /*4d20*/  IMAD.IADD R4, R11, 0x1, -R77 ;  /* 0x000000010b047824 */ /* 0x000fe200078e0a4d */
[----:B------:R-:W-:Y:S02]  /*4d30*/  IABS R2, R2 ;  /* 0x0000000200027213 */ /* 0x000fe40000000000 */
[----:B------:R-:W-:Y:S02]  /*4d40*/  IABS R3, R5 ;  /* 0x0000000500037213 */ /* 0x000fe40000000000 */
[----:B------:R-:W-:Y:S01]  /*4d50*/  IABS R5, R7 ;  /* 0x0000000700057213 */ /* 0x000fe20000000000 */
[----:B------:R-:W-:Y:S01]  /*4d60*/  IMAD.MOV.U32 R7, RZ, RZ, R6 ;  /* 0x000000ffff077224 */ /* 0x000fe200078e0006 */
[----:B------:R-:W-:Y:S01]  /*4d70*/  FSEL R71, R61, -INF , !P0 ;  /* 0xff8000003d477808 */ /* 0x000fe20004000000 */
[----:B------:R-:W-:Y:S01]  /*4d80*/  IMAD.MOV.U32 R6, RZ, RZ, R2 ;  /* 0x000000ffff067224 */ /* 0x000fe200078e0002 */
[----:B------:R-:W-:Y:S01]  /*4d90*/  ISETP.GE.AND P0, PT, R52, R53, PT ;  /* 0x000000353400720c */ /* 0x000fe20003f06270 */
[----:B------:R-:W-:Y:S01]  /*4da0*/  IMAD.MOV.U32 R2, RZ, RZ, R5 ;  /* 0x000000ffff027224 */ /* 0x000fe200078e0005 */
[----:B------:R-:W-:Y:S01]  /*4db0*/  IABS R4, R4 ;  /* 0x0000000400047213 */ /* 0x000fe20000000000 */
[----:B------:R-:W-:Y:S01]  /*4dc0*/  VIADD R5, R23, 0x69 ;  /* 0x0000006917057836 */ /* 0x000fe20000000000 */
[----:B------:R-:W-:-:S02]  /*4dd0*/  FSEL R76, R60, -INF , !P2 ;  /* 0xff8000003c4c7808 */ /* 0x000fc40005000000 */
[----:B------:R-:W-:Y:S02]  /*4de0*/  FSEL R67, R67, -INF , !P0 ;  /* 0xff80000043437808 */ /* 0x000fe40004000000 */
[----:B------:R-:W-:Y:S02]  /*4df0*/  FSEL R79, R17, -INF , !P0 ;  /* 0xff800000114f7808 */ /* 0x000fe40004000000 */
[----:B------:R-:W-:Y:S02]  /*4e00*/  FSEL R100, R13, -INF , !P0 ;  /* 0xff8000000d647808 */ /* 0x000fe40004000000 */
[----:B------:R-:W-:Y:S01]  /*4e10*/  FSEL R159, R8, -INF , !P0 ;  /* 0xff800000089f7808 */ /* 0x000fe20004000000 */
[----:B------:R-:W-:Y:S01]  /*4e20*/  VIADD R8, R23, 0x79 ;  /* 0x0000007917087836 */ /* 0x000fe20000000000 */
[----:B------:R-:W-:Y:S02]  /*4e30*/  I2FP.F32.S32 R3, R3 ;  /* 0x0000000300037245 */ /* 0x000fe40000201400 */
[----:B------:R-:W-:-:S02]  /*4e40*/  ISETP.GE.AND P2, PT, R48, R53, PT ;  /* 0x000000353000720c */ /* 0x000fc40003f46270 */
[----:B------:R-:W-:Y:S01]  /*4e50*/  ISETP.GE.AND P0, PT, R50, R53, PT ;  /* 0x000000353200720c */ /* 0x000fe20003f06270 */
[----:B------:R-:W-:Y:S01]  /*4e60*/  FFMA.FTZ R13, R3, -R132, R236 ;  /* 0x80000084030d7223 */ /* 0x000fe200000100ec */
[----:B------:R-:W-:Y:S01]  /*4e70*/  I2FP.F32.S32 R6, R6 ;  /* 0x0000000600067245 */ /* 0x000fe20000201400 */
[----:B------:R-:W-:Y:S01]  /*4e80*/  VIADD R3, R23, 0x71 ;  /* 0x0000007117037836 */ /* 0x000fe20000000000 */
[----:B------:R-:W-:Y:S02]  /*4e90*/  I2FP.F32.S32 R2, R2 ;  /* 0x0000000200027245 */ /* 0x000fe40000201400 */
[----:B------:R-:W-:Y:S01]  /*4ea0*/  I2FP.F32.S32 R7, R7 ;  /* 0x0000000700077245 */ /* 0x000fe20000201400 */
[----:B------:R-:W-:Y:S01]  /*4eb0*/  IMAD.IADD R41, R12, 0x1, -R3 ;  /* 0x000000010c297824 */ /* 0x000fe200078e0a03 */
[----:B------:R-:W-:Y:S02]  /*4ec0*/  I2FP.F32.S32 R4, R4 ;  /* 0x0000000400047245 */ /* 0x000fe40000201400 */
[----:B------:R-:W-:Y:S01]  /*4ed0*/  FSEL R72, R63, -INF , !P1 ;  /* 0xff8000003f487808 */ /* 0x000fe20004800000 */
[-C--:B------:R-:W-:Y:S01]  /*4ee0*/  FFMA.FTZ R17, R7, -R132.reuse, R225 ;  /* 0x8000008407117223 */ /* 0x080fe200000100e1 */
[----:B------:R-:W-:Y:S01]  /*4ef0*/  FSEL R99, R16, -INF , !P2 ;  /* 0xff80000010637808 */ /* 0x000fe20005000000 */
[-C--:B------:R-:W-:Y:S01]  /*4f00*/  FFMA.FTZ R16, R6, -R132.reuse, R227 ;  /* 0x8000008406107223 */ /* 0x080fe200000100e3 */
[----:B------:R-:W-:Y:S01]  /*4f10*/  FSEL R154, R9, -INF , !P2 ;  /* 0xff800000099a7808 */ /* 0x000fe20005000000 */
[-C--:B------:R-:W-:Y:S01]  /*4f20*/  FFMA.FTZ R9, R2, -R132.reuse, R238 ;  /* 0x8000008402097223 */ /* 0x080fe200000100ee */
[----:B------:R-:W-:Y:S01]  /*4f30*/  FSEL R52, R137, -INF , !P0 ;  /* 0xff80000089347808 */ /* 0x000fe20004000000 */
[----:B------:R-:W-:Y:S01]  /*4f40*/  VIADD R6, R23, 0x68 ;  /* 0x0000006817067836 */ /* 0x000fe20000000000 */
[----:B------:R-:W-:Y:S01]  /*4f50*/  FSEL R61, R33, -INF , !P0 ;  /* 0xff800000213d7808 */ /* 0x000fe20004000000 */
[C---:B------:R-:W-:Y:S01]  /*4f60*/  VIADD R7, R23.reuse, 0x61 ;  /* 0x0000006117077836 */ /* 0x040fe20000000000 */
[----:B------:R-:W-:Y:S01]  /*4f70*/  FSEL R106, R32, -INF , !P0 ;  /* 0xff800000206a7808 */ /* 0x000fe20004000000 */
[----:B------:R-:W-:Y:S01]  /*4f80*/  VIADD R2, R23, 0x78 ;  /* 0x0000007817027836 */ /* 0x000fe20000000000 */
[----:B------:R-:W-:Y:S01]  /*4f90*/  FSEL R150, R31, -INF , !P0 ;  /* 0xff8000001f967808 */ /* 0x000fe20004000000 */
[--C-:B------:R-:W-:Y:S01]  /*4fa0*/  IMAD.IADD R31, R11, 0x1, -R3.reuse ;  /* 0x000000010b1f7824 */ /* 0x100fe200078e0a03 */
[-C--:B------:R-:W-:Y:S01]  /*4fb0*/  ISETP.GE.AND P1, PT, R49, R53.reuse, PT ;  /* 0x000000353100720c */ /* 0x080fe20003f26270 */
[----:B------:R-:W-:Y:S01]  /*4fc0*/  IMAD.IADD R33, R11, 0x1, -R2 ;  /* 0x000000010b217824 */ /* 0x000fe200078e0a02 */
[----:B------:R-:W-:Y:S01]  /*4fd0*/  FSEL R153, R14, -INF , !P4 ;  /* 0xff8000000e997808 */ /* 0x000fe20006000000 */
[----:B------:R-:W-:Y:S01]  /*4fe0*/  FFMA.FTZ R14, R4, -R132, R234 ;  /* 0x80000084040e7223 */ /* 0x000fe200000100ea */
[----:B------:R-:W-:Y:S01]  /*4ff0*/  ISETP.GE.AND P0, PT, R77, R53, PT ;  /* 0x000000354d00720c */ /* 0x000fe20003f06270 */
[----:B------:R-:W-:Y:S01]  /*5000*/  VIADD R4, R23, 0x70 ;  /* 0x0000007017047836 */ /* 0x000fe20000000000 */
[----:B------:R-:W-:Y:S01]  /*5010*/  FSEL R54, R136, -INF , !P1 ;  /* 0xff80000088367808 */ /* 0x000fe20004800000 */
[----:B------:R-:W-:Y:S01]  /*5020*/  IMAD.IADD R23, R12, 0x1, -R6 ;  /* 0x000000010c177824 */ /* 0x000fe200078e0a06 */
[----:B------:R-:W-:Y:S01]  /*5030*/  FSEL R60, R42, -INF , !P1 ;  /* 0xff8000002a3c7808 */ /* 0x000fe20004800000 */
[--C-:B------:R-:W-:Y:S01]  /*5040*/  IMAD.IADD R42, R10, 0x1, -R8.reuse ;  /* 0x000000010a2a7824 */ /* 0x100fe200078e0a08 */
[----:B------:R-:W-:Y:S01]  /*5050*/  FSEL R105, R35, -INF , !P1 ;  /* 0xff80000023697808 */ /* 0x000fe20004800000 */
[----:B------:R-:W-:Y:S01]  /*5060*/  IMAD.IADD R35, R12, 0x1, -R8 ;  /* 0x000000010c237824 */ /* 0x000fe200078e0a08 */
[----:B------:R-:W-:Y:S01]  /*5070*/  FSEL R148, R34, -INF , !P1 ;  /* 0xff80000022947808 */ /* 0x000fe20004800000 */
[----:B------:R-:W-:Y:S01]  /*5080*/  IMAD.IADD R34, R10, 0x1, -R3 ;  /* 0x000000010a227824 */ /* 0x000fe200078e0a03 */
[----:B------:R-:W-:Y:S01]  /*5090*/  FSEL R142, R13, -INF , !P0 ;  /* 0xff8000000d8e7808 */ /* 0x000fe20004000000 */
[----:B------:R-:W-:Y:S01]  /*50a0*/  IMAD.IADD R13, R15, 0x1, -R6 ;  /* 0x000000010f0d7824 */ /* 0x000fe200078e0a06 */
[----:B------:R-:W-:-:S02]  /*50b0*/  FSEL R84, R59, -INF , !P3 ;  /* 0xff8000003b547808 */ /* 0x000fc40005800000 */
[-C--:B------:R-:W-:Y:S02]  /*50c0*/  ISETP.GE.AND P1, PT, R66, R53.reuse, PT ;  /* 0x000000354200720c */ /* 0x080fe40003f26270 */
[----:B------:R-:W-:Y:S01]  /*50d0*/  FSEL R162, R9, -INF , !P0 ;  /* 0xff80000009a27808 */ /* 0x000fe20004000000 */
[----:B------:R-:W-:Y:S01]  /*50e0*/  IMAD.IADD R9, R15, 0x1, -R7 ;  /* 0x000000010f097824 */ /* 0x000fe200078e0a07 */
[----:B------:R-:W-:Y:S02]  /*50f0*/  FSEL R89, R57, -INF , !P6 ;  /* 0xff80000039597808 */ /* 0x000fe40007000000 */
[----:B------:R-:W-:Y:S02]  /*5100*/  ISETP.GE.AND P3, PT, R47, R53, PT ;  /* 0x000000352f00720c */ /* 0x000fe40003f66270 */
[----:B------:R-:W-:Y:S01]  /*5110*/  FSEL R66, R14, -INF , !P0 ;  /* 0xff8000000e427808 */ /* 0x000fe20004000000 */
[----:B------:R-:W-:Y:S01]  /*5120*/  IMAD.IADD R14, R15, 0x1, -R5 ;  /* 0x000000010f0e7824 */ /* 0x000fe200078e0a05 */
[----:B------:R-:W-:-:S02]  /*5130*/  FSEL R57, R70, -INF , !P5 ;  /* 0xff80000046397808 */ /* 0x000fc40006800000 */
[----:B------:R-:W-:Y:S02]  /*5140*/  FSEL R55, R126, -INF , !P2 ;  /* 0xff8000007e377808 */ /* 0x000fe40005000000 */
[----:B------:R-:W-:Y:S01]  /*5150*/  FSEL R70, R29, -INF , !P2 ;  /* 0xff8000001d467808 */ /* 0x000fe20005000000 */
[----:B------:R-:W-:Y:S01]  /*5160*/  IMAD.IADD R29, R10, 0x1, -R4 ;  /* 0x000000010a1d7824 */ /* 0x000fe200078e0a04 */
[----:B------:R-:W-:Y:S02]  /*5170*/  FSEL R59, R69, -INF , !P4 ;  /* 0xff800000453b7808 */ /* 0x000fe40006000000 */
[----:B------:R-:W-:Y:S02]  /*5180*/  ISETP.GE.AND P2, PT, R65, R53, PT ;  /* 0x000000354100720c */ /* 0x000fe40003f46270 */
[----:B------:R-:W-:Y:S02]  /*5190*/  FSEL R56, R124, -INF , !P3 ;  /* 0xff8000007c387808 */ /* 0x000fe40005800000 */
[----:B------:R-:W-:Y:S01]  /*51a0*/  FSEL R69, R40, -INF , !P3 ;  /* 0xff80000028457808 */ /* 0x000fe20005800000 */
[----:B------:R-:W-:Y:S01]  /*51b0*/  IMAD.IADD R40, R12, 0x1, -R2 ;  /* 0x000000010c287824 */ /* 0x000fe200078e0a02 */
[----:B------:R-:W-:-:S02]  /*51c0*/  FSEL R97, R39, -INF , !P3 ;  /* 0xff80000027617808 */ /* 0x000fc40005800000 */
[----:B------:R-:W-:Y:S01]  /*51d0*/  FSEL R151, R30, -INF , !P3 ;  /* 0xff8000001e977808 */ /* 0x000fe20005800000 */
[----:B------:R-:W-:Y:S01]  /*51e0*/  IMAD.IADD R30, R12, 0x1, -R4 ;  /* 0x000000010c1e7824 */ /* 0x000fe200078e0a04 */
[----:B------:R-:W-:Y:S02]  /*51f0*/  IABS R13, R13 ;  /* 0x0000000d000d7213 */ /* 0x000fe40000000000 */
[-C--:B------:R-:W-:Y:S02]  /*5200*/  ISETP.GE.AND P4, PT, R51, R53.reuse, PT ;  /* 0x000000353300720c */ /* 0x080fe40003f86270 */
[----:B------:R-:W-:Y:S02]  /*5210*/  ISETP.GE.AND P3, PT, R62, R53, PT ;  /* 0x000000353e00720c */ /* 0x000fe40003f66270 */
[----:B------:R-:W-:Y:S02]  /*5220*/  IABS R9, R9 ;  /* 0x0000000900097213 */ /* 0x000fe40000000000 */
[----:B------:R-:W-:-:S02]  /*5230*/  IABS R14, R14 ;  /* 0x0000000e000e7213 */ /* 0x000fc40000000000 */
[----:B------:R-:W-:Y:S01]  /*5240*/  FSEL R160, R19, -INF , !P2 ;  /* 0xff80000013a07808 */ /* 0x000fe20005000000 */
[C---:B------:R-:W-:Y:S01]  /*5250*/  IMAD.IADD R19, R15.reuse, 0x1, -R2 ;  /* 0x000000010f137824 */ /* 0x040fe200078e0a02 */
[----:B------:R-:W-:Y:S02]  /*5260*/  FSEL R48, R134, -INF , !P1 ;  /* 0xff80000086307808 */ /* 0x000fe40004800000 */
[----:B------:R-:W-:Y:S01]  /*5270*/  FSEL R65, R18, -INF , !P1 ;  /* 0xff80000012417808 */ /* 0x000fe20004800000 */
[----:B------:R-:W-:Y:S01]  /*5280*/  IMAD.IADD R18, R15, 0x1, -R8 ;  /* 0x000000010f127824 */ /* 0x000fe200078e0a08 */
[----:B------:R-:W-:Y:S01]  /*5290*/  FSEL R126, R17, -INF , !P1 ;  /* 0xff800000117e7808 */ /* 0x000fe20004800000 */
[C---:B------:R-:W-:Y:S01]  /*52a0*/  IMAD.IADD R17, R15.reuse, 0x1, -R3 ;  /* 0x000000010f117824 */ /* 0x040fe200078e0a03 */
[----:B------:R-:W-:Y:S01]  /*52b0*/  FSEL R161, R16, -INF , !P1 ;  /* 0xff80000010a17808 */ /* 0x000fe20004800000 */
[----:B------:R-:W-:Y:S01]  /*52c0*/  IMAD.IADD R16, R15, 0x1, -R4 ;  /* 0x000000010f107824 */ /* 0x000fe200078e0a04 */
[----:B------:R-:W-:Y:S01]  /*52d0*/  FSEL R49, R133, -INF , !P2 ;  /* 0xff80000085317808 */ /* 0x000fe20005000000 */
[--C-:B------:R-:W-:Y:S01]  /*52e0*/  IMAD.IADD R15, R11, 0x1, -R7.reuse ;  /* 0x000000010b0f7824 */ /* 0x100fe200078e0a07 */
[----:B------:R-:W-:Y:S01]  /*52f0*/  FSEL R62, R21, -INF , !P2 ;  /* 0xff800000153e7808 */ /* 0x000fe20005000000 */
[--C-:B------:R-:W-:Y:S01]  /*5300*/  IMAD.IADD R21, R10, 0x1, -R7.reuse ;  /* 0x000000010a157824 */ /* 0x100fe200078e0a07 */
[----:B------:R-:W-:Y:S01]  /*5310*/  FSEL R122, R20, -INF , !P2 ;  /* 0xff800000147a7808 */ /* 0x000fe20005000000 */
[----:B------:R-:W-:Y:S01]  /*5320*/  IMAD.IADD R20, R12, 0x1, -R7 ;  /* 0x000000010c147824 */ /* 0x000fe200078e0a07 */
[----:B------:R-:W-:-:S02]  /*5330*/  ISETP.GE.AND P1, PT, R2, R53, PT ;  /* 0x000000350200720c */ /* 0x000fc40003f26270 */
[----:B------:R-:W-:Y:S01]  /*5340*/  IADD3 R43, -R2, R10, RZ ;  /* 0x0000000a022b7210 */ /* 0x000fe20007ffe1ff */
[----:B------:R-:W-:Y:S01]  /*5350*/  IMAD.MOV.U32 R2, RZ, RZ, R13 ;  /* 0x000000ffff027224 */ /* 0x000fe200078e000d */
[----:B------:R-:W-:Y:S02]  /*5360*/  FSEL R51, R127, -INF , !P4 ;  /* 0xff8000007f337808 */ /* 0x000fe40006000000 */
        /* <DEDUP_REMOVED lines=8> */
[-C--:B------:R-:W-:Y:S01]  /*53f0*/  ISETP.GE.AND P2, PT, R3, R53.reuse, PT ;  /* 0x000000350300720c */ /* 0x080fe20003f46270 */
[----:B------:R-:W-:Y:S01]  /*5400*/  IMAD.MOV.U32 R3, RZ, RZ, R9 ;  /* 0x000000ffff037224 */ /* 0x000fe200078e0009 */
[----:B------:R-:W-:Y:S01]  /*5410*/  BAR.SYNC.DEFER_BLOCKING 0x0 ;  /* 0x0000000000007b1d */ /* 0x000fe20000010000 */
[----:B------:R-:W-:Y:S01]  /*5420*/  ISETP.GE.AND P4, PT, R5, R53, PT ;  /* 0x000000350500720c */ /* 0x000fe20003f86270 */
[----:B------:R-:W-:Y:S01]  /*5430*/  IMAD.MOV.U32 R5, RZ, RZ, R14 ;  /* 0x000000ffff057224 */ /* 0x000fe200078e000e */
[----:B------:R-:W-:-:S02]  /*5440*/  FSEL R50, R129, -INF , !P3 ;  /* 0xff80000081327808 */ /* 0x000fc40005800000 */
[----:B------:R-:W-:Y:S01]  /*5450*/  FSEL R121, R24, -INF , !P3 ;  /* 0xff80000018797808 */ /* 0x000fe20005800000 */
[--C-:B------:R-:W-:Y:S01]  /*5460*/  IMAD.IADD R24, R10, 0x1, -R6.reuse ;  /* 0x000000010a187824 */ /* 0x100fe200078e0a06 */
[----:B------:R-:W-:Y:S01]  /*5470*/  FSEL R158, R22, -INF , !P3 ;  /* 0xff800000169e7808 */ /* 0x000fe20005800000 */
[C---:B------:R-:W-:Y:S01]  /*5480*/  IMAD.IADD R22, R11.reuse, 0x1, -R6 ;  /* 0x000000010b167824 */ /* 0x040fe200078e0a06 */
[-C--:B------:R-:W-:Y:S01]  /*5490*/  ISETP.GE.AND P3, PT, R4, R53.reuse, PT ;  /* 0x000000350400720c */ /* 0x080fe20003f66270 */
[----:B------:R-:W-:Y:S01]  /*54a0*/  IMAD.IADD R11, R11, 0x1, -R8 ;  /* 0x000000010b0b7824 */ /* 0x000fe200078e0a08 */
[----:B------:R-:W-:Y:S02]  /*54b0*/  ISETP.GE.AND P5, PT, R6, R53, PT ;  /* 0x000000350600720c */ /* 0x000fe40003fa6270 */
[----:B------:R-:W-:Y:S01]  /*54c0*/  I2FP.F32.S32 R4, R2 ;  /* 0x0000000200047245 */ /* 0x000fe20000201400 */
[----:B------:R-:W-:Y:S01]  /*54d0*/  IMAD.IADD R2, R189, 0x1, R181 ;  /* 0x00000001bd027824 */ /* 0x000fe200078e02b5 */
[----:B------:R-:W-:-:S02]  /*54e0*/  I2FP.F32.S32 R6, R3 ;  /* 0x0000000300067245 */ /* 0x000fc40000201400 */
[----:B------:R-:W-:Y:S01]  /*54f0*/  I2FP.F32.S32 R3, R5 ;  /* 0x0000000500037245 */ /* 0x000fe20000201400 */
[-C--:B------:R-:W-:Y:S01]  /*5500*/  FFMA.FTZ R46, R4, -R132.reuse, R248 ;  /* 0x80000084042e7223 */ /* 0x080fe200000100f8 */
[----:B------:R-:W-:Y:S01]  /*5510*/  ISETP.GE.AND P6, PT, R44, R53, PT ;  /* 0x000000352c00720c */ /* 0x000fe20003fc6270 */
[----:B------:R-:W-:Y:S01]  /*5520*/  FFMA.FTZ R44, R6, -R132, R233 ;  /* 0x80000084062c7223 */ /* 0x000fe200000100e9 */
[----:B------:R-:W-:Y:S01]  /*5530*/  IABS R4, R16 ;  /* 0x0000001000047213 */ /* 0x000fe20000000000 */
[----:B------:R-:W-:Y:S01]  /*5540*/  FFMA.FTZ R45, R3, -R132, R249 ;  /* 0x80000084032d7223 */ /* 0x000fe200000100f9 */
[----:B------:R-:W-:Y:S02]  /*5550*/  IABS R6, R18 ;  /* 0x0000001200067213 */ /* 0x000fe40000000000 */
[----:B------:R-:W-:Y:S02]  /*5560*/  IABS R3, R17 ;  /* 0x0000001100037213 */ /* 0x000fe40000000000 */
[----:B------:R-:W-:-:S02]  /*5570*/  FSEL R47, R135, -INF , !P0 ;  /* 0xff800000872f7808 */ /* 0x000fc40004000000 */
[----:B------:R-:W-:Y:S02]  /*5580*/  FSEL R58, R73, -INF , !P6 ;  /* 0xff800000493a7808 */ /* 0x000fe40007000000 */
[-C--:B------:R-:W-:Y:S01]  /*5590*/  ISETP.GE.AND P0, PT, R8, R53.reuse, PT ;  /* 0x000000350800720c */ /* 0x080fe20003f06270 */
[----:B------:R-:W-:Y:S01]  /*55a0*/  IMAD.MOV.U32 R8, RZ, RZ, R4 ;  /* 0x000000ffff087224 */ /* 0x000fe200078e0004 */
[----:B------:R-:W-:Y:S01]  /*55b0*/  FSEL R73, R38, -INF , !P6 ;  /* 0xff80000026497808 */ /* 0x000fe20007000000 */
[----:B------:R-:W-:Y:S01]  /*55c0*/  IMAD.MOV.U32 R4, RZ, RZ, R6 ;  /* 0x000000ffff047224 */ /* 0x000fe200078e0006 */
[----:B------:R-:W-:Y:S02]  /*55d0*/  FSEL R92, R37, -INF , !P6 ;  /* 0xff800000255c7808 */ /* 0x000fe40007000000 */
[----:B------:R-:W-:Y:S02]  /*55e0*/  FSEL R143, R36, -INF , !P6 ;  /* 0xff800000248f7808 */ /* 0x000fe40007000000 */
[----:B------:R-:W-:Y:S01]  /*55f0*/  ISETP.GE.AND P6, PT, R7, R53, PT ;  /* 0x000000350700720c */ /* 0x000fe20003fc6270 */
[----:B------:R-:W-:Y:S01]  /*5600*/  IMAD.MOV.U32 R7, RZ, RZ, R3 ;  /* 0x000000ffff077224 */ /* 0x000fe200078e0003 */
[----:B------:R-:W-:-:S02]  /*5610*/  IABS R5, R19 ;  /* 0x0000001300057213 */ /* 0x000fc40000000000 */
[----:B------:R-:W-:Y:S02]  /*5620*/  IABS R3, R15 ;  /* 0x0000000f00037213 */ /* 0x000fe40000000000 */
[----:B------:R-:W-:Y:S02]  /*5630*/  I2FP.F32.S32 R4, R4 ;  /* 0x0000000400047245 */ /* 0x000fe40000201400 */
[----:B------:R-:W-:Y:S02]  /*5640*/  I2FP.F32.S32 R5, R5 ;  /* 0x0000000500057245 */ /* 0x000fe40000201400 */
[----:B------:R-:W-:Y:S01]  /*5650*/  I2FP.F32.S32 R3, R3 ;  /* 0x0000000300037245 */ /* 0x000fe20000201400 */
[----:B------:R-:W-:Y:S01]  /*5660*/  FFMA.FTZ R36, R4, -R132, R183 ;  /* 0x8000008404247223 */ /* 0x000fe200000100b7 */
[----:B------:R-:W-:Y:S01]  /*5670*/  I2FP.F32.S32 R6, R8 ;  /* 0x0000000800067245 */ /* 0x000fe20000201400 */
[-C--:B------:R-:W-:Y:S01]  /*5680*/  FFMA.FTZ R37, R5, -R132.reuse, R193 ;  /* 0x8000008405257223 */ /* 0x080fe200000100c1 */
[----:B------:R-:W-:Y:S01]  /*5690*/  I2FP.F32.S32 R7, R7 ;  /* 0x0000000700077245 */ /* 0x000fe20000201400 */
[-C--:B------:R-:W-:Y:S01]  /*56a0*/  FFMA.FTZ R32, R3, -R132.reuse, R235 ;  /* 0x8000008403207223 */ /* 0x080fe200000100eb */
[----:B------:R-:W-:Y:S01]  /*56b0*/  IABS R4, R21 ;  /* 0x0000001500047213 */ /* 0x000fe20000000000 */
[----:B------:R-:W-:Y:S01]  /*56c0*/  FFMA.FTZ R39, R6, -R132, R177 ;  /* 0x8000008406277223 */ /* 0x000fe200000100b1 */
[----:B------:R-:W-:Y:S01]  /*56d0*/  IABS R3, R20 ;  /* 0x0000001400037213 */ /* 0x000fe20000000000 */
[----:B------:R-:W-:Y:S01]  /*56e0*/  FFMA.FTZ R38, R7, -R132, R180 ;  /* 0x8000008407267223 */ /* 0x000fe200000100b4 */
        /* <DEDUP_REMOVED lines=11> */
[-C--:B------:R-:W-:Y:S01]  /*57a0*/  FFMA.FTZ R21, R9, -R132.reuse, R237 ;  /* 0x8000008409157223 */ /* 0x080fe200000100ed */
[----:B------:R-:W-:Y:S01]  /*57b0*/  I2FP.F32.S32 R4, R3 ;  /* 0x0000000300047245 */ /* 0x000fe20000201400 */
[-C--:B------:R-:W-:Y:S01]  /*57c0*/  FFMA.FTZ R20, R7, -R132.reuse, R239 ;  /* 0x8000008407147223 */ /* 0x080fe200000100ef */
[----:B------:R-:W-:Y:S01]  /*57d0*/  I2FP.F32.S32 R3, R5 ;  /* 0x0000000500037245 */ /* 0x000fe20000201400 */
[-C--:B------:R-:W-:Y:S01]  /*57e0*/  FFMA.FTZ R24, R6, -R132.reuse, R250 ;  /* 0x8000008406187223 */ /* 0x080fe200000100fa */
[----:B------:R-:W-:Y:S01]  /*57f0*/  IABS R5, R25 ;  /* 0x0000001900057213 */ /* 0x000fe20000000000 */
[-C--:B------:R-:W-:Y:S01]  /*5800*/  FFMA.FTZ R23, R4, -R132.reuse, R240 ;  /* 0x8000008404177223 */ /* 0x080fe200000100f0 */
        /* <DEDUP_REMOVED lines=12> */
[-C--:B------:R-:W-:Y:S01]  /*58d0*/  FFMA.FTZ R19, R9, -R132.reuse, R251 ;  /* 0x8000008409137223 */ /* 0x080fe200000100fb */
[----:B------:R-:W-:Y:S01]  /*58e0*/  I2FP.F32.S32 R7, R7 ;  /* 0x0000000700077245 */ /* 0x000fe20000201400 */
[----:B------:R-:W-:Y:S01]  /*58f0*/  FFMA.FTZ R17, R6, -R132, R243 ;  /* 0x8000008406117223 */ /* 0x000fe200000100f3 */
[----:B------:R-:W-:Y:S01]  /*5900*/  I2FP.F32.S32 R4, R4 ;  /* 0x0000000400047245 */ /* 0x000fe20000201400 */
[----:B------:R-:W-:Y:S01]  /*5910*/  FFMA.FTZ R15, R3, -R132, R244 ;  /* 0x80000084030f7223 */ /* 0x000fe200000100f4 */
        /* <DEDUP_REMOVED lines=16> */
[-C--:B------:R-:W-:Y:S01]  /*5a20*/  FFMA.FTZ R12, R6, -R132.reuse, R199 ;  /* 0x80000084060c7223 */ /* 0x080fe200000100c7 */
[----:B------:R-:W-:Y:S01]  /*5a30*/  IABS R5, R43 ;  /* 0x0000002b00057213 */ /* 0x000fe20000000000 */
[-C--:B------:R-:W-:Y:S01]  /*5a40*/  FFMA.FTZ R11, R4, -R132.reuse, R198 ;  /* 0x80000084040b7223 */ /* 0x080fe200000100c6 */
[----:B------:R-:W-:Y:S01]  /*5a50*/  I2FP.F32.S32 R7, R7 ;  /* 0x0000000700077245 */ /* 0x000fe20000201400 */
[----:B------:R-:W-:Y:S01]  /*5a60*/  FFMA.FTZ R10, R3, -R132, R245 ;  /* 0x80000084030a7223 */ /* 0x000fe200000100f5 */
[----:B------:R-:W-:Y:S01]  /*5a70*/  IABS R4, R42 ;  /* 0x0000002a00047213 */ /* 0x000fe20000000000 */
[----:B------:R-:W-:Y:S01]  /*5a80*/  IMAD.MOV.U32 R9, RZ, RZ, R5 ;  /* 0x000000ffff097224 */ /* 0x000fe200078e0005 */
[----:B------:R-:W-:Y:S01]  /*5a90*/  IABS R3, R41 ;  /* 0x0000002900037213 */ /* 0x000fe20000000000 */
[----:B------:R-:W-:Y:S01]  /*5aa0*/  FFMA.FTZ R13, R7, -R132, R185 ;  /* 0x80000084070d7223 */ /* 0x000fe200000100b9 */
[----:B------:R-:W-:Y:S01]  /*5ab0*/  IABS R6, R40 ;  /* 0x0000002800067213 */ /* 0x000fe20000000000 */
[----:B------:R-:W-:Y:S01]  /*5ac0*/  IMAD.MOV.U32 R7, RZ, RZ, R4 ;  /* 0x000000ffff077224 */ /* 0x000fe200078e0004 */
[----:B------:R-:W-:Y:S01]  /*5ad0*/  I2FP.F32.S32 R9, R9 ;  /* 0x0000000900097245 */ /* 0x000fe20000201400 */
[----:B------:R-:W-:Y:S01]  /*5ae0*/  IMAD.MOV.U32 R4, RZ, RZ, R3 ;  /* 0x000000ffff047224 */ /* 0x000fe200078e0003 */
[----:B------:R-:W-:Y:S01]  /*5af0*/  IABS R8, R35 ;  /* 0x0000002300087213 */ /* 0x000fe20000000000 */
[----:B------:R-:W-:Y:S01]  /*5b00*/  IMAD.MOV.U32 R3, RZ, RZ, R6 ;  /* 0x000000ffff037224 */ /* 0x000fe200078e0006 */
[----:B------:R-:W-:Y:S01]  /*5b10*/  FSEL R26, R44, -INF , !P6 ;  /* 0xff8000002c1a7808 */ /* 0x000fe20007000000 */
[----:B------:R-:W-:Y:S01]  /*5b20*/  FFMA.FTZ R9, R9, -R132, R80 ;  /* 0x8000008409097223 */ /* 0x000fe20000010050 */
[----:B------:R-:W-:Y:S01]  /*5b30*/  FSEL R32, R32, -INF , !P6 ;  /* 0xff80000020207808 */ /* 0x000fe20007000000 */
[----:B------:R-:W-:Y:S01]  /*5b40*/  IMAD.MOV.U32 R5, RZ, RZ, R8 ;  /* 0x000000ffff057224 */ /* 0x000fe200078e0008 */
[----:B------:R-:W-:Y:S01]  /*5b50*/  FSEL R80, R21, -INF , !P6 ;  /* 0xff80000015507808 */ /* 0x000fe20007000000 */
[C---:B------:R-:W-:Y:S01]  /*5b60*/  VIADD R199, R197.reuse, 0x1800 ;  /* 0x00001800c5c77836 */ /* 0x040fe20000000000 */
[----:B------:R-:W-:Y:S01]  /*5b70*/  FSEL R112, R20, -INF , !P6 ;  /* 0xff80000014707808 */ /* 0x000fe20007000000 */
[----:B------:R-:W-:Y:S01]  /*5b80*/  VIADD R198, R197, 0x1c00 ;  /* 0x00001c00c5c67836 */ /* 0x000fe20000000000 */
[----:B------:R-:W-:-:S02]  /*5b90*/  ISETP.GE.AND P6, PT, R53, 0x81, PT ;  /* 0x000000813500780c */ /* 0x000fc40003fc6270 */
[----:B------:R-:W-:Y:S02]  /*5ba0*/  I2FP.F32.S32 R6, R4 ;  /* 0x0000000400067245 */ /* 0x000fe40000201400 */
[----:B------:R-:W-:Y:S02]  /*5bb0*/  I2FP.F32.S32 R4, R3 ;  /* 0x0000000300047245 */ /* 0x000fe40000201400 */
[----:B------:R-:W-:Y:S01]  /*5bc0*/  I2FP.F32.S32 R7, R7 ;  /* 0x0000000700077245 */ /* 0x000fe20000201400 */
[-C--:B------:R-:W-:Y:S01]  /*5bd0*/  FFMA.FTZ R6, R6, -R132.reuse, R247 ;  /* 0x8000008406067223 */ /* 0x080fe200000100f7 */
[----:B------:R-:W-:Y:S01]  /*5be0*/  I2FP.F32.S32 R3, R5 ;  /* 0x0000000500037245 */ /* 0x000fe20000201400 */
[-C--:B------:R-:W-:Y:S01]  /*5bf0*/  FFMA.FTZ R4, R4, -R132.reuse, R82 ;  /* 0x8000008404047223 */ /* 0x080fe20000010052 */
[----:B------:R-:W-:Y:S01]  /*5c00*/  FSEL R27, R24, -INF , !P5 ;  /* 0xff800000181b7808 */ /* 0x000fe20006800000 */
[-C--:B------:R-:W-:Y:S01]  /*5c10*/  FFMA.FTZ R7, R7, -R132.reuse, R81 ;  /* 0x8000008407077223 */ /* 0x080fe20000010051 */
[----:B------:R-:W-:Y:S01]  /*5c20*/  FSEL R81, R23, -INF , !P5 ;  /* 0xff80000017517808 */ /* 0x000fe20006800000 */
[----:B------:R-:W-:Y:S01]  /*5c30*/  FFMA.FTZ R3, R3, -R132, R83 ;  /* 0x8000008403037223 */ /* 0x000fe20000010053 */
        /* <DEDUP_REMOVED lines=21> */
[----:B------:R-:W-:Y:S01]  /*5d90*/  FSEL R133, R3, -INF , !P0 ;  /* 0xff80000003857808 */ /* 0x000fe20004000000 */
[----:B------:R-:W-:Y:S06]  /*5da0*/  @!P6 BRA `(.L_x_133) ;  /* 0x0000000000dce947 */ /* 0x000fec0003800000 */
[----:B------:R-:W2:Y:S01]  /*5db0*/  LDL.64 R184, [R1+0x28] ;  /* 0x0000280001b87983 */ /* 0x000ea20000100a00 */
[----:B------:R-:W-:Y:S01]  /*5dc0*/  ULDC UR5, c[0x0][0x2d0] ;  /* 0x0000b40000057ab9 */ /* 0x000fe20000000800 */
[----:B------:R-:W-:Y:S01]  /*5dd0*/  LEA.HI.SX32 R4, R191, 0xfffffffe, 0x19 ;  /* 0xfffffffebf047811 */ /* 0x000fe200078fcaff */
[----:B------:R-:W-:Y:S03]  /*5de0*/  BSSY B0, `(.L_x_134) ;  /* 0x0000032000007945 */ /* 0x000fe60003800000 */
[----:B------:R-:W-:Y:S01]  /*5df0*/  SHF.R.S32.HI R3, RZ, 0x1f, R4 ;  /* 0x0000001fff037819 */ /* 0x000fe20000011404 */
[----:B------:R-:W-:Y:S02]  /*5e00*/  IMAD R6, R190, R4, RZ ;  /* 0x00000004be067224 */ /* 0x000fe400078e02ff */
[----:B------:R-:W-:-:S04]  /*5e10*/  IMAD.WIDE.U32 R4, R4, R182, R222 ;  /* 0x000000b604047225 */ /* 0x000fc800078e00de */
[----:B------:R-:W-:-:S04]  /*5e20*/  IMAD R6, R3, R182, R6 ;  /* 0x000000b603067224 */ /* 0x000fc800078e0206 */
[----:B------:R-:W-:Y:S01]  /*5e30*/  IMAD.IADD R7, R5, 0x1, R6 ;  /* 0x0000000105077824 */ /* 0x000fe200078e0206 */
[----:B--2---:R-:W-:-:S13]  /*5e40*/  ISETP.GE.AND P0, PT, R184, UR5, PT ;  /* 0x00000005b8007c0c */ /* 0x004fda000bf06270 */
[----:B------:R-:W1:Y:S01]  /*5e50*/  @!P0 LDC.64 R12, c[0x0][0x218] ;  /* 0x00008600ff0c8b82 */ /* 0x000e620000000a00 */
[-C--:B------:R-:W-:Y:S01]  /*5e60*/  @!P0 IADD3 R3, P1, R220, R4.reuse, RZ ;  /* 0x00000004dc038210 */ /* 0x080fe20007f3e0ff */
[----:B------:R2:W-:Y:S01]  /*5e70*/  @P0 STS [R221+0x2000], RZ ;  /* 0x002000ffdd000388 */ /* 0x0005e20000000800 */
[----:B------:R-:W-:-:S03]  /*5e80*/  @!P0 LEA R9, P2, R116, R4, 0x6 ;  /* 0x0000000474098211 */ /* 0x000fc600078430ff */
[----:B------:R-:W-:Y:S01]  /*5e90*/  @!P0 IMAD.X R11, R194, 0x1, R7, P1 ;  /* 0x00000001c20b8824 */ /* 0x000fe200008e0607 */
[----:B------:R2:W-:Y:S01]  /*5ea0*/  @P0 STS [R221+0x2004], RZ ;  /* 0x002004ffdd000388 */ /* 0x0005e20000000800 */
[----:B------:R-:W3:Y:S03]  /*5eb0*/  @!P0 LDC.64 R14, c[0x0][0x218] ;  /* 0x00008600ff0e8b82 */ /* 0x000ee60000000a00 */
[----:B------:R2:W-:Y:S05]  /*5ec0*/  @P0 STS.64 [R221+0x2008], RZ ;  /* 0x002008ffdd000388 */ /* 0x0005ea0000000a00 */
        /* <DEDUP_REMOVED lines=35> */
.L_x_135:
[----:B------:R-:W-:Y:S05]  /*6100*/  BSYNC B0 ;  /* 0x0000000000007941 */ /* 0x000fea0003800000 */
.L_x_134:
[----:B------:R-:W0:Y:S02]  /*6110*/  LDGDEPBAR ;  /* 0x00000000000079af */ /* 0x000e240000000000 */
.L_x_133:
        /* <DEDUP_REMOVED lines=63> */
[----:B------:R-:W-:Y:S01]  /*6510*/  LEA R193, R2, UR4, 0x1 ;  /* 0x0000000402c17c11 */ /* 0x000fe2000f8e08ff */
[----:B------:R-:W3:Y:S03]  /*6520*/  SHFL.BFLY PT, R3, R140, 0x2, 0x1f ;  /* 0x0c401f008c037f89 */ /* 0x000ee600000e0000 */
[----:B------:R-:W-:Y:S01]  /*6530*/  LEA R194, R0, R193, 0x1 ;  /* 0x000000c100c27211 */ /* 0x000fe200078e08ff */
[----:B-1----:R-:W1:Y:S04]  /*6540*/  SHFL.BFLY PT, R5, R139, 0x2, 0x1f ;  /* 0x0c401f008b057f89 */ /* 0x002e6800000e0000 */
[----:B------:R-:W-:Y:S01]  /*6550*/  LDSM.16.MT88.4 R28, [R193+0x4400] ;  /* 0x00440000c11c783b */ /* 0x000fe20000004200 */
[----:B---3--:R-:W-:-:S02]  /*6560*/  FMNMX.FTZ R140, R140, R3, !PT ;  /* 0x000000038c8c7209 */ /* 0x008fc40007810000 */
        /* <DEDUP_REMOVED lines=13> */
[--C-:B------:R-:W-:Y:S01]  /*6640*/  FFMA.FTZ R6, R75, UR5, -R5.reuse ;  /* 0x000000054b067c23 */ /* 0x100fe20008010805 */
[----:B------:R-:W-:-:S05]  /*6650*/  FFMA.FTZ R2, R136, UR5, -R5 ;  /* 0x0000000588027c23 */ /* 0x000fca0008010805 */
[----:B------:R3:W-:Y:S01]  /*6660*/  MUFU.EX2 R220, R6 ;  /* 0x0000000600dc7308 */ /* 0x0007e20000000800 */
[----:B-1----:R-:W-:-:S07]  /*6670*/  FFMA.FTZ R4, R94, UR5, -R3 ;  /* 0x000000055e047c23 */ /* 0x002fce0008010803 */
[----:B------:R1:W2:Y:S01]  /*6680*/  MUFU.EX2 R226, R4 ;  /* 0x0000000400e27308 */ /* 0x0002a20000000800 */
[----:B---3--:R-:W-:-:S07]  /*6690*/  FFMA.FTZ R6, R73, UR5, -R5 ;  /* 0x0000000549067c23 */ /* 0x008fce0008010805 */
[----:B------:R3:W-:Y:S01]  /*66a0*/  MUFU.EX2 R219, R6 ;  /* 0x0000000600db7308 */ /* 0x0007e20000000800 */
[----:B-1----:R-:W-:Y:S01]  /*66b0*/  FFMA.FTZ R4, R98, UR5, -R3 ;  /* 0x0000000562047c23 */ /* 0x002fe20008010803 */
[----:B--2---:R-:W-:-:S06]  /*66c0*/  F2FP.BF16.F32.PACK_AB R12, R226, R227 ;  /* 0x000000e3e20c723e */ /* 0x004fcc00000010ff */
[----:B------:R1:W-:Y:S01]  /*66d0*/  MUFU.EX2 R228, R4 ;  /* 0x0000000400e47308 */ /* 0x0003e20000000800 */
[----:B---3--:R-:W-:-:S07]  /*66e0*/  FFMA.FTZ R6, R74, UR5, -R5 ;  /* 0x000000054a067c23 */ /* 0x008fce0008010805 */
[----:B------:R2:W-:Y:S01]  /*66f0*/  MUFU.EX2 R217, R6 ;  /* 0x0000000600d97308 */ /* 0x0005e20000000800 */
[----:B-1----:R-:W-:-:S07]  /*6700*/  FFMA.FTZ R4, R91, UR5, -R3 ;  /* 0x000000055b047c23 */ /* 0x002fce0008010803 */
[----:B------:R1:W3:Y:S01]  /*6710*/  MUFU.EX2 R229, R4 ;  /* 0x0000000400e57308 */ /* 0x0002e20000000800 */
[----:B--2---:R-:W-:-:S07]  /*6720*/  FFMA.FTZ R6, R69, UR5, -R5 ;  /* 0x0000000545067c23 */ /* 0x004fce0008010805 */
[----:B------:R2:W-:Y:S01]  /*6730*/  MUFU.EX2 R216, R6 ;  /* 0x0000000600d87308 */ /* 0x0005e20000000800 */
[----:B-1----:R-:W-:Y:S01]  /*6740*/  FFMA.FTZ R4, R89, UR5, -R3 ;  /* 0x0000000559047c23 */ /* 0x002fe20008010803 */
[----:B---3--:R-:W-:-:S06]  /*6750*/  F2FP.BF16.F32.PACK_AB R14, R229, R228 ;  /* 0x000000e4e50e723e */ /* 0x008fcc00000010ff */
[----:B------:R1:W-:Y:S01]  /*6760*/  MUFU.EX2 R230, R4 ;  /* 0x0000000400e67308 */ /* 0x0003e20000000800 */
[----:B--2---:R-:W-:-:S07]  /*6770*/  FFMA.FTZ R6, R70, UR5, -R5 ;  /* 0x0000000546067c23 */ /* 0x004fce0008010805 */
[----:B------:R2:W-:Y:S01]  /*6780*/  MUFU.EX2 R214, R6 ;  /* 0x0000000600d67308 */ /* 0x0005e20000000800 */
[----:B-1----:R-:W-:-:S07]  /*6790*/  FFMA.FTZ R4, R88, UR5, -R3 ;  /* 0x0000000558047c23 */ /* 0x002fce0008010803 */
[----:B------:R1:W-:Y:S01]  /*67a0*/  MUFU.EX2 R231, R4 ;  /* 0x0000000400e77308 */ /* 0x0003e20000000800 */
[----:B--2---:R-:W-:-:S07]  /*67b0*/  FFMA.FTZ R6, R60, UR5, -R5 ;  /* 0x000000053c067c23 */ /* 0x004fce0008010805 */
[----:B------:R-:W-:Y:S01]  /*67c0*/  MUFU.EX2 R213, R6 ;  /* 0x0000000600d57308 */ /* 0x000fe20000000800 */
[----:B-1----:R-:W-:-:S07]  /*67d0*/  FFMA.FTZ R4, R84, UR5, -R3 ;  /* 0x0000000554047c23 */ /* 0x002fce0008010803 */
        /* <DEDUP_REMOVED lines=50> */
[----:B------:R2:W-:Y:S01]  /*6b00*/  MUFU.EX2 R88, R3 ;  /* 0x0000000300587308 */ /* 0x0005e20000000800 */
[----:B-1----:R-:W-:Y:S01]  /*6b10*/  FMNMX.FTZ R4, R174, R170, !PT ;  /* 0x000000aaae047209 */ /* 0x002fe20007810000 */
[----:B--2---:R-:W-:-:S06]  /*6b20*/  FFMA.FTZ R3, R141, UR5, -R5 ;  /* 0x000000058d037c23 */ /* 0x004fcc0008010805 */
[----:B------:R1:W-:Y:S02]  /*6b30*/  MUFU.EX2 R166, R3 ;  /* 0x0000000300a67308 */ /* 0x0003e40000000800 */
[----:B-1----:R-:W-:-:S06]  /*6b40*/  FFMA.FTZ R3, R125, UR5, -R5 ;  /* 0x000000057d037c23 */ /* 0x002fcc0008010805 */
        /* <DEDUP_REMOVED lines=31> */
[----:B-1----:R-:W-:-:S04]  /*6d40*/  FFMA.FTZ R4, R90, UR5, -R5 ;  /* 0x000000055a047c23 */ /* 0x002fc80008010805 */
        /* <DEDUP_REMOVED lines=9> */
[----:B-1----:R-:W-:Y:S02]  /*6de0*/  FMNMX.FTZ R4, R105, R3, !PT ;  /* 0x0000000369047209 */ /* 0x002fe40007810000 */
        /* <DEDUP_REMOVED lines=25> */
[----:B------:R-:W-:Y:S01]  /*6f80*/  FFMA.FTZ R3, R61, UR5, -R5 ;  /* 0x000000053d037c23 */ /* 0x000fe20008010805 */
[----:B------:R-:W-:-:S03]  /*6f90*/  FMNMX.FTZ R138, R115, R138, !PT ;  /* 0x0000008a738a7209 */ /* 0x000fc60007810000 */
[----:B------:R1:W-:Y:S02]  /*6fa0*/  MUFU.EX2 R210, R3 ;  /* 0x0000000300d27308 */ /* 0x0003e40000000800 */
[----:B------:R-:W2:Y:S01]  /*6fb0*/  SHFL.BFLY PT, R6, R138, 0x2, 0x1f ;  /* 0x0c401f008a067f89 */ /* 0x000ea200000e0000 */
[----:B-1----:R-:W-:Y:S01]  /*6fc0*/  FMNMX.FTZ R3, R143, R4, !PT ;  /* 0x000000048f037209 */ /* 0x002fe20007810000 */
[----:B------:R-:W-:-:S03]  /*6fd0*/  FFMA.FTZ R4, R64, UR5, -R5 ;  /* 0x0000000540047c23 */ /* 0x000fc60008010805 */
[----:B------:R-:W-:Y:S01]  /*6fe0*/  FMNMX.FTZ R3, R149, R3, !PT ;  /* 0x0000000395037209 */ /* 0x000fe20007810000 */
[----:B------:R1:W-:Y:S03]  /*6ff0*/  MUFU.EX2 R209, R4 ;  /* 0x0000000400d17308 */ /* 0x0003e60000000800 */
[----:B------:R-:W-:Y:S02]  /*7000*/  FMNMX.FTZ R3, R151, R3, !PT ;  /* 0x0000000397037209 */ /* 0x000fe40007810000 */
[----:B--2---:R-:W-:Y:S02]  /*7010*/  FMNMX.FTZ R138, R138, R6, !PT ;  /* 0x000000068a8a7209 */ /* 0x004fe40007810000 */
[----:B------:R-:W-:-:S03]  /*7020*/  FMNMX.FTZ R3, R154, R3, !PT ;  /* 0x000000039a037209 */ /* 0x000fc60007810000 */
[----:B------:R-:W2:Y:S01]  /*7030*/  SHFL.BFLY PT, R6, R138, 0x1, 0x1f ;  /* 0x0c201f008a067f89 */ /* 0x000ea200000e0000 */
[----:B------:R-:W-:-:S04]  /*7040*/  FMNMX.FTZ R3, R148, R3, !PT ;  /* 0x0000000394037209 */ /* 0x000fc80007810000 */
[----:B------:R-:W-:Y:S01]  /*7050*/  FMNMX.FTZ R3, R150, R3, !PT ;  /* 0x0000000396037209 */ /* 0x000fe20007810000 */
[----:B-1----:R-:W-:-:S04]  /*7060*/  FFMA.FTZ R4, R63, UR5, -R5 ;  /* 0x000000053f047c23 */ /* 0x002fc80008010805 */
[----:B------:R1:W-:Y:S01]  /*7070*/  MUFU.EX2 R208, R4 ;  /* 0x0000000400d07308 */ /* 0x0003e20000000800 */
[----:B--2---:R-:W-:Y:S01]  /*7080*/  FMNMX.FTZ R138, R138, R6, !PT ;  /* 0x000000068a8a7209 */ /* 0x004fe20007810000 */
[----:B-1----:R-:W-:-:S04]  /*7090*/  FFMA.FTZ R4, R62, UR5, -R5 ;  /* 0x000000053e047c23 */ /* 0x002fc80008010805 */
[C---:B------:R-:W-:Y:S01]  /*70a0*/  FMUL.FTZ R7, R138.reuse, UR5 ;  /* 0x000000058a077c20 */ /* 0x040fe20008410000 */
[----:B------:R-:W-:Y:S01]  /*70b0*/  FSETP.NEU.FTZ.AND P0, PT, R138, -INF , PT ;  /* 0xff8000008a00780b */ /* 0x000fe20003f1d000 */
[----:B------:R1:W-:Y:S02]  /*70c0*/  MUFU.EX2 R207, R4 ;  /* 0x0000000400cf7308 */ /* 0x0003e40000000800 */
[----:B-1----:R-:W-:Y:S01]  /*70d0*/  FMNMX.FTZ R4, R157, R3, !PT ;  /* 0x000000039d047209 */ /* 0x002fe20007810000 */
[----:B------:R-:W-:-:S03]  /*70e0*/  FFMA.FTZ R3, R65, UR5, -R5 ;  /* 0x0000000541037c23 */ /* 0x000fc60008010805 */
[----:B------:R-:W-:Y:S02]  /*70f0*/  FMNMX.FTZ R4, R158, R4, !PT ;  /* 0x000000049e047209 */ /* 0x000fe40007810000 */
[----:B------:R1:W-:Y:S02]  /*7100*/  MUFU.EX2 R206, R3 ;  /* 0x0000000300ce7308 */ /* 0x0003e40000000800 */
[----:B-1----:R-:W-:Y:S01]  /*7110*/  FMNMX.FTZ R3, R160, R4, !PT ;  /* 0x00000004a0037209 */ /* 0x002fe20007810000 */
[----:B------:R-:W-:-:S03]  /*7120*/  FFMA.FTZ R4, R66, UR5, -R5 ;  /* 0x0000000542047c23 */ /* 0x000fc60008010805 */
[----:B------:R-:W-:Y:S02]  /*7130*/  FMNMX.FTZ R3, R161, R3, !PT ;  /* 0x00000003a1037209 */ /* 0x000fe40007810000 */
[----:B------:R1:W-:Y:S02]  /*7140*/  MUFU.EX2 R205, R4 ;  /* 0x0000000400cd7308 */ /* 0x0003e40000000800 */
[----:B------:R-:W-:-:S04]  /*7150*/  FMNMX.FTZ R3, R162, R3, !PT ;  /* 0x00000003a2037209 */ /* 0x000fc80007810000 */
[----:B------:R-:W-:Y:S01]  /*7160*/  FMNMX.FTZ R3, R112, R3, !PT ;  /* 0x0000000370037209 */ /* 0x000fe20007810000 */
[--C-:B-1----:R-:W-:Y:S02]  /*7170*/  FFMA.FTZ R4, R32, UR5, -R5.reuse ;  /* 0x0000000520047c23 */ /* 0x102fe40008010805 */
[----:B------:R-:W-:Y:S02]  /*7180*/  LDSM.16.MT88.4 R32, [R194+0x4400] ;  /* 0x00440000c220783b */ /* 0x000fe40000004200 */
[----:B------:R1:W-:Y:S02]  /*7190*/  MUFU.EX2 R190, R4 ;  /* 0x0000000400be7308 */ /* 0x0003e40000000800 */
[----:B-1----:R-:W-:Y:S01]  /*71a0*/  FMNMX.FTZ R4, R113, R3, !PT ;  /* 0x0000000371047209 */ /* 0x002fe20007810000 */
[----:B------:R-:W-:-:S03]  /*71b0*/  FFMA.FTZ R3, R27, UR5, -R5 ;  /* 0x000000051b037c23 */ /* 0x000fc60008010805 */
[----:B------:R-:W-:Y:S02]  /*71c0*/  FMNMX.FTZ R4, R124, R4, !PT ;  /* 0x000000047c047209 */ /* 0x000fe40007810000 */
[----:B------:R1:W-:Y:S02]  /*71d0*/  MUFU.EX2 R189, R3 ;  /* 0x0000000300bd7308 */ /* 0x0003e40000000800 */
[----:B-1----:R-:W-:Y:S01]  /*71e0*/  FMNMX.FTZ R3, R127, R4, !PT ;  /* 0x000000047f037209 */ /* 0x002fe20007810000 */
[--C-:B------:R-:W-:Y:S02]  /*71f0*/  FFMA.FTZ R4, R24, UR5, -R5.reuse ;  /* 0x0000000518047c23 */ /* 0x100fe40008010805 */
[----:B------:R-:W1:Y:S01]  /*7200*/  LDSM.16.MT88.4 R24, [R194+0x4000] ;  /* 0x00400000c218783b */ /* 0x000e620000004200 */
[----:B------:R-:W-:Y:S02]  /*7210*/  FMNMX.FTZ R3, R129, R3, !PT ;  /* 0x0000000381037209 */ /* 0x000fe40007810000 */
[----:B------:R2:W3:Y:S02]  /*7220*/  MUFU.EX2 R187, R4 ;  /* 0x0000000400bb7308 */ /* 0x0004e40000000800 */
[----:B------:R-:W-:Y:S01]  /*7230*/  FMNMX.FTZ R6, R135, R3, !PT ;  /* 0x0000000387067209 */ /* 0x000fe20007810000 */
[----:B------:R-:W-:-:S02]  /*7240*/  FFMA.FTZ R3, R23, UR5, -R5 ;  /* 0x0000000517037c23 */ /* 0x000fc40008010805 */
[----:B------:R-:W4:Y:S03]  /*7250*/  LDSM.16.MT88.4 R20, [R193+0x4000] ;  /* 0x00400000c114783b */ /* 0x000f260000004200 */
[----:B------:R5:W-:Y:S01]  /*7260*/  MUFU.EX2 R186, R3 ;  /* 0x0000000300ba7308 */ /* 0x000be20000000800 */
[----:B--2---:R-:W-:-:S05]  /*7270*/  FSEL R4, R7, RZ, P0 ;  /* 0x000000ff07047208 */ /* 0x004fca0000000000 */
[--C-:B------:R-:W-:Y:S01]  /*7280*/  FFMA.FTZ R7, R144, UR5, -R4.reuse ;  /* 0x0000000590077c23 */ /* 0x100fe20008010804 */
[----:B-----5:R-:W-:Y:S01]  /*7290*/  FMNMX.FTZ R3, R133, R6, !PT ;  /* 0x0000000685037209 */ /* 0x020fe20007810000 */
[----:B------:R-:W-:Y:S02]  /*72a0*/  FFMA.FTZ R6, R174, UR5, -R4 ;  /* 0x00000005ae067c23 */ /* 0x000fe40008010804 */
[----:B------:R3:W-:Y:S02]  /*72b0*/  MUFU.EX2 R141, R7 ;  /* 0x00000007008d7308 */ /* 0x0007e40000000800 */
[----:B------:R-:W2:Y:S06]  /*72c0*/  SHFL.BFLY PT, R8, R3, 0x2, 0x1f ;  /* 0x0c401f0003087f89 */ /* 0x000eac00000e0000 */
[----:B------:R5:W-:Y:S01]  /*72d0*/  MUFU.EX2 R104, R6 ;  /* 0x0000000600687308 */ /* 0x000be20000000800 */
[C---:B-1----:R-:W-:Y:S06]  /*72e0*/  HMMA.16816.F32.BF16 R60, R12.reuse, R24, RZ ;  /* 0x000000180c3c723c */ /* 0x042fec00000418ff */
[----:B------:R-:W-:Y:S01]  /*72f0*/  HMMA.16816.F32.BF16 R64, R12, R26, RZ ;  /* 0x0000001a0c40723c */ /* 0x000fe200000418ff */
[----:B---3--:R-:W-:-:S05]  /*7300*/  F2FP.BF16.F32.PACK_AB R7, R187, R189 ;  /* 0x000000bdbb07723e */ /* 0x008fca00000010ff */
[----:B----4-:R-:W-:Y:S01]  /*7310*/  HMMA.16816.F32.BF16 R72, R12, R20, RZ ;  /* 0x000000140c48723c */ /* 0x010fe200000418ff */
[----:B-----5:R-:W-:Y:S01]  /*7320*/  FFMA.FTZ R6, R170, UR5, -R4 ;  /* 0x00000005aa067c23 */ /* 0x020fe20008010804 */
[----:B--2---:R-:W-:-:S03]  /*7330*/  FMNMX.FTZ R3, R3, R8, !PT ;  /* 0x0000000803037209 */ /* 0x004fc60007810000 */
[----:B------:R1:W2:Y:S01]  /*7340*/  MUFU.EX2 R103, R6 ;  /* 0x0000000600677308 */ /* 0x0002a20000000800 */
[----:B------:R-:W-:Y:S01]  /*7350*/  HMMA.16816.F32.BF16 R68, R12, R22, RZ ;  /* 0x000000160c44723c */ /* 0x000fe200000418ff */
[----:B------:R-:W3:Y:S06]  /*7360*/  SHFL.BFLY PT, R17, R3, 0x1, 0x1f ;  /* 0x0c201f0003117f89 */ /* 0x000eec00000e0000 */
[----:B------:R-:W-:Y:S02]  /*7370*/  F2FP.BF16.F32.PACK_AB R12, R231, R230 ;  /* 0x000000e6e70c723e */ /* 0x000fe400000010ff */
[----:B------:R-:W-:-:S02]  /*7380*/  F2FP.BF16.F32.PACK_AB R13, R212, R185 ;  /* 0x000000b9d40d723e */ /* 0x000fc400000010ff */
[----:B------:R-:W-:Y:S02]  /*7390*/  F2FP.BF16.F32.PACK_AB R14, R233, R232 ;  /* 0x000000e8e90e723e */ /* 0x000fe400000010ff */
[----:B------:R-:W-:Y:S01]  /*73a0*/  F2FP.BF16.F32.PACK_AB R15, R215, R211 ;  /* 0x000000d3d70f723e */ /* 0x000fe200000010ff */
[----:B-1----:R-:W-:Y:S01]  /*73b0*/  FFMA.FTZ R6, R172, UR5, -R4 ;  /* 0x00000005ac067c23 */ /* 0x002fe20008010804 */
[----:B--2---:R-:W-:-:S03]  /*73c0*/  F2FP.BF16.F32.PACK_AB R8, R103, R104 ;  /* 0x000000686708723e */ /* 0x004fc600000010ff */
[----:B------:R1:W-:Y:S02]  /*73d0*/  MUFU.EX2 R116, R6 ;  /* 0x0000000600747308 */ /* 0x0003e40000000800 */
[----:B------:R-:W-:Y:S01]  /*73e0*/  HMMA.16816.F32.BF16 R72, R12, R28, R72 ;  /* 0x0000001c0c48723c */ /* 0x000fe20000041848 */
[----:B---3--:R-:W-:Y:S01]  /*73f0*/  FMNMX.FTZ R17, R3, R17, !PT ;  /* 0x0000001103117209 */ /* 0x008fe20007810000 */
[----:B------:R-:W-:-:S04]  /*7400*/  FFMA.FTZ R3, R101, UR5, -R4 ;  /* 0x0000000565037c23 */ /* 0x000fc80008010804 */
[----:B------:R-:W-:Y:S01]  /*7410*/  HMMA.16816.F32.BF16 R76, R12, R32, R60 ;  /* 0x000000200c4c723c */ /* 0x000fe2000004183c */
[----:B------:R-:W-:Y:S01]  /*7420*/  FSETP.NEU.FTZ.AND P0, PT, R17, -INF , PT ;  /* 0xff8000001100780b */ /* 0x000fe20003f1d000 */
[----:B------:R2:W-:Y:S01]  /*7430*/  MUFU.EX2 R180, R3 ;  /* 0x0000000300b47308 */ /* 0x0005e20000000800 */
[----:B-1----:R-:W-:-:S07]  /*7440*/  FFMA.FTZ R6, R169, UR5, -R4 ;  /* 0x00000005a9067c23 */ /* 0x002fce0008010804 */
[----:B------:R1:W3:Y:S01]  /*7450*/  MUFU.EX2 R125, R6 ;  /* 0x00000006007d7308 */ /* 0x0002e20000000800 */
[----:B--2---:R-:W-:-:S05]  /*7460*/  FMUL.FTZ R3, R17, UR5 ;  /* 0x0000000511037c20 */ /* 0x004fca0008410000 */
[----:B------:R-:W-:Y:S01]  /*7470*/  FSEL R3, R3, RZ, P0 ;  /* 0x000000ff03037208 */ /* 0x000fe20000000000 */
[----:B-1----:R-:W-:-:S04]  /*7480*/  FFMA.FTZ R6, R145, UR5, -R4 ;  /* 0x0000000591067c23 */ /* 0x002fc80008010804 */
[----:B------:R-:W-:Y:S01]  /*7490*/  FFMA.FTZ R0, R173, UR5, -R3 ;  /* 0x00000005ad007c23 */ /* 0x000fe20008010803 */
[----:B---3--:R-:W-:Y:S01]  /*74a0*/  F2FP.BF16.F32.PACK_AB R10, R125, R116 ;  /* 0x000000747d0a723e */ /* 0x008fe200000010ff */
        /* <DEDUP_REMOVED lines=12> */
[--C-:B--2---:R-:W-:Y:S01]  /*7570*/  FFMA.FTZ R0, R92, UR5, -R4.reuse ;  /* 0x000000055c007c23 */ /* 0x104fe20008010804 */
[----:B---3--:R-:W-:Y:S01]  /*7580*/  F2FP.BF16.F32.PACK_AB R11, R98, R96 ;  /* 0x00000060620b723e */ /* 0x008fe200000010ff */
        /* <DEDUP_REMOVED lines=10> */
[----:B------:R-:W2:Y:S01]  /*7630*/  MUFU.EX2 R95, R6 ;  /* 0x00000006005f7308 */ /* 0x000ea20000000800 */
[----:B-1----:R-:W-:-:S07]  /*7640*/  FFMA.FTZ R0, R165, UR5, -R3 ;  /* 0x00000005a5007c23 */ /* 0x002fce0008010803 */
[----:B------:R1:W-:Y:S01]  /*7650*/  MUFU.EX2 R100, R0 ;  /* 0x0000000000647308 */ /* 0x0003e20000000800 */
[----:B--2---:R-:W-:-:S07]  /*7660*/  F2FP.BF16.F32.PACK_AB R9, R94, R95 ;  /* 0x0000005f5e09723e */ /* 0x004fce00000010ff */
[----:B------:R-:W-:Y:S01]  /*7670*/  HMMA.16816.F32.BF16 R40, R8, R24, RZ ;  /* 0x000000180828723c */ /* 0x000fe200000418ff */
[----:B-1----:R-:W-:-:S05]  /*7680*/  FFMA.FTZ R0, R168, UR5, -R3 ;  /* 0x00000005a8007c23 */ /* 0x002fca0008010803 */
[C---:B------:R-:W-:Y:S01]  /*7690*/  HMMA.16816.F32.BF16 R48, R8.reuse, R26, RZ ;  /* 0x0000001a0830723c */ /* 0x040fe200000418ff */
[----:B------:R-:W1:Y:S01]  /*76a0*/  LDSM.16.MT88.4 R24, [R193+0x4800] ;  /* 0x00480000c118783b */ /* 0x000e620000004200 */
[----:B------:R2:W3:Y:S04]  /*76b0*/  MUFU.EX2 R110, R0 ;  /* 0x00000000006e7308 */ /* 0x0004e80000000800 */
[C---:B------:R-:W-:Y:S06]  /*76c0*/  HMMA.16816.F32.BF16 R36, R8.reuse, R20, RZ ;  /* 0x000000140824723c */ /* 0x040fec00000418ff */
[----:B------:R-:W-:Y:S01]  /*76d0*/  HMMA.16816.F32.BF16 R44, R8, R22, RZ ;  /* 0x00000016082c723c */ /* 0x000fe200000418ff */
[----:B------:R-:W4:Y:S06]  /*76e0*/  LDSM.16.MT88.4 R20, [R194+0x4800] ;  /* 0x00480000c214783b */ /* 0x000f2c0000004200 */
[----:B------:R-:W-:Y:S01]  /*76f0*/  F2FP.BF16.F32.PACK_AB R8, R141, R128 ;  /* 0x000000808d08723e */ /* 0x000fe200000010ff */
[----:B--2---:R-:W-:Y:S01]  /*7700*/  FFMA.FTZ R0, R146, UR5, -R3 ;  /* 0x0000000592007c23 */ /* 0x004fe20008010803 */
[----:B---3--:R-:W-:-:S02]  /*7710*/  F2FP.BF16.F32.PACK_AB R9, R110, R100 ;  /* 0x000000646e09723e */ /* 0x008fc400000010ff */
[----:B------:R-:W-:Y:S01]  /*7720*/  F2FP.BF16.F32.PACK_AB R10, R177, R163 ;  /* 0x000000a3b10a723e */ /* 0x000fe200000010ff */
[----:B------:R2:W-:Y:S02]  /*7730*/  MUFU.EX2 R117, R0 ;  /* 0x0000000000757308 */ /* 0x0005e40000000800 */
[----:B--2---:R-:W-:-:S06]  /*7740*/  FFMA.FTZ R0, R147, UR5, -R3 ;  /* 0x0000000593007c23 */ /* 0x004fcc0008010803 */
[----:B------:R2:W3:Y:S02]  /*7750*/  MUFU.EX2 R120, R0 ;  /* 0x0000000000787308 */ /* 0x0004e40000000800 */
[----:B--2---:R-:W-:Y:S01]  /*7760*/  FFMA.FTZ R0, R102, UR5, -R4 ;  /* 0x0000000566007c23 */ /* 0x004fe20008010804 */
[----:B---3--:R-:W-:-:S05]  /*7770*/  F2FP.BF16.F32.PACK_AB R11, R120, R117 ;  /* 0x00000075780b723e */ /* 0x008fca00000010ff */
        /* <DEDUP_REMOVED lines=8> */
[----:B------:R-:W-:Y:S01]  /*7800*/  LDSM.16.MT88.4 R28, [R194+0x4c00] ;  /* 0x004c0000c21c783b */ /* 0x000fe20000004200 */
[----:B------:R-:W-:Y:S02]  /*7810*/  F2FP.BF16.F32.PACK_AB R8, R179, R178 ;  /* 0x000000b2b308723e */ /* 0x000fe400000010ff */
[----:B------:R-:W-:-:S02]  /*7820*/  F2FP.BF16.F32.PACK_AB R10, R180, R181 ;  /* 0x000000b5b40a723e */ /* 0x000fc400000010ff */
[----:B------:R-:W-:Y:S01]  /*7830*/  HMMA.16816.F32.BF16 R48, R12, R34, R64 ;  /* 0x000000220c30723c */ /* 0x000fe20000041840 */
[----:B------:R-:W3:Y:S01]  /*7840*/  LDSM.16.MT88.4 R32, [R193+0x4c00] ;  /* 0x004c0000c120783b */ /* 0x000ee20000004200 */
[----:B--2---:R-:W-:-:S05]  /*7850*/  FFMA.FTZ R0, R99, UR5, -R4 ;  /* 0x0000000563007c23 */ /* 0x004fca0008010804 */
[----:B------:R-:W-:Y:S01]  /*7860*/  F2FP.BF16.F32.PACK_AB R12, R244, R234 ;  /* 0x000000eaf40c723e */ /* 0x000fe200000010ff */
[----:B------:R2:W-:Y:S01]  /*7870*/  MUFU.EX2 R123, R0 ;  /* 0x00000000007b7308 */ /* 0x0005e20000000800 */
[----:B------:R-:W-:Y:S02]  /*7880*/  F2FP.BF16.F32.PACK_AB R13, R225, R218 ;  /* 0x000000dae10d723e */ /* 0x000fe400000010ff */
[----:B------:R-:W-:Y:S02]  /*7890*/  F2FP.BF16.F32.PACK_AB R14, R242, R243 ;  /* 0x000000f3f20e723e */ /* 0x000fe400000010ff */
[----:B------:R-:W-:-:S07]  /*78a0*/  F2FP.BF16.F32.PACK_AB R15, R223, R224 ;  /* 0x000000e0df0f723e */ /* 0x000fce00000010ff */
[----:B-1----:R-:W-:Y:S01]  /*78b0*/  HMMA.16816.F32.BF16 R72, R12, R24, R72 ;  /* 0x000000180c48723c */ /* 0x002fe20000041848 */
[----:B--2---:R-:W-:-:S05]  /*78c0*/  FFMA.FTZ R0, R164, UR5, -R3 ;  /* 0x00000005a4007c23 */ /* 0x004fca0008010803 */
[----:B------:R-:W-:Y:S01]  /*78d0*/  HMMA.16816.F32.BF16 R60, R12, R26, R44 ;  /* 0x0000001a0c3c723c */ /* 0x000fe2000004182c */
        /* <DEDUP_REMOVED lines=11> */
[C---:B----4-:R-:W-:Y:S06]  /*7990*/  HMMA.16816.F32.BF16 R68, R8.reuse, R20, R56 ;  /* 0x000000140844723c */ /* 0x050fec0000041838 */
[C---:B------:R-:W-:Y:S06]  /*79a0*/  HMMA.16816.F32.BF16 R64, R8.reuse, R22, R40 ;  /* 0x000000160840723c */ /* 0x040fec0000041828 */
[----:B------:R-:W-:Y:S01]  /*79b0*/  HMMA.16816.F32.BF16 R56, R8, R26, R36 ;  /* 0x0000001a0838723c */ /* 0x000fe20000041824 */
[----:B-1----:R-:W-:Y:S01]  /*79c0*/  FFMA.FTZ R0, R106, UR5, -R4 ;  /* 0x000000056a007c23 */ /* 0x002fe20008010804 */
[----:B------:R-:W-:-:S03]  /*79d0*/  MOV R106, R88 ;  /* 0x00000058006a7202 */ /* 0x000fc60000000f00 */
[----:B------:R1:W-:Y:S01]  /*79e0*/  MUFU.EX2 R105, R0 ;  /* 0x0000000000697308 */ /* 0x0003e20000000800 */
[C---:B------:R-:W-:Y:S06]  /*79f0*/  HMMA.16816.F32.BF16 R40, R12.reuse, R20, R76 ;  /* 0x000000140c28723c */ /* 0x040fec000004184c */
[----:B------:R-:W-:Y:S01]  /*7a00*/  HMMA.16816.F32.BF16 R36, R12, R22, R48 ;  /* 0x000000160c24723c */ /* 0x000fe20000041830 */
[----:B------:R-:W-:Y:S05]  /*7a10*/  LDSM.16.MT88.4 R20, [R194+0x5000] ;  /* 0x00500000c214783b */ /* 0x000fea0000004200 */
[----:B------:R-:W-:Y:S01]  /*7a20*/  HMMA.16816.F32.BF16 R144, R8, R24, R144 ;  /* 0x000000180890723c */ /* 0x000fe20000041890 */
[----:B------:R-:W2:Y:S01]  /*7a30*/  LDSM.16.MT88.4 R24, [R193+0x5000] ;  /* 0x00500000c118783b */ /* 0x000ea20000004200 */
[----:B------:R-:W-:Y:S01]  /*7a40*/  F2FP.BF16.F32.PACK_AB R12, R240, R241 ;  /* 0x000000f1f00c723e */ /* 0x000fe200000010ff */
[----:B-1----:R-:W-:Y:S01]  /*7a50*/  FFMA.FTZ R0, R109, UR5, -R4 ;  /* 0x000000056d007c23 */ /* 0x002fe20008010804 */
[----:B------:R-:W-:-:S03]  /*7a60*/  MOV R109, R91 ;  /* 0x0000005b006d7202 */ /* 0x000fc60000000f00 */
[----:B------:R-:W-:Y:S01]  /*7a70*/  F2FP.BF16.F32.PACK_AB R8, R183, R182 ;  /* 0x000000b6b708723e */ /* 0x000fe200000010ff */
[----:B------:R1:W-:Y:S01]  /*7a80*/  MUFU.EX2 R101, R0 ;  /* 0x0000000000657308 */ /* 0x0003e20000000800 */
[----:B------:R-:W-:Y:S02]  /*7a90*/  F2FP.BF16.F32.PACK_AB R10, R131, R176 ;  /* 0x000000b0830a723e */ /* 0x000fe400000010ff */
[----:B------:R-:W-:Y:S02]  /*7aa0*/  F2FP.BF16.F32.PACK_AB R13, R220, R222 ;  /* 0x000000dedc0d723e */ /* 0x000fe400000010ff */
[----:B------:R-:W-:Y:S02]  /*7ab0*/  F2FP.BF16.F32.PACK_AB R14, R238, R239 ;  /* 0x000000efee0e723e */ /* 0x000fe400000010ff */
[----:B------:R-:W-:Y:S02]  /*7ac0*/  F2FP.BF16.F32.PACK_AB R15, R217, R219 ;  /* 0x000000dbd90f723e */ /* 0x000fe400000010ff */
[----:B------:R-:W-:-:S05]  /*7ad0*/  F2FP.BF16.F32.PACK_AB R170, R106, R109 ;  /* 0x0000006d6aaa723e */ /* 0x000fca00000010ff */
[----:B---3--:R-:W-:Y:S01]  /*7ae0*/  HMMA.16816.F32.BF16 R72, R12, R32, R72 ;  /* 0x000000200c48723c */ /* 0x008fe20000041848 */
[----:B-1----:R-:W-:-:S05]  /*7af0*/  FFMA.FTZ R0, R159, UR5, -R3 ;  /* 0x000000059f007c23 */ /* 0x002fca0008010803 */
[C---:B------:R-:W-:Y:S01]  /*7b00*/  HMMA.16816.F32.BF16 R60, R12.reuse, R34, R60 ;  /* 0x000000220c3c723c */ /* 0x040fe2000004183c */
[----:B------:R1:W-:Y:S05]  /*7b10*/  MUFU.EX2 R92, R0 ;  /* 0x00000000005c7308 */ /* 0x0003ea0000000800 */
[----:B------:R-:W-:Y:S01]  /*7b20*/  HMMA.16816.F32.BF16 R36, R12, R30, R36 ;  /* 0x0000001e0c24723c */ /* 0x000fe20000041824 */
[----:B-1----:R-:W-:-:S04]  /*7b30*/  FFMA.FTZ R0, R153, UR5, -R3 ;  /* 0x0000000599007c23 */ /* 0x002fc80008010803 */
[----:B------:R1:W3:Y:S02]  /*7b40*/  MUFU.EX2 R91, R0 ;  /* 0x00000000005b7308 */ /* 0x0002e40000000800 */
[----:B-1----:R-:W-:Y:S01]  /*7b50*/  FFMA.FTZ R0, R143, UR5, -R3 ;  /* 0x000000058f007c23 */ /* 0x002fe20008010803 */
[----:B------:R-:W-:Y:S02]  /*7b60*/  MOV R143, R89 ;  /* 0x00000059008f7202 */ /* 0x000fe40000000f00 */
[----:B---3--:R-:W-:-:S03]  /*7b70*/  F2FP.BF16.F32.PACK_AB R9, R91, R92 ;  /* 0x0000005c5b09723e */ /* 0x008fc600000010ff */
[----:B------:R1:W-:Y:S02]  /*7b80*/  MUFU.EX2 R88, R0 ;  /* 0x0000000000587308 */ /* 0x0003e40000000800 */
[----:B-1----:R-:W-:-:S06]  /*7b90*/  FFMA.FTZ R0, R149, UR5, -R3 ;  /* 0x0000000595007c23 */ /* 0x002fcc0008010803 */
[----:B------:R1:W3:Y:S02]  /*7ba0*/  MUFU.EX2 R89, R0 ;  /* 0x0000000000597308 */ /* 0x0002e40000000800 */
[----:B-1----:R-:W-:Y:S01]  /*7bb0*/  FFMA.FTZ R0, R121, UR5, -R4 ;  /* 0x0000000579007c23 */ /* 0x002fe20008010804 */
[----:B---3--:R-:W-:Y:S02]  /*7bc0*/  F2FP.BF16.F32.PACK_AB R11, R89, R88 ;  /* 0x00000058590b723e */ /* 0x008fe400000010ff */
[----:B------:R-:W-:-:S03]  /*7bd0*/  MOV R121, R54 ;  /* 0x0000003600797202 */ /* 0x000fc60000000f00 */
[----:B------:R1:W-:Y:S01]  /*7be0*/  MUFU.EX2 R93, R0 ;  /* 0x00000000005d7308 */ /* 0x0003e20000000800 */
[----:B------:R-:W-:Y:S01]  /*7bf0*/  F2FP.BF16.F32.PACK_AB R168, R143, R121 ;  /* 0x000000798fa8723e */ /* 0x000fe200000010ff */
[C---:B------:R-:W-:Y:S06]  /*7c00*/  HMMA.16816.F32.BF16 R48, R8.reuse, R28, R68 ;  /* 0x0000001c0830723c */ /* 0x040fec0000041844 */
[C---:B------:R-:W-:Y:S06]  /*7c10*/  HMMA.16816.F32.BF16 R64, R8.reuse, R30, R64 ;  /* 0x0000001e0840723c */ /* 0x040fec0000041840 */
[----:B------:R-:W-:Y:S01]  /*7c20*/  HMMA.16816.F32.BF16 R144, R8, R32, R144 ;  /* 0x000000200890723c */ /* 0x000fe20000041890 */
[----:B-1----:R-:W-:Y:S01]  /*7c30*/  FFMA.FTZ R0, R122, UR5, -R4 ;  /* 0x000000057a007c23 */ /* 0x002fe20008010804 */
[----:B------:R-:W-:-:S03]  /*7c40*/  MOV R122, R55 ;  /* 0x00000037007a7202 */ /* 0x000fc60000000f00 */
[----:B------:R1:W-:Y:S01]  /*7c50*/  MUFU.EX2 R90, R0 ;  /* 0x00000000005a7308 */ /* 0x0003e20000000800 */
[----:B------:R-:W-:Y:S01]  /*7c60*/  HMMA.16816.F32.BF16 R44, R8, R34, R56 ;  /* 0x00000022082c723c */ /* 0x000fe20000041838 */
[----:B------:R-:W3:Y:S05]  /*7c70*/  LDSM.16.MT88.4 R32, [R193+0x5400] ;  /* 0x00540000c120783b */ /* 0x000eea0000004200 */
[----:B------:R-:W-:Y:S01]  /*7c80*/  HMMA.16816.F32.BF16 R56, R12, R28, R40 ;  /* 0x0000001c0c38723c */ /* 0x000fe20000041828 */
[----:B------:R-:W-:Y:S01]  /*7c90*/  F2FP.BF16.F32.PACK_AB R8, R123, R130 ;  /* 0x000000827b08723e */ /* 0x000fe200000010ff */
[----:B------:R-:W4:Y:S01]  /*7ca0*/  LDSM.16.MT88.4 R28, [R194+0x5400] ;  /* 0x00540000c21c783b */ /* 0x000f220000004200 */
[----:B------:R-:W-:-:S04]  /*7cb0*/  F2FP.BF16.F32.PACK_AB R10, R105, R111 ;  /* 0x0000006f690a723e */ /* 0x000fc800000010ff */
[----:B------:R-:W-:Y:S02]  /*7cc0*/  F2FP.BF16.F32.PACK_AB R12, R236, R237 ;  /* 0x000000edec0c723e */ /* 0x000fe400000010ff */
[----:B------:R-:W-:Y:S01]  /*7cd0*/  F2FP.BF16.F32.PACK_AB R13, R214, R216 ;  /* 0x000000d8d60d723e */ /* 0x000fe200000010ff */
[----:B-1----:R-:W-:Y:S01]  /*7ce0*/  FFMA.FTZ R0, R126, UR5, -R4 ;  /* 0x000000057e007c23 */ /* 0x002fe20008010804 */
[----:B------:R-:W-:Y:S02]  /*7cf0*/  MOV R126, R84 ;  /* 0x00000054007e7202 */ /* 0x000fe40000000f00 */
[----:B------:R-:W-:Y:S01]  /*7d00*/  F2FP.BF16.F32.PACK_AB R14, R245, R235 ;  /* 0x000000ebf50e723e */ /* 0x000fe200000010ff */
[----:B------:R1:W-:Y:S01]  /*7d10*/  MUFU.EX2 R87, R0 ;  /* 0x0000000000577308 */ /* 0x0003e20000000800 */
[----:B------:R-:W-:Y:S02]  /*7d20*/  F2FP.BF16.F32.PACK_AB R15, R210, R213 ;  /* 0x000000d5d20f723e */ /* 0x000fe400000010ff */
[----:B------:R-:W-:-:S05]  /*7d30*/  F2FP.BF16.F32.PACK_AB R6, R122, R126 ;  /* 0x0000007e7a06723e */ /* 0x000fca00000010ff */
[C---:B--2---:R-:W-:Y:S06]  /*7d40*/  HMMA.16816.F32.BF16 R60, R12.reuse, R26, R60 ;  /* 0x0000001a0c3c723c */ /* 0x044fec000004183c */
[----:B------:R-:W-:Y:S01]  /*7d50*/  HMMA.16816.F32.BF16 R56, R12, R20, R56 ;  /* 0x000000140c38723c */ /* 0x000fe20000041838 */
[----:B-1----:R-:W-:-:S05]  /*7d60*/  FFMA.FTZ R0, R151, UR5, -R3 ;  /* 0x0000000597007c23 */ /* 0x002fca0008010803 */
[----:B------:R-:W-:Y:S01]  /*7d70*/  HMMA.16816.F32.BF16 R36, R12, R22, R36 ;  /* 0x000000160c24723c */ /* 0x000fe20000041824 */
[----:B------:R1:W-:Y:S02]  /*7d80*/  MUFU.EX2 R85, R0 ;  /* 0x0000000000557308 */ /* 0x0003e40000000800 */
[--C-:B-1----:R-:W-:Y:S02]  /*7d90*/  FFMA.FTZ R0, R154, UR5, -R3.reuse ;  /* 0x000000059a007c23 */ /* 0x102fe40008010803 */
[----:B------:R-:W-:Y:S04]  /*7da0*/  LDSM.16.MT88.4 R152, [R193+0x5c00] ;  /* 0x005c0000c198783b */ /* 0x000fe80000004200 */
[----:B------:R1:W2:Y:S02]  /*7db0*/  MUFU.EX2 R84, R0 ;  /* 0x0000000000547308 */ /* 0x0002a40000000800 */
[----:B-1----:R-:W-:Y:S01]  /*7dc0*/  FFMA.FTZ R0, R148, UR5, -R3 ;  /* 0x0000000594007c23 */ /* 0x002fe20008010803 */
[----:B--2---:R-:W-:-:S05]  /*7dd0*/  F2FP.BF16.F32.PACK_AB R9, R84, R85 ;  /* 0x000000555409723e */ /* 0x004fca00000010ff */
[----:B------:R1:W-:Y:S02]  /*7de0*/  MUFU.EX2 R77, R0 ;  /* 0x00000000004d7308 */ /* 0x0003e40000000800 */
[----:B-1----:R-:W-:Y:S02]  /*7df0*/  FFMA.FTZ R0, R150, UR5, -R3 ;  /* 0x0000000596007c23 */ /* 0x002fe40008010803 */
[----:B------:R-:W-:Y:S04]  /*7e00*/  HMMA.16816.F32.BF16 R148, R12, R24, R72 ;  /* 0x000000180c94723c */ /* 0x000fe80000041848 */
[----:B------:R1:W2:Y:S02]  /*7e10*/  MUFU.EX2 R78, R0 ;  /* 0x00000000004e7308 */ /* 0x0002a40000000800 */
[----:B-1----:R-:W-:Y:S01]  /*7e20*/  FFMA.FTZ R0, R142, UR5, -R4 ;  /* 0x000000058e007c23 */ /* 0x002fe20008010804 */
[----:B--2---:R-:W-:-:S02]  /*7e30*/  F2FP.BF16.F32.PACK_AB R11, R78, R77 ;  /* 0x0000004d4e0b723e */ /* 0x004fc400000010ff */
[----:B------:R-:W-:-:S03]  /*7e40*/  MOV R142, R250 ;  /* 0x000000fa008e7202 */ /* 0x000fc60000000f00 */
[----:B------:R1:W-:Y:S02]  /*7e50*/  MUFU.EX2 R86, R0 ;  /* 0x0000000000567308 */ /* 0x0003e40000000800 */
[C---:B------:R-:W-:Y:S06]  /*7e60*/  HMMA.16816.F32.BF16 R40, R8.reuse, R20, R48 ;  /* 0x000000140828723c */ /* 0x040fec0000041830 */
[C---:B------:R-:W-:Y:S01]  /*7e70*/  HMMA.16816.F32.BF16 R48, R8.reuse, R22, R64 ;  /* 0x000000160830723c */ /* 0x040fe20000041840 */
[----:B------:R-:W-:Y:S05]  /*7e80*/  LDSM.16.MT88.4 R20, [R194+0x5800] ;  /* 0x00580000c214783b */ /* 0x000fea0000004200 */
[----:B------:R-:W-:Y:S01]  /*7e90*/  HMMA.16816.F32.BF16 R144, R8, R24, R144 ;  /* 0x000000180890723c */ /* 0x000fe20000041890 */
[----:B-1----:R-:W-:Y:S01]  /*7ea0*/  FFMA.FTZ R0, R80, UR5, -R4 ;  /* 0x0000000550007c23 */ /* 0x002fe20008010804 */
[----:B------:R-:W-:-:S03]  /*7eb0*/  MOV R80, R249 ;  /* 0x000000f900507202 */ /* 0x000fc60000000f00 */
[----:B------:R1:W2:Y:S01]  /*7ec0*/  MUFU.EX2 R79, R0 ;  /* 0x00000000004f7308 */ /* 0x0002a20000000800 */
[----:B------:R-:W-:Y:S01]  /*7ed0*/  HMMA.16816.F32.BF16 R44, R8, R26, R44 ;  /* 0x0000001a082c723c */ /* 0x000fe2000004182c */
[----:B------:R-:W5:Y:S06]  /*7ee0*/  LDSM.16.MT88.4 R24, [R193+0x5800] ;  /* 0x00580000c118783b */ /* 0x000f6c0000004200 */
[----:B------:R-:W-:Y:S02]  /*7ef0*/  F2FP.BF16.F32.PACK_AB R8, R93, R101 ;  /* 0x000000655d08723e */ /* 0x000fe400000010ff */
[----:B------:R-:W-:Y:S01]  /*7f00*/  F2FP.BF16.F32.PACK_AB R10, R87, R90 ;  /* 0x0000005a570a723e */ /* 0x000fe200000010ff */
[----:B-1----:R-:W-:Y:S01]  /*7f10*/  FFMA.FTZ R0, R81, UR5, -R4 ;  /* 0x0000000551007c23 */ /* 0x002fe20008010804 */
[----:B--2---:R-:W-:-:S03]  /*7f20*/  F2FP.BF16.F32.PACK_AB R12, R79, R86 ;  /* 0x000000564f0c723e */ /* 0x004fc600000010ff */
[----:B------:R1:W-:Y:S02]  /*7f30*/  MUFU.EX2 R76, R0 ;  /* 0x00000000004c7308 */ /* 0x0003e40000000800 */
[----:B-1----:R-:W-:-:S06]  /*7f40*/  FFMA.FTZ R0, R157, UR5, -R3 ;  /* 0x000000059d007c23 */ /* 0x002fcc0008010803 */
        /* <DEDUP_REMOVED lines=11> */
[C---:B---3--:R-:W-:Y:S06]  /*8000*/  HMMA.16816.F32.BF16 R144, R8.reuse, R32, R144 ;  /* 0x000000200890723c */ /* 0x048fec0000041890 */
[C---:B------:R-:W-:Y:S06]  /*8010*/  HMMA.16816.F32.BF16 R44, R8.reuse, R34, R44 ;  /* 0x00000022082c723c */ /* 0x040fec000004182c */
[----:B----4-:R-:W-:Y:S01]  /*8020*/  HMMA.16816.F32.BF16 R40, R8, R28, R40 ;  /* 0x0000001c0828723c */ /* 0x010fe20000041828 */
[----:B-1----:R-:W-:Y:S01]  /*8030*/  FFMA.FTZ R0, R83, UR5, -R4 ;  /* 0x0000000553007c23 */ /* 0x002fe20008010804 */
[----:B--2---:R-:W-:-:S03]  /*8040*/  F2FP.BF16.F32.PACK_AB R14, R69, R76 ;  /* 0x0000004c450e723e */ /* 0x004fc600000010ff */
[----:B------:R1:W-:Y:S01]  /*8050*/  MUFU.EX2 R66, R0 ;  /* 0x0000000000427308 */ /* 0x0003e20000000800 */
[----:B------:R-:W-:Y:S07]  /*8060*/  HMMA.16816.F32.BF16 R48, R8, R30, R48 ;  /* 0x0000001e0830723c */ /* 0x000fee0000041830 */
[----:B------:R-:W-:Y:S02]  /*8070*/  F2FP.BF16.F32.PACK_AB R8, R247, R246 ;  /* 0x000000f6f708723e */ /* 0x000fe400000010ff */
[----:B------:R-:W-:-:S02]  /*8080*/  F2FP.BF16.F32.PACK_AB R9, R208, R209 ;  /* 0x000000d1d009723e */ /* 0x000fc400000010ff */
[----:B------:R-:W-:Y:S02]  /*8090*/  F2FP.BF16.F32.PACK_AB R10, R80, R248 ;  /* 0x000000f8500a723e */ /* 0x000fe400000010ff */
[----:B------:R-:W-:Y:S01]  /*80a0*/  F2FP.BF16.F32.PACK_AB R11, R206, R207 ;  /* 0x000000cfce0b723e */ /* 0x000fe200000010ff */
[----:B-1----:R-:W-:-:S04]  /*80b0*/  FFMA.FTZ R0, R108, UR5, -R4 ;  /* 0x000000056c007c23 */ /* 0x002fc80008010804 */
[----:B------:R1:W2:Y:S02]  /*80c0*/  MUFU.EX2 R65, R0 ;  /* 0x0000000000417308 */ /* 0x0002a40000000800 */
[C---:B------:R-:W-:Y:S06]  /*80d0*/  HMMA.16816.F32.BF16 R148, R8.reuse, R32, R148 ;  /* 0x000000200894723c */ /* 0x040fec0000041894 */
[C---:B------:R-:W-:Y:S06]  /*80e0*/  HMMA.16816.F32.BF16 R56, R8.reuse, R28, R56 ;  /* 0x0000001c0838723c */ /* 0x040fec0000041838 */
[----:B------:R-:W-:Y:S01]  /*80f0*/  HMMA.16816.F32.BF16 R60, R8, R34, R60 ;  /* 0x00000022083c723c */ /* 0x000fe2000004183c */
[----:B-1----:R-:W-:Y:S01]  /*8100*/  FFMA.FTZ R0, R162, UR5, -R3 ;  /* 0x00000005a2007c23 */ /* 0x002fe20008010803 */
[----:B--2---:R-:W-:-:S04]  /*8110*/  F2FP.BF16.F32.PACK_AB R172, R65, R66 ;  /* 0x0000004241ac723e */ /* 0x004fc800000010ff */
[----:B------:R-:W-:Y:S01]  /*8120*/  HMMA.16816.F32.BF16 R28, R8, R30, R36 ;  /* 0x0000001e081c723c */ /* 0x000fe20000041824 */
[----:B------:R-:W-:Y:S06]  /*8130*/  MUFU.EX2 R11, R2 ;  /* 0x00000002000b7308 */ /* 0x000fec0000000800 */
[--C-:B------:R-:W-:Y:S01]  /*8140*/  FFMA.FTZ R8, R137, UR5, -R5.reuse ;  /* 0x0000000589087c23 */ /* 0x100fe20008010805 */
[----:B------:R-:W-:Y:S01]  /*8150*/  FFMA.FTZ R9, R134, UR5, -R5 ;  /* 0x0000000586097c23 */ /* 0x000fe20008010805 */
[----:B------:R1:W-:Y:S01]  /*8160*/  MUFU.EX2 R64, R0 ;  /* 0x0000000000407308 */ /* 0x0003e20000000800 */
[----:B------:R-:W-:Y:S01]  /*8170*/  F2FP.BF16.F32.PACK_AB R5, R190, R205 ;  /* 0x000000cdbe05723e */ /* 0x000fe200000010ff */
[----:B------:R-:W-:-:S04]  /*8180*/  FADD.FTZ R10, R95, R94 ;  /* 0x0000005e5f0a7221 */ /* 0x000fc80000010000 */
[----:B------:R-:W-:Y:S02]  /*8190*/  FADD.FTZ R10, R96, R10 ;  /* 0x0000000a600a7221 */ /* 0x000fe40000010000 */
[----:B------:R-:W2:Y:S01]  /*81a0*/  MUFU.EX2 R9, R9 ;  /* 0x0000000900097308 */ /* 0x000ea20000000800 */
[----:B-1----:R-:W-:-:S07]  /*81b0*/  FFMA.FTZ R0, R112, UR5, -R3 ;  /* 0x0000000570007c23 */ /* 0x002fce0008010803 */
[----:B------:R1:W3:Y:S01]  /*81c0*/  MUFU.EX2 R55, R0 ;  /* 0x0000000000377308 */ /* 0x0002e20000000800 */
[----:B--2---:R-:W-:Y:S01]  /*81d0*/  F2FP.BF16.F32.PACK_AB R171, R9, R11 ;  /* 0x0000000b09ab723e */ /* 0x004fe200000010ff */
[----:B-1----:R-:W-:Y:S01]  /*81e0*/  FFMA.FTZ R0, R113, UR5, -R3 ;  /* 0x0000000571007c23 */ /* 0x002fe20008010803 */
[----:B---3--:R-:W-:-:S05]  /*81f0*/  F2FP.BF16.F32.PACK_AB R13, R55, R64 ;  /* 0x00000040370d723e */ /* 0x008fca00000010ff */
[----:B------:R1:W-:Y:S02]  /*8200*/  MUFU.EX2 R52, R0 ;  /* 0x0000000000347308 */ /* 0x0003e40000000800 */
[----:B-1----:R-:W-:-:S06]  /*8210*/  FFMA.FTZ R0, R124, UR5, -R3 ;  /* 0x000000057c007c23 */ /* 0x002fcc0008010803 */
[----:B------:R1:W2:Y:S02]  /*8220*/  MUFU.EX2 R54, R0 ;  /* 0x0000000000367308 */ /* 0x0002a40000000800 */
[----:B-1----:R-:W-:Y:S01]  /*8230*/  FFMA.FTZ R0, R114, UR5, -R4 ;  /* 0x0000000572007c23 */ /* 0x002fe20008010804 */
[----:B--2---:R-:W-:-:S05]  /*8240*/  F2FP.BF16.F32.PACK_AB R15, R54, R52 ;  /* 0x00000034360f723e */ /* 0x004fca00000010ff */
[----:B------:R1:W-:Y:S02]  /*8250*/  MUFU.EX2 R33, R0 ;  /* 0x0000000000217308 */ /* 0x0003e40000000800 */
[C---:B-----5:R-:W-:Y:S06]  /*8260*/  HMMA.16816.F32.BF16 R144, R12.reuse, R24, R144 ;  /* 0x000000180c90723c */ /* 0x060fec0000041890 */
[C---:B------:R-:W-:Y:S06]  /*8270*/  HMMA.16816.F32.BF16 R156, R12.reuse, R26, R44 ;  /* 0x0000001a0c9c723c */ /* 0x040fec000004182c */
[----:B------:R-:W-:Y:S01]  /*8280*/  HMMA.16816.F32.BF16 R40, R12, R20, R40 ;  /* 0x000000140c28723c */ /* 0x000fe20000041828 */
[----:B-1----:R-:W-:Y:S01]  /*8290*/  FFMA.FTZ R0, R115, UR5, -R4 ;  /* 0x0000000573007c23 */ /* 0x002fe20008010804 */
[----:B------:R-:W-:-:S03]  /*82a0*/  F2FP.BF16.F32.PACK_AB R4, R142, R251 ;  /* 0x000000fb8e04723e */ /* 0x000fc600000010ff */
[----:B------:R1:W2:Y:S01]  /*82b0*/  MUFU.EX2 R249, R0 ;  /* 0x0000000000f97308 */ /* 0x0002a20000000800 */
[----:B------:R-:W-:Y:S01]  /*82c0*/  HMMA.16816.F32.BF16 R48, R12, R22, R48 ;  /* 0x000000160c30723c */ /* 0x000fe20000041830 */
[----:B------:R-:W3:Y:S05]  /*82d0*/  LDSM.16.MT88.4 R12, [R194+0x5c00] ;  /* 0x005c0000c20c783b */ /* 0x000eea0000004200 */
[C---:B------:R-:W-:Y:S06]  /*82e0*/  HMMA.16816.F32.BF16 R148, R4.reuse, R24, R148 ;  /* 0x000000180494723c */ /* 0x040fec0000041894 */
[----:B------:R-:W-:Y:S01]  /*82f0*/  HMMA.16816.F32.BF16 R60, R4, R26, R60 ;  /* 0x0000001a043c723c */ /* 0x000fe2000004183c */
[----:B-1----:R-:W-:Y:S01]  /*8300*/  FFMA.FTZ R0, R127, UR5, -R3 ;  /* 0x000000057f007c23 */ /* 0x002fe20008010803 */
[----:B--2---:R-:W-:-:S04]  /*8310*/  F2FP.BF16.F32.PACK_AB R174, R249, R33 ;  /* 0x00000021f9ae723e */ /* 0x004fc800000010ff */
[C---:B------:R-:W-:Y:S01]  /*8320*/  HMMA.16816.F32.BF16 R56, R4.reuse, R20, R56 ;  /* 0x000000140438723c */ /* 0x040fe20000041838 */
[----:B------:R1:W-:Y:S05]  /*8330*/  MUFU.EX2 R32, R0 ;  /* 0x0000000000207308 */ /* 0x0003ea0000000800 */
[----:B------:R-:W-:Y:S01]  /*8340*/  HMMA.16816.F32.BF16 R28, R4, R22, R28 ;  /* 0x00000016041c723c */ /* 0x000fe2000004181c */
[----:B-1----:R-:W-:-:S04]  /*8350*/  FFMA.FTZ R0, R129, UR5, -R3 ;  /* 0x0000000581007c23 */ /* 0x002fc80008010803 */
[----:B------:R1:W2:Y:S02]  /*8360*/  MUFU.EX2 R19, R0 ;  /* 0x0000000000137308 */ /* 0x0002a40000000800 */
[--C-:B-1----:R-:W-:Y:S01]  /*8370*/  FFMA.FTZ R0, R135, UR5, -R3.reuse ;  /* 0x0000000587007c23 */ /* 0x102fe20008010803 */
[----:B------:R-:W-:Y:S01]  /*8380*/  FFMA.FTZ R3, R133, UR5, -R3 ;  /* 0x0000000585037c23 */ /* 0x000fe20008010803 */
[----:B--2---:R-:W-:-:S04]  /*8390*/  F2FP.BF16.F32.PACK_AB R173, R19, R32 ;  /* 0x0000002013ad723e */ /* 0x004fc800000010ff */
[----:B------:R1:W-:Y:S08]  /*83a0*/  MUFU.EX2 R18, R0 ;  /* 0x0000000000127308 */ /* 0x0003f00000000800 */
[----:B------:R2:W4:Y:S01]  /*83b0*/  MUFU.EX2 R250, R3 ;  /* 0x0000000300fa7308 */ /* 0x0005220000000800 */
[----:B-1----:R-:W-:-:S04]  /*83c0*/  FADD.FTZ R0, R227, R226 ;  /* 0x000000e2e3007221 */ /* 0x002fc80000010000 */
[----:B------:R-:W-:Y:S01]  /*83d0*/  FADD.FTZ R0, R228, R0 ;  /* 0x00000000e4007221 */ /* 0x000fe20000010000 */
[----:B--2---:R-:W-:-:S03]  /*83e0*/  FADD.FTZ R3, R166, R16 ;  /* 0x00000010a6037221 */ /* 0x004fc60000010000 */
[----:B------:R-:W-:Y:S01]  /*83f0*/  FADD.FTZ R2, R229, R0 ;  /* 0x00000000e5027221 */ /* 0x000fe20000010000 */
[----:B------:R1:W2:Y:S01]  /*8400*/  MUFU.EX2 R16, R8 ;  /* 0x0000000800107308 */ /* 0x0002a20000000800 */
[----:B----4-:R-:W-:Y:S01]  /*8410*/  F2FP.BF16.F32.PACK_AB R175, R250, R18 ;  /* 0x00000012faaf723e */ /* 0x010fe200000010ff */
[----:B------:R-:W-:Y:S01]  /*8420*/  FADD.FTZ R3, R167, R3 ;  /* 0x00000003a7037221 */ /* 0x000fe20000010000 */
[----:B------:R-:W-:-:S03]  /*8430*/  FADD.FTZ R2, R230, R2 ;  /* 0x00000002e6027221 */ /* 0x000fc60000010000 */
[----:B------:R-:W-:Y:S01]  /*8440*/  FADD.FTZ R0, R184, R3 ;  /* 0x00000003b8007221 */ /* 0x000fe20000010000 */
[----:B------:R-:W-:Y:S01]  /*8450*/  FADD.FTZ R3, R98, R10 ;  /* 0x0000000a62037221 */ /* 0x000fe20000010000 */
[----:B------:R-:W-:Y:S01]  /*8460*/  FADD.FTZ R2, R231, R2 ;  /* 0x00000002e7027221 */ /* 0x000fe20000010000 */
[----:B------:R-:W-:Y:S01]  /*8470*/  HMMA.16816.F32.BF16 R144, R172, R152, R144 ;  /* 0x00000098ac90723c */ /* 0x000fe20000041890 */
[----:B------:R-:W-:Y:S01]  /*8480*/  FADD.FTZ R0, R185, R0 ;  /* 0x00000000b9007221 */ /* 0x000fe20000010000 */
[----:B------:R-:W-:-:S03]  /*8490*/  FADD.FTZ R3, R100, R3 ;  /* 0x0000000364037221 */ /* 0x000fc60000010000 */
[----:B------:R-:W-:Y:S01]  /*84a0*/  FADD.FTZ R0, R212, R0 ;  /* 0x00000000d4007221 */ /* 0x000fe20000010000 */
[----:B------:R-:W-:Y:S01]  /*84b0*/  HMMA.16816.F32.BF16 R156, R172, R154, R156 ;  /* 0x0000009aac9c723c */ /* 0x000fe2000004189c */
[----:B-1----:R-:W-:Y:S01]  /*84c0*/  FADD.FTZ R8, R104, R103 ;  /* 0x0000006768087221 */ /* 0x002fe20000010000 */
[----:B--2---:R-:W-:-:S03]  /*84d0*/  F2FP.BF16.F32.PACK_AB R169, R16, R186 ;  /* 0x000000ba10a9723e */ /* 0x004fc600000010ff */
[----:B------:R-:W-:Y:S01]  /*84e0*/  FADD.FTZ R8, R116, R8 ;  /* 0x0000000874087221 */ /* 0x000fe20000010000 */
[----:B---3--:R-:W-:Y:S03]  /*84f0*/  HMMA.16816.F32.BF16 R164, R172, R12, R40 ;  /* 0x0000000caca4723c */ /* 0x008fe60000041828 */
[----:B------:R-:W-:-:S03]  /*8500*/  FADD.FTZ R4, R125, R8 ;  /* 0x000000087d047221 */ /* 0x000fc60000010000 */
[----:B------:R-:W-:Y:S01]  /*8510*/  HMMA.16816.F32.BF16 R148, R168, R152, R148 ;  /* 0x00000098a894723c */ /* 0x000fe20000041894 */
[----:B------:R-:W-:-:S04]  /*8520*/  FADD.FTZ R4, R128, R4 ;  /* 0x0000000480047221 */ /* 0x000fc80000010000 */
        /* <DEDUP_REMOVED lines=108> */
[-C--:B------:R-:W-:Y:S06]  /*8bf0*/  HMMA.16816.F32.BF16 R172, R172, R14.reuse, R48 ;  /* 0x0000000eacac723c */ /* 0x080fec0000041830 */
[----:B------:R-:W-:Y:S01]  /*8c00*/  HMMA.16816.F32.BF16 R168, R168, R14, R28 ;  /* 0x0000000ea8a8723c */ /* 0x000fe2000004181c */
[----:B------:R-:W-:-:S08]  /*8c10*/  NOP ;  /* 0x0000000000007918 */ /* 0x000fd00000000000 */
[----:B------:R-:W-:-:S15]  /*8c20*/  @!P6 BRA `(.L_x_136) ;  /* 0x000000500078e947 */ /* 0x000fde0003800000 */
[----:B------:R-:W2:Y:S01]  /*8c30*/  LDL.64 R142, [R1+0x28] ;  /* 0x00002800018e7983 */ /* 0x000ea20000100a00 */
[----:B------:R-:W-:Y:S01]  /*8c40*/  ULDC UR4, c[0x0][0x2d0] ;  /* 0x0000b40000047ab9 */ /* 0x000fe20000000800 */
[----:B------:R-:W1:Y:S01]  /*8c50*/  LDC.64 R226, c[0x0][0x250] ;  /* 0x00009400ffe27b82 */ /* 0x000e620000000a00 */
[----:B------:R-:W-:Y:S01]  /*8c60*/  LEA.HI.SX32 R225, R191, 0xfffffffe, 0x19 ;  /* 0xfffffffebfe17811 */ /* 0x000fe200078fcaff */
[----:B------:R-:W3:Y:S01]  /*8c70*/  S2R R106, SR_TID.X ;  /* 0x00000000006a7919 */ /* 0x000ee20000002100 */
[----:B------:R-:W-:Y:S01]  /*8c80*/  IMAD.MOV.U32 R133, RZ, RZ, R139 ;  /* 0x000000ffff857224 */ /* 0x000fe200078e008b */
[----:B------:R-:W-:Y:S01]  /*8c90*/  MOV R134, R140 ;  /* 0x0000008c00867202 */ /* 0x000fe20000000f00 */
[----:B------:R-:W-:Y:S01]  /*8ca0*/  IMAD.MOV.U32 R135, RZ, RZ, R17 ;  /* 0x000000ffff877224 */ /* 0x000fe200078e0011 */
[----:B------:R-:W-:Y:S02]  /*8cb0*/  MOV R136, R138 ;  /* 0x0000008a00887202 */ /* 0x000fe40000000f00 */
[----:B---3--:R-:W-:-:S05]  /*8cc0*/  LOP3.LUT R106, R106, 0x3, RZ, 0xc0, !PT ;  /* 0x000000036a6a7812 */ /* 0x008fca00078ec0ff */
[----:B------:R-:W-:-:S05]  /*8cd0*/  IMAD R0, R106, -0x2, R252 ;  /* 0xfffffffe6a007824 */ /* 0x000fca00078e02fc */
[----:B------:R-:W-:Y:S01]  /*8ce0*/  IADD3 R252, R53, R0, -R188 ;  /* 0x0000000035fc7210 */ /* 0x000fe20007ffe8bc */
[----:B------:R-:W-:Y:S01]  /*8cf0*/  IMAD.SHL.U32 R0, R118, 0x20, RZ ;  /* 0x0000002076007824 */ /* 0x000fe200078e00ff */
[----:B--2---:R-:W-:Y:S01]  /*8d00*/  ISETP.GE.AND P0, PT, R142, UR4, PT ;  /* 0x000000048e007c0c */ /* 0x004fe2000bf06270 */
[----:B------:R-:W-:-:S12]  /*8d10*/  ULDC UR4, c[0x0][0x2ec] ;  /* 0x0000bb0000047ab9 */ /* 0x000fd80000000800 */
[----:B------:R-:W2:Y:S01]  /*8d20*/  @!P0 LDC.64 R2, c[0x0][0x220] ;  /* 0x00008800ff028b82 */ /* 0x000ea20000000a00 */
[----:B-1----:R-:W-:-:S07]  /*8d30*/  @!P0 IMAD R251, R227, 0x60, RZ ;  /* 0x00000060e3fb8824 */ /* 0x002fce00078e02ff */
[----:B------:R-:W1:Y:S08]  /*8d40*/  @!P0 LDC.64 R6, c[0x0][0x220] ;  /* 0x00008800ff068b82 */ /* 0x000e700000000a00 */
[----:B------:R-:W3:Y:S01]  /*8d50*/  @!P0 LDC.64 R4, c[0x0][0x220] ;  /* 0x00008800ff048b82 */ /* 0x000ee20000000a00 */
[----:B--2---:R2:W-:Y:S04]  /*8d60*/  @!P0 STL.64 [R1+0x20], R2 ;  /* 0x0000200201008387 */ /* 0x0045e80000100a00 */
[----:B-1----:R-:W-:Y:S04]  /*8d70*/  @!P0 STL.64 [R1+0x18], R6 ;  /* 0x0000180601008387 */ /* 0x002fe80000100a00 */
[----:B---3--:R-:W-:Y:S01]  /*8d80*/  @!P0 STL.64 [R1+0x10], R4 ;  /* 0x0000100401008387 */ /* 0x008fe20000100a00 */
[----:B--2---:R-:W1:Y:S03]  /*8d90*/  @!P0 LDC.64 R2, c[0x0][0x220] ;  /* 0x00008800ff028b82 */ /* 0x004e660000000a00 */
[----:B-1----:R1:W-:Y:S02]  /*8da0*/  @!P0 STL.64 [R1+0x8], R2 ;  /* 0x0000080201008387 */ /* 0x0023e40000100a00 */
[----:B-1----:R-:W-:-:S05]  /*8db0*/  SHF.L.U64.HI R2, R118, 0x5, R119 ;  /* 0x0000000576027819 */ /* 0x002fca0000010277 */
[----:B------:R1:W-:Y:S04]  /*8dc0*/  STL [R1], R2 ;  /* 0x0000000201007387 */ /* 0x0003e80000100800 */
[----:B------:R1:W-:Y:S01]  /*8dd0*/  STL [R1+0x4], R0 ;  /* 0x0000040001007387 */ /* 0x0003e20000100800 */
[----:B------:R-:W-:Y:S05]  /*8de0*/  BRA `(.L_x_137) ;  /* 0x0000000000e07947 */ /* 0x000fea0003800000 */
.L_x_139:
        /* <DEDUP_REMOVED lines=24> */
[C---:B------:R-:W-:Y:S01]  /*8f70*/  @!P0 LEA R176, P3, R3.reuse, R176, 0x1 ;  /* 0x000000b003b08211 */ /* 0x040fe200078608ff */
[----:B------:R-:W-:Y:S01]  /*8f80*/  @!P0 IMAD.X R143, R228, 0x1, R139, P4 ;  /* 0x00000001e48f8824 */ /* 0x000fe200020e068b */
[C---:B------:R-:W-:Y:S01]  /*8f90*/  @!P0 LEA R137, P2, R140.reuse, R138, 0x6 ;  /* 0x0000008a8c898211 */ /* 0x040fe200078430ff */
[----:B------:R-:W-:Y:S01]  /*8fa0*/  @!PT LDS RZ, [RZ] ;  /* 0x00000000fffff984 */ /* 0x000fe20000000800 */
[----:B------:R-:W-:Y:S01]  /*8fb0*/  @!PT LDS RZ, [RZ] ;  /* 0x00000000fffff984 */ /* 0x000fe20000000800 */
[----:B------:R-:W-:Y:S01]  /*8fc0*/  @!PT LDS RZ, [RZ] ;  /* 0x00000000fffff984 */ /* 0x000fe20000000800 */
[----:B------:R1:W-:Y:S03]  /*8fd0*/  @!P0 LDGSTS.E.BYPASS.LTC128B.128 [R221+0x2000], desc[UR8][R178.64] ;  /* 0x02000000b2dd8fae */ /* 0x0003e6000b901d48 */
[----:B------:R-:W-:Y:S01]  /*8fe0*/  @!P0 LEA.HI.X R177, R3, R177, R143, 0x1, P3 ;  /* 0x000000b103b18211 */ /* 0x000fe200018f0c8f */
[----:B------:R1:W-:Y:S01]  /*8ff0*/  @P0 STS.128 [R221+0x2800], RZ ;  /* 0x002800ffdd000388 */ /* 0x0003e20000000c00 */
[C---:B------:R-:W-:Y:S02]  /*9000*/  @!P0 LEA R142, P1, R137.reuse, R184, 0x1 ;  /* 0x000000b8898e8211 */ /* 0x040fe400078208ff */
        /* <DEDUP_REMOVED lines=22> */
.L_x_137:
[----:B-1----:R-:W-:Y:S01]  /*9170*/  SHF.R.S32.HI R0, RZ, 0x1f, R225 ;  /* 0x0000001fff007819 */ /* 0x002fe200000114e1 */
[----:B------:R-:W2:Y:S01]  /*9180*/  LDL.64 R18, [R1+0x38] ;  /* 0x0000380001127983 */ /* 0x000ea20000100a00 */
[----:B------:R-:W-:Y:S01]  /*9190*/  LOP3.LUT R213, R213, 0xffffffef, RZ, 0xc0, !PT ;  /* 0xffffffefd5d57812 */ /* 0x000fe200078ec0ff */
[----:B------:R-:W-:Y:S04]  /*91a0*/  DEPBAR.LE SB0, 0x0 ;  /* 0x000080000000791a */ /* 0x000fe80000000000 */
[----:B------:R-:W-:Y:S01]  /*91b0*/  @P0 LOP3.LUT R213, R213, 0x10, RZ, 0xfc, !PT ;  /* 0x00000010d5d50812 */ /* 0x000fe200078efcff */
[----:B------:R-:W3:Y:S01]  /*91c0*/  LDL R10, [R1+0x50] ;  /* 0x00005000010a7983 */ /* 0x000ee20000100800 */
[-C--:B------:R-:W-:Y:S02]  /*91d0*/  IMAD R0, R0, R226.reuse, RZ ;  /* 0x000000e200007224 */ /* 0x080fe400078e02ff */
[----:B------:R-:W-:Y:S01]  /*91e0*/  LOP3.LUT R213, R213, 0xfffffffe, RZ, 0xc0, !PT ;  /* 0xfffffffed5d57812 */ /* 0x000fe200078ec0ff */
[----:B------:R-:W4:Y:S01]  /*91f0*/  LDL R9, [R1+0x20] ;  /* 0x0000200001097983 */ /* 0x000f220000100800 */
[C---:B------:R-:W-:Y:S03]  /*9200*/  IMAD.WIDE.U32 R4, R225.reuse, R226, RZ ;  /* 0x000000e2e1047225 */ /* 0x040fe600078e00ff */
[----:B------:R-:W5:Y:S01]  /*9210*/  LDL R11, [R1+0x4] ;  /* 0x00000400010b7983 */ /* 0x000f620000100800 */
[----:B------:R-:W-:Y:S03]  /*9220*/  IMAD R0, R225, R227, R0 ;  /* 0x000000e3e1007224 */ /* 0x000fe600078e0200 */
[----:B------:R-:W5:Y:S01]  /*9230*/  LDL R15, [R1+0x24] ;  /* 0x00002400010f7983 */ /* 0x000f620000100800 */
[----:B------:R-:W-:Y:S03]  /*9240*/  IMAD.IADD R0, R5, 0x1, R0 ;  /* 0x0000000105007824 */ /* 0x000fe600078e0200 */
[----:B------:R-:W5:Y:S04]  /*9250*/  LDL R7, [R1] ;  /* 0x0000000001077983 */ /* 0x000f680000100800 */
[----:B------:R-:W5:Y:S04]  /*9260*/  LDL R8, [R1+0x18] ;  /* 0x0000180001087983 */ /* 0x000f680000100800 */
[----:B------:R-:W5:Y:S04]  /*9270*/  LDL R16, [R1+0x1c] ;  /* 0x00001c0001107983 */ /* 0x000f680000100800 */
[----:B------:R-:W5:Y:S04]  /*9280*/  LDL R6, [R1+0x10] ;  /* 0x0000100001067983 */ /* 0x000f680000100800 */
[----:B------:R-:W5:Y:S04]  /*9290*/  LDL R14, [R1+0x14] ;  /* 0x00001400010e7983 */ /* 0x000f680000100800 */
[----:B------:R-:W5:Y:S04]  /*92a0*/  LDL R13, [R1+0x8] ;  /* 0x00000800010d7983 */ /* 0x000f680000100800 */
[----:B------:R-:W5:Y:S01]  /*92b0*/  LDL R12, [R1+0xc] ;  /* 0x00000c00010c7983 */ /* 0x000f620000100800 */
[----:B------:R-:W-:Y:S06]  /*92c0*/  BAR.SYNC.DEFER_BLOCKING 0x0 ;  /* 0x0000000000007b1d */ /* 0x000fec0000010000 */
[----:B------:R-:W-:Y:S06]  /*92d0*/  @P0 STS.64 [R221+0x4008], RZ ;  /* 0x004008ffdd000388 */ /* 0x000fec0000000a00 */
[----:B------:R-:W-:Y:S04]  /*92e0*/  @P0 STS [R221+0x4000], RZ ;  /* 0x004000ffdd000388 */ /* 0x000fe80000000800 */
[----:B------:R-:W-:Y:S01]  /*92f0*/  @P0 STS [R221+0x4004], RZ ;  /* 0x004004ffdd000388 */ /* 0x000fe20000000800 */
[C---:B--2---:R-:W-:Y:S04]  /*9300*/  LEA R2, P1, R4.reuse, R18, 0x7 ;  /* 0x0000001204027211 */ /* 0x044fe800078238ff */
[----:B---3--:R-:W-:Y:S02]  /*9310*/  LEA.HI.X R3, R4, R10, R0, 0x7, P1 ;  /* 0x0000000a04037211 */ /* 0x008fe400008f3c00 */
[----:B------:R-:W-:Y:S02]  /*9320*/  @!P0 LEA R0, P2, R226, R2, 0x6 ;  /* 0x00000002e2008211 */ /* 0x000fe400078430ff */
[C---:B----4-:R-:W-:Y:S02]  /*9330*/  @!P0 LEA R10, P5, R2.reuse, R9, 0x1 ;  /* 0x00000009020a8211 */ /* 0x050fe400078a08ff */
[C---:B-----5:R-:W-:Y:S02]  /*9340*/  @!P0 IADD3 R5, P4, R2.reuse, R11, RZ ;  /* 0x0000000b02058210 */ /* 0x060fe40007f9e0ff */
[----:B------:R-:W-:Y:S03]  /*9350*/  @!P0 LEA.HI.X R11, R2, R15, R3, 0x1, P5 ;  /* 0x0000000f020b8211 */ /* 0x000fe600028f0c03 */
[----:B------:R-:W-:Y:S01]  /*9360*/  @!P0 IMAD.X R4, R3, 0x1, R7, P4 ;  /* 0x0000000103048824 */ /* 0x000fe200020e0607 */
[C---:B------:R-:W-:Y:S01]  /*9370*/  @!P0 LEA.HI.X R7, R226.reuse, R3, R227, 0x6, P2 ;  /* 0x00000003e2078211 */ /* 0x040fe200010f34e3 */
[----:B------:R-:W-:Y:S01]  /*9380*/  @!PT LDS RZ, [RZ] ;  /* 0x00000000fffff984 */ /* 0x000fe20000000800 */
[----:B------:R-:W-:Y:S01]  /*9390*/  @!PT LDS RZ, [RZ] ;  /* 0x00000000fffff984 */ /* 0x000fe20000000800 */
[----:B------:R-:W-:Y:S01]  /*93a0*/  @!PT LDS RZ, [RZ] ;  /* 0x00000000fffff984 */ /* 0x000fe20000000800 */
[----:B------:R-:W-:Y:S01]  /*93b0*/  @!P0 LDGSTS.E.BYPASS.LTC128B.128 [R221+0x4000], desc[UR8][R10.64] ;  /* 0x040000000add8fae */ /* 0x000fe2000b901d48 */
[----:B------:R-:W-:Y:S01]  /*93c0*/  @!P0 IMAD.WIDE.U32 R2, R226, 0x60, R2 ;  /* 0x00000060e2028825 */ /* 0x000fe200078e0002 */
[C---:B------:R-:W-:Y:S04]  /*93d0*/  @!P0 LEA R8, P3, R5.reuse, R8, 0x1 ;  /* 0x0000000805088211 */ /* 0x040fe800078608ff */
[----:B------:R-:W-:Y:S02]  /*93e0*/  @!P0 LEA.HI.X R9, R5, R16, R4, 0x1, P3 ;  /* 0x0000001005098211 */ /* 0x000fe400018f0c04 */
[----:B------:R-:W-:Y:S01]  /*93f0*/  @P0 STS.128 [R221+0x4800], RZ ;  /* 0x004800ffdd000388 */ /* 0x000fe20000000c00 */
[C---:B------:R-:W-:Y:S04]  /*9400*/  @!P0 LEA R6, P1, R0.reuse, R6, 0x1 ;  /* 0x0000000600068211 */ /* 0x040fe800078208ff */
[----:B------:R-:W-:Y:S01]  /*9410*/  @!P0 LEA.HI.X R7, R0, R14, R7, 0x1, P1 ;  /* 0x0000000e00078211 */ /* 0x000fe200008f0c07 */
[----:B------:R-:W-:Y:S02]  /*9420*/  @!P0 IMAD.IADD R0, R251, 0x1, R3 ;  /* 0x00000001fb008824 */ /* 0x000fe400078e0203 */
[----:B------:R-:W-:Y:S01]  /*9430*/  @!PT LDS RZ, [RZ] ;  /* 0x00000000fffff984 */ /* 0x000fe20000000800 */
[----:B------:R-:W-:Y:S01]  /*9440*/  @!PT LDS RZ, [RZ] ;  /* 0x00000000fffff984 */ /* 0x000fe20000000800 */
[----:B------:R-:W-:Y:S01]  /*9450*/  @!PT LDS RZ, [RZ] ;  /* 0x00000000fffff984 */ /* 0x000fe20000000800 */
[----:B------:R-:W-:Y:S01]  /*9460*/  @!P0 LDGSTS.E.BYPASS.LTC128B.128 [R221+0x4800], desc[UR8][R8.64] ;  /* 0x0480000008dd8fae */ /* 0x000fe2000b901d48 */
[C---:B------:R-:W-:Y:S04]  /*9470*/  @!P0 LEA R4, P1, R2.reuse, R13, 0x1 ;  /* 0x0000000d02048211 */ /* 0x040fe800078208ff */
[----:B------:R-:W-:Y:S01]  /*9480*/  @!P0 LEA.HI.X R5, R2, R12, R0, 0x1, P1 ;  /* 0x0000000c02058211 */ /* 0x000fe200008f0c00 */
[----:B------:R-:W-:Y:S02]  /*9490*/  IMAD R0, R225, -0x80, R252 ;  /* 0xffffff80e1007824 */ /* 0x000fe400078e02fc */
[----:B------:R-:W-:Y:S02]  /*94a0*/  @P0 STS.128 [R221+0x5000], RZ ;  /* 0x005000ffdd000388 */ /* 0x000fe40000000c00 */
[C---:B------:R-:W-:Y:S01]  /*94b0*/  VIADD R137, R0.reuse, 0x7 ;  /* 0x0000000700897836 */ /* 0x040fe20000000000 */
[----:B------:R-:W-:Y:S01]  /*94c0*/  IABS R208, R0 ;  /* 0x0000000000d07213 */ /* 0x000fe20000000000 */
[C---:B------:R-:W-:Y:S02]  /*94d0*/  VIADD R139, R0.reuse, 0x3f ;  /* 0x0000003f008b7836 */ /* 0x040fe40000000000 */
[C---:B------:R-:W-:Y:S01]  /*94e0*/  VIADD R2, R0.reuse, 0x47 ;  /* 0x0000004700027836 */ /* 0x040fe20000000000 */
[----:B------:R-:W-:Y:S01]  /*94f0*/  ISETP.GE.AND P5, PT, R137, RZ, PT ;  /* 0x000000ff8900720c */ /* 0x000fe20003fa6270 */
[----:B------:R-:W-:Y:S01]  /*9500*/  @!PT LDS RZ, [RZ] ;  /* 0x00000000fffff984 */ /* 0x000fe20000000800 */
[----:B------:R-:W-:Y:S01]  /*9510*/  @!PT LDS RZ, [RZ] ;  /* 0x00000000fffff984 */ /* 0x000fe20000000800 */
[----:B------:R-:W-:Y:S01]  /*9520*/  @!PT LDS RZ, [RZ] ;  /* 0x00000000fffff984 */ /* 0x000fe20000000800 */
[----:B------:R-:W-:Y:S01]  /*9530*/  @!P0 LDGSTS.E.BYPASS.LTC128B.128 [R221+0x5000], desc[UR8][R6.64] ;  /* 0x0500000006dd8fae */ /* 0x000fe2000b901d48 */
[----:B------:R-:W-:Y:S01]  /*9540*/  I2FP.F32.S32 R208, R208 ;  /* 0x000000d000d07245 */ /* 0x000fe20000201400 */
[----:B------:R-:W-:Y:S01]  /*9550*/  VIADD R138, R0, 0xffffffff ;  /* 0xffffffff008a7836 */ /* 0x000fe20000000000 */
[----:B------:R-:W-:Y:S01]  /*9560*/  ISETP.GE.AND P2, PT, R2, RZ, PT ;  /* 0x000000ff0200720c */ /* 0x000fe20003f46270 */
[C---:B------:R-:W-:Y:S02]  /*9570*/  VIADD R3, R0.reuse, 0x48 ;  /* 0x0000004800037836 */ /* 0x040fe40000000000 */
[----:B------:R-:W-:Y:S01]  /*9580*/  VIADD R209, R0, 0xffffffa8 ;  /* 0xffffffa800d17836 */ /* 0x000fe20000000000 */
[----:B------:R-:W-:Y:S01]  /*9590*/  ISETP.GE.AND P6, PT, R138, RZ, PT ;  /* 0x000000ff8a00720c */ /* 0x000fe20003fc6270 */
[----:B------:R-:W-:Y:S01]  /*95a0*/  @P0 STS.128 [R221+0x5800], RZ ;  /* 0x005800ffdd000388 */ /* 0x000fe20000000c00 */
[----:B------:R-:W-:Y:S01]  /*95b0*/  ISETP.GE.AND P3, PT, R3, RZ, PT ;  /* 0x000000ff0300720c */ /* 0x000fe20003f66270 */
[C---:B------:R-:W-:Y:S02]  /*95c0*/  VIADD R210, R0.reuse, 0xffffffa7 ;  /* 0xffffffa700d27836 */ /* 0x040fe40000000000 */
[C---:B------:R-:W-:Y:S01]  /*95d0*/  @!P5 IADD3 R137, -R0.reuse, -0x7, RZ ;  /* 0xfffffff90089d810 */ /* 0x040fe20007ffe1ff */
[C---:B------:R-:W-:Y:S02]  /*95e0*/  VIADD R211, R0.reuse, 0xffffffa0 ;  /* 0xffffffa000d37836 */ /* 0x040fe40000000000 */
[C---:B------:R-:W-:Y:S01]  /*95f0*/  VIADD R212, R0.reuse, 0xffffff9f ;  /* 0xffffff9f00d47836 */ /* 0x040fe20000000000 */
[C---:B------:R-:W-:Y:S01]  /*9600*/  @!P2 IADD3 R2, -R0.reuse, -0x47, RZ ;  /* 0xffffffb90002a810 */ /* 0x040fe20007ffe1ff */
[----:B------:R-:W-:Y:S01]  /*9610*/  @!PT LDS RZ, [RZ] ;  /* 0x00000000fffff984 */ /* 0x000fe20000000800 */
[----:B------:R-:W-:Y:S01]  /*9620*/  @!PT LDS RZ, [RZ] ;  /* 0x00000000fffff984 */ /* 0x000fe20000000800 */
[----:B------:R-:W-:Y:S01]  /*9630*/  @!PT LDS RZ, [RZ] ;  /* 0x00000000fffff984 */ /* 0x000fe20000000800 */
[----:B------:R1:W-:Y:S01]  /*9640*/  @!P0 LDGSTS.E.BYPASS.LTC128B.128 [R221+0x5800], desc[UR8][R4.64] ;  /* 0x0580000004dd8fae */ /* 0x0003e2000b901d48 */
[----:B------:R-:W-:Y:S01]  /*9650*/  I2FP.F32.S32 R205, R137 ;  /* 0x0000008900cd7245 */ /* 0x000fe20000201400 */
[C---:B------:R-:W-:Y:S01]  /*9660*/  VIADD R137, R0.reuse, 0x37 ;  /* 0x0000003700897836 */ /* 0x040fe20000000000 */
[----:B------:R-:W-:Y:S01]  /*9670*/  I2FP.F32.S32 R2, R2 ;  /* 0x0000000200027245 */ /* 0x000fe20000201400 */
[C---:B------:R-:W-:Y:S01]  /*9680*/  VIADD R214, R0.reuse, 0xffffff98 ;  /* 0xffffff9800d67836 */ /* 0x040fe20000000000 */
[C---:B------:R-:W-:Y:S01]  /*9690*/  @!P6 IADD3 R138, -R0.reuse, 0x1, RZ ;  /* 0x00000001008ae810 */ /* 0x040fe20007ffe1ff */
[C---:B------:R-:W-:Y:S01]  /*96a0*/  VIADD R215, R0.reuse, 0xffffff97 ;  /* 0xffffff9700d77836 */ /* 0x040fe20000000000 */
[C---:B------:R-:W-:Y:S01]  /*96b0*/  @!P3 IADD3 R3, -R0.reuse, -0x48, RZ ;  /* 0xffffffb80003b810 */ /* 0x040fe20007ffe1ff */
[----:B------:R-:W-:Y:S01]  /*96c0*/  LDSM.16.M88.4 R128, [R195] ;  /* 0x00000000c380783b */ /* 0x000fe20000000200 */
[----:B------:R-:W-:Y:S01]  /*96d0*/  I2FP.F32.S32 R207, R138 ;  /* 0x0000008a00cf7245 */ /* 0x000fe20000201400 */
[C---:B------:R-:W-:Y:S01]  /*96e0*/  VIADD R138, R0.reuse, 0x38 ;  /* 0x00000038008a7836 */ /* 0x040fe20000000000 */
[----:B------:R-:W-:Y:S01]  /*96f0*/  I2FP.F32.S32 R3, R3 ;  /* 0x0000000300037245 */ /* 0x000fe20000201400 */
[C---:B------:R-:W-:Y:S02]  /*9700*/  VIADD R216, R0.reuse, 0xffffff90 ;  /* 0xffffff9000d87836 */ /* 0x040fe40000000000 */
[----:B------:R-:W-:Y:S01]  /*9710*/  VIADD R217, R0, 0xffffff8f ;  /* 0xffffff8f00d97836 */ /* 0x000fe20000000000 */
[----:B------:R-:W-:Y:S01]  /*9720*/  ISETP.GE.AND P2, PT, R138, RZ, PT ;  /* 0x000000ff8a00720c */ /* 0x000fe20003f46270 */
[----:B------:R-:W1:Y:S01]  /*9730*/  LDSM.16.M88.4 R16, [R192+0x2000] ;  /* 0x00200000c010783b */ /* 0x000e620000000200 */
[C---:B------:R-:W-:Y:S02]  /*9740*/  VIADD R218, R0.reuse, 0xffffff88 ;  /* 0xffffff8800da7836 */ /* 0x040fe40000000000 */
[C---:B------:R-:W-:Y:S05]  /*9750*/  VIADD R219, R0.reuse, 0xffffff87 ;  /* 0xffffff8700db7836 */ /* 0x040fea0000000000 */
[----:B------:R-:W2:Y:S04]  /*9760*/  LDSM.16.M88.4 R124, [R195+0x1000] ;  /* 0x00100000c37c783b */ /* 0x000ea80000000200 */
[C---:B------:R-:W-:Y:S04]  /*9770*/  @!P2 IADD3 R138, -R0.reuse, -0x38, RZ ;  /* 0xffffffc8008aa810 */ /* 0x040fe80007ffe1ff */
[----:B------:R-:W-:Y:S01]  /*9780*/  I2FP.F32.S32 R138, R138 ;  /* 0x0000008a008a7245 */ /* 0x000fe20000201400 */
[----:B------:R-:W3:Y:S08]  /*9790*/  LDSM.16.M88.4 R32, [R192+0x2400] ;  /* 0x00240000c020783b */ /* 0x000ef00000000200 */
[----:B------:R-:W4:Y:S08]  /*97a0*/  LDSM.16.M88.4 R48, [R192+0x2800] ;  /* 0x00280000c030783b */ /* 0x000f300000000200 */
[----:B------:R-:W5:Y:S01]  /*97b0*/  LDSM.16.M88.4 R64, [R192+0x2c00] ;  /* 0x002c0000c040783b */ /* 0x000f620000000200 */
[-C--:B-1----:R-:W-:Y:S07]  /*97c0*/  HMMA.16816.F32.BF16 R4, R128, R16.reuse, RZ ;  /* 0x000000108004723c */ /* 0x082fee00000418ff */
[----:B------:R-:W1:Y:S01]  /*97d0*/  LDSM.16.M88.4 R80, [R192+0x3000] ;  /* 0x00300000c050783b */ /* 0x000e620000000200 */
[C---:B--2---:R-:W-:Y:S07]  /*97e0*/  HMMA.16816.F32.BF16 R8, R124.reuse, R16, RZ ;  /* 0x000000107c08723c */ /* 0x044fee00000418ff */
[----:B------:R-:W0:Y:S08]  /*97f0*/  LDGDEPBAR ;  /* 0x00000000000079af */ /* 0x000e300000000000 */
        /* <DEDUP_REMOVED lines=16> */
[C---:B------:R-:W-:Y:S06]  /*9900*/  HMMA.16816.F32.BF16 R48, R128.reuse, R50, RZ ;  /* 0x000000328030723c */ /* 0x040fec00000418ff */
[-C--:B-----5:R-:W-:Y:S06]  /*9910*/  HMMA.16816.F32.BF16 R52, R128, R64.reuse, RZ ;  /* 0x000000408034723c */ /* 0x0a0fec00000418ff */
[C---:B------:R-:W-:Y:S06]  /*9920*/  HMMA.16816.F32.BF16 R56, R124.reuse, R64, RZ ;  /* 0x000000407c38723c */ /* 0x040fec00000418ff */
[-C--:B------:R-:W-:Y:S06]  /*9930*/  HMMA.16816.F32.BF16 R60, R124, R66.reuse, RZ ;  /* 0x000000427c3c723c */ /* 0x080fec00000418ff */
[C---:B------:R-:W-:Y:S06]  /*9940*/  HMMA.16816.F32.BF16 R64, R128.reuse, R66, RZ ;  /* 0x000000428040723c */ /* 0x040fec00000418ff */
[-C--:B-1----:R-:W-:Y:S06]  /*9950*/  HMMA.16816.F32.BF16 R68, R128, R80.reuse, RZ ;  /* 0x000000508044723c */ /* 0x082fec00000418ff */
[C---:B------:R-:W-:Y:S06]  /*9960*/  HMMA.16816.F32.BF16 R72, R124.reuse, R80, RZ ;  /* 0x000000507c48723c */ /* 0x040fec00000418ff */
[-C--:B------:R-:W-:Y:S06]  /*9970*/  HMMA.16816.F32.BF16 R76, R124, R82.reuse, RZ ;  /* 0x000000527c4c723c */ /* 0x080fec00000418ff */
[C---:B------:R-:W-:Y:S06]  /*9980*/  HMMA.16816.F32.BF16 R80, R128.reuse, R82, RZ ;  /* 0x000000528050723c */ /* 0x040fec00000418ff */
        /* <DEDUP_REMOVED lines=11> */
[----:B------:R-:W-:Y:S01]  /*9a40*/  HMMA.16816.F32.BF16 R128, R128, R142, RZ ;  /* 0x0000008e8080723c */ /* 0x000fe200000418ff */
[----:B------:R-:W1:Y:S05]  /*9a50*/  LDSM.16.M88.4 R140, [R203] ;  /* 0x00000000cb8c783b */ /* 0x000e6a0000000200 */
[-C--:B------:R-:W-:Y:S06]  /*9a60*/  HMMA.16816.F32.BF16 R4, R176, R180.reuse, R4 ;  /* 0x000000b4b004723c */ /* 0x080fec0000041804 */
[C---:B----4-:R-:W-:Y:S06]  /*9a70*/  HMMA.16816.F32.BF16 R8, R184.reuse, R180, R8 ;  /* 0x000000b4b808723c */ /* 0x050fec0000041808 */
[-C--:B------:R-:W-:Y:S05]  /*9a80*/  HMMA.16816.F32.BF16 R12, R184, R182.reuse, R12 ;  /* 0x000000b6b80c723c */ /* 0x080fea000004180c */
[----:B------:R-:W-:Y:S01]  /*9a90*/  VIADD R180, R0, 0x8 ;  /* 0x0000000800b47836 */ /* 0x000fe20000000000 */
[C---:B------:R-:W-:Y:S04]  /*9aa0*/  HMMA.16816.F32.BF16 R16, R176.reuse, R182, R16 ;  /* 0x000000b6b010723c */ /* 0x040fe80000041810 */
[----:B------:R-:W-:Y:S02]  /*9ab0*/  ISETP.GE.AND P1, PT, R180, RZ, PT ;  /* 0x000000ffb400720c */ /* 0x000fe40003f26270 */
[-C--:B------:R-:W-:Y:S05]  /*9ac0*/  HMMA.16816.F32.BF16 R20, R176, R188.reuse, R20 ;  /* 0x000000bcb014723c */ /* 0x080fea0000041814 */
[----:B------:R-:W-:Y:S01]  /*9ad0*/  FFMA.FTZ R5, R207, -R132, R5 ;  /* 0x80000084cf057223 */ /* 0x000fe20000010005 */
[C---:B------:R-:W-:Y:S05]  /*9ae0*/  HMMA.16816.F32.BF16 R24, R184.reuse, R188, R24 ;  /* 0x000000bcb818723c */ /* 0x040fea0000041818 */
[----:B------:R-:W-:Y:S01]  /*9af0*/  @!P1 IADD3 R180, -R0, -0x8, RZ ;  /* 0xfffffff800b49810 */ /* 0x000fe20007ffe1ff */
[-C--:B------:R-:W-:Y:S03]  /*9b00*/  HMMA.16816.F32.BF16 R28, R184, R190.reuse, R28 ;  /* 0x000000beb81c723c */ /* 0x080fe6000004181c */
[----:B------:R-:W-:Y:S02]  /*9b10*/  ISETP.GE.AND P1, PT, R139, RZ, PT ;  /* 0x000000ff8b00720c */ /* 0x000fe40003f26270 */
[----:B------:R-:W-:Y:S01]  /*9b20*/  I2FP.F32.S32 R206, R180 ;  /* 0x000000b400ce7245 */ /* 0x000fe20000201400 */
[C---:B------:R-:W-:Y:S01]  /*9b30*/  HMMA.16816.F32.BF16 R32, R176.reuse, R190, R32 ;  /* 0x000000beb020723c */ /* 0x040fe20000041820 */
[----:B------:R-:W2:Y:S04]  /*9b40*/  LDSM.16.M88.4 R180, [R202] ;  /* 0x00000000cab4783b */ /* 0x000ea80000000200 */
[-C--:B------:R-:W-:Y:S01]  /*9b50*/  FFMA.FTZ R12, R138, -R132.reuse, R12 ;  /* 0x800000848a0c7223 */ /* 0x080fe2000001000c */
[-C--:B-1----:R-:W-:Y:S05]  /*9b60*/  HMMA.16816.F32.BF16 R36, R176, R140.reuse, R36 ;  /* 0x0000008cb024723c */ /* 0x082fea0000041824 */
[C---:B------:R-:W-:Y:S01]  /*9b70*/  @!P1 IADD3 R139, -R0.reuse, -0x3f, RZ ;  /* 0xffffffc1008b9810 */ /* 0x040fe20007ffe1ff */
[C---:B------:R-:W-:Y:S04]  /*9b80*/  HMMA.16816.F32.BF16 R40, R184.reuse, R140, R40 ;  /* 0x0000008cb828723c */ /* 0x040fe80000041828 */
[----:B------:R-:W-:Y:S01]  /*9b90*/  ISETP.GE.AND P1, PT, R137, RZ, PT ;  /* 0x000000ff8900720c */ /* 0x000fe20003f26270 */
[----:B------:R-:W-:Y:S01]  /*9ba0*/  VIADD R188, R0, 0x30 ;  /* 0x0000003000bc7836 */ /* 0x000fe20000000000 */
[-C--:B------:R-:W-:Y:S05]  /*9bb0*/  HMMA.16816.F32.BF16 R44, R184, R142.reuse, R44 ;  /* 0x0000008eb82c723c */ /* 0x080fea000004182c */
[-C--:B------:R-:W-:Y:S01]  /*9bc0*/  FFMA.FTZ R26, R138, -R132.reuse, R26 ;  /* 0x800000848a1a7223 */ /* 0x080fe2000001001a */
[C---:B------:R-:W-:Y:S01]  /*9bd0*/  HMMA.16816.F32.BF16 R48, R176.reuse, R142, R48 ;  /* 0x0000008eb030723c */ /* 0x040fe20000041830 */
[----:B------:R-:W1:Y:S04]  /*9be0*/  LDSM.16.M88.4 R140, [R201] ;  /* 0x00000000c98c783b */ /* 0x000e680000000200 */
[C---:B------:R-:W-:Y:S01]  /*9bf0*/  @!P1 IADD3 R137, -R0.reuse, -0x37, RZ ;  /* 0xffffffc900899810 */ /* 0x040fe20007ffe1ff */
[----:B------:R-:W-:Y:S02]  /*9c00*/  VIADD R138, R0, 0x18 ;  /* 0x00000018008a7836 */ /* 0x000fe40000000000 */
[-C--:B------:R-:W-:Y:S03]  /*9c10*/  FFMA.FTZ R11, R2, -R132.reuse, R11 ;  /* 0x80000084020b7223 */ /* 0x080fe6000001000b */
[----:B------:R-:W-:Y:S02]  /*9c20*/  I2FP.F32.S32 R2, R139 ;  /* 0x0000008b00027245 */ /* 0x000fe40000201400 */
[----:B------:R-:W-:Y:S01]  /*9c30*/  I2FP.F32.S32 R137, R137 ;  /* 0x0000008900897245 */ /* 0x000fe20000201400 */
[----:B------:R-:W-:Y:S02]  /*9c40*/  VIADD R189, R0, 0x40 ;  /* 0x0000004000bd7836 */ /* 0x000fe40000000000 */
[-C--:B------:R-:W-:Y:S01]  /*9c50*/  FFMA.FTZ R9, R2, -R132.reuse, R9 ;  /* 0x8000008402097223 */ /* 0x080fe20000010009 */
[----:B------:R-:W-:Y:S02]  /*9c60*/  VIADD R139, R0, 0x2f ;  /* 0x0000002f008b7836 */ /* 0x000fe40000000000 */
[-C--:B------:R-:W-:Y:S01]  /*9c70*/  FFMA.FTZ R15, R2, -R132.reuse, R15 ;  /* 0x80000084020f7223 */ /* 0x080fe2000001000f */
[----:B------:R-:W-:Y:S01]  /*9c80*/  VIADD R2, R0, 0x27 ;  /* 0x0000002700027836 */ /* 0x000fe20000000000 */
[----:B------:R-:W-:Y:S01]  /*9c90*/  ISETP.GE.AND P4, PT, R189, RZ, PT ;  /* 0x000000ffbd00720c */ /* 0x000fe20003f86270 */
[-C--:B--2---:R-:W-:Y:S03]  /*9ca0*/  HMMA.16816.F32.BF16 R52, R176, R180.reuse, R52 ;  /* 0x000000b4b034723c */ /* 0x084fe60000041834 */
[----:B------:R-:W-:Y:S01]  /*9cb0*/  ISETP.GE.AND P3, PT, R139, RZ, PT ;  /* 0x000000ff8b00720c */ /* 0x000fe20003f66270 */
[-C--:B------:R-:W-:Y:S01]  /*9cc0*/  FFMA.FTZ R10, R3, -R132.reuse, R10 ;  /* 0x80000084030a7223 */ /* 0x080fe2000001000a */
[----:B------:R-:W-:Y:S01]  /*9cd0*/  ISETP.GE.AND P1, PT, R2, RZ, PT ;  /* 0x000000ff0200720c */ /* 0x000fe20003f26270 */
[C---:B------:R-:W-:Y:S05]  /*9ce0*/  HMMA.16816.F32.BF16 R56, R184.reuse, R180, R56 ;  /* 0x000000b4b838723c */ /* 0x040fea0000041838 */
[C---:B------:R-:W-:Y:S01]  /*9cf0*/  VIADD R3, R0.reuse, 0x28 ;  /* 0x0000002800037836 */ /* 0x040fe20000000000 */
[----:B------:R-:W-:Y:S01]  /*9d00*/  @!P4 IADD3 R189, -R0, -0x40, RZ ;  /* 0xffffffc000bdc810 */ /* 0x000fe20007ffe1ff */
[-C--:B------:R-:W-:Y:S03]  /*9d10*/  HMMA.16816.F32.BF16 R60, R184, R182.reuse, R60 ;  /* 0x000000b6b83c723c */ /* 0x080fe6000004183c */
[----:B------:R-:W-:Y:S01]  /*9d20*/  ISETP.GE.AND P4, PT, R188, RZ, PT ;  /* 0x000000ffbc00720c */ /* 0x000fe20003f86270 */
[-C--:B------:R-:W-:Y:S01]  /*9d30*/  FFMA.FTZ R13, R137, -R132.reuse, R13 ;  /* 0x80000084890d7223 */ /* 0x080fe2000001000d */
[C---:B------:R-:W-:Y:S01]  /*9d40*/  @!P3 IADD3 R139, -R0.reuse, -0x2f, RZ ;  /* 0xffffffd1008bb810 */ /* 0x040fe20007ffe1ff */
[C---:B------:R-:W-:Y:S01]  /*9d50*/  HMMA.16816.F32.BF16 R64, R176.reuse, R182, R64 ;  /* 0x000000b6b040723c */ /* 0x040fe20000041840 */
[----:B------:R-:W2:Y:S03]  /*9d60*/  LDSM.16.M88.4 R180, [R200] ;  /* 0x00000000c8b4783b */ /* 0x000ea60000000200 */
[----:B------:R-:W-:Y:S01]  /*9d70*/  ISETP.GE.AND P2, PT, R3, RZ, PT ;  /* 0x000000ff0300720c */ /* 0x000fe20003f46270 */
[----:B------:R-:W-:Y:S01]  /*9d80*/  FFMA.FTZ R27, R137, -R132, R27 ;  /* 0x80000084891b7223 */ /* 0x000fe2000001001b */
[----:B------:R-:W-:Y:S01]  /*9d90*/  I2FP.F32.S32 R191, R139 ;  /* 0x0000008b00bf7245 */ /* 0x000fe20000201400 */
[-C--:B-1----:R-:W-:Y:S04]  /*9da0*/  HMMA.16816.F32.BF16 R68, R176, R140.reuse, R68 ;  /* 0x0000008cb044723c */ /* 0x082fe80000041844 */
[C---:B------:R-:W-:Y:S01]  /*9db0*/  @!P4 IADD3 R188, -R0.reuse, -0x30, RZ ;  /* 0xffffffd000bcc810 */ /* 0x040fe20007ffe1ff */
[C---:B------:R-:W-:Y:S01]  /*9dc0*/  VIADD R139, R0.reuse, 0x1f ;  /* 0x0000001f008b7836 */ /* 0x040fe20000000000 */
[C---:B------:R-:W-:Y:S01]  /*9dd0*/  @!P1 IADD3 R2, -R0.reuse, -0x27, RZ ;  /* 0xffffffd900029810 */ /* 0x040fe20007ffe1ff */
[C---:B------:R-:W-:Y:S04]  /*9de0*/  HMMA.16816.F32.BF16 R72, R184.reuse, R140, R72 ;  /* 0x0000008cb848723c */ /* 0x040fe80000041848 */
[----:B------:R-:W-:Y:S01]  /*9df0*/  I2FP.F32.S32 R188, R188 ;  /* 0x000000bc00bc7245 */ /* 0x000fe20000201400 */
[----:B------:R-:W-:Y:S01]  /*9e00*/  VIADD R137, R0, 0x17 ;  /* 0x0000001700897836 */ /* 0x000fe20000000000 */
[----:B------:R-:W-:Y:S01]  /*9e10*/  ISETP.GE.AND P1, PT, R139, RZ, PT ;  /* 0x000000ff8b00720c */ /* 0x000fe20003f26270 */
[-C--:B------:R-:W-:Y:S03]  /*9e20*/  HMMA.16816.F32.BF16 R76, R184, R142.reuse, R76 ;  /* 0x0000008eb84c723c */ /* 0x080fe6000004184c */
[----:B------:R-:W-:Y:S01]  /*9e30*/  ISETP.GE.AND P4, PT, R138, RZ, PT ;  /* 0x000000ff8a00720c */ /* 0x000fe20003f86270 */
[-C--:B------:R-:W-:Y:S01]  /*9e40*/  FFMA.FTZ R24, R188, -R132.reuse, R24 ;  /* 0x80000084bc187223 */ /* 0x080fe20000010018 */
[----:B------:R-:W-:Y:S01]  /*9e50*/  @!P2 IADD3 R3, -R0, -0x28, RZ ;  /* 0xffffffd80003a810 */ /* 0x000fe20007ffe1ff */
[C---:B------:R-:W-:Y:S01]  /*9e60*/  HMMA.16816.F32.BF16 R80, R176.reuse, R142, R80 ;  /* 0x0000008eb050723c */ /* 0x040fe20000041850 */
[----:B------:R-:W1:Y:S03]  /*9e70*/  LDSM.16.M88.4 R140, [R199] ;  /* 0x00000000c78c783b */ /* 0x000e660000000200 */
[----:B------:R-:W-:Y:S01]  /*9e80*/  ISETP.GE.AND P3, PT, R137, RZ, PT ;  /* 0x000000ff8900720c */ /* 0x000fe20003f66270 */
[----:B------:R-:W-:Y:S01]  /*9e90*/  FFMA.FTZ R30, R188, -R132, R30 ;  /* 0x80000084bc1e7223 */ /* 0x000fe2000001001e */
[----:B------:R-:W-:Y:S01]  /*9ea0*/  I2FP.F32.S32 R189, R189 ;  /* 0x000000bd00bd7245 */ /* 0x000fe20000201400 */
[C---:B------:R-:W-:Y:S01]  /*9eb0*/  VIADD R188, R0.reuse, 0x20 ;  /* 0x0000002000bc7836 */ /* 0x040fe20000000000 */
[----:B------:R-:W-:Y:S03]  /*9ec0*/  I2FP.F32.S32 R190, R2 ;  /* 0x0000000200be7245 */ /* 0x000fe60000201400 */
[C---:B------:R-:W-:Y:S01]  /*9ed0*/  @!P1 IADD3 R139, -R0.reuse, -0x1f, RZ ;  /* 0xffffffe1008b9810 */ /* 0x040fe20007ffe1ff */
[----:B------:R-:W-:Y:S01]  /*9ee0*/  VIADD R2, R0, 0xf ;  /* 0x0000000f00027836 */ /* 0x000fe20000000000 */
[----:B------:R-:W-:Y:S01]  /*9ef0*/  ISETP.GE.AND P2, PT, R188, RZ, PT ;  /* 0x000000ffbc00720c */ /* 0x000fe20003f46270 */
[-C--:B--2---:R-:W-:Y:S03]  /*9f00*/  HMMA.16816.F32.BF16 R84, R176, R180.reuse, R84 ;  /* 0x000000b4b054723c */ /* 0x084fe60000041854 */
[----:B------:R-:W-:Y:S01]  /*9f10*/  ISETP.GE.AND P1, PT, R2, RZ, PT ;  /* 0x000000ff0200720c */ /* 0x000fe20003f26270 */
[----:B------:R-:W-:Y:S01]  /*9f20*/  FFMA.FTZ R8, R189, -R132, R8 ;  /* 0x80000084bd087223 */ /* 0x000fe20000010008 */
[----:B------:R-:W-:Y:S01]  /*9f30*/  I2FP.F32.S32 R139, R139 ;  /* 0x0000008b008b7245 */ /* 0x000fe20000201400 */
[C---:B------:R-:W-:Y:S05]  /*9f40*/  HMMA.16816.F32.BF16 R88, R184.reuse, R180, R88 ;  /* 0x000000b4b858723c */ /* 0x040fea0000041858 */
[C---:B------:R-:W-:Y:S01]  /*9f50*/  @!P4 IADD3 R138, -R0.reuse, -0x18, RZ ;  /* 0xffffffe8008ac810 */ /* 0x040fe20007ffe1ff */
[-C--:B------:R-:W-:Y:S05]  /*9f60*/  HMMA.16816.F32.BF16 R92, R184, R182.reuse, R92 ;  /* 0x000000b6b85c723c */ /* 0x080fea000004185c */
[C---:B------:R-:W-:Y:S01]  /*9f70*/  @!P2 IADD3 R188, -R0.reuse, -0x20, RZ ;  /* 0xffffffe000bca810 */ /* 0x040fe20007ffe1ff */
[C---:B------:R-:W-:Y:S01]  /*9f80*/  VIADD R180, R0.reuse, 0xfffffff7 ;  /* 0xfffffff700b47836 */ /* 0x040fe20000000000 */
[C---:B------:R-:W-:Y:S01]  /*9f90*/  @!P1 IADD3 R2, -R0.reuse, -0xf, RZ ;  /* 0xfffffff100029810 */ /* 0x040fe20007ffe1ff */
[C---:B------:R-:W-:Y:S04]  /*9fa0*/  HMMA.16816.F32.BF16 R96, R176.reuse, R182, R96 ;  /* 0x000000b6b060723c */ /* 0x040fe80000041860 */
[----:B------:R-:W-:Y:S01]  /*9fb0*/  I2FP.F32.S32 R188, R188 ;  /* 0x000000bc00bc7245 */ /* 0x000fe20000201400 */
[C---:B------:R-:W-:Y:S01]  /*9fc0*/  VIADD R181, R0.reuse, 0xfffffff8 ;  /* 0xfffffff800b57836 */ /* 0x040fe20000000000 */
[----:B------:R-:W-:Y:S01]  /*9fd0*/  I2FP.F32.S32 R138, R138 ;  /* 0x0000008a008a7245 */ /* 0x000fe20000201400 */
[C---:B------:R-:W-:Y:S01]  /*9fe0*/  VIADD R182, R0.reuse, 0xffffffd7 ;  /* 0xffffffd700b67836 */ /* 0x040fe20000000000 */
[C---:B------:R-:W-:Y:S01]  /*9ff0*/  @!P3 IADD3 R137, -R0.reuse, -0x17, RZ ;  /* 0xffffffe90089b810 */ /* 0x040fe20007ffe1ff */
[-C--:B-1----:R-:W-:Y:S03]  /*a000*/  HMMA.16816.F32.BF16 R100, R176, R140.reuse, R100 ;  /* 0x0000008cb064723c */ /* 0x082fe60000041864 */
[----:B------:R-:W-:Y:S01]  /*a010*/  I2FP.F32.S32 R137, R137 ;  /* 0x0000008900897245 */ /* 0x000fe20000201400 */
[----:B------:R-:W-:Y:S02]  /*a020*/  VIADD R183, R0, 0xffffffd8 ;  /* 0xffffffd800b77836 */ /* 0x000fe40000000000 */
[CC--:B------:R-:W-:Y:S01]  /*a030*/  FFMA.FTZ R40, R188.reuse, -R132.reuse, R40 ;  /* 0x80000084bc287223 */ /* 0x0c0fe20000010028 */
[C---:B------:R-:W-:Y:S04]  /*a040*/  HMMA.16816.F32.BF16 R104, R184.reuse, R140, R104 ;  /* 0x0000008cb868723c */ /* 0x040fe80000041868 */
[-C--:B------:R-:W-:Y:S01]  /*a050*/  FFMA.FTZ R46, R188, -R132.reuse, R46 ;  /* 0x80000084bc2e7223 */ /* 0x080fe2000001002e */
[----:B------:R-:W-:Y:S02]  /*a060*/  VIADD R188, R0, 0xffffffdf ;  /* 0xffffffdf00bc7836 */ /* 0x000fe40000000000 */
[CC--:B------:R-:W-:Y:S01]  /*a070*/  FFMA.FTZ R44, R138.reuse, -R132.reuse, R44 ;  /* 0x800000848a2c7223 */ /* 0x0c0fe2000001002c */
[-C--:B------:R-:W-:Y:S01]  /*a080*/  FFMA.FTZ R58, R138, -R132.reuse, R58 ;  /* 0x800000848a3a7223 */ /* 0x080fe2000001003a */
[-C--:B------:R-:W-:Y:S03]  /*a090*/  HMMA.16816.F32.BF16 R108, R184, R142.reuse, R108 ;  /* 0x0000008eb86c723c */ /* 0x080fe6000004186c */
[C---:B------:R-:W-:Y:S02]  /*a0a0*/  VIADD R138, R0.reuse, 0xffffffef ;  /* 0xffffffef008a7836 */ /* 0x040fe40000000000 */
[CC--:B------:R-:W-:Y:S01]  /*a0b0*/  FFMA.FTZ R41, R139.reuse, -R132.reuse, R41 ;  /* 0x800000848b297223 */ /* 0x0c0fe20000010029 */
[----:B------:R-:W-:Y:S01]  /*a0c0*/  FFMA.FTZ R47, R139, -R132, R47 ;  /* 0x800000848b2f7223 */ /* 0x000fe2000001002f */
[----:B------:R-:W-:Y:S01]  /*a0d0*/  I2FP.F32.S32 R139, R2 ;  /* 0x00000002008b7245 */ /* 0x000fe20000201400 */
[----:B------:R-:W-:Y:S01]  /*a0e0*/  VIADD R2, R0, 0xffffffb8 ;  /* 0xffffffb800027836 */ /* 0x000fe20000000000 */
[----:B------:R-:W-:Y:S01]  /*a0f0*/  ISETP.GE.AND P5, PT, R138, RZ, PT ;  /* 0x000000ff8a00720c */ /* 0x000fe20003fa6270 */
[C---:B------:R-:W-:Y:S04]  /*a100*/  HMMA.16816.F32.BF16 R112, R176.reuse, R142, R112 ;  /* 0x0000008eb070723c */ /* 0x040fe80000041870 */
[----:B------:R-:W-:Y:S01]  /*a110*/  ISETP.GE.AND P1, PT, R2, RZ, PT ;  /* 0x000000ff0200720c */ /* 0x000fe20003f26270 */
[CC--:B------:R-:W-:Y:S01]  /*a120*/  FFMA.FTZ R57, R139.reuse, -R132.reuse, R57 ;  /* 0x800000848b397223 */ /* 0x0c0fe20000010039 */
[-C--:B------:R-:W-:Y:S01]  /*a130*/  FFMA.FTZ R63, R139, -R132.reuse, R63 ;  /* 0x800000848b3f7223 */ /* 0x080fe2000001003f */
[C---:B------:R-:W-:Y:S04]  /*a140*/  VIADD R139, R0.reuse, 0xfffffff0 ;  /* 0xfffffff0008b7836 */ /* 0x040fe80000000000 */
[-C--:B------:R-:W-:Y:S01]  /*a150*/  FFMA.FTZ R14, R189, -R132.reuse, R14 ;  /* 0x80000084bd0e7223 */ /* 0x080fe2000001000e */
[----:B------:R-:W-:Y:S01]  /*a160*/  I2FP.F32.S32 R189, R3 ;  /* 0x0000000300bd7245 */ /* 0x000fe20000201400 */
[C---:B------:R-:W-:Y:S01]  /*a170*/  VIADD R3, R0.reuse, 0x10 ;  /* 0x0000001000037836 */ /* 0x040fe20000000000 */
[----:B------:R-:W-:Y:S01]  /*a180*/  ISETP.GE.AND P4, PT, R139, RZ, PT ;  /* 0x000000ff8b00720c */ /* 0x000fe20003f86270 */
[CC--:B------:R-:W-:Y:S01]  /*a190*/  FFMA.FTZ R45, R137.reuse, -R132.reuse, R45 ;  /* 0x80000084892d7223 */ /* 0x0c0fe2000001002d */
[C---:B------:R-:W-:Y:S01]  /*a1a0*/  @!P5 IADD3 R138, -R0.reuse, 0x11, RZ ;  /* 0x00000011008ad810 */ /* 0x040fe20007ffe1ff */
[-C--:B------:R-:W-:Y:S01]  /*a1b0*/  FFMA.FTZ R59, R137, -R132.reuse, R59 ;  /* 0x80000084893b7223 */ /* 0x080fe2000001003b */
[----:B------:R-:W-:Y:S01]  /*a1c0*/  ISETP.GE.AND P2, PT, R3, RZ, PT ;  /* 0x000000ff0300720c */ /* 0x000fe20003f46270 */
[C---:B------:R-:W-:Y:S01]  /*a1d0*/  VIADD R137, R0.reuse, 0xffffffc0 ;  /* 0xffffffc000897836 */ /* 0x040fe20000000000 */
[----:B------:R-:W-:Y:S01]  /*a1e0*/  @!P1 IADD3 R2, -R0, 0x48, RZ ;  /* 0x0000004800029810 */ /* 0x000fe20007ffe1ff */
[CC--:B------:R-:W-:Y:S01]  /*a1f0*/  FFMA.FTZ R25, R191.reuse, -R132.reuse, R25 ;  /* 0x80000084bf197223 */ /* 0x0c0fe20000010019 */
[----:B------:R-:W-:Y:S01]  /*a200*/  ISETP.GE.AND P1, PT, R180, RZ, PT ;  /* 0x000000ffb400720c */ /* 0x000fe20003f26270 */
[-C--:B------:R-:W-:Y:S01]  /*a210*/  FFMA.FTZ R31, R191, -R132.reuse, R31 ;  /* 0x80000084bf1f7223 */ /* 0x080fe2000001001f */
[----:B------:R-:W-:Y:S01]  /*a220*/  ISETP.GE.AND P5, PT, R183, RZ, PT ;  /* 0x000000ffb700720c */ /* 0x000fe20003fa6270 */
[C---:B------:R-:W-:Y:S01]  /*a230*/  VIADD R191, R0.reuse, 0xffffffd0 ;  /* 0xffffffd000bf7836 */ /* 0x040fe20000000000 */
[----:B------:R-:W-:Y:S01]  /*a240*/  ISETP.GE.AND P3, PT, R137, RZ, PT ;  /* 0x000000ff8900720c */ /* 0x000fe20003f66270 */
[CC--:B------:R-:W-:Y:S01]  /*a250*/  FFMA.FTZ R73, R207.reuse, -R132.reuse, R73 ;  /* 0x80000084cf497223 */ /* 0x0c0fe20000010049 */
[----:B------:R-:W-:Y:S01]  /*a260*/  @!P4 IADD3 R139, -R0, 0x10, RZ ;  /* 0x00000010008bc810 */ /* 0x000fe20007ffe1ff */
[CC--:B------:R-:W-:Y:S01]  /*a270*/  FFMA.FTZ R19, R207.reuse, -R132.reuse, R19 ;  /* 0x80000084cf137223 */ /* 0x0c0fe20000010013 */
[----:B------:R-:W-:Y:S01]  /*a280*/  ISETP.GE.AND P4, PT, R182, RZ, PT ;  /* 0x000000ffb600720c */ /* 0x000fe20003f86270 */
[----:B------:R-:W-:Y:S01]  /*a290*/  FFMA.FTZ R79, R207, -R132, R79 ;  /* 0x80000084cf4f7223 */ /* 0x000fe2000001004f */
[C---:B------:R-:W-:Y:S01]  /*a2a0*/  @!P2 IADD3 R3, -R0.reuse, -0x10, RZ ;  /* 0xfffffff00003a810 */ /* 0x040fe20007ffe1ff */
[C---:B------:R-:W-:Y:S01]  /*a2b0*/  VIADD R207, R0.reuse, 0xffffffc8 ;  /* 0xffffffc800cf7836 */ /* 0x040fe20000000000 */
[----:B------:R-:W-:Y:S01]  /*a2c0*/  I2FP.F32.S32 R2, R2 ;  /* 0x0000000200027245 */ /* 0x000fe20000201400 */
[CC--:B------:R-:W-:Y:S01]  /*a2d0*/  FFMA.FTZ R28, R189.reuse, -R132.reuse, R28 ;  /* 0x80000084bd1c7223 */ /* 0x0c0fe2000001001c */
[----:B------:R-:W-:Y:S01]  /*a2e0*/  I2FP.F32.S32 R3, R3 ;  /* 0x0000000300037245 */ /* 0x000fe20000201400 */
[-C--:B------:R-:W-:Y:S01]  /*a2f0*/  FFMA.FTZ R42, R189, -R132.reuse, R42 ;  /* 0x80000084bd2a7223 */ /* 0x080fe2000001002a */
[----:B------:R-:W-:Y:S01]  /*a300*/  @!P1 IADD3 R180, -R0, 0x9, RZ ;  /* 0x0000000900b49810 */ /* 0x000fe20007ffe1ff */
[-C--:B------:R-:W-:Y:S01]  /*a310*/  FFMA.FTZ R80, R2, -R132.reuse, R80 ;  /* 0x8000008402507223 */ /* 0x080fe20000010050 */
[----:B------:R-:W-:Y:S01]  /*a320*/  ISETP.GE.AND P1, PT, R188, RZ, PT ;  /* 0x000000ffbc00720c */ /* 0x000fe20003f26270 */
[CC--:B------:R-:W-:Y:S01]  /*a330*/  FFMA.FTZ R56, R3.reuse, -R132.reuse, R56 ;  /* 0x8000008403387223 */ /* 0x0c0fe20000010038 */
[C---:B------:R-:W-:Y:S01]  /*a340*/  @!P5 IADD3 R183, -R0.reuse, 0x28, RZ ;  /* 0x0000002800b7d810 */ /* 0x040fe20007ffe1ff */
[----:B------:R-:W-:Y:S01]  /*a350*/  FFMA.FTZ R62, R3, -R132, R62 ;  /* 0x80000084033e7223 */ /* 0x000fe2000001003e */
[----:B------:R-:W-:Y:S01]  /*a360*/  @P4 LOP3.LUT R213, R213, 0x1, RZ, 0xfc, !PT ;  /* 0x00000001d5d54812 */ /* 0x000fe200078efcff */
[----:B------:R-:W-:Y:S01]  /*a370*/  VIADD R3, R0, 0xffffffbf ;  /* 0xffffffbf00037836 */ /* 0x000fe20000000000 */
[----:B------:R-:W-:Y:S01]  /*a380*/  I2FP.F32.S32 R222, R180 ;  /* 0x000000b400de7245 */ /* 0x000fe20000201400 */
[-C--:B------:R-:W-:Y:S01]  /*a390*/  FFMA.FTZ R86, R2, -R132.reuse, R86 ;  /* 0x8000008402567223 */ /* 0x080fe20000010056 */
[----:B------:R-:W-:Y:S01]  /*a3a0*/  I2FP.F32.S32 R220, R183 ;  /* 0x000000b700dc7245 */ /* 0x000fe20000201400 */
[C---:B------:R-:W-:Y:S01]  /*a3b0*/  VIADD R2, R0.reuse, 0xffffffb7 ;  /* 0xffffffb700027836 */ /* 0x040fe20000000000 */
[----:B------:R-:W-:Y:S01]  /*a3c0*/  ISETP.GE.AND P2, PT, R3, RZ, PT ;  /* 0x000000ff0300720c */ /* 0x000fe20003f46270 */
[----:B------:R-:W-:Y:S01]  /*a3d0*/  VIADD R189, R0, 0xffffffe0 ;  /* 0xffffffe000bd7836 */ /* 0x000fe20000000000 */
[----:B------:R-:W-:Y:S01]  /*a3e0*/  ISETP.GE.AND P5, PT, R209, RZ, PT ;  /* 0x000000ffd100720c */ /* 0x000fe20003fa6270 */
[-C--:B------:R-:W-:Y:S01]  /*a3f0*/  FFMA.FTZ R6, R206, -R132.reuse, R6 ;  /* 0x80000084ce067223 */ /* 0x080fe20000010006 */
[----:B------:R-:W-:Y:S01]  /*a400*/  @!P1 IADD3 R188, -R0, 0x21, RZ ;  /* 0x0000002100bc9810 */ /* 0x000fe20007ffe1ff */
[CC--:B------:R-:W-:Y:S01]  /*a410*/  FFMA.FTZ R60, R206.reuse, -R132.reuse, R60 ;  /* 0x80000084ce3c7223 */ /* 0x0c0fe2000001003c */
[----:B------:R-:W-:Y:S01]  /*a420*/  LOP3.LUT P1, RZ, R213, 0x1, RZ, 0xc0, !PT ;  /* 0x00000001d5ff7812 */ /* 0x000fe2000782c0ff */
[-C--:B------:R-:W-:Y:S01]  /*a430*/  FFMA.FTZ R74, R206, -R132.reuse, R74 ;  /* 0x80000084ce4a7223 */ /* 0x080fe2000001004a */
[C---:B------:R-:W-:Y:S01]  /*a440*/  @!P3 IADD3 R137, -R0.reuse, 0x40, RZ ;  /* 0x000000400089b810 */ /* 0x040fe20007ffe1ff */
[----:B------:R-:W-:Y:S01]  /*a450*/  VIADD R206, R0, 0xffffffc7 ;  /* 0xffffffc700ce7836 */ /* 0x000fe20000000000 */
[----:B------:R-:W-:Y:S01]  /*a460*/  ISETP.GE.AND P3, PT, R2, RZ, PT ;  /* 0x000000ff0200720c */ /* 0x000fe20003f66270 */
[-C--:B------:R-:W-:Y:S01]  /*a470*/  FFMA.FTZ R7, R205, -R132.reuse, R7 ;  /* 0x80000084cd077223 */ /* 0x080fe20000010007 */
[----:B------:R-:W-:Y:S01]  /*a480*/  ISETP.GE.AND P4, PT, R207, RZ, PT ;  /* 0x000000ffcf00720c */ /* 0x000fe20003f86270 */
[CC--:B------:R-:W-:Y:S01]  /*a490*/  FFMA.FTZ R61, R205.reuse, -R132.reuse, R61 ;  /* 0x80000084cd3d7223 */ /* 0x0c0fe2000001003d */
[C---:B------:R-:W-:Y:S01]  /*a4a0*/  @!P2 IADD3 R3, -R0.reuse, 0x41, RZ ;  /* 0x000000410003a810 */ /* 0x040fe20007ffe1ff */
[-C--:B------:R-:W-:Y:S01]  /*a4b0*/  FFMA.FTZ R75, R205, -R132.reuse, R75 ;  /* 0x80000084cd4b7223 */ /* 0x080fe2000001004b */
[----:B------:R-:W-:Y:S01]  /*a4c0*/  ISETP.GE.AND P2, PT, R181, RZ, PT ;  /* 0x000000ffb500720c */ /* 0x000fe20003f46270 */
[----:B------:R-:W-:Y:S01]  /*a4d0*/  VIADD R205, R0, 0xffffffb0 ;  /* 0xffffffb000cd7836 */ /* 0x000fe20000000000 */
[----:B------:R-:W-:Y:S01]  /*a4e0*/  I2FP.F32.S32 R3, R3 ;  /* 0x0000000300037245 */ /* 0x000fe20000201400 */
[-C--:B------:R-:W-:Y:S01]  /*a4f0*/  FFMA.FTZ R4, R208, -R132.reuse, R4 ;  /* 0x80000084d0047223 */ /* 0x080fe20000010004 */
[----:B------:R-:W-:Y:S01]  /*a500*/  @!P1 IADD3 R182, -R0, 0x29, RZ ;  /* 0x0000002900b69810 */ /* 0x000fe20007ffe1ff */
[-C--:B------:R-:W-:Y:S01]  /*a510*/  FFMA.FTZ R29, R190, -R132.reuse, R29 ;  /* 0x80000084be1d7223 */ /* 0x080fe2000001001d */
[----:B------:R-:W-:Y:S01]  /*a520*/  LOP3.LUT R213, R213, 0xfffffff7, RZ, 0xc0, !PT ;  /* 0xfffffff7d5d57812 */ /* 0x000fe200078ec0ff */
[C---:B------:R-:W-:Y:S01]  /*a530*/  FFMA.FTZ R69, R3.reuse, -R132, R69 ;  /* 0x8000008403457223 */ /* 0x040fe20000010045 */
[----:B------:R-:W-:Y:S01]  /*a540*/  I2FP.F32.S32 R141, R182 ;  /* 0x000000b6008d7245 */ /* 0x000fe20000201400 */
[-C--:B------:R-:W-:Y:S01]  /*a550*/  FFMA.FTZ R83, R3, -R132.reuse, R83 ;  /* 0x8000008403537223 */ /* 0x080fe20000010053 */
[----:B------:R-:W-:Y:S01]  /*a560*/  @P5 LOP3.LUT R213, R213, 0x8, RZ, 0xfc, !PT ;  /* 0x00000008d5d55812 */ /* 0x000fe200078efcff */
[----:B------:R-:W-:Y:S01]  /*a570*/  VIADD R3, R0, 0xffffffe7 ;  /* 0xffffffe700037836 */ /* 0x000fe20000000000 */
[----:B------:R-:W-:Y:S01]  /*a580*/  I2FP.F32.S32 R137, R137 ;  /* 0x0000008900897245 */ /* 0x000fe20000201400 */
[-C--:B------:R-:W-:Y:S01]  /*a590*/  FFMA.FTZ R43, R190, -R132.reuse, R43 ;  /* 0x80000084be2b7223 */ /* 0x080fe2000001002b */
[----:B------:R-:W-:Y:S01]  /*a5a0*/  @!P2 IADD3 R181, -R0, 0x8, RZ ;  /* 0x0000000800b5a810 */ /* 0x000fe20007ffe1ff */
[-C--:B------:R-:W-:Y:S01]  /*a5b0*/  FFMA.FTZ R72, R208, -R132.reuse, R72 ;  /* 0x80000084d0487223 */ /* 0x080fe20000010048 */
[----:B------:R-:W-:Y:S01]  /*a5c0*/  ISETP.GE.AND P0, PT, R3, RZ, PT ;  /* 0x000000ff0300720c */ /* 0x000fe20003f06270 */
[CC--:B------:R-:W-:Y:S01]  /*a5d0*/  FFMA.FTZ R68, R137.reuse, -R132.reuse, R68 ;  /* 0x8000008489447223 */ /* 0x0c0fe20000010044 */
[----:B------:R-:W-:Y:S01]  /*a5e0*/  I2FP.F32.S32 R181, R181 ;  /* 0x000000b500b57245 */ /* 0x000fe20000201400 */
[-C--:B------:R-:W-:Y:S01]  /*a5f0*/  FFMA.FTZ R82, R137, -R132.reuse, R82 ;  /* 0x8000008489527223 */ /* 0x080fe20000010052 */
[----:B------:R-:W-:Y:S01]  /*a600*/  ISETP.GE.AND P2, PT, R189, RZ, PT ;  /* 0x000000ffbd00720c */ /* 0x000fe20003f46270 */
[C---:B------:R-:W-:Y:S01]  /*a610*/  VIADD R137, R0.reuse, 0xffffffe8 ;  /* 0xffffffe800897836 */ /* 0x040fe20000000000 */
[C---:B------:R-:W-:Y:S01]  /*a620*/  @!P3 IADD3 R2, -R0.reuse, 0x49, RZ ;  /* 0x000000490002b810 */ /* 0x040fe20007ffe1ff */
[CC--:B------:R-:W-:Y:S01]  /*a630*/  FFMA.FTZ R16, R181.reuse, -R132.reuse, R16 ;  /* 0x80000084b5107223 */ /* 0x0c0fe20000010010 */
[----:B------:R-:W-:Y:S01]  /*a640*/  @!P4 IADD3 R207, -R0, 0x38, RZ ;  /* 0x0000003800cfc810 */ /* 0x000fe20007ffe1ff */
[CC--:B------:R-:W-:Y:S01]  /*a650*/  FFMA.FTZ R22, R181.reuse, -R132.reuse, R22 ;  /* 0x80000084b5167223 */ /* 0x0c0fe20000010016 */
[----:B------:R-:W-:Y:S01]  /*a660*/  ISETP.GE.AND P3, PT, R206, RZ, PT ;  /* 0x000000ffce00720c */ /* 0x000fe20003f66270 */
[-C--:B------:R-:W-:Y:S01]  /*a670*/  FFMA.FTZ R76, R181, -R132.reuse, R76 ;  /* 0x80000084b54c7223 */ /* 0x080fe2000001004c */
[----:B------:R-:W-:Y:S01]  /*a680*/  LOP3.LUT P4, RZ, R213, 0x8, RZ, 0xc0, !PT ;  /* 0x00000008d5ff7812 */ /* 0x000fe2000788c0ff */
[-C--:B------:R-:W-:Y:S01]  /*a690*/  FFMA.FTZ R90, R181, -R132.reuse, R90 ;  /* 0x80000084b55a7223 */ /* 0x080fe2000001005a */
[----:B------:R-:W-:Y:S01]  /*a6a0*/  @!P0 IADD3 R3, -R0, 0x19, RZ ;  /* 0x0000001900038810 */ /* 0x000fe20007ffe1ff */
[----:B------:R-:W1:Y:S01]  /*a6b0*/  LDSM.16.M88.4 R180, [R198] ;  /* 0x00000000c6b4783b */ /* 0x000e620000000200 */
[----:B------:R-:W-:Y:S01]  /*a6c0*/  ISETP.GE.AND P0, PT, R191, RZ, PT ;  /* 0x000000ffbf00720c */ /* 0x000fe20003f06270 */
[----:B------:R-:W-:Y:S04]  /*a6d0*/  DEPBAR.LE SB0, 0x0 ;  /* 0x000080000000791a */ /* 0x000fe80000000000 */
[----:B------:R-:W-:Y:S01]  /*a6e0*/  LOP3.LUT R213, R213, 0xfffffffb, RZ, 0xc0, !PT ;  /* 0xfffffffbd5d57812 */ /* 0x000fe200078ec0ff */
[-C--:B------:R-:W-:Y:S01]  /*a6f0*/  FFMA.FTZ R18, R208, -R132.reuse, R18 ;  /* 0x80000084d0127223 */ /* 0x080fe20000010012 */
[----:B------:R-:W-:Y:S01]  /*a700*/  @!P2 IADD3 R189, -R0, 0x20, RZ ;  /* 0x0000002000bda810 */ /* 0x000fe20007ffe1ff */
[----:B------:R-:W-:Y:S01]  /*a710*/  BAR.SYNC.DEFER_BLOCKING 0x0 ;  /* 0x0000000000007b1d */ /* 0x000fe20000010000 */
[----:B------:R-:W-:Y:S01]  /*a720*/  ISETP.GE.AND P6, PT, R137, RZ, PT ;  /* 0x000000ff8900720c */ /* 0x000fe20003fc6270 */
[-C--:B------:R-:W-:Y:S01]  /*a730*/  FFMA.FTZ R78, R208, -R132.reuse, R78 ;  /* 0x80000084d04e7223 */ /* 0x080fe2000001004e */
[----:B------:R-:W-:Y:S01]  /*a740*/  ISETP.GE.AND P2, PT, R205, RZ, PT ;  /* 0x000000ffcd00720c */ /* 0x000fe20003f46270 */
[C---:B------:R-:W-:Y:S01]  /*a750*/  VIADD R190, R0.reuse, 0xffffffcf ;  /* 0xffffffcf00be7836 */ /* 0x040fe20000000000 */
[C---:B------:R-:W-:Y:S01]  /*a760*/  @!P0 IADD3 R191, -R0.reuse, 0x30, RZ ;  /* 0x0000003000bf8810 */ /* 0x040fe20007ffe1ff */
[----:B------:R-:W-:Y:S01]  /*a770*/  VIADD R208, R0, 0xffffffaf ;  /* 0xffffffaf00d07836 */ /* 0x000fe20000000000 */
[----:B------:R-:W-:Y:S01]  /*a780*/  ISETP.GE.AND P0, PT, R210, RZ, PT ;  /* 0x000000ffd200720c */ /* 0x000fe20003f06270 */
[-C--:B------:R-:W-:Y:S01]  /*a790*/  FFMA.FTZ R17, R222, -R132.reuse, R17 ;  /* 0x80000084de117223 */ /* 0x080fe20000010011 */
[----:B------:R-:W-:Y:S01]  /*a7a0*/  @!P3 IADD3 R206, -R0, 0x39, RZ ;  /* 0x0000003900ceb810 */ /* 0x000fe20007ffe1ff */
[-C--:B------:R-:W-:Y:S01]  /*a7b0*/  FFMA.FTZ R23, R222, -R132.reuse, R23 ;  /* 0x80000084de177223 */ /* 0x080fe20000010017 */
[----:B------:R-:W-:Y:S01]  /*a7c0*/  ISETP.GE.AND P1, PT, R208, RZ, PT ;  /* 0x000000ffd000720c */ /* 0x000fe20003f26270 */
[-C--:B------:R-:W-:Y:S01]  /*a7d0*/  FFMA.FTZ R48, R220, -R132.reuse, R48 ;  /* 0x80000084dc307223 */ /* 0x080fe20000010030 */
[C---:B------:R-:W-:Y:S01]  /*a7e0*/  @!P4 IADD3 R209, -R0.reuse, 0x58, RZ ;  /* 0x0000005800d1c810 */ /* 0x040fe20007ffe1ff */
[CC--:B------:R-:W-:Y:S01]  /*a7f0*/  FFMA.FTZ R49, R141.reuse, -R132.reuse, R49 ;  /* 0x800000848d317223 */ /* 0x0c0fe20000010031 */
[----:B------:R-:W-:Y:S01]  /*a800*/  @!P6 IADD3 R137, -R0, 0x18, RZ ;  /* 0x000000180089e810 */ /* 0x000fe20007ffe1ff */
[-C--:B------:R-:W-:Y:S01]  /*a810*/  FFMA.FTZ R54, R220, -R132.reuse, R54 ;  /* 0x80000084dc367223 */ /* 0x080fe20000010036 */
[----:B------:R-:W-:Y:S01]  /*a820*/  @!P2 IADD3 R205, -R0, 0x50, RZ ;  /* 0x0000005000cda810 */ /* 0x000fe20007ffe1ff */
[-C--:B------:R-:W-:Y:S01]  /*a830*/  FFMA.FTZ R55, R141, -R132.reuse, R55 ;  /* 0x800000848d377223 */ /* 0x080fe20000010037 */
[----:B------:R-:W-:Y:S01]  /*a840*/  ISETP.GE.AND P6, PT, R190, RZ, PT ;  /* 0x000000ffbe00720c */ /* 0x000fe20003fc6270 */
[CC--:B------:R-:W-:Y:S01]  /*a850*/  FFMA.FTZ R77, R222.reuse, -R132.reuse, R77 ;  /* 0x80000084de4d7223 */ /* 0x0c0fe2000001004d */
[----:B------:R-:W-:Y:S01]  /*a860*/  @P0 LOP3.LUT R213, R213, 0x4, RZ, 0xfc, !PT ;  /* 0x00000004d5d50812 */ /* 0x000fe200078efcff */
[-C--:B------:R-:W-:Y:S01]  /*a870*/  FFMA.FTZ R91, R222, -R132.reuse, R91 ;  /* 0x80000084de5b7223 */ /* 0x080fe2000001005b */
[----:B------:R-:W-:Y:S01]  /*a880*/  ISETP.GE.AND P0, PT, R211, RZ, PT ;  /* 0x000000ffd300720c */ /* 0x000fe20003f06270 */
[-C--:B------:R-:W-:Y:S01]  /*a890*/  FFMA.FTZ R108, R220, -R132.reuse, R108 ;  /* 0x80000084dc6c7223 */ /* 0x080fe2000001006c */
[----:B------:R-:W-:Y:S01]  /*a8a0*/  LOP3.LUT P3, RZ, R213, 0x4, RZ, 0xc0, !PT ;  /* 0x00000004d5ff7812 */ /* 0x000fe2000786c0ff */
[-C--:B------:R-:W-:Y:S01]  /*a8b0*/  FFMA.FTZ R109, R141, -R132.reuse, R109 ;  /* 0x800000848d6d7223 */ /* 0x080fe2000001006d */
[----:B------:R-:W-:Y:S02]  /*a8c0*/  LOP3.LUT R213, R213, 0xfffffffd, RZ, 0xc0, !PT ;  /* 0xfffffffdd5d57812 */ /* 0x000fe400078ec0ff */
[C---:B------:R-:W-:Y:S02]  /*a8d0*/  @!P1 IADD3 R208, -R0.reuse, 0x51, RZ ;  /* 0x0000005100d09810 */ /* 0x040fe40007ffe1ff */
[----:B------:R-:W-:Y:S01]  /*a8e0*/  ISETP.GE.AND P5, PT, R215, RZ, PT ;  /* 0x000000ffd700720c */ /* 0x000fe20003fa6270 */
[-C--:B-1----:R-:W-:Y:S05]  /*a8f0*/  HMMA.16816.F32.BF16 R116, R176, R180.reuse, R116 ;  /* 0x000000b4b074723c */ /* 0x082fea0000041874 */
[----:B------:R-:W-:Y:S01]  /*a900*/  @P0 LOP3.LUT R213, R213, 0x2, RZ, 0xfc, !PT ;  /* 0x00000002d5d50812 */ /* 0x000fe200078efcff */
[C---:B------:R-:W-:Y:S04]  /*a910*/  HMMA.16816.F32.BF16 R120, R184.reuse, R180, R120 ;  /* 0x000000b4b878723c */ /* 0x040fe80000041878 */
[----:B------:R-:W-:Y:S02]  /*a920*/  LOP3.LUT P2, RZ, R213, 0x2, RZ, 0xc0, !PT ;  /* 0x00000002d5ff7812 */ /* 0x000fe4000784c0ff */
[----:B------:R-:W-:Y:S01]  /*a930*/  @!P6 IADD3 R190, -R0, 0x31, RZ ;  /* 0x0000003100bee810 */ /* 0x000fe20007ffe1ff */
[-C--:B------:R-:W-:Y:S03]  /*a940*/  HMMA.16816.F32.BF16 R124, R184, R182.reuse, R124 ;  /* 0x000000b6b87c723c */ /* 0x080fe6000004187c */
[----:B------:R-:W-:Y:S02]  /*a950*/  ISETP.GE.AND P0, PT, R212, RZ, PT ;  /* 0x000000ffd400720c */ /* 0x000fe40003f06270 */
[----:B------:R-:W-:Y:S01]  /*a960*/  @!P3 IADD3 R210, -R0, 0x59, RZ ;  /* 0x0000005900d2b810 */ /* 0x000fe20007ffe1ff */
[----:B------:R-:W-:Y:S04]  /*a970*/  HMMA.16816.F32.BF16 R128, R176, R182, R128 ;  /* 0x000000b6b080723c */ /* 0x000fe80000041880 */
[----:B------:R-:W-:Y:S02]  /*a980*/  ISETP.GE.AND P6, PT, R214, RZ, PT ;  /* 0x000000ffd600720c */ /* 0x000fe40003fc6270 */
[----:B------:R-:W-:Y:S02]  /*a990*/  @!P2 IADD3 R211, -R0, 0x60, RZ ;  /* 0x0000006000d3a810 */ /* 0x000fe40007ffe1ff */
[----:B------:R-:W-:Y:S02]  /*a9a0*/  ISETP.GE.AND P4, PT, R216, RZ, PT ;  /* 0x000000ffd800720c */ /* 0x000fe40003f86270 */
[----:B------:R-:W-:Y:S01]  /*a9b0*/  ISETP.GE.AND P3, PT, R217, RZ, PT ;  /* 0x000000ffd900720c */ /* 0x000fe20003f66270 */
[-C--:B------:R-:W-:Y:S01]  /*a9c0*/  FFMA.FTZ R122, R220, -R132.reuse, R122 ;  /* 0x80000084dc7a7223 */ /* 0x080fe2000001007a */
[----:B------:R-:W-:Y:S01]  /*a9d0*/  ISETP.GE.AND P2, PT, R218, RZ, PT ;  /* 0x000000ffda00720c */ /* 0x000fe20003f46270 */
[----:B------:R-:W-:Y:S01]  /*a9e0*/  FFMA.FTZ R123, R141, -R132, R123 ;  /* 0x800000848d7b7223 */ /* 0x000fe2000001007b */
[----:B------:R-:W-:Y:S02]  /*a9f0*/  ISETP.GE.AND P1, PT, R219, RZ, PT ;  /* 0x000000ffdb00720c */ /* 0x000fe40003f26270 */
[C---:B------:R-:W-:Y:S02]  /*aa00*/  @!P0 IADD3 R212, -R0.reuse, 0x61, RZ ;  /* 0x0000006100d48810 */ /* 0x040fe40007ffe1ff */
[C---:B------:R-:W-:Y:S02]  /*aa10*/  @!P6 IADD3 R214, -R0.reuse, 0x68, RZ ;  /* 0x0000006800d6e810 */ /* 0x040fe40007ffe1ff */
[C---:B------:R-:W-:Y:S02]  /*aa20*/  @!P5 IADD3 R215, -R0.reuse, 0x69, RZ ;  /* 0x0000006900d7d810 */ /* 0x040fe40007ffe1ff */
[C---:B------:R-:W-:Y:S02]  /*aa30*/  @!P4 IADD3 R216, -R0.reuse, 0x70, RZ ;  /* 0x0000007000d8c810 */ /* 0x040fe40007ffe1ff */
[C---:B------:R-:W-:Y:S02]  /*aa40*/  @!P3 IADD3 R217, -R0.reuse, 0x71, RZ ;  /* 0x0000007100d9b810 */ /* 0x040fe40007ffe1ff */
[C---:B------:R-:W-:Y:S02]  /*aa50*/  @!P2 IADD3 R218, -R0.reuse, 0x78, RZ ;  /* 0x0000007800daa810 */ /* 0x040fe40007ffe1ff */
[----:B------:R-:W-:Y:S02]  /*aa60*/  @!P1 IADD3 R219, -R0, 0x79, RZ ;  /* 0x0000007900db9810 */ /* 0x000fe40007ffe1ff */
[----:B------:R-:W-:Y:S02]  /*aa70*/  I2FP.F32.S32 R0, R138 ;  /* 0x0000008a00007245 */ /* 0x000fe40000201400 */
[----:B------:R-:W-:Y:S02]  /*aa80*/  I2FP.F32.S32 R224, R137 ;  /* 0x0000008900e07245 */ /* 0x000fe40000201400 */
[----:B------:R-:W-:Y:S01]  /*aa90*/  I2FP.F32.S32 R137, R205 ;  /* 0x000000cd00897245 */ /* 0x000fe20000201400 */
[C---:B------:R-:W-:Y:S01]  /*aaa0*/  FFMA.FTZ R21, R0.reuse, -R132, R21 ;  /* 0x8000008400157223 */ /* 0x040fe20000010015 */
[----:B------:R-:W-:Y:S01]  /*aab0*/  I2FP.F32.S32 R138, R208 ;  /* 0x000000d0008a7245 */ /* 0x000fe20000201400 */
[CC--:B------:R-:W-:Y:S01]  /*aac0*/  FFMA.FTZ R35, R0.reuse, -R132.reuse, R35 ;  /* 0x8000008400237223 */ /* 0x0c0fe20000010023 */
[----:B------:R-:W-:Y:S01]  /*aad0*/  I2FP.F32.S32 R223, R3 ;  /* 0x0000000300df7245 */ /* 0x000fe20000201400 */
[CC--:B------:R-:W-:Y:S01]  /*aae0*/  FFMA.FTZ R89, R0.reuse, -R132.reuse, R89 ;  /* 0x8000008400597223 */ /* 0x0c0fe20000010059 */
[----:B------:R-:W-:Y:S01]  /*aaf0*/  I2FP.F32.S32 R3, R209 ;  /* 0x000000d100037245 */ /* 0x000fe20000201400 */
[----:B------:R-:W-:Y:S01]  /*ab00*/  FFMA.FTZ R95, R0, -R132, R95 ;  /* 0x80000084005f7223 */ /* 0x000fe2000001005f */
[----:B------:R-:W-:Y:S01]  /*ab10*/  I2FP.F32.S32 R0, R210 ;  /* 0x000000d200007245 */ /* 0x000fe20000201400 */
[CC--:B------:R-:W-:Y:S01]  /*ab20*/  FFMA.FTZ R84, R137.reuse, -R132.reuse, R84 ;  /* 0x8000008489547223 */ /* 0x0c0fe20000010054 */
[----:B------:R-:W-:Y:S01]  /*ab30*/  I2FP.F32.S32 R139, R139 ;  /* 0x0000008b008b7245 */ /* 0x000fe20000201400 */
[-C--:B------:R-:W-:Y:S01]  /*ab40*/  FFMA.FTZ R85, R138, -R132.reuse, R85 ;  /* 0x800000848a557223 */ /* 0x080fe20000010055 */
[----:B------:R-:W-:Y:S01]  /*ab50*/  I2FP.F32.S32 R189, R189 ;  /* 0x000000bd00bd7245 */ /* 0x000fe20000201400 */
[C---:B------:R-:W-:Y:S01]  /*ab60*/  FFMA.FTZ R97, R0.reuse, -R132, R97 ;  /* 0x8000008400617223 */ /* 0x040fe20000010061 */
[----:B------:R-:W-:Y:S01]  /*ab70*/  I2FP.F32.S32 R188, R188 ;  /* 0x000000bc00bc7245 */ /* 0x000fe20000201400 */
[-C--:B------:R-:W-:Y:S01]  /*ab80*/  FFMA.FTZ R103, R0, -R132.reuse, R103 ;  /* 0x8000008400677223 */ /* 0x080fe20000010067 */
[----:B------:R-:W-:Y:S01]  /*ab90*/  I2FP.F32.S32 R0, R217 ;  /* 0x000000d900007245 */ /* 0x000fe20000201400 */
[-C--:B------:R-:W-:Y:S01]  /*aba0*/  FFMA.FTZ R98, R137, -R132.reuse, R98 ;  /* 0x8000008489627223 */ /* 0x080fe20000010062 */
[----:B------:R-:W-:Y:S01]  /*abb0*/  I2FP.F32.S32 R137, R215 ;  /* 0x000000d700897245 */ /* 0x000fe20000201400 */
[----:B------:R-:W-:Y:S01]  /*abc0*/  FFMA.FTZ R99, R138, -R132, R99 ;  /* 0x800000848a637223 */ /* 0x000fe20000010063 */
[----:B------:R-:W-:Y:S01]  /*abd0*/  I2FP.F32.S32 R138, R214 ;  /* 0x000000d6008a7245 */ /* 0x000fe20000201400 */
[C---:B------:R-:W-:Y:S01]  /*abe0*/  FFMA.FTZ R96, R3.reuse, -R132, R96 ;  /* 0x8000008403607223 */ /* 0x040fe20000010060 */
[----:B------:R-:W-:Y:S01]  /*abf0*/  I2FP.F32.S32 R2, R2 ;  /* 0x0000000200027245 */ /* 0x000fe20000201400 */
[----:B------:R-:W-:Y:S01]  /*ac00*/  FFMA.FTZ R102, R3, -R132, R102 ;  /* 0x8000008403667223 */ /* 0x000fe20000010066 */
[----:B------:R-:W-:Y:S01]  /*ac10*/  I2FP.F32.S32 R3, R216 ;  /* 0x000000d800037245 */ /* 0x000fe20000201400 */
[CC--:B------:R-:W-:Y:S01]  /*ac20*/  FFMA.FTZ R117, R0.reuse, -R132.reuse, R117 ;  /* 0x8000008400757223 */ /* 0x0c0fe20000010075 */
[----:B------:R-:W-:Y:S01]  /*ac30*/  I2FP.F32.S32 R191, R191 ;  /* 0x000000bf00bf7245 */ /* 0x000fe20000201400 */
[-C--:B------:R-:W-:Y:S01]  /*ac40*/  FFMA.FTZ R131, R0, -R132.reuse, R131 ;  /* 0x8000008400837223 */ /* 0x080fe20000010083 */
[----:B------:R-:W-:Y:S01]  /*ac50*/  FMNMX.FTZ R0, R6, R133, !PT ;  /* 0x0000008506007209 */ /* 0x000fe20007810000 */
[CC--:B------:R-:W-:Y:S01]  /*ac60*/  FFMA.FTZ R112, R138.reuse, -R132.reuse, R112 ;  /* 0x800000848a707223 */ /* 0x0c0fe20000010070 */
[----:B------:R-:W-:Y:S01]  /*ac70*/  I2FP.F32.S32 R207, R207 ;  /* 0x000000cf00cf7245 */ /* 0x000fe20000201400 */
[----:B------:R-:W-:Y:S01]  /*ac80*/  FFMA.FTZ R113, R137, -R132, R113 ;  /* 0x8000008489717223 */ /* 0x000fe20000010071 */
[----:B------:R-:W-:Y:S01]  /*ac90*/  FMNMX.FTZ R0, R7, R0, !PT ;  /* 0x0000000007007209 */ /* 0x000fe20007810000 */
[----:B------:R-:W-:Y:S01]  /*aca0*/  FFMA.FTZ R118, R138, -R132, R118 ;  /* 0x800000848a767223 */ /* 0x000fe20000010076 */
[----:B------:R-:W-:Y:S01]  /*acb0*/  I2FP.F32.S32 R138, R218 ;  /* 0x000000da008a7245 */ /* 0x000fe20000201400 */
[-C--:B------:R-:W-:Y:S01]  /*acc0*/  FFMA.FTZ R119, R137, -R132.reuse, R119 ;  /* 0x8000008489777223 */ /* 0x080fe20000010077 */
[----:B------:R-:W-:Y:S01]  /*acd0*/  I2FP.F32.S32 R137, R219 ;  /* 0x000000db00897245 */ /* 0x000fe20000201400 */
[C---:B------:R-:W-:Y:S01]  /*ace0*/  FFMA.FTZ R116, R3.reuse, -R132, R116 ;  /* 0x8000008403747223 */ /* 0x040fe20000010074 */
[----:B------:R-:W-:Y:S01]  /*acf0*/  I2FP.F32.S32 R206, R206 ;  /* 0x000000ce00ce7245 */ /* 0x000fe20000201400 */
[----:B------:R-:W-:Y:S01]  /*ad00*/  FFMA.FTZ R130, R3, -R132, R130 ;  /* 0x8000008403827223 */ /* 0x000fe20000010082 */
[----:B------:R-:W-:Y:S01]  /*ad10*/  FMNMX.FTZ R3, R4, R134, !PT ;  /* 0x0000008604037209 */ /* 0x000fe20007810000 */
[-C--:B------:R-:W-:Y:S01]  /*ad20*/  FFMA.FTZ R128, R138, -R132.reuse, R128 ;  /* 0x800000848a807223 */ /* 0x080fe20000010080 */
[----:B------:R-:W-:Y:S01]  /*ad30*/  I2FP.F32.S32 R140, R211 ;  /* 0x000000d3008c7245 */ /* 0x000fe20000201400 */
[-C--:B------:R-:W-:Y:S01]  /*ad40*/  FFMA.FTZ R129, R137, -R132.reuse, R129 ;  /* 0x8000008489817223 */ /* 0x080fe20000010081 */
[----:B------:R-:W-:Y:S01]  /*ad50*/  FMNMX.FTZ R137, R10, R135, !PT ;  /* 0x000000870a897209 */ /* 0x000fe20007810000 */
[-C--:B------:R-:W-:Y:S01]  /*ad60*/  FFMA.FTZ R20, R139, -R132.reuse, R20 ;  /* 0x800000848b147223 */ /* 0x080fe20000010014 */
[----:B------:R-:W-:Y:S01]  /*ad70*/  FMNMX.FTZ R138, R5, R3, !PT ;  /* 0x00000003058a7209 */ /* 0x000fe20007810000 */
[----:B------:R-:W-:Y:S01]  /*ad80*/  FFMA.FTZ R34, R139, -R132, R34 ;  /* 0x800000848b227223 */ /* 0x000fe20000010022 */
[----:B------:R-:W-:Y:S01]  /*ad90*/  FMNMX.FTZ R3, R18, R0, !PT ;  /* 0x0000000012037209 */ /* 0x000fe20007810000 */
[----:B------:R-:W-:Y:S01]  /*ada0*/  FFMA.FTZ R32, R224, -R132, R32 ;  /* 0x80000084e0207223 */ /* 0x000fe20000010020 */
[----:B------:R-:W-:Y:S01]  /*adb0*/  FMNMX.FTZ R0, R8, R136, !PT ;  /* 0x0000008808007209 */ /* 0x000fe20007810000 */
[-C--:B------:R-:W-:Y:S01]  /*adc0*/  FFMA.FTZ R33, R223, -R132.reuse, R33 ;  /* 0x80000084df217223 */ /* 0x080fe20000010021 */
        /* <DEDUP_REMOVED lines=17> */
[CC--:B------:R-:W-:Y:S01]  /*aee0*/  FFMA.FTZ R52, R191.reuse, -R132.reuse, R52 ;  /* 0x80000084bf347223 */ /* 0x0c0fe20000010034 */
        /* <DEDUP_REMOVED lines=40> */
[----:B------:R-:W-:Y:S02]  /*b170*/  FMNMX.FTZ R137, R37, R137, !PT ;  /* 0x0000008925897209 */ /* 0x000fe40007810000 */
[----:B------:R-:W-:Y:S02]  /*b180*/  FMNMX.FTZ R180, R50, R180, !PT ;  /* 0x000000b432b47209 */ /* 0x000fe40007810000 */
[----:B------:R-:W-:Y:S02]  /*b190*/  FMNMX.FTZ R3, R40, R3, !PT ;  /* 0x0000000328037209 */ /* 0x000fe40007810000 */
[----:B------:R-:W-:Y:S02]  /*b1a0*/  FMNMX.FTZ R0, R43, R0, !PT ;  /* 0x000000002b007209 */ /* 0x000fe40007810000 */
[----:B------:R-:W-:Y:S02]  /*b1b0*/  FMNMX.FTZ R137, R48, R137, !PT ;  /* 0x0000008930897209 */ /* 0x000fe40007810000 */
[----:B------:R-:W-:Y:S02]  /*b1c0*/  FMNMX.FTZ R180, R51, R180, !PT ;  /* 0x000000b433b47209 */ /* 0x000fe40007810000 */
[----:B------:R-:W-:Y:S02]  /*b1d0*/  I2FP.F32.S32 R2, R190 ;  /* 0x000000be00027245 */ /* 0x000fe40000201400 */
[----:B------:R-:W-:Y:S02]  /*b1e0*/  FMNMX.FTZ R3, R41, R3, !PT ;  /* 0x0000000329037209 */ /* 0x000fe40007810000 */
[----:B------:R-:W-:Y:S01]  /*b1f0*/  FMNMX.FTZ R0, R46, R0, !PT ;  /* 0x000000002e007209 */ /* 0x000fe20007810000 */
[CC--:B------:R-:W-:Y:S01]  /*b200*/  FFMA.FTZ R53, R2.reuse, -R132.reuse, R53 ;  /* 0x8000008402357223 */ /* 0x0c0fe20000010035 */
        /* <DEDUP_REMOVED lines=51> */
[-C--:B------:R-:W-:Y:S01]  /*b540*/  FFMA.FTZ R101, R139, -R132.reuse, R101 ;  /* 0x800000848b657223 */ /* 0x080fe20000010065 */
        /* <DEDUP_REMOVED lines=15> */
[----:B------:R-:W-:Y:S02]  /*b640*/  ISETP.GT.AND P6, PT, R225, RZ, PT ;  /* 0x000000ffe100720c */ /* 0x000fe40003fc4270 */
        /* <DEDUP_REMOVED lines=12> */
[----:B------:R-:W-:Y:S02]  /*b710*/  LOP3.LUT P0, RZ, R213, 0x10, RZ, 0xc0, !PT ;  /* 0x00000010d5ff7812 */ /* 0x000fe4000780c0ff */
[----:B------:R-:W-:Y:S02]  /*b720*/  FMNMX.FTZ R188, R120, R3, !PT ;  /* 0x0000000378bc7209 */ /* 0x000fe40007810000 */
[----:B------:R-:W-:Y:S02]  /*b730*/  FMNMX.FTZ R0, R123, R0, !PT ;  /* 0x000000007b007209 */ /* 0x000fe40007810000 */
[----:B------:R-:W-:Y:S02]  /*b740*/  FMNMX.FTZ R183, R128, R137, !PT ;  /* 0x0000008980b77209 */ /* 0x000fe40007810000 */
[----:B------:R-:W-:Y:S01]  /*b750*/  FMNMX.FTZ R180, R131, R180, !PT ;  /* 0x000000b483b47209 */ /* 0x000fe20007810000 */
[----:B------:R-:W-:Y:S06]  /*b760*/  @P6 BRA `(.L_x_139) ;  /* 0xffffffd400a06947 */ /* 0x000fec000383ffff */
.L_x_138:
[----:B------:R-:W-:Y:S01]  /*b770*/  FMNMX.FTZ R140, R129, R183, !PT ;  /* 0x000000b7818c7209 */ /* 0x000fe20007810000 */
[----:B------:R-:W-:Y:S01]  /*b780*/  FFMA.FTZ R125, R206, -R132, R125 ;  /* 0x80000084ce7d7223 */ /* 0x000fe2000001007d */
[----:B------:R-:W-:Y:S01]  /*b790*/  FMNMX.FTZ R3, R121, R188, !PT ;  /* 0x000000bc79037209 */ /* 0x000fe20007810000 */
[----:B-1----:R-:W-:Y:S01]  /*b7a0*/  SHFL.BFLY PT, R139, R180, 0x2, 0x1f ;  /* 0x0c401f00b48b7f89 */ /* 0x002fe200000e0000 */
[----:B------:R-:W-:Y:S01]  /*b7b0*/  FFMA.FTZ R127, R2, -R132, R127 ;  /* 0x80000084027f7223 */ /* 0x000fe2000001007f */
[----:B------:R-:W-:Y:S06]  /*b7c0*/  FMNMX.FTZ R0, R126, R0, !PT ;  /* 0x000000007e007209 */ /* 0x000fec0007810000 */
[----:B------:R-:W-:Y:S01]  /*b7d0*/  SHFL.BFLY PT, R137, R140, 0x2, 0x1f ;  /* 0x0c401f008c897f89 */ /* 0x000fe200000e0000 */
[----:B------:R-:W-:Y:S02]  /*b7e0*/  FMNMX.FTZ R3, R124, R3, !PT ;  /* 0x000000037c037209 */ /* 0x000fe40007810000 */
[----:B------:R-:W-:Y:S02]  /*b7f0*/  FMNMX.FTZ R0, R127, R0, !PT ;  /* 0x000000007f007209 */ /* 0x000fe40007810000 */
[----:B------:R-:W-:Y:S03]  /*b800*/  FMNMX.FTZ R3, R125, R3, !PT ;  /* 0x000000037d037209 */ /* 0x000fe60007810000 */
[----:B------:R-:W-:Y:S08]  /*b810*/  SHFL.BFLY PT, R2, R0, 0x2, 0x1f ;  /* 0x0c401f0000027f89 */ /* 0x000ff000000e0000 */
[----:B------:R-:W1:Y:S02]  /*b820*/  SHFL.BFLY PT, R138, R3, 0x2, 0x1f ;  /* 0x0c401f00038a7f89 */ /* 0x000e6400000e0000 */
[----:B-1----:R-:W-:Y:S02]  /*b830*/  FMNMX.FTZ R138, R3, R138, !PT ;  /* 0x0000008a038a7209 */ /* 0x002fe40007810000 */
[----:B------:R-:W-:Y:S02]  /*b840*/  FMNMX.FTZ R139, R180, R139, !PT ;  /* 0x0000008bb48b7209 */ /* 0x000fe40007810000 */
[----:B------:R-:W-:Y:S02]  /*b850*/  FMNMX.FTZ R140, R140, R137, !PT ;  /* 0x000000898c8c7209 */ /* 0x000fe40007810000 */
[----:B------:R-:W1:Y:S01]  /*b860*/  SHFL.BFLY PT, R142, R138, 0x1, 0x1f ;  /* 0x0c201f008a8e7f89 */ /* 0x000e6200000e0000 */
[----:B------:R-:W-:Y:S07]  /*b870*/  FMNMX.FTZ R2, R0, R2, !PT ;  /* 0x0000000200027209 */ /* 0x000fee0007810000 */
[----:B------:R-:W2:Y:S08]  /*b880*/  SHFL.BFLY PT, R137, R140, 0x1, 0x1f ;  /* 0x0c201f008c897f89 */ /* 0x000eb000000e0000 */
[----:B------:R-:W3:Y:S08]  /*b890*/  SHFL.BFLY PT, R141, R139, 0x1, 0x1f ;  /* 0x0c201f008b8d7f89 */ /* 0x000ef000000e0000 */
[----:B------:R-:W4:Y:S01]  /*b8a0*/  SHFL.BFLY PT, R3, R2, 0x1, 0x1f ;  /* 0x0c201f0002037f89 */ /* 0x000f2200000e0000 */
[----:B-1----:R-:W-:Y:S02]  /*b8b0*/  FMNMX.FTZ R138, R138, R142, !PT ;  /* 0x0000008e8a8a7209 */ /* 0x002fe40007810000 */
[----:B--2---:R-:W-:Y:S02]  /*b8c0*/  FMNMX.FTZ R140, R140, R137, !PT ;  /* 0x000000898c8c7209 */ /* 0x004fe40007810000 */
[----:B---3--:R-:W-:Y:S01]  /*b8d0*/  FMNMX.FTZ R139, R139, R141, !PT ;  /* 0x0000008d8b8b7209 */ /* 0x008fe20007810000 */
[----:B------:R-:W-:Y:S03]  /*b8e0*/  FMUL.FTZ R141, R138, UR4 ;  /* 0x000000048a8d7c20 */ /* 0x000fe60008410000 */
[C---:B------:R-:W-:Y:S01]  /*b8f0*/  FSETP.NEU.FTZ.AND P1, PT, R139.reuse, -INF , PT ;  /* 0xff8000008b00780b */ /* 0x040fe20003f3d000 */
[----:B------:R-:W-:Y:S04]  /*b900*/  FADD.FTZ R0, -R139, R133 ;  /* 0x000000858b007221 */ /* 0x000fe80000010100 */
[----:B------:R-:W-:Y:S01]  /*b910*/  FMUL.FTZ R133, R0, UR4 ;  /* 0x0000000400857c20 */ /* 0x000fe20008410000 */
[----:B------:R-:W-:Y:S03]  /*b920*/  FADD.FTZ R0, -R140, R134 ;  /* 0x000000868c007221 */ /* 0x000fe60000010100 */
[----:B------:R4:W1:Y:S02]  /*b930*/  MUFU.EX2 R137, R133 ;  /* 0x0000008500897308 */ /* 0x0008640000000800 */
[----:B----4-:R-:W-:Y:S01]  /*b940*/  FMNMX.FTZ R133, R2, R3, !PT ;  /* 0x0000000302857209 */ /* 0x010fe20007810000 */
[----:B------:R-:W-:Y:S07]  /*b950*/  FMUL.FTZ R2, R0, UR4 ;  /* 0x0000000400027c20 */ /* 0x000fee0008410000 */
[----:B------:R2:W3:Y:S01]  /*b960*/  MUFU.EX2 R134, R2 ;  /* 0x0000000200867308 */ /* 0x0004e20000000800 */
[----:B------:R-:W-:Y:S01]  /*b970*/  FADD.FTZ R0, -R133, R135 ;  /* 0x0000008785007221 */ /* 0x000fe20000010100 */
[----:B------:R-:W-:Y:S03]  /*b980*/  FMUL.FTZ R135, R139, UR4 ;  /* 0x000000048b877c20 */ /* 0x000fe60008410000 */
[----:B------:R-:W-:Y:S02]  /*b990*/  FMUL.FTZ R0, R0, UR4 ;  /* 0x0000000400007c20 */ /* 0x000fe40008410000 */
[----:B------:R-:W-:Y:S03]  /*b9a0*/  FSEL R135, R135, RZ, P1 ;  /* 0x000000ff87877208 */ /* 0x000fe60000800000 */
[----:B------:R4:W-:Y:S01]  /*b9b0*/  MUFU.EX2 R3, R0 ;  /* 0x0000000000037308 */ /* 0x0009e20000000800 */
[----:B------:R-:W-:Y:S01]  /*b9c0*/  FSETP.NEU.FTZ.AND P1, PT, R140, -INF , PT ;  /* 0xff8000008c00780b */ /* 0x000fe20003f3d000 */
[--C-:B------:R-:W-:Y:S01]  /*b9d0*/  FFMA.FTZ R50, R50, UR4, -R135.reuse ;  /* 0x0000000432327c23 */ /* 0x100fe20008010887 */
[--C-:B------:R-:W-:Y:S01]  /*b9e0*/  FFMA.FTZ R51, R51, UR4, -R135.reuse ;  /* 0x0000000433337c23 */ /* 0x100fe20008010887 */
[--C-:B------:R-:W-:Y:S01]  /*b9f0*/  FFMA.FTZ R54, R54, UR4, -R135.reuse ;  /* 0x0000000436367c23 */ /* 0x100fe20008010887 */
[--C-:B------:R-:W-:Y:S01]  /*ba00*/  FFMA.FTZ R55, R55, UR4, -R135.reuse ;  /* 0x0000000437377c23 */ /* 0x100fe20008010887 */
[--C-:B------:R-:W-:Y:S04]  /*ba10*/  FFMA.FTZ R18, R18, UR4, -R135.reuse ;  /* 0x0000000412127c23 */ /* 0x100fe80008010887 */
        /* <DEDUP_REMOVED lines=10> */
[--C-:B------:R-:W-:Y:S01]  /*bac0*/  FFMA.FTZ R35, R35, UR4, -R135.reuse ;  /* 0x0000000423237c23 */ /* 0x100fe20008010887 */
[----:B--2---:R-:W-:Y:S01]  /*bad0*/  FADD.FTZ R2, -R138, R136 ;  /* 0x000000888a027221 */ /* 0x004fe20000010100 */
[----:B------:R-:W-:Y:S01]  /*bae0*/  FMUL.FTZ R136, R133, UR4 ;  /* 0x0000000485887c20 */ /* 0x000fe20008410000 */
[--C-:B------:R-:W-:Y:S01]  /*baf0*/  FFMA.FTZ R6, R6, UR4, -R135.reuse ;  /* 0x0000000406067c23 */ /* 0x100fe20008010887 */
[--C-:B------:R-:W-:Y:S01]  /*bb00*/  FFMA.FTZ R7, R7, UR4, -R135.reuse ;  /* 0x0000000407077c23 */ /* 0x100fe20008010887 */
[----:B----4-:R-:W-:Y:S03]  /*bb10*/  FMUL.FTZ R0, R2, UR4 ;  /* 0x0000000402007c20 */ /* 0x010fe60008410000 */
[----:B------:R2:W-:Y:S01]  /*bb20*/  MUFU.EX2 R219, R19 ;  /* 0x0000001300db7308 */ /* 0x0005e20000000800 */
[----:B------:R-:W-:Y:S01]  /*bb30*/  FMUL.FTZ R2, R140, UR4 ;  /* 0x000000048c027c20 */ /* 0x000fe20008410000 */
[--C-:B------:R-:W-:Y:S01]  /*bb40*/  FFMA.FTZ R70, R70, UR4, -R135.reuse ;  /* 0x0000000446467c23 */ /* 0x100fe20008010887 */
[--C-:B------:R-:W-:Y:S01]  /*bb50*/  FFMA.FTZ R71, R71, UR4, -R135.reuse ;  /* 0x0000000447477c23 */ /* 0x100fe20008010887 */
[--C-:B------:R-:W-:Y:S01]  /*bb60*/  FFMA.FTZ R82, R82, UR4, -R135.reuse ;  /* 0x0000000452527c23 */ /* 0x100fe20008010887 */
[--C-:B------:R-:W-:Y:S01]  /*bb70*/  FFMA.FTZ R83, R83, UR4, -R135.reuse ;  /* 0x0000000453537c23 */ /* 0x100fe20008010887 */
[----:B------:R-:W-:Y:S01]  /*bb80*/  FSEL R2, R2, RZ, P1 ;  /* 0x000000ff02027208 */ /* 0x000fe20000800000 */
[----:B------:R-:W-:Y:S03]  /*bb90*/  FFMA.FTZ R86, R86, UR4, -R135 ;  /* 0x0000000456567c23 */ /* 0x000fe60008010887 */
[----:B------:R4:W-:Y:S01]  /*bba0*/  MUFU.EX2 R179, R6 ;  /* 0x0000000600b37308 */ /* 0x0009e20000000800 */
[----:B-1----:R-:W-:Y:S01]  /*bbb0*/  FMUL.FTZ R18, R137, R154 ;  /* 0x0000009a89127220 */ /* 0x002fe20000410000 */
[----:B------:R-:W-:Y:S01]  /*bbc0*/  FSETP.NEU.FTZ.AND P1, PT, R133, -INF , PT ;  /* 0xff8000008500780b */ /* 0x000fe20003f3d000 */
[--C-:B------:R-:W-:Y:S01]  /*bbd0*/  FFMA.FTZ R48, R48, UR4, -R2.reuse ;  /* 0x0000000430307c23 */ /* 0x100fe20008010802 */
[--C-:B------:R-:W-:Y:S01]  /*bbe0*/  FFMA.FTZ R49, R49, UR4, -R2.reuse ;  /* 0x0000000431317c23 */ /* 0x100fe20008010802 */
[--C-:B------:R-:W-:Y:S01]  /*bbf0*/  FFMA.FTZ R52, R52, UR4, -R2.reuse ;  /* 0x0000000434347c23 */ /* 0x100fe20008010802 */
[--C-:B------:R-:W-:Y:S01]  /*bc00*/  FFMA.FTZ R53, R53, UR4, -R2.reuse ;  /* 0x0000000435357c23 */ /* 0x100fe20008010802 */
[----:B------:R-:W-:Y:S03]  /*bc10*/  FSEL R136, R136, RZ, P1 ;  /* 0x000000ff88887208 */ /* 0x000fe60000800000 */
[----:B------:R1:W-:Y:S01]  /*bc20*/  MUFU.EX2 R182, R7 ;  /* 0x0000000700b67308 */ /* 0x0003e20000000800 */
[----:B--2---:R-:W-:Y:S01]  /*bc30*/  FMUL.FTZ R19, R137, R155 ;  /* 0x0000009b89137220 */ /* 0x004fe20000410000 */
[--C-:B------:R-:W-:Y:S01]  /*bc40*/  FFMA.FTZ R16, R16, UR4, -R2.reuse ;  /* 0x0000000410107c23 */ /* 0x100fe20008010802 */
[----:B------:R-:W-:Y:S01]  /*bc50*/  FFMA.FTZ R17, R17, UR4, -R2 ;  /* 0x0000000411117c23 */ /* 0x000fe20008010802 */
[--C-:B------:R-:W-:Y:S01]  /*bc60*/  FFMA.FTZ R26, R26, UR4, -R136.reuse ;  /* 0x000000041a1a7c23 */ /* 0x100fe20008010888 */
[--C-:B------:R-:W-:Y:S01]  /*bc70*/  FFMA.FTZ R27, R27, UR4, -R136.reuse ;  /* 0x000000041b1b7c23 */ /* 0x100fe20008010888 */
[--C-:B------:R-:W-:Y:S01]  /*bc80*/  FFMA.FTZ R46, R46, UR4, -R136.reuse ;  /* 0x000000042e2e7c23 */ /* 0x100fe20008010888 */
[----:B------:R-:W-:Y:S03]  /*bc90*/  FFMA.FTZ R47, R47, UR4, -R136 ;  /* 0x000000042f2f7c23 */ /* 0x000fe60008010888 */
[----:B------:R-:W-:Y:S01]  /*bca0*/  MUFU.EX2 R183, R26 ;  /* 0x0000001a00b77308 */ /* 0x000fe20000000800 */
[----:B------:R-:W-:Y:S01]  /*bcb0*/  FSETP.NEU.FTZ.AND P1, PT, R138, -INF , PT ;  /* 0xff8000008a00780b */ /* 0x000fe20003f3d000 */
[--C-:B------:R-:W-:Y:S01]  /*bcc0*/  FFMA.FTZ R36, R36, UR4, -R2.reuse ;  /* 0x0000000424247c23 */ /* 0x100fe20008010802 */
[----:B------:R-:W-:Y:S01]  /*bcd0*/  FFMA.FTZ R37, R37, UR4, -R2 ;  /* 0x0000000425257c23 */ /* 0x000fe20008010802 */
[--C-:B------:R-:W-:Y:S01]  /*bce0*/  FFMA.FTZ R42, R42, UR4, -R136.reuse ;  /* 0x000000042a2a7c23 */ /* 0x100fe20008010888 */
[----:B------:R-:W-:Y:S01]  /*bcf0*/  FSEL R141, R141, RZ, P1 ;  /* 0x000000ff8d8d7208 */ /* 0x000fe20000800000 */
[----:B------:R-:W-:Y:S01]  /*bd00*/  FFMA.FTZ R43, R43, UR4, -R136 ;  /* 0x000000042b2b7c23 */ /* 0x000fe20008010888 */
[C---:B----4-:R-:W-:Y:S03]  /*bd10*/  FMUL.FTZ R6, R137.reuse, R150 ;  /* 0x0000009689067220 */ /* 0x050fe60000410000 */
[----:B------:R-:W-:Y:S01]  /*bd20*/  MUFU.EX2 R186, R27 ;  /* 0x0000001b00ba7308 */ /* 0x000fe20000000800 */
[----:B-1----:R-:W-:Y:S01]  /*bd30*/  FMUL.FTZ R7, R137, R151 ;  /* 0x0000009789077220 */ /* 0x002fe20000410000 */
        /* <DEDUP_REMOVED lines=8> */
[----:B------:R-:W-:Y:S01]  /*bdc0*/  FFMA.FTZ R21, R21, UR4, -R2 ;  /* 0x0000000415157c23 */ /* 0x000fe20008010802 */
[--C-:B------:R-:W-:Y:S01]  /*bdd0*/  FFMA.FTZ R30, R30, UR4, -R136.reuse ;  /* 0x000000041e1e7c23 */ /* 0x100fe20008010888 */
        /* <DEDUP_REMOVED lines=17> */
[--C-:B------:R-:W-:Y:S01]  /*bef0*/  FFMA.FTZ R9, R9, UR4, -R141.reuse ;  /* 0x0000000409097c23 */ /* 0x100fe2000801088d */
[--C-:B------:R-:W-:Y:S01]  /*bf00*/  FFMA.FTZ R12, R12, UR4, -R141.reuse ;  /* 0x000000040c0c7c23 */ /* 0x100fe2000801088d */
[--C-:B------:R-:W-:Y:S03]  /*bf10*/  FFMA.FTZ R13, R13, UR4, -R141.reuse ;  /* 0x000000040d0d7c23 */ /* 0x100fe6000801088d */
[----:B------:R-:W-:Y:S01]  /*bf20*/  MUFU.EX2 R236, R47 ;  /* 0x0000002f00ec7308 */ /* 0x000fe20000000800 */
[----:B-1----:R-:W1:Y:S01]  /*bf30*/  LDSM.16.MT88.4 R24, [R193+0x4000] ;  /* 0x00400000c118783b */ /* 0x002e620000004200 */
[--C-:B------:R-:W-:Y:S01]  /*bf40*/  FFMA.FTZ R64, R64, UR4, -R2.reuse ;  /* 0x0000000440407c23 */ /* 0x100fe20008010802 */
[----:B------:R-:W-:Y:S01]  /*bf50*/  FFMA.FTZ R65, R65, UR4, -R2 ;  /* 0x0000000441417c23 */ /* 0x000fe20008010802 */
        /* <DEDUP_REMOVED lines=8> */
[--C-:B------:R-:W-:Y:S01]  /*bfe0*/  FFMA.FTZ R57, R57, UR4, -R141.reuse ;  /* 0x0000000439397c23 */ /* 0x100fe2000801088d */
[----:B------:R-:W-:Y:S01]  /*bff0*/  FFMA.FTZ R81, R81, UR4, -R2 ;  /* 0x0000000451517c23 */ /* 0x000fe20008010802 */
[--C-:B------:R-:W-:Y:S01]  /*c000*/  FFMA.FTZ R74, R74, UR4, -R136.reuse ;  /* 0x000000044a4a7c23 */ /* 0x100fe20008010888 */
[--C-:B------:R-:W-:Y:S03]  /*c010*/  FFMA.FTZ R75, R75, UR4, -R136.reuse ;  /* 0x000000044b4b7c23 */ /* 0x100fe60008010888 */
[----:B------:R2:W-:Y:S01]  /*c020*/  MUFU.EX2 R232, R45 ;  /* 0x0000002d00e87308 */ /* 0x0005e20000000800 */
[--C-:B------:R-:W-:Y:S01]  /*c030*/  FFMA.FTZ R78, R78, UR4, -R136.reuse ;  /* 0x000000044e4e7c23 */ /* 0x100fe20008010888 */
[----:B------:R-:W-:Y:S01]  /*c040*/  FFMA.FTZ R79, R79, UR4, -R136 ;  /* 0x000000044f4f7c23 */ /* 0x000fe20008010888 */
[--C-:B------:R-:W-:Y:S01]  /*c050*/  FFMA.FTZ R72, R72, UR4, -R141.reuse ;  /* 0x0000000448487c23 */ /* 0x100fe2000801088d */
[--C-:B------:R-:W-:Y:S01]  /*c060*/  FFMA.FTZ R73, R73, UR4, -R141.reuse ;  /* 0x0000000449497c23 */ /* 0x100fe2000801088d */
[--C-:B------:R-:W-:Y:S01]  /*c070*/  FFMA.FTZ R76, R76, UR4, -R141.reuse ;  /* 0x000000044c4c7c23 */ /* 0x100fe2000801088d */
[----:B------:R-:W-:Y:S01]  /*c080*/  FFMA.FTZ R77, R77, UR4, -R141 ;  /* 0x000000044d4d7c23 */ /* 0x000fe2000801088d */
        /* <DEDUP_REMOVED lines=10> */
[----:B--2---:R-:W2:Y:S01]  /*c130*/  LDSM.16.MT88.4 R44, [R194+0x4000] ;  /* 0x00400000c22c783b */ /* 0x004ea20000004200 */
[--C-:B------:R-:W-:Y:S01]  /*c140*/  FFMA.FTZ R91, R91, UR4, -R136.reuse ;  /* 0x000000045b5b7c23 */ /* 0x100fe20008010888 */
[--C-:B------:R-:W-:Y:S01]  /*c150*/  FFMA.FTZ R94, R94, UR4, -R136.reuse ;  /* 0x000000045e5e7c23 */ /* 0x100fe20008010888 */
[----:B------:R-:W-:Y:S01]  /*c160*/  FFMA.FTZ R95, R95, UR4, -R136 ;  /* 0x000000045f5f7c23 */ /* 0x000fe20008010888 */
[--C-:B------:R-:W-:Y:S01]  /*c170*/  FFMA.FTZ R88, R88, UR4, -R141.reuse ;  /* 0x0000000458587c23 */ /* 0x100fe2000801088d */
[--C-:B------:R-:W-:Y:S01]  /*c180*/  FFMA.FTZ R89, R89, UR4, -R141.reuse ;  /* 0x0000000459597c23 */ /* 0x100fe2000801088d */
[--C-:B------:R-:W-:Y:S03]  /*c190*/  FFMA.FTZ R92, R92, UR4, -R141.reuse ;  /* 0x000000045c5c7c23 */ /* 0x100fe6000801088d */
[----:B------:R5:W-:Y:S01]  /*c1a0*/  MUFU.EX2 R208, R16 ;  /* 0x0000001000d07308 */ /* 0x000be20000000800 */
[----:B---3--:R-:W-:Y:S01]  /*c1b0*/  FMUL.FTZ R4, R134, R148 ;  /* 0x0000009486047220 */ /* 0x008fe20000410000 */
[----:B------:R-:W-:Y:S01]  /*c1c0*/  FFMA.FTZ R93, R93, UR4, -R141 ;  /* 0x000000045d5d7c23 */ /* 0x000fe2000801088d */
[--C-:B------:R-:W-:Y:S01]  /*c1d0*/  FFMA.FTZ R100, R100, UR4, -R2.reuse ;  /* 0x0000000464647c23 */ /* 0x100fe20008010802 */
[--C-:B------:R-:W-:Y:S01]  /*c1e0*/  FFMA.FTZ R101, R101, UR4, -R2.reuse ;  /* 0x0000000465657c23 */ /* 0x100fe20008010802 */
[--C-:B------:R-:W-:Y:S01]  /*c1f0*/  FFMA.FTZ R112, R112, UR4, -R2.reuse ;  /* 0x0000000470707c23 */ /* 0x100fe20008010802 */
[--C-:B------:R-:W-:Y:S01]  /*c200*/  FFMA.FTZ R113, R113, UR4, -R2.reuse ;  /* 0x0000000471717c23 */ /* 0x100fe20008010802 */
[--C-:B------:R-:W-:Y:S03]  /*c210*/  FFMA.FTZ R116, R116, UR4, -R2.reuse ;  /* 0x0000000474747c23 */ /* 0x100fe60008010802 */
[----:B------:R3:W1:Y:S01]  /*c220*/  MUFU.EX2 R217, R17 ;  /* 0x0000001100d97308 */ /* 0x0006620000000800 */
[----:B----4-:R-:W-:Y:S01]  /*c230*/  FMUL.FTZ R5, R134, R149 ;  /* 0x0000009586057220 */ /* 0x010fe20000410000 */
[--C-:B------:R-:W-:Y:S01]  /*c240*/  FFMA.FTZ R117, R117, UR4, -R2.reuse ;  /* 0x0000000475757c23 */ /* 0x100fe20008010802 */
[--C-:B------:R-:W-:Y:S01]  /*c250*/  FFMA.FTZ R128, R128, UR4, -R2.reuse ;  /* 0x0000000480807c23 */ /* 0x100fe20008010802 */
[----:B------:R-:W-:Y:S01]  /*c260*/  FFMA.FTZ R2, R129, UR4, -R2 ;  /* 0x0000000481027c23 */ /* 0x000fe20008010802 */
[--C-:B------:R-:W-:Y:S01]  /*c270*/  FFMA.FTZ R102, R102, UR4, -R135.reuse ;  /* 0x0000000466667c23 */ /* 0x100fe20008010887 */
[--C-:B------:R-:W-:Y:S01]  /*c280*/  FFMA.FTZ R103, R103, UR4, -R135.reuse ;  /* 0x0000000467677c23 */ /* 0x100fe20008010887 */
[--C-:B------:R-:W-:Y:S03]  /*c290*/  FFMA.FTZ R114, R114, UR4, -R135.reuse ;  /* 0x0000000472727c23 */ /* 0x100fe60008010887 */
[----:B------:R1:W-:Y:S01]  /*c2a0*/  MUFU.EX2 R230, R38 ;  /* 0x0000002600e67308 */ /* 0x0003e20000000800 */
        /* <DEDUP_REMOVED lines=8> */
[----:B---3--:R-:W-:Y:S01]  /*c330*/  FMUL.FTZ R17, R134, R153 ;  /* 0x0000009986117220 */ /* 0x008fe20000410000 */
[--C-:B------:R-:W-:Y:S01]  /*c340*/  FFMA.FTZ R105, R105, UR4, -R141.reuse ;  /* 0x0000000469697c23 */ /* 0x100fe2000801088d */
[----:B------:R-:W-:Y:S01]  /*c350*/  LDSM.16.MT88.4 R152, [R193+0x5c00] ;  /* 0x005c0000c198783b */ /* 0x000fe20000004200 */
[--C-:B------:R-:W-:Y:S01]  /*c360*/  FFMA.FTZ R108, R108, UR4, -R141.reuse ;  /* 0x000000046c6c7c23 */ /* 0x100fe2000801088d */
[----:B------:R-:W-:Y:S01]  /*c370*/  FFMA.FTZ R109, R109, UR4, -R141 ;  /* 0x000000046d6d7c23 */ /* 0x000fe2000801088d */
[--C-:B------:R-:W-:Y:S01]  /*c380*/  FFMA.FTZ R118, R118, UR4, -R135.reuse ;  /* 0x0000000476767c23 */ /* 0x100fe20008010887 */
[--C-:B------:R-:W-:Y:S03]  /*c390*/  FFMA.FTZ R119, R119, UR4, -R135.reuse ;  /* 0x0000000477777c23 */ /* 0x100fe60008010887 */
[----:B------:R3:W-:Y:S01]  /*c3a0*/  MUFU.EX2 R223, R36 ;  /* 0x0000002400df7308 */ /* 0x0007e20000000800 */
[----:B-1----:R-:W-:Y:S01]  /*c3b0*/  F2FP.BF16.F32.PACK_AB R38, R217, R208 ;  /* 0x000000d0d926723e */ /* 0x002fe200000010ff */
[--C-:B------:R-:W-:Y:S01]  /*c3c0*/  FFMA.FTZ R130, R130, UR4, -R135.reuse ;  /* 0x0000000482827c23 */ /* 0x100fe20008010887 */
[----:B------:R-:W-:Y:S01]  /*c3d0*/  FFMA.FTZ R135, R131, UR4, -R135 ;  /* 0x0000000483877c23 */ /* 0x000fe20008010887 */
[--C-:B------:R-:W-:Y:S01]  /*c3e0*/  FFMA.FTZ R122, R122, UR4, -R136.reuse ;  /* 0x000000047a7a7c23 */ /* 0x100fe20008010888 */
[--C-:B------:R-:W-:Y:S01]  /*c3f0*/  FFMA.FTZ R123, R123, UR4, -R136.reuse ;  /* 0x000000047b7b7c23 */ /* 0x100fe20008010888 */
[--C-:B------:R-:W-:Y:S01]  /*c400*/  FFMA.FTZ R126, R126, UR4, -R136.reuse ;  /* 0x000000047e7e7c23 */ /* 0x100fe20008010888 */
[--C-:B------:R-:W-:Y:S03]  /*c410*/  FFMA.FTZ R120, R120, UR4, -R141.reuse ;  /* 0x0000000478787c23 */ /* 0x100fe6000801088d */
[----:B------:R1:W-:Y:S01]  /*c420*/  MUFU.EX2 R233, R37 ;  /* 0x0000002500e97308 */ /* 0x0003e20000000800 */
[----:B----4-:R-:W-:Y:S01]  /*c430*/  F2FP.BF16.F32.PACK_AB R39, R219, R216 ;  /* 0x000000d8db27723e */ /* 0x010fe200000010ff */
[--C-:B------:R-:W-:Y:S01]  /*c440*/  FFMA.FTZ R121, R121, UR4, -R141.reuse ;  /* 0x0000000479797c23 */ /* 0x100fe2000801088d */
[--C-:B------:R-:W-:Y:S01]  /*c450*/  FFMA.FTZ R124, R124, UR4, -R141.reuse ;  /* 0x000000047c7c7c23 */ /* 0x100fe2000801088d */
[----:B------:R-:W-:Y:S01]  /*c460*/  FFMA.FTZ R136, R127, UR4, -R136 ;  /* 0x000000047f887c23 */ /* 0x000fe20008010888 */
[----:B------:R-:W-:Y:S05]  /*c470*/  FFMA.FTZ R141, R125, UR4, -R141 ;  /* 0x000000047d8d7c23 */ /* 0x000fea000801088d */
[----:B------:R-:W4:Y:S01]  /*c480*/  MUFU.EX2 R0, R0 ;  /* 0x0000000000007308 */ /* 0x000f220000000800 */
[----:B---3--:R-:W-:Y:S09]  /*c490*/  F2FP.BF16.F32.PACK_AB R36, R180, R178 ;  /* 0x000000b2b424723e */ /* 0x008ff200000010ff */
[----:B------:R3:W-:Y:S01]  /*c4a0*/  MUFU.EX2 R143, R10 ;  /* 0x0000000a008f7308 */ /* 0x0007e20000000800 */
[----:B-1----:R-:W-:Y:S09]  /*c4b0*/  F2FP.BF16.F32.PACK_AB R37, R182, R179 ;  /* 0x000000b3b625723e */ /* 0x002ff200000010ff */
[----:B------:R1:W-:Y:S01]  /*c4c0*/  MUFU.EX2 R177, R11 ;  /* 0x0000000b00b17308 */ /* 0x0003e20000000800 */
[-C--:B------:R-:W-:Y:S09]  /*c4d0*/  HMMA.16816.F32.BF16 R4, R36, R24.reuse, R4 ;  /* 0x000000182404723c */ /* 0x080ff20000041804 */
[----:B------:R5:W-:Y:S02]  /*c4e0*/  MUFU.EX2 R187, R14 ;  /* 0x0000000e00bb7308 */ /* 0x000be40000000800 */
[C---:B---3--:R-:W-:Y:S08]  /*c4f0*/  FMUL.FTZ R10, R3.reuse, R146 ;  /* 0x00000092030a7220 */ /* 0x048ff00000410000 */
[----:B------:R3:W-:Y:S01]  /*c500*/  MUFU.EX2 R207, R15 ;  /* 0x0000000f00cf7308 */ /* 0x0007e20000000800 */
[C---:B-1----:R-:W-:Y:S09]  /*c510*/  FMUL.FTZ R11, R3.reuse, R147 ;  /* 0x00000093030b7220 */ /* 0x042ff20000410000 */
[----:B------:R4:W-:Y:S01]  /*c520*/  MUFU.EX2 R142, R8 ;  /* 0x00000008008e7308 */ /* 0x0009e20000000800 */
[C---:B-----5:R-:W-:Y:S09]  /*c530*/  FMUL.FTZ R14, R3.reuse, R158 ;  /* 0x0000009e030e7220 */ /* 0x060ff20000410000 */
[----:B------:R1:W-:Y:S01]  /*c540*/  MUFU.EX2 R176, R9 ;  /* 0x0000000900b07308 */ /* 0x0003e20000000800 */
[----:B---3--:R-:W-:Y:S09]  /*c550*/  FMUL.FTZ R15, R3, R159 ;  /* 0x0000009f030f7220 */ /* 0x008ff20000410000 */
[----:B------:R3:W-:Y:S01]  /*c560*/  MUFU.EX2 R185, R12 ;  /* 0x0000000c00b97308 */ /* 0x0007e20000000800 */
[C---:B----4-:R-:W-:Y:S09]  /*c570*/  FMUL.FTZ R8, R0.reuse, R144 ;  /* 0x0000009000087220 */ /* 0x050ff20000410000 */
[----:B------:R4:W5:Y:S01]  /*c580*/  MUFU.EX2 R205, R13 ;  /* 0x0000000d00cd7308 */ /* 0x0009620000000800 */
[C---:B-1----:R-:W-:Y:S09]  /*c590*/  FMUL.FTZ R9, R0.reuse, R145 ;  /* 0x0000009100097220 */ /* 0x042ff20000410000 */
[----:B------:R5:W-:Y:S01]  /*c5a0*/  MUFU.EX2 R214, R42 ;  /* 0x0000002a00d67308 */ /* 0x000be20000000800 */
[C---:B---3--:R-:W-:Y:S09]  /*c5b0*/  FMUL.FTZ R12, R0.reuse, R156 ;  /* 0x0000009c000c7220 */ /* 0x048ff20000410000 */
[----:B------:R1:W-:Y:S01]  /*c5c0*/  MUFU.EX2 R224, R43 ;  /* 0x0000002b00e07308 */ /* 0x0003e20000000800 */
[----:B----4-:R-:W-:Y:S09]  /*c5d0*/  FMUL.FTZ R13, R0, R157 ;  /* 0x0000009d000d7220 */ /* 0x010ff20000410000 */
[----:B------:R3:W-:Y:S01]  /*c5e0*/  MUFU.EX2 R209, R40 ;  /* 0x0000002800d17308 */ /* 0x0007e20000000800 */
[----:B-----5:R-:W-:Y:S09]  /*c5f0*/  F2FP.BF16.F32.PACK_AB R42, R205, R185 ;  /* 0x000000b9cd2a723e */ /* 0x020ff200000010ff */
[----:B------:R4:W-:Y:S01]  /*c600*/  MUFU.EX2 R222, R41 ;  /* 0x0000002900de7308 */ /* 0x0009e20000000800 */
[----:B-1----:R-:W-:Y:S09]  /*c610*/  F2FP.BF16.F32.PACK_AB R43, R207, R187 ;  /* 0x000000bbcf2b723e */ /* 0x002ff200000010ff */
[----:B------:R-:W-:Y:S01]  /*c620*/  MUFU.EX2 R241, R51 ;  /* 0x0000003300f17308 */ /* 0x000fe20000000800 */
[----:B---3--:R-:W-:Y:S09]  /*c630*/  F2FP.BF16.F32.PACK_AB R40, R176, R142 ;  /* 0x0000008eb028723e */ /* 0x008ff200000010ff */
[----:B------:R-:W-:Y:S01]  /*c640*/  MUFU.EX2 R237, R48 ;  /* 0x0000003000ed7308 */ /* 0x000fe20000000800 */
[----:B----4-:R-:W-:Y:S09]  /*c650*/  F2FP.BF16.F32.PACK_AB R41, R177, R143 ;  /* 0x0000008fb129723e */ /* 0x010ff200000010ff */
[----:B------:R1:W-:Y:S01]  /*c660*/  MUFU.EX2 R240, R49 ;  /* 0x0000003100f07308 */ /* 0x0003e20000000800 */
[C---:B------:R-:W-:Y:S06]  /*c670*/  HMMA.16816.F32.BF16 R8, R40.reuse, R24, R8 ;  /* 0x000000182808723c */ /* 0x040fec0000041808 */
[-C--:B------:R-:W-:Y:S03]  /*c680*/  HMMA.16816.F32.BF16 R12, R40, R26.reuse, R12 ;  /* 0x0000001a280c723c */ /* 0x080fe6000004180c */
[----:B------:R3:W-:Y:S02]  /*c690*/  MUFU.EX2 R191, R22 ;  /* 0x0000001600bf7308 */ /* 0x0007e40000000800 */
[C---:B------:R-:W-:Y:S01]  /*c6a0*/  FMUL.FTZ R24, R0.reuse, R164 ;  /* 0x000000a400187220 */ /* 0x040fe20000410000 */
[C---:B------:R-:W-:Y:S07]  /*c6b0*/  HMMA.16816.F32.BF16 R16, R36.reuse, R26, R16 ;  /* 0x0000001a2410723c */ /* 0x040fee0000041810 */
[----:B------:R4:W5:Y:S01]  /*c6c0*/  MUFU.EX2 R210, R23 ;  /* 0x0000001700d27308 */ /* 0x0009620000000800 */
[----:B-1----:R-:W1:Y:S03]  /*c6d0*/  LDSM.16.MT88.4 R48, [R193+0x4400] ;  /* 0x00440000c130783b */ /* 0x002e660000004200 */
[----:B------:R-:W-:Y:S01]  /*c6e0*/  FMUL.FTZ R25, R0, R165 ;  /* 0x000000a500197220 */ /* 0x000fe20000410000 */
[C---:B------:R-:W-:Y:S01]  /*c6f0*/  FMUL.FTZ R26, R3.reuse, R166 ;  /* 0x000000a6031a7220 */ /* 0x040fe20000410000 */
[----:B------:R-:W-:Y:S04]  /*c700*/  FMUL.FTZ R27, R3, R167 ;  /* 0x000000a7031b7220 */ /* 0x000fe80000410000 */
[----:B------:R2:W-:Y:S01]  /*c710*/  MUFU.EX2 R189, R20 ;  /* 0x0000001400bd7308 */ /* 0x0005e20000000800 */
[C---:B---3--:R-:W-:Y:S09]  /*c720*/  FMUL.FTZ R22, R137.reuse, R162 ;  /* 0x000000a289167220 */ /* 0x048ff20000410000 */
[----:B------:R3:W5:Y:S01]  /*c730*/  MUFU.EX2 R206, R21 ;  /* 0x0000001500ce7308 */ /* 0x0007620000000800 */
[----:B----4-:R-:W-:Y:S09]  /*c740*/  FMUL.FTZ R23, R137, R163 ;  /* 0x000000a389177220 */ /* 0x010ff20000410000 */
[----:B------:R4:W-:Y:S01]  /*c750*/  MUFU.EX2 R190, R30 ;  /* 0x0000001e00be7308 */ /* 0x0009e20000000800 */
[C---:B--2---:R-:W-:Y:S09]  /*c760*/  FMUL.FTZ R20, R134.reuse, R160 ;  /* 0x000000a086147220 */ /* 0x044ff20000410000 */
[----:B------:R2:W-:Y:S01]  /*c770*/  MUFU.EX2 R215, R31 ;  /* 0x0000001f00d77308 */ /* 0x0005e20000000800 */
[----:B---3--:R-:W-:Y:S09]  /*c780*/  FMUL.FTZ R21, R134, R161 ;  /* 0x000000a186157220 */ /* 0x008ff20000410000 */
[----:B------:R3:W-:Y:S01]  /*c790*/  MUFU.EX2 R188, R28 ;  /* 0x0000001c00bc7308 */ /* 0x0007e20000000800 */
[-C--:B------:R-:W-:Y:S03]  /*c7a0*/  HMMA.16816.F32.BF16 R20, R36, R44.reuse, R20 ;  /* 0x0000002c2414723c */ /* 0x080fe60000041814 */
[C---:B----4-:R-:W-:Y:S03]  /*c7b0*/  FMUL.FTZ R30, R3.reuse, R174 ;  /* 0x000000ae031e7220 */ /* 0x050fe60000410000 */
[C---:B------:R-:W-:Y:S03]  /*c7c0*/  HMMA.16816.F32.BF16 R24, R40.reuse, R44, R24 ;  /* 0x0000002c2818723c */ /* 0x040fe60000041818 */
[----:B------:R4:W-:Y:S02]  /*c7d0*/  MUFU.EX2 R211, R29 ;  /* 0x0000001d00d37308 */ /* 0x0009e40000000800 */
[C---:B--2---:R-:W-:Y:S01]  /*c7e0*/  FMUL.FTZ R31, R3.reuse, R175 ;  /* 0x000000af031f7220 */ /* 0x044fe20000410000 */
[----:B------:R-:W-:Y:S07]  /*c7f0*/  FFMA.FTZ R3, R3, R250, R143 ;  /* 0x000000fa03037223 */ /* 0x000fee000001008f */
[----:B------:R-:W-:Y:S01]  /*c800*/  MUFU.EX2 R244, R66 ;  /* 0x0000004200f47308 */ /* 0x000fe20000000800 */
[C---:B---3--:R-:W-:Y:S01]  /*c810*/  FMUL.FTZ R28, R0.reuse, R172 ;  /* 0x000000ac001c7220 */ /* 0x048fe20000410000 */
[----:B------:R-:W-:Y:S04]  /*c820*/  FADD.FTZ R3, R177, R3 ;  /* 0x00000003b1037221 */ /* 0x000fe80000010000 */
[----:B------:R-:W-:Y:S04]  /*c830*/  FADD.FTZ R3, R187, R3 ;  /* 0x00000003bb037221 */ /* 0x000fe80000010000 */
[----:B------:R-:W-:Y:S01]  /*c840*/  MUFU.EX2 R245, R67 ;  /* 0x0000004300f57308 */ /* 0x000fe20000000800 */
[C---:B----4-:R-:W-:Y:S01]  /*c850*/  FMUL.FTZ R29, R0.reuse, R173 ;  /* 0x000000ad001d7220 */ /* 0x050fe20000410000 */
[----:B------:R-:W-:Y:S01]  /*c860*/  FFMA.FTZ R0, R0, R249, R142 ;  /* 0x000000f900007223 */ /* 0x000fe2000001008e */
[----:B------:R-:W-:Y:S04]  /*c870*/  FADD.FTZ R3, R207, R3 ;  /* 0x00000003cf037221 */ /* 0x000fe80000010000 */
[----:B------:R-:W-:Y:S03]  /*c880*/  FADD.FTZ R3, R183, R3 ;  /* 0x00000003b7037221 */ /* 0x000fe60000010000 */
[----:B------:R-:W-:Y:S01]  /*c890*/  MUFU.EX2 R234, R54 ;  /* 0x0000003600ea7308 */ /* 0x000fe20000000800 */
[-C--:B------:R-:W-:Y:S03]  /*c8a0*/  HMMA.16816.F32.BF16 R28, R40, R46.reuse, R28 ;  /* 0x0000002e281c723c */ /* 0x080fe6000004181c */
[----:B------:R-:W-:Y:S06]  /*c8b0*/  FADD.FTZ R3, R186, R3 ;  /* 0x00000003ba037221 */ /* 0x000fec0000010000 */
[----:B------:R-:W-:Y:S02]  /*c8c0*/  MUFU.EX2 R238, R55 ;  /* 0x0000003700ee7308 */ /* 0x000fe40000000800 */
[----:B-----5:R-:W-:Y:S02]  /*c8d0*/  F2FP.BF16.F32.PACK_AB R41, R210, R191 ;  /* 0x000000bfd229723e */ /* 0x020fe400000010ff */
[----:B------:R-:W-:Y:S06]  /*c8e0*/  F2FP.BF16.F32.PACK_AB R40, R206, R189 ;  /* 0x000000bdce28723e */ /* 0x000fec00000010ff */
[----:B------:R-:W-:Y:S10]  /*c8f0*/  MUFU.EX2 R66, R52 ;  /* 0x0000003400427308 */ /* 0x000ff40000000800 */
[----:B------:R2:W-:Y:S10]  /*c900*/  MUFU.EX2 R67, R53 ;  /* 0x0000003500437308 */ /* 0x0005f40000000800 */
        /* <DEDUP_REMOVED lines=8> */
[----:B------:R-:W-:Y:S04]  /*c990*/  FFMA.FTZ R137, R137, R248, R179 ;  /* 0x000000f889897223 */ /* 0x000fe800000100b3 */
[----:B------:R-:W-:Y:S03]  /*c9a0*/  FADD.FTZ R137, R182, R137 ;  /* 0x00000089b6897221 */ /* 0x000fe60000010000 */
[----:B------:R-:W-:Y:S01]  /*c9b0*/  MUFU.EX2 R243, R64 ;  /* 0x0000004000f37308 */ /* 0x000fe20000000800 */
[C---:B-1----:R-:W-:Y:S09]  /*c9c0*/  FMUL.FTZ R32, R134.reuse, R168 ;  /* 0x000000a886207220 */ /* 0x042ff20000410000 */
[----:B------:R-:W-:Y:S01]  /*c9d0*/  MUFU.EX2 R246, R65 ;  /* 0x0000004100f67308 */ /* 0x000fe20000000800 */
[----:B---3--:R-:W-:Y:S01]  /*c9e0*/  FMUL.FTZ R33, R134, R169 ;  /* 0x000000a986217220 */ /* 0x008fe20000410000 */
        /* <DEDUP_REMOVED lines=9> */
[----:B------:R-:W3:Y:S01]  /*ca80*/  MUFU.EX2 R64, R58 ;  /* 0x0000003a00407308 */ /* 0x000ee20000000800 */
[----:B------:R-:W-:Y:S02]  /*ca90*/  F2FP.BF16.F32.PACK_AB R36, R184, R181 ;  /* 0x000000b5b824723e */ /* 0x000fe400000010ff */
[----:B------:R-:W-:Y:S07]  /*caa0*/  F2FP.BF16.F32.PACK_AB R38, R211, R188 ;  /* 0x000000bcd326723e */ /* 0x000fee00000010ff */
[----:B------:R-:W4:Y:S01]  /*cab0*/  MUFU.EX2 R63, R63 ;  /* 0x0000003f003f7308 */ /* 0x000f220000000800 */
[C---:B------:R-:W-:Y:S09]  /*cac0*/  HMMA.16816.F32.BF16 R8, R36.reuse, R48, R8 ;  /* 0x000000302408723c */ /* 0x040ff20000041808 */
[----:B------:R5:W-:Y:S01]  /*cad0*/  MUFU.EX2 R59, R56 ;  /* 0x00000038003b7308 */ /* 0x000be20000000800 */
[-C--:B------:R-:W-:Y:S06]  /*cae0*/  HMMA.16816.F32.BF16 R12, R36, R50.reuse, R12 ;  /* 0x00000032240c723c */ /* 0x080fec000004180c */
[C---:B------:R-:W-:Y:S03]  /*caf0*/  HMMA.16816.F32.BF16 R16, R40.reuse, R50, R16 ;  /* 0x000000322810723c */ /* 0x040fe60000041810 */
[----:B------:R3:W4:Y:S01]  /*cb00*/  MUFU.EX2 R62, R57 ;  /* 0x00000039003e7308 */ /* 0x0007220000000800 */
[----:B------:R-:W4:Y:S02]  /*cb10*/  LDSM.16.MT88.4 R48, [R194+0x4800] ;  /* 0x00480000c230783b */ /* 0x000f240000004200 */
[-C--:B--2---:R-:W-:Y:S07]  /*cb20*/  HMMA.16816.F32.BF16 R20, R40, R52.reuse, R20 ;  /* 0x000000342814723c */ /* 0x084fee0000041814 */
[----:B------:R-:W-:Y:S01]  /*cb30*/  MUFU.EX2 R60, R60 ;  /* 0x0000003c003c7308 */ /* 0x000fe20000000800 */
[----:B-----5:R-:W-:Y:S01]  /*cb40*/  FADD.FTZ R56, R180, R134 ;  /* 0x00000086b4387221 */ /* 0x020fe20000010000 */
[C---:B------:R-:W-:Y:S08]  /*cb50*/  HMMA.16816.F32.BF16 R24, R36.reuse, R52, R24 ;  /* 0x000000342418723c */ /* 0x040ff00000041818 */
[----:B------:R-:W2:Y:S01]  /*cb60*/  MUFU.EX2 R61, R61 ;  /* 0x0000003d003d7308 */ /* 0x000ea20000000800 */
[-C--:B------:R-:W-:Y:S03]  /*cb70*/  HMMA.16816.F32.BF16 R28, R36, R54.reuse, R28 ;  /* 0x00000036241c723c */ /* 0x080fe6000004181c */
[----:B---3--:R-:W-:Y:S03]  /*cb80*/  FADD.FTZ R57, R176, R0 ;  /* 0x00000000b0397221 */ /* 0x008fe60000010000 */
[----:B------:R-:W-:Y:S03]  /*cb90*/  HMMA.16816.F32.BF16 R32, R40, R54, R32 ;  /* 0x000000362820723c */ /* 0x000fe60000041820 */
[----:B------:R-:W-:Y:S01]  /*cba0*/  MUFU.EX2 R70, R70 ;  /* 0x0000004600467308 */ /* 0x000fe20000000800 */
[----:B------:R-:W3:Y:S01]  /*cbb0*/  LDSM.16.MT88.4 R52, [R193+0x4c00] ;  /* 0x004c0000c134783b */ /* 0x000ee20000004200 */
[----:B------:R-:W-:Y:S01]  /*cbc0*/  F2FP.BF16.F32.PACK_AB R37, R235, R230 ;  /* 0x000000e6eb25723e */ /* 0x000fe200000010ff */
[----:B------:R-:W-:Y:S01]  /*cbd0*/  FADD.FTZ R57, R185, R57 ;  /* 0x00000039b9397221 */ /* 0x000fe20000010000 */
[----:B------:R-:W-:Y:S01]  /*cbe0*/  F2FP.BF16.F32.PACK_AB R39, R241, R239 ;  /* 0x000000eff127723e */ /* 0x000fe200000010ff */
[----:B------:R-:W-:Y:S05]  /*cbf0*/  FADD.FTZ R0, R216, R137 ;  /* 0x00000089d8007221 */ /* 0x000fea0000010000 */
[----:B------:R-:W5:Y:S01]  /*cc00*/  MUFU.EX2 R71, R71 ;  /* 0x0000004700477308 */ /* 0x000f620000000800 */
[----:B------:R-:W-:Y:S01]  /*cc10*/  F2FP.BF16.F32.PACK_AB R36, R233, R223 ;  /* 0x000000dfe924723e */ /* 0x000fe200000010ff */
[----:B------:R-:W-:Y:S01]  /*cc20*/  FADD.FTZ R56, R208, R56 ;  /* 0x00000038d0387221 */ /* 0x000fe20000010000 */
[----:B------:R-:W-:Y:S02]  /*cc30*/  F2FP.BF16.F32.PACK_AB R38, R240, R237 ;  /* 0x000000edf026723e */ /* 0x000fe400000010ff */
[----:B------:R-:W-:Y:S05]  /*cc40*/  F2FP.BF16.F32.PACK_AB R41, R224, R214 ;  /* 0x000000d6e029723e */ /* 0x000fea00000010ff */
[----:B------:R-:W-:Y:S01]  /*cc50*/  MUFU.EX2 R82, R82 ;  /* 0x0000005200527308 */ /* 0x000fe20000000800 */
[----:B------:R-:W-:Y:S01]  /*cc60*/  F2FP.BF16.F32.PACK_AB R43, R236, R231 ;  /* 0x000000e7ec2b723e */ /* 0x000fe200000010ff */
[-C--:B-1----:R-:W-:Y:S08]  /*cc70*/  HMMA.16816.F32.BF16 R4, R36, R44.reuse, R4 ;  /* 0x0000002c2404723c */ /* 0x082ff00000041804 */
        /* <DEDUP_REMOVED lines=10> */
[----:B------:R-:W5:Y:S02]  /*cd20*/  LDSM.16.MT88.4 R44, [R194+0x4c00] ;  /* 0x004c0000c22c783b */ /* 0x000f640000004200 */
[-C--:B----4-:R-:W-:Y:S07]  /*cd30*/  HMMA.16816.F32.BF16 R20, R36, R48.reuse, R20 ;  /* 0x000000302414723c */ /* 0x090fee0000041814 */
[----:B------:R-:W4:Y:S01]  /*cd40*/  MUFU.EX2 R81, R81 ;  /* 0x0000005100517308 */ /* 0x000f220000000800 */
[C---:B------:R-:W-:Y:S09]  /*cd50*/  HMMA.16816.F32.BF16 R24, R40.reuse, R48, R24 ;  /* 0x000000302818723c */ /* 0x040ff20000041818 */
[----:B------:R-:W-:Y:S01]  /*cd60*/  MUFU.EX2 R74, R74 ;  /* 0x0000004a004a7308 */ /* 0x000fe20000000800 */
[-C--:B------:R-:W-:Y:S06]  /*cd70*/  HMMA.16816.F32.BF16 R28, R40, R50.reuse, R28 ;  /* 0x00000032281c723c */ /* 0x080fec000004181c */
[----:B------:R-:W-:Y:S03]  /*cd80*/  HMMA.16816.F32.BF16 R32, R36, R50, R32 ;  /* 0x000000322420723c */ /* 0x000fe60000041820 */
[----:B------:R-:W4:Y:S01]  /*cd90*/  MUFU.EX2 R75, R75 ;  /* 0x0000004b004b7308 */ /* 0x000f220000000800 */
[----:B------:R-:W4:Y:S01]  /*cda0*/  LDSM.16.MT88.4 R48, [R193+0x5000] ;  /* 0x00500000c130783b */ /* 0x000f220000004200 */
[----:B------:R-:W-:Y:S02]  /*cdb0*/  F2FP.BF16.F32.PACK_AB R41, R65, R64 ;  /* 0x000000404129723e */ /* 0x000fe400000010ff */
[----:B------:R-:W-:Y:S06]  /*cdc0*/  F2FP.BF16.F32.PACK_AB R37, R238, R234 ;  /* 0x000000eaee25723e */ /* 0x000fec00000010ff */
[----:B------:R-:W-:Y:S01]  /*cdd0*/  MUFU.EX2 R78, R78 ;  /* 0x0000004e004e7308 */ /* 0x000fe20000000800 */
[----:B------:R-:W-:Y:S02]  /*cde0*/  F2FP.BF16.F32.PACK_AB R39, R245, R244 ;  /* 0x000000f4f527723e */ /* 0x000fe400000010ff */
[----:B------:R-:W-:Y:S02]  /*cdf0*/  F2FP.BF16.F32.PACK_AB R36, R67, R66 ;  /* 0x000000424324723e */ /* 0x000fe400000010ff */
[----:B------:R-:W-:Y:S05]  /*ce00*/  F2FP.BF16.F32.PACK_AB R38, R246, R243 ;  /* 0x000000f3f626723e */ /* 0x000fea00000010ff */
[----:B------:R-:W4:Y:S01]  /*ce10*/  MUFU.EX2 R79, R79 ;  /* 0x0000004f004f7308 */ /* 0x000f220000000800 */
[----:B------:R-:W-:Y:S02]  /*ce20*/  F2FP.BF16.F32.PACK_AB R43, R63, R242 ;  /* 0x000000f23f2b723e */ /* 0x000fe400000010ff */
[----:B------:R-:W-:Y:S01]  /*ce30*/  F2FP.BF16.F32.PACK_AB R40, R62, R59 ;  /* 0x0000003b3e28723e */ /* 0x000fe200000010ff */
[-C--:B---3--:R-:W-:Y:S06]  /*ce40*/  HMMA.16816.F32.BF16 R4, R36, R52.reuse, R4 ;  /* 0x000000342404723c */ /* 0x088fec0000041804 */
[----:B------:R-:W-:Y:S01]  /*ce50*/  MUFU.EX2 R72, R72 ;  /* 0x0000004800487308 */ /* 0x000fe20000000800 */
[----:B--2---:R-:W-:Y:S09]  /*ce60*/  F2FP.BF16.F32.PACK_AB R42, R61, R60 ;  /* 0x0000003c3d2a723e */ /* 0x004ff200000010ff */
[----:B------:R-:W2:Y:S01]  /*ce70*/  MUFU.EX2 R73, R73 ;  /* 0x0000004900497308 */ /* 0x000ea20000000800 */
[C---:B------:R-:W-:Y:S06]  /*ce80*/  HMMA.16816.F32.BF16 R8, R40.reuse, R52, R8 ;  /* 0x000000342808723c */ /* 0x040fec0000041808 */
[-C--:B------:R-:W-:Y:S03]  /*ce90*/  HMMA.16816.F32.BF16 R12, R40, R54.reuse, R12 ;  /* 0x00000036280c723c */ /* 0x080fe6000004180c */
[----:B------:R-:W-:Y:S03]  /*cea0*/  MUFU.EX2 R76, R76 ;  /* 0x0000004c004c7308 */ /* 0x000fe60000000800 */
[C---:B------:R-:W-:Y:S01]  /*ceb0*/  HMMA.16816.F32.BF16 R16, R36.reuse, R54, R16 ;  /* 0x000000362410723c */ /* 0x040fe20000041810 */
[----:B------:R-:W3:Y:S06]  /*cec0*/  LDSM.16.MT88.4 R52, [R194+0x5000] ;  /* 0x00500000c234783b */ /* 0x000eec0000004200 */
[----:B------:R-:W2:Y:S01]  /*ced0*/  MUFU.EX2 R77, R77 ;  /* 0x0000004d004d7308 */ /* 0x000ea20000000800 */
[-C--:B-----5:R-:W-:Y:S09]  /*cee0*/  HMMA.16816.F32.BF16 R20, R36, R44.reuse, R20 ;  /* 0x0000002c2414723c */ /* 0x0a0ff20000041814 */
[----:B------:R-:W-:Y:S01]  /*cef0*/  MUFU.EX2 R86, R86 ;  /* 0x0000005600567308 */ /* 0x000fe20000000800 */
[C---:B------:R-:W-:Y:S06]  /*cf00*/  HMMA.16816.F32.BF16 R24, R40.reuse, R44, R24 ;  /* 0x0000002c2818723c */ /* 0x040fec0000041818 */
[-C--:B------:R-:W-:Y:S03]  /*cf10*/  HMMA.16816.F32.BF16 R28, R40, R46.reuse, R28 ;  /* 0x0000002e281c723c */ /* 0x080fe6000004181c */
[----:B------:R-:W5:Y:S03]  /*cf20*/  MUFU.EX2 R87, R87 ;  /* 0x0000005700577308 */ /* 0x000f660000000800 */
[----:B------:R-:W-:Y:S01]  /*cf30*/  HMMA.16816.F32.BF16 R32, R36, R46, R32 ;  /* 0x0000002e2420723c */ /* 0x000fe20000041820 */
[----:B------:R-:W5:Y:S06]  /*cf40*/  LDSM.16.MT88.4 R44, [R193+0x5400] ;  /* 0x00540000c12c783b */ /* 0x000f6c0000004200 */
[----:B------:R-:W-:Y:S01]  /*cf50*/  MUFU.EX2 R98, R98 ;  /* 0x0000006200627308 */ /* 0x000fe20000000800 */
[----:B------:R-:W-:Y:S03]  /*cf60*/  F2FP.BF16.F32.PACK_AB R41, R71, R70 ;  /* 0x000000464729723e */ /* 0x000fe600000010ff */
[----:B-1----:R-:W-:Y:S06]  /*cf70*/  F2FP.BF16.F32.PACK_AB R43, R83, R82 ;  /* 0x00000052532b723e */ /* 0x002fec00000010ff */
[----:B------:R-:W1:Y:S01]  /*cf80*/  MUFU.EX2 R99, R99 ;  /* 0x0000006300637308 */ /* 0x000e620000000800 */
[----:B------:R-:W-:Y:S02]  /*cf90*/  F2FP.BF16.F32.PACK_AB R40, R69, R68 ;  /* 0x000000444528723e */ /* 0x000fe400000010ff */
[----:B----4-:R-:W-:Y:S02]  /*cfa0*/  F2FP.BF16.F32.PACK_AB R42, R81, R80 ;  /* 0x00000050512a723e */ /* 0x010fe400000010ff */
[----:B------:R-:W-:Y:S02]  /*cfb0*/  F2FP.BF16.F32.PACK_AB R37, R75, R74 ;  /* 0x0000004a4b25723e */ /* 0x000fe400000010ff */
[----:B------:R-:W-:Y:S03]  /*cfc0*/  F2FP.BF16.F32.PACK_AB R39, R79, R78 ;  /* 0x0000004e4f27723e */ /* 0x000fe600000010ff */
[----:B------:R-:W-:Y:S01]  /*cfd0*/  MUFU.EX2 R84, R84 ;  /* 0x0000005400547308 */ /* 0x000fe20000000800 */
[----:B--2---:R-:W-:Y:S01]  /*cfe0*/  F2FP.BF16.F32.PACK_AB R36, R73, R72 ;  /* 0x000000484924723e */ /* 0x004fe200000010ff */
[-C--:B------:R-:W-:Y:S05]  /*cff0*/  HMMA.16816.F32.BF16 R4, R40, R48.reuse, R4 ;  /* 0x000000302804723c */ /* 0x080fea0000041804 */
[----:B------:R-:W-:Y:S03]  /*d000*/  F2FP.BF16.F32.PACK_AB R38, R77, R76 ;  /* 0x0000004c4d26723e */ /* 0x000fe600000010ff */
[----:B------:R-:W2:Y:S04]  /*d010*/  MUFU.EX2 R85, R85 ;  /* 0x0000005500557308 */ /* 0x000ea80000000800 */
[C---:B------:R-:W-:Y:S06]  /*d020*/  HMMA.16816.F32.BF16 R8, R36.reuse, R48, R8 ;  /* 0x000000302408723c */ /* 0x040fec0000041808 */
[----:B------:R-:W-:Y:S01]  /*d030*/  MUFU.EX2 R96, R96 ;  /* 0x0000006000607308 */ /* 0x000fe20000000800 */
[-C--:B------:R-:W-:Y:S09]  /*d040*/  HMMA.16816.F32.BF16 R12, R36, R50.reuse, R12 ;  /* 0x00000032240c723c */ /* 0x080ff2000004180c */
[----:B------:R-:W4:Y:S02]  /*d050*/  MUFU.EX2 R97, R97 ;  /* 0x0000006100617308 */ /* 0x000f240000000800 */
[----:B------:R-:W-:Y:S01]  /*d060*/  FADD.FTZ R48, R219, R0 ;  /* 0x00000000db307221 */ /* 0x000fe20000010000 */
[C---:B------:R-:W-:Y:S04]  /*d070*/  HMMA.16816.F32.BF16 R16, R40.reuse, R50, R16 ;  /* 0x000000322810723c */ /* 0x040fe80000041810 */
[----:B------:R-:W-:Y:S03]  /*d080*/  FADD.FTZ R0, R205, R57 ;  /* 0x00000039cd007221 */ /* 0x000fe60000010000 */
[----:B------:R-:W-:Y:S01]  /*d090*/  MUFU.EX2 R90, R90 ;  /* 0x0000005a005a7308 */ /* 0x000fe20000000800 */
[-C--:B---3--:R-:W-:Y:S03]  /*d0a0*/  HMMA.16816.F32.BF16 R20, R40, R52.reuse, R20 ;  /* 0x000000342814723c */ /* 0x088fe60000041814 */
[----:B------:R-:W-:Y:S01]  /*d0b0*/  FADD.FTZ R48, R191, R48 ;  /* 0x00000030bf307221 */ /* 0x000fe20000010000 */
[----:B------:R-:W-:Y:S02]  /*d0c0*/  FADD.FTZ R49, R217, R56 ;  /* 0x00000038d9317221 */ /* 0x000fe40000010000 */
[C---:B------:R-:W-:Y:S03]  /*d0d0*/  HMMA.16816.F32.BF16 R24, R36.reuse, R52, R24 ;  /* 0x000000342418723c */ /* 0x040fe60000041818 */
[----:B------:R-:W3:Y:S02]  /*d0e0*/  MUFU.EX2 R91, R91 ;  /* 0x0000005b005b7308 */ /* 0x000ee40000000800 */
[----:B------:R-:W-:Y:S01]  /*d0f0*/  FADD.FTZ R49, R189, R49 ;  /* 0x00000031bd317221 */ /* 0x000fe20000010000 */
[-C--:B------:R-:W-:Y:S07]  /*d100*/  HMMA.16816.F32.BF16 R28, R36, R54.reuse, R28 ;  /* 0x00000036241c723c */ /* 0x080fee000004181c */
[----:B------:R-:W-:Y:S01]  /*d110*/  MUFU.EX2 R94, R94 ;  /* 0x0000005e005e7308 */ /* 0x000fe20000000800 */
[----:B------:R-:W-:Y:S01]  /*d120*/  FADD.FTZ R49, R206, R49 ;  /* 0x00000031ce317221 */ /* 0x000fe20000010000 */
[----:B------:R-:W-:Y:S08]  /*d130*/  HMMA.16816.F32.BF16 R32, R40, R54, R32 ;  /* 0x000000362820723c */ /* 0x000ff00000041820 */
[----:B------:R-:W3:Y:S03]  /*d140*/  MUFU.EX2 R95, R95 ;  /* 0x0000005f005f7308 */ /* 0x000ee60000000800 */
[----:B------:R-:W-:Y:S01]  /*d150*/  FADD.FTZ R56, R181, R0 ;  /* 0x00000000b5387221 */ /* 0x000fe20000010000 */
[----:B------:R-:W-:Y:S01]  /*d160*/  FADD.FTZ R0, R210, R48 ;  /* 0x00000030d2007221 */ /* 0x000fe20000010000 */
[----:B-----5:R-:W-:Y:S02]  /*d170*/  F2FP.BF16.F32.PACK_AB R37, R87, R86 ;  /* 0x000000565725723e */ /* 0x020fe400000010ff */
[----:B------:R-:W-:Y:S01]  /*d180*/  FADD.FTZ R48, R184, R56 ;  /* 0x00000038b8307221 */ /* 0x000fe20000010000 */
[----:B------:R-:W-:Y:S02]  /*d190*/  FADD.FTZ R56, R190, R3 ;  /* 0x00000003be387221 */ /* 0x000fe40000010000 */
[----:B------:R-:W-:Y:S01]  /*d1a0*/  MUFU.EX2 R88, R88 ;  /* 0x0000005800587308 */ /* 0x000fe20000000800 */
[----:B------:R-:W-:Y:S01]  /*d1b0*/  FADD.FTZ R3, R212, R49 ;  /* 0x00000031d4037221 */ /* 0x000fe20000010000 */
[----:B------:R-:W-:Y:S01]  /*d1c0*/  FADD.FTZ R57, R188, R48 ;  /* 0x00000030bc397221 */ /* 0x000fe20000010000 */
[----:B-1----:R-:W-:Y:S01]  /*d1d0*/  F2FP.BF16.F32.PACK_AB R39, R99, R98 ;  /* 0x000000626327723e */ /* 0x002fe200000010ff */
[----:B------:R-:W1:Y:S01]  /*d1e0*/  LDSM.16.MT88.4 R48, [R194+0x5400] ;  /* 0x00540000c230783b */ /* 0x000e620000004200 */
[----:B------:R-:W-:Y:S01]  /*d1f0*/  FADD.FTZ R52, R220, R3 ;  /* 0x00000003dc347221 */ /* 0x000fe20000010000 */
[----:B--2---:R-:W-:Y:S01]  /*d200*/  F2FP.BF16.F32.PACK_AB R36, R85, R84 ;  /* 0x000000545524723e */ /* 0x004fe200000010ff */
[----:B------:R-:W-:Y:S03]  /*d210*/  FADD.FTZ R56, R215, R56 ;  /* 0x00000038d7387221 */ /* 0x000fe60000010000 */
[----:B------:R-:W2:Y:S01]  /*d220*/  MUFU.EX2 R89, R89 ;  /* 0x0000005900597308 */ /* 0x000ea20000000800 */
[----:B----4-:R-:W-:Y:S01]  /*d230*/  F2FP.BF16.F32.PACK_AB R38, R97, R96 ;  /* 0x000000606126723e */ /* 0x010fe200000010ff */
[----:B------:R-:W-:Y:S01]  /*d240*/  FADD.FTZ R57, R211, R57 ;  /* 0x00000039d3397221 */ /* 0x000fe20000010000 */
[----:B---3--:R-:W-:Y:S01]  /*d250*/  F2FP.BF16.F32.PACK_AB R41, R91, R90 ;  /* 0x0000005a5b29723e */ /* 0x008fe200000010ff */
[----:B------:R-:W-:Y:S01]  /*d260*/  FADD.FTZ R3, R214, R56 ;  /* 0x00000038d6037221 */ /* 0x000fe20000010000 */
[----:B------:R-:W-:Y:S01]  /*d270*/  FADD.FTZ R56, R223, R52 ;  /* 0x00000034df387221 */ /* 0x000fe20000010000 */
[----:B------:R-:W-:Y:S01]  /*d280*/  F2FP.BF16.F32.PACK_AB R43, R95, R94 ;  /* 0x0000005e5f2b723e */ /* 0x000fe200000010ff */
[----:B------:R-:W3:Y:S03]  /*d290*/  LDSM.16.MT88.4 R52, [R193+0x5800] ;  /* 0x00580000c134783b */ /* 0x000ee60000004200 */
[----:B------:R-:W-:Y:S01]  /*d2a0*/  MUFU.EX2 R92, R92 ;  /* 0x0000005c005c7308 */ /* 0x000fe20000000800 */
[-C--:B------:R-:W-:Y:S05]  /*d2b0*/  HMMA.16816.F32.BF16 R4, R36, R44.reuse, R4 ;  /* 0x0000002c2404723c */ /* 0x080fea0000041804 */
[----:B------:R-:W-:Y:S01]  /*d2c0*/  FADD.FTZ R57, R209, R57 ;  /* 0x00000039d1397221 */ /* 0x000fe20000010000 */
[----:B------:R-:W-:Y:S03]  /*d2d0*/  FADD.FTZ R3, R224, R3 ;  /* 0x00000003e0037221 */ /* 0x000fe60000010000 */
[----:B------:R-:W4:Y:S02]  /*d2e0*/  MUFU.EX2 R93, R93 ;  /* 0x0000005d005d7308 */ /* 0x000f240000000800 */
[----:B--2---:R-:W-:Y:S01]  /*d2f0*/  F2FP.BF16.F32.PACK_AB R40, R89, R88 ;  /* 0x000000585928723e */ /* 0x004fe200000010ff */
[----:B------:R-:W-:Y:S07]  /*d300*/  FADD.FTZ R0, R218, R0 ;  /* 0x00000000da007221 */ /* 0x000fee0000010000 */
[----:B------:R2:W-:Y:S01]  /*d310*/  MUFU.EX2 R58, R2 ;  /* 0x00000002003a7308 */ /* 0x0005e20000000800 */
[----:B------:R-:W-:Y:S04]  /*d320*/  FADD.FTZ R0, R228, R0 ;  /* 0x00000000e4007221 */ /* 0x000fe80000010000 */
[----:B------:R-:W-:Y:S05]  /*d330*/  FADD.FTZ R0, R230, R0 ;  /* 0x00000000e6007221 */ /* 0x000fea0000010000 */
[----:B------:R-:W-:Y:S01]  /*d340*/  MUFU.EX2 R102, R102 ;  /* 0x0000006600667308 */ /* 0x000fe20000000800 */
[----:B----4-:R-:W-:Y:S09]  /*d350*/  F2FP.BF16.F32.PACK_AB R42, R93, R92 ;  /* 0x0000005c5d2a723e */ /* 0x010ff200000010ff */
[----:B------:R-:W4:Y:S01]  /*d360*/  MUFU.EX2 R103, R103 ;  /* 0x0000006700677308 */ /* 0x000f220000000800 */
[C---:B------:R-:W-:Y:S04]  /*d370*/  HMMA.16816.F32.BF16 R8, R40.reuse, R44, R8 ;  /* 0x0000002c2808723c */ /* 0x040fe80000041808 */
[----:B--2---:R-:W-:Y:S02]  /*d380*/  FADD.FTZ R2, R231, R3 ;  /* 0x00000003e7027221 */ /* 0x004fe40000010000 */
[-C--:B------:R-:W-:Y:S03]  /*d390*/  HMMA.16816.F32.BF16 R12, R40, R46.reuse, R12 ;  /* 0x0000002e280c723c */ /* 0x080fe6000004180c */
[----:B------:R-:W-:Y:S02]  /*d3a0*/  MUFU.EX2 R114, R114 ;  /* 0x0000007200727308 */ /* 0x000fe40000000800 */
[----:B------:R-:W-:Y:S01]  /*d3b0*/  FADD.FTZ R45, R233, R56 ;  /* 0x00000038e92d7221 */ /* 0x000fe20000010000 */
[C---:B------:R-:W-:Y:S07]  /*d3c0*/  HMMA.16816.F32.BF16 R16, R36.reuse, R46, R16 ;  /* 0x0000002e2410723c */ /* 0x040fee0000041810 */
[----:B------:R-:W2:Y:S01]  /*d3d0*/  MUFU.EX2 R115, R115 ;  /* 0x0000007300737308 */ /* 0x000ea20000000800 */
[----:B------:R-:W-:Y:S03]  /*d3e0*/  FADD.FTZ R45, R237, R45 ;  /* 0x0000002ded2d7221 */ /* 0x000fe60000010000 */
[----:B------:R-:W-:Y:S01]  /*d3f0*/  FADD.FTZ R2, R236, R2 ;  /* 0x00000002ec027221 */ /* 0x000fe20000010000 */
[----:B------:R-:W-:Y:S01]  /*d400*/  FADD.FTZ R44, R235, R0 ;  /* 0x00000000eb2c7221 */ /* 0x000fe20000010000 */
[----:B------:R-:W-:Y:S01]  /*d410*/  FADD.FTZ R0, R222, R57 ;  /* 0x00000039de007221 */ /* 0x000fe20000010000 */
[-C--:B-1----:R-:W-:Y:S03]  /*d420*/  HMMA.16816.F32.BF16 R20, R36, R48.reuse, R20 ;  /* 0x000000302414723c */ /* 0x082fe60000041814 */
[----:B------:R-:W-:Y:S01]  /*d430*/  MUFU.EX2 R100, R100 ;  /* 0x0000006400647308 */ /* 0x000fe20000000800 */
[----:B------:R-:W-:Y:S01]  /*d440*/  FADD.FTZ R44, R239, R44 ;  /* 0x0000002cef2c7221 */ /* 0x000fe20000010000 */
[----:B------:R-:W-:Y:S01]  /*d450*/  FADD.FTZ R56, R64, R2 ;  /* 0x0000000240387221 */ /* 0x000fe20000010000 */
[----:B------:R-:W-:Y:S01]  /*d460*/  FADD.FTZ R3, R229, R0 ;  /* 0x00000000e5037221 */ /* 0x000fe20000010000 */
[C---:B------:R-:W-:Y:S06]  /*d470*/  HMMA.16816.F32.BF16 R24, R40.reuse, R48, R24 ;  /* 0x000000302818723c */ /* 0x040fec0000041818 */
[----:B------:R-:W1:Y:S01]  /*d480*/  MUFU.EX2 R101, R101 ;  /* 0x0000006500657308 */ /* 0x000e620000000800 */
[----:B------:R-:W-:Y:S01]  /*d490*/  FADD.FTZ R0, R241, R44 ;  /* 0x0000002cf1007221 */ /* 0x000fe20000010000 */
[----:B------:R-:W-:Y:S01]  /*d4a0*/  FADD.FTZ R44, R240, R45 ;  /* 0x0000002df02c7221 */ /* 0x000fe20000010000 */
[-C--:B------:R-:W-:Y:S03]  /*d4b0*/  HMMA.16816.F32.BF16 R28, R40, R50.reuse, R28 ;  /* 0x00000032281c723c */ /* 0x080fe6000004181c */
[----:B------:R-:W-:Y:S04]  /*d4c0*/  FADD.FTZ R2, R66, R44 ;  /* 0x0000002c42027221 */ /* 0x000fe80000010000 */
[----:B------:R-:W-:Y:S01]  /*d4d0*/  MUFU.EX2 R112, R112 ;  /* 0x0000007000707308 */ /* 0x000fe20000000800 */
[----:B------:R-:W5:Y:S01]  /*d4e0*/  LDSM.16.MT88.4 R44, [R194+0x5800] ;  /* 0x00580000c22c783b */ /* 0x000f620000004200 */
[----:B------:R-:W-:Y:S04]  /*d4f0*/  HMMA.16816.F32.BF16 R32, R36, R50, R32 ;  /* 0x000000322420723c */ /* 0x000fe80000041820 */
[----:B----4-:R-:W-:Y:S01]  /*d500*/  F2FP.BF16.F32.PACK_AB R41, R103, R102 ;  /* 0x000000666729723e */ /* 0x010fe200000010ff */
[----:B------:R-:W-:Y:S03]  /*d510*/  FADD.FTZ R49, R67, R2 ;  /* 0x0000000243317221 */ /* 0x000fe60000010000 */
[----:B------:R-:W4:Y:S03]  /*d520*/  MUFU.EX2 R113, R113 ;  /* 0x0000007100717308 */ /* 0x000f260000000800 */
[----:B--2---:R-:W-:Y:S01]  /*d530*/  F2FP.BF16.F32.PACK_AB R43, R115, R114 ;  /* 0x00000072732b723e */ /* 0x004fe200000010ff */
[----:B------:R-:W-:Y:S01]  /*d540*/  FADD.FTZ R3, R232, R3 ;  /* 0x00000003e8037221 */ /* 0x000fe20000010000 */
[----:B-1----:R-:W-:Y:S03]  /*d550*/  F2FP.BF16.F32.PACK_AB R40, R101, R100 ;  /* 0x000000646528723e */ /* 0x002fe600000010ff */
[----:B------:R-:W-:Y:S01]  /*d560*/  FADD.FTZ R3, R59, R3 ;  /* 0x000000033b037221 */ /* 0x000fe20000010000 */
[----:B------:R-:W-:Y:S01]  /*d570*/  FADD.FTZ R0, R234, R0 ;  /* 0x00000000ea007221 */ /* 0x000fe20000010000 */
        /* <DEDUP_REMOVED lines=9> */
[----:B----4-:R-:W-:Y:S01]  /*d610*/  F2FP.BF16.F32.PACK_AB R42, R113, R112 ;  /* 0x00000070712a723e */ /* 0x010fe200000010ff */
[----:B------:R-:W-:Y:S01]  /*d620*/  FADD.FTZ R0, R244, R0 ;  /* 0x00000000f4007221 */ /* 0x000fe20000010000 */
[----:B------:R-:W-:Y:S03]  /*d630*/  FADD.FTZ R2, R63, R2 ;  /* 0x000000023f027221 */ /* 0x000fe60000010000 */
[----:B------:R-:W-:Y:S01]  /*d640*/  FADD.FTZ R49, R245, R0 ;  /* 0x00000000f5317221 */ /* 0x000fe20000010000 */
[----:B------:R-:W-:Y:S03]  /*d650*/  FADD.FTZ R0, R61, R48 ;  /* 0x000000303d007221 */ /* 0x000fe60000010000 */
[----:B------:R-:W-:Y:S01]  /*d660*/  MUFU.EX2 R110, R110 ;  /* 0x0000006e006e7308 */ /* 0x000fe20000000800 */
[-C--:B---3--:R-:W-:Y:S05]  /*d670*/  HMMA.16816.F32.BF16 R4, R40, R52.reuse, R4 ;  /* 0x000000342804723c */ /* 0x088fea0000041804 */
[----:B------:R-:W-:Y:S01]  /*d680*/  FADD.FTZ R48, R70, R49 ;  /* 0x0000003146307221 */ /* 0x000fe20000010000 */
[----:B------:R-:W-:Y:S03]  /*d690*/  FADD.FTZ R49, R68, R3 ;  /* 0x0000000344317221 */ /* 0x000fe60000010000 */
[----:B------:R-:W2:Y:S02]  /*d6a0*/  MUFU.EX2 R111, R111 ;  /* 0x0000006f006f7308 */ /* 0x000ea40000000800 */
[----:B-1----:R-:W-:Y:S01]  /*d6b0*/  F2FP.BF16.F32.PACK_AB R37, R107, R106 ;  /* 0x0000006a6b25723e */ /* 0x002fe200000010ff */
[----:B------:R-:W-:Y:S01]  /*d6c0*/  FADD.FTZ R3, R72, R0 ;  /* 0x0000000048037221 */ /* 0x000fe20000010000 */
[----:B------:R-:W-:Y:S01]  /*d6d0*/  FADD.FTZ R0, R71, R48 ;  /* 0x0000003047007221 */ /* 0x000fe20000010000 */
[----:B------:R-:W-:Y:S01]  /*d6e0*/  FADD.FTZ R48, R69, R49 ;  /* 0x0000003145307221 */ /* 0x000fe20000010000 */
[----:B------:R-:W-:Y:S04]  /*d6f0*/  FADD.FTZ R2, R74, R2 ;  /* 0x000000024a027221 */ /* 0x000fe80000010000 */
        /* <DEDUP_REMOVED lines=8> */
[----:B--2---:R-:W-:Y:S01]  /*d780*/  F2FP.BF16.F32.PACK_AB R39, R111, R110 ;  /* 0x0000006e6f27723e */ /* 0x004fe200000010ff */
[----:B------:R-:W-:Y:S08]  /*d790*/  FADD.FTZ R2, R79, R2 ;  /* 0x000000024f027221 */ /* 0x000ff00000010000 */
        /* <DEDUP_REMOVED lines=11> */
[C---:B------:R-:W-:Y:S01]  /*d850*/  HMMA.16816.F32.BF16 R16, R40.reuse, R54, R16 ;  /* 0x000000362810723c */ /* 0x040fe20000041810 */
[----:B------:R-:W3:Y:S06]  /*d860*/  LDSM.16.MT88.4 R48, [R194+0x5c00] ;  /* 0x005c0000c230783b */ /* 0x000eec0000004200 */
[----:B------:R-:W-:Y:S01]  /*d870*/  MUFU.EX2 R116, R116 ;  /* 0x0000007400747308 */ /* 0x000fe20000000800 */
[----:B-1----:R-:W-:Y:S03]  /*d880*/  F2FP.BF16.F32.PACK_AB R169, R119, R118 ;  /* 0x0000007677a9723e */ /* 0x002fe600000010ff */
[----:B------:R-:W-:Y:S01]  /*d890*/  FADD.FTZ R52, R81, R52 ;  /* 0x0000003451347221 */ /* 0x000fe20000010000 */
[-C--:B-----5:R-:W-:Y:S05]  /*d8a0*/  HMMA.16816.F32.BF16 R20, R40, R44.reuse, R20 ;  /* 0x0000002c2814723c */ /* 0x0a0fea0000041814 */
[----:B------:R-:W1:Y:S01]  /*d8b0*/  MUFU.EX2 R117, R117 ;  /* 0x0000007500757308 */ /* 0x000e620000000800 */
[----:B--2---:R-:W-:Y:S01]  /*d8c0*/  F2FP.BF16.F32.PACK_AB R171, R135, R130 ;  /* 0x0000008287ab723e */ /* 0x004fe200000010ff */
[C---:B------:R-:W-:Y:S08]  /*d8d0*/  HMMA.16816.F32.BF16 R24, R36.reuse, R44, R24 ;  /* 0x0000002c2418723c */ /* 0x040ff00000041818 */
[----:B------:R-:W2:Y:S01]  /*d8e0*/  MUFU.EX2 R128, R128 ;  /* 0x0000008000807308 */ /* 0x000ea20000000800 */
[-C--:B------:R-:W-:Y:S03]  /*d8f0*/  HMMA.16816.F32.BF16 R28, R36, R46.reuse, R28 ;  /* 0x0000002e241c723c */ /* 0x080fe6000004181c */
[----:B------:R-:W-:Y:S01]  /*d900*/  FADD.FTZ R44, R77, R3 ;  /* 0x000000034d2c7221 */ /* 0x000fe20000010000 */
[----:B------:R-:W-:Y:S02]  /*d910*/  FADD.FTZ R45, R86, R0 ;  /* 0x00000000562d7221 */ /* 0x000fe40000010000 */
[----:B------:R-:W-:Y:S03]  /*d920*/  HMMA.16816.F32.BF16 R32, R40, R46, R32 ;  /* 0x0000002e2820723c */ /* 0x000fe60000041820 */
[----:B------:R-:W-:Y:S02]  /*d930*/  MUFU.EX2 R122, R122 ;  /* 0x0000007a007a7308 */ /* 0x000fe40000000800 */
[----:B-1----:R-:W-:Y:S01]  /*d940*/  F2FP.BF16.F32.PACK_AB R168, R117, R116 ;  /* 0x0000007475a8723e */ /* 0x002fe200000010ff */
[----:B------:R-:W-:Y:S01]  /*d950*/  FADD.FTZ R36, R90, R2 ;  /* 0x000000025a247221 */ /* 0x000fe20000010000 */
[----:B------:R-:W-:Y:S01]  /*d960*/  FADD.FTZ R3, R84, R52 ;  /* 0x0000003454037221 */ /* 0x000fe20000010000 */
[----:B------:R-:W-:Y:S05]  /*d970*/  FADD.FTZ R0, R88, R44 ;  /* 0x0000002c58007221 */ /* 0x000fea0000010000 */
[----:B------:R-:W1:Y:S01]  /*d980*/  MUFU.EX2 R123, R123 ;  /* 0x0000007b007b7308 */ /* 0x000e620000000800 */
[----:B--2---:R-:W-:Y:S01]  /*d990*/  F2FP.BF16.F32.PACK_AB R170, R58, R128 ;  /* 0x000000803aaa723e */ /* 0x004fe200000010ff */
[----:B------:R-:W-:Y:S08]  /*d9a0*/  FADD.FTZ R2, R87, R45 ;  /* 0x0000002d57027221 */ /* 0x000ff00000010000 */
[----:B------:R-:W-:Y:S01]  /*d9b0*/  MUFU.EX2 R126, R126 ;  /* 0x0000007e007e7308 */ /* 0x000fe20000000800 */
[-C--:B------:R-:W-:Y:S09]  /*d9c0*/  HMMA.16816.F32.BF16 R148, R168, R152.reuse, R4 ;  /* 0x00000098a894723c */ /* 0x080ff20000041804 */
        /* <DEDUP_REMOVED lines=21> */
[----:B------:R-:W-:Y:S03]  /*db20*/  FADD.FTZ R4, R107, R4 ;  /* 0x000000046b047221 */ /* 0x000fe60000010000 */
[----:B------:R-:W2:Y:S01]  /*db30*/  MUFU.EX2 R53, R124 ;  /* 0x0000007c00357308 */ /* 0x000ea20000000800 */
[----:B------:R-:W-:Y:S01]  /*db40*/  FADD.FTZ R5, R101, R0 ;  /* 0x0000000065057221 */ /* 0x000fe20000010000 */
[----:B------:R-:W-:Y:S01]  /*db50*/  FADD.FTZ R0, R105, R2 ;  /* 0x0000000269007221 */ /* 0x000fe20000010000 */
[----:B------:R-:W-:Y:S01]  /*db60*/  FADD.FTZ R2, R114, R3 ;  /* 0x0000000372027221 */ /* 0x000fe20000010000 */
[----:B------:R-:W-:Y:S01]  /*db70*/  FADD.FTZ R3, R110, R4 ;  /* 0x000000046e037221 */ /* 0x000fe20000010000 */
[----:B------:R-:W-:Y:S01]  /*db80*/  FADD.FTZ R5, R112, R5 ;  /* 0x0000000570057221 */ /* 0x000fe20000010000 */
[----:B------:R-:W-:Y:S01]  /*db90*/  FADD.FTZ R4, R108, R0 ;  /* 0x000000006c047221 */ /* 0x000fe20000010000 */
[----:B------:R-:W-:Y:S03]  /*dba0*/  FADD.FTZ R0, R115, R2 ;  /* 0x0000000273007221 */ /* 0x000fe60000010000 */
[----:B------:R-:W4:Y:S01]  /*dbb0*/  MUFU.EX2 R141, R141 ;  /* 0x0000008d008d7308 */ /* 0x000f220000000800 */
[----:B-1----:R-:W-:Y:S01]  /*dbc0*/  F2FP.BF16.F32.PACK_AB R172, R121, R120 ;  /* 0x0000007879ac723e */ /* 0x002fe200000010ff */
        /* <DEDUP_REMOVED lines=14> */
[----:B--2---:R-:W-:Y:S01]  /*dcb0*/  FADD.FTZ R2, R53, R0 ;  /* 0x0000000035027221 */ /* 0x004fe20000010000 */
[----:B----4-:R-:W-:Y:S01]  /*dcc0*/  F2FP.BF16.F32.PACK_AB R174, R141, R53 ;  /* 0x000000358dae723e */ /* 0x010fe200000010ff */
[----:B------:R-:W-:Y:S01]  /*dcd0*/  FADD.FTZ R248, R135, R3 ;  /* 0x0000000387f87221 */ /* 0x000fe20000010000 */
[----:B------:R-:W-:Y:S01]  /*dce0*/  IADD3 R0, R225, -0x1, RZ ;  /* 0xffffffffe1007810 */ /* 0x000fe20007ffe0ff */
[----:B------:R-:W-:Y:S01]  /*dcf0*/  FADD.FTZ R250, R136, R5 ;  /* 0x0000000588fa7221 */ /* 0x000fe20000010000 */
[-C--:B------:R-:W-:Y:S01]  /*dd00*/  MOV R135, R133.reuse ;  /* 0x0000008500877202 */ /* 0x080fe20000000f00 */
[----:B------:R-:W-:Y:S01]  /*dd10*/  FADD.FTZ R247, R58, R4 ;  /* 0x000000043af77221 */ /* 0x000fe20000010000 */
[----:B------:R-:W-:Y:S01]  /*dd20*/  FADD.FTZ R249, R141, R2 ;  /* 0x000000028df97221 */ /* 0x000fe20000010000 */
[C---:B------:R-:W-:Y:S04]  /*dd30*/  HMMA.16816.F32.BF16 R144, R172.reuse, R152, R8 ;  /* 0x00000098ac90723c */ /* 0x040fe80000041808 */
[----:B------:R-:W-:Y:S02]  /*dd40*/  MOV R225, R0 ;  /* 0x0000000000e17202 */ /* 0x000fe40000000f00 */
[-C--:B------:R-:W-:Y:S05]  /*dd50*/  HMMA.16816.F32.BF16 R156, R172, R154.reuse, R12 ;  /* 0x0000009aac9c723c */ /* 0x080fea000004180c */
[----:B------:R-:W-:Y:S01]  /*dd60*/  MOV R136, R138 ;  /* 0x0000008a00887202 */ /* 0x000fe20000000f00 */
[C---:B------:R-:W-:Y:S06]  /*dd70*/  HMMA.16816.F32.BF16 R152, R168.reuse, R154, R16 ;  /* 0x0000009aa898723c */ /* 0x040fec0000041810 */
[-C--:B---3--:R-:W-:Y:S05]  /*dd80*/  HMMA.16816.F32.BF16 R160, R168, R48.reuse, R20 ;  /* 0x00000030a8a0723c */ /* 0x088fea0000041814 */
        /* <DEDUP_REMOVED lines=8> */
.L_x_136:
[----:B------:R-:W2:Y:S01]  /*de10*/  LDL R11, [R1+0x54] ;  /* 0x00005400010b7983 */ /* 0x000ea20000100800 */
[----:B------:R-:W1:Y:S01]  /*de20*/  S2UR UR4, SR_CgaCtaId ;  /* 0x00000000000479c3 */ /* 0x000e620000008800 */
[----:B------:R-:W-:Y:S01]  /*de30*/  UMOV UR5, 0x400 ;  /* 0x0000040000057882 */ /* 0x000fe20000000000 */
[----:B------:R-:W3:Y:S01]  /*de40*/  S2R R35, SR_TID.X ;  /* 0x0000000000237919 */ /* 0x000ee20000002100 */
[----:B------:R-:W4:Y:S04]  /*de50*/  SHFL.BFLY PT, R5, R247, 0x2, 0x1f ;  /* 0x0c401f00f7057f89 */ /* 0x000f2800000e0000 */
[----:B------:R-:W5:Y:S04]  /*de60*/  SHFL.BFLY PT, R4, R248, 0x2, 0x1f ;  /* 0x0c401f00f8047f89 */ /* 0x000f6800000e0000 */
[----:B------:R-:W5:Y:S04]  /*de70*/  SHFL.BFLY PT, R9, R249, 0x2, 0x1f ;  /* 0x0c401f00f9097f89 */ /* 0x000f6800000e0000 */
[----:B------:R-:W5:Y:S01]  /*de80*/  SHFL.BFLY PT, R10, R250, 0x2, 0x1f ;  /* 0x0c401f00fa0a7f89 */ /* 0x000f6200000e0000 */
        /* <DEDUP_REMOVED lines=14> */
[----:B------:R-:W-:Y:S02]  /*df70*/  FADD.FTZ R6, R9, R249 ;  /* 0x000000f909067221 */ /* 0x000fe40000010000 */
[----:B------:R-:W-:Y:S01]  /*df80*/  IMAD R8, R8, 0x100, R7 ;  /* 0x0000010008087824 */ /* 0x000fe200078e0207 */
[----:B------:R-:W-:Y:S01]  /*df90*/  LOP3.LUT R3, R3, 0xfffffff8, RZ, 0xc0, !PT ;  /* 0xfffffff803037812 */ /* 0x000fe200078ec0ff */
[----:B------:R-:W-:Y:S01]  /*dfa0*/  FADD.FTZ R7, R10, R250 ;  /* 0x000000fa0a077221 */ /* 0x000fe20000010000 */
[----:B------:R4:W2:Y:S03]  /*dfb0*/  SHFL.BFLY PT, R24, R6, 0x1, 0x1f ;  /* 0x0c201f0006187f89 */ /* 0x0008a600000e0000 */
[----:B------:R-:W-:-:S02]  /*dfc0*/  IMAD.IADD R3, R34, 0x1, -R3 ;  /* 0x0000000122037824 */ /* 0x000fc400078e0a03 */
[----:B-1----:R-:W-:Y:S01]  /*dfd0*/  FADD.FTZ R27, R5, R27 ;  /* 0x0000001b051b7221 */ /* 0x002fe20000010000 */
[----:B------:R4:W1:Y:S02]  /*dfe0*/  SHFL.BFLY PT, R25, R7, 0x1, 0x1f ;  /* 0x0c201f0007197f89 */ /* 0x00086400000e0000 */
[----:B------:R-:W-:Y:S01]  /*dff0*/  LEA.HI R2, R3, R3, RZ, 0x1 ;  /* 0x0000000303027211 */ /* 0x000fe200078f08ff */
[----:B---3--:R-:W-:-:S03]  /*e000*/  FADD.FTZ R26, R4, R26 ;  /* 0x0000001a041a7221 */ /* 0x008fc60000010000 */
[----:B------:R-:W-:Y:S02]  /*e010*/  SHF.R.S32.HI R0, RZ, 0x1, R2 ;  /* 0x00000001ff007819 */ /* 0x000fe40000011402 */
[----:B------:R-:W-:Y:S02]  /*e020*/  LOP3.LUT R2, R2, 0x3fffffe, RZ, 0xc0, !PT ;  /* 0x03fffffe02027812 */ /* 0x000fe400078ec0ff */
[C---:B------:R-:W-:Y:S01]  /*e030*/  LOP3.LUT R9, R0.reuse, 0x1, RZ, 0xc0, !PT ;  /* 0x0000000100097812 */ /* 0x040fe200078ec0ff */
[----:B------:R-:W-:Y:S02]  /*e040*/  IMAD.SHL.U32 R15, R0, 0x40, RZ ;  /* 0x00000040000f7824 */ /* 0x000fe400078e00ff */
[----:B------:R-:W-:-:S03]  /*e050*/  IMAD.IADD R3, R3, 0x1, -R2 ;  /* 0x0000000103037824 */ /* 0x000fc600078e0a02 */
[----:B------:R-:W-:Y:S01]  /*e060*/  LOP3.LUT R15, R15, 0xc0, RZ, 0xc0, !PT ;  /* 0x000000c00f0f7812 */ /* 0x000fe200078ec0ff */
[----:B------:R-:W-:-:S03]  /*e070*/  IMAD R5, R3, 0x10, R8 ;  /* 0x0000001003057824 */ /* 0x000fc600078e0208 */
[----:B------:R-:W-:-:S05]  /*e080*/  LEA.HI R15, R15, R15, RZ, 0x1d ;  /* 0x0000000f0f0f7211 */ /* 0x000fca00078fe8ff */
        /* <DEDUP_REMOVED lines=16> */
.L_x_140:
        /* <DEDUP_REMOVED lines=20> */
.L_x_141:
[----:B------:R1:W5:Y:S01]  /*e2d0*/  LDL R37, [R1+0x60] ;  /* 0x0000600001257983 */ /* 0x0003620000100800 */
[----:B------:R-:W-:Y:S01]  /*e2e0*/  MOV R28, 0x10 ;  /* 0x00000010001c7802 */ /* 0x000fe20000000f00 */
[----:B------:R-:W-:Y:S01]  /*e2f0*/  FADD.FTZ R25, R7, R25 ;  /* 0x0000001907197221 */ /* 0x000fe20000010000 */
[----:B------:R-:W-:Y:S01]  /*e300*/  ISETP.NE.AND P5, PT, RZ, UR4, PT ;  /* 0x00000004ff007c0c */ /* 0x000fe2000bfa5270 */
[----:B------:R-:W2:Y:S01]  /*e310*/  S2R R36, SR_CTAID.Y ;  /* 0x0000000000247919 */ /* 0x000ea20000002600 */
[----:B------:R-:W-:Y:S01]  /*e320*/  SEL R28, R28, 0xfffffff0, P4 ;  /* 0xfffffff01c1c7807 */ /* 0x000fe20002000000 */
[----:B------:R-:W3:Y:S01]  /*e330*/  S2UR UR4, SR_CTAID.X ;  /* 0x00000000000479c3 */ /* 0x000ee20000002500 */
[----:B------:R-:W-:Y:S01]  /*e340*/  LOP3.LUT P4, RZ, R0, 0x2, RZ, 0xc0, !PT ;  /* 0x0000000200ff7812 */ /* 0x000fe2000788c0ff */
[----:B------:R-:W-:Y:S01]  /*e350*/  BSSY B0, `(.L_x_142) ;  /* 0x00000a6000007945 */ /* 0x000fe20003800000 */
[----:B------:R-:W-:Y:S02]  /*e360*/  ISETP.NE.AND P0, PT, R3, RZ, PT ;  /* 0x000000ff0300720c */ /* 0x000fe40003f05270 */
[----:B------:R-:W-:-:S02]  /*e370*/  IADD3 R20, R15, 0x20, RZ ;  /* 0x000000200f147810 */ /* 0x000fc40007ffe0ff */
[----:B------:R-:W-:Y:S02]  /*e380*/  FSETP.NE.FTZ.AND P1, PT, R24, RZ, PT ;  /* 0x000000ff1800720b */ /* 0x000fe40003f35000 */
[----:B------:R-:W-:Y:S01]  /*e390*/  MOV R3, 0x3f800000 ;  /* 0x3f80000000037802 */ /* 0x000fe20000000f00 */
[----:B------:R-:W4:Y:S01]  /*e3a0*/  @!P5 LDC R10, c[0x0][0x2c4] ;  /* 0x0000b100ff0adb82 */ /* 0x000f220000000800 */
[----:B------:R-:W-:Y:S02]  /*e3b0*/  MOV R4, 0x3f800000 ;  /* 0x3f80000000047802 */ /* 0x000fe40000000f00 */
[----:B------:R-:W-:Y:S02]  /*e3c0*/  MOV R0, 0x3f800000 ;  /* 0x3f80000000007802 */ /* 0x000fe40000000f00 */
[----:B------:R-:W-:Y:S01]  /*e3d0*/  @P4 IADD3 R20, R15, -0x20, RZ ;  /* 0xffffffe00f144810 */ /* 0x000fe20007ffe0ff */
[----:B------:R-:W1:Y:S01]  /*e3e0*/  @P3 MUFU.RCP R3, R27 ;  /* 0x0000001b00033308 */ /* 0x000e620000001000 */
[----:B------:R-:W-:-:S02]  /*e3f0*/  PLOP3.LUT P4, PT, PT, PT, PT, 0x8, 0x0 ;  /* 0x000000000000781c */ /* 0x000fc40003f8e170 */
[----:B------:R-:W-:Y:S02]  /*e400*/  @!P5 PLOP3.LUT P4, PT, P0, PT, PT, 0x80, 0x0 ;  /* 0x000000000000d81c */ /* 0x000fe4000078f070 */
[----:B------:R-:W-:Y:S02]  /*e410*/  FSETP.NE.FTZ.AND P0, PT, R25, RZ, PT ;  /* 0x000000ff1900720b */ /* 0x000fe40003f15000 */
[----:B------:R-:W-:Y:S01]  /*e420*/  MOV R2, 0x3f800000 ;  /* 0x3f80000000027802 */ /* 0x000fe20000000f00 */
[----:B------:R-:W3:Y:S08]  /*e430*/  @P2 MUFU.RCP R4, R26 ;  /* 0x0000001a00042308 */ /* 0x000ef00000001000 */
[----:B------:R-:W2:Y:S01]  /*e440*/  @P1 MUFU.RCP R0, R24 ;  /* 0x0000001800001308 */ /* 0x000ea20000001000 */
[C---:B-1----:R-:W-:Y:S01]  /*e450*/  FMUL.FTZ R148, R3.reuse, R148 ;  /* 0x0000009403947220 */ /* 0x042fe20000410000 */
[C---:B------:R-:W-:Y:S01]  /*e460*/  FMUL.FTZ R9, R3.reuse, R149 ;  /* 0x0000009503097220 */ /* 0x040fe20000410000 */
[C---:B------:R-:W-:Y:S01]  /*e470*/  FMUL.FTZ R152, R3.reuse, R152 ;  /* 0x0000009803987220 */ /* 0x040fe20000410000 */
[C---:B------:R-:W-:Y:S01]  /*e480*/  FMUL.FTZ R5, R3.reuse, R153 ;  /* 0x0000009903057220 */ /* 0x040fe20000410000 */
[C---:B------:R-:W-:Y:S01]  /*e490*/  FMUL.FTZ R160, R3.reuse, R160 ;  /* 0x000000a003a07220 */ /* 0x040fe20000410000 */
[C---:B------:R-:W-:Y:S01]  /*e4a0*/  FMUL.FTZ R16, R3.reuse, R161 ;  /* 0x000000a103107220 */ /* 0x040fe20000410000 */
[C---:B------:R-:W-:Y:S01]  /*e4b0*/  FMUL.FTZ R168, R3.reuse, R168 ;  /* 0x000000a803a87220 */ /* 0x040fe20000410000 */
[----:B------:R-:W1:Y:S01]  /*e4c0*/  @P0 MUFU.RCP R2, R25 ;  /* 0x0000001900020308 */ /* 0x000e620000001000 */
[C---:B---3--:R-:W-:Y:S01]  /*e4d0*/  FMUL.FTZ R150, R4.reuse, R150 ;  /* 0x0000009604967220 */ /* 0x048fe20000410000 */
[C---:B------:R-:W-:Y:S01]  /*e4e0*/  FMUL.FTZ R8, R4.reuse, R151 ;  /* 0x0000009704087220 */ /* 0x040fe20000410000 */
[C---:B------:R-:W-:Y:S01]  /*e4f0*/  FMUL.FTZ R154, R4.reuse, R154 ;  /* 0x0000009a049a7220 */ /* 0x040fe20000410000 */
[C---:B------:R-:W-:Y:S01]  /*e500*/  FMUL.FTZ R155, R4.reuse, R155 ;  /* 0x0000009b049b7220 */ /* 0x040fe20000410000 */
[----:B------:R-:W-:Y:S01]  /*e510*/  FMUL.FTZ R12, R3, R169 ;  /* 0x000000a9030c7220 */ /* 0x000fe20000410000 */
[C---:B------:R-:W-:Y:S01]  /*e520*/  FMUL.FTZ R162, R4.reuse, R162 ;  /* 0x000000a204a27220 */ /* 0x040fe20000410000 */
[C---:B------:R-:W-:Y:S01]  /*e530*/  FMUL.FTZ R14, R4.reuse, R163 ;  /* 0x000000a3040e7220 */ /* 0x040fe20000410000 */
[----:B------:R-:W-:Y:S01]  /*e540*/  FMUL.FTZ R170, R4, R170 ;  /* 0x000000aa04aa7220 */ /* 0x000fe20000410000 */
[C---:B--2---:R-:W-:Y:S01]  /*e550*/  FMUL.FTZ R144, R0.reuse, R144 ;  /* 0x0000009000907220 */ /* 0x044fe20000410000 */
[C---:B------:R-:W-:Y:S01]  /*e560*/  FMUL.FTZ R7, R0.reuse, R145 ;  /* 0x0000009100077220 */ /* 0x040fe20000410000 */
[C---:B------:R-:W-:Y:S01]  /*e570*/  FMUL.FTZ R156, R0.reuse, R156 ;  /* 0x0000009c009c7220 */ /* 0x040fe20000410000 */
[----:B------:R-:W-:Y:S01]  /*e580*/  FMUL.FTZ R3, R0, R157 ;  /* 0x0000009d00037220 */ /* 0x000fe20000410000 */
[----:B------:R-:W-:Y:S01]  /*e590*/  FMUL.FTZ R11, R4, R171 ;  /* 0x000000ab040b7220 */ /* 0x000fe20000410000 */
[C---:B------:R-:W-:Y:S01]  /*e5a0*/  FMUL.FTZ R164, R0.reuse, R164 ;  /* 0x000000a400a47220 */ /* 0x040fe20000410000 */
[C---:B------:R-:W-:Y:S01]  /*e5b0*/  FMUL.FTZ R13, R0.reuse, R165 ;  /* 0x000000a5000d7220 */ /* 0x040fe20000410000 */
[----:B------:R-:W-:Y:S01]  /*e5c0*/  FMUL.FTZ R172, R0, R172 ;  /* 0x000000ac00ac7220 */ /* 0x000fe20000410000 */
[C---:B-1----:R-:W-:Y:S01]  /*e5d0*/  FMUL.FTZ R147, R2.reuse, R147 ;  /* 0x0000009302937220 */ /* 0x042fe20000410000 */
[C---:B------:R-:W-:Y:S01]  /*e5e0*/  FMUL.FTZ R6, R2.reuse, R146 ;  /* 0x0000009202067220 */ /* 0x040fe20000410000 */
[C---:B------:R-:W-:Y:S01]  /*e5f0*/  FMUL.FTZ R159, R2.reuse, R159 ;  /* 0x0000009f029f7220 */ /* 0x040fe20000410000 */
[----:B------:R-:W-:Y:S01]  /*e600*/  FMUL.FTZ R158, R2, R158 ;  /* 0x0000009e029e7220 */ /* 0x000fe20000410000 */
[----:B------:R-:W-:Y:S01]  /*e610*/  FMUL.FTZ R18, R0, R173 ;  /* 0x000000ad00127220 */ /* 0x000fe20000410000 */
[----:B------:R-:W-:Y:S01]  /*e620*/  F2FP.BF16.F32.PACK_AB R9, R9, R148 ;  /* 0x000000940909723e */ /* 0x000fe200000010ff */
[----:B------:R-:W-:Y:S01]  /*e630*/  FMUL.FTZ R167, R2, R167 ;  /* 0x000000a702a77220 */ /* 0x000fe20000410000 */
[----:B------:R-:W-:Y:S01]  /*e640*/  F2FP.BF16.F32.PACK_AB R8, R8, R150 ;  /* 0x000000960808723e */ /* 0x000fe200000010ff */
[C---:B------:R-:W-:Y:S01]  /*e650*/  FMUL.FTZ R19, R2.reuse, R166 ;  /* 0x000000a602137220 */ /* 0x040fe20000410000 */
[----:B------:R-:W-:Y:S01]  /*e660*/  F2FP.BF16.F32.PACK_AB R5, R5, R152 ;  /* 0x000000980505723e */ /* 0x000fe200000010ff */
[C---:B------:R-:W-:Y:S01]  /*e670*/  FMUL.FTZ R175, R2.reuse, R175 ;  /* 0x000000af02af7220 */ /* 0x040fe20000410000 */
[----:B------:R-:W-:Y:S01]  /*e680*/  F2FP.BF16.F32.PACK_AB R4, R155, R154 ;  /* 0x0000009a9b04723e */ /* 0x000fe200000010ff */
[----:B------:R-:W-:Y:S01]  /*e690*/  FMUL.FTZ R21, R2, R174 ;  /* 0x000000ae02157220 */ /* 0x000fe20000410000 */
[----:B------:R-:W-:Y:S01]  /*e6a0*/  IADD3 R0, R15, R28, RZ ;  /* 0x0000001c0f007210 */ /* 0x000fe20007ffe0ff */
[----:B------:R1:W-:Y:S01]  /*e6b0*/  STS [R15], R9 ;  /* 0x000000090f007388 */ /* 0x0003e20000000800 */
[----:B------:R-:W-:Y:S01]  /*e6c0*/  F2FP.BF16.F32.PACK_AB R7, R7, R144 ;  /* 0x000000900707723e */ /* 0x000fe200000010ff */
[----:B----4-:R-:W2:Y:S01]  /*e6d0*/  @P4 LDC R10, c[0x0][0x2e4] ;  /* 0x0000b900ff0a4b82 */ /* 0x010ea20000000800 */
[----:B------:R-:W-:Y:S01]  /*e6e0*/  F2FP.BF16.F32.PACK_AB R6, R147, R6 ;  /* 0x000000069306723e */ /* 0x000fe200000010ff */
[----:B------:R3:W-:Y:S01]  /*e6f0*/  STS [R15+0x200], R8 ;  /* 0x000200080f007388 */ /* 0x0007e20000000800 */
[----:B------:R-:W-:-:S02]  /*e700*/  F2FP.BF16.F32.PACK_AB R3, R3, R156 ;  /* 0x0000009c0303723e */ /* 0x000fc400000010ff */
[----:B------:R-:W-:Y:S01]  /*e710*/  F2FP.BF16.F32.PACK_AB R2, R159, R158 ;  /* 0x0000009e9f02723e */ /* 0x000fe200000010ff */
[----:B------:R-:W-:Y:S01]  /*e720*/  STS [R0], R5 ;  /* 0x0000000500007388 */ /* 0x000fe20000000800 */
        /* <DEDUP_REMOVED lines=8> */
[----:B------:R-:W-:Y:S01]  /*e7b0*/  STS [R15+0x1200], R6 ;  /* 0x001200060f007388 */ /* 0x000fe20000000800 */
[----:B------:R-:W-:Y:S02]  /*e7c0*/  F2FP.BF16.F32.PACK_AB R18, R18, R172 ;  /* 0x000000ac1212723e */ /* 0x000fe400000010ff */
[----:B------:R-:W-:Y:S01]  /*e7d0*/  F2FP.BF16.F32.PACK_AB R21, R175, R21 ;  /* 0x00000015af15723e */ /* 0x000fe200000010ff */
[----:B------:R-:W-:Y:S01]  /*e7e0*/  STS [R0+0x1000], R3 ;  /* 0x0010000300007388 */ /* 0x000fe20000000800 */
[----:B-1----:R-:W-:Y:S03]  /*e7f0*/  @P1 MUFU.LG2 R9, R24 ;  /* 0x0000001800091308 */ /* 0x002fe60000000c00 */
[----:B------:R1:W-:Y:S01]  /*e800*/  STS [R0+0x1200], R2 ;  /* 0x0012000200007388 */ /* 0x0003e20000000800 */
[----:B---3--:R-:W2:Y:S03]  /*e810*/  @!P5 LDC R8, c[0x0][0x270] ;  /* 0x00009c00ff08db82 */ /* 0x008ea60000000800 */
[----:B------:R-:W-:Y:S04]  /*e820*/  STS [R20], R16 ;  /* 0x0000001014007388 */ /* 0x000fe80000000800 */
[----:B------:R3:W-:Y:S01]  /*e830*/  STS [R20+0x200], R14 ;  /* 0x0002000e14007388 */ /* 0x0007e20000000800 */
[----:B----4-:R-:W4:Y:S08]  /*e840*/  @P5 LDC.64 R4, c[0x0][0x2c0] ;  /* 0x0000b000ff045b82 */ /* 0x010f300000000a00 */
[----:B------:R-:W4:Y:S01]  /*e850*/  @P3 LDC R7, c[0x0][0x2e8] ;  /* 0x0000ba00ff073b82 */ /* 0x000f220000000800 */
[----:B-1----:R-:W-:-:S07]  /*e860*/  IADD3 R0, R28, R20, RZ ;  /* 0x000000141c007210 */ /* 0x002fce0007ffe0ff */
[----:B------:R-:W1:Y:S01]  /*e870*/  @P5 LDC R3, c[0x0][0x2c0] ;  /* 0x0000b000ff035b82 */ /* 0x000e620000000800 */
[----:B------:R-:W-:Y:S01]  /*e880*/  @P5 MOV R2, 0x1 ;  /* 0x0000000100025802 */ /* 0x000fe20000000f00 */
[----:B--2---:R-:W-:Y:S01]  /*e890*/  @!P5 IMAD R2, R10, R8, RZ ;  /* 0x000000080a02d224 */ /* 0x004fe200078e02ff */
[----:B------:R2:W-:Y:S01]  /*e8a0*/  STS [R0], R12 ;  /* 0x0000000c00007388 */ /* 0x0005e20000000800 */
[----:B------:R-:W-:Y:S02]  /*e8b0*/  @P0 MUFU.LG2 R8, R25 ;  /* 0x0000001900080308 */ /* 0x000fe40000000c00 */
[----:B------:R-:W-:Y:S01]  /*e8c0*/  IMAD R2, R36, R2, RZ ;  /* 0x0000000224027224 */ /* 0x000fe200078e02ff */
[----:B------:R4:W-:Y:S01]  /*e8d0*/  STS [R0+0x200], R11 ;  /* 0x0002000b00007388 */ /* 0x0009e20000000800 */
[----:B------:R-:W1:Y:S03]  /*e8e0*/  @P1 LDC R15, c[0x0][0x2e8] ;  /* 0x0000ba00ff0f1b82 */ /* 0x000e660000000800 */
[----:B------:R4:W-:Y:S01]  /*e8f0*/  STS [R20+0x1000], R13 ;  /* 0x0010000d14007388 */ /* 0x0009e20000000800 */
[----:B---3--:R3:W4:Y:S03]  /*e900*/  @P3 MUFU.LG2 R14, R27 ;  /* 0x0000001b000e3308 */ /* 0x0087260000000c00 */
[----:B------:R4:W-:Y:S04]  /*e910*/  STS [R20+0x1200], R19 ;  /* 0x0012001314007388 */ /* 0x0009e80000000800 */
[----:B------:R4:W-:Y:S04]  /*e920*/  STS [R0+0x1000], R18 ;  /* 0x0010001200007388 */ /* 0x0009e80000000800 */
[----:B------:R1:W-:Y:S01]  /*e930*/  STS [R0+0x1200], R21 ;  /* 0x0012001500007388 */ /* 0x0003e20000000800 */
[----:B------:R-:W-:Y:S01]  /*e940*/  @!P5 MOV R3, 0x1 ;  /* 0x000000010003d802 */ /* 0x000fe20000000f00 */
[----:B--2---:R-:W2:Y:S01]  /*e950*/  @P2 LDC R12, c[0x0][0x2e8] ;  /* 0x0000ba00ff0c2b82 */ /* 0x004ea20000000800 */
[----:B---3--:R-:W3:Y:S01]  /*e960*/  S2R R27, SR_CTAID.Z ;  /* 0x00000000001b7919 */ /* 0x008ee20000002700 */
[----:B----4-:R-:W4:Y:S06]  /*e970*/  @P2 MUFU.LG2 R11, R26 ;  /* 0x0000001a000b2308 */ /* 0x010f2c0000000c00 */
[----:B------:R-:W2:Y:S01]  /*e980*/  @P0 LDC R13, c[0x0][0x2e8] ;  /* 0x0000ba00ff0d0b82 */ /* 0x000ea20000000800 */
[----:B------:R-:W-:-:S02]  /*e990*/  MOV R20, 0x7f800000 ;  /* 0x7f80000000147802 */ /* 0x000fc40000000f00 */
[----:B------:R-:W-:Y:S02]  /*e9a0*/  MOV R19, 0x7f800000 ;  /* 0x7f80000000137802 */ /* 0x000fe40000000f00 */
[----:B------:R-:W-:Y:S02]  /*e9b0*/  MOV R18, 0x7f800000 ;  /* 0x7f80000000127802 */ /* 0x000fe40000000f00 */
[----:B-1----:R-:W-:Y:S01]  /*e9c0*/  LOP3.LUT R0, R29, 0xffffffe0, RZ, 0xc0, !PT ;  /* 0xffffffe01d007812 */ /* 0x002fe200078ec0ff */
[----:B------:R-:W-:Y:S01]  /*e9d0*/  BAR.SYNC.DEFER_BLOCKING 0x0 ;  /* 0x0000000000007b1d */ /* 0x000fe20000010000 */
[----:B------:R-:W-:Y:S02]  /*e9e0*/  MOV R21, 0x7f800000 ;  /* 0x7f80000000157802 */ /* 0x000fe40000000f00 */
[----:B------:R-:W-:Y:S01]  /*e9f0*/  IADD3 R6, -R0, R35, RZ ;  /* 0x0000002300067210 */ /* 0x000fe20007ffe1ff */
[----:B------:R-:W-:Y:S01]  /*ea00*/  @P5 IMAD R0, R5, R4, RZ ;  /* 0x0000000405005224 */ /* 0x000fe200078e02ff */
[----:B------:R-:W-:Y:S01]  /*ea10*/  @!P5 MOV R0, R10 ;  /* 0x0000000a0000d202 */ /* 0x000fe20000000f00 */
[----:B------:R-:W-:Y:S01]  /*ea20*/  @P3 FMUL.FTZ R5, R14, 0.69314718246459960938 ;  /* 0x3f3172180e053820 */ /* 0x000fe20000410000 */
[----:B------:R-:W-:Y:S01]  /*ea30*/  SEL R4, R2, RZ, !P6 ;  /* 0x000000ff02047207 */ /* 0x000fe20007000000 */
[----:B------:R-:W-:Y:S01]  /*ea40*/  IMAD R2, R3, UR4, RZ ;  /* 0x0000000403027c24 */ /* 0x000fe2000f8e02ff */
[----:B------:R-:W-:Y:S01]  /*ea50*/  LOP3.LUT P5, RZ, R6, 0x3, RZ, 0xc0, !PT ;  /* 0x0000000306ff7812 */ /* 0x000fe200078ac0ff */
[----:B------:R-:W-:Y:S01]  /*ea60*/  @P3 FFMA.FTZ R21, R140, R7, R5 ;  /* 0x000000078c153223 */ /* 0x000fe20000010005 */
[----:B----4-:R-:W-:Y:S01]  /*ea70*/  @P2 FMUL.FTZ R5, R11, 0.69314718246459960938 ;  /* 0x3f3172180b052820 */ /* 0x010fe20000410000 */
[----:B---3--:R-:W-:Y:S01]  /*ea80*/  IMAD R0, R27, R0, R4 ;  /* 0x000000001b007224 */ /* 0x008fe200078e0204 */
[----:B------:R-:W-:Y:S01]  /*ea90*/  SHF.L.U32 R4, R2, 0x7, RZ ;  /* 0x0000000702047819 */ /* 0x000fe200000006ff */
[----:B------:R-:W-:Y:S01]  /*eaa0*/  @P1 FMUL.FTZ R6, R9, 0.69314718246459960938 ;  /* 0x3f31721809061820 */ /* 0x000fe20000410000 */
[----:B------:R-:W-:Y:S01]  /*eab0*/  @P0 FMUL.FTZ R2, R8, 0.69314718246459960938 ;  /* 0x3f31721808020820 */ /* 0x000fe20000410000 */
[----:B--2---:R-:W-:Y:S01]  /*eac0*/  @P2 FFMA.FTZ R20, R139, R12, R5 ;  /* 0x0000000c8b142223 */ /* 0x004fe20000010005 */
[----:B------:R-:W-:Y:S01]  /*ead0*/  SHF.R.S32.HI R7, RZ, 0x1f, R4 ;  /* 0x0000001fff077819 */ /* 0x000fe20000011404 */
[----:B------:R-:W-:Y:S01]  /*eae0*/  @P1 FFMA.FTZ R18, R138, R15, R6 ;  /* 0x0000000f8a121223 */ /* 0x000fe20000010006 */
[----:B------:R-:W-:Y:S01]  /*eaf0*/  IADD3 R4, P4, P3, R4, R22, R0 ;  /* 0x0000001604047210 */ /* 0x000fe20007b9e000 */
[----:B------:R-:W-:Y:S01]  /*eb00*/  @P0 FFMA.FTZ R19, R17, R13, R2 ;  /* 0x0000000d11130223 */ /* 0x000fe20000010002 */
[----:B------:R-:W-:Y:S01]  /*eb10*/  SHF.R.S32.HI R0, RZ, 0x1f, R0 ;  /* 0x0000001fff007819 */ /* 0x000fe20000011400 */
[----:B------:R1:W2:Y:S03]  /*eb20*/  LDS.128 R28, [R221+0x1800] ;  /* 0x00180000dd1c7984 */ /* 0x0002a60000000c00 */
[----:B------:R-:W-:Y:S01]  /*eb30*/  IADD3.X R7, R7, R23, R0, P4, P3 ;  /* 0x0000001707077210 */ /* 0x000fe200027e6400 */
[----:B------:R-:W-:Y:S06]  /*eb40*/  @P5 BRA `(.L_x_143) ;  /* 0x0000000000985947 */ /* 0x000fec0003800000 */
[----:B------:R-:W3:Y:S04]  /*eb50*/  LDL.LU R39, [R1+0x70] ;  /* 0x0000700001277983 */ /* 0x000ee80000300800 */
[----:B------:R-:W3:Y:S02]  /*eb60*/  LDL.LU R38, [R1+0x74] ;  /* 0x0000740001267983 */ /* 0x000ee40000300800 */
[----:B---3--:R-:W-:-:S04]  /*eb70*/  IMAD R0, R38, 0x10, R39 ;  /* 0x0000001026007824 */ /* 0x008fc800078e0227 */
[C---:B------:R-:W-:Y:S01]  /*eb80*/  VIADD R2, R0.reuse, 0x8 ;  /* 0x0000000800027836 */ /* 0x040fe20000000000 */
[CC--:B-----5:R-:W-:Y:S01]  /*eb90*/  ISETP.GE.AND P3, PT, R0.reuse, R37.reuse, PT ;  /* 0x000000250000720c */ /* 0x0e0fe20003f66270 */
[C---:B------:R-:W-:Y:S02]  /*eba0*/  VIADD R6, R0.reuse, 0x40 ;  /* 0x0000004000067836 */ /* 0x040fe40000000000 */
[----:B------:R-:W-:Y:S01]  /*ebb0*/  VIADD R5, R0, 0x48 ;  /* 0x0000004800057836 */ /* 0x000fe20000000000 */
[-C--:B------:R-:W-:Y:S02]  /*ebc0*/  ISETP.GE.AND P2, PT, R2, R37.reuse, PT ;  /* 0x000000250200720c */ /* 0x080fe40003f46270 */
[-C--:B------:R-:W-:Y:S02]  /*ebd0*/  ISETP.GE.AND P1, PT, R6, R37.reuse, PT ;  /* 0x000000250600720c */ /* 0x080fe40003f26270 */
[----:B------:R-:W-:-:S05]  /*ebe0*/  ISETP.GE.AND P0, PT, R5, R37, PT ;  /* 0x000000250500720c */ /* 0x000fca0003f06270 */
[----:B------:R-:W3:Y:S01]  /*ebf0*/  @!P3 LDC.64 R12, c[0x0][0x2b0] ;  /* 0x0000ac00ff0cbb82 */ /* 0x000ee20000000a00 */
[----:B------:R-:W-:-:S03]  /*ec00*/  @!P3 IMAD R8, R0, R3, RZ ;  /* 0x000000030008b224 */ /* 0x000fc600078e02ff */
[-C--:B------:R-:W-:Y:S02]  /*ec10*/  @!P2 IMAD R0, R2, R3.reuse, RZ ;  /* 0x000000030200a224 */ /* 0x080fe400078e02ff */
[-C--:B------:R-:W-:Y:S01]  /*ec20*/  @!P1 IMAD R6, R6, R3.reuse, RZ ;  /* 0x0000000306069224 */ /* 0x080fe200078e02ff */
[-C--:B------:R-:W-:Y:S01]  /*ec30*/  @!P3 IADD3 R9, P4, R8, R4.reuse, RZ ;  /* 0x000000040809b210 */ /* 0x080fe20007f9e0ff */
[----:B------:R-:W4:Y:S01]  /*ec40*/  @!P2 LDC.64 R14, c[0x0][0x2b0] ;  /* 0x0000ac00ff0eab82 */ /* 0x000f220000000a00 */
[-C--:B------:R-:W-:Y:S01]  /*ec50*/  @!P2 IADD3 R2, P5, R0, R4.reuse, RZ ;  /* 0x000000040002a210 */ /* 0x080fe20007fbe0ff */
[----:B------:R-:W-:Y:S01]  /*ec60*/  @!P0 IMAD R3, R5, R3, RZ ;  /* 0x0000000305038224 */ /* 0x000fe200078e02ff */
[-C--:B------:R-:W-:Y:S02]  /*ec70*/  @!P3 LEA.HI.X.SX32 R11, R8, R7.reuse, 0x1, P4 ;  /* 0x00000007080bb211 */ /* 0x080fe400020f0eff */
[-C--:B------:R-:W-:Y:S02]  /*ec80*/  @!P1 IADD3 R5, P4, R6, R4.reuse, RZ ;  /* 0x0000000406059210 */ /* 0x080fe40007f9e0ff */
[----:B------:R-:W-:Y:S01]  /*ec90*/  @!P2 LEA.HI.X.SX32 R0, R0, R7, 0x1, P5 ;  /* 0x000000070000a211 */ /* 0x000fe200028f0eff */
[----:B------:R-:W1:Y:S01]  /*eca0*/  @!P1 LDC.64 R16, c[0x0][0x2b0] ;  /* 0x0000ac00ff109b82 */ /* 0x000e620000000a00 */
[----:B------:R-:W-:-:S04]  /*ecb0*/  @!P0 IADD3 R10, P6, R3, R4, RZ ;  /* 0x00000004030a8210 */ /* 0x000fc80007fde0ff */
[----:B------:R-:W-:-:S03]  /*ecc0*/  @!P0 LEA.HI.X.SX32 R3, R3, R7, 0x1, P6 ;  /* 0x0000000703038211 */ /* 0x000fc600030f0eff */
[----:B------:R-:W2:Y:S01]  /*ecd0*/  @!P0 LDC.64 R22, c[0x0][0x2b0] ;  /* 0x0000ac00ff168b82 */ /* 0x000ea20000000a00 */
[C---:B---3--:R-:W-:Y:S02]  /*ece0*/  @!P3 LEA R8, P5, R9.reuse, R12, 0x2 ;  /* 0x0000000c0908b211 */ /* 0x048fe400078a10ff */
[----:B------:R-:W-:Y:S02]  /*ecf0*/  @!P1 LEA.HI.X.SX32 R12, R6, R7, 0x1, P4 ;  /* 0x00000007060c9211 */ /* 0x000fe400020f0eff */
[----:B------:R-:W-:Y:S02]  /*ed00*/  @!P3 LEA.HI.X R9, R9, R13, R11, 0x2, P5 ;  /* 0x0000000d0909b211 */ /* 0x000fe400028f140b */
[----:B----4-:R-:W-:-:S03]  /*ed10*/  @!P2 LEA R6, P4, R2, R14, 0x2 ;  /* 0x0000000e0206a211 */ /* 0x010fc600078810ff */
[----:B------:R3:W-:Y:S01]  /*ed20*/  @!P3 STG.E desc[UR8][R8.64], R21 ;  /* 0x000000150800b986 */ /* 0x0007e2000c101908 */
[----:B------:R-:W-:Y:S02]  /*ed30*/  @!P2 LEA.HI.X R7, R2, R15, R0, 0x2, P4 ;  /* 0x0000000f0207a211 */ /* 0x000fe400020f1400 */
[----:B-1----:R-:W-:-:S03]  /*ed40*/  @!P1 LEA R4, P5, R5, R16, 0x2 ;  /* 0x0000001005049211 */ /* 0x002fc600078a10ff */
[----:B------:R3:W-:Y:S01]  /*ed50*/  @!P2 STG.E desc[UR8][R6.64], R20 ;  /* 0x000000140600a986 */ /* 0x0007e2000c101908 */
[----:B------:R-:W-:Y:S02]  /*ed60*/  @!P1 LEA.HI.X R5, R5, R17, R12, 0x2, P5 ;  /* 0x0000001105059211 */ /* 0x000fe400028f140c */
[----:B--2---:R-:W-:-:S03]  /*ed70*/  @!P0 LEA R2, P4, R10, R22, 0x2 ;  /* 0x000000160a028211 */ /* 0x004fc600078810ff */
[----:B------:R3:W-:Y:S01]  /*ed80*/  @!P1 STG.E desc[UR8][R4.64], R18 ;  /* 0x0000001204009986 */ /* 0x0007e2000c101908 */
[----:B------:R-:W-:-:S05]  /*ed90*/  @!P0 LEA.HI.X R3, R10, R23, R3, 0x2, P4 ;  /* 0x000000170a038211 */ /* 0x000fca00020f1403 */
[----:B------:R3:W-:Y:S04]  /*eda0*/  @!P0 STG.E desc[UR8][R2.64], R19 ;  /* 0x0000001302008986 */ /* 0x0007e8000c101908 */
.L_x_143:
[----:B------:R-:W-:Y:S05]  /*edb0*/  BSYNC B0 ;  /* 0x0000000000007941 */ /* 0x000fea0003800000 */
.L_x_142:
[----:B---3--:R-:W3:Y:S01]  /*edc0*/  LDL.LU.64 R8, [R1+0x28] ;  /* 0x0000280001087983 */ /* 0x008ee20000300a00 */
[----:B------:R-:W-:-:S03]  /*edd0*/  ULDC UR4, c[0x0][0x2d0] ;  /* 0x0000b40000047ab9 */ /* 0x000fc60000000800 */
[----:B------:R-:W4:Y:S04]  /*ede0*/  LDL.LU R7, [R1+0x64] ;  /* 0x0000640001077983 */ /* 0x000f280000300800 */
[----:B------:R-:W2:Y:S04]  /*edf0*/  LDL.LU R5, [R1+0x6c] ;  /* 0x00006c0001057983 */ /* 0x000ea80000300800 */
[----:B------:R-:W2:Y:S04]  /*ee00*/  LDL.LU R4, [R1+0x68] ;  /* 0x0000680001047983 */ /* 0x000ea80000300800 */
[----:B------:R1:W5:Y:S01]  /*ee10*/  LDL.64 R10, [R1+0x58] ;  /* 0x00005800010a7983 */ /* 0x0003620000100a00 */
[----:B------:R-:W-:Y:S01]  /*ee20*/  SHF.R.S32.HI R0, RZ, 0x1f, R27 ;  /* 0x0000001fff007819 */ /* 0x000fe2000001141b */
[----:B------:R-:W-:Y:S02]  /*ee30*/  BSSY B0, `(.L_x_144) ;  /* 0x0000019000007945 */ /* 0x000fe40003800000 */
[----:B------:R1:W1:Y:S01]  /*ee40*/  LDS.128 R12, [R221] ;  /* 0x00000000dd0c7984 */ /* 0x0002620000000c00 */
[----:B---3--:R-:W-:-:S02]  /*ee50*/  IADD3 R2, P1, R8, R32, RZ ;  /* 0x0000002008027210 */ /* 0x008fc40007f3e0ff */
[----:B------:R-:W-:Y:S01]  /*ee60*/  ISETP.GE.AND P0, PT, R8, UR4, PT ;  /* 0x0000000408007c0c */ /* 0x000fe2000bf06270 */
[----:B------:R-:W-:Y:S02]  /*ee70*/  ULDC.64 UR4, c[0x0][0x2a0] ;  /* 0x0000a80000047ab9 */ /* 0x000fe40000000a00 */
[----:B------:R-:W-:Y:S01]  /*ee80*/  IMAD.X R3, R9, 0x1, R33, P1 ;  /* 0x0000000109037824 */ /* 0x000fe200008e0621 */
[-C--:B-----5:R-:W-:Y:S01]  /*ee90*/  ISETP.GE.OR P1, PT, R34, R37.reuse, P0 ;  /* 0x000000252200720c */ /* 0x0a0fe20000726670 */
[----:B------:R-:W-:Y:S01]  /*eea0*/  IMAD R0, R0, UR4, RZ ;  /* 0x0000000400007c24 */ /* 0x000fe2000f8e02ff */
[-C--:B----4-:R-:W-:Y:S01]  /*eeb0*/  ISETP.GE.OR P2, PT, R7, R37.reuse, P0 ;  /* 0x000000250700720c */ /* 0x090fe20000746670 */
[----:B------:R-:W-:Y:S01]  /*eec0*/  IMAD.WIDE.U32 R8, R27, UR4, R2 ;  /* 0x000000041b087c25 */ /* 0x000fe2000f8e0002 */
[-C--:B--2---:R-:W-:Y:S02]  /*eed0*/  ISETP.GE.OR P3, PT, R5, R37.reuse, P0 ;  /* 0x000000250500720c */ /* 0x084fe40000766670 */
        /* <DEDUP_REMOVED lines=14> */
.L_x_145:
[----:B------:R-:W-:Y:S05]  /*efc0*/  BSYNC B0 ;  /* 0x0000000000007941 */ /* 0x000fea0003800000 */
.L_x_144:
        /* <DEDUP_REMOVED lines=16> */
.L_x_147:
[----:B------:R-:W-:Y:S05]  /*f0d0*/  BSYNC B0 ;  /* 0x0000000000007941 */ /* 0x000fea0003800000 */
.L_x_146:
        /* <DEDUP_REMOVED lines=16> */
.L_x_149:
[----:B------:R-:W-:Y:S05]  /*f1e0*/  BSYNC B0 ;  /* 0x0000000000007941 */ /* 0x000fea0003800000 */
.L_x_148:
        /* <DEDUP_REMOVED lines=15> */
.L_x_106:
[----:B------:R-:W2:Y:S01]  /*f2e0*/  LDL.LU R15, [R1+0x54] ;  /* 0x00005400010f7983 */ /* 0x000ea20000300800 */
[----:B------:R-:W1:Y:S01]  /*f2f0*/  LDC.U8 R2, c[0x0][0x3d9] ;  /* 0x0000f640ff027b82 */ /* 0x000e620000000000 */
[----:B------:R-:W-:Y:S01]  /*f300*/  SHF.R.S32.HI R12, RZ, 0x1f, R193 ;  /* 0x0000001fff0c7819 */ /* 0x000fe200000114c1 */
[----:B------:R-:W-:Y:S01]  /*f310*/  ULDC UR6, c[0x0][0x2d0] ;  /* 0x0000b40000067ab9 */ /* 0x000fe20000000800 */
[----:B------:R-:W-:Y:S01]  /*f320*/  ULDC.64 UR4, c[0x0][0x2a0] ;  /* 0x0000a80000047ab9 */ /* 0x000fe20000000a00 */
[----:B------:R-:W-:Y:S01]  /*f330*/  BSSY B0, `(.L_x_150) ;  /* 0x000004f000007945 */ /* 0x000fe20003800000 */
[----:B------:R-:W-:Y:S02]  /*f340*/  LEA.HI R12, R12, R193, RZ, 0x2 ;  /* 0x000000c10c0c7211 */ /* 0x000fe400078f10ff */
[----:B------:R-:W-:Y:S01]  /*f350*/  CS2R R16, SRZ ;  /* 0x0000000000107805 */ /* 0x000fe2000001ff00 */
        /* <DEDUP_REMOVED lines=18> */
[C---:B------:R-:W-:Y:S01]  /*f480*/  @!P0 IMAD R7, R27.reuse, R5, R0 ;  /* 0x000000051b078224 */ /* 0x040fe200078e0200 */
[----:B------:R-:W-:Y:S01]  /*f490*/  LOP3.LUT R0, R12, 0xfffffffc, RZ, 0xc0, !PT ;  /* 0xfffffffc0c007812 */ /* 0x000fe200078ec0ff */
[----:B------:R-:W-:-:S04]  /*f4a0*/  @!P0 IMAD.WIDE.U32 R4, R27, R4, RZ ;  /* 0x000000041b048225 */ /* 0x000fc800078e00ff */
[----:B-----5:R-:W-:Y:S01]  /*f4b0*/  @P0 IMAD.WIDE.U32 R2, R15, R8, RZ ;  /* 0x000000080f020225 */ /* 0x020fe200078e00ff */
[----:B------:R-:W-:-:S03]  /*f4c0*/  SHF.R.S32.HI R8, RZ, 0x2, R12 ;  /* 0x00000002ff087819 */ /* 0x000fc6000001140c */
[----:B------:R-:W-:Y:S02]  /*f4d0*/  @P0 IMAD R9, R15, R9, R3 ;  /* 0x000000090f090224 */ /* 0x000fe400078e0203 */
[----:B----4-:R-:W-:Y:S02]  /*f4e0*/  @!P1 IMAD R15, R27, R14, RZ ;  /* 0x0000000e1b0f9224 */ /* 0x010fe400078e02ff */
[----:B------:R-:W-:Y:S02]  /*f4f0*/  IMAD.IADD R12, R188, 0x1, -R252 ;  /* 0x00000001bc0c7824 */ /* 0x000fe400078e0afc */
[C---:B------:R-:W-:Y:S01]  /*f500*/  VIADD R22, R8.reuse, 0x20 ;  /* 0x0000002008167836 */ /* 0x040fe20000000000 */
[----:B------:R2:W-:Y:S01]  /*f510*/  @!P1 STL [R1+0x54], R15 ;  /* 0x0000540f01009387 */ /* 0x0005e20000100800 */
[C---:B------:R-:W-:Y:S01]  /*f520*/  VIADD R23, R8.reuse, 0x40 ;  /* 0x0000004008177836 */ /* 0x040fe20000000000 */
[CC--:B------:R-:W-:Y:S01]  /*f530*/  ISETP.GE.AND P5, PT, R8.reuse, R12.reuse, PT ;  /* 0x0000000c0800720c */ /* 0x0c0fe20003fa6270 */
        /* <DEDUP_REMOVED lines=14> */
[C---:B------:R-:W-:Y:S01]  /*f620*/  ISETP.NE.OR P1, PT, R0.reuse, RZ, P1 ;  /* 0x000000ff0000720c */ /* 0x040fe20000f25670 */
        /* <DEDUP_REMOVED lines=14> */
[----:B------:R-:W-:Y:S01]  /*f710*/  SEL R21, R5, RZ, P2 ;  /* 0x000000ff05157207 */ /* 0x000fe20001000000 */
[----:B------:R-:W-:Y:S01]  /*f720*/  IMAD R4, R4, UR4, RZ ;  /* 0x0000000404047c24 */ /* 0x000fe2000f8e02ff */
[----:B------:R-:W-:Y:S01]  /*f730*/  ISETP.GE.OR P3, PT, R22, R12, P1 ;  /* 0x0000000c1600720c */ /* 0x000fe20000f66670 */
[----:B------:R-:W-:-:S04]  /*f740*/  IMAD.WIDE R2, R30, 0x80, R8 ;  /* 0x000000801e027825 */ /* 0x000fc800078e0208 */
[----:B------:R-:W-:-:S04]  /*f750*/  IMAD R4, R18, UR5, R4 ;  /* 0x0000000512047c24 */ /* 0x000fc8000f8e0204 */
[----:B------:R-:W-:Y:S01]  /*f760*/  IMAD.IADD R5, R4, 0x1, R7 ;  /* 0x0000000104057824 */ /* 0x000fe200078e0207 */
[----:B--2---:R-:W-:Y:S06]  /*f770*/  @P0 BRA `(.L_x_151) ;  /* 0x0000000000280947 */ /* 0x004fec0003800000 */
        /* <DEDUP_REMOVED lines=10> */
.L_x_151:
[----:B------:R-:W-:Y:S05]  /*f820*/  BSYNC B0 ;  /* 0x0000000000007941 */ /* 0x000fea0003800000 */
.L_x_150:
        /* <DEDUP_REMOVED lines=19> */
.L_x_153:
[----:B------:R-:W-:Y:S05]  /*f960*/  BSYNC B0 ;  /* 0x0000000000007941 */ /* 0x000fea0003800000 */
.L_x_152:
        /* <DEDUP_REMOVED lines=15> */
.L_x_155:
[----:B------:R-:W-:Y:S05]  /*fa60*/  BSYNC B0 ;  /* 0x0000000000007941 */ /* 0x000fea0003800000 */
.L_x_154:
        /* <DEDUP_REMOVED lines=17> */
.L_x_157:
[----:B------:R-:W-:Y:S05]  /*fb80*/  BSYNC B0 ;  /* 0x0000000000007941 */ /* 0x000fea0003800000 */
.L_x_156:
        /* <DEDUP_REMOVED lines=11> */
.L_x_159:
[----:B------:R-:W-:Y:S05]  /*fc40*/  BSYNC B0 ;  /* 0x0000000000007941 */ /* 0x000fea0003800000 */
.L_x_158:
        /* <DEDUP_REMOVED lines=10> */
.L_x_161:
[----:B------:R-:W-:Y:S05]  /*fcf0*/  BSYNC B0 ;  /* 0x0000000000007941 */ /* 0x000fea0003800000 */
.L_x_160:
        /* <DEDUP_REMOVED lines=11> */
.L_x_163:
[----:B------:R-:W-:Y:S05]  /*fdb0*/  BSYNC B0 ;  /* 0x0000000000007941 */ /* 0x000fea0003800000 */
.L_x_162:
        /* <DEDUP_REMOVED lines=11> */
.L_x_164:
        /* <DEDUP_REMOVED lines=9> */
.L_x_1307:


//--------------------- .text._ZN5flash16flash_fwd_kernelI23Flash_fwd_kernel_traitsILi32ELi128ELi128ELi4ELb0ELb0EN7cutlass10bfloat16_tE19Flash_kernel_traitsILi32ELi128ELi128ELi4ES3_EELb0ELb0ELb1ELb0ELb0ELb1ELb0ELb0EEEvNS_16Flash_fwd_paramsE --------------------------
	.section	.text._ZN5flash16flash_fwd_kernelI23Flash_fwd_kernel_traitsILi32ELi128ELi128ELi4ELb0ELb0EN7cutlass10bfloat16_tE19Flash_kernel_traitsILi32ELi128ELi128ELi4ES3_EELb0ELb0ELb1ELb0ELb0ELb1ELb0ELb0EEEvNS_16Flash_fwd_paramsE,"ax",@progbits
	.align	128
        .global         _ZN5flash16flash_fwd_kernelI23Flash_fwd_kernel_traitsILi32ELi128ELi128ELi4ELb0ELb0EN7cutlass10bfloat16_tE19Flash_kernel_traitsILi32ELi128ELi128ELi4ES3_EELb0ELb0ELb1ELb0ELb0ELb1ELb0ELb0EEEvNS_16Flash_fwd_paramsE
        .type           _ZN5flash16flash_fwd_kernelI23Flash_fwd_kernel_traitsILi32ELi128ELi128ELi4ELb0ELb0EN7cutlass10bfloat16_tE19Flash_kernel_traitsILi32ELi128ELi128ELi4ES3_EELb0ELb0ELb1ELb0ELb0ELb1ELb0ELb0EEEvNS_16Flash_fwd_paramsE,@function
        .size           _ZN5flash16flash_fwd_kernelI23Flash_fwd_kernel_traitsILi32ELi128ELi128ELi4ELb0ELb0EN7cutlass10bfloat16_tE19Flash_kernel_traitsILi32ELi128ELi128ELi4ES3_EELb0ELb0ELb1ELb0ELb0ELb1ELb0ELb0EEEvNS_16Flash_fwd_paramsE,(.L_x_1308 - _ZN5flash16flash_fwd_kernelI23Flash_fwd_kernel_traitsILi32ELi128ELi128ELi4ELb0ELb0EN7cutlass10bfloat16_tE19Flash_kernel_traitsILi32ELi128ELi128ELi4ES3_EELb0ELb0ELb1ELb0ELb0ELb1ELb0ELb0EEEvNS_16Flash_fwd_paramsE)
        .other          _ZN5flash16flash_fwd_kernelI23Flash_fwd_kernel_traitsILi32ELi128ELi128ELi4ELb0ELb0EN7cutlass10bfloat16_tE19Flash_kernel_traitsILi32ELi128ELi128ELi4ES3_EELb0ELb0ELb1ELb0ELb0ELb1ELb0ELb0EEEvNS_16Flash_fwd_paramsE,@"STO_CUDA_ENTRY STV_DEFAULT"
_ZN5flash16flash_fwd_kernelI23Flash_fwd_kernel_traitsILi32ELi128ELi128ELi4ELb0ELb0EN7cutlass10bfloat16_tE19Flash_kernel_traitsILi32ELi128ELi128ELi4ES3_EELb0ELb0ELb1ELb0ELb0ELb1ELb0ELb0EEEvNS_16Flash_fwd_paramsE:
.text._ZN5flash16flash_fwd_kernelI23Flash_fwd_kernel_traitsILi32ELi128ELi128ELi4ELb0ELb0EN7cutlass10bfloat16_tE19Flash_kernel_traitsILi32ELi128ELi128ELi4ES3_EELb0ELb0ELb1ELb0ELb0ELb1ELb0ELb0EEEvNS_16Flash_fwd_paramsE:
[----:B------:R-:W1:Y:S08]  /*0000*/  LDC R1, c[0x0][0x28] ;  /* 0x00000a00ff017b82 */ /* 0x000e700000000800 */
[----:B------:R-:W2:Y:S01]  /*0010*/  LDC.64 R4, c[0x0][0x2f0] ;  /* 0x0000bc00ff047b82 */ /* 0x000ea20000000a00 */
[----:B------:R-:W3:Y:S01]  /*0020*/  S2R R46, SR_CTAID.Y ;  /* 0x00000000002e7919 */ /* 0x000ee20000002600 */
[----:B------:R-:W-:Y:S01]  /*0030*/  IMAD.MOV.U32 R25, RZ, RZ, -0x1 ;  /* 0xffffffffff197424 */ /* 0x000fe200078e00ff */
[----:B------:R-:W-:Y:S01]  /*0040*/  ULDC.64 UR12, c[0x0][0x208] ;  /* 0x00008200000c7ab9 */ /* 0x000fe20000000a00 */
[----:B-1----:R-:W-:-:S04]  /*0050*/  VIADD R1, R1, 0xffffff38 ;  /* 0xffffff3801017836 */ /* 0x002fc80000000000 */
[----:B------:R-:W1:Y:S08]  /*0060*/  LDC.64 R2, c[0x0][0x300] ;  /* 0x0000c000ff027b82 */ /* 0x000e700000000a00 */
[----:B------:R-:W3:Y:S01]  /*0070*/  LDC.64 R6, c[0x0][0x2f0] ;  /* 0x0000bc00ff067b82 */ /* 0x000ee20000000a00 */
[----:B--2---:R-:W-:-:S07]  /*0080*/  ISETP.NE.U32.AND P2, PT, R4, RZ, PT ;  /* 0x000000ff0400720c */ /* 0x004fce0003f45070 */
[----:B------:R-:W2:Y:S01]  /*0090*/  LDC.U8 R10, c[0x0][0x3c2] ;  /* 0x0000f080ff0a7b82 */ /* 0x000ea20000000000 */
[----:B------:R-:W-:Y:S02]  /*00a0*/  ISETP.NE.AND.EX P2, PT, R5, RZ, PT, P2 ;  /* 0x000000ff0500720c */ /* 0x000fe40003f45320 */
[----:B-1----:R-:W-:-:S05]  /*00b0*/  ISETP.NE.U32.AND P1, PT, R2, RZ, PT ;  /* 0x000000ff0200720c */ /* 0x002fca0003f25070 */
[----:B------:R-:W1:Y:S01]  /*00c0*/  LDC.64 R8, c[0x0][0x2f8] ;  /* 0x0000be00ff087b82 */ /* 0x000e620000000a00 */
[----:B------:R-:W-:Y:S01]  /*00d0*/  ISETP.NE.AND.EX P1, PT, R3, RZ, PT, P1 ;  /* 0x000000ff0300720c */ /* 0x000fe20003f25310 */
[----:B---3--:R-:W-:-:S06]  /*00e0*/  IMAD.WIDE R4, R46, 0x4, R6 ;  /* 0x000000042e047825 */ /* 0x008fcc00078e0206 */
[----:B------:R-:W3:Y:S01]  /*00f0*/  LDC.64 R2, c[0x0][0x2f8] ;  /* 0x0000be00ff027b82 */ /* 0x000ee20000000a00 */
[----:B------:R-:W4:Y:S04]  /*0100*/  @P2 LDG.E R25, desc[UR12][R4.64] ;  /* 0x0000000c04192981 */ /* 0x000f28000c1e1900 */
[----:B------:R2:W4:Y:S03]  /*0110*/  @P2 LDG.E R0, desc[UR12][R4.64+0x4] ;  /* 0x0000040c04002981 */ /* 0x000526000c1e1900 */
[----:B------:R-:W2:Y:S01]  /*0120*/  @P1 LDC.64 R6, c[0x0][0x300] ;  /* 0x0000c000ff061b82 */ /* 0x000ea20000000a00 */
[----:B------:R-:W-:Y:S02]  /*0130*/  IMAD.MOV.U32 R13, RZ, RZ, RZ ;  /* 0x000000ffff0d7224 */ /* 0x000fe400078e00ff */
[----:B--2---:R-:W-:-:S05]  /*0140*/  @P1 IMAD.WIDE R4, R46, 0x4, R6 ;  /* 0x000000042e041825 */ /* 0x004fca00078e0206 */
[----:B------:R2:W5:Y:S01]  /*0150*/  @P1 LDG.E R13, desc[UR12][R4.64] ;  /* 0x0000000c040d1981 */ /* 0x000562000c1e1900 */
[----:B------:R-:W-:Y:S02]  /*0160*/  ISETP.NE.AND P3, PT, R10, RZ, PT ;  /* 0x000000ff0a00720c */ /* 0x000fe40003f65270 */
[----:B---3--:R-:W-:-:S04]  /*0170*/  ISETP.EQ.U32.AND P0, PT, R2, RZ, PT ;  /* 0x000000ff0200720c */ /* 0x008fc80003f02070 */
[----:B------:R-:W-:Y:S01]  /*0180*/  ISETP.EQ.OR.EX P0, PT, R3, RZ, !P3, P0 ;  /* 0x000000ff0300720c */ /* 0x000fe20005f02700 */
[----:B------:R-:W-:Y:S02]  /*0190*/  IMAD.MOV.U32 R30, RZ, RZ, -0x1 ;  /* 0xffffffffff1e7424 */ /* 0x000fe400078e00ff */
[----:B-1----:R-:W-:Y:S01]  /*01a0*/  IMAD.WIDE R6, R46, 0x4, R8 ;  /* 0x000000042e067825 */ /* 0x002fe200078e0208 */
[----:B------:R-:W1:Y:S01]  /*01b0*/  S2R R24, SR_CTAID.X ;  /* 0x0000000000187919 */ /* 0x000e620000002500 */
[----:B------:R-:W3:Y:S08]  /*01c0*/  S2R R26, SR_CTAID.Z ;  /* 0x00000000001a7919 */ /* 0x000ef00000002700 */
[----:B------:R2:W5:Y:S01]  /*01d0*/  @!P0 LDG.E R30, desc[UR12][R6.64] ;  /* 0x0000000c061e8981 */ /* 0x000562000c1e1900 */
[----:B------:R-:W-:-:S04]  /*01e0*/  ISETP.NE.U32.AND P0, PT, R2, RZ, PT ;  /* 0x000000ff0200720c */ /* 0x000fc80003f05070 */
[----:B------:R-:W-:Y:S01]  /*01f0*/  ISETP.NE.AND.EX P0, PT, R3, RZ, PT, P0 ;  /* 0x000000ff0300720c */ /* 0x000fe20003f05300 */
[----:B----4-:R-:W-:Y:S01]  /*0200*/  @P2 IMAD.IADD R82, R0, 0x1, -R25 ;  /* 0x0000000100522824 */ /* 0x010fe200078e0a19 */
[----:B------:R2:W-:Y:S05]  /*0210*/  STL [R1+0x94], R25 ;  /* 0x0000941901007387 */ /* 0x0005ea0000100800 */
[----:B------:R-:W4:Y:S06]  /*0220*/  @!P2 LDC R82, c[0x0][0x2c4] ;  /* 0x0000b100ff52ab82 */ /* 0x000f2c0000000800 */
[----:B-1-3--:R-:W-:Y:S05]  /*0230*/  @!P0 BRA `(.L_x_165) ;  /* 0x0000000000108947 */ /* 0x00afea0003800000 */
[----:B------:R-:W2:Y:S02]  /*0240*/  @P3 LDG.E R0, desc[UR12][R6.64+0x4] ;  /* 0x0000040c06003981 */ /* 0x000ea4000c1e1900 */
[----:B--2--5:R-:W-:-:S06]  /*0250*/  @P3 IADD3 R4, R0, -R30, RZ ;  /* 0x8000001e00043210 */ /* 0x024fcc0007ffe0ff */
[----:B------:R2:W5:Y:S01]  /*0260*/  @!P3 LDG.E R4, desc[UR12][R6.64] ;  /* 0x0000000c0604b981 */ /* 0x000562000c1e1900 */
[----:B------:R-:W-:Y:S05]  /*0270*/  BRA `(.L_x_166) ;  /* 0x0000000000047947 */ /* 0x000fea0003800000 */
.L_x_165:
[----:B--2---:R-:W1:Y:S02]  /*0280*/  LDC R4, c[0x0][0x2c8] ;  /* 0x0000b200ff047b82 */ /* 0x004e640000000800 */
.L_x_166:
[----:B------:R-:W3:Y:S02]  /*0290*/  LDC.64 R2, c[0x0][0x308] ;  /* 0x0000c200ff027b82 */ /* 0x000ee40000000a00 */
[----:B---3--:R-:W-:-:S04]  /*02a0*/  ISETP.NE.U32.AND P1, PT, R2, RZ, PT ;  /* 0x000000ff0200720c */ /* 0x008fc80003f25070 */
[----:B------:R-:W-:-:S13]  /*02b0*/  ISETP.NE.AND.EX P1, PT, R3, RZ, PT, P1 ;  /* 0x000000ff0300720c */ /* 0x000fda0003f25310 */
[----:B------:R-:W3:Y:S01]  /*02c0*/  @P1 LDC.64 R2, c[0x0][0x308] ;  /* 0x0000c200ff021b82 */ /* 0x000ee20000000a00 */
[----:B------:R-:W-:-:S07]  /*02d0*/  IMAD.SHL.U32 R196, R24, 0x80, RZ ;  /* 0x0000008018c47824 */ /* 0x000fce00078e00ff */
[----:B------:R-:W1:Y:S01]  /*02e0*/  @!P1 LDC R5, c[0x0][0x2cc] ;  /* 0x0000b300ff059b82 */ /* 0x000e620000000800 */
[----:B----4-:R-:W-:Y:S01]  /*02f0*/  ISETP.GT.AND P0, PT, R82, R196, PT ;  /* 0x000000c45200720c */ /* 0x010fe20003f04270 */
[----:B---3--:R-:W-:-:S05]  /*0300*/  @P1 IMAD.WIDE R2, R46, 0x4, R2 ;  /* 0x000000042e021825 */ /* 0x008fca00078e0202 */
[----:B------:R3:W5:Y:S01]  /*0310*/  @P1 LDG.E R0, desc[UR12][R2.64] ;  /* 0x0000000c02001981 */ /* 0x000762000c1e1900 */
[----:B------:R-:W4:Y:S06]  /*0320*/  @!P1 LDC.64 R2, c[0x0][0x318] ;  /* 0x0000c600ff029b82 */ /* 0x000f2c0000000a00 */
[----:B-1-3--:R-:W-:Y:S05]  /*0330*/  @!P0 EXIT ;  /* 0x000000000000894d */ /* 0x00afea0003800000 */
[----:B------:R-:W1:Y:S01]  /*0340*/  LDC R198, c[0x0][0x398] ;  /* 0x0000e600ffc67b82 */ /* 0x000e620000000800 */
[----:B----4-:R-:W-:Y:S01]  /*0350*/  @!P1 ISETP.NE.U32.AND P0, PT, R2, RZ, PT ;  /* 0x000000ff0200920c */ /* 0x010fe20003f05070 */
[----:B-----5:R-:W-:Y:S01]  /*0360*/  @P1 IMAD.IADD R80, R0, 0x1, -R13 ;  /* 0x0000000100501824 */ /* 0x020fe200078e0a0d */
[----:B------:R-:W3:Y:S02]  /*0370*/  S2R R190, SR_TID.X ;  /* 0x0000000000be7919 */ /* 0x000ee40000002100 */
[----:B------:R-:W-:-:S03]  /*0380*/  @!P1 ISETP.NE.AND.EX P0, PT, R3, RZ, PT, P0 ;  /* 0x000000ff0300920c */ /* 0x000fc60003f05300 */
[----:B------:R-:W4:Y:S01]  /*0390*/  LDC R197, c[0x0][0x394] ;  /* 0x0000e500ffc57b82 */ /* 0x000f220000000800 */
[----:B------:R-:W-:-:S04]  /*03a0*/  @!P1 SEL R0, R5, RZ, P0 ;  /* 0x000000ff05009207 */ /* 0x000fc80000000000 */
[----:B------:R-:W-:Y:S02]  /*03b0*/  @!P1 IADD3 R80, R0, R4, -R13 ;  /* 0x0000000400509210 */ /* 0x000fe40007ffe80d */
[----:B------:R-:W-:Y:S02]  /*03c0*/  IADD3 R0, -R82, 0xff, R196 ;  /* 0x000000ff52007810 */ /* 0x000fe40007ffe1c4 */
[C---:B------:R-:W-:Y:S01]  /*03d0*/  IADD3 R3, R80.reuse, R196, -R82 ;  /* 0x000000c450037210 */ /* 0x040fe20007ffe852 */
[----:B------:R-:W-:-:S05]  /*03e0*/  VIADD R2, R80, 0x7f ;  /* 0x0000007f50027836 */ /* 0x000fca0000000000 */
[----:B------:R-:W-:Y:S02]  /*03f0*/  SHF.R.S32.HI R5, RZ, 0x1f, R2 ;  /* 0x0000001fff057819 */ /* 0x000fe40000011402 */
[----:B-1----:R-:W-:Y:S02]  /*0400*/  IADD3 R0, R0, R198, R80 ;  /* 0x000000c600007210 */ /* 0x002fe40007ffe050 */
[----:B------:R-:W-:Y:S02]  /*0410*/  LEA.HI R5, R5, R2, RZ, 0x7 ;  /* 0x0000000205057211 */ /* 0x000fe400078f38ff */
[----:B------:R-:W-:Y:S01]  /*0420*/  SHF.R.S32.HI R4, RZ, 0x1f, R0 ;  /* 0x0000001fff047819 */ /* 0x000fe20000011400 */
[----:B----4-:R-:W-:-:S03]  /*0430*/  IMAD.IADD R3, R3, 0x1, -R197 ;  /* 0x0000000103037824 */ /* 0x010fc600078e0ac5 */
[----:B------:R-:W-:Y:S02]  /*0440*/  LEA.HI R0, R4, R0, RZ, 0x7 ;  /* 0x0000000004007211 */ /* 0x000fe400078f38ff */
[----:B--2---:R-:W-:Y:S02]  /*0450*/  SHF.R.S32.HI R6, RZ, 0x1f, R3 ;  /* 0x0000001fff067819 */ /* 0x004fe40000011403 */
[----:B------:R-:W-:Y:S02]  /*0460*/  SHF.R.S32.HI R0, RZ, 0x7, R0 ;  /* 0x00000007ff007819 */ /* 0x000fe40000011400 */
[----:B------:R-:W-:Y:S02]  /*0470*/  LEA.HI R2, R6, R3, RZ, 0x7 ;  /* 0x0000000306027211 */ /* 0x000fe400078f38ff */
[----:B------:R-:W-:Y:S02]  /*0480*/  SHF.R.S32.HI R3, RZ, 0x7, R5 ;  /* 0x00000007ff037819 */ /* 0x000fe40000011405 */
[----:B------:R-:W-:-:S02]  /*0490*/  SHF.R.S32.HI R2, RZ, 0x7, R2 ;  /* 0x00000007ff027819 */ /* 0x000fc40000011402 */
[----:B------:R-:W-:Y:S02]  /*04a0*/  VIMNMX R202, R3, R0, PT ;  /* 0x0000000003ca7248 */ /* 0x000fe40003fe0100 */
[----:B------:R-:W-:-:S03]  /*04b0*/  VIMNMX R214, RZ, R2, !PT ;  /* 0x00000002ffd67248 */ /* 0x000fc60007fe0100 */
[----:B------:R1:W-:Y:S01]  /*04c0*/  STL [R1+0x10], R202 ;  /* 0x000010ca01007387 */ /* 0x0003e20000100800 */
[----:B------:R-:W-:-:S03]  /*04d0*/  ISETP.GT.AND P0, PT, R202, R214, PT ;  /* 0x000000d6ca00720c */ /* 0x000fc60003f04270 */
[----:B------:R1:W-:Y:S10]  /*04e0*/  STL [R1+0x84], R214 ;  /* 0x000084d601007387 */ /* 0x0003f40000100800 */
[----:B---3--:R-:W-:Y:S05]  /*04f0*/  @P0 BRA `(.L_x_167) ;  /* 0x0000000800b40947 */ /* 0x008fea0003800000 */
[----:B------:R-:W2:Y:S01]  /*0500*/  LDC.U8 R0, c[0x0][0x3d9] ;  /* 0x0000f640ff007b82 */ /* 0x000ea20000000000 */
[----:B------:R-:W-:Y:S01]  /*0510*/  ISETP.NE.AND P3, PT, R25, -0x1, PT ;  /* 0xffffffff1900780c */ /* 0x000fe20003f65270 */
[----:B------:R-:W-:Y:S01]  /*0520*/  ULDC.64 UR4, c[0x0][0x2a0] ;  /* 0x0000a80000047ab9 */ /* 0x000fe20000000a00 */
[----:B------:R-:W-:Y:S02]  /*0530*/  SHF.R.S32.HI R11, RZ, 0x1f, R190 ;  /* 0x0000001fff0b7819 */ /* 0x000fe400000114be */
[----:B------:R-:W-:Y:S01]  /*0540*/  CS2R R14, SRZ ;  /* 0x00000000000e7805 */ /* 0x000fe2000001ff00 */
[----:B------:R-:W-:Y:S01]  /*0550*/  BSSY B0, `(.L_x_168) ;  /* 0x0000045000007945 */ /* 0x000fe20003800000 */
[----:B------:R-:W-:Y:S01]  /*0560*/  LEA.HI R11, R11, R190, RZ, 0x2 ;  /* 0x000000be0b0b7211 */ /* 0x000fe200078f10ff */
[----:B------:R-:W3:Y:S08]  /*0570*/  LDC.U8 R2, c[0x0][0x3d8] ;  /* 0x0000f600ff027b82 */ /* 0x000ef00000000000 */
[----:B------:R-:W4:Y:S01]  /*0580*/  @!P3 LDC.64 R4, c[0x0][0x290] ;  /* 0x0000a400ff04bb82 */ /* 0x000f220000000a00 */
[----:B--2---:R-:W-:-:S07]  /*0590*/  ISETP.NE.AND P1, PT, R0, RZ, PT ;  /* 0x000000ff0000720c */ /* 0x004fce0003f25270 */
[----:B------:R-:W2:Y:S01]  /*05a0*/  @P3 LDC.64 R6, c[0x0][0x298] ;  /* 0x0000a600ff063b82 */ /* 0x000ea20000000a00 */
[C---:B---3--:R-:W-:Y:S02]  /*05b0*/  ISETP.NE.AND P0, PT, R2.reuse, RZ, PT ;  /* 0x000000ff0200720c */ /* 0x048fe40003f05270 */
[----:B------:R-:W-:Y:S02]  /*05c0*/  ISETP.NE.AND P2, PT, R2, RZ, !P1 ;  /* 0x000000ff0200720c */ /* 0x000fe40004f45270 */
[----:B------:R-:W-:-:S03]  /*05d0*/  ISETP.NE.OR P0, PT, R0, RZ, !P0 ;  /* 0x000000ff0000720c */ /* 0x000fc60004705670 */
[----:B------:R-:W3:Y:S01]  /*05e0*/  @!P1 LDC R10, c[0x0][0x2c4] ;  /* 0x0000b100ff0a9b82 */ /* 0x000ee20000000800 */
[----:B------:R-:W-:-:S05]  /*05f0*/  @!P3 SHF.R.S32.HI R0, RZ, 0x1f, R46 ;  /* 0x0000001fff00b819 */ /* 0x000fca000001142e */
[----:B----4-:R-:W-:Y:S02]  /*0600*/  @!P3 IMAD R0, R0, R4, RZ ;  /* 0x000000040000b224 */ /* 0x010fe400078e02ff */
[----:B------:R-:W4:Y:S01]  /*0610*/  @!P1 LDC R12, c[0x0][0x270] ;  /* 0x00009c00ff0c9b82 */ /* 0x000f220000000800 */
[----:B--2---:R-:W-:-:S07]  /*0620*/  @P3 IMAD.WIDE.U32 R2, R25, R6, RZ ;  /* 0x0000000619023225 */ /* 0x004fce00078e00ff */
[----:B------:R-:W2:Y:S01]  /*0630*/  @!P0 LDC R8, c[0x0][0x2c4] ;  /* 0x0000b100ff088b82 */ /* 0x000ea20000000800 */
[C---:B------:R-:W-:Y:S01]  /*0640*/  @!P3 IMAD R6, R46.reuse, R5, R0 ;  /* 0x000000052e06b224 */ /* 0x040fe200078e0200 */
[----:B------:R-:W-:Y:S01]  /*0650*/  LOP3.LUT R0, R11, 0x1ffffffc, RZ, 0xc0, !PT ;  /* 0x1ffffffc0b007812 */ /* 0x000fe200078ec0ff */
[----:B------:R-:W-:-:S04]  /*0660*/  @!P3 IMAD.WIDE.U32 R4, R46, R4, RZ ;  /* 0x000000042e04b225 */ /* 0x000fc800078e00ff */
[----:B------:R-:W-:Y:S01]  /*0670*/  IMAD.IADD R0, R190, 0x1, -R0 ;  /* 0x00000001be007824 */ /* 0x000fe200078e0a00 */
[----:B---3--:R-:W4:Y:S01]  /*0680*/  @P2 LDC R10, c[0x0][0x2e4] ;  /* 0x0000b900ff0a2b82 */ /* 0x008f220000000800 */
[----:B------:R-:W-:Y:S01]  /*0690*/  @!P3 IMAD.MOV.U32 R2, RZ, RZ, R4 ;  /* 0x000000ffff02b224 */ /* 0x000fe200078e0004 */
[----:B------:R-:W-:Y:S01]  /*06a0*/  SHF.R.S32.HI R4, RZ, 0x2, R11 ;  /* 0x00000002ff047819 */ /* 0x000fe2000001140b */
[----:B------:R-:W-:Y:S02]  /*06b0*/  IMAD.SHL.U32 R0, R0, 0x8, RZ ;  /* 0x0000000800007824 */ /* 0x000fe400078e00ff */
[----:B------:R-:W-:Y:S01]  /*06c0*/  @P3 IMAD R7, R25, R7, R3 ;  /* 0x0000000719073224 */ /* 0x000fe200078e0203 */
[C---:B------:R-:W-:Y:S01]  /*06d0*/  IADD3 R21, R4.reuse, 0x60, RZ ;  /* 0x0000006004157810 */ /* 0x040fe20007ffe0ff */
[----:B------:R-:W-:Y:S01]  /*06e0*/  @!P3 IMAD.IADD R7, R5, 0x1, R6 ;  /* 0x000000010507b824 */ /* 0x000fe200078e0206 */
[----:B------:R-:W3:Y:S01]  /*06f0*/  @P1 LDC.64 R16, c[0x0][0x2c0] ;  /* 0x0000b000ff101b82 */ /* 0x000ee20000000a00 */
[----:B------:R-:W-:Y:S01]  /*0700*/  SHF.R.S32.HI R6, RZ, 0x1f, R26 ;  /* 0x0000001fff067819 */ /* 0x000fe2000001141a */
[C---:B------:R-:W-:Y:S01]  /*0710*/  VIADD R19, R4.reuse, 0x20 ;  /* 0x0000002004137836 */ /* 0x040fe20000000000 */
[----:B------:R-:W-:Y:S01]  /*0720*/  SHF.R.S32.HI R5, RZ, 0x1f, R4 ;  /* 0x0000001fff057819 */ /* 0x000fe20000011404 */
[----:B------:R-:W-:-:S02]  /*0730*/  VIADD R20, R4, 0x40 ;  /* 0x0000004004147836 */ /* 0x000fc40000000000 */
[----:B------:R-:W-:Y:S02]  /*0740*/  IMAD R6, R6, UR4, RZ ;  /* 0x0000000406067c24 */ /* 0x000fe4000f8e02ff */
[----:B--2---:R-:W-:Y:S01]  /*0750*/  @!P0 IMAD R3, R46, R8, RZ ;  /* 0x000000082e038224 */ /* 0x004fe200078e02ff */
[----:B------:R-:W2:Y:S01]  /*0760*/  @P1 LDC R18, c[0x0][0x2c0] ;  /* 0x0000b000ff121b82 */ /* 0x000ea20000000800 */
[----:B------:R-:W-:Y:S01]  /*0770*/  IADD3 R8, P2, R0, R2, RZ ;  /* 0x0000000200087210 */ /* 0x000fe20007f5e0ff */
[----:B------:R-:W-:Y:S02]  /*0780*/  @P1 IMAD.MOV.U32 R2, RZ, RZ, 0x1 ;  /* 0x00000001ff021424 */ /* 0x000fe400078e00ff */
[----:B------:R-:W-:Y:S01]  /*0790*/  @!P0 SEL R3, R3, R25, !P3 ;  /* 0x0000001903038207 */ /* 0x000fe20005800000 */
[----:B------:R-:W-:Y:S01]  /*07a0*/  IMAD R6, R26, UR5, R6 ;  /* 0x000000051a067c24 */ /* 0x000fe2000f8e0206 */
[----:B------:R-:W-:Y:S01]  /*07b0*/  LEA.HI.X.SX32 R9, R0, R7, 0x1, P2 ;  /* 0x0000000700097211 */ /* 0x000fe200010f0eff */
[----:B----4-:R-:W-:Y:S01]  /*07c0*/  @!P1 IMAD R2, R10, R12, RZ ;  /* 0x0000000c0a029224 */ /* 0x010fe200078e02ff */
[----:B------:R-:W-:Y:S01]  /*07d0*/  IADD3 R0, -R196, R82, RZ ;  /* 0x00000052c4007210 */ /* 0x000fe20007ffe1ff */
[----:B------:R-:W-:Y:S01]  /*07e0*/  @!P0 IMAD.MOV.U32 R14, RZ, RZ, R3 ;  /* 0x000000ffff0e8224 */ /* 0x000fe200078e0003 */
[----:B------:R-:W-:Y:S01]  /*07f0*/  LOP3.LUT P3, RZ, R190, 0x3, RZ, 0xc0, !PT ;  /* 0x00000003beff7812 */ /* 0x000fe2000786c0ff */
[----:B------:R-:W-:Y:S01]  /*0800*/  IMAD R2, R46, R2, RZ ;  /* 0x000000022e027224 */ /* 0x000fe200078e02ff */
[----:B------:R-:W-:Y:S01]  /*0810*/  ISETP.GE.AND P4, PT, R4, R0, PT ;  /* 0x000000000400720c */ /* 0x000fe20003f86270 */
[----:B------:R-:W-:Y:S01]  /*0820*/  IMAD.WIDE.U32 R8, R26, UR4, R8 ;  /* 0x000000041a087c25 */ /* 0x000fe2000f8e0008 */
[----:B------:R-:W-:-:S02]  /*0830*/  @!P0 SHF.R.S32.HI R15, RZ, 0x1f, R3 ;  /* 0x0000001fff0f8819 */ /* 0x000fc40000011403 */
[----:B------:R-:W-:Y:S01]  /*0840*/  ISETP.GE.OR P6, PT, R4, R0, P3 ;  /* 0x000000000400720c */ /* 0x000fe20001fc6670 */
[----:B---3--:R-:W-:Y:S01]  /*0850*/  @P1 IMAD R16, R17, R16, RZ ;  /* 0x0000001011101224 */ /* 0x008fe200078e02ff */
[----:B------:R-:W-:Y:S01]  /*0860*/  SEL R17, R2, RZ, P0 ;  /* 0x000000ff02117207 */ /* 0x000fe20000000000 */
[----:B------:R-:W-:Y:S01]  /*0870*/  @!P1 IMAD.MOV.U32 R16, RZ, RZ, R10 ;  /* 0x000000ffff109224 */ /* 0x000fe200078e000a */
[-C--:B------:R-:W-:Y:S01]  /*0880*/  ISETP.GE.AND P2, PT, R20, R0.reuse, PT ;  /* 0x000000001400720c */ /* 0x080fe20003f46270 */
[----:B------:R-:W-:Y:S01]  /*0890*/  IMAD.WIDE R2, R24, 0x80, R4 ;  /* 0x0000008018027825 */ /* 0x000fe200078e0204 */
[-C--:B------:R-:W-:Y:S02]  /*08a0*/  ISETP.GE.AND P0, PT, R21, R0.reuse, PT ;  /* 0x000000001500720c */ /* 0x080fe40003f06270 */
[CC--:B------:R-:W-:Y:S01]  /*08b0*/  ISETP.GE.OR P5, PT, R19.reuse, R0.reuse, P3 ;  /* 0x000000001300720c */ /* 0x0c0fe20001fa6670 */
[----:B------:R-:W-:Y:S01]  /*08c0*/  @!P1 IMAD.MOV.U32 R18, RZ, RZ, 0x1 ;  /* 0x00000001ff129424 */ /* 0x000fe200078e00ff */
[----:B------:R-:W-:Y:S01]  /*08d0*/  ISETP.GE.AND P1, PT, R19, R0, PT ;  /* 0x000000001300720c */ /* 0x000fe20003f26270 */
[----:B------:R-:W-:Y:S01]  /*08e0*/  IMAD.IADD R7, R9, 0x1, R6 ;  /* 0x0000000109077824 */ /* 0x000fe200078e0206 */
[----:B--2---:R-:W-:Y:S11]  /*08f0*/  @P4 BRA `(.L_x_169) ;  /* 0x0000000000284947 */ /* 0x004ff60003800000 */
        /* <DEDUP_REMOVED lines=10> */
.L_x_169:
[----:B------:R-:W-:Y:S05]  /*09a0*/  BSYNC B0 ;  /* 0x0000000000007941 */ /* 0x000fea0003800000 */
.L_x_168:
        /* <DEDUP_REMOVED lines=10> */
[----:B--2---:R-:W-:Y:S02]  /*0a50*/  IMAD R12, R10, UR4, RZ ;  /* 0x000000040a0c7c24 */ /* 0x004fe4000f8e02ff */
        /* <DEDUP_REMOVED lines=8> */
.L_x_171:
[----:B------:R-:W-:Y:S05]  /*0ae0*/  BSYNC B0 ;  /* 0x0000000000007941 */ /* 0x000fea0003800000 */
.L_x_170:
[----:B------:R-:W-:Y:S04]  /*0af0*/  BSSY B0, `(.L_x_172) ;  /* 0x000000f000007945 */ /* 0x000fe80003800000 */
[----:B------:R-:W-:Y:S05]  /*0b00*/  @P2 BRA `(.L_x_173) ;  /* 0x0000000000342947 */ /* 0x000fea0003800000 */
[----:B------:R-:W-:Y:S01]  /*0b10*/  IADD3 R0, P1, R2, 0x40, RZ ;  /* 0x0000004002007810 */ /* 0x000fe20007f3e0ff */
[----:B------:R-:W-:Y:S01]  /*0b20*/  ULDC.64 UR4, c[0x0][0x298] ;  /* 0x0000a60000047ab9 */ /* 0x000fe20000000a00 */
[----:B------:R-:W-:-:S03]  /*0b30*/  MOV R11, R7 ;  /* 0x00000007000b7202 */ /* 0x000fc60000000f00 */
[----:B------:R-:W-:-:S04]  /*0b40*/  IMAD.X R10, RZ, RZ, R3, P1 ;  /* 0x000000ffff0a7224 */ /* 0x000fc800008e0603 */
[----:B--23--:R-:W-:Y:S02]  /*0b50*/  IMAD R12, R10, UR4, RZ ;  /* 0x000000040a0c7c24 */ /* 0x00cfe4000f8e02ff */
        /* <DEDUP_REMOVED lines=8> */
.L_x_173:
[----:B------:R-:W-:Y:S05]  /*0be0*/  BSYNC B0 ;  /* 0x0000000000007941 */ /* 0x000fea0003800000 */
.L_x_172:
        /* <DEDUP_REMOVED lines=17> */
.L_x_175:
[----:B------:R-:W-:Y:S05]  /*0d00*/  BSYNC B0 ;  /* 0x0000000000007941 */ /* 0x000fea0003800000 */
.L_x_174:
[----:B------:R-:W-:Y:S01]  /*0d10*/  BSSY B0, `(.L_x_176) ;  /* 0x000000b000007945 */ /* 0x000fe20003800000 */
[----:B------:R-:W-:-:S03]  /*0d20*/  IADD3.X R14, R16, R15, R17, P2, P1 ;  /* 0x0000000f100e7210 */ /* 0x000fc600017e2411 */
[----:B------:R-:W-:Y:S05]  /*0d30*/  @P6 BRA `(.L_x_177) ;  /* 0x0000000000206947 */ /* 0x000fea0003800000 */
[----:B------:R-:W-:Y:S01]  /*0d40*/  IMAD R4, R4, R18, RZ ;  /* 0x0000001204047224 */ /* 0x000fe200078e02ff */
[----:B------:R-:W-:-:S04]  /*0d50*/  ULDC.64 UR4, c[0x0][0x2b0] ;  /* 0x0000ac0000047ab9 */ /* 0x000fc80000000a00 */
[----:B------:R-:W-:-:S04]  /*0d60*/  IADD3 R0, P0, R4, R10, RZ ;  /* 0x0000000a04007210 */ /* 0x000fc80007f1e0ff */
[----:B------:R-:W-:Y:S02]  /*0d70*/  LEA.HI.X.SX32 R4, R4, R14, 0x1, P0 ;  /* 0x0000000e04047211 */ /* 0x000fe400000f0eff */
[----:B-1----:R-:W-:-:S04]  /*0d80*/  LEA R2, P0, R0, UR4, 0x2 ;  /* 0x0000000400027c11 */ /* 0x002fc8000f8010ff */
[----:B------:R-:W-:Y:S01]  /*0d90*/  LEA.HI.X R3, R0, UR5, R4, 0x2, P0 ;  /* 0x0000000500037c11 */ /* 0x000fe200080f1404 */
[----:B------:R-:W-:-:S05]  /*0da0*/  IMAD.MOV.U32 R0, RZ, RZ, 0x7f800000 ;  /* 0x7f800000ff007424 */ /* 0x000fca00078e00ff */
[----:B------:R1:W-:Y:S03]  /*0db0*/  STG.E desc[UR12][R2.64], R0 ;  /* 0x0000000002007986 */ /* 0x0003e6000c10190c */
.L_x_177:
[----:B------:R-:W-:Y:S05]  /*0dc0*/  BSYNC B0 ;  /* 0x0000000000007941 */ /* 0x000fea0003800000 */
.L_x_176:
[----:B------:R-:W-:Y:S04]  /*0dd0*/  BSSY B0, `(.L_x_178) ;  /* 0x000000a000007945 */ /* 0x000fe80003800000 */
[----:B------:R-:W-:Y:S05]  /*0de0*/  @P5 BRA `(.L_x_179) ;  /* 0x0000000000205947 */ /* 0x000fea0003800000 */
[----:B-1----:R-:W-:Y:S01]  /*0df0*/  IMAD R0, R19, R18, RZ ;  /* 0x0000001213007224 */ /* 0x002fe200078e02ff */
[----:B------:R-:W-:-:S04]  /*0e00*/  ULDC.64 UR4, c[0x0][0x2b0] ;  /* 0x0000ac0000047ab9 */ /* 0x000fc80000000a00 */
[----:B------:R-:W-:-:S04]  /*0e10*/  IADD3 R3, P0, R0, R10, RZ ;  /* 0x0000000a00037210 */ /* 0x000fc80007f1e0ff */
[----:B------:R-:W-:Y:S02]  /*0e20*/  LEA.HI.X.SX32 R0, R0, R14, 0x1, P0 ;  /* 0x0000000e00007211 */ /* 0x000fe400000f0eff */
[----:B------:R-:W-:-:S04]  /*0e30*/  LEA R2, P0, R3, UR4, 0x2 ;  /* 0x0000000403027c11 */ /* 0x000fc8000f8010ff */
[----:B------:R-:W-:Y:S01]  /*0e40*/  LEA.HI.X R3, R3, UR5, R0, 0x2, P0 ;  /* 0x0000000503037c11 */ /* 0x000fe200080f1400 */
[----:B------:R-:W-:-:S05]  /*0e50*/  IMAD.MOV.U32 R0, RZ, RZ, 0x7f800000 ;  /* 0x7f800000ff007424 */ /* 0x000fca00078e00ff */
[----:B------:R1:W-:Y:S03]  /*0e60*/  STG.E desc[UR12][R2.64], R0 ;  /* 0x0000000002007986 */ /* 0x0003e6000c10190c */
.L_x_179:
[----:B------:R-:W-:Y:S05]  /*0e70*/  BSYNC B0 ;  /* 0x0000000000007941 */ /* 0x000fea0003800000 */
.L_x_178:
        /* <DEDUP_REMOVED lines=10> */
.L_x_181:
[----:B------:R-:W-:Y:S05]  /*0f20*/  BSYNC B0 ;  /* 0x0000000000007941 */ /* 0x000fea0003800000 */
.L_x_180:
[----:B------:R-:W-:Y:S05]  /*0f30*/  @P3 EXIT ;  /* 0x000000000000394d */ /* 0x000fea0003800000 */
[----:B-1----:R-:W-:Y:S01]  /*0f40*/  IMAD R0, R21, R18, RZ ;  /* 0x0000001215007224 */ /* 0x002fe200078e02ff */
        /* <DEDUP_REMOVED lines=8> */
.L_x_167:
[----:B------:R-:W2:Y:S01]  /*0fd0*/  LDC R32, c[0x0][0x278] ;  /* 0x00009e00ff207b82 */ /* 0x000ea20000000800 */
[----:B------:R-:W-:Y:S01]  /*0fe0*/  ISETP.NE.AND P0, PT, R25, -0x1, PT ;  /* 0xffffffff1900780c */ /* 0x000fe20003f05270 */
[----:B------:R-:W-:Y:S01]  /*0ff0*/  IMAD.IADD R34, R82, 0x1, -R196 ;  /* 0x0000000152227824 */ /* 0x000fe200078e0ac4 */
[----:B------:R-:W-:Y:S01]  /*1000*/  IABS R4, R26 ;  /* 0x0000001a00047213 */ /* 0x000fe20000000000 */
[----:B------:R-:W-:Y:S01]  /*1010*/  ULDC.64 UR4, c[0x0][0x258] ;  /* 0x0000960000047ab9 */ /* 0x000fe20000000a00 */
[----:B------:R-:W-:Y:S01]  /*1020*/  SHF.R.S32.HI R45, RZ, 0x1f, R190 ;  /* 0x0000001fff2d7819 */ /* 0x000fe200000114be */
[----:B------:R-:W-:Y:S01]  /*1030*/  VIADD R81, R202, 0xffffffff ;  /* 0xffffffffca517836 */ /* 0x000fe20000000000 */
[----:B------:R3:W-:Y:S02]  /*1040*/  STL [R1+0xc0], R34 ;  /* 0x0000c02201007387 */ /* 0x0007e40000100800 */
[CC--:B------:R-:W-:Y:S02]  /*1050*/  LEA.HI R23, R45.reuse, R190.reuse, RZ, 0x2 ;  /* 0x000000be2d177211 */ /* 0x0c0fe400078f10ff */
[----:B------:R-:W-:-:S02]  /*1060*/  LEA.HI R44, R45, R190, RZ, 0x3 ;  /* 0x000000be2d2c7211 */ /* 0x000fc400078f18ff */
[----:B------:R-:W-:Y:S01]  /*1070*/  SHF.R.S32.HI R8, RZ, 0x2, R23 ;  /* 0x00000002ff087819 */ /* 0x000fe20000011417 */
[----:B------:R-:W4:Y:S01]  /*1080*/  @!P0 LDC.64 R6, c[0x0][0x228] ;  /* 0x00008a00ff068b82 */ /* 0x000f220000000a00 */
[----:B------:R-:W-:Y:S02]  /*1090*/  SHF.R.S32.HI R43, RZ, 0x3, R44 ;  /* 0x00000003ff2b7819 */ /* 0x000fe4000001142c */
[CC--:B------:R-:W-:Y:S01]  /*10a0*/  ISETP.GE.AND P3, PT, R8.reuse, R34.reuse, PT ;  /* 0x000000220800720c */ /* 0x0c0fe20003f66270 */
[C---:B------:R-:W-:Y:S01]  /*10b0*/  VIADD R22, R8.reuse, 0x20 ;  /* 0x0000002008167836 */ /* 0x040fe20000000000 */
[----:B------:R-:W-:Y:S02]  /*10c0*/  SHF.R.S32.HI R9, RZ, 0x1f, R8 ;  /* 0x0000001fff097819 */ /* 0x000fe40000011408 */
[----:B------:R-:W-:Y:S01]  /*10d0*/  IADD3 R33, R8, 0x40, RZ ;  /* 0x0000004008217810 */ /* 0x000fe20007ffe0ff */
[----:B------:R-:W5:Y:S01]  /*10e0*/  @P0 LDC.64 R10, c[0x0][0x240] ;  /* 0x00009000ff0a0b82 */ /* 0x000f620000000a00 */
[----:B------:R-:W-:-:S02]  /*10f0*/  ISETP.GE.AND P2, PT, R22, R34, PT ;  /* 0x000000221600720c */ /* 0x000fc40003f46270 */
[----:B--2---:R-:W-:Y:S02]  /*1100*/  IABS R16, R32 ;  /* 0x0000002000107213 */ /* 0x004fe40000000000 */
[----:B------:R-:W-:Y:S02]  /*1110*/  LEA.HI R191, R45, R190, RZ, 0x5 ;  /* 0x000000be2dbf7211 */ /* 0x000fe400078f28ff */
[----:B------:R-:W2:Y:S01]  /*1120*/  I2F.RP R2, R16 ;  /* 0x0000001000027306 */ /* 0x000ea20000209400 */
[----:B------:R-:W1:Y:S01]  /*1130*/  @!P3 LDC.64 R18, c[0x0][0x240] ;  /* 0x00009000ff12bb82 */ /* 0x000e620000000a00 */
[----:B------:R-:W-:-:S07]  /*1140*/  SHF.R.S32.HI R83, RZ, 0x5, R191 ;  /* 0x00000005ff537819 */ /* 0x000fce00000114bf */
[----:B------:R-:W3:Y:S01]  /*1150*/  @!P2 LDC.64 R14, c[0x0][0x240] ;  /* 0x00009000ff0eab82 */ /* 0x000ee20000000a00 */
[----:B--2---:R-:W2:Y:S02]  /*1160*/  MUFU.RCP R2, R2 ;  /* 0x0000000200027308 */ /* 0x004ea40000001000 */
[----:B--2---:R-:W-:-:S06]  /*1170*/  VIADD R2, R2, 0xffffffe ;  /* 0x0ffffffe02027836 */ /* 0x004fcc0000000000 */
[----:B------:R-:W2:Y:S02]  /*1180*/  F2I.FTZ.U32.TRUNC.NTZ R3, R2 ;  /* 0x0000000200037305 */ /* 0x000ea4000021f000 */
[----:B--2---:R-:W-:Y:S02]  /*1190*/  IMAD.MOV R0, RZ, RZ, -R3 ;  /* 0x000000ffff007224 */ /* 0x004fe400078e0a03 */
[----:B------:R-:W-:Y:S02]  /*11a0*/  IMAD.MOV.U32 R2, RZ, RZ, RZ ;  /* 0x000000ffff027224 */ /* 0x000fe400078e00ff */
[----:B------:R-:W-:-:S04]  /*11b0*/  IMAD R0, R0, R16, RZ ;  /* 0x0000001000007224 */ /* 0x000fc800078e02ff */
[----:B------:R-:W-:Y:S01]  /*11c0*/  IMAD.HI.U32 R2, R3, R0, R2 ;  /* 0x0000000003027227 */ /* 0x000fe200078e0002 */
[----:B------:R-:W-:-:S05]  /*11d0*/  MOV R3, R4 ;  /* 0x0000000400037202 */ /* 0x000fca0000000f00 */
[----:B------:R-:W-:Y:S01]  /*11e0*/  IMAD.HI.U32 R4, R2, R3, RZ ;  /* 0x0000000302047227 */ /* 0x000fe200078e00ff */
[----:B------:R-:W-:-:S03]  /*11f0*/  @!P0 SHF.R.S32.HI R2, RZ, 0x1f, R46 ;  /* 0x0000001fff028819 */ /* 0x000fc6000001142e */
[----:B------:R-:W-:Y:S02]  /*1200*/  IMAD.MOV R0, RZ, RZ, -R4 ;  /* 0x000000ffff007224 */ /* 0x000fe400078e0a04 */
[----:B----4-:R-:W-:Y:S02]  /*1210*/  @!P0 IMAD R2, R2, R6, RZ ;  /* 0x0000000602028224 */ /* 0x010fe400078e02ff */
[----:B------:R-:W-:Y:S02]  /*1220*/  IMAD R0, R16, R0, R3 ;  /* 0x0000000010007224 */ /* 0x000fe400078e0203 */
[----:B------:R-:W-:Y:S02]  /*1230*/  @!P0 IMAD R5, R46, R7, R2 ;  /* 0x000000072e058224 */ /* 0x000fe400078e0202 */
[----:B-----5:R-:W-:Y:S01]  /*1240*/  @P0 IMAD.WIDE.U32 R2, R25, R10, RZ ;  /* 0x0000000a19020225 */ /* 0x020fe200078e00ff */
[----:B------:R-:W-:-:S03]  /*1250*/  ISETP.GT.U32.AND P4, PT, R16, R0, PT ;  /* 0x000000001000720c */ /* 0x000fc60003f84070 */
[----:B------:R-:W-:Y:S01]  /*1260*/  @P0 IMAD R12, R25, R11, R3 ;  /* 0x0000000b190c0224 */ /* 0x000fe200078e0203 */
[----:B------:R-:W-:Y:S01]  /*1270*/  LOP3.LUT R3, R23, 0xfffffffc, RZ, 0xc0, !PT ;  /* 0xfffffffc17037812 */ /* 0x000fe200078ec0ff */
[----:B------:R-:W-:-:S04]  /*1280*/  @!P0 IMAD.WIDE.U32 R6, R46, R6, RZ ;  /* 0x000000062e068225 */ /* 0x000fc800078e00ff */
[----:B------:R-:W-:Y:S01]  /*1290*/  IMAD.IADD R3, R190, 0x1, -R3 ;  /* 0x00000001be037824 */ /* 0x000fe200078e0a03 */
[----:B------:R-:W-:Y:S01]  /*12a0*/  @!P0 IADD3 R12, R7, R5, RZ ;  /* 0x00000005070c8210 */ /* 0x000fe20007ffe0ff */
[----:B------:R-:W-:Y:S01]  /*12b0*/  @!P0 IMAD.MOV.U32 R2, RZ, RZ, R6 ;  /* 0x000000ffff028224 */ /* 0x000fe200078e0006 */
[----:B------:R-:W-:Y:S01]  /*12c0*/  SHF.R.S32.HI R6, RZ, 0x1f, R26 ;  /* 0x0000001fff067819 */ /* 0x000fe2000001141a */
[----:B------:R-:W-:Y:S01]  /*12d0*/  @!P4 IMAD.IADD R0, R0, 0x1, -R16 ;  /* 0x000000010000c824 */ /* 0x000fe200078e0a10 */
[----:B------:R-:W-:Y:S01]  /*12e0*/  SHF.L.U32 R28, R3, 0x3, RZ ;  /* 0x00000003031c7819 */ /* 0x000fe200000006ff */
[----:B------:R-:W-:Y:S01]  /*12f0*/  IMAD.WIDE R10, R24, 0x80, R8 ;  /* 0x00000080180a7825 */ /* 0x000fe200078e0208 */
[----:B------:R-:W-:Y:S01]  /*1300*/  @!P4 IADD3 R4, R4, 0x1, RZ ;  /* 0x000000010404c810 */ /* 0x000fe20007ffe0ff */
[----:B------:R-:W2:Y:S01]  /*1310*/  @!P2 LDC.64 R24, c[0x0][0x210] ;  /* 0x00008400ff18ab82 */ /* 0x000ea20000000a00 */
[----:B------:R-:W-:Y:S01]  /*1320*/  ISETP.GE.U32.AND P5, PT, R0, R16, PT ;  /* 0x000000100000720c */ /* 0x000fe20003fa6070 */
[----:B------:R-:W-:Y:S01]  /*1330*/  IMAD R6, R6, UR4, RZ ;  /* 0x0000000406067c24 */ /* 0x000fe2000f8e02ff */
[----:B------:R-:W-:-:S02]  /*1340*/  SHF.R.S32.HI R29, RZ, 0x1f, R28 ;  /* 0x0000001fff1d7819 */ /* 0x000fc4000001141c */
[----:B------:R-:W-:Y:S01]  /*1350*/  IADD3 R2, P1, R28, R2, RZ ;  /* 0x000000021c027210 */ /* 0x000fe20007f3e0ff */
[C---:B------:R-:W-:Y:S01]  /*1360*/  IMAD R6, R26.reuse, UR5, R6 ;  /* 0x000000051a067c24 */ /* 0x040fe2000f8e0206 */
[----:B------:R-:W-:Y:S01]  /*1370*/  LOP3.LUT R0, R26, R32, RZ, 0x3c, !PT ;  /* 0x000000201a007212 */ /* 0x000fe200078e3cff */
[----:B------:R-:W-:Y:S01]  /*1380*/  UMOV UR5, 0x400 ;  /* 0x0000040000057882 */ /* 0x000fe20000000000 */
[----:B------:R-:W-:Y:S01]  /*1390*/  @!P2 IADD3 R5, P0, R10, 0x20, RZ ;  /* 0x000000200a05a810 */ /* 0x000fe20007f1e0ff */
[----:B------:R-:W-:Y:S01]  /*13a0*/  IMAD.X R3, R29, 0x1, R12, P1 ;  /* 0x000000011d037824 */ /* 0x000fe200008e060c */
[----:B------:R-:W-:Y:S02]  /*13b0*/  ISETP.GE.AND P1, PT, R0, RZ, PT ;  /* 0x000000ff0000720c */ /* 0x000fe40003f26270 */
[----:B------:R-:W-:Y:S01]  /*13c0*/  ISETP.NE.AND P4, PT, R30, -0x1, PT ;  /* 0xffffffff1e00780c */ /* 0x000fe20003f85270 */
[----:B------:R-:W-:Y:S01]  /*13d0*/  IMAD.WIDE.U32 R20, R26, UR4, R2 ;  /* 0x000000041a147c25 */ /* 0x000fe2000f8e0002 */
[----:B------:R-:W4:Y:S03]  /*13e0*/  S2UR UR4, SR_CgaCtaId ;  /* 0x00000000000479c3 */ /* 0x000f260000008800 */
[----:B------:R-:W-:-:S02]  /*13f0*/  @P5 VIADD R4, R4, 0x1 ;  /* 0x0000000104045836 */ /* 0x000fc40000000000 */
[----:B------:R-:W-:Y:S01]  /*1400*/  @!P2 IMAD.X R0, RZ, RZ, R11, P0 ;  /* 0x000000ffff00a224 */ /* 0x000fe200000e060b */
[----:B------:R-:W-:Y:S01]  /*1410*/  ISETP.NE.AND P0, PT, R32, RZ, PT ;  /* 0x000000ff2000720c */ /* 0x000fe20003f05270 */
[----:B------:R-:W-:Y:S01]  /*1420*/  IMAD.IADD R17, R21, 0x1, R6 ;  /* 0x0000000115117824 */ /* 0x000fe200078e0206 */
[----:B------:R-:W5:Y:S01]  /*1430*/  @!P3 LDC.64 R26, c[0x0][0x210] ;  /* 0x00008400ff1abb82 */ /* 0x000f620000000a00 */
[----:B---3--:R-:W-:Y:S01]  /*1440*/  @!P2 IMAD R0, R0, R14, RZ ;  /* 0x0000000e0000a224 */ /* 0x008fe200078e02ff */
[----:B------:R-:W-:Y:S01]  /*1450*/  MOV R31, R4 ;  /* 0x00000004001f7202 */ /* 0x000fe20000000f00 */
[----:B------:R-:W-:Y:S01]  /*1460*/  @!P2 IMAD.MOV.U32 R16, RZ, RZ, R20 ;  /* 0x000000ffff10a224 */ /* 0x000fe200078e0014 */
[----:B------:R-:W3:Y:S01]  /*1470*/  @!P2 S2R R6, SR_CgaCtaId ;  /* 0x000000000006a919 */ /* 0x000ee20000008800 */
[C---:B------:R-:W-:Y:S02]  /*1480*/  @!P2 IMAD R4, R5.reuse, R15, R0 ;  /* 0x0000000f0504a224 */ /* 0x040fe400078e0200 */
[----:B------:R-:W-:Y:S01]  /*1490*/  @!P2 IMAD.WIDE.U32 R2, R5, R14, R16 ;  /* 0x0000000e0502a225 */ /* 0x000fe200078e0010 */
[----:B------:R-:W-:Y:S01]  /*14a0*/  @!P3 MOV R5, R17 ;  /* 0x000000110005b202 */ /* 0x000fe20000000f00 */
[----:B------:R-:W3:Y:S02]  /*14b0*/  @P4 LDC.64 R212, c[0x0][0x250] ;  /* 0x00009400ffd44b82 */ /* 0x000ee40000000a00 */
[----:B------:R-:W-:Y:S01]  /*14c0*/  @!P1 IMAD.MOV R31, RZ, RZ, -R31 ;  /* 0x000000ffff1f9224 */ /* 0x000fe200078e0a1f */
[----:B------:R-:W-:Y:S01]  /*14d0*/  ISETP.GE.AND P1, PT, R33, R34, PT ;  /* 0x000000222100720c */ /* 0x000fe20003f26270 */
[----:B------:R-:W-:Y:S01]  /*14e0*/  @!P2 IMAD.IADD R3, R3, 0x1, R4 ;  /* 0x000000010303a824 */ /* 0x000fe200078e0204 */
[----:B------:R-:W-:Y:S01]  /*14f0*/  @!P0 LOP3.LUT R31, RZ, R32, RZ, 0x33, !PT ;  /* 0x00000020ff1f8212 */ /* 0x000fe200078e33ff */
[----:B------:R-:W-:Y:S01]  /*1500*/  @!P3 IMAD.MOV.U32 R4, RZ, RZ, R20 ;  /* 0x000000ffff04b224 */ /* 0x000fe200078e0014 */
[----:B--2---:R-:W-:Y:S01]  /*1510*/  @!P2 LEA R24, P0, R2, R24, 0x1 ;  /* 0x000000180218a211 */ /* 0x004fe200078008ff */
[-C--:B-1----:R-:W-:Y:S01]  /*1520*/  @!P3 IMAD R0, R11, R18.reuse, RZ ;  /* 0x000000120b00b224 */ /* 0x082fe200078e02ff */
[----:B------:R-:W-:Y:S01]  /*1530*/  IADD3 R32, R8, 0x60, RZ ;  /* 0x0000006008207810 */ /* 0x000fe20007ffe0ff */
[----:B------:R-:W-:Y:S01]  /*1540*/  @!P3 IMAD.WIDE.U32 R4, R10, R18, R4 ;  /* 0x000000120a04b225 */ /* 0x000fe200078e0004 */
[----:B------:R-:W-:Y:S01]  /*1550*/  @!P2 LEA.HI.X R25, R2, R25, R3, 0x1, P0 ;  /* 0x000000190219a211 */ /* 0x000fe200000f0c03 */
[----:B------:R-:W1:Y:S01]  /*1560*/  @P4 LDC.64 R132, c[0x0][0x248] ;  /* 0x00009200ff844b82 */ /* 0x000e620000000a00 */
[----:B------:R-:W-:Y:S01]  /*1570*/  LEA.HI R3, R23, R8, RZ, 0x1 ;  /* 0x0000000817037211 */ /* 0x000fe200078f08ff */
[----:B------:R-:W-:Y:S01]  /*1580*/  @!P3 IMAD R0, R10, R19, R0 ;  /* 0x000000130a00b224 */ /* 0x000fe200078e0200 */
[----:B-----5:R-:W-:Y:S01]  /*1590*/  @!P3 LEA R26, P0, R4, R26, 0x1 ;  /* 0x0000001a041ab211 */ /* 0x020fe200078008ff */
[----:B------:R-:W-:Y:S01]  /*15a0*/  IMAD R15, R81, -0x80, R80 ;  /* 0xffffff80510f7824 */ /* 0x000fe200078e0250 */
[----:B------:R-:W-:Y:S01]  /*15b0*/  LOP3.LUT R3, R3, 0x7fffffe, RZ, 0xc0, !PT ;  /* 0x07fffffe03037812 */ /* 0x000fe200078ec0ff */
[----:B------:R-:W-:Y:S01]  /*15c0*/  @!P3 IMAD.IADD R0, R5, 0x1, R0 ;  /* 0x000000010500b824 */ /* 0x000fe200078e0200 */
[----:B----4-:R-:W-:Y:S01]  /*15d0*/  ULEA UR4, UR4, UR5, 0x18 ;  /* 0x0000000504047291 */ /* 0x010fe2000f8ec03f */
[----:B------:R-:W2:Y:S01]  /*15e0*/  @!P1 S2R R5, SR_CgaCtaId ;  /* 0x0000000000059919 */ /* 0x000ea20000008800 */
[----:B------:R-:W-:-:S02]  /*15f0*/  ISETP.GE.AND P5, PT, R22, R15, PT ;  /* 0x0000000f1600720c */ /* 0x000fc40003fa6270 */
[----:B------:R-:W-:Y:S01]  /*1600*/  @!P3 LEA.HI.X R27, R4, R27, R0, 0x1, P0 ;  /* 0x0000001b041bb211 */ /* 0x000fe200000f0c00 */
[----:B------:R-:W-:Y:S01]  /*1610*/  IMAD.SHL.U32 R0, R43, 0x40, RZ ;  /* 0x000000402b007824 */ /* 0x000fe200078e00ff */
[----:B------:R-:W-:Y:S02]  /*1620*/  @!P1 IADD3 R7, P0, R10, 0x40, RZ ;  /* 0x000000400a079810 */ /* 0x000fe40007f1e0ff */
[----:B------:R-:W-:Y:S02]  /*1630*/  ISETP.GE.AND P6, PT, R22, R15, PT ;  /* 0x0000000f1600720c */ /* 0x000fe40003fc6270 */
[----:B------:R-:W4:Y:S01]  /*1640*/  @!P1 LDC.64 R22, c[0x0][0x240] ;  /* 0x00009000ff169b82 */ /* 0x000f220000000a00 */
[----:B------:R-:W-:Y:S01]  /*1650*/  @!P1 IMAD.X R14, RZ, RZ, R11, P0 ;  /* 0x000000ffff0e9224 */ /* 0x000fe200000e060b */
[----:B------:R-:W-:Y:S02]  /*1660*/  ISETP.GE.AND P0, PT, R32, R34, PT ;  /* 0x000000222000720c */ /* 0x000fe40003f06270 */
[----:B------:R-:W-:-:S02]  /*1670*/  LOP3.LUT R0, R0, 0xc0, RZ, 0xc0, !PT ;  /* 0x000000c000007812 */ /* 0x000fc400078ec0ff */
[----:B------:R-:W-:Y:S02]  /*1680*/  IADD3 R3, R8, -R3, RZ ;  /* 0x8000000308037210 */ /* 0x000fe40007ffe0ff */
[----:B------:R-:W-:Y:S01]  /*1690*/  LOP3.LUT R4, R0, 0x18, R28, 0xf8, !PT ;  /* 0x0000001800047812 */ /* 0x000fe200078ef81c */
[----:B------:R-:W4:Y:S01]  /*16a0*/  @!P1 LDC.64 R34, c[0x0][0x210] ;  /* 0x00008400ff229b82 */ /* 0x000f220000000a00 */
[----:B------:R-:W-:Y:S01]  /*16b0*/  SHF.R.U32.HI R2, RZ, 0x3, R0 ;  /* 0x00000003ff027819 */ /* 0x000fe20000011600 */
[----:B------:R-:W-:Y:S01]  /*16c0*/  IMAD R3, R83, 0x8, R3 ;  /* 0x0000000853037824 */ /* 0x000fe200078e0203 */
[----:B------:R-:W-:Y:S02]  /*16d0*/  @!P2 MOV R0, 0x400 ;  /* 0x000004000000a802 */ /* 0x000fe40000000f00 */
[----:B------:R-:W-:Y:S01]  /*16e0*/  LOP3.LUT R4, R4, R2, RZ, 0x3c, !PT ;  /* 0x0000000204047212 */ /* 0x000fe200078e3cff */
[----:B------:R-:W4:Y:S01]  /*16f0*/  @!P0 S2R R41, SR_CgaCtaId ;  /* 0x0000000000298919 */ /* 0x000f220000008800 */
[----:B---3--:R-:W-:Y:S01]  /*1700*/  @!P2 LEA R39, R6, R0, 0x18 ;  /* 0x000000000627a211 */ /* 0x008fe200078ec0ff */
[----:B------:R-:W3:Y:S01]  /*1710*/  @!P0 LDC.64 R36, c[0x0][0x240] ;  /* 0x00009000ff248b82 */ /* 0x000ee20000000a00 */
[----:B------:R-:W-:Y:S01]  /*1720*/  @!P1 MOV R2, 0x400 ;  /* 0x0000040000029802 */ /* 0x000fe20000000f00 */
[--C-:B------:R-:W-:Y:S01]  /*1730*/  @P4 IMAD.IADD R0, R13, 0x1, R30.reuse ;  /* 0x000000010d004824 */ /* 0x100fe200078e021e */
[----:B------:R-:W-:Y:S01]  /*1740*/  LEA R18, R3, R4, 0x5 ;  /* 0x0000000403127211 */ /* 0x000fe200078e28ff */
[----:B------:R-:W-:Y:S01]  /*1750*/  @P4 IMAD.IADD R4, R13, 0x1, R30 ;  /* 0x000000010d044824 */ /* 0x000fe200078e021e */
[----:B------:R-:W-:Y:S01]  /*1760*/  P2R R38, PR, RZ, 0x20 ;  /* 0x00000020ff267803 */ /* 0x000fe20000000000 */
[C---:B------:R-:W-:Y:S01]  /*1770*/  @P4 IMAD R6, R0.reuse, R213, RZ ;  /* 0x000000d500064224 */ /* 0x040fe200078e02ff */
[----:B--2---:R-:W-:Y:S01]  /*1780*/  @!P1 LEA R40, R5, R2, 0x18 ;  /* 0x0000000205289211 */ /* 0x004fe200078ec0ff */
[----:B------:R-:W-:-:S04]  /*1790*/  @P4 IMAD.WIDE.U32 R2, R0, R212, RZ ;  /* 0x000000d400024225 */ /* 0x000fc800078e00ff */
[----:B-1----:R-:W-:Y:S01]  /*17a0*/  @P4 IMAD R12, R4, R133, RZ ;  /* 0x00000085040c4224 */ /* 0x002fe200078e02ff */
[----:B------:R-:W-:Y:S01]  /*17b0*/  @P4 MOV R30, R2 ;  /* 0x00000002001e4202 */ /* 0x000fe20000000f00 */
[----:B----4-:R-:W-:Y:S02]  /*17c0*/  @!P1 IMAD R0, R14, R22, RZ ;  /* 0x000000160e009224 */ /* 0x010fe400078e02ff */
[----:B------:R-:W-:Y:S02]  /*17d0*/  @P4 IMAD.IADD R42, R3, 0x1, R6 ;  /* 0x00000001032a4824 */ /* 0x000fe400078e0206 */
[----:B------:R-:W-:-:S04]  /*17e0*/  @P4 IMAD.WIDE.U32 R4, R4, R132, RZ ;  /* 0x0000008404044225 */ /* 0x000fc800078e00ff */
[----:B------:R-:W-:Y:S02]  /*17f0*/  @!P1 IMAD.MOV.U32 R2, RZ, RZ, R20 ;  /* 0x000000ffff029224 */ /* 0x000fe400078e0014 */
[----:B------:R-:W-:Y:S02]  /*1800*/  @!P1 IMAD.MOV.U32 R3, RZ, RZ, R17 ;  /* 0x000000ffff039224 */ /* 0x000fe400078e0011 */
[C---:B------:R-:W-:Y:S02]  /*1810*/  @!P1 IMAD R19, R7.reuse, R23, R0 ;  /* 0x0000001707139224 */ /* 0x040fe400078e0200 */
[----:B------:R-:W-:Y:S01]  /*1820*/  @!P1 IMAD.WIDE.U32 R6, R7, R22, R2 ;  /* 0x0000001607069225 */ /* 0x000fe200078e0002 */
[----:B------:R-:W-:-:S03]  /*1830*/  @P4 IADD3 R22, R5, R12, RZ ;  /* 0x0000000c05164210 */ /* 0x000fc60007ffe0ff */
[----:B------:R-:W-:Y:S01]  /*1840*/  @P4 IMAD.MOV.U32 R14, RZ, RZ, R4 ;  /* 0x000000ffff0e4224 */ /* 0x000fe200078e0004 */
[----:B---3--:R-:W-:Y:S06]  /*1850*/  @P4 BRA `(.L_x_182) ;  /* 0x0000000000344947 */ /* 0x008fec0003800000 */
        /* <DEDUP_REMOVED lines=13> */
.L_x_182:
[----:B------:R-:W-:Y:S01]  /*1930*/  LEA R220, R18, UR4, 0x1 ;  /* 0x0000000412dc7c11 */ /* 0x000fe2000f8e08ff */
[----:B------:R-:W-:Y:S01]  /*1940*/  @!P1 IMAD.IADD R19, R7, 0x1, R19 ;  /* 0x0000000107139824 */ /* 0x000fe200078e0213 */
[----:B------:R-:W-:Y:S01]  /*1950*/  @!P1 LEA R12, P5, R6, R34, 0x1 ;  /* 0x00000022060c9211 */ /* 0x000fe200078a08ff */
[----:B------:R-:W-:-:S12]  /*1960*/  @P4 BRA `(.L_x_183) ;  /* 0x0000000000344947 */ /* 0x000fd80003800000 */
        /* <DEDUP_REMOVED lines=13> */
.L_x_183:
[----:B------:R-:W-:Y:S01]  /*1a40*/  @!PT LDS RZ, [RZ] ;  /* 0x00000000fffff984 */ /* 0x000fe20000000800 */
[----:B------:R-:W-:Y:S01]  /*1a50*/  @!PT LDS RZ, [RZ] ;  /* 0x00000000fffff984 */ /* 0x000fe20000000800 */
[----:B------:R-:W-:Y:S01]  /*1a60*/  @!PT LDS RZ, [RZ] ;  /* 0x00000000fffff984 */ /* 0x000fe20000000800 */
[----:B------:R1:W-:Y:S01]  /*1a70*/  @!P3 LDGSTS.E.BYPASS.LTC128B.128 [R220], desc[UR12][R26.64] ;  /* 0x000000001adcbfae */ /* 0x0003e2000b901d4c */
[----:B------:R-:W-:Y:S01]  /*1a80*/  ISETP.GE.AND P4, PT, R8, R15, PT ;  /* 0x0000000f0800720c */ /* 0x000fe20003f86270 */
[-C--:B------:R-:W-:Y:S01]  /*1a90*/  IMAD R0, R9, R132.reuse, RZ ;  /* 0x0000008409007224 */ /* 0x080fe200078e02ff */
[----:B------:R-:W-:Y:S01]  /*1aa0*/  @!P0 IADD3 R10, P3, R10, 0x60, RZ ;  /* 0x000000600a0a8810 */ /* 0x000fe20007f7e0ff */
[----:B------:R-:W-:Y:S01]  /*1ab0*/  IMAD.WIDE.U32 R2, R8, R132, R28 ;  /* 0x0000008408027225 */ /* 0x000fe200078e001c */
[----:B------:R-:W-:Y:S01]  /*1ac0*/  @!P1 LEA.HI.X R13, R6, R35, R19, 0x1, P5 ;  /* 0x00000023060d9211 */ /* 0x000fe200028f0c13 */
[----:B------:R-:W-:Y:S01]  /*1ad0*/  ULDC.64 UR6, c[0x0][0x260] ;  /* 0x0000980000067ab9 */ /* 0x000fe20000000a00 */
[----:B------:R-:W-:Y:S01]  /*1ae0*/  @!P0 MOV R5, 0x400 ;  /* 0x0000040000058802 */ /* 0x000fe20000000f00 */
[----:B------:R-:W-:Y:S01]  /*1af0*/  @!P0 IMAD.X R19, RZ, RZ, R11, P3 ;  /* 0x000000ffff138224 */ /* 0x000fe200018e060b */
[----:B------:R-:W-:Y:S01]  /*1b00*/  IADD3 R4, P3, R14, R2, RZ ;  /* 0x000000020e047210 */ /* 0x000fe20007f7e0ff */
[----:B------:R-:W-:Y:S01]  /*1b10*/  IMAD R11, R8, R133, R0 ;  /* 0x00000085080b7224 */ /* 0x000fe200078e0200 */
[----:B------:R-:W-:Y:S01]  /*1b20*/  @!P0 LEA R23, R41, R5, 0x18 ;  /* 0x0000000529178211 */ /* 0x000fe200078ec0ff */
[----:B------:R-:W-:Y:S01]  /*1b30*/  @!P0 IMAD.MOV.U32 R7, RZ, RZ, R17 ;  /* 0x000000ffff078224 */ /* 0x000fe200078e0011 */
[----:B------:R-:W-:Y:S01]  /*1b40*/  ISETP.NE.AND P5, PT, R38, RZ, PT ;  /* 0x000000ff2600720c */ /* 0x000fe20003fa5270 */
[----:B------:R-:W2:Y:S01]  /*1b50*/  @!P0 LDC.64 R16, c[0x0][0x210] ;  /* 0x00008400ff108b82 */ /* 0x000ea20000000a00 */
[----:B------:R-:W-:Y:S01]  /*1b60*/  @!P2 IMAD R0, R18, 0x2, R39 ;  /* 0x000000021200a824 */ /* 0x000fe200078e0227 */
[----:B------:R-:W-:Y:S01]  /*1b70*/  IADD3.X R5, R22, R3, R11, P3, !PT ;  /* 0x0000000316057210 */ /* 0x000fe20001ffe40b */
[-C--:B------:R-:W-:Y:S01]  /*1b80*/  @!P0 IMAD R2, R19, R36.reuse, RZ ;  /* 0x0000002413028224 */ /* 0x080fe200078e02ff */
[----:B------:R-:W3:Y:S01]  /*1b90*/  @!P4 S2R R22, SR_CgaCtaId ;  /* 0x000000000016c919 */ /* 0x000ee20000008800 */
[----:B------:R-:W-:Y:S01]  /*1ba0*/  @!P0 IMAD.MOV.U32 R6, RZ, RZ, R20 ;  /* 0x000000ffff068224 */ /* 0x000fe200078e0014 */
[----:B------:R-:W-:Y:S01]  /*1bb0*/  SHF.L.U64.HI R134, R132, 0x7, R133 ;  /* 0x0000000784867819 */ /* 0x000fe20000010285 */
[C---:B------:R-:W-:Y:S01]  /*1bc0*/  @!P0 IMAD R11, R10.reuse, R37, R2 ;  /* 0x000000250a0b8224 */ /* 0x040fe200078e0202 */
[----:B------:R4:W-:Y:S01]  /*1bd0*/  @!P2 LDGSTS.E.BYPASS.LTC128B.128 [R0+0x800], desc[UR12][R24.64] ;  /* 0x008000001800afae */ /* 0x0009e2000b901d4c */
[----:B------:R-:W-:Y:S01]  /*1be0*/  ISETP.GE.AND P2, PT, R33, R15, PT ;  /* 0x0000000f2100720c */ /* 0x000fe20003f46270 */
[----:B------:R-:W-:Y:S01]  /*1bf0*/  @!P0 IMAD.WIDE.U32 R2, R10, R36, R6 ;  /* 0x000000240a028225 */ /* 0x000fe200078e0006 */
[----:B------:R-:W-:Y:S01]  /*1c00*/  @!P4 MOV R10, 0x400 ;  /* 0x00000400000ac802 */ /* 0x000fe20000000f00 */
[----:B------:R-:W5:Y:S01]  /*1c10*/  @!P5 LDC.64 R20, c[0x0][0x218] ;  /* 0x00008600ff14db82 */ /* 0x000f620000000a00 */
[----:B------:R-:W5:Y:S01]  /*1c20*/  @!P5 S2R R14, SR_CgaCtaId ;  /* 0x00000000000ed919 */ /* 0x000f620000008800 */
[----:B------:R-:W-:Y:S01]  /*1c30*/  IMAD.WIDE.U32 R46, R31, UR6, R4 ;  /* 0x000000061f2e7c25 */ /* 0x000fe2000f8e0004 */
[----:B-1----:R-:W-:-:S03]  /*1c40*/  SHF.L.U64.HI R27, R212, 0x7, R213 ;  /* 0x00000007d41b7819 */ /* 0x002fc600000102d5 */
[----:B------:R-:W-:Y:S01]  /*1c50*/  @!P0 IMAD.IADD R3, R3, 0x1, R11 ;  /* 0x0000000103038824 */ /* 0x000fe200078e020b */
[----:B------:R-:W-:Y:S01]  /*1c60*/  STL.64 [R1+0x98], R46 ;  /* 0x0000982e01007387 */ /* 0x000fe20000100a00 */
[----:B------:R-:W-:Y:S02]  /*1c70*/  IMAD.SHL.U32 R184, R132, 0x80, RZ ;  /* 0x0000008084b87824 */ /* 0x000fe400078e00ff */
[----:B------:R-:W-:Y:S01]  /*1c80*/  IMAD.MOV.U32 R200, RZ, RZ, R46 ;  /* 0x000000ffffc87224 */ /* 0x000fe200078e002e */
[----:B--2---:R-:W-:Y:S01]  /*1c90*/  @!P0 LEA R4, P3, R2, R16, 0x1 ;  /* 0x0000001002048211 */ /* 0x004fe200078608ff */
[----:B------:R-:W-:Y:S02]  /*1ca0*/  @!P0 IMAD R7, R18, 0x2, R23 ;  /* 0x0000000212078824 */ /* 0x000fe400078e0217 */
[----:B------:R-:W-:Y:S01]  /*1cb0*/  IMAD.SHL.U32 R26, R212, 0x80, RZ ;  /* 0x00000080d41a7824 */ /* 0x000fe200078e00ff */
[----:B------:R-:W-:Y:S01]  /*1cc0*/  @!P0 LEA.HI.X R5, R2, R17, R3, 0x1, P3 ;  /* 0x0000001102058211 */ /* 0x000fe200018f0c03 */
[----:B------:R-:W-:Y:S01]  /*1cd0*/  IMAD.MOV.U32 R221, RZ, RZ, R81 ;  /* 0x000000ffffdd7224 */ /* 0x000fe200078e0051 */
[----:B------:R-:W1:Y:S01]  /*1ce0*/  @!P2 S2R R17, SR_CgaCtaId ;  /* 0x000000000011a919 */ /* 0x000e620000008800 */
[----:B----4-:R-:W-:Y:S01]  /*1cf0*/  @!P1 IMAD R0, R18, 0x2, R40 ;  /* 0x0000000212009824 */ /* 0x010fe200078e0228 */
[----:B------:R-:W-:-:S02]  /*1d00*/  SHF.R.S32.HI R25, RZ, 0x1f, R31 ;  /* 0x0000001fff197819 */ /* 0x000fc4000001141f */
[----:B------:R-:W-:Y:S02]  /*1d10*/  SHF.R.S32.HI R24, RZ, 0x1f, R81 ;  /* 0x0000001fff187819 */ /* 0x000fe40000011451 */
[----:B------:R2:W-:Y:S01]  /*1d20*/  @!P1 LDGSTS.E.BYPASS.LTC128B.128 [R0+0x1000], desc[UR12][R12.64] ;  /* 0x010000000c009fae */ /* 0x0005e2000b901d4c */
[----:B------:R-:W-:Y:S02]  /*1d30*/  ISETP.GE.AND P1, PT, R32, R15, PT ;  /* 0x0000000f2000720c */ /* 0x000fe40003f26270 */
[----:B---3--:R-:W-:Y:S01]  /*1d40*/  @!P4 LEA R10, R22, R10, 0x18 ;  /* 0x0000000a160ac211 */ /* 0x008fe200078ec0ff */
[----:B------:R3:W-:Y:S10]  /*1d50*/  @!P0 LDGSTS.E.BYPASS.LTC128B.128 [R7+0x1800], desc[UR12][R4.64] ;  /* 0x0180000004078fae */ /* 0x0007f4000b901d4c */
[----:B------:R-:W4:Y:S01]  /*1d60*/  @!P1 S2R R16, SR_CgaCtaId ;  /* 0x0000000000109919 */ /* 0x000f220000008800 */
[----:B--2---:R-:W2:Y:S01]  /*1d70*/  @!P4 LDC.64 R12, c[0x0][0x218] ;  /* 0x00008600ff0ccb82 */ /* 0x004ea20000000a00 */
[----:B------:R-:W-:-:S02]  /*1d80*/  IMAD R0, R25, UR6, RZ ;  /* 0x0000000619007c24 */ /* 0x000fc4000f8e02ff */
[----:B---3--:R-:W-:Y:S02]  /*1d90*/  @!P4 IMAD R5, R18, 0x2, R10 ;  /* 0x000000021205c824 */ /* 0x008fe400078e020a */
[----:B------:R-:W-:Y:S01]  /*1da0*/  IMAD R6, R31, UR7, R0 ;  /* 0x000000071f067c24 */ /* 0x000fe2000f8e0200 */
[----:B------:R-:W-:Y:S01]  /*1db0*/  ULDC.64 UR6, c[0x0][0x268] ;  /* 0x00009a0000067ab9 */ /* 0x000fe20000000a00 */
[----:B------:R-:W-:Y:S02]  /*1dc0*/  IMAD R0, R134, R81, RZ ;  /* 0x0000005186007224 */ /* 0x000fe400078e02ff */
[----:B------:R-:W-:Y:S02]  /*1dd0*/  IMAD.IADD R201, R47, 0x1, R6 ;  /* 0x000000012fc97824 */ /* 0x000fe400078e0206 */
[-C--:B------:R-:W-:Y:S02]  /*1de0*/  IMAD R0, R24, R184.reuse, R0 ;  /* 0x000000b818007224 */ /* 0x080fe400078e0200 */
[----:B------:R-:W-:Y:S01]  /*1df0*/  IMAD.WIDE.U32 R2, R81, R184, R200 ;  /* 0x000000b851027225 */ /* 0x000fe200078e00c8 */
[----:B------:R-:W-:Y:S03]  /*1e00*/  STL.64 [R1+0x88], R200 ;  /* 0x000088c801007387 */ /* 0x000fe60000100a00 */
[----:B------:R-:W-:Y:S01]  /*1e10*/  IMAD.IADD R3, R3, 0x1, R0 ;  /* 0x0000000103037824 */ /* 0x000fe200078e0200 */
[C---:B------:R-:W-:Y:S01]  /*1e20*/  @!P5 LEA R0, P0, R132.reuse, R2, 0x5 ;  /* 0x000000028400d211 */ /* 0x040fe200078028ff */
[----:B------:R-:W-:Y:S03]  /*1e30*/  STL [R1+0x90], R27 ;  /* 0x0000901b01007387 */ /* 0x000fe60000100800 */
[----:B------:R-:W-:Y:S01]  /*1e40*/  @!P5 LEA.HI.X R10, R132, R3, R133, 0x5, P0 ;  /* 0x00000003840ad211 */ /* 0x000fe200000f2c85 */
[----:B------:R-:W-:Y:S01]  /*1e50*/  STL [R1+0x80], R26 ;  /* 0x0000801a01007387 */ /* 0x000fe20000100800 */
[----:B--2---:R-:W-:-:S02]  /*1e60*/  @!P4 LEA R6, P3, R2, R12, 0x1 ;  /* 0x0000000c0206c211 */ /* 0x004fc400078608ff */
[----:B-----5:R-:W-:Y:S02]  /*1e70*/  @!P5 LEA R4, P0, R0, R20, 0x1 ;  /* 0x000000140004d211 */ /* 0x020fe400078008ff */
[----:B------:R-:W-:Y:S02]  /*1e80*/  @!P4 LEA.HI.X R7, R2, R13, R3, 0x1, P3 ;  /* 0x0000000d0207c211 */ /* 0x000fe400018f0c03 */
[----:B------:R-:W-:Y:S02]  /*1e90*/  LEA.HI R12, R45, R190, RZ, 0x4 ;  /* 0x000000be2d0c7211 */ /* 0x000fe400078f20ff */
[-C--:B------:R-:W-:Y:S01]  /*1ea0*/  ISETP.GE.AND P3, PT, R33, R15.reuse, PT ;  /* 0x0000000f2100720c */ /* 0x080fe20003f66270 */
[----:B------:R2:W-:Y:S01]  /*1eb0*/  @!P4 LDGSTS.E.BYPASS.LTC128B.128 [R5+0x2000], desc[UR12][R6.64] ;  /* 0x020000000605cfae */ /* 0x0005e2000b901d4c */
[----:B------:R-:W-:Y:S02]  /*1ec0*/  SHF.R.S32.HI R11, RZ, 0x4, R12 ;  /* 0x00000004ff0b7819 */ /* 0x000fe4000001140c */
[----:B------:R-:W-:-:S02]  /*1ed0*/  ISETP.GE.AND P4, PT, R8, R15, PT ;  /* 0x0000000f0800720c */ /* 0x000fc40003f86270 */
[----:B--2---:R-:W-:Y:S02]  /*1ee0*/  @!P5 LEA.HI.X R5, R0, R21, R10, 0x1, P0 ;  /* 0x000000150005d211 */ /* 0x004fe400000f0c0a */
[----:B------:R-:W-:Y:S01]  /*1ef0*/  @!P5 MOV R0, 0x400 ;  /* 0x000004000000d802 */ /* 0x000fe20000000f00 */
[----:B------:R-:W2:Y:S01]  /*1f00*/  @!P1 LDC.64 R20, c[0x0][0x218] ;  /* 0x00008600ff149b82 */ /* 0x000ea20000000a00 */
[----:B------:R-:W-:Y:S02]  /*1f10*/  ISETP.GE.AND P0, PT, R32, R15, PT ;  /* 0x0000000f2000720c */ /* 0x000fe40003f06270 */
[----:B------:R-:W-:Y:S02]  /*1f20*/  @!P5 LEA R0, R14, R0, 0x18 ;  /* 0x000000000e00d211 */ /* 0x000fe400078ec0ff */
[----:B------:R-:W-:Y:S02]  /*1f30*/  LEA.HI R6, R12, R11, RZ, 0x1 ;  /* 0x0000000b0c067211 */ /* 0x000fe400078f08ff */
[----:B------:R-:W-:Y:S01]  /*1f40*/  @!P2 MOV R7, 0x400 ;  /* 0x000004000007a802 */ /* 0x000fe20000000f00 */
[----:B------:R-:W3:Y:S01]  /*1f50*/  @!P2 LDC.64 R14, c[0x0][0x218] ;  /* 0x00008600ff0eab82 */ /* 0x000ee20000000a00 */
[----:B------:R-:W-:-:S02]  /*1f60*/  LOP3.LUT R6, R6, 0xfffffffe, RZ, 0xc0, !PT ;  /* 0xfffffffe06067812 */ /* 0x000fc400078ec0ff */
[----:B-1----:R-:W-:Y:S01]  /*1f70*/  @!P2 LEA R17, R17, R7, 0x18 ;  /* 0x000000071111a211 */ /* 0x002fe200078ec0ff */
[----:B------:R-:W-:Y:S01]  /*1f80*/  @!P5 IMAD R7, R18, 0x2, R0 ;  /* 0x000000021207d824 */ /* 0x000fe200078e0200 */
[----:B------:R-:W-:Y:S01]  /*1f90*/  @!P1 MOV R10, 0x400 ;  /* 0x00000400000a9802 */ /* 0x000fe20000000f00 */
[----:B------:R-:W-:Y:S01]  /*1fa0*/  IMAD.IADD R22, R11, 0x1, -R6 ;  /* 0x000000010b167824 */ /* 0x000fe200078e0a06 */
[----:B------:R-:W-:Y:S02]  /*1fb0*/  LOP3.LUT R11, R44, 0xfffffff8, RZ, 0xc0, !PT ;  /* 0xfffffff82c0b7812 */ /* 0x000fe400078ec0ff */
[----:B------:R-:W-:Y:S01]  /*1fc0*/  LOP3.LUT R6, R12, 0xfffffff0, RZ, 0xc0, !PT ;  /* 0xfffffff00c067812 */ /* 0x000fe200078ec0ff */
[----:B------:R1:W-:Y:S01]  /*1fd0*/  @!P5 LDGSTS.E.BYPASS.LTC128B.128 [R7+0x2800], desc[UR12][R4.64] ;  /* 0x028000000407dfae */ /* 0x0003e2000b901d4c */
[----:B----4-:R-:W-:Y:S01]  /*1fe0*/  @!P1 LEA R16, R16, R10, 0x18 ;  /* 0x0000000a10109211 */ /* 0x010fe200078ec0ff */
[C---:B------:R-:W-:Y:S02]  /*1ff0*/  IMAD.IADD R10, R190.reuse, 0x1, -R11 ;  /* 0x00000001be0a7824 */ /* 0x040fe400078e0a0b */
[----:B------:R-:W-:-:S02]  /*2000*/  IMAD.IADD R0, R190, 0x1, -R6 ;  /* 0x00000001be007824 */ /* 0x000fc400078e0a06 */
[----:B------:R-:W-:-:S03]  /*2010*/  IMAD.SHL.U32 R11, R133, 0x40, RZ ;  /* 0x00000040850b7824 */ /* 0x000fc600078e00ff */
[-C--:B------:R-:W-:Y:S02]  /*2020*/  LEA.HI R6, R0, R0.reuse, RZ, 0x1 ;  /* 0x0000000000067211 */ /* 0x080fe400078f08ff */
[----:B------:R-:W-:Y:S02]  /*2030*/  SHF.R.S32.HI R19, RZ, 0x1f, R0 ;  /* 0x0000001fff137819 */ /* 0x000fe40000011400 */
[----:B------:R-:W-:Y:S02]  /*2040*/  LOP3.LUT R13, R6, 0x7fffffe, RZ, 0xc0, !PT ;  /* 0x07fffffe060d7812 */ /* 0x000fe400078ec0ff */
[----:B------:R-:W-:Y:S01]  /*2050*/  LEA.HI R23, R19, R0, RZ, 0x3 ;  /* 0x0000000013177211 */ /* 0x000fe200078f18ff */
[----:B------:R-:W-:Y:S02]  /*2060*/  @!P2 IMAD R19, R18, 0x2, R17 ;  /* 0x000000021213a824 */ /* 0x000fe400078e0211 */
[----:B------:R-:W-:Y:S02]  /*2070*/  IMAD.IADD R189, R0, 0x1, -R13 ;  /* 0x0000000100bd7824 */ /* 0x000fe400078e0a0d */
[----:B------:R-:W-:-:S02]  /*2080*/  @!P1 IMAD R18, R18, 0x2, R16 ;  /* 0x0000000212129824 */ /* 0x000fc400078e0210 */
[----:B------:R-:W-:Y:S02]  /*2090*/  IMAD.SHL.U32 R16, R43, 0x8, RZ ;  /* 0x000000082b107824 */ /* 0x000fe400078e00ff */
[----:B-1----:R-:W-:Y:S01]  /*20a0*/  IMAD.WIDE.U32 R4, R132, 0x40, RZ ;  /* 0x0000004084047825 */ /* 0x002fe200078e00ff */
[----:B------:R-:W-:Y:S02]  /*20b0*/  LEA.HI R7, R10, R10, RZ, 0x1 ;  /* 0x0000000a0a077211 */ /* 0x000fe400078f08ff */
[----:B------:R-:W-:Y:S02]  /*20c0*/  @!P2 IADD3 R4, P5, R2, R4, RZ ;  /* 0x000000040204a210 */ /* 0x000fe40007fbe0ff */
[----:B------:R-:W-:Y:S02]  /*20d0*/  LOP3.LUT R12, R7, 0x7fffffe, RZ, 0xc0, !PT ;  /* 0x07fffffe070c7812 */ /* 0x000fe400078ec0ff */
[----:B------:R-:W-:Y:S01]  /*20e0*/  @!P2 IADD3.X R5, R3, R5, R11, P5, !PT ;  /* 0x000000050305a210 */ /* 0x000fe20002ffe40b */
[----:B------:R-:W-:Y:S01]  /*20f0*/  @!P1 IMAD.WIDE.U32 R2, R132, 0x60, R2 ;  /* 0x0000006084029825 */ /* 0x000fe200078e0002 */
[----:B---3--:R-:W-:-:S02]  /*2100*/  @!P2 LEA R14, P5, R4, R14, 0x1 ;  /* 0x0000000e040ea211 */ /* 0x008fc400078a08ff */
[----:B------:R-:W-:Y:S01]  /*2110*/  SHF.R.S32.HI R48, RZ, 0x1, R7 ;  /* 0x00000001ff307819 */ /* 0x000fe20000011407 */
[----:B------:R-:W-:Y:S01]  /*2120*/  IMAD.IADD R13, R10, 0x1, -R12 ;  /* 0x000000010a0d7824 */ /* 0x000fe200078e0a0c */
[----:B------:R-:W-:Y:S01]  /*2130*/  @!P2 LEA.HI.X R15, R4, R15, R5, 0x1, P5 ;  /* 0x0000000f040fa211 */ /* 0x000fe200028f0c05 */
[----:B------:R-:W-:Y:S01]  /*2140*/  @!P1 IMAD R4, R133, 0x60, RZ ;  /* 0x0000006085049824 */ /* 0x000fe200078e02ff */
[----:B--2---:R-:W-:Y:S01]  /*2150*/  @!P1 LEA R10, P5, R2, R20, 0x1 ;  /* 0x00000014020a9211 */ /* 0x004fe200078a08ff */
[----:B------:R-:W-:Y:S01]  /*2160*/  IMAD.SHL.U32 R0, R48, 0x40, RZ ;  /* 0x0000004030007824 */ /* 0x000fe200078e00ff */
[----:B------:R-:W-:Y:S01]  /*2170*/  SHF.R.S32.HI R12, RZ, 0x1, R6 ;  /* 0x00000001ff0c7819 */ /* 0x000fe20000011406 */
[----:B------:R-:W-:Y:S01]  /*2180*/  @!P1 IMAD.IADD R3, R3, 0x1, R4 ;  /* 0x0000000103039824 */ /* 0x000fe200078e0204 */
[----:B------:R1:W-:Y:S01]  /*2190*/  @!P2 LDGSTS.E.BYPASS.LTC128B.128 [R19+0x3000], desc[UR12][R14.64] ;  /* 0x030000000e13afae */ /* 0x0003e2000b901d4c */
[----:B------:R-:W-:Y:S01]  /*21a0*/  SHF.R.S32.HI R6, RZ, 0x1f, R6 ;  /* 0x0000001fff067819 */ /* 0x000fe20000011406 */
[----:B------:R-:W-:Y:S01]  /*21b0*/  IMAD.WIDE.U32 R4, R8, R212, R28 ;  /* 0x000000d408047225 */ /* 0x000fe200078e001c */
[----:B------:R-:W-:-:S02]  /*21c0*/  LOP3.LUT R0, R0, 0xc0, RZ, 0xc0, !PT ;  /* 0x000000c000007812 */ /* 0x000fc400078ec0ff */
[----:B------:R-:W-:Y:S02]  /*21d0*/  @!P1 LEA.HI.X R11, R2, R21, R3, 0x1, P5 ;  /* 0x00000015020b9211 */ /* 0x000fe400028f0c03 */
[----:B------:R-:W-:Y:S01]  /*21e0*/  LEA.HI R7, R6, R12, RZ, 0x2 ;  /* 0x0000000c06077211 */ /* 0x000fe200078f10ff */
[----:B------:R-:W-:Y:S01]  /*21f0*/  IMAD R6, R9, R212, RZ ;  /* 0x000000d409067224 */ /* 0x000fe200078e02ff */
[----:B------:R-:W-:Y:S01]  /*2200*/  LOP3.LUT R3, R0, 0x8, R16, 0xf8, !PT ;  /* 0x0000000800037812 */ /* 0x000fe200078ef810 */
[----:B------:R2:W-:Y:S01]  /*2210*/  @!P1 LDGSTS.E.BYPASS.LTC128B.128 [R18+0x3800], desc[UR12][R10.64] ;  /* 0x038000000a129fae */ /* 0x0005e2000b901d4c */
[----:B------:R-:W-:Y:S01]  /*2220*/  SHF.R.U32.HI R0, RZ, 0x3, R0 ;  /* 0x00000003ff007819 */ /* 0x000fe20000011600 */
[----:B------:R-:W-:Y:S01]  /*2230*/  IMAD R8, R8, R213, R6 ;  /* 0x000000d508087224 */ /* 0x000fe200078e0206 */
[----:B------:R-:W-:Y:S01]  /*2240*/  IADD3 R2, P5, R30, R4, RZ ;  /* 0x000000041e027210 */ /* 0x000fe20007fbe0ff */
[----:B------:R-:W0:Y:S01]  /*2250*/  LDGDEPBAR ;  /* 0x00000000000079af */ /* 0x000e220000000000 */
[----:B------:R-:W-:Y:S01]  /*2260*/  LOP3.LUT R4, R3, R0, RZ, 0x3c, !PT ;  /* 0x0000000003047212 */ /* 0x000fe200078e3cff */
[----:B------:R-:W-:Y:S01]  /*2270*/  IMAD R0, R22, 0x8, R13 ;  /* 0x0000000816007824 */ /* 0x000fe200078e020d */
[----:B------:R-:W-:Y:S01]  /*2280*/  LOP3.LUT R6, R7, 0xfffffffc, RZ, 0xc0, !PT ;  /* 0xfffffffc07067812 */ /* 0x000fe200078ec0ff */
[----:B------:R-:W3:Y:S01]  /*2290*/  @!P4 LDC.64 R16, c[0x0][0x220] ;  /* 0x00008800ff10cb82 */ /* 0x000ee20000000a00 */
[----:B------:R-:W-:Y:S01]  /*22a0*/  IADD3.X R3, R42, R5, R8, P5, !PT ;  /* 0x000000052a037210 */ /* 0x000fe20002ffe408 */
[----:B------:R-:W-:-:S02]  /*22b0*/  IMAD.U32 R0, R0, 0x20, R4 ;  /* 0x0000002000007824 */ /* 0x000fc400078e0004 */
[----:B------:R-:W-:Y:S02]  /*22c0*/  IMAD R4, R25, UR6, RZ ;  /* 0x0000000619047c24 */ /* 0x000fe4000f8e02ff */
[----:B------:R-:W-:Y:S01]  /*22d0*/  IMAD.IADD R52, R12, 0x1, -R6 ;  /* 0x000000010c347824 */ /* 0x000fe200078e0a06 */
[----:B------:R-:W-:Y:S01]  /*22e0*/  LEA R135, R0, UR4, 0x1 ;  /* 0x0000000400877c11 */ /* 0x000fe2000f8e08ff */
[----:B------:R-:W4:Y:S01]  /*22f0*/  @!P6 LDC.64 R20, c[0x0][0x220] ;  /* 0x00008800ff14eb82 */ /* 0x000f220000000a00 */
[C---:B------:R-:W-:Y:S02]  /*2300*/  IMAD R4, R31.reuse, UR7, R4 ;  /* 0x000000071f047c24 */ /* 0x040fe4000f8e0204 */
[----:B------:R-:W-:-:S04]  /*2310*/  IMAD.WIDE.U32 R28, R31, UR6, R2 ;  /* 0x000000061f1c7c25 */ /* 0x000fc8000f8e0002 */
[----:B------:R-:W-:Y:S01]  /*2320*/  IMAD.SHL.U32 R2, R52, 0x40, RZ ;  /* 0x0000004034027824 */ /* 0x000fe200078e00ff */
[----:B-1----:R-:W1:Y:S01]  /*2330*/  @!P0 LDC.64 R14, c[0x0][0x220] ;  /* 0x00008800ff0e8b82 */ /* 0x002e620000000a00 */
[----:B------:R-:W-:Y:S01]  /*2340*/  IMAD R5, R27, R81, RZ ;  /* 0x000000511b057224 */ /* 0x000fe200078e02ff */
[----:B------:R-:W-:Y:S01]  /*2350*/  STL.64 [R1+0x60], R28 ;  /* 0x0000601c01007387 */ /* 0x000fe20000100a00 */
[----:B------:R-:W-:Y:S01]  /*2360*/  IMAD.IADD R13, R29, 0x1, R4 ;  /* 0x000000011d0d7824 */ /* 0x000fe200078e0204 */
[----:B------:R-:W-:-:S04]  /*2370*/  DEPBAR.LE SB0, 0x0 ;  /* 0x000080000000791a */ /* 0x000fc80000000000 */
[----:B--2---:R-:W2:Y:S08]  /*2380*/  @!P3 LDC.64 R18, c[0x0][0x220] ;  /* 0x00008800ff12bb82 */ /* 0x004eb00000000a00 */
[----:B------:R-:W-:Y:S01]  /*2390*/  BAR.SYNC.DEFER_BLOCKING 0x0 ;  /* 0x0000000000007b1d */ /* 0x000fe20000010000 */
[----:B------:R-:W-:Y:S01]  /*23a0*/  IMAD.MOV.U32 R12, RZ, RZ, R28 ;  /* 0x000000ffff0c7224 */ /* 0x000fe200078e001c */
[----:B------:R-:W-:Y:S01]  /*23b0*/  LOP3.LUT R6, R2, 0xc0, RZ, 0xc0, !PT ;  /* 0x000000c002067812 */ /* 0x000fe200078ec0ff */
[----:B------:R-:W-:-:S02]  /*23c0*/  IMAD.SHL.U32 R7, R22, 0x8, RZ ;  /* 0x0000000816077824 */ /* 0x000fc400078e00ff */
[-C--:B------:R-:W-:Y:S02]  /*23d0*/  IMAD R9, R24, R26.reuse, R5 ;  /* 0x0000001a18097224 */ /* 0x080fe400078e0205 */
[----:B------:R-:W-:Y:S01]  /*23e0*/  IMAD.WIDE.U32 R2, R81, R26, R12 ;  /* 0x0000001a51027225 */ /* 0x000fe200078e000c */
[----:B------:R-:W-:Y:S01]  /*23f0*/  LOP3.LUT R7, R6, 0x8, R7, 0xf8, !PT ;  /* 0x0000000806077812 */ /* 0x000fe200078ef807 */
[----:B------:R5:W-:Y:S01]  /*2400*/  STL.64 [R1+0x18], R12 ;  /* 0x0000180c01007387 */ /* 0x000be20000100a00 */
[----:B------:R-:W-:Y:S01]  /*2410*/  SHF.R.U32.HI R6, RZ, 0x3, R6 ;  /* 0x00000003ff067819 */ /* 0x000fe20000011606 */
[----:B------:R-:W-:-:S03]  /*2420*/  IMAD.WIDE.U32 R4, R212, 0x40, RZ ;  /* 0x00000040d4047825 */ /* 0x000fc600078e00ff */
[----:B------:R-:W-:Y:S01]  /*2430*/  LOP3.LUT R252, R7, R6, RZ, 0x3c, !PT ;  /* 0x0000000607fc7212 */ /* 0x000fe200078e3cff */
[----:B------:R-:W-:Y:S01]  /*2440*/  IMAD.SHL.U32 R8, R213, 0x40, RZ ;  /* 0x00000040d5087824 */ /* 0x000fe200078e00ff */
[C---:B------:R-:W-:Y:S01]  /*2450*/  @!P3 IADD3 R10, P1, R2.reuse, R4, RZ ;  /* 0x00000004020ab210 */ /* 0x040fe20007f3e0ff */
[----:B------:R-:W-:Y:S01]  /*2460*/  IMAD.IADD R3, R3, 0x1, R9 ;  /* 0x0000000103037824 */ /* 0x000fe200078e0209 */
[C---:B---3--:R-:W-:Y:S01]  /*2470*/  @!P4 LEA R6, P2, R2.reuse, R16, 0x1 ;  /* 0x000000100206c211 */ /* 0x048fe200078408ff */
[----:B------:R-:W-:Y:S02]  /*2480*/  IMAD.SHL.U32 R4, R23, 0x20, RZ ;  /* 0x0000002017047824 */ /* 0x000fe400078e00ff */
[----:B------:R-:W-:Y:S01]  /*2490*/  IMAD.MOV.U32 R0, RZ, RZ, 0x10 ;  /* 0x00000010ff007424 */ /* 0x000fe200078e00ff */
[----:B------:R-:W-:Y:S01]  /*24a0*/  @!P4 LEA.HI.X R7, R2, R17, R3, 0x1, P2 ;  /* 0x000000110207c211 */ /* 0x000fe200010f0c03 */
[----:B------:R-:W-:Y:S01]  /*24b0*/  VIADD R188, R135, 0x2020 ;  /* 0x0000202087bc7836 */ /* 0x000fe20000000000 */
[----:B------:R-:W-:Y:S01]  /*24c0*/  LOP3.LUT R185, R4, 0xffffff00, RZ, 0xc0, !PT ;  /* 0xffffff0004b97812 */ /* 0x000fe200078ec0ff */
[----:B------:R-:W-:Y:S04]  /*24d0*/  @P4 STS [R220+0x4000], RZ ;  /* 0x004000ffdc004388 */ /* 0x000fe80000000800 */
[----:B------:R-:W-:Y:S01]  /*24e0*/  IMAD R11, R83, 0x200, R185 ;  /* 0x00000200530b7824 */ /* 0x000fe200078e02b9 */
[----:B------:R-:W-:Y:S04]  /*24f0*/  @P4 STS [R220+0x4004], RZ ;  /* 0x004004ffdc004388 */ /* 0x000fe80000000800 */
[----:B------:R-:W-:Y:S01]  /*2500*/  @P4 STS.64 [R220+0x4008], RZ ;  /* 0x004008ffdc004388 */ /* 0x000fe20000000a00 */
[----:B-----5:R-:W-:Y:S01]  /*2510*/  @!P3 IADD3.X R13, R3, R5, R8, P1, !PT ;  /* 0x00000005030db210 */ /* 0x020fe20000ffe408 */
[----:B------:R-:W-:Y:S01]  /*2520*/  @!P0 IMAD R12, R213, 0x60, RZ ;  /* 0x00000060d50c8824 */ /* 0x000fe200078e02ff */
[C---:B------:R-:W-:Y:S01]  /*2530*/  @!P6 LEA R5, P1, R212.reuse, R2, 0x5 ;  /* 0x00000002d405e211 */ /* 0x040fe200078228ff */
[----:B------:R-:W-:Y:S01]  /*2540*/  @!PT LDS RZ, [RZ] ;  /* 0x00000000fffff984 */ /* 0x000fe20000000800 */
[----:B------:R-:W-:Y:S01]  /*2550*/  @!PT LDS RZ, [RZ] ;  /* 0x00000000fffff984 */ /* 0x000fe20000000800 */
[----:B------:R-:W-:Y:S01]  /*2560*/  @!PT LDS RZ, [RZ] ;  /* 0x00000000fffff984 */ /* 0x000fe20000000800 */
[----:B------:R1:W-:Y:S03]  /*2570*/  @!P4 LDGSTS.E.BYPASS.LTC128B.128 [R220+0x4000], desc[UR12][R6.64] ;  /* 0x0400000006dccfae */ /* 0x0003e6000b901d4c */
[C---:B------:R-:W-:Y:S01]  /*2580*/  @!P6 LEA.HI.X R9, R212.reuse, R3, R213, 0x5, P1 ;  /* 0x00000003d409e211 */ /* 0x040fe200008f2cd5 */
[----:B------:R-:W-:Y:S01]  /*2590*/  @!P0 IMAD.WIDE.U32 R2, R212, 0x60, R2 ;  /* 0x00000060d4028825 */ /* 0x000fe200078e0002 */
[----:B----4-:R-:W-:Y:S01]  /*25a0*/  @!P6 LEA R4, P2, R5, R20, 0x1 ;  /* 0x000000140504e211 */ /* 0x010fe200078408ff */
[----:B------:R-:W-:Y:S01]  /*25b0*/  @P6 STS.128 [R220+0x4800], RZ ;  /* 0x004800ffdc006388 */ /* 0x000fe20000000c00 */
[----:B--2---:R-:W-:Y:S01]  /*25c0*/  @!P3 LEA R8, P1, R10, R18, 0x1 ;  /* 0x000000120a08b211 */ /* 0x004fe200078208ff */
[----:B------:R-:W-:Y:S01]  /*25d0*/  @!P0 IMAD.IADD R3, R3, 0x1, R12 ;  /* 0x0000000103038824 */ /* 0x000fe200078e020c */
[----:B------:R-:W-:-:S02]  /*25e0*/  @!P6 LEA.HI.X R5, R5, R21, R9, 0x1, P2 ;  /* 0x000000150505e211 */ /* 0x000fc400010f0c09 */
[----:B------:R-:W-:Y:S01]  /*25f0*/  @!P3 LEA.HI.X R9, R10, R19, R13, 0x1, P1 ;  /* 0x000000130a09b211 */ /* 0x000fe200008f0c0d */
[----:B------:R-:W-:Y:S02]  /*2600*/  IMAD R10, R189, 0x20, R11 ;  /* 0x00000020bd0a7824 */ /* 0x000fe400078e020b */
        /* <DEDUP_REMOVED lines=10> */
[----:B-1----:R-:W-:-:S04]  /*26b0*/  @!P0 LEA R6, P1, R2, R14, 0x1 ;  /* 0x0000000e02068211 */ /* 0x002fc800078208ff */
[----:B------:R-:W-:Y:S01]  /*26c0*/  @!P0 LEA.HI.X R7, R2, R15, R3, 0x1, P1 ;  /* 0x0000000f02078211 */ /* 0x000fe200008f0c03 */
[----:B------:R-:W-:Y:S01]  /*26d0*/  IMAD.IADD R2, R252, 0x1, R10 ;  /* 0x00000001fc027824 */ /* 0x000fe200078e020a */
[----:B------:R-:W-:Y:S02]  /*26e0*/  LOP3.LUT P1, RZ, R52, 0x2, RZ, 0xc0, !PT ;  /* 0x0000000234ff7812 */ /* 0x000fe4000782c0ff */
[----:B------:R-:W-:Y:S01]  /*26f0*/  LOP3.LUT R3, R191, 0xffffffe0, RZ, 0xc0, !PT ;  /* 0xffffffe0bf037812 */ /* 0x000fe200078ec0ff */
[----:B------:R-:W-:Y:S01]  /*2700*/  @!PT LDS RZ, [RZ] ;  /* 0x00000000fffff984 */ /* 0x000fe20000000800 */
[----:B------:R-:W-:Y:S01]  /*2710*/  @!PT LDS RZ, [RZ] ;  /* 0x00000000fffff984 */ /* 0x000fe20000000800 */
[----:B------:R-:W-:Y:S01]  /*2720*/  @!PT LDS RZ, [RZ] ;  /* 0x00000000fffff984 */ /* 0x000fe20000000800 */
[----:B------:R1:W-:Y:S01]  /*2730*/  @!P0 LDGSTS.E.BYPASS.LTC128B.128 [R220+0x5800], desc[UR12][R6.64] ;  /* 0x0580000006dc8fae */ /* 0x0003e2000b901d4c */
[----:B------:R-:W-:Y:S01]  /*2740*/  LEA R186, R2, UR4, 0x1 ;  /* 0x0000000402ba7c11 */ /* 0x000fe2000f8e08ff */
[----:B------:R-:W-:Y:S01]  /*2750*/  VIADD R2, R135, 0x2000 ;  /* 0x0000200087027836 */ /* 0x000fe20000000000 */
[----:B------:R-:W-:Y:S01]  /*2760*/  LOP3.LUT P0, RZ, R48, 0x2, RZ, 0xc0, !PT ;  /* 0x0000000230ff7812 */ /* 0x000fe2000780c0ff */
[----:B------:R-:W-:Y:S01]  /*2770*/  LDSM.16.M88.4 R40, [R135+0x2000] ;  /* 0x002000008728783b */ /* 0x000fe20000000200 */
[----:B------:R-:W-:Y:S01]  /*2780*/  SEL R0, R0, 0xfffffff0, !P1 ;  /* 0xfffffff000007807 */ /* 0x000fe20004800000 */
[----:B------:R-:W-:-:S02]  /*2790*/  IMAD.IADD R3, R190, 0x1, -R3 ;  /* 0x00000001be037824 */ /* 0x000fc400078e0a03 */
[----:B------:R-:W3:Y:S02]  /*27a0*/  LDSM.16.M88.4 R12, [R186] ;  /* 0x00000000ba0c783b */ /* 0x000ee40000000200 */
[----:B------:R-:W-:Y:S02]  /*27b0*/  IMAD R187, R0, 0x2, R186 ;  /* 0x0000000200bb7824 */ /* 0x000fe400078e02ba */
[----:B------:R-:W4:Y:S04]  /*27c0*/  LDSM.16.M88.4 R36, [R135+0x2400] ;  /* 0x002400008724783b */ /* 0x000f280000000200 */
[----:B------:R-:W5:Y:S01]  /*27d0*/  LDSM.16.M88.4 R32, [R135+0x2800] ;  /* 0x002800008720783b */ /* 0x000f620000000200 */
[----:B------:R-:W-:Y:S01]  /*27e0*/  @P0 VIADD R188, R2, 0xffffffe0 ;  /* 0xffffffe002bc0836 */ /* 0x000fe20000000000 */
[----:B------:R-:W-:-:S02]  /*27f0*/  IADD3 R2, R80, 0x1, -R82 ;  /* 0x0000000150027810 */ /* 0x000fc40007ffe852 */
[----:B------:R-:W5:Y:S04]  /*2800*/  LDSM.16.M88.4 R28, [R135+0x2c00] ;  /* 0x002c0000871c783b */ /* 0x000f680000000200 */
[----:B------:R-:W5:Y:S04]  /*2810*/  LDSM.16.M88.4 R24, [R135+0x3000] ;  /* 0x003000008718783b */ /* 0x000f680000000200 */
[----:B------:R-:W5:Y:S04]  /*2820*/  LDSM.16.M88.4 R20, [R135+0x3400] ;  /* 0x003400008714783b */ /* 0x000f680000000200 */
[----:B------:R-:W5:Y:S04]  /*2830*/  LDSM.16.M88.4 R44, [R135+0x3800] ;  /* 0x00380000872c783b */ /* 0x000f680000000200 */
[----:B------:R-:W5:Y:S04]  /*2840*/  LDSM.16.M88.4 R48, [R135+0x3c00] ;  /* 0x003c00008730783b */ /* 0x000f680000000200 */
[----:B--2---:R-:W2:Y:S04]  /*2850*/  LDSM.16.M88.4 R8, [R186+0x1000] ;  /* 0x00100000ba08783b */ /* 0x004ea80000000200 */
[----:B-1----:R-:W-:Y:S04]  /*2860*/  LDSM.16.M88.4 R4, [R187] ;  /* 0x00000000bb04783b */ /* 0x002fe80000000200 */
[----:B------:R-:W1:Y:S01]  /*2870*/  LDSM.16.M88.4 R72, [R188] ;  /* 0x00000000bc48783b */ /* 0x000e620000000200 */
[C---:B---3--:R-:W-:Y:S03]  /*2880*/  HMMA.16816.F32.BF16 R180, R12.reuse, R40, RZ ;  /* 0x000000280cb4723c */ /* 0x048fe600000418ff */
[----:B------:R-:W3:Y:S03]  /*2890*/  LDSM.16.M88.4 R68, [R188+0x400] ;  /* 0x00040000bc44783b */ /* 0x000ee60000000200 */
[C---:B------:R-:W-:Y:S01]  /*28a0*/  HMMA.16816.F32.BF16 R176, R12.reuse, R42, RZ ;  /* 0x0000002a0cb0723c */ /* 0x040fe200000418ff */
[----:B------:R-:W3:Y:S04]  /*28b0*/  LDSM.16.M88.4 R64, [R188+0x800] ;  /* 0x00080000bc40783b */ /* 0x000ee80000000200 */
[----:B------:R-:W3:Y:S01]  /*28c0*/  LDSM.16.M88.4 R60, [R188+0xc00] ;  /* 0x000c0000bc3c783b */ /* 0x000ee20000000200 */
[C---:B----4-:R-:W-:Y:S03]  /*28d0*/  HMMA.16816.F32.BF16 R172, R12.reuse, R36, RZ ;  /* 0x000000240cac723c */ /* 0x050fe600000418ff */
[----:B------:R-:W4:Y:S03]  /*28e0*/  LDSM.16.M88.4 R56, [R188+0x1000] ;  /* 0x00100000bc38783b */ /* 0x000f260000000200 */
[C---:B------:R-:W-:Y:S01]  /*28f0*/  HMMA.16816.F32.BF16 R168, R12.reuse, R38, RZ ;  /* 0x000000260ca8723c */ /* 0x040fe200000418ff */
[----:B------:R-:W4:Y:S04]  /*2900*/  LDSM.16.M88.4 R52, [R188+0x1400] ;  /* 0x00140000bc34783b */ /* 0x000f280000000200 */
[----:B------:R-:W4:Y:S01]  /*2910*/  LDSM.16.M88.4 R76, [R188+0x1800] ;  /* 0x00180000bc4c783b */ /* 0x000f220000000200 */
[C---:B-----5:R-:W-:Y:S03]  /*2920*/  HMMA.16816.F32.BF16 R164, R12.reuse, R32, RZ ;  /* 0x000000200ca4723c */ /* 0x060fe600000418ff */
[----:B------:R-:W5:Y:S03]  /*2930*/  LDSM.16.M88.4 R96, [R188+0x1c00] ;  /* 0x001c0000bc60783b */ /* 0x000f660000000200 */
[C---:B------:R-:W-:Y:S01]  /*2940*/  HMMA.16816.F32.BF16 R160, R12.reuse, R34, RZ ;  /* 0x000000220ca0723c */ /* 0x040fe200000418ff */
[----:B------:R-:W5:Y:S04]  /*2950*/  LDSM.16.M88.4 R16, [R187+0x1000] ;  /* 0x00100000bb10783b */ /* 0x000f680000000200 */
        /* <DEDUP_REMOVED lines=26> */
[C---:B-1----:R-:W-:Y:S06]  /*2b00*/  HMMA.16816.F32.BF16 R180, R4.reuse, R72, R180 ;  /* 0x0000004804b4723c */ /* 0x042fec00000418b4 */
[C---:B------:R-:W-:Y:S06]  /*2b10*/  HMMA.16816.F32.BF16 R176, R4.reuse, R74, R176 ;  /* 0x0000004a04b0723c */ /* 0x040fec00000418b0 */
[C---:B---3--:R-:W-:Y:S06]  /*2b20*/  HMMA.16816.F32.BF16 R172, R4.reuse, R68, R172 ;  /* 0x0000004404ac723c */ /* 0x048fec00000418ac */
[C---:B------:R-:W-:Y:S06]  /*2b30*/  HMMA.16816.F32.BF16 R168, R4.reuse, R70, R168 ;  /* 0x0000004604a8723c */ /* 0x040fec00000418a8 */
[C---:B------:R-:W-:Y:S06]  /*2b40*/  HMMA.16816.F32.BF16 R164, R4.reuse, R64, R164 ;  /* 0x0000004004a4723c */ /* 0x040fec00000418a4 */
[C---:B------:R-:W-:Y:S06]  /*2b50*/  HMMA.16816.F32.BF16 R160, R4.reuse, R66, R160 ;  /* 0x0000004204a0723c */ /* 0x040fec00000418a0 */
[C---:B------:R-:W-:Y:S06]  /*2b60*/  HMMA.16816.F32.BF16 R156, R4.reuse, R60, R156 ;  /* 0x0000003c049c723c */ /* 0x040fec000004189c */
[C---:B------:R-:W-:Y:S06]  /*2b70*/  HMMA.16816.F32.BF16 R152, R4.reuse, R62, R152 ;  /* 0x0000003e0498723c */ /* 0x040fec0000041898 */
[C---:B----4-:R-:W-:Y:S06]  /*2b80*/  HMMA.16816.F32.BF16 R148, R4.reuse, R56, R148 ;  /* 0x000000380494723c */ /* 0x050fec0000041894 */
[C---:B------:R-:W-:Y:S06]  /*2b90*/  HMMA.16816.F32.BF16 R144, R4.reuse, R58, R144 ;  /* 0x0000003a0490723c */ /* 0x040fec0000041890 */
[C---:B------:R-:W-:Y:S06]  /*2ba0*/  HMMA.16816.F32.BF16 R140, R4.reuse, R52, R140 ;  /* 0x00000034048c723c */ /* 0x040fec000004188c */
[C---:B------:R-:W-:Y:S06]  /*2bb0*/  HMMA.16816.F32.BF16 R136, R4.reuse, R54, R136 ;  /* 0x000000360488723c */ /* 0x040fec0000041888 */
[C---:B------:R-:W-:Y:S06]  /*2bc0*/  HMMA.16816.F32.BF16 R128, R4.reuse, R76, R128 ;  /* 0x0000004c0480723c */ /* 0x040fec0000041880 */
[C---:B-----5:R-:W-:Y:S06]  /*2bd0*/  HMMA.16816.F32.BF16 R120, R4.reuse, R96, R120 ;  /* 0x000000600478723c */ /* 0x060fec0000041878 */
[C---:B------:R-:W-:Y:S06]  /*2be0*/  HMMA.16816.F32.BF16 R124, R4.reuse, R78, R124 ;  /* 0x0000004e047c723c */ /* 0x040fec000004187c */
[----:B------:R-:W-:Y:S06]  /*2bf0*/  HMMA.16816.F32.BF16 R116, R4, R98, R116 ;  /* 0x000000620474723c */ /* 0x000fec0000041874 */
[----:B------:R-:W-:Y:S01]  /*2c00*/  HMMA.16816.F32.BF16 R248, R16, R76, R12 ;  /* 0x0000004c10f8723c */ /* 0x000fe2000004180c */
[----:B------:R-:W-:-:S02]  /*2c10*/  IMAD.SHL.U32 R4, R190, 0x2, RZ ;  /* 0x00000002be047824 */ /* 0x000fc400078e00ff */
[----:B------:R-:W-:-:S03]  /*2c20*/  IMAD R5, R83, 0x10, R196 ;  /* 0x0000001053057824 */ /* 0x000fc600078e02c4 */
[----:B------:R-:W-:Y:S01]  /*2c30*/  LOP3.LUT R199, R4, 0x6, RZ, 0xc0, !PT ;  /* 0x0000000604c77812 */ /* 0x000fe200078ec0ff */
[----:B------:R-:W-:Y:S01]  /*2c40*/  HMMA.16816.F32.BF16 R12, R16, R96, R20 ;  /* 0x00000060100c723c */ /* 0x000fe20000041814 */
[----:B------:R-:W-:-:S04]  /*2c50*/  SHF.R.S32.HI R4, RZ, 0x1f, R3 ;  /* 0x0000001fff047819 */ /* 0x000fc80000011403 */
[----:B------:R-:W-:Y:S01]  /*2c60*/  LEA.HI R3, R4, R3, RZ, 0x2 ;  /* 0x0000000304037211 */ /* 0x000fe200078f10ff */
[----:B------:R-:W-:Y:S03]  /*2c70*/  HMMA.16816.F32.BF16 R244, R16, R54, R24 ;  /* 0x0000003610f4723c */ /* 0x000fe60000041818 */
[----:B------:R-:W-:-:S03]  /*2c80*/  SHF.R.S32.HI R6, RZ, 0x2, R3 ;  /* 0x00000002ff067819 */ /* 0x000fc60000011403 */
[C---:B------:R-:W-:Y:S01]  /*2c90*/  HMMA.16816.F32.BF16 R44, R8.reuse, R46, RZ ;  /* 0x0000002e082c723c */ /* 0x040fe200000418ff */
[----:B------:R-:W-:Y:S02]  /*2ca0*/  IMAD.IADD R24, R2, 0x1, R198 ;  /* 0x0000000102187824 */ /* 0x000fe400078e02c6 */
[----:B------:R-:W-:Y:S02]  /*2cb0*/  IMAD R2, R81, 0x80, R199 ;  /* 0x0000008051027824 */ /* 0x000fe400078e02c7 */
[----:B------:R-:W-:Y:S01]  /*2cc0*/  IMAD.IADD R3, R5, 0x1, R6 ;  /* 0x0000000105037824 */ /* 0x000fe200078e0206 */
[----:B------:R-:W-:Y:S01]  /*2cd0*/  HMMA.16816.F32.BF16 R192, R8, R50, RZ ;  /* 0x0000003208c0723c */ /* 0x000fe200000418ff */
[C---:B------:R-:W-:Y:S02]  /*2ce0*/  VIADD R21, R2.reuse, 0x18 ;  /* 0x0000001802157836 */ /* 0x040fe40000000000 */
[----:B------:R-:W-:Y:S01]  /*2cf0*/  VIADD R20, R2, 0x19 ;  /* 0x0000001902147836 */ /* 0x000fe20000000000 */
[----:B------:R-:W-:Y:S01]  /*2d00*/  VIADDMNMX R203, R24, R3, R80, PT ;  /* 0x0000000318cb7246 */ /* 0x000fe20003800150 */
[----:B------:R1:W-:Y:S01]  /*2d10*/  STL.64 [R1], R12 ;  /* 0x0000000c01007387 */ /* 0x0003e20000100a00 */
[C---:B------:R-:W-:Y:S01]  /*2d20*/  HMMA.16816.F32.BF16 R228, R16.reuse, R56, R36 ;  /* 0x0000003810e4723c */ /* 0x040fe20000041824 */
[C---:B------:R-:W-:Y:S01]  /*2d30*/  VIADD R10, R2.reuse, 0x1 ;  /* 0x00000001020a7836 */ /* 0x040fe20000000000 */
[CC--:B------:R-:W-:Y:S01]  /*2d40*/  ISETP.GE.AND P4, PT, R2.reuse, R203.reuse, PT ;  /* 0x000000cb0200720c */ /* 0x0c0fe20003f86270 */
[C---:B------:R-:W-:Y:S01]  /*2d50*/  VIADD R11, R2.reuse, 0x8 ;  /* 0x00000008020b7836 */ /* 0x040fe20000000000 */
[----:B------:R2:W-:Y:S01]  /*2d60*/  STL.64 [R1+0x8], R14 ;  /* 0x0000080e01007387 */ /* 0x0005e20000100a00 */
[----:B------:R-:W-:Y:S01]  /*2d70*/  VIADD R23, R2, 0x20 ;  /* 0x0000002002177836 */ /* 0x000fe20000000000 */
[----:B------:R-:W-:Y:S01]  /*2d80*/  ISETP.GE.AND P3, PT, R10, R203, PT ;  /* 0x000000cb0a00720c */ /* 0x000fe20003f66270 */
[C---:B------:R-:W-:Y:S01]  /*2d90*/  HMMA.16816.F32.BF16 R224, R16.reuse, R62, R40 ;  /* 0x0000003e10e0723c */ /* 0x040fe20000041828 */
[----:B------:R-:W-:Y:S01]  /*2da0*/  IADD3 R37, R80, -R197, -R82 ;  /* 0x800000c550257210 */ /* 0x000fe20007ffe852 */
[C---:B------:R-:W-:Y:S01]  /*2db0*/  VIADD R22, R2.reuse, 0x21 ;  /* 0x0000002102167836 */ /* 0x040fe20000000000 */
[----:B------:R-:W-:Y:S01]  /*2dc0*/  ISETP.GE.AND P2, PT, R11, R203, PT ;  /* 0x000000cb0b00720c */ /* 0x000fe20003f46270 */
[C---:B------:R-:W-:Y:S01]  /*2dd0*/  VIADD R26, R2.reuse, 0x28 ;  /* 0x00000028021a7836 */ /* 0x040fe20000000000 */
[----:B------:R-:W-:Y:S01]  /*2de0*/  VIADDMNMX R199, R37, R3, RZ, !PT ;  /* 0x0000000325c77246 */ /* 0x000fe200078001ff */
[C---:B------:R-:W-:Y:S01]  /*2df0*/  HMMA.16816.F32.BF16 R240, R16.reuse, R52, R28 ;  /* 0x0000003410f0723c */ /* 0x040fe2000004181c */
[C---:B------:R-:W-:Y:S01]  /*2e00*/  VIADD R25, R2.reuse, 0x29 ;  /* 0x0000002902197836 */ /* 0x040fe20000000000 */
[----:B------:R3:W-:Y:S01]  /*2e10*/  STL [R1+0xc4], R6 ;  /* 0x0000c40601007387 */ /* 0x0007e20000100800 */
[CC--:B------:R-:W-:Y:S01]  /*2e20*/  ISETP.LT.OR P4, PT, R2.reuse, R199.reuse, P4 ;  /* 0x000000c70200720c */ /* 0x0c0fe20002781670 */
[----:B------:R-:W-:Y:S01]  /*2e30*/  VIADD R27, R2, 0x31 ;  /* 0x00000031021b7836 */ /* 0x000fe20000000000 */
[-C--:B------:R-:W-:Y:S01]  /*2e40*/  ISETP.LT.OR P3, PT, R10, R199.reuse, P3 ;  /* 0x000000c70a00720c */ /* 0x080fe20001f61670 */
[C---:B------:R-:W-:Y:S01]  /*2e50*/  HMMA.16816.F32.BF16 R236, R16.reuse, R58, R32 ;  /* 0x0000003a10ec723c */ /* 0x040fe20000041820 */
[----:B------:R-:W-:Y:S01]  /*2e60*/  ISETP.LT.OR P2, PT, R11, R199, P2 ;  /* 0x000000c70b00720c */ /* 0x000fe20001741670 */
[----:B------:R-:W-:Y:S01]  /*2e70*/  VIADD R28, R2, 0x30 ;  /* 0x00000030021c7836 */ /* 0x000fe20000000000 */
[----:B------:R-:W-:Y:S01]  /*2e80*/  FSEL R39, R180, -INF , !P4 ;  /* 0xff800000b4277808 */ /* 0x000fe20006000000 */
[C---:B------:R-:W-:Y:S01]  /*2e90*/  VIADD R29, R2.reuse, 0x38 ;  /* 0x00000038021d7836 */ /* 0x040fe20000000000 */
[----:B------:R-:W-:Y:S01]  /*2ea0*/  FSEL R40, R181, -INF , !P3 ;  /* 0xff800000b5287808 */ /* 0x000fe20005800000 */
[C---:B------:R-:W-:Y:S01]  /*2eb0*/  HMMA.16816.F32.BF16 R216, R16.reuse, R60, R84 ;  /* 0x0000003c10d8723c */ /* 0x040fe20000041854 */
[----:B-1----:R-:W-:Y:S01]  /*2ec0*/  VIADD R13, R2, 0x10 ;  /* 0x00000010020d7836 */ /* 0x002fe20000000000 */
[----:B------:R-:W-:Y:S01]  /*2ed0*/  FSEL R51, R176, -INF , !P2 ;  /* 0xff800000b0337808 */ /* 0x000fe20005000000 */
[C---:B------:R-:W-:Y:S01]  /*2ee0*/  VIADD R12, R2.reuse, 0x11 ;  /* 0x00000011020c7836 */ /* 0x040fe20000000000 */
[----:B------:R-:W-:Y:S01]  /*2ef0*/  FMNMX.FTZ R4, R39, R40, !PT ;  /* 0x0000002827047209 */ /* 0x000fe20007810000 */
[C---:B------:R-:W-:Y:S01]  /*2f00*/  VIADD R31, R2.reuse, 0x39 ;  /* 0x00000039021f7836 */ /* 0x040fe20000000000 */
[CC--:B------:R-:W-:Y:S01]  /*2f10*/  ISETP.GE.AND P0, PT, R13.reuse, R203.reuse, PT ;  /* 0x000000cb0d00720c */ /* 0x0c0fe20003f06270 */
[----:B--2---:R-:W-:Y:S01]  /*2f20*/  VIADD R14, R2, 0x9 ;  /* 0x00000009020e7836 */ /* 0x004fe20000000000 */
[----:B------:R-:W-:Y:S01]  /*2f30*/  ISETP.GE.AND P3, PT, R12, R203, PT ;  /* 0x000000cb0c00720c */ /* 0x000fe20003f66270 */
[C---:B------:R-:W-:Y:S01]  /*2f40*/  VIADD R30, R2.reuse, 0x40 ;  /* 0x00000040021e7836 */ /* 0x040fe20000000000 */
[----:B------:R-:W-:Y:S01]  /*2f50*/  ISETP.LT.OR P0, PT, R13, R199, P0 ;  /* 0x000000c70d00720c */ /* 0x000fe20000701670 */
[----:B------:R-:W-:Y:S01]  /*2f60*/  VIADD R33, R2, 0x41 ;  /* 0x0000004102217836 */ /* 0x000fe20000000000 */
[----:B------:R-:W-:Y:S01]  /*2f70*/  ISETP.GE.AND P1, PT, R14, R203, PT ;  /* 0x000000cb0e00720c */ /* 0x000fe20003f26270 */
[C---:B------:R-:W-:Y:S01]  /*2f80*/  HMMA.16816.F32.BF16 R204, R16.reuse, R64, R92 ;  /* 0x0000004010cc723c */ /* 0x040fe2000004185c */
[----:B------:R-:W-:Y:S01]  /*2f90*/  FMNMX.FTZ R4, R51, R4, !PT ;  /* 0x0000000433047209 */ /* 0x000fe20007810000 */
[----:B------:R-:W-:Y:S01]  /*2fa0*/  VIADD R32, R2, 0x48 ;  /* 0x0000004802207836 */ /* 0x000fe20000000000 */
[----:B------:R-:W-:Y:S01]  /*2fb0*/  ISETP.LT.OR P1, PT, R14, R199, P1 ;  /* 0x000000c70e00720c */ /* 0x000fe20000f21670 */
[C---:B------:R-:W-:Y:S01]  /*2fc0*/  VIADD R34, R2.reuse, 0x49 ;  /* 0x0000004902227836 */ /* 0x040fe20000000000 */
[----:B------:R-:W-:Y:S01]  /*2fd0*/  ISETP.GE.AND P2, PT, R21, R203, PT ;  /* 0x000000cb1500720c */ /* 0x000fe20003f46270 */
[C---:B------:R-:W-:Y:S01]  /*2fe0*/  HMMA.16816.F32.BF16 R208, R16.reuse, R66, R88 ;  /* 0x0000004210d0723c */ /* 0x040fe20000041858 */
[----:B------:R-:W-:Y:S01]  /*2ff0*/  FSEL R52, R177, -INF , !P1 ;  /* 0xff800000b1347808 */ /* 0x000fe20004800000 */
[----:B------:R-:W-:Y:S01]  /*3000*/  VIADD R35, R2, 0x50 ;  /* 0x0000005002237836 */ /* 0x000fe20000000000 */
[----:B------:R-:W-:Y:S01]  /*3010*/  ISETP.LT.OR P3, PT, R12, R199, P3 ;  /* 0x000000c70c00720c */ /* 0x000fe20001f61670 */
[----:B------:R-:W-:Y:S01]  /*3020*/  VIADD R36, R2, 0x51 ;  /* 0x0000005102247836 */ /* 0x000fe20000000000 */
[----:B------:R-:W-:Y:S01]  /*3030*/  FSEL R55, R172, -INF , !P0 ;  /* 0xff800000ac377808 */ /* 0x000fe20004000000 */
[C---:B------:R-:W-:Y:S01]  /*3040*/  HMMA.16816.F32.BF16 R104, R16.reuse, R68, R104 ;  /* 0x000000441068723c */ /* 0x040fe20000041868 */
[----:B------:R-:W-:Y:S01]  /*3050*/  FMNMX.FTZ R4, R52, R4, !PT ;  /* 0x0000000434047209 */ /* 0x000fe20007810000 */
[----:B------:R-:W-:Y:S01]  /*3060*/  VIADD R38, R2, 0x58 ;  /* 0x0000005802267836 */ /* 0x000fe20000000000 */
[----:B------:R-:W-:Y:S01]  /*3070*/  ISETP.GE.AND P1, PT, R20, R203, PT ;  /* 0x000000cb1400720c */ /* 0x000fe20003f26270 */
[C---:B------:R-:W-:Y:S01]  /*3080*/  VIADD R42, R2.reuse, 0x59 ;  /* 0x00000059022a7836 */ /* 0x040fe20000000000 */
[----:B------:R-:W-:Y:S01]  /*3090*/  ISETP.LT.OR P2, PT, R21, R199, P2 ;  /* 0x000000c71500720c */ /* 0x000fe20001741670 */
[C---:B------:R-:W-:Y:S01]  /*30a0*/  HMMA.16816.F32.BF16 R100, R16.reuse, R70, R100 ;  /* 0x000000461064723c */ /* 0x040fe20000041864 */
[----:B------:R-:W-:Y:S01]  /*30b0*/  FSEL R54, R173, -INF , !P3 ;  /* 0xff800000ad367808 */ /* 0x000fe20005800000 */
[C---:B------:R-:W-:Y:S01]  /*30c0*/  VIADD R43, R2.reuse, 0x60 ;  /* 0x00000060022b7836 */ /* 0x040fe20000000000 */
[----:B------:R-:W-:Y:S01]  /*30d0*/  FMNMX.FTZ R4, R55, R4, !PT ;  /* 0x0000000437047209 */ /* 0x000fe20007810000 */
[----:B------:R-:W-:Y:S01]  /*30e0*/  VIADD R48, R2, 0x71 ;  /* 0x0000007102307836 */ /* 0x000fe20000000000 */
[C---:B------:R-:W-:Y:S01]  /*30f0*/  ISETP.GE.AND P0, PT, R23.reuse, R203, PT ;  /* 0x000000cb1700720c */ /* 0x040fe20003f06270 */
[C---:B------:R-:W-:Y:S01]  /*3100*/  HMMA.16816.F32.BF16 R232, R16.reuse, R78, R44 ;  /* 0x0000004e10e8723c */ /* 0x040fe2000004182c */
[----:B------:R-:W-:Y:S01]  /*3110*/  ISETP.LT.OR P1, PT, R20, R199, P1 ;  /* 0x000000c71400720c */ /* 0x000fe20000f21670 */
[----:B------:R-:W-:Y:S01]  /*3120*/  VIADD R50, R2, 0x79 ;  /* 0x0000007902327836 */ /* 0x000fe20000000000 */
[----:B------:R-:W-:Y:S01]  /*3130*/  FSEL R56, R168, -INF , !P2 ;  /* 0xff800000a8387808 */ /* 0x000fe20005000000 */
[----:B------:R-:W-:Y:S01]  /*3140*/  VIADD R49, R2, 0x78 ;  /* 0x0000007802317836 */ /* 0x000fe20000000000 */
[----:B------:R-:W-:Y:S01]  /*3150*/  FMNMX.FTZ R4, R54, R4, !PT ;  /* 0x0000000436047209 */ /* 0x000fe20007810000 */
[C---:B------:R-:W-:Y:S01]  /*3160*/  HMMA.16816.F32.BF16 R112, R16.reuse, R72, R112 ;  /* 0x000000481070723c */ /* 0x040fe20000041870 */
[----:B------:R-:W-:Y:S01]  /*3170*/  ISETP.GE.AND P3, PT, R22, R203, PT ;  /* 0x000000cb1600720c */ /* 0x000fe20003f66270 */
[C---:B------:R-:W-:Y:S01]  /*3180*/  VIADD R44, R2.reuse, 0x61 ;  /* 0x00000061022c7836 */ /* 0x040fe20000000000 */
[----:B------:R-:W-:Y:S01]  /*3190*/  ISETP.LT.OR P0, PT, R23, R199, P0 ;  /* 0x000000c71700720c */ /* 0x000fe20000701670 */
[C---:B------:R-:W-:Y:S01]  /*31a0*/  VIADD R45, R2.reuse, 0x68 ;  /* 0x00000068022d7836 */ /* 0x040fe20000000000 */
[----:B------:R-:W-:Y:S01]  /*31b0*/  FSEL R53, R169, -INF , !P1 ;  /* 0xff800000a9357808 */ /* 0x000fe20004800000 */
[----:B------:R-:W-:Y:S01]  /*31c0*/  VIADD R47, R2, 0x70 ;  /* 0x00000070022f7836 */ /* 0x000fe20000000000 */
[----:B------:R-:W-:Y:S01]  /*31d0*/  FMNMX.FTZ R4, R56, R4, !PT ;  /* 0x0000000438047209 */ /* 0x000fe20007810000 */
[----:B------:R-:W-:Y:S01]  /*31e0*/  HMMA.16816.F32.BF16 R108, R16, R74, R108 ;  /* 0x0000004a106c723c */ /* 0x000fe2000004186c */
[----:B------:R-:W-:Y:S01]  /*31f0*/  BAR.SYNC.DEFER_BLOCKING 0x0 ;  /* 0x0000000000007b1d */ /* 0x000fe20000010000 */
[----:B------:R-:W-:Y:S01]  /*3200*/  ISETP.GE.AND P2, PT, R26, R203, PT ;  /* 0x000000cb1a00720c */ /* 0x000fe20003f46270 */
[----:B------:R-:W-:Y:S01]  /*3210*/  VIADD R46, R2, 0x69 ;  /* 0x00000069022e7836 */ /* 0x000fe20000000000 */
[----:B------:R-:W-:-:S02]  /*3220*/  ISETP.LT.OR P3, PT, R22, R199, P3 ;  /* 0x000000c71600720c */ /* 0x000fc40001f61670 */
[----:B------:R-:W-:Y:S01]  /*3230*/  FSEL R57, R164, -INF , !P0 ;  /* 0xff800000a4397808 */ /* 0x000fe20004000000 */
[----:B------:R-:W-:Y:S01]  /*3240*/  HMMA.16816.F32.BF16 R192, R16, R98, R192 ;  /* 0x0000006210c0723c */ /* 0x000fe200000418c0 */
[----:B------:R-:W-:Y:S02]  /*3250*/  FMNMX.FTZ R4, R53, R4, !PT ;  /* 0x0000000435047209 */ /* 0x000fe40007810000 */
[----:B------:R-:W-:Y:S02]  /*3260*/  ISETP.GE.AND P1, PT, R25, R203, PT ;  /* 0x000000cb1900720c */ /* 0x000fe40003f26270 */
[----:B------:R-:W-:Y:S02]  /*3270*/  ISETP.LT.OR P2, PT, R26, R199, P2 ;  /* 0x000000c71a00720c */ /* 0x000fe40001741670 */
[----:B------:R-:W-:Y:S02]  /*3280*/  FSEL R58, R165, -INF , !P3 ;  /* 0xff800000a53a7808 */ /* 0x000fe40005800000 */
[----:B------:R-:W-:-:S02]  /*3290*/  FMNMX.FTZ R4, R57, R4, !PT ;  /* 0x0000000439047209 */ /* 0x000fc40007810000 */
[----:B------:R-:W-:Y:S02]  /*32a0*/  ISETP.GE.AND P0, PT, R28, R203, PT ;  /* 0x000000cb1c00720c */ /* 0x000fe40003f06270 */
[----:B------:R-:W-:Y:S02]  /*32b0*/  ISETP.LT.OR P1, PT, R25, R199, P1 ;  /* 0x000000c71900720c */ /* 0x000fe40000f21670 */
[----:B------:R-:W-:Y:S02]  /*32c0*/  FSEL R59, R160, -INF , !P2 ;  /* 0xff800000a03b7808 */ /* 0x000fe40005000000 */
[----:B------:R-:W-:Y:S02]  /*32d0*/  FMNMX.FTZ R4, R58, R4, !PT ;  /* 0x000000043a047209 */ /* 0x000fe40007810000 */
[----:B------:R-:W-:Y:S02]  /*32e0*/  ISETP.GE.AND P3, PT, R27, R203, PT ;  /* 0x000000cb1b00720c */ /* 0x000fe40003f66270 */
[----:B------:R-:W-:-:S02]  /*32f0*/  ISETP.LT.OR P0, PT, R28, R199, P0 ;  /* 0x000000c71c00720c */ /* 0x000fc40000701670 */
[----:B------:R-:W-:Y:S02]  /*3300*/  FSEL R60, R161, -INF , !P1 ;  /* 0xff800000a13c7808 */ /* 0x000fe40004800000 */
        /* <DEDUP_REMOVED lines=41> */
[C---:B------:R-:W-:Y:S02]  /*35a0*/  ISETP.GE.AND P0, PT, R43.reuse, R203, PT ;  /* 0x000000cb2b00720c */ /* 0x040fe40003f06270 */
        /* <DEDUP_REMOVED lines=11> */
[----:B------:R-:W-:Y:S02]  /*3660*/  ISETP.LT.OR P2, PT, R45, R199, P2 ;  /* 0x000000c72d00720c */ /* 0x000fe40001741670 */
[-C--:B------:R-:W-:Y:S02]  /*3670*/  ISETP.GE.AND P0, PT, R47, R203.reuse, PT ;  /* 0x000000cb2f00720c */ /* 0x080fe40003f06270 */
[----:B------:R-:W-:Y:S02]  /*3680*/  ISETP.GE.AND P1, PT, R46, R203, PT ;  /* 0x000000cb2e00720c */ /* 0x000fe40003f26270 */
[----:B------:R-:W-:Y:S02]  /*3690*/  FSEL R75, R129, -INF , !P3 ;  /* 0xff800000814b7808 */ /* 0x000fe40005800000 */
[----:B------:R-:W-:Y:S02]  /*36a0*/  FMNMX.FTZ R4, R74, R4, !PT ;  /* 0x000000044a047209 */ /* 0x000fe40007810000 */
[----:B------:R-:W-:-:S02]  /*36b0*/  FSEL R77, R124, -INF , !P2 ;  /* 0xff8000007c4d7808 */ /* 0x000fc40005000000 */
[----:B------:R-:W-:Y:S02]  /*36c0*/  ISETP.GE.AND P2, PT, R48, R203, PT ;  /* 0x000000cb3000720c */ /* 0x000fe40003f46270 */
[-C--:B------:R-:W-:Y:S02]  /*36d0*/  ISETP.LT.OR P0, PT, R47, R199.reuse, P0 ;  /* 0x000000c72f00720c */ /* 0x080fe40000701670 */
[-C--:B------:R-:W-:Y:S02]  /*36e0*/  ISETP.LT.OR P1, PT, R46, R199.reuse, P1 ;  /* 0x000000c72e00720c */ /* 0x080fe40000f21670 */
[----:B------:R-:W-:Y:S02]  /*36f0*/  FMNMX.FTZ R4, R75, R4, !PT ;  /* 0x000000044b047209 */ /* 0x000fe40007810000 */
[----:B------:R-:W-:Y:S02]  /*3700*/  ISETP.LT.OR P2, PT, R48, R199, P2 ;  /* 0x000000c73000720c */ /* 0x000fe40001741670 */
[----:B------:R-:W-:-:S02]  /*3710*/  FSEL R82, R120, -INF , !P0 ;  /* 0xff80000078527808 */ /* 0x000fc40004000000 */
[----:B------:R-:W-:Y:S02]  /*3720*/  FSEL R78, R125, -INF , !P1 ;  /* 0xff8000007d4e7808 */ /* 0x000fe40004800000 */
[----:B------:R-:W-:Y:S02]  /*3730*/  FMNMX.FTZ R4, R77, R4, !PT ;  /* 0x000000044d047209 */ /* 0x000fe40007810000 */
[-C--:B------:R-:W-:Y:S02]  /*3740*/  ISETP.GE.AND P0, PT, R50, R203.reuse, PT ;  /* 0x000000cb3200720c */ /* 0x080fe40003f06270 */
[----:B------:R-:W-:Y:S02]  /*3750*/  FSEL R83, R121, -INF , !P2 ;  /* 0xff80000079537808 */ /* 0x000fe40005000000 */
[----:B------:R-:W-:Y:S02]  /*3760*/  ISETP.GE.AND P1, PT, R49, R203, PT ;  /* 0x000000cb3100720c */ /* 0x000fe40003f26270 */
[----:B------:R-:W-:-:S02]  /*3770*/  FMNMX.FTZ R4, R78, R4, !PT ;  /* 0x000000044e047209 */ /* 0x000fc40007810000 */
[-C--:B------:R-:W-:Y:S02]  /*3780*/  ISETP.LT.OR P2, PT, R50, R199.reuse, P0 ;  /* 0x000000c73200720c */ /* 0x080fe40000741670 */
[----:B------:R-:W-:Y:S02]  /*3790*/  ISETP.GT.AND P0, PT, R221, R214, PT ;  /* 0x000000d6dd00720c */ /* 0x000fe40003f04270 */
[----:B------:R-:W-:Y:S02]  /*37a0*/  ISETP.LT.OR P1, PT, R49, R199, P1 ;  /* 0x000000c73100720c */ /* 0x000fe40000f21670 */
[----:B------:R-:W-:Y:S02]  /*37b0*/  FMNMX.FTZ R4, R82, R4, !PT ;  /* 0x0000000452047209 */ /* 0x000fe40007810000 */
[----:B------:R-:W-:Y:S02]  /*37c0*/  FSEL R79, R116, -INF , !P1 ;  /* 0xff800000744f7808 */ /* 0x000fe40004800000 */
[----:B------:R-:W-:-:S02]  /*37d0*/  FMNMX.FTZ R4, R83, R4, !PT ;  /* 0x0000000453047209 */ /* 0x000fc40007810000 */
[----:B------:R-:W-:Y:S02]  /*37e0*/  FSEL R76, R117, -INF , !P2 ;  /* 0xff800000754c7808 */ /* 0x000fe40005000000 */
[----:B------:R-:W-:-:S04]  /*37f0*/  FMNMX.FTZ R4, R79, R4, !PT ;  /* 0x000000044f047209 */ /* 0x000fc80007810000 */
[----:B------:R-:W-:Y:S01]  /*3800*/  FMNMX.FTZ R18, R76, R4, !PT ;  /* 0x000000044c127209 */ /* 0x000fe20007810000 */
[----:B---3--:R-:W-:Y:S06]  /*3810*/  @!P0 BRA `(.L_x_184) ;  /* 0x0000000000648947 */ /* 0x008fec0003800000 */
[----:B------:R-:W-:Y:S01]  /*3820*/  VIADD R4, R202, 0xfffffffe ;  /* 0xfffffffeca047836 */ /* 0x000fe20000000000 */
[----:B------:R-:W-:Y:S01]  /*3830*/  ULDC.64 UR6, c[0x0][0x218] ;  /* 0x0000860000067ab9 */ /* 0x000fe20000000a00 */
[C---:B------:R-:W-:Y:S01]  /*3840*/  IMAD.SHL.U32 R16, R132.reuse, 0x40, RZ ;  /* 0x0000004084107824 */ /* 0x040fe200078e00ff */
[----:B------:R-:W-:Y:S01]  /*3850*/  SHF.L.U64.HI R15, R132, 0x6, R133 ;  /* 0x00000006840f7819 */ /* 0x000fe20000010285 */
[----:B------:R-:W-:Y:S01]  /*3860*/  IMAD R6, R134, R4, RZ ;  /* 0x0000000486067224 */ /* 0x000fe200078e02ff */
[----:B------:R-:W-:Y:S01]  /*3870*/  SHF.R.S32.HI R7, RZ, 0x1f, R4 ;  /* 0x0000001fff077819 */ /* 0x000fe20000011404 */
[----:B------:R-:W-:-:S04]  /*3880*/  IMAD.WIDE.U32 R4, R4, R184, R200 ;  /* 0x000000b804047225 */ /* 0x000fc800078e00c8 */
[----:B------:R-:W-:Y:S01]  /*3890*/  IMAD R6, R7, R184, R6 ;  /* 0x000000b807067224 */ /* 0x000fe200078e0206 */
[----:B------:R-:W-:-:S03]  /*38a0*/  LEA R8, P2, R4, UR6, 0x1 ;  /* 0x0000000604087c11 */ /* 0x000fc6000f8408ff */
[----:B------:R-:W-:Y:S01]  /*38b0*/  IMAD.IADD R5, R5, 0x1, R6 ;  /* 0x0000000105057824 */ /* 0x000fe200078e0206 */
[----:B------:R-:W-:-:S04]  /*38c0*/  IADD3 R6, P1, R16, R8, RZ ;  /* 0x0000000810067210 */ /* 0x000fc80007f3e0ff */
[----:B------:R-:W-:Y:S02]  /*38d0*/  LEA.HI.X R9, R4, UR7, R5, 0x1, P2 ;  /* 0x0000000704097c11 */ /* 0x000fe400090f0c05 */
[-C--:B------:R-:W-:Y:S02]  /*38e0*/  IADD3 R4, P2, R6, R16.reuse, RZ ;  /* 0x0000001006047210 */ /* 0x080fe40007f5e0ff */
[----:B------:R-:W-:Y:S01]  /*38f0*/  IADD3.X R7, R15, R9, RZ, P1, !PT ;  /* 0x000000090f077210 */ /* 0x000fe20000ffe4ff */
[----:B------:R-:W-:Y:S01]  /*3900*/  @!PT LDS RZ, [RZ] ;  /* 0x00000000fffff984 */ /* 0x000fe20000000800 */
[----:B------:R-:W-:Y:S01]  /*3910*/  @!PT LDS RZ, [RZ] ;  /* 0x00000000fffff984 */ /* 0x000fe20000000800 */
[----:B------:R-:W-:Y:S01]  /*3920*/  @!PT LDS RZ, [RZ] ;  /* 0x00000000fffff984 */ /* 0x000fe20000000800 */
[----:B------:R1:W-:Y:S01]  /*3930*/  LDGSTS.E.BYPASS.LTC128B.128 [R220+0x2000], desc[UR12][R8.64] ;  /* 0x0200000008dc7fae */ /* 0x0003e2000b901d4c */
[----:B------:R-:W-:-:S03]  /*3940*/  IADD3 R16, P1, R4, R16, RZ ;  /* 0x0000001004107210 */ /* 0x000fc60007f3e0ff */
[----:B------:R-:W-:Y:S01]  /*3950*/  IMAD.X R5, R7, 0x1, R15, P2 ;  /* 0x0000000107057824 */ /* 0x000fe200010e060f */
[----:B------:R1:W-:Y:S04]  /*3960*/  LDGSTS.E.BYPASS.LTC128B.128 [R220+0x2800], desc[UR12][R6.64] ;  /* 0x0280000006dc7fae */ /* 0x0003e8000b901d4c */
[----:B------:R-:W-:Y:S01]  /*3970*/  IADD3.X R17, R5, R15, RZ, P1, !PT ;  /* 0x0000000f05117210 */ /* 0x000fe20000ffe4ff */
[----:B------:R1:W-:Y:S04]  /*3980*/  LDGSTS.E.BYPASS.LTC128B.128 [R220+0x3000], desc[UR12][R4.64] ;  /* 0x0300000004dc7fae */ /* 0x0003e8000b901d4c */
[----:B------:R1:W-:Y:S04]  /*3990*/  LDGSTS.E.BYPASS.LTC128B.128 [R220+0x3800], desc[UR12][R16.64] ;  /* 0x0380000010dc7fae */ /* 0x0003e8000b901d4c */
[----:B------:R-:W0:Y:S02]  /*39a0*/  LDGDEPBAR ;  /* 0x00000000000079af */ /* 0x000e240000000000 */
.L_x_184:
[----:B-1----:R-:W1:Y:S01]  /*39b0*/  SHFL.BFLY PT, R4, R18, 0x2, 0x1f ;  /* 0x0c401f0012047f89 */ /* 0x002e6200000e0000 */
[C-C-:B------:R-:W-:Y:S01]  /*39c0*/  IADD3 R9, R24.reuse, 0x40, R3.reuse ;  /* 0x0000004018097810 */ /* 0x140fe20007ffe003 */
[C---:B------:R-:W-:Y:S01]  /*39d0*/  VIADD R6, R3.reuse, 0x40 ;  /* 0x0000004003067836 */ /* 0x040fe20000000000 */
[C-C-:B------:R-:W-:Y:S01]  /*39e0*/  IADD3 R7, R24.reuse, 0x8, R3.reuse ;  /* 0x0000000818077810 */ /* 0x140fe20007ffe003 */
[----:B------:R-:W-:Y:S01]  /*39f0*/  VIADD R5, R3, 0x8 ;  /* 0x0000000803057836 */ /* 0x000fe20000000000 */
[----:B------:R-:W-:Y:S01]  /*3a00*/  IADD3 R8, R24, 0x48, R3 ;  /* 0x0000004818087810 */ /* 0x000fe20007ffe003 */
[----:B------:R-:W-:Y:S01]  /*3a10*/  ULDC UR6, c[0x0][0x2ec] ;  /* 0x0000bb0000067ab9 */ /* 0x000fe20000000800 */
[----:B------:R-:W2:Y:S01]  /*3a20*/  LDL.LU R121, [R1+0x4] ;  /* 0x0000040001797983 */ /* 0x000ea20000300800 */
[----:B-1----:R-:W-:Y:S02]  /*3a30*/  FMNMX.FTZ R4, R18, R4, !PT ;  /* 0x0000000412047209 */ /* 0x002fe40007810000 */
[-C--:B------:R-:W-:Y:S01]  /*3a40*/  VIMNMX R201, R9, R80.reuse, PT ;  /* 0x0000005009c97248 */ /* 0x080fe20003fe0100 */
[----:B------:R-:W-:Y:S01]  /*3a50*/  VIADD R3, R3, 0x48 ;  /* 0x0000004803037836 */ /* 0x000fe20000000000 */
[-C--:B------:R-:W-:Y:S01]  /*3a60*/  VIMNMX R202, R7, R80.reuse, PT ;  /* 0x0000005007ca7248 */ /* 0x080fe20003fe0100 */
[----:B------:R-:W1:Y:S01]  /*3a70*/  SHFL.BFLY PT, R15, R4, 0x1, 0x1f ;  /* 0x0c201f00040f7f89 */ /* 0x000e6200000e0000 */
[----:B------:R-:W-:-:S02]  /*3a80*/  VIMNMX R200, R8, R80, PT ;  /* 0x0000005008c87248 */ /* 0x000fc40003fe0100 */
[C---:B------:R-:W-:Y:S01]  /*3a90*/  VIADDMNMX R197, R37.reuse, R6, RZ, !PT ;  /* 0x0000000625c57246 */ /* 0x040fe200078001ff */
[----:B------:R-:W3:Y:S01]  /*3aa0*/  LDL.LU R117, [R1+0x8] ;  /* 0x0000080001757983 */ /* 0x000ee20000300800 */
[----:B------:R-:W-:Y:S02]  /*3ab0*/  ISETP.GE.AND P1, PT, R10, R201, PT ;  /* 0x000000c90a00720c */ /* 0x000fe40003f26270 */
[C---:B------:R-:W-:Y:S01]  /*3ac0*/  VIADDMNMX R198, R37.reuse, R5, RZ, !PT ;  /* 0x0000000525c67246 */ /* 0x040fe200078001ff */
[----:B------:R-:W4:Y:S01]  /*3ad0*/  LDL.LU R120, [R1+0xc] ;  /* 0x00000c0001787983 */ /* 0x000f220000300800 */
[----:B------:R-:W-:Y:S02]  /*3ae0*/  VIADDMNMX R196, R37, R3, RZ, !PT ;  /* 0x0000000325c47246 */ /* 0x000fe400078001ff */
[C---:B------:R-:W-:Y:S01]  /*3af0*/  ISETP.GE.AND P4, PT, R2.reuse, R202, PT ;  /* 0x000000ca0200720c */ /* 0x040fe20003f86270 */
[----:B------:R-:W5:Y:S01]  /*3b00*/  LDL.LU R116, [R1] ;  /* 0x0000000001747983 */ /* 0x000f620000300800 */
[----:B------:R-:W-:-:S02]  /*3b10*/  ISETP.GE.AND P6, PT, R2, R201, PT ;  /* 0x000000c90200720c */ /* 0x000fc40003fc6270 */
[----:B------:R-:W-:Y:S02]  /*3b20*/  ISETP.GE.AND P5, PT, R2, R200, PT ;  /* 0x000000c80200720c */ /* 0x000fe40003fa6270 */
[-C--:B------:R-:W-:Y:S02]  /*3b30*/  ISETP.LT.OR P1, PT, R10, R197.reuse, P1 ;  /* 0x000000c50a00720c */ /* 0x080fe40000f21670 */
[C---:B------:R-:W-:Y:S02]  /*3b40*/  ISETP.LT.OR P4, PT, R2.reuse, R198, P4 ;  /* 0x000000c60200720c */ /* 0x040fe40002781670 */
[C---:B------:R-:W-:Y:S02]  /*3b50*/  ISETP.LT.OR P6, PT, R2.reuse, R197, P6 ;  /* 0x000000c50200720c */ /* 0x040fe400037c1670 */
[----:B------:R-:W-:Y:S02]  /*3b60*/  ISETP.LT.OR P5, PT, R2, R196, P5 ;  /* 0x000000c40200720c */ /* 0x000fe40002fa1670 */
[----:B-1----:R-:W-:-:S02]  /*3b70*/  FMNMX.FTZ R41, R4, R15, !PT ;  /* 0x0000000f04297209 */ /* 0x002fc40007810000 */
[----:B------:R-:W-:Y:S02]  /*3b80*/  FSEL R88, R113, -INF , !P1 ;  /* 0xff80000071587808 */ /* 0x000fe40004800000 */
[C---:B------:R-:W-:Y:S01]  /*3b90*/  FSETP.NEU.FTZ.AND P1, PT, R41.reuse, -INF , PT ;  /* 0xff8000002900780b */ /* 0x040fe20003f3d000 */
[----:B------:R-:W-:Y:S01]  /*3ba0*/  FMUL.FTZ R2, R41, UR6 ;  /* 0x0000000629027c20 */ /* 0x000fe20008410000 */
[C---:B------:R-:W-:Y:S02]  /*3bb0*/  ISETP.GE.AND P2, PT, R10.reuse, R202, PT ;  /* 0x000000ca0a00720c */ /* 0x040fe40003f46270 */
[----:B------:R-:W-:Y:S02]  /*3bc0*/  ISETP.GE.AND P3, PT, R10, R200, PT ;  /* 0x000000c80a00720c */ /* 0x000fe40003f66270 */
[----:B------:R-:W-:Y:S02]  /*3bd0*/  FSEL R2, R2, RZ, P1 ;  /* 0x000000ff02027208 */ /* 0x000fe40000800000 */
[----:B------:R-:W-:-:S02]  /*3be0*/  FSEL R16, R182, -INF , !P4 ;  /* 0xff800000b6107808 */ /* 0x000fc40006000000 */
[----:B------:R-:W-:Y:S01]  /*3bf0*/  ISETP.GE.AND P4, PT, R11, R202, PT ;  /* 0x000000ca0b00720c */ /* 0x000fe20003f86270 */
[----:B------:R-:W-:Y:S01]  /*3c00*/  FFMA.FTZ R3, R39, UR6, -R2 ;  /* 0x0000000627037c23 */ /* 0x000fe20008010802 */
[----:B------:R-:W-:Y:S02]  /*3c10*/  ISETP.LT.OR P2, PT, R10, R198, P2 ;  /* 0x000000c60a00720c */ /* 0x000fe40001741670 */
[----:B------:R-:W-:Y:S01]  /*3c20*/  FSEL R91, R114, -INF , !P5 ;  /* 0xff800000725b7808 */ /* 0x000fe20006800000 */
[----:B------:R1:W-:Y:S01]  /*3c30*/  MUFU.EX2 R124, R3 ;  /* 0x00000003007c7308 */ /* 0x0003e20000000800 */
[----:B------:R-:W-:Y:S02]  /*3c40*/  ISETP.GE.AND P5, PT, R14, R202, PT ;  /* 0x000000ca0e00720c */ /* 0x000fe40003fa6270 */
[----:B------:R-:W-:Y:S02]  /*3c50*/  ISETP.LT.OR P3, PT, R10, R196, P3 ;  /* 0x000000c40a00720c */ /* 0x000fe40001f61670 */
[----:B------:R-:W-:-:S02]  /*3c60*/  ISETP.LT.OR P4, PT, R11, R198, P4 ;  /* 0x000000c60b00720c */ /* 0x000fc40002781670 */
[----:B------:R-:W-:Y:S02]  /*3c70*/  FSEL R17, R183, -INF , !P2 ;  /* 0xff800000b7117808 */ /* 0x000fe40005000000 */
[C---:B------:R-:W-:Y:S02]  /*3c80*/  ISETP.LT.OR P5, PT, R14.reuse, R198, P5 ;  /* 0x000000c60e00720c */ /* 0x040fe40002fa1670 */
[----:B------:R-:W-:Y:S02]  /*3c90*/  FSEL R93, R115, -INF , !P3 ;  /* 0xff800000735d7808 */ /* 0x000fe40005800000 */
[----:B------:R-:W-:Y:S02]  /*3ca0*/  ISETP.GE.AND P3, PT, R14, R201, PT ;  /* 0x000000c90e00720c */ /* 0x000fe40003f66270 */
[----:B------:R-:W-:Y:S01]  /*3cb0*/  FSEL R10, R178, -INF , !P4 ;  /* 0xff800000b20a7808 */ /* 0x000fe20006000000 */
[----:B-1----:R-:W-:Y:S01]  /*3cc0*/  FFMA.FTZ R3, R40, UR6, -R2 ;  /* 0x0000000628037c23 */ /* 0x002fe20008010802 */
[----:B------:R-:W-:-:S02]  /*3cd0*/  ISETP.GE.AND P4, PT, R13, R202, PT ;  /* 0x000000ca0d00720c */ /* 0x000fc40003f86270 */
[----:B------:R-:W-:Y:S01]  /*3ce0*/  FMNMX.FTZ R4, R16, R17, !PT ;  /* 0x0000001110047209 */ /* 0x000fe20007810000 */
[----:B------:R1:W-:Y:S01]  /*3cf0*/  MUFU.EX2 R136, R3 ;  /* 0x0000000300887308 */ /* 0x0003e20000000800 */
[----:B------:R-:W-:Y:S02]  /*3d00*/  FSEL R7, R179, -INF , !P5 ;  /* 0xff800000b3077808 */ /* 0x000fe40006800000 */
[----:B------:R-:W-:Y:S02]  /*3d10*/  ISETP.GE.AND P5, PT, R12, R202, PT ;  /* 0x000000ca0c00720c */ /* 0x000fe40003fa6270 */
[C---:B------:R-:W-:Y:S02]  /*3d20*/  ISETP.GE.AND P1, PT, R14.reuse, R200, PT ;  /* 0x000000c80e00720c */ /* 0x040fe40003f26270 */
[----:B------:R-:W-:Y:S02]  /*3d30*/  ISETP.LT.OR P3, PT, R14, R197, P3 ;  /* 0x000000c50e00720c */ /* 0x000fe40001f61670 */
[----:B------:R-:W-:-:S02]  /*3d40*/  ISETP.LT.OR P4, PT, R13, R198, P4 ;  /* 0x000000c60d00720c */ /* 0x000fc40002781670 */
[----:B------:R-:W-:Y:S02]  /*3d50*/  FMNMX.FTZ R4, R10, R4, !PT ;  /* 0x000000040a047209 */ /* 0x000fe40007810000 */
[----:B------:R-:W-:Y:S02]  /*3d60*/  FSEL R87, R112, -INF , !P6 ;  /* 0xff80000070577808 */ /* 0x000fe40007000000 */
[----:B------:R-:W-:Y:S01]  /*3d70*/  ISETP.GE.AND P2, PT, R11, R201, PT ;  /* 0x000000c90b00720c */ /* 0x000fe20003f46270 */
[----:B-1----:R-:W-:Y:S01]  /*3d80*/  FFMA.FTZ R3, R51, UR6, -R2 ;  /* 0x0000000633037c23 */ /* 0x002fe20008010802 */
[----:B------:R-:W-:Y:S02]  /*3d90*/  ISETP.GE.AND P6, PT, R11, R200, PT ;  /* 0x000000c80b00720c */ /* 0x000fe40003fc6270 */
[----:B------:R-:W-:Y:S01]  /*3da0*/  ISETP.LT.OR P5, PT, R12, R198, P5 ;  /* 0x000000c60c00720c */ /* 0x000fe20002fa1670 */
[----:B------:R1:W-:Y:S01]  /*3db0*/  MUFU.EX2 R141, R3 ;  /* 0x00000003008d7308 */ /* 0x0003e20000000800 */
[----:B------:R-:W-:-:S02]  /*3dc0*/  ISETP.LT.OR P1, PT, R14, R196, P1 ;  /* 0x000000c40e00720c */ /* 0x000fc40000f21670 */
[----:B------:R-:W-:Y:S02]  /*3dd0*/  FSEL R84, R109, -INF , !P3 ;  /* 0xff8000006d547808 */ /* 0x000fe40005800000 */
[----:B------:R-:W-:Y:S02]  /*3de0*/  ISETP.GE.AND P3, PT, R21, R202, PT ;  /* 0x000000ca1500720c */ /* 0x000fe40003f66270 */
[----:B------:R-:W-:Y:S02]  /*3df0*/  FSEL R6, R174, -INF , !P4 ;  /* 0xff800000ae067808 */ /* 0x000fe40006000000 */
[----:B------:R-:W-:Y:S02]  /*3e00*/  FMNMX.FTZ R4, R7, R4, !PT ;  /* 0x0000000407047209 */ /* 0x000fe40007810000 */
[C---:B------:R-:W-:Y:S02]  /*3e10*/  ISETP.LT.OR P2, PT, R11.reuse, R197, P2 ;  /* 0x000000c50b00720c */ /* 0x040fe40001741670 */
[----:B------:R-:W-:-:S02]  /*3e20*/  ISETP.LT.OR P6, PT, R11, R196, P6 ;  /* 0x000000c40b00720c */ /* 0x000fc400037c1670 */
[----:B------:R-:W-:Y:S01]  /*3e30*/  FSEL R8, R175, -INF , !P5 ;  /* 0xff800000af087808 */ /* 0x000fe20006800000 */
[----:B-1----:R-:W-:Y:S01]  /*3e40*/  FFMA.FTZ R3, R52, UR6, -R2 ;  /* 0x0000000634037c23 */ /* 0x002fe20008010802 */
[----:B------:R-:W-:Y:S02]  /*3e50*/  FSEL R92, R111, -INF , !P1 ;  /* 0xff8000006f5c7808 */ /* 0x000fe40004800000 */
[-C--:B------:R-:W-:Y:S01]  /*3e60*/  ISETP.GE.AND P5, PT, R23, R202.reuse, PT ;  /* 0x000000ca1700720c */ /* 0x080fe20003fa6270 */
[----:B------:R1:W-:Y:S01]  /*3e70*/  MUFU.EX2 R144, R3 ;  /* 0x0000000300907308 */ /* 0x0003e20000000800 */
[----:B------:R-:W-:Y:S02]  /*3e80*/  ISETP.GE.AND P1, PT, R20, R202, PT ;  /* 0x000000ca1400720c */ /* 0x000fe40003f26270 */
[----:B------:R-:W-:Y:S02]  /*3e90*/  ISETP.LT.OR P3, PT, R21, R198, P3 ;  /* 0x000000c61500720c */ /* 0x000fe40001f61670 */
[----:B------:R-:W-:-:S02]  /*3ea0*/  FSEL R86, R108, -INF , !P2 ;  /* 0xff8000006c567808 */ /* 0x000fc40005000000 */
[----:B------:R-:W-:Y:S02]  /*3eb0*/  FSEL R94, R110, -INF , !P6 ;  /* 0xff8000006e5e7808 */ /* 0x000fe40007000000 */
[C---:B------:R-:W-:Y:S02]  /*3ec0*/  ISETP.GE.AND P2, PT, R13.reuse, R201, PT ;  /* 0x000000c90d00720c */ /* 0x040fe40003f46270 */
[----:B------:R-:W-:Y:S02]  /*3ed0*/  ISETP.GE.AND P6, PT, R13, R200, PT ;  /* 0x000000c80d00720c */ /* 0x000fe40003fc6270 */
[-C--:B------:R-:W-:Y:S02]  /*3ee0*/  ISETP.LT.OR P5, PT, R23, R198.reuse, P5 ;  /* 0x000000c61700720c */ /* 0x080fe40002fa1670 */
[----:B------:R-:W-:Y:S01]  /*3ef0*/  ISETP.LT.OR P1, PT, R20, R198, P1 ;  /* 0x000000c61400720c */ /* 0x000fe20000f21670 */
[----:B-1----:R-:W-:Y:S01]  /*3f00*/  FFMA.FTZ R3, R55, UR6, -R2 ;  /* 0x0000000637037c23 */ /* 0x002fe20008010802 */
[----:B------:R-:W-:-:S02]  /*3f10*/  FSEL R9, R170, -INF , !P3 ;  /* 0xff800000aa097808 */ /* 0x000fc40005800000 */
[----:B------:R-:W-:Y:S01]  /*3f20*/  ISETP.GE.AND P4, PT, R22, R202, PT ;  /* 0x000000ca1600720c */ /* 0x000fe20003f86270 */
[----:B------:R1:W-:Y:S01]  /*3f30*/  MUFU.EX2 R145, R3 ;  /* 0x0000000300917308 */ /* 0x0003e20000000800 */
[C---:B------:R-:W-:Y:S02]  /*3f40*/  ISETP.LT.OR P2, PT, R13.reuse, R197, P2 ;  /* 0x000000c50d00720c */ /* 0x040fe40001741670 */
[----:B------:R-:W-:Y:S02]  /*3f50*/  ISETP.LT.OR P6, PT, R13, R196, P6 ;  /* 0x000000c40d00720c */ /* 0x000fe400037c1670 */
[----:B------:R-:W-:Y:S02]  /*3f60*/  FSEL R11, R166, -INF , !P5 ;  /* 0xff800000a60b7808 */ /* 0x000fe40006800000 */
[----:B------:R-:W-:Y:S02]  /*3f70*/  FSEL R13, R171, -INF , !P1 ;  /* 0xff800000ab0d7808 */ /* 0x000fe40004800000 */
[----:B------:R-:W-:-:S02]  /*3f80*/  ISETP.LT.OR P4, PT, R22, R198, P4 ;  /* 0x000000c61600720c */ /* 0x000fc40002781670 */
[-C--:B------:R-:W-:Y:S02]  /*3f90*/  ISETP.GE.AND P5, PT, R28, R202.reuse, PT ;  /* 0x000000ca1c00720c */ /* 0x080fe40003fa6270 */
[-C--:B------:R-:W-:Y:S02]  /*3fa0*/  ISETP.GE.AND P3, PT, R26, R202.reuse, PT ;  /* 0x000000ca1a00720c */ /* 0x080fe40003f66270 */
[----:B------:R-:W-:Y:S01]  /*3fb0*/  ISETP.GE.AND P1, PT, R25, R202, PT ;  /* 0x000000ca1900720c */ /* 0x000fe20003f26270 */
[----:B-1----:R-:W-:Y:S01]  /*3fc0*/  FFMA.FTZ R3, R54, UR6, -R2 ;  /* 0x0000000636037c23 */ /* 0x002fe20008010802 */
[----:B------:R-:W-:Y:S02]  /*3fd0*/  FSEL R14, R167, -INF , !P4 ;  /* 0xff800000a70e7808 */ /* 0x000fe40006000000 */
[----:B------:R-:W-:Y:S01]  /*3fe0*/  ISETP.LT.OR P5, PT, R28, R198, P5 ;  /* 0x000000c61c00720c */ /* 0x000fe20002fa1670 */
[----:B------:R1:W1:Y:S01]  /*3ff0*/  MUFU.EX2 R128, R3 ;  /* 0x0000000300807308 */ /* 0x0002620000000800 */
[----:B------:R-:W-:-:S02]  /*4000*/  ISETP.GE.AND P4, PT, R27, R202, PT ;  /* 0x000000ca1b00720c */ /* 0x000fc40003f86270 */
[-C--:B------:R-:W-:Y:S02]  /*4010*/  ISETP.LT.OR P3, PT, R26, R198.reuse, P3 ;  /* 0x000000c61a00720c */ /* 0x080fe40001f61670 */
[-C--:B------:R-:W-:Y:S02]  /*4020*/  ISETP.LT.OR P1, PT, R25, R198.reuse, P1 ;  /* 0x000000c61900720c */ /* 0x080fe40000f21670 */
[----:B------:R-:W-:Y:S02]  /*4030*/  FSEL R18, R158, -INF , !P5 ;  /* 0xff8000009e127808 */ /* 0x000fe40006800000 */
[----:B------:R-:W-:Y:S02]  /*4040*/  ISETP.LT.OR P4, PT, R27, R198, P4 ;  /* 0x000000c61b00720c */ /* 0x000fe40002781670 */
[----:B------:R-:W-:Y:S02]  /*4050*/  ISETP.GE.AND P5, PT, R29, R202, PT ;  /* 0x000000ca1d00720c */ /* 0x000fe40003fa6270 */
[----:B------:R-:W-:-:S02]  /*4060*/  FSEL R15, R162, -INF , !P3 ;  /* 0xff800000a20f7808 */ /* 0x000fc40005800000 */
[----:B------:R-:W-:Y:S01]  /*4070*/  FSEL R19, R163, -INF , !P1 ;  /* 0xff800000a3137808 */ /* 0x000fe20004800000 */
[----:B-1----:R-:W-:Y:S01]  /*4080*/  FFMA.FTZ R3, R56, UR6, -R2 ;  /* 0x0000000638037c23 */ /* 0x002fe20008010802 */
[C---:B------:R-:W-:Y:S01]  /*4090*/  ISETP.GE.AND P1, PT, R12.reuse, R201, PT ;  /* 0x000000c90c00720c */ /* 0x040fe20003f26270 */
[----:B------:R-:W-:Y:S01]  /*40a0*/  IMAD.MOV.U32 R167, RZ, RZ, R128 ;  /* 0x000000ffffa77224 */ /* 0x000fe200078e0080 */
[----:B------:R-:W-:Y:S01]  /*40b0*/  ISETP.GE.AND P3, PT, R12, R200, PT ;  /* 0x000000c80c00720c */ /* 0x000fe20003f66270 */
[----:B------:R1:W-:Y:S01]  /*40c0*/  MUFU.EX2 R137, R3 ;  /* 0x0000000300897308 */ /* 0x0003e20000000800 */
[----:B------:R-:W-:Y:S02]  /*40d0*/  FSEL R37, R159, -INF , !P4 ;  /* 0xff8000009f257808 */ /* 0x000fe40006000000 */
[----:B------:R-:W-:Y:S02]  /*40e0*/  ISETP.LT.OR P5, PT, R29, R198, P5 ;  /* 0x000000c61d00720c */ /* 0x000fe40002fa1670 */
[----:B------:R-:W-:-:S02]  /*40f0*/  ISETP.GE.AND P4, PT, R31, R202, PT ;  /* 0x000000ca1f00720c */ /* 0x000fc40003f86270 */
[C---:B------:R-:W-:Y:S02]  /*4100*/  ISETP.LT.OR P1, PT, R12.reuse, R197, P1 ;  /* 0x000000c50c00720c */ /* 0x040fe40000f21670 */
[----:B------:R-:W-:Y:S02]  /*4110*/  ISETP.LT.OR P3, PT, R12, R196, P3 ;  /* 0x000000c40c00720c */ /* 0x000fe40001f61670 */
[----:B------:R-:W-:Y:S02]  /*4120*/  FSEL R12, R154, -INF , !P5 ;  /* 0xff8000009a0c7808 */ /* 0x000fe40006800000 */
[----:B------:R-:W-:Y:S02]  /*4130*/  ISETP.LT.OR P4, PT, R31, R198, P4 ;  /* 0x000000c61f00720c */ /* 0x000fe40002781670 */
[----:B------:R-:W-:Y:S01]  /*4140*/  ISETP.GE.AND P5, PT, R30, R202, PT ;  /* 0x000000ca1e00720c */ /* 0x000fe20003fa6270 */
[----:B-1----:R-:W-:Y:S01]  /*4150*/  FFMA.FTZ R3, R53, UR6, -R2 ;  /* 0x0000000635037c23 */ /* 0x002fe20008010802 */
[----:B------:R-:W-:-:S02]  /*4160*/  FSEL R39, R155, -INF , !P4 ;  /* 0xff8000009b277808 */ /* 0x000fc40006000000 */
[----:B------:R-:W-:Y:S01]  /*4170*/  ISETP.LT.OR P5, PT, R30, R198, P5 ;  /* 0x000000c61e00720c */ /* 0x000fe20002fa1670 */
[----:B------:R1:W-:Y:S01]  /*4180*/  MUFU.EX2 R129, R3 ;  /* 0x0000000300817308 */ /* 0x0003e20000000800 */
[C---:B------:R-:W-:Y:S02]  /*4190*/  ISETP.GE.AND P4, PT, R33.reuse, R202, PT ;  /* 0x000000ca2100720c */ /* 0x040fe40003f86270 */
[----:B------:R-:W-:Y:S02]  /*41a0*/  FSEL R24, R150, -INF , !P5 ;  /* 0xff80000096187808 */ /* 0x000fe40006800000 */
[----:B------:R-:W-:Y:S02]  /*41b0*/  ISETP.LT.OR P4, PT, R33, R198, P4 ;  /* 0x000000c62100720c */ /* 0x000fe40002781670 */
[----:B------:R-:W-:Y:S02]  /*41c0*/  ISETP.GE.AND P5, PT, R32, R202, PT ;  /* 0x000000ca2000720c */ /* 0x000fe40003fa6270 */
[----:B------:R-:W-:-:S02]  /*41d0*/  FSEL R52, R151, -INF , !P4 ;  /* 0xff80000097347808 */ /* 0x000fc40006000000 */
[----:B------:R-:W-:Y:S02]  /*41e0*/  ISETP.LT.OR P5, PT, R32, R198, P5 ;  /* 0x000000c62000720c */ /* 0x000fe40002fa1670 */
[----:B------:R-:W-:Y:S02]  /*41f0*/  ISETP.GE.AND P4, PT, R34, R202, PT ;  /* 0x000000ca2200720c */ /* 0x000fe40003f86270 */
[----:B------:R-:W-:Y:S01]  /*4200*/  FSEL R51, R146, -INF , !P5 ;  /* 0xff80000092337808 */ /* 0x000fe20006800000 */
[----:B-1----:R-:W-:Y:S01]  /*4210*/  FFMA.FTZ R3, R57, UR6, -R2 ;  /* 0x0000000639037c23 */ /* 0x002fe20008010802 */
[----:B------:R-:W-:Y:S02]  /*4220*/  ISETP.LT.OR P4, PT, R34, R198, P4 ;  /* 0x000000c62200720c */ /* 0x000fe40002781670 */
[----:B------:R-:W-:Y:S01]  /*4230*/  ISETP.GE.AND P5, PT, R35, R202, PT ;  /* 0x000000ca2300720c */ /* 0x000fe20003fa6270 */
[----:B------:R1:W-:Y:S01]  /*4240*/  MUFU.EX2 R134, R3 ;  /* 0x0000000300867308 */ /* 0x0003e20000000800 */
[----:B------:R-:W-:-:S02]  /*4250*/  FSEL R55, R147, -INF , !P4 ;  /* 0xff80000093377808 */ /* 0x000fc40006000000 */
[----:B------:R-:W-:Y:S02]  /*4260*/  ISETP.LT.OR P5, PT, R35, R198, P5 ;  /* 0x000000c62300720c */ /* 0x000fe40002fa1670 */
[----:B------:R-:W-:Y:S02]  /*4270*/  ISETP.GE.AND P4, PT, R36, R202, PT ;  /* 0x000000ca2400720c */ /* 0x000fe40003f86270 */
[----:B------:R-:W-:Y:S02]  /*4280*/  FSEL R54, R142, -INF , !P5 ;  /* 0xff8000008e367808 */ /* 0x000fe40006800000 */
[----:B------:R-:W-:Y:S02]  /*4290*/  ISETP.LT.OR P4, PT, R36, R198, P4 ;  /* 0x000000c62400720c */ /* 0x000fe40002781670 */
[----:B------:R-:W-:-:S04]  /*42a0*/  ISETP.GE.AND P5, PT, R38, R202, PT ;  /* 0x000000ca2600720c */ /* 0x000fc80003fa6270 */
[----:B------:R-:W-:Y:S02]  /*42b0*/  ISETP.LT.OR P5, PT, R38, R198, P5 ;  /* 0x000000c62600720c */ /* 0x000fe40002fa1670 */
[----:B-1----:R-:W-:Y:S01]  /*42c0*/  FMNMX.FTZ R3, R6, R4, !PT ;  /* 0x0000000406037209 */ /* 0x002fe20007810000 */
[----:B------:R-:W-:Y:S01]  /*42d0*/  FFMA.FTZ R4, R58, UR6, -R2 ;  /* 0x000000063a047c23 */ /* 0x000fe20008010802 */
[----:B------:R-:W-:Y:S02]  /*42e0*/  FSEL R53, R138, -INF , !P5 ;  /* 0xff8000008a357808 */ /* 0x000fe40006800000 */
[----:B------:R-:W-:Y:S01]  /*42f0*/  FMNMX.FTZ R3, R8, R3, !PT ;  /* 0x0000000308037209 */ /* 0x000fe20007810000 */
[----:B------:R1:W-:Y:S01]  /*4300*/  MUFU.EX2 R148, R4 ;  /* 0x0000000400947308 */ /* 0x0003e20000000800 */
[----:B------:R-:W-:Y:S02]  /*4310*/  ISETP.GE.AND P5, PT, R43, R202, PT ;  /* 0x000000ca2b00720c */ /* 0x000fe40003fa6270 */
[----:B------:R-:W-:-:S02]  /*4320*/  FMNMX.FTZ R3, R9, R3, !PT ;  /* 0x0000000309037209 */ /* 0x000fc40007810000 */
[----:B------:R-:W-:Y:S02]  /*4330*/  ISETP.LT.OR P5, PT, R43, R198, P5 ;  /* 0x000000c62b00720c */ /* 0x000fe40002fa1670 */
[----:B------:R-:W-:Y:S02]  /*4340*/  FMNMX.FTZ R3, R13, R3, !PT ;  /* 0x000000030d037209 */ /* 0x000fe40007810000 */
[----:B------:R-:W-:Y:S02]  /*4350*/  FSEL R57, R130, -INF , !P5 ;  /* 0xff80000082397808 */ /* 0x000fe40006800000 */
[----:B------:R-:W-:Y:S02]  /*4360*/  FMNMX.FTZ R3, R11, R3, !PT ;  /* 0x000000030b037209 */ /* 0x000fe40007810000 */
[----:B------:R-:W-:Y:S02]  /*4370*/  ISETP.GE.AND P5, PT, R47, R202, PT ;  /* 0x000000ca2f00720c */ /* 0x000fe40003fa6270 */
[----:B------:R-:W-:Y:S01]  /*4380*/  FMNMX.FTZ R3, R14, R3, !PT ;  /* 0x000000030e037209 */ /* 0x000fe20007810000 */
[----:B-1----:R-:W-:Y:S01]  /*4390*/  FFMA.FTZ R4, R59, UR6, -R2 ;  /* 0x000000063b047c23 */ /* 0x002fe20008010802 */
[----:B------:R-:W-:-:S02]  /*43a0*/  ISETP.LT.OR P5, PT, R47, R198, P5 ;  /* 0x000000c62f00720c */ /* 0x000fc40002fa1670 */
        /* <DEDUP_REMOVED lines=15> */
[----:B------:R1:W-:Y:S02]  /*44a0*/  MUFU.EX2 R152, R4 ;  /* 0x0000000400987308 */ /* 0x0003e40000000800 */
[----:B-1----:R-:W-:Y:S01]  /*44b0*/  FFMA.FTZ R4, R62, UR6, -R2 ;  /* 0x000000063e047c23 */ /* 0x002fe20008010802 */
[----:B------:R-:W-:Y:S02]  /*44c0*/  FSEL R62, R143, -INF , !P4 ;  /* 0xff8000008f3e7808 */ /* 0x000fe40006000000 */
[----:B------:R-:W-:-:S03]  /*44d0*/  ISETP.GE.AND P4, PT, R42, R202, PT ;  /* 0x000000ca2a00720c */ /* 0x000fc60003f86270 */
[----:B------:R1:W-:Y:S01]  /*44e0*/  MUFU.EX2 R153, R4 ;  /* 0x0000000400997308 */ /* 0x0003e20000000800 */
[----:B------:R-:W-:Y:S02]  /*44f0*/  FMNMX.FTZ R3, R62, R3, !PT ;  /* 0x000000033e037209 */ /* 0x000fe40007810000 */
[----:B------:R-:W-:Y:S02]  /*4500*/  ISETP.LT.OR P4, PT, R42, R198, P4 ;  /* 0x000000c62a00720c */ /* 0x000fe40002781670 */
[----:B------:R-:W-:Y:S01]  /*4510*/  FMNMX.FTZ R3, R53, R3, !PT ;  /* 0x0000000335037209 */ /* 0x000fe20007810000 */
[----:B-1----:R-:W-:Y:S01]  /*4520*/  FFMA.FTZ R4, R63, UR6, -R2 ;  /* 0x000000063f047c23 */ /* 0x002fe20008010802 */
[----:B------:R-:W-:Y:S02]  /*4530*/  FSEL R63, R139, -INF , !P4 ;  /* 0xff8000008b3f7808 */ /* 0x000fe40006000000 */
[----:B------:R-:W-:Y:S01]  /*4540*/  ISETP.GE.AND P4, PT, R44, R202, PT ;  /* 0x000000ca2c00720c */ /* 0x000fe20003f86270 */
[----:B------:R1:W-:Y:S01]  /*4550*/  MUFU.EX2 R156, R4 ;  /* 0x00000004009c7308 */ /* 0x0003e20000000800 */
[----:B------:R-:W-:-:S02]  /*4560*/  FMNMX.FTZ R3, R63, R3, !PT ;  /* 0x000000033f037209 */ /* 0x000fc40007810000 */
[----:B------:R-:W-:Y:S02]  /*4570*/  ISETP.LT.OR P4, PT, R44, R198, P4 ;  /* 0x000000c62c00720c */ /* 0x000fe40002781670 */
[----:B------:R-:W-:Y:S02]  /*4580*/  FMNMX.FTZ R3, R57, R3, !PT ;  /* 0x0000000339037209 */ /* 0x000fe40007810000 */
[----:B------:R-:W-:Y:S02]  /*4590*/  FSEL R71, R131, -INF , !P4 ;  /* 0xff80000083477808 */ /* 0x000fe40006000000 */
[----:B------:R-:W-:Y:S02]  /*45a0*/  ISETP.GE.AND P4, PT, R45, R202, PT ;  /* 0x000000ca2d00720c */ /* 0x000fe40003f86270 */
[----:B------:R-:W-:Y:S02]  /*45b0*/  FMNMX.FTZ R3, R71, R3, !PT ;  /* 0x0000000347037209 */ /* 0x000fe40007810000 */
[----:B------:R-:W-:Y:S01]  /*45c0*/  ISETP.LT.OR P4, PT, R45, R198, P4 ;  /* 0x000000c62d00720c */ /* 0x000fe20002781670 */
[----:B-1----:R-:W-:-:S03]  /*45d0*/  FFMA.FTZ R4, R64, UR6, -R2 ;  /* 0x0000000640047c23 */ /* 0x002fc60008010802 */
[----:B------:R-:W-:Y:S02]  /*45e0*/  FSEL R58, R126, -INF , !P4 ;  /* 0xff8000007e3a7808 */ /* 0x000fe40006000000 */
[----:B------:R-:W-:Y:S01]  /*45f0*/  ISETP.GE.AND P4, PT, R48, R202, PT ;  /* 0x000000ca3000720c */ /* 0x000fe20003f86270 */
[----:B------:R1:W-:Y:S01]  /*4600*/  MUFU.EX2 R157, R4 ;  /* 0x00000004009d7308 */ /* 0x0003e20000000800 */
[----:B------:R-:W-:Y:S02]  /*4610*/  FMNMX.FTZ R3, R58, R3, !PT ;  /* 0x000000033a037209 */ /* 0x000fe40007810000 */
[----:B------:R-:W-:-:S04]  /*4620*/  ISETP.LT.OR P4, PT, R48, R198, P4 ;  /* 0x000000c63000720c */ /* 0x000fc80002781670 */
[----:B------:R-:W-:Y:S02]  /*4630*/  FSEL R166, R123, -INF , !P4 ;  /* 0xff8000007ba67808 */ /* 0x000fe40006000000 */
[----:B------:R-:W-:-:S04]  /*4640*/  ISETP.GE.AND P4, PT, R50, R202, PT ;  /* 0x000000ca3200720c */ /* 0x000fc80003f86270 */
[----:B------:R-:W-:Y:S01]  /*4650*/  ISETP.LT.OR P4, PT, R50, R198, P4 ;  /* 0x000000c63200720c */ /* 0x000fe20002781670 */
[----:B-1----:R-:W-:-:S03]  /*4660*/  FFMA.FTZ R4, R65, UR6, -R2 ;  /* 0x0000000641047c23 */ /* 0x002fc60008010802 */
[----:B------:R-:W-:Y:S02]  /*4670*/  FSEL R164, R119, -INF , !P4 ;  /* 0xff80000077a47808 */ /* 0x000fe40006000000 */
[----:B------:R-:W-:Y:S01]  /*4680*/  ISETP.GE.AND P4, PT, R21, R201, PT ;  /* 0x000000c91500720c */ /* 0x000fe20003f86270 */
[----:B------:R1:W-:Y:S01]  /*4690*/  MUFU.EX2 R160, R4 ;  /* 0x0000000400a07308 */ /* 0x0003e20000000800 */
[----:B------:R-:W-:Y:S02]  /*46a0*/  FSEL R65, R105, -INF , !P1 ;  /* 0xff80000069417808 */ /* 0x000fe40004800000 */
[----:B------:R-:W-:Y:S02]  /*46b0*/  ISETP.LT.OR P4, PT, R21, R197, P4 ;  /* 0x000000c51500720c */ /* 0x000fe40002781670 */
[----:B------:R-:W-:Y:S02]  /*46c0*/  ISETP.GE.AND P1, PT, R20, R200, PT ;  /* 0x000000c81400720c */ /* 0x000fe40003f26270 */
[----:B------:R-:W-:-:S02]  /*46d0*/  FSEL R64, R100, -INF , !P4 ;  /* 0xff80000064407808 */ /* 0x000fc40006000000 */
[----:B------:R-:W-:Y:S02]  /*46e0*/  ISETP.GE.AND P4, PT, R22, R201, PT ;  /* 0x000000c91600720c */ /* 0x000fe40003f86270 */
[----:B------:R-:W-:Y:S02]  /*46f0*/  ISETP.LT.OR P1, PT, R20, R196, P1 ;  /* 0x000000c41400720c */ /* 0x000fe40000f21670 */
[----:B------:R-:W-:Y:S01]  /*4700*/  ISETP.LT.OR P4, PT, R22, R197, P4 ;  /* 0x000000c51600720c */ /* 0x000fe20002781670 */
[----:B-1----:R-:W-:-:S03]  /*4710*/  FFMA.FTZ R4, R66, UR6, -R2 ;  /* 0x0000000642047c23 */ /* 0x002fc60008010802 */
[----:B------:R-:W-:Y:S02]  /*4720*/  FSEL R60, R205, -INF , !P4 ;  /* 0xff800000cd3c7808 */ /* 0x000fe40006000000 */
[C---:B------:R-:W-:Y:S01]  /*4730*/  ISETP.GE.AND P4, PT, R25.reuse, R200, PT ;  /* 0x000000c81900720c */ /* 0x040fe20003f86270 */
[----:B------:R1:W-:Y:S01]  /*4740*/  MUFU.EX2 R161, R4 ;  /* 0x0000000400a17308 */ /* 0x0003e20000000800 */
[----:B------:R-:W-:Y:S02]  /*4750*/  FSEL R66, R104, -INF , !P2 ;  /* 0xff80000068427808 */ /* 0x000fe40005000000 */
[----:B------:R-:W-:Y:S02]  /*4760*/  ISETP.LT.OR P4, PT, R25, R196, P4 ;  /* 0x000000c41900720c */ /* 0x000fe40002781670 */
[----:B------:R-:W-:Y:S02]  /*4770*/  ISETP.GE.AND P2, PT, R21, R200, PT ;  /* 0x000000c81500720c */ /* 0x000fe40003f46270 */
[----:B------:R-:W-:-:S02]  /*4780*/  FSEL R90, R211, -INF , !P4 ;  /* 0xff800000d35a7808 */ /* 0x000fc40006000000 */
[----:B------:R-:W-:Y:S01]  /*4790*/  ISETP.LT.OR P2, PT, R21, R196, P2 ;  /* 0x000000c41500720c */ /* 0x000fe20001741670 */
[----:B-1----:R-:W-:Y:S01]  /*47a0*/  FFMA.FTZ R4, R67, UR6, -R2 ;  /* 0x0000000643047c23 */ /* 0x002fe20008010802 */
[----:B------:R-:W-:Y:S02]  /*47b0*/  FSEL R67, R122, -INF , !P5 ;  /* 0xff8000007a437808 */ /* 0x000fe40006800000 */
[C---:B------:R-:W-:Y:S01]  /*47c0*/  ISETP.GE.AND P5, PT, R46.reuse, R202, PT ;  /* 0x000000ca2e00720c */ /* 0x040fe20003fa6270 */
[----:B------:R1:W-:Y:S03]  /*47d0*/  MUFU.EX2 R168, R4 ;  /* 0x0000000400a87308 */ /* 0x0003e60000000800 */
[----:B------:R-:W-:-:S04]  /*47e0*/  ISETP.LT.OR P5, PT, R46, R198, P5 ;  /* 0x000000c62e00720c */ /* 0x000fc80002fa1670 */
[----:B------:R-:W-:Y:S02]  /*47f0*/  FSEL R56, R127, -INF , !P5 ;  /* 0xff8000007f387808 */ /* 0x000fe40006800000 */
[C---:B------:R-:W-:Y:S02]  /*4800*/  ISETP.GE.AND P5, PT, R49.reuse, R202, PT ;  /* 0x000000ca3100720c */ /* 0x040fe40003fa6270 */
[----:B------:R-:W-:Y:S02]  /*4810*/  FMNMX.FTZ R3, R56, R3, !PT ;  /* 0x0000000338037209 */ /* 0x000fe40007810000 */
[----:B------:R-:W-:Y:S02]  /*4820*/  ISETP.LT.OR P5, PT, R49, R198, P5 ;  /* 0x000000c63100720c */ /* 0x000fe40002fa1670 */
[----:B------:R-:W-:Y:S02]  /*4830*/  FMNMX.FTZ R3, R67, R3, !PT ;  /* 0x0000000343037209 */ /* 0x000fe40007810000 */
[----:B------:R-:W-:Y:S01]  /*4840*/  FSEL R165, R118, -INF , !P5 ;  /* 0xff80000076a57808 */ /* 0x000fe20006800000 */
[----:B-1----:R-:W-:Y:S01]  /*4850*/  FFMA.FTZ R4, R68, UR6, -R2 ;  /* 0x0000000644047c23 */ /* 0x002fe20008010802 */
[----:B------:R-:W-:-:S02]  /*4860*/  FMNMX.FTZ R3, R166, R3, !PT ;  /* 0x00000003a6037209 */ /* 0x000fc40007810000 */
[----:B------:R-:W-:Y:S01]  /*4870*/  FSEL R68, R106, -INF , !P6 ;  /* 0xff8000006a447808 */ /* 0x000fe20007000000 */
[----:B------:R1:W-:Y:S01]  /*4880*/  MUFU.EX2 R169, R4 ;  /* 0x0000000400a97308 */ /* 0x0003e20000000800 */
[----:B------:R-:W-:Y:S02]  /*4890*/  FMNMX.FTZ R3, R165, R3, !PT ;  /* 0x00000003a5037209 */ /* 0x000fe40007810000 */
[C---:B------:R-:W-:Y:S02]  /*48a0*/  ISETP.GE.AND P6, PT, R23.reuse, R201, PT ;  /* 0x000000c91700720c */ /* 0x040fe40003fc6270 */
[----:B------:R-:W-:Y:S02]  /*48b0*/  FMNMX.FTZ R3, R164, R3, !PT ;  /* 0x00000003a4037209 */ /* 0x000fe40007810000 */
[----:B------:R-:W-:Y:S02]  /*48c0*/  ISETP.LT.OR P6, PT, R23, R197, P6 ;  /* 0x000000c51700720c */ /* 0x000fe400037c1670 */
[----:B------:R-:W-:Y:S01]  /*48d0*/  ISETP.GE.AND P5, PT, R20, R201, PT ;  /* 0x000000c91400720c */ /* 0x000fe20003fa6270 */
[----:B------:R-:W2:Y:S01]  /*48e0*/  SHFL.BFLY PT, R5, R3, 0x2, 0x1f ;  /* 0x0c401f0003057f89 */ /* 0x000ea200000e0000 */
[----:B------:R-:W-:-:S02]  /*48f0*/  FSEL R59, R204, -INF , !P6 ;  /* 0xff800000cc3b7808 */ /* 0x000fc40007000000 */
[----:B------:R-:W-:Y:S02]  /*4900*/  ISETP.GE.AND P6, PT, R25, R201, PT ;  /* 0x000000c91900720c */ /* 0x000fe40003fc6270 */
[-C--:B------:R-:W-:Y:S01]  /*4910*/  ISETP.LT.OR P5, PT, R20, R197.reuse, P5 ;  /* 0x000000c51400720c */ /* 0x080fe20002fa1670 */
[----:B-1----:R-:W-:Y:S01]  /*4920*/  FFMA.FTZ R4, R69, UR6, -R2 ;  /* 0x0000000645047c23 */ /* 0x002fe20008010802 */
[----:B------:R-:W-:Y:S02]  /*4930*/  ISETP.LT.OR P6, PT, R25, R197, P6 ;  /* 0x000000c51900720c */ /* 0x000fe400037c1670 */
[----:B------:R-:W-:Y:S01]  /*4940*/  FSEL R61, R101, -INF , !P5 ;  /* 0xff800000653d7808 */ /* 0x000fe20006800000 */
[----:B------:R1:W-:Y:S01]  /*4950*/  MUFU.EX2 R172, R4 ;  /* 0x0000000400ac7308 */ /* 0x0003e20000000800 */
[----:B------:R-:W-:-:S04]  /*4960*/  ISETP.GE.AND P5, PT, R26, R201, PT ;  /* 0x000000c91a00720c */ /* 0x000fc80003fa6270 */
[----:B------:R-:W-:Y:S02]  /*4970*/  ISETP.LT.OR P5, PT, R26, R197, P5 ;  /* 0x000000c51a00720c */ /* 0x000fe40002fa1670 */
[----:B--2---:R-:W-:Y:S01]  /*4980*/  FMNMX.FTZ R3, R3, R5, !PT ;  /* 0x0000000503037209 */ /* 0x004fe20007810000 */
[----:B-1----:R-:W-:-:S04]  /*4990*/  FFMA.FTZ R4, R70, UR6, -R2 ;  /* 0x0000000646047c23 */ /* 0x002fc80008010802 */
[----:B------:R-:W1:Y:S01]  /*49a0*/  SHFL.BFLY PT, R5, R3, 0x1, 0x1f ;  /* 0x0c201f0003057f89 */ /* 0x000e6200000e0000 */
[----:B------:R-:W-:Y:S01]  /*49b0*/  FSEL R70, R107, -INF , !P3 ;  /* 0xff8000006b467808 */ /* 0x000fe20005800000 */
[----:B------:R2:W-:Y:S01]  /*49c0*/  MUFU.EX2 R173, R4 ;  /* 0x0000000400ad7308 */ /* 0x0005e20000000800 */
[----:B------:R-:W-:-:S04]  /*49d0*/  ISETP.GE.AND P3, PT, R23, R200, PT ;  /* 0x000000c81700720c */ /* 0x000fc80003f66270 */
[----:B------:R-:W-:Y:S02]  /*49e0*/  ISETP.LT.OR P3, PT, R23, R196, P3 ;  /* 0x000000c41700720c */ /* 0x000fe40001f61670 */
[----:B------:R-:W-:Y:S02]  /*49f0*/  FSEL R23, R208, -INF , !P5 ;  /* 0xff800000d0177808 */ /* 0x000fe40006800000 */
[----:B------:R-:W-:-:S04]  /*4a00*/  ISETP.GE.AND P5, PT, R27, R201, PT ;  /* 0x000000c91b00720c */ /* 0x000fc80003fa6270 */
[----:B------:R-:W-:Y:S01]  /*4a10*/  ISETP.LT.OR P5, PT, R27, R197, P5 ;  /* 0x000000c51b00720c */ /* 0x000fe20002fa1670 */
[--C-:B--2---:R-:W-:Y:S01]  /*4a20*/  FFMA.FTZ R4, R72, UR6, -R2.reuse ;  /* 0x0000000648047c23 */ /* 0x104fe20008010802 */
[----:B------:R-:W-:Y:S02]  /*4a30*/  FSEL R72, R102, -INF , !P2 ;  /* 0xff80000066487808 */ /* 0x000fe40005000000 */
[----:B------:R-:W-:Y:S01]  /*4a40*/  ISETP.GE.AND P2, PT, R22, R200, PT ;  /* 0x000000c81600720c */ /* 0x000fe20003f46270 */
[----:B------:R2:W-:Y:S01]  /*4a50*/  MUFU.EX2 R176, R4 ;  /* 0x0000000400b07308 */ /* 0x0005e20000000800 */
[----:B-1----:R-:W-:Y:S01]  /*4a60*/  FMNMX.FTZ R40, R3, R5, !PT ;  /* 0x0000000503287209 */ /* 0x002fe20007810000 */
[----:B------:R-:W-:Y:S01]  /*4a70*/  FFMA.FTZ R3, R76, UR6, -R2 ;  /* 0x000000064c037c23 */ /* 0x000fe20008010802 */
[----:B------:R-:W-:Y:S02]  /*4a80*/  ISETP.LT.OR P2, PT, R22, R196, P2 ;  /* 0x000000c41600720c */ /* 0x000fe40001741670 */
[----:B------:R-:W-:-:S02]  /*4a90*/  FSETP.NEU.FTZ.AND P4, PT, R40, -INF , PT ;  /* 0xff8000002800780b */ /* 0x000fc40003f9d000 */
[----:B------:R-:W-:Y:S01]  /*4aa0*/  FSEL R22, R209, -INF , !P6 ;  /* 0xff800000d1167808 */ /* 0x000fe20007000000 */
[----:B------:R1:W3:Y:S01]  /*4ab0*/  MUFU.EX2 R114, R3 ;  /* 0x0000000300727308 */ /* 0x0002e20000000800 */
[-C--:B------:R-:W-:Y:S02]  /*4ac0*/  ISETP.GE.AND P6, PT, R29, R201.reuse, PT ;  /* 0x000000c91d00720c */ /* 0x080fe40003fc6270 */
[----:B------:R-:W-:Y:S02]  /*4ad0*/  FSEL R89, R207, -INF , !P2 ;  /* 0xff800000cf597808 */ /* 0x000fe40005000000 */
[----:B------:R-:W-:Y:S02]  /*4ae0*/  ISETP.GE.AND P2, PT, R28, R201, PT ;  /* 0x000000c91c00720c */ /* 0x000fe40003f46270 */
[----:B------:R-:W-:Y:S01]  /*4af0*/  FSEL R20, R217, -INF , !P5 ;  /* 0xff800000d9147808 */ /* 0x000fe20006800000 */
[----:B--2---:R-:W-:Y:S01]  /*4b00*/  FFMA.FTZ R4, R73, UR6, -R2 ;  /* 0x0000000649047c23 */ /* 0x004fe20008010802 */
[----:B------:R-:W-:-:S02]  /*4b10*/  FSEL R73, R103, -INF , !P1 ;  /* 0xff80000067497808 */ /* 0x000fc40004800000 */
[----:B------:R-:W-:Y:S01]  /*4b20*/  ISETP.GE.AND P1, PT, R26, R200, PT ;  /* 0x000000c81a00720c */ /* 0x000fe20003f26270 */
[----:B------:R2:W-:Y:S01]  /*4b30*/  MUFU.EX2 R177, R4 ;  /* 0x0000000400b17308 */ /* 0x0005e20000000800 */
[----:B------:R-:W-:Y:S02]  /*4b40*/  ISETP.LT.OR P2, PT, R28, R197, P2 ;  /* 0x000000c51c00720c */ /* 0x000fe40001741670 */
[----:B------:R-:W-:Y:S02]  /*4b50*/  ISETP.LT.OR P1, PT, R26, R196, P1 ;  /* 0x000000c41a00720c */ /* 0x000fe40000f21670 */
[----:B-1----:R-:W-:Y:S02]  /*4b60*/  FMNMX.FTZ R3, R87, R88, !PT ;  /* 0x0000005857037209 */ /* 0x002fe40007810000 */
[----:B------:R-:W-:Y:S02]  /*4b70*/  ISETP.GE.AND P5, PT, R30, R201, PT ;  /* 0x000000c91e00720c */ /* 0x000fe40003fa6270 */
[----:B------:R-:W-:-:S02]  /*4b80*/  FMNMX.FTZ R3, R86, R3, !PT ;  /* 0x0000000356037209 */ /* 0x000fc40007810000 */
[----:B------:R-:W-:Y:S02]  /*4b90*/  FSEL R21, R216, -INF , !P2 ;  /* 0xff800000d8157808 */ /* 0x000fe40005000000 */
[----:B------:R-:W-:Y:S02]  /*4ba0*/  FMNMX.FTZ R3, R84, R3, !PT ;  /* 0x0000000354037209 */ /* 0x000fe40007810000 */
[----:B------:R-:W-:Y:S01]  /*4bb0*/  ISETP.LT.OR P5, PT, R30, R197, P5 ;  /* 0x000000c51e00720c */ /* 0x000fe20002fa1670 */
[----:B--2---:R-:W-:Y:S01]  /*4bc0*/  FFMA.FTZ R4, R74, UR6, -R2 ;  /* 0x000000064a047c23 */ /* 0x004fe20008010802 */
[----:B------:R-:W-:-:S03]  /*4bd0*/  ISETP.GE.AND P2, PT, R29, R200, PT ;  /* 0x000000c81d00720c */ /* 0x000fc60003f46270 */
[----:B------:R1:W-:Y:S01]  /*4be0*/  MUFU.EX2 R180, R4 ;  /* 0x0000000400b47308 */ /* 0x0003e20000000800 */
[----:B------:R-:W-:-:S04]  /*4bf0*/  ISETP.LT.OR P2, PT, R29, R196, P2 ;  /* 0x000000c41d00720c */ /* 0x000fc80001741670 */
[----:B------:R-:W-:Y:S02]  /*4c00*/  FSEL R99, R226, -INF , !P2 ;  /* 0xff800000e2637808 */ /* 0x000fe40005000000 */
[----:B------:R-:W-:-:S04]  /*4c10*/  ISETP.GE.AND P2, PT, R32, R200, PT ;  /* 0x000000c82000720c */ /* 0x000fc80003f46270 */
[----:B------:R-:W-:Y:S01]  /*4c20*/  ISETP.LT.OR P2, PT, R32, R196, P2 ;  /* 0x000000c42000720c */ /* 0x000fe20001741670 */
[----:B-1----:R-:W-:-:S04]  /*4c30*/  FFMA.FTZ R4, R75, UR6, -R2 ;  /* 0x000000064b047c23 */ /* 0x002fc80008010802 */
[----:B------:R1:W-:Y:S02]  /*4c40*/  MUFU.EX2 R181, R4 ;  /* 0x0000000400b57308 */ /* 0x0003e40000000800 */
[----:B-1----:R-:W-:-:S06]  /*4c50*/  FFMA.FTZ R4, R77, UR6, -R2 ;  /* 0x000000064d047c23 */ /* 0x002fcc0008010802 */
[----:B------:R1:W-:Y:S02]  /*4c60*/  MUFU.EX2 R184, R4 ;  /* 0x0000000400b87308 */ /* 0x0003e40000000800 */
[----:B-1----:R-:W-:-:S06]  /*4c70*/  FFMA.FTZ R4, R78, UR6, -R2 ;  /* 0x000000064e047c23 */ /* 0x002fcc0008010802 */
[----:B------:R1:W-:Y:S02]  /*4c80*/  MUFU.EX2 R190, R4 ;  /* 0x0000000400be7308 */ /* 0x0003e40000000800 */
[----:B-1----:R-:W-:Y:S01]  /*4c90*/  FFMA.FTZ R4, R82, UR6, -R2 ;  /* 0x0000000652047c23 */ /* 0x002fe20008010802 */
[----:B------:R-:W-:Y:S02]  /*4ca0*/  FSEL R82, R206, -INF , !P3 ;  /* 0xff800000ce527808 */ /* 0x000fe40005800000 */
[----:B------:R-:W-:-:S03]  /*4cb0*/  ISETP.GE.AND P3, PT, R28, R200, PT ;  /* 0x000000c81c00720c */ /* 0x000fc60003f66270 */
[----:B------:R1:W-:Y:S01]  /*4cc0*/  MUFU.EX2 R191, R4 ;  /* 0x0000000400bf7308 */ /* 0x0003e20000000800 */
[----:B------:R-:W-:-:S04]  /*4cd0*/  ISETP.LT.OR P3, PT, R28, R196, P3 ;  /* 0x000000c41c00720c */ /* 0x000fc80001f61670 */
[----:B------:R-:W-:Y:S02]  /*4ce0*/  FSEL R95, R218, -INF , !P3 ;  /* 0xff800000da5f7808 */ /* 0x000fe40005800000 */
[----:B------:R-:W-:-:S04]  /*4cf0*/  ISETP.GE.AND P3, PT, R31, R201, PT ;  /* 0x000000c91f00720c */ /* 0x000fc80003f66270 */
[----:B------:R-:W-:Y:S01]  /*4d00*/  ISETP.LT.OR P3, PT, R31, R197, P3 ;  /* 0x000000c51f00720c */ /* 0x000fe20001f61670 */
[----:B-1----:R-:W-:Y:S01]  /*4d10*/  FFMA.FTZ R4, R83, UR6, -R2 ;  /* 0x0000000653047c23 */ /* 0x002fe20008010802 */
[----:B------:R-:W-:Y:S02]  /*4d20*/  FSEL R83, R210, -INF , !P1 ;  /* 0xff800000d2537808 */ /* 0x000fe40004800000 */
[----:B------:R-:W-:Y:S01]  /*4d30*/  ISETP.GE.AND P1, PT, R27, R200, PT ;  /* 0x000000c81b00720c */ /* 0x000fe20003f26270 */
[----:B------:R1:W-:Y:S01]  /*4d40*/  MUFU.EX2 R182, R4 ;  /* 0x0000000400b67308 */ /* 0x0003e20000000800 */
[----:B------:R-:W-:Y:S02]  /*4d50*/  FSEL R69, R225, -INF , !P3 ;  /* 0xff800000e1457808 */ /* 0x000fe40005800000 */
[----:B------:R-:W-:Y:S02]  /*4d60*/  ISETP.LT.OR P1, PT, R27, R196, P1 ;  /* 0x000000c41b00720c */ /* 0x000fe40000f21670 */
[----:B------:R-:W-:-:S02]  /*4d70*/  ISETP.GE.AND P3, PT, R33, R200, PT ;  /* 0x000000c82100720c */ /* 0x000fc40003f66270 */
[----:B------:R-:W-:Y:S02]  /*4d80*/  FSEL R98, R219, -INF , !P1 ;  /* 0xff800000db627808 */ /* 0x000fe40004800000 */
[----:B------:R-:W-:Y:S02]  /*4d90*/  ISETP.GE.AND P1, PT, R31, R200, PT ;  /* 0x000000c81f00720c */ /* 0x000fe40003f26270 */
[-C--:B------:R-:W-:Y:S02]  /*4da0*/  ISETP.LT.OR P3, PT, R33, R196.reuse, P3 ;  /* 0x000000c42100720c */ /* 0x080fe40001f61670 */
[----:B------:R-:W-:Y:S02]  /*4db0*/  ISETP.LT.OR P1, PT, R31, R196, P1 ;  /* 0x000000c41f00720c */ /* 0x000fe40000f21670 */
[----:B------:R-:W-:Y:S01]  /*4dc0*/  FSEL R106, R231, -INF , !P3 ;  /* 0xff800000e76a7808 */ /* 0x000fe20005800000 */
[----:B---3--:R-:W-:Y:S02]  /*4dd0*/  IMAD.MOV.U32 R231, RZ, RZ, R114 ;  /* 0x000000ffffe77224 */ /* 0x008fe400078e0072 */
[----:B-1----:R-:W-:Y:S01]  /*4de0*/  FFMA.FTZ R4, R79, UR6, -R2 ;  /* 0x000000064f047c23 */ /* 0x002fe20008010802 */
[----:B------:R-:W-:Y:S01]  /*4df0*/  FMUL.FTZ R2, R40, UR6 ;  /* 0x0000000628027c20 */ /* 0x000fe20008410000 */
[----:B------:R-:W-:-:S02]  /*4e00*/  FSEL R103, R227, -INF , !P1 ;  /* 0xff800000e3677808 */ /* 0x000fc40004800000 */
[----:B------:R-:W-:Y:S01]  /*4e10*/  ISETP.GE.AND P3, PT, R35, R201, PT ;  /* 0x000000c92300720c */ /* 0x000fe20003f66270 */
[----:B------:R-:W1:Y:S01]  /*4e20*/  MUFU.EX2 R183, R4 ;  /* 0x0000000400b77308 */ /* 0x000e620000000800 */
[----:B------:R-:W-:Y:S02]  /*4e30*/  FSEL R5, R2, RZ, P4 ;  /* 0x000000ff02057208 */ /* 0x000fe40002000000 */
[----:B------:R-:W-:Y:S02]  /*4e40*/  ISETP.LT.OR P4, PT, R29, R197, P6 ;  /* 0x000000c51d00720c */ /* 0x000fe40003781670 */
[----:B------:R-:W-:Y:S01]  /*4e50*/  ISETP.GE.AND P6, PT, R30, R200, PT ;  /* 0x000000c81e00720c */ /* 0x000fe20003fc6270 */
[----:B------:R-:W-:Y:S01]  /*4e60*/  FFMA.FTZ R2, R16, UR6, -R5 ;  /* 0x0000000610027c23 */ /* 0x000fe20008010805 */
[----:B------:R-:W-:Y:S02]  /*4e70*/  FSEL R25, R224, -INF , !P4 ;  /* 0xff800000e0197808 */ /* 0x000fe40006000000 */
[-C--:B------:R-:W-:Y:S01]  /*4e80*/  ISETP.GE.AND P4, PT, R32, R201.reuse, PT ;  /* 0x000000c92000720c */ /* 0x080fe20003f86270 */
[----:B------:R2:W-:Y:S01]  /*4e90*/  MUFU.EX2 R163, R2 ;  /* 0x0000000200a37308 */ /* 0x0005e20000000800 */
[----:B------:R-:W-:-:S02]  /*4ea0*/  ISETP.GE.AND P1, PT, R33, R201, PT ;  /* 0x000000c92100720c */ /* 0x000fc40003f26270 */
[-C--:B------:R-:W-:Y:S02]  /*4eb0*/  ISETP.LT.OR P4, PT, R32, R197.reuse, P4 ;  /* 0x000000c52000720c */ /* 0x080fe40002781670 */
[----:B------:R-:W-:Y:S02]  /*4ec0*/  ISETP.LT.OR P3, PT, R35, R197, P3 ;  /* 0x000000c52300720c */ /* 0x000fe40001f61670 */
[----:B------:R-:W-:Y:S01]  /*4ed0*/  FSEL R81, R236, -INF , !P4 ;  /* 0xff800000ec517808 */ /* 0x000fe20006000000 */
[----:B-1----:R-:W-:Y:S01]  /*4ee0*/  IMAD.MOV.U32 R236, RZ, RZ, R183 ;  /* 0x000000ffffec7224 */ /* 0x002fe200078e00b7 */
[----:B------:R-:W-:Y:S02]  /*4ef0*/  ISETP.GE.AND P4, PT, R36, R201, PT ;  /* 0x000000c92400720c */ /* 0x000fe40003f86270 */
[----:B------:R-:W-:Y:S02]  /*4f00*/  ISETP.LT.OR P6, PT, R30, R196, P6 ;  /* 0x000000c41e00720c */ /* 0x000fe400037c1670 */
[----:B------:R-:W-:-:S02]  /*4f10*/  ISETP.LT.OR P1, PT, R33, R197, P1 ;  /* 0x000000c52100720c */ /* 0x000fc40000f21670 */
[----:B------:R-:W-:Y:S01]  /*4f20*/  ISETP.LT.OR P4, PT, R36, R197, P4 ;  /* 0x000000c52400720c */ /* 0x000fe20002781670 */
[----:B--2---:R-:W-:Y:S01]  /*4f30*/  FFMA.FTZ R2, R17, UR6, -R5 ;  /* 0x0000000611027c23 */ /* 0x004fe20008010805 */
[----:B------:R-:W-:Y:S02]  /*4f40*/  FSEL R80, R229, -INF , !P1 ;  /* 0xff800000e5507808 */ /* 0x000fe40004800000 */
[----:B------:R-:W-:Y:S01]  /*4f50*/  FSEL R105, R230, -INF , !P6 ;  /* 0xff800000e6697808 */ /* 0x000fe20007000000 */
[----:B------:R1:W2:Y:S01]  /*4f60*/  MUFU.EX2 R162, R2 ;  /* 0x0000000200a27308 */ /* 0x0002a20000000800 */
[----:B------:R-:W-:Y:S01]  /*4f70*/  FSEL R96, R241, -INF , !P4 ;  /* 0xff800000f1607808 */ /* 0x000fe20006000000 */
[----:B------:R-:W-:Y:S01]  /*4f80*/  IMAD.MOV.U32 R241, RZ, RZ, R190 ;  /* 0x000000fffff17224 */ /* 0x000fe200078e00be */
[----:B------:R-:W-:Y:S02]  /*4f90*/  ISETP.GE.AND P4, PT, R42, R201, PT ;  /* 0x000000c92a00720c */ /* 0x000fe40003f86270 */
[----:B------:R-:W-:-:S02]  /*4fa0*/  FMNMX.FTZ R4, R91, R93, !PT ;  /* 0x0000005d5b047209 */ /* 0x000fc40007810000 */
[----:B------:R-:W-:Y:S02]  /*4fb0*/  ISETP.LT.OR P4, PT, R42, R197, P4 ;  /* 0x000000c52a00720c */ /* 0x000fe40002781670 */
[----:B------:R-:W-:Y:S02]  /*4fc0*/  FMNMX.FTZ R4, R94, R4, !PT ;  /* 0x000000045e047209 */ /* 0x000fe40007810000 */
[----:B------:R-:W-:Y:S01]  /*4fd0*/  FSEL R100, R245, -INF , !P4 ;  /* 0xff800000f5647808 */ /* 0x000fe20006000000 */
[----:B------:R-:W-:Y:S01]  /*4fe0*/  IMAD.MOV.U32 R245, RZ, RZ, R181 ;  /* 0x000000fffff57224 */ /* 0x000fe200078e00b5 */
[----:B------:R-:W-:Y:S02]  /*4ff0*/  ISETP.GE.AND P4, PT, R44, R201, PT ;  /* 0x000000c92c00720c */ /* 0x000fe40003f86270 */
[----:B------:R-:W-:Y:S01]  /*5000*/  FMNMX.FTZ R4, R92, R4, !PT ;  /* 0x000000045c047209 */ /* 0x000fe20007810000 */
[----:B-1----:R-:W-:Y:S01]  /*5010*/  FFMA.FTZ R2, R10, UR6, -R5 ;  /* 0x000000060a027c23 */ /* 0x002fe20008010805 */
[----:B------:R-:W-:-:S02]  /*5020*/  ISETP.LT.OR P4, PT, R44, R197, P4 ;  /* 0x000000c52c00720c */ /* 0x000fc40002781670 */
[----:B------:R-:W-:Y:S01]  /*5030*/  FMNMX.FTZ R4, R68, R4, !PT ;  /* 0x0000000444047209 */ /* 0x000fe20007810000 */
[----:B------:R1:W-:Y:S01]  /*5040*/  MUFU.EX2 R206, R2 ;  /* 0x0000000200ce7308 */ /* 0x0003e20000000800 */
[----:B------:R-:W-:Y:S01]  /*5050*/  FSEL R108, R249, -INF , !P4 ;  /* 0xff800000f96c7808 */ /* 0x000fe20006000000 */
[----:B------:R-:W-:Y:S01]  /*5060*/  IMAD.MOV.U32 R249, RZ, RZ, R177 ;  /* 0x000000fffff97224 */ /* 0x000fe200078e00b1 */
[----:B------:R-:W-:Y:S02]  /*5070*/  ISETP.GE.AND P4, PT, R46, R201, PT ;  /* 0x000000c92e00720c */ /* 0x000fe40003f86270 */
[----:B------:R-:W-:Y:S02]  /*5080*/  ISETP.GE.AND P1, PT, R34, R200, PT ;  /* 0x000000c82200720c */ /* 0x000fe40003f26270 */
[----:B------:R-:W-:Y:S02]  /*5090*/  ISETP.LT.OR P4, PT, R46, R197, P4 ;  /* 0x000000c52e00720c */ /* 0x000fe40002781670 */
[----:B------:R-:W-:-:S02]  /*50a0*/  ISETP.LT.OR P1, PT, R34, R196, P1 ;  /* 0x000000c42200720c */ /* 0x000fc40000f21670 */
[----:B------:R-:W-:Y:S01]  /*50b0*/  FSEL R115, R233, -INF , !P4 ;  /* 0xff800000e9737808 */ /* 0x000fe20006000000 */
[----:B------:R-:W-:Y:S01]  /*50c0*/  IMAD.MOV.U32 R233, RZ, RZ, R173 ;  /* 0x000000ffffe97224 */ /* 0x000fe200078e00ad */
[-C--:B------:R-:W-:Y:S02]  /*50d0*/  ISETP.GE.AND P6, PT, R35, R200.reuse, PT ;  /* 0x000000c82300720c */ /* 0x080fe40003fc6270 */
[----:B------:R-:W-:Y:S01]  /*50e0*/  ISETP.GE.AND P4, PT, R38, R200, PT ;  /* 0x000000c82600720c */ /* 0x000fe20003f86270 */
[----:B-1----:R-:W-:Y:S01]  /*50f0*/  FFMA.FTZ R2, R7, UR6, -R5 ;  /* 0x0000000607027c23 */ /* 0x002fe20008010805 */
[----:B------:R-:W-:Y:S02]  /*5100*/  FSEL R7, R228, -INF , !P5 ;  /* 0xff800000e4077808 */ /* 0x000fe40006800000 */
[----:B------:R-:W-:Y:S01]  /*5110*/  ISETP.GE.AND P5, PT, R34, R201, PT ;  /* 0x000000c92200720c */ /* 0x000fe20003fa6270 */
[----:B------:R1:W3:Y:S01]  /*5120*/  MUFU.EX2 R210, R2 ;  /* 0x0000000200d27308 */ /* 0x0002e20000000800 */
[----:B------:R-:W-:-:S02]  /*5130*/  ISETP.LT.OR P6, PT, R35, R196, P6 ;  /* 0x000000c42300720c */ /* 0x000fc400037c1670 */
[----:B------:R-:W-:Y:S02]  /*5140*/  ISETP.LT.OR P5, PT, R34, R197, P5 ;  /* 0x000000c52200720c */ /* 0x000fe40002fa1670 */
[----:B------:R-:W-:Y:S02]  /*5150*/  ISETP.LT.OR P4, PT, R38, R196, P4 ;  /* 0x000000c42600720c */ /* 0x000fe40002781670 */
[----:B------:R-:W-:Y:S01]  /*5160*/  FSEL R85, R237, -INF , !P5 ;  /* 0xff800000ed557808 */ /* 0x000fe20006800000 */
[----:B------:R-:W-:Y:S01]  /*5170*/  IMAD.MOV.U32 R237, RZ, RZ, R182 ;  /* 0x000000ffffed7224 */ /* 0x000fe200078e00b6 */
[----:B------:R-:W-:Y:S02]  /*5180*/  ISETP.GE.AND P5, PT, R36, R200, PT ;  /* 0x000000c82400720c */ /* 0x000fe40003fa6270 */
[----:B------:R-:W-:Y:S01]  /*5190*/  FSEL R101, R246, -INF , !P4 ;  /* 0xff800000f6657808 */ /* 0x000fe20006000000 */
[----:B------:R-:W-:Y:S01]  /*51a0*/  IMAD.MOV.U32 R246, RZ, RZ, R160 ;  /* 0x000000fffff67224 */ /* 0x000fe200078e00a0 */
[----:B------:R-:W-:-:S02]  /*51b0*/  ISETP.LT.OR P5, PT, R36, R196, P5 ;  /* 0x000000c42400720c */ /* 0x000fc40002fa1670 */
[----:B------:R-:W-:Y:S01]  /*51c0*/  FSEL R36, R240, -INF , !P3 ;  /* 0xff800000f0247808 */ /* 0x000fe20005800000 */
[----:B------:R-:W-:Y:S02]  /*51d0*/  IMAD.MOV.U32 R240, RZ, RZ, R191 ;  /* 0x000000fffff07224 */ /* 0x000fe400078e00bf */
[----:B-1----:R-:W-:Y:S01]  /*51e0*/  FFMA.FTZ R2, R6, UR6, -R5 ;  /* 0x0000000606027c23 */ /* 0x002fe20008010805 */
[C---:B------:R-:W-:Y:S02]  /*51f0*/  ISETP.GE.AND P3, PT, R38.reuse, R201, PT ;  /* 0x000000c92600720c */ /* 0x040fe40003f66270 */
[----:B------:R-:W-:Y:S01]  /*5200*/  FSEL R102, R243, -INF , !P5 ;  /* 0xff800000f3667808 */ /* 0x000fe20006800000 */
[----:B------:R1:W-:Y:S01]  /*5210*/  MUFU.EX2 R222, R2 ;  /* 0x0000000200de7308 */ /* 0x0003e20000000800 */
[----:B------:R-:W-:Y:S01]  /*5220*/  ISETP.LT.OR P3, PT, R38, R197, P3 ;  /* 0x000000c52600720c */ /* 0x000fe20001f61670 */
[----:B------:R-:W-:Y:S01]  /*5230*/  IMAD.MOV.U32 R243, RZ, RZ, R161 ;  /* 0x000000fffff37224 */ /* 0x000fe200078e00a1 */
[----:B------:R-:W-:-:S02]  /*5240*/  ISETP.GE.AND P5, PT, R46, R200, PT ;  /* 0x000000c82e00720c */ /* 0x000fc40003fa6270 */
[----:B------:R-:W-:Y:S01]  /*5250*/  FSEL R97, R244, -INF , !P3 ;  /* 0xff800000f4617808 */ /* 0x000fe20005800000 */
[----:B------:R-:W-:Y:S01]  /*5260*/  IMAD.MOV.U32 R244, RZ, RZ, R184 ;  /* 0x000000fffff47224 */ /* 0x000fe200078e00b8 */
[C---:B------:R-:W-:Y:S02]  /*5270*/  ISETP.GE.AND P3, PT, R43.reuse, R201, PT ;  /* 0x000000c92b00720c */ /* 0x040fe40003f66270 */
[----:B------:R-:W-:Y:S02]  /*5280*/  ISETP.LT.OR P5, PT, R46, R196, P5 ;  /* 0x000000c42e00720c */ /* 0x000fe40002fa1670 */
[----:B------:R-:W-:Y:S02]  /*5290*/  ISETP.LT.OR P3, PT, R43, R197, P3 ;  /* 0x000000c52b00720c */ /* 0x000fe40001f61670 */
[----:B------:R-:W-:Y:S02]  /*52a0*/  ISETP.GE.AND P4, PT, R47, R200, PT ;  /* 0x000000c82f00720c */ /* 0x000fe40003f86270 */
[----:B------:R-:W-:Y:S01]  /*52b0*/  FSEL R107, R248, -INF , !P3 ;  /* 0xff800000f86b7808 */ /* 0x000fe20005800000 */
[----:B------:R-:W-:-:S02]  /*52c0*/  IMAD.MOV.U32 R248, RZ, RZ, R180 ;  /* 0x000000fffff87224 */ /* 0x000fc400078e00b4 */
[----:B-1----:R-:W-:Y:S01]  /*52d0*/  FFMA.FTZ R2, R8, UR6, -R5 ;  /* 0x0000000608027c23 */ /* 0x002fe20008010805 */
[----:B------:R-:W-:Y:S02]  /*52e0*/  ISETP.GE.AND P3, PT, R45, R201, PT ;  /* 0x000000c92d00720c */ /* 0x000fe40003f66270 */
[----:B------:R-:W-:Y:S01]  /*52f0*/  ISETP.LT.OR P4, PT, R47, R196, P4 ;  /* 0x000000c42f00720c */ /* 0x000fe20002781670 */
[----:B------:R1:W-:Y:S01]  /*5300*/  MUFU.EX2 R224, R2 ;  /* 0x0000000200e07308 */ /* 0x0003e20000000800 */
[----:B------:R-:W-:Y:S02]  /*5310*/  ISETP.LT.OR P3, PT, R45, R197, P3 ;  /* 0x000000c52d00720c */ /* 0x000fe40001f61670 */
[----:B------:R-:W-:Y:S01]  /*5320*/  FSEL R113, R235, -INF , !P5 ;  /* 0xff800000eb717808 */ /* 0x000fe20006800000 */
[----:B------:R-:W-:Y:S01]  /*5330*/  IMAD.MOV.U32 R235, RZ, RZ, R149 ;  /* 0x000000ffffeb7224 */ /* 0x000fe200078e0095 */
[----:B------:R-:W-:Y:S01]  /*5340*/  FSEL R110, R232, -INF , !P3 ;  /* 0xff800000e86e7808 */ /* 0x000fe20005800000 */
[----:B------:R-:W-:Y:S01]  /*5350*/  IMAD.MOV.U32 R232, RZ, RZ, R176 ;  /* 0x000000ffffe87224 */ /* 0x000fe200078e00b0 */
[----:B------:R-:W-:-:S02]  /*5360*/  ISETP.GE.AND P3, PT, R47, R201, PT ;  /* 0x000000c92f00720c */ /* 0x000fc40003f66270 */
[----:B------:R-:W-:Y:S02]  /*5370*/  FSEL R117, R117, -INF , !P4 ;  /* 0xff80000075757808 */ /* 0x000fe40006000000 */
[----:B------:R-:W-:-:S04]  /*5380*/  ISETP.LT.OR P3, PT, R47, R197, P3 ;  /* 0x000000c52f00720c */ /* 0x000fc80001f61670 */
[----:B-----5:R-:W-:Y:S02]  /*5390*/  FSEL R116, R116, -INF , !P3 ;  /* 0xff80000074747808 */ /* 0x020fe40005800000 */
[----:B-1----:R-:W-:Y:S01]  /*53a0*/  FMNMX.FTZ R2, R66, R3, !PT ;  /* 0x0000000342027209 */ /* 0x002fe20007810000 */
[----:B------:R-:W-:Y:S01]  /*53b0*/  FFMA.FTZ R3, R9, UR6, -R5 ;  /* 0x0000000609037c23 */ /* 0x000fe20008010805 */
[C---:B------:R-:W-:Y:S02]  /*53c0*/  ISETP.GE.AND P3, PT, R48.reuse, R201, PT ;  /* 0x000000c93000720c */ /* 0x040fe40003f66270 */
[----:B------:R-:W-:Y:S01]  /*53d0*/  FMNMX.FTZ R2, R65, R2, !PT ;  /* 0x0000000241027209 */ /* 0x000fe20007810000 */
[----:B------:R1:W-:Y:S01]  /*53e0*/  MUFU.EX2 R219, R3 ;  /* 0x0000000300db7308 */ /* 0x0003e20000000800 */
[----:B------:R-:W-:Y:S02]  /*53f0*/  ISETP.LT.OR P3, PT, R48, R197, P3 ;  /* 0x000000c53000720c */ /* 0x000fe40001f61670 */
[----:B------:R-:W-:-:S02]  /*5400*/  FMNMX.FTZ R2, R64, R2, !PT ;  /* 0x0000000240027209 */ /* 0x000fc40007810000 */
[----:B------:R-:W-:Y:S02]  /*5410*/  FSEL R121, R121, -INF , !P3 ;  /* 0xff80000079797808 */ /* 0x000fe40005800000 */
[----:B------:R-:W-:Y:S02]  /*5420*/  FMNMX.FTZ R2, R61, R2, !PT ;  /* 0x000000023d027209 */ /* 0x000fe40007810000 */
[----:B------:R-:W-:Y:S02]  /*5430*/  ISETP.GE.AND P3, PT, R49, R201, PT ;  /* 0x000000c93100720c */ /* 0x000fe40003f66270 */
[----:B------:R-:W-:Y:S02]  /*5440*/  FMNMX.FTZ R2, R59, R2, !PT ;  /* 0x000000023b027209 */ /* 0x000fe40007810000 */
[----:B------:R-:W-:Y:S02]  /*5450*/  ISETP.LT.OR P3, PT, R49, R197, P3 ;  /* 0x000000c53100720c */ /* 0x000fe40001f61670 */
[----:B------:R-:W-:Y:S01]  /*5460*/  FMNMX.FTZ R2, R60, R2, !PT ;  /* 0x000000023c027209 */ /* 0x000fe20007810000 */
[----:B-1----:R-:W-:Y:S01]  /*5470*/  FFMA.FTZ R3, R13, UR6, -R5 ;  /* 0x000000060d037c23 */ /* 0x002fe20008010805 */
[----:B------:R-:W-:-:S02]  /*5480*/  FSEL R140, R192, -INF , !P3 ;  /* 0xff800000c08c7808 */ /* 0x000fc40005800000 */
[----:B------:R-:W-:Y:S01]  /*5490*/  FMNMX.FTZ R2, R23, R2, !PT ;  /* 0x0000000217027209 */ /* 0x000fe20007810000 */
[----:B------:R1:W-:Y:S01]  /*54a0*/  MUFU.EX2 R225, R3 ;  /* 0x0000000300e17308 */ /* 0x0003e20000000800 */
[----:B------:R-:W-:Y:S02]  /*54b0*/  ISETP.GE.AND P3, PT, R50, R201, PT ;  /* 0x000000c93200720c */ /* 0x000fe40003f66270 */
[----:B------:R-:W-:Y:S02]  /*54c0*/  FMNMX.FTZ R2, R22, R2, !PT ;  /* 0x0000000216027209 */ /* 0x000fe40007810000 */
[----:B------:R-:W-:Y:S02]  /*54d0*/  ISETP.LT.OR P3, PT, R50, R197, P3 ;  /* 0x000000c53200720c */ /* 0x000fe40001f61670 */
[----:B------:R-:W-:Y:S02]  /*54e0*/  FMNMX.FTZ R2, R21, R2, !PT ;  /* 0x0000000215027209 */ /* 0x000fe40007810000 */
[----:B------:R-:W-:-:S02]  /*54f0*/  FSEL R131, R193, -INF , !P3 ;  /* 0xff800000c1837808 */ /* 0x000fc40005800000 */
[----:B------:R-:W-:Y:S02]  /*5500*/  FMNMX.FTZ R2, R20, R2, !PT ;  /* 0x0000000214027209 */ /* 0x000fe40007810000 */
[C---:B------:R-:W-:Y:S02]  /*5510*/  ISETP.GE.AND P3, PT, R42.reuse, R200, PT ;  /* 0x000000c82a00720c */ /* 0x040fe40003f66270 */
[----:B------:R-:W-:Y:S01]  /*5520*/  FMNMX.FTZ R2, R25, R2, !PT ;  /* 0x0000000219027209 */ /* 0x000fe20007810000 */
[----:B-1----:R-:W-:Y:S01]  /*5530*/  FFMA.FTZ R3, R11, UR6, -R5 ;  /* 0x000000060b037c23 */ /* 0x002fe20008010805 */
[----:B------:R-:W-:Y:S02]  /*5540*/  ISETP.LT.OR P3, PT, R42, R196, P3 ;  /* 0x000000c42a00720c */ /* 0x000fe40001f61670 */
[----:B------:R-:W-:Y:S01]  /*5550*/  FMNMX.FTZ R2, R69, R2, !PT ;  /* 0x0000000245027209 */ /* 0x000fe20007810000 */
[----:B------:R1:W-:Y:S01]  /*5560*/  MUFU.EX2 R228, R3 ;  /* 0x0000000300e47308 */ /* 0x0003e20000000800 */
[----:B------:R-:W-:Y:S01]  /*5570*/  FSEL R42, R239, -INF , !P1 ;  /* 0xff800000ef2a7808 */ /* 0x000fe20004800000 */
[----:B------:R-:W-:Y:S01]  /*5580*/  IMAD.MOV.U32 R239, RZ, RZ, R169 ;  /* 0x000000ffffef7224 */ /* 0x000fe200078e00a9 */
[----:B------:R-:W-:-:S02]  /*5590*/  FMNMX.FTZ R2, R7, R2, !PT ;  /* 0x0000000207027209 */ /* 0x000fc40007810000 */
[----:B------:R-:W-:Y:S02]  /*55a0*/  ISETP.GE.AND P1, PT, R44, R200, PT ;  /* 0x000000c82c00720c */ /* 0x000fe40003f26270 */
[----:B------:R-:W-:Y:S02]  /*55b0*/  FMNMX.FTZ R2, R80, R2, !PT ;  /* 0x0000000250027209 */ /* 0x000fe40007810000 */
[----:B------:R-:W-:Y:S01]  /*55c0*/  FSEL R104, R247, -INF , !P3 ;  /* 0xff800000f7687808 */ /* 0x000fe20005800000 */
[----:B------:R-:W-:Y:S01]  /*55d0*/  IMAD.MOV.U32 R247, RZ, RZ, R157 ;  /* 0x000000fffff77224 */ /* 0x000fe200078e009d */
[----:B------:R-:W-:Y:S02]  /*55e0*/  FMNMX.FTZ R2, R81, R2, !PT ;  /* 0x0000000251027209 */ /* 0x000fe40007810000 */
[----:B------:R-:W-:Y:S02]  /*55f0*/  ISETP.LT.OR P1, PT, R44, R196, P1 ;  /* 0x000000c42c00720c */ /* 0x000fe40000f21670 */
[----:B------:R-:W-:Y:S01]  /*5600*/  FMNMX.FTZ R2, R85, R2, !PT ;  /* 0x0000000255027209 */ /* 0x000fe20007810000 */
[----:B-1----:R-:W-:Y:S01]  /*5610*/  FFMA.FTZ R3, R14, UR6, -R5 ;  /* 0x000000060e037c23 */ /* 0x002fe20008010805 */
[----:B------:R-:W-:Y:S01]  /*5620*/  FSEL R111, R251, -INF , !P1 ;  /* 0xff800000fb6f7808 */ /* 0x000fe20004800000 */
[----:B------:R-:W-:Y:S01]  /*5630*/  IMAD.MOV.U32 R251, RZ, RZ, R153 ;  /* 0x000000fffffb7224 */ /* 0x000fe200078e0099 */
[----:B------:R-:W-:Y:S01]  /*5640*/  FMNMX.FTZ R2, R36, R2, !PT ;  /* 0x0000000224027209 */ /* 0x000fe20007810000 */
[----:B------:R1:W-:Y:S01]  /*5650*/  MUFU.EX2 R230, R3 ;  /* 0x0000000300e67308 */ /* 0x0003e20000000800 */
[----:B------:R-:W-:-:S02]  /*5660*/  ISETP.GE.AND P3, PT, R48, R200, PT ;  /* 0x000000c83000720c */ /* 0x000fc40003f66270 */
[----:B------:R-:W-:Y:S02]  /*5670*/  FMNMX.FTZ R2, R96, R2, !PT ;  /* 0x0000000260027209 */ /* 0x000fe40007810000 */
[----:B------:R-:W-:Y:S02]  /*5680*/  ISETP.LT.OR P3, PT, R48, R196, P3 ;  /* 0x000000c43000720c */ /* 0x000fe40001f61670 */
[----:B------:R-:W-:Y:S02]  /*5690*/  FMNMX.FTZ R2, R97, R2, !PT ;  /* 0x0000000261027209 */ /* 0x000fe40007810000 */
[----:B----4-:R-:W-:Y:S02]  /*56a0*/  FSEL R120, R120, -INF , !P3 ;  /* 0xff80000078787808 */ /* 0x010fe40005800000 */
[----:B------:R-:W-:Y:S02]  /*56b0*/  FMNMX.FTZ R2, R100, R2, !PT ;  /* 0x0000000264027209 */ /* 0x000fe40007810000 */
[----:B------:R-:W-:-:S02]  /*56c0*/  ISETP.GE.AND P1, PT, R50, R200, PT ;  /* 0x000000c83200720c */ /* 0x000fc40003f26270 */
[----:B------:R-:W-:Y:S01]  /*56d0*/  F2FP.BF16.F32.PACK_AB R14, R144, R141 ;  /* 0x0000008d900e723e */ /* 0x000fe200000010ff */
[--C-:B-1----:R-:W-:Y:S01]  /*56e0*/  FFMA.FTZ R3, R15, UR6, -R5.reuse ;  /* 0x000000060f037c23 */ /* 0x102fe20008010805 */
[----:B------:R-:W-:Y:S02]  /*56f0*/  ISETP.LT.OR P1, PT, R50, R196, P1 ;  /* 0x000000c43200720c */ /* 0x000fe40000f21670 */
[----:B--2---:R-:W-:Y:S01]  /*5700*/  F2FP.BF16.F32.PACK_AB R13, R162, R163 ;  /* 0x000000a3a20d723e */ /* 0x004fe200000010ff */
[----:B------:R1:W-:Y:S01]  /*5710*/  MUFU.EX2 R229, R3 ;  /* 0x0000000300e57308 */ /* 0x0003e20000000800 */
[----:B---3--:R-:W-:Y:S01]  /*5720*/  F2FP.BF16.F32.PACK_AB R15, R210, R206 ;  /* 0x000000ced20f723e */ /* 0x008fe200000010ff */
[----:B-1----:R-:W-:-:S06]  /*5730*/  FFMA.FTZ R3, R19, UR6, -R5 ;  /* 0x0000000613037c23 */ /* 0x002fcc0008010805 */
[----:B------:R1:W-:Y:S02]  /*5740*/  MUFU.EX2 R227, R3 ;  /* 0x0000000300e37308 */ /* 0x0003e40000000800 */
[----:B-1----:R-:W-:-:S06]  /*5750*/  FFMA.FTZ R3, R18, UR6, -R5 ;  /* 0x0000000612037c23 */ /* 0x002fcc0008010805 */
[----:B------:R1:W-:Y:S02]  /*5760*/  MUFU.EX2 R226, R3 ;  /* 0x0000000300e27308 */ /* 0x0003e40000000800 */
[----:B-1----:R-:W-:Y:S01]  /*5770*/  FFMA.FTZ R3, R37, UR6, -R5 ;  /* 0x0000000625037c23 */ /* 0x002fe20008010805 */
[----:B------:R-:W-:Y:S01]  /*5780*/  FSEL R37, R238, -INF , !P2 ;  /* 0xff800000ee257808 */ /* 0x000fe20005000000 */
[----:B------:R-:W-:Y:S01]  /*5790*/  IMAD.MOV.U32 R238, RZ, RZ, R172 ;  /* 0x000000ffffee7224 */ /* 0x000fe200078e00ac */
[----:B------:R-:W-:-:S03]  /*57a0*/  ISETP.GE.AND P2, PT, R43, R200, PT ;  /* 0x000000c82b00720c */ /* 0x000fc60003f46270 */
[----:B------:R1:W-:Y:S01]  /*57b0*/  MUFU.EX2 R223, R3 ;  /* 0x0000000300df7308 */ /* 0x0003e20000000800 */
[----:B------:R-:W-:Y:S02]  /*57c0*/  ISETP.LT.OR P2, PT, R43, R196, P2 ;  /* 0x000000c42b00720c */ /* 0x000fe40001741670 */
[----:B------:R-:W-:Y:S01]  /*57d0*/  FSEL R43, R242, -INF , !P6 ;  /* 0xff800000f22b7808 */ /* 0x000fe20007000000 */
[----:B------:R-:W-:Y:S01]  /*57e0*/  IMAD.MOV.U32 R242, RZ, RZ, R168 ;  /* 0x000000fffff27224 */ /* 0x000fe200078e00a8 */
[C---:B------:R-:W-:Y:S02]  /*57f0*/  ISETP.GE.AND P6, PT, R45.reuse, R200, PT ;  /* 0x000000c82d00720c */ /* 0x040fe40003fc6270 */
[----:B------:R-:W-:Y:S01]  /*5800*/  FSEL R109, R250, -INF , !P2 ;  /* 0xff800000fa6d7808 */ /* 0x000fe20005000000 */
[----:B------:R-:W-:Y:S01]  /*5810*/  IMAD.MOV.U32 R250, RZ, RZ, R156 ;  /* 0x000000fffffa7224 */ /* 0x000fe200078e009c */
[----:B------:R-:W-:Y:S02]  /*5820*/  ISETP.LT.OR P6, PT, R45, R196, P6 ;  /* 0x000000c42d00720c */ /* 0x000fe400037c1670 */
[----:B------:R-:W-:-:S02]  /*5830*/  ISETP.GE.AND P2, PT, R49, R200, PT ;  /* 0x000000c83100720c */ /* 0x000fc40003f46270 */
[----:B------:R-:W-:Y:S01]  /*5840*/  FSEL R112, R234, -INF , !P6 ;  /* 0xff800000ea707808 */ /* 0x000fe20007000000 */
[----:B------:R-:W-:Y:S02]  /*5850*/  IMAD.MOV.U32 R234, RZ, RZ, R152 ;  /* 0x000000ffffea7224 */ /* 0x000fe400078e0098 */
[----:B-1----:R-:W-:Y:S01]  /*5860*/  FFMA.FTZ R3, R12, UR6, -R5 ;  /* 0x000000060c037c23 */ /* 0x002fe20008010805 */
[----:B------:R-:W-:-:S03]  /*5870*/  ISETP.LT.OR P2, PT, R49, R196, P2 ;  /* 0x000000c43100720c */ /* 0x000fc60001741670 */
[----:B------:R1:W-:Y:S01]  /*5880*/  MUFU.EX2 R218, R3 ;  /* 0x0000000300da7308 */ /* 0x0003e20000000800 */
[----:B------:R-:W-:Y:S01]  /*5890*/  FSEL R122, R194, -INF , !P2 ;  /* 0xff800000c27a7808 */ /* 0x000fe20005000000 */
[----:B------:R-:W-:Y:S01]  /*58a0*/  IMAD.MOV.U32 R194, RZ, RZ, R125 ;  /* 0x000000ffffc27224 */ /* 0x000fe200078e007d */
[----:B------:R-:W-:Y:S01]  /*58b0*/  FSEL R125, R195, -INF , !P1 ;  /* 0xff800000c37d7808 */ /* 0x000fe20004800000 */
[----:B------:R-:W-:Y:S02]  /*58c0*/  IMAD.MOV.U32 R195, RZ, RZ, R148 ;  /* 0x000000ffffc37224 */ /* 0x000fe400078e0094 */
[----:B-1----:R-:W-:-:S04]  /*58d0*/  FFMA.FTZ R3, R39, UR6, -R5 ;  /* 0x0000000627037c23 */ /* 0x002fc80008010805 */
[----:B------:R1:W-:Y:S02]  /*58e0*/  MUFU.EX2 R217, R3 ;  /* 0x0000000300d97308 */ /* 0x0003e40000000800 */
[----:B-1----:R-:W-:Y:S01]  /*58f0*/  FMNMX.FTZ R3, R107, R2, !PT ;  /* 0x000000026b037209 */ /* 0x002fe20007810000 */
[----:B------:R-:W-:-:S03]  /*5900*/  FFMA.FTZ R2, R24, UR6, -R5 ;  /* 0x0000000618027c23 */ /* 0x000fc60008010805 */
[----:B------:R-:W-:Y:S02]  /*5910*/  FMNMX.FTZ R3, R108, R3, !PT ;  /* 0x000000036c037209 */ /* 0x000fe40007810000 */
[----:B------:R1:W-:Y:S02]  /*5920*/  MUFU.EX2 R216, R2 ;  /* 0x0000000200d87308 */ /* 0x0003e40000000800 */
[----:B------:R-:W-:-:S04]  /*5930*/  FMNMX.FTZ R3, R110, R3, !PT ;  /* 0x000000036e037209 */ /* 0x000fc80007810000 */
[----:B------:R-:W-:Y:S01]  /*5940*/  FMNMX.FTZ R39, R115, R3, !PT ;  /* 0x0000000373277209 */ /* 0x000fe20007810000 */
[----:B------:R-:W-:-:S03]  /*5950*/  FFMA.FTZ R3, R51, UR6, -R5 ;  /* 0x0000000633037c23 */ /* 0x000fc60008010805 */
[----:B------:R-:W-:Y:S01]  /*5960*/  FMNMX.FTZ R39, R116, R39, !PT ;  /* 0x0000002774277209 */ /* 0x000fe20007810000 */
[----:B------:R2:W-:Y:S03]  /*5970*/  MUFU.EX2 R214, R3 ;  /* 0x0000000300d67308 */ /* 0x0005e60000000800 */
[----:B------:R-:W-:Y:S02]  /*5980*/  FMNMX.FTZ R39, R121, R39, !PT ;  /* 0x0000002779277209 */ /* 0x000fe40007810000 */
[----:B-1----:R-:W-:Y:S01]  /*5990*/  FMNMX.FTZ R2, R70, R4, !PT ;  /* 0x0000000446027209 */ /* 0x002fe20007810000 */
[----:B------:R-:W-:Y:S01]  /*59a0*/  FFMA.FTZ R4, R52, UR6, -R5 ;  /* 0x0000000634047c23 */ /* 0x000fe20008010805 */
[----:B------:R-:W-:Y:S02]  /*59b0*/  FMNMX.FTZ R39, R140, R39, !PT ;  /* 0x000000278c277209 */ /* 0x000fe40007810000 */
[----:B------:R-:W-:Y:S01]  /*59c0*/  FMNMX.FTZ R2, R72, R2, !PT ;  /* 0x0000000248027209 */ /* 0x000fe20007810000 */
[----:B------:R1:W-:Y:S01]  /*59d0*/  MUFU.EX2 R215, R4 ;  /* 0x0000000400d77308 */ /* 0x0003e20000000800 */
[----:B------:R-:W-:-:S02]  /*59e0*/  FMNMX.FTZ R39, R131, R39, !PT ;  /* 0x0000002783277209 */ /* 0x000fc40007810000 */
        /* <DEDUP_REMOVED lines=10> */
[----:B--2---:R-:W-:-:S03]  /*5a90*/  FFMA.FTZ R3, R54, UR6, -R5 ;  /* 0x0000000636037c23 */ /* 0x004fc60008010805 */
[----:B------:R-:W-:Y:S01]  /*5aa0*/  FMNMX.FTZ R2, R99, R2, !PT ;  /* 0x0000000263027209 */ /* 0x000fe20007810000 */
[----:B------:R2:W-:Y:S03]  /*5ab0*/  MUFU.EX2 R209, R3 ;  /* 0x0000000300d17308 */ /* 0x0005e60000000800 */
[----:B------:R-:W-:-:S04]  /*5ac0*/  FMNMX.FTZ R2, R103, R2, !PT ;  /* 0x0000000267027209 */ /* 0x000fc80007810000 */
[----:B------:R-:W-:Y:S02]  /*5ad0*/  FMNMX.FTZ R2, R105, R2, !PT ;  /* 0x0000000269027209 */ /* 0x000fe40007810000 */
[----:B-1----:R-:W-:-:S05]  /*5ae0*/  FMNMX.FTZ R39, R39, R4, !PT ;  /* 0x0000000427277209 */ /* 0x002fca0007810000 */
[----:B------:R-:W1:Y:S01]  /*5af0*/  SHFL.BFLY PT, R4, R39, 0x1, 0x1f ;  /* 0x0c201f0027047f89 */ /* 0x000e6200000e0000 */
[----:B--2---:R-:W-:-:S04]  /*5b00*/  FFMA.FTZ R3, R62, UR6, -R5 ;  /* 0x000000063e037c23 */ /* 0x004fc80008010805 */
[----:B------:R2:W-:Y:S01]  /*5b10*/  MUFU.EX2 R208, R3 ;  /* 0x0000000300d07308 */ /* 0x0005e20000000800 */
[----:B-1----:R-:W-:Y:S01]  /*5b20*/  FMNMX.FTZ R39, R39, R4, !PT ;  /* 0x0000000427277209 */ /* 0x002fe20007810000 */
[----:B--2---:R-:W-:-:S03]  /*5b30*/  FFMA.FTZ R3, R53, UR6, -R5 ;  /* 0x0000000635037c23 */ /* 0x004fc60008010805 */
[----:B------:R-:W-:-:S03]  /*5b40*/  FSETP.NEU.FTZ.AND P3, PT, R39, -INF , PT ;  /* 0xff8000002700780b */ /* 0x000fc60003f7d000 */
[----:B------:R1:W-:Y:S01]  /*5b50*/  MUFU.EX2 R207, R3 ;  /* 0x0000000300cf7308 */ /* 0x0003e20000000800 */
[----:B------:R-:W-:-:S05]  /*5b60*/  FMUL.FTZ R4, R39, UR6 ;  /* 0x0000000627047c20 */ /* 0x000fca0008410000 */
[----:B------:R-:W-:Y:S02]  /*5b70*/  FSEL R4, R4, RZ, P3 ;  /* 0x000000ff04047208 */ /* 0x000fe40001800000 */
[----:B-1----:R-:W-:Y:S01]  /*5b80*/  FMNMX.FTZ R3, R106, R2, !PT ;  /* 0x000000026a037209 */ /* 0x002fe20007810000 */
[----:B------:R-:W-:-:S03]  /*5b90*/  FFMA.FTZ R2, R63, UR6, -R5 ;  /* 0x000000063f027c23 */ /* 0x000fc60008010805 */
[----:B------:R-:W-:Y:S01]  /*5ba0*/  FMNMX.FTZ R3, R37, R3, !PT ;  /* 0x0000000325037209 */ /* 0x000fe20007810000 */
[----:B------:R1:W-:Y:S03]  /*5bb0*/  MUFU.EX2 R205, R2 ;  /* 0x0000000200cd7308 */ /* 0x0003e60000000800 */
[----:B-1----:R-:W-:Y:S01]  /*5bc0*/  FMNMX.FTZ R2, R42, R3, !PT ;  /* 0x000000032a027209 */ /* 0x002fe20007810000 */
[----:B------:R-:W-:-:S03]  /*5bd0*/  FFMA.FTZ R3, R57, UR6, -R5 ;  /* 0x0000000639037c23 */ /* 0x000fc60008010805 */
        /* <DEDUP_REMOVED lines=18> */
[----:B------:R-:W-:Y:S01]  /*5d00*/  FMNMX.FTZ R38, R120, R2, !PT ;  /* 0x0000000278267209 */ /* 0x000fe20007810000 */
[----:B------:R-:W-:-:S03]  /*5d10*/  FFMA.FTZ R2, R87, UR6, -R4 ;  /* 0x0000000657027c23 */ /* 0x000fc60008010804 */
[----:B------:R-:W-:Y:S02]  /*5d20*/  FMNMX.FTZ R38, R122, R38, !PT ;  /* 0x000000267a267209 */ /* 0x000fe40007810000 */
[----:B------:R2:W-:Y:S02]  /*5d30*/  MUFU.EX2 R154, R2 ;  /* 0x00000002009a7308 */ /* 0x0005e40000000800 */
[----:B------:R-:W-:-:S05]  /*5d40*/  FMNMX.FTZ R38, R125, R38, !PT ;  /* 0x000000267d267209 */ /* 0x000fca0007810000 */
[----:B------:R-:W3:Y:S01]  /*5d50*/  SHFL.BFLY PT, R6, R38, 0x2, 0x1f ;  /* 0x0c401f0026067f89 */ /* 0x000ee200000e0000 */
[----:B-1----:R-:W-:-:S04]  /*5d60*/  FFMA.FTZ R3, R64, UR6, -R4 ;  /* 0x0000000640037c23 */ /* 0x002fc80008010804 */
[----:B------:R1:W-:Y:S01]  /*5d70*/  MUFU.EX2 R176, R3 ;  /* 0x0000000300b07308 */ /* 0x0003e20000000800 */
[----:B--2---:R-:W-:-:S07]  /*5d80*/  FFMA.FTZ R2, R88, UR6, -R4 ;  /* 0x0000000658027c23 */ /* 0x004fce0008010804 */
[----:B------:R2:W4:Y:S01]  /*5d90*/  MUFU.EX2 R152, R2 ;  /* 0x0000000200987308 */ /* 0x0005220000000800 */
[----:B---3--:R-:W-:Y:S01]  /*5da0*/  FMNMX.FTZ R38, R38, R6, !PT ;  /* 0x0000000626267209 */ /* 0x008fe20007810000 */
[----:B------:R-:W-:-:S04]  /*5db0*/  IMAD R6, R189, 0x20, R185 ;  /* 0x00000020bd067824 */ /* 0x000fc800078e02b9 */
[----:B-1----:R-:W1:Y:S01]  /*5dc0*/  SHFL.BFLY PT, R3, R38, 0x1, 0x1f ;  /* 0x0c201f0026037f89 */ /* 0x002e6200000e0000 */
[----:B--2---:R-:W-:Y:S01]  /*5dd0*/  FFMA.FTZ R2, R86, UR6, -R4 ;  /* 0x0000000656027c23 */ /* 0x004fe20008010804 */
[----:B----4-:R-:W-:-:S03]  /*5de0*/  F2FP.BF16.F32.PACK_AB R8, R152, R154 ;  /* 0x0000009a9808723e */ /* 0x010fc600000010ff */
[----:B------:R2:W-:Y:S02]  /*5df0*/  MUFU.EX2 R160, R2 ;  /* 0x0000000200a07308 */ /* 0x0005e40000000800 */
[----:B--2---:R-:W-:Y:S01]  /*5e00*/  FFMA.FTZ R2, R84, UR6, -R4 ;  /* 0x0000000654027c23 */ /* 0x004fe20008010804 */
[----:B-1----:R-:W-:-:S05]  /*5e10*/  FMNMX.FTZ R38, R38, R3, !PT ;  /* 0x0000000326267209 */ /* 0x002fca0007810000 */
[----:B------:R1:W2:Y:S01]  /*5e20*/  MUFU.EX2 R161, R2 ;  /* 0x0000000200a17308 */ /* 0x0002a20000000800 */
[C---:B------:R-:W-:Y:S01]  /*5e30*/  FSETP.NEU.FTZ.AND P1, PT, R38.reuse, -INF , PT ;  /* 0xff8000002600780b */ /* 0x040fe20003f3d000 */
[----:B------:R-:W-:-:S05]  /*5e40*/  FMUL.FTZ R3, R38, UR6 ;  /* 0x0000000626037c20 */ /* 0x000fca0008410000 */
[----:B------:R-:W-:Y:S01]  /*5e50*/  FSEL R3, R3, RZ, P1 ;  /* 0x000000ff03037208 */ /* 0x000fe20000800000 */
[----:B-1----:R-:W-:Y:S01]  /*5e60*/  FFMA.FTZ R2, R66, UR6, -R4 ;  /* 0x0000000642027c23 */ /* 0x002fe20008010804 */
[----:B--2---:R-:W-:-:S03]  /*5e70*/  F2FP.BF16.F32.PACK_AB R10, R161, R160 ;  /* 0x000000a0a10a723e */ /* 0x004fc600000010ff */
        /* <DEDUP_REMOVED lines=17> */
[----:B-1----:R-:W-:Y:S02]  /*5f90*/  IMAD.IADD R2, R252, 0x1, R6 ;  /* 0x00000001fc027824 */ /* 0x002fe400078e0206 */
[----:B------:R-:W-:Y:S01]  /*5fa0*/  FFMA.FTZ R6, R91, UR6, -R3 ;  /* 0x000000065b067c23 */ /* 0x000fe20008010803 */
[----:B------:R-:W-:Y:S02]  /*5fb0*/  IMAD.MOV.U32 R252, RZ, RZ, R134 ;  /* 0x000000fffffc7224 */ /* 0x000fe400078e0086 */
[----:B------:R-:W-:Y:S01]  /*5fc0*/  LEA R184, R2, UR4, 0x1 ;  /* 0x0000000402b87c11 */ /* 0x000fe2000f8e08ff */
[----:B------:R1:W-:Y:S01]  /*5fd0*/  MUFU.EX2 R119, R6 ;  /* 0x0000000600777308 */ /* 0x0003e20000000800 */
[----:B------:R-:W-:-:S03]  /*5fe0*/  FFMA.FTZ R2, R164, UR6, -R5 ;  /* 0x00000006a4027c23 */ /* 0x000fc60008010805 */
[----:B------:R-:W-:Y:S02]  /*5ff0*/  IMAD R185, R0, 0x2, R184 ;  /* 0x0000000200b97824 */ /* 0x000fe400078e02b8 */
[----:B------:R-:W-:Y:S01]  /*6000*/  FFMA.FTZ R0, R93, UR6, -R3 ;  /* 0x000000065d007c23 */ /* 0x000fe20008010803 */
[----:B------:R-:W2:Y:S03]  /*6010*/  LDSM.16.MT88.4 R16, [R184+0x4000] ;  /* 0x00400000b810783b */ /* 0x000ea60000004200 */
[----:B------:R3:W4:Y:S01]  /*6020*/  MUFU.EX2 R118, R0 ;  /* 0x0000000000767308 */ /* 0x0007220000000800 */
[----:B------:R-:W5:Y:S04]  /*6030*/  LDSM.16.MT88.4 R20, [R185+0x4000] ;  /* 0x00400000b914783b */ /* 0x000f680000004200 */
[----:B------:R-:W5:Y:S01]  /*6040*/  LDSM.16.MT88.4 R28, [R185+0x4400] ;  /* 0x00440000b91c783b */ /* 0x000f620000004200 */
[----:B-1----:R-:W-:-:S05]  /*6050*/  IMAD.MOV.U32 R6, RZ, RZ, R124 ;  /* 0x000000ffff067224 */ /* 0x002fca00078e007c */
[----:B------:R-:W-:Y:S01]  /*6060*/  F2FP.BF16.F32.PACK_AB R12, R136, R6 ;  /* 0x00000006880c723e */ /* 0x000fe200000010ff */
[----:B---3--:R-:W-:Y:S01]  /*6070*/  FFMA.FTZ R0, R94, UR6, -R3 ;  /* 0x000000065e007c23 */ /* 0x008fe20008010803 */
[----:B----4-:R-:W-:-:S03]  /*6080*/  F2FP.BF16.F32.PACK_AB R9, R118, R119 ;  /* 0x000000777609723e */ /* 0x010fc600000010ff */
[----:B------:R1:W-:Y:S02]  /*6090*/  MUFU.EX2 R124, R0 ;  /* 0x00000000007c7308 */ /* 0x0003e40000000800 */
[----:B--2---:R-:W-:Y:S01]  /*60a0*/  HMMA.16816.F32.BF16 R76, R12, R16, RZ ;  /* 0x000000100c4c723c */ /* 0x004fe200000418ff */
[----:B-1----:R-:W-:-:S05]  /*60b0*/  FFMA.FTZ R0, R92, UR6, -R3 ;  /* 0x000000065c007c23 */ /* 0x002fca0008010803 */
[----:B------:R1:W2:Y:S01]  /*60c0*/  MUFU.EX2 R128, R0 ;  /* 0x0000000000807308 */ /* 0x0002a20000000800 */
[-C--:B-----5:R-:W-:Y:S01]  /*60d0*/  HMMA.16816.F32.BF16 R56, R12, R20.reuse, RZ ;  /* 0x000000140c38723c */ /* 0x0a0fe200000418ff */
[----:B-1----:R-:W-:Y:S01]  /*60e0*/  FFMA.FTZ R0, R25, UR6, -R4 ;  /* 0x0000000619007c23 */ /* 0x002fe20008010804 */
[----:B--2---:R-:W-:Y:S01]  /*60f0*/  F2FP.BF16.F32.PACK_AB R11, R128, R124 ;  /* 0x0000007c800b723e */ /* 0x004fe200000010ff */
[----:B------:R-:W1:Y:S04]  /*6100*/  LDSM.16.MT88.4 R24, [R184+0x4400] ;  /* 0x00440000b818783b */ /* 0x000e680000004200 */
[----:B------:R2:W-:Y:S02]  /*6110*/  MUFU.EX2 R179, R0 ;  /* 0x0000000000b37308 */ /* 0x0005e40000000800 */
[C---:B------:R-:W-:Y:S06]  /*6120*/  HMMA.16816.F32.BF16 R44, R8.reuse, R20, RZ ;  /* 0x00000014082c723c */ /* 0x040fec00000418ff */
[C---:B------:R-:W-:Y:S06]  /*6130*/  HMMA.16816.F32.BF16 R32, R8.reuse, R16, RZ ;  /* 0x000000100820723c */ /* 0x040fec00000418ff */
[----:B------:R-:W-:Y:S01]  /*6140*/  HMMA.16816.F32.BF16 R48, R8, R18, RZ ;  /* 0x000000120830723c */ /* 0x000fe200000418ff */
[----:B--2---:R-:W-:-:S04]  /*6150*/  FFMA.FTZ R0, R68, UR6, -R3 ;  /* 0x0000000644007c23 */ /* 0x004fc80008010803 */
[----:B------:R2:W-:Y:S01]  /*6160*/  MUFU.EX2 R153, R0 ;  /* 0x0000000000997308 */ /* 0x0005e20000000800 */
[----:B------:R-:W-:Y:S07]  /*6170*/  HMMA.16816.F32.BF16 R52, R8, R22, RZ ;  /* 0x000000160834723c */ /* 0x000fee00000418ff */
[----:B------:R-:W-:Y:S02]  /*6180*/  F2FP.BF16.F32.PACK_AB R8, R174, R171 ;  /* 0x000000abae08723e */ /* 0x000fe400000010ff */
[----:B------:R-:W-:Y:S01]  /*6190*/  F2FP.BF16.F32.PACK_AB R10, R177, R176 ;  /* 0x000000b0b10a723e */ /* 0x000fe200000010ff */
[----:B--2---:R-:W-:-:S04]  /*61a0*/  FFMA.FTZ R0, R70, UR6, -R3 ;  /* 0x0000000646007c23 */ /* 0x004fc80008010803 */
[----:B------:R2:W3:Y:S02]  /*61b0*/  MUFU.EX2 R155, R0 ;  /* 0x00000000009b7308 */ /* 0x0004e40000000800 */
[----:B--2---:R-:W-:Y:S01]  /*61c0*/  FFMA.FTZ R0, R72, UR6, -R3 ;  /* 0x0000000648007c23 */ /* 0x004fe20008010803 */
[----:B---3--:R-:W-:-:S05]  /*61d0*/  F2FP.BF16.F32.PACK_AB R9, R155, R153 ;  /* 0x000000999b09723e */ /* 0x008fca00000010ff */
[----:B------:R2:W-:Y:S02]  /*61e0*/  MUFU.EX2 R169, R0 ;  /* 0x0000000000a97308 */ /* 0x0005e40000000800 */
[----:B--2---:R-:W-:Y:S02]  /*61f0*/  FFMA.FTZ R0, R73, UR6, -R3 ;  /* 0x0000000649007c23 */ /* 0x004fe40008010803 */
[C---:B------:R-:W-:Y:S01]  /*6200*/  HMMA.16816.F32.BF16 R72, R12.reuse, R18, RZ ;  /* 0x000000120c48723c */ /* 0x040fe200000418ff */
[----:B------:R-:W-:Y:S03]  /*6210*/  LDSM.16.MT88.4 R16, [R185+0x4800] ;  /* 0x00480000b910783b */ /* 0x000fe60000004200 */
[----:B------:R2:W3:Y:S02]  /*6220*/  MUFU.EX2 R170, R0 ;  /* 0x0000000000aa7308 */ /* 0x0004e40000000800 */
[----:B--2---:R-:W-:Y:S01]  /*6230*/  FFMA.FTZ R0, R69, UR6, -R4 ;  /* 0x0000000645007c23 */ /* 0x004fe20008010804 */
[----:B---3--:R-:W-:Y:S01]  /*6240*/  F2FP.BF16.F32.PACK_AB R11, R170, R169 ;  /* 0x000000a9aa0b723e */ /* 0x008fe200000010ff */
[----:B------:R-:W-:Y:S01]  /*6250*/  HMMA.16816.F32.BF16 R68, R12, R22, RZ ;  /* 0x000000160c44723c */ /* 0x000fe200000418ff */
[----:B------:R-:W2:Y:S03]  /*6260*/  LDSM.16.MT88.4 R20, [R184+0x4800] ;  /* 0x00480000b814783b */ /* 0x000ea60000004200 */
[----:B------:R3:W-:Y:S02]  /*6270*/  MUFU.EX2 R175, R0 ;  /* 0x0000000000af7308 */ /* 0x0007e40000000800 */
[----:B------:R-:W-:Y:S01]  /*6280*/  HMMA.16816.F32.BF16 R60, R8, R28, R44 ;  /* 0x0000001c083c723c */ /* 0x000fe2000004182c */
[----:B------:R-:W-:-:S02]  /*6290*/  F2FP.BF16.F32.PACK_AB R12, R167, R145 ;  /* 0x00000091a70c723e */ /* 0x000fc400000010ff */
[----:B------:R-:W-:Y:S02]  /*62a0*/  F2FP.BF16.F32.PACK_AB R13, R224, R222 ;  /* 0x000000dee00d723e */ /* 0x000fe400000010ff */
[----:B------:R-:W-:Y:S01]  /*62b0*/  F2FP.BF16.F32.PACK_AB R15, R225, R219 ;  /* 0x000000dbe10f723e */ /* 0x000fe200000010ff */
[C---:B-1----:R-:W-:Y:S06]  /*62c0*/  HMMA.16816.F32.BF16 R64, R8.reuse, R24, R32 ;  /* 0x000000180840723c */ /* 0x042fec0000041820 */
[----:B------:R-:W-:Y:S01]  /*62d0*/  HMMA.16816.F32.BF16 R44, R8, R26, R48 ;  /* 0x0000001a082c723c */ /* 0x000fe20000041830 */
[----:B---3--:R-:W-:Y:S01]  /*62e0*/  FFMA.FTZ R0, R7, UR6, -R4 ;  /* 0x0000000607007c23 */ /* 0x008fe20008010804 */
[----:B------:R-:W-:-:S03]  /*62f0*/  IMAD.MOV.U32 R7, RZ, RZ, R129 ;  /* 0x000000ffff077224 */ /* 0x000fc600078e0081 */
[----:B------:R1:W-:Y:S01]  /*6300*/  MUFU.EX2 R173, R0 ;  /* 0x0000000000ad7308 */ /* 0x0003e20000000800 */
[----:B------:R-:W-:Y:S01]  /*6310*/  HMMA.16816.F32.BF16 R48, R8, R30, R52 ;  /* 0x0000001e0830723c */ /* 0x000fe20000041834 */
[----:B------:R-:W-:-:S06]  /*6320*/  F2FP.BF16.F32.PACK_AB R14, R7, R137 ;  /* 0x00000089070e723e */ /* 0x000fcc00000010ff */
[----:B------:R-:W-:Y:S01]  /*6330*/  F2FP.BF16.F32.PACK_AB R8, R180, R178 ;  /* 0x000000b2b408723e */ /* 0x000fe200000010ff */
[----:B------:R-:W-:Y:S01]  /*6340*/  HMMA.16816.F32.BF16 R76, R12, R24, R76 ;  /* 0x000000180c4c723c */ /* 0x000fe2000004184c */
[----:B------:R-:W-:-:S05]  /*6350*/  F2FP.BF16.F32.PACK_AB R10, R183, R181 ;  /* 0x000000b5b70a723e */ /* 0x000fca00000010ff */
[----:B------:R-:W-:Y:S01]  /*6360*/  HMMA.16816.F32.BF16 R52, R12, R26, R72 ;  /* 0x0000001a0c34723c */ /* 0x000fe20000041848 */
[----:B------:R-:W-:Y:S01]  /*6370*/  LDSM.16.MT88.4 R24, [R185+0x4c00] ;  /* 0x004c0000b918783b */ /* 0x000fe20000004200 */
[----:B-1----:R-:W-:-:S04]  /*6380*/  FFMA.FTZ R0, R80, UR6, -R4 ;  /* 0x0000000650007c23 */ /* 0x002fc80008010804 */
[----:B------:R1:W-:Y:S01]  /*6390*/  MUFU.EX2 R172, R0 ;  /* 0x0000000000ac7308 */ /* 0x0003e20000000800 */
[----:B------:R-:W-:Y:S01]  /*63a0*/  HMMA.16816.F32.BF16 R32, R12, R30, R68 ;  /* 0x0000001e0c20723c */ /* 0x000fe20000041844 */
[----:B-1----:R-:W-:-:S06]  /*63b0*/  FFMA.FTZ R0, R82, UR6, -R3 ;  /* 0x0000000652007c23 */ /* 0x002fcc0008010803 */
[----:B------:R1:W-:Y:S02]  /*63c0*/  MUFU.EX2 R129, R0 ;  /* 0x0000000000817308 */ /* 0x0003e40000000800 */
[----:B-1----:R-:W-:-:S06]  /*63d0*/  FFMA.FTZ R0, R89, UR6, -R3 ;  /* 0x0000000659007c23 */ /* 0x002fcc0008010803 */
[----:B------:R1:W3:Y:S02]  /*63e0*/  MUFU.EX2 R130, R0 ;  /* 0x0000000000827308 */ /* 0x0002e40000000800 */
[----:B-1----:R-:W-:Y:S01]  /*63f0*/  FFMA.FTZ R0, R83, UR6, -R3 ;  /* 0x0000000653007c23 */ /* 0x002fe20008010803 */
[----:B---3--:R-:W-:-:S05]  /*6400*/  F2FP.BF16.F32.PACK_AB R9, R130, R129 ;  /* 0x000000818209723e */ /* 0x008fca00000010ff */
[----:B------:R1:W-:Y:S02]  /*6410*/  MUFU.EX2 R123, R0 ;  /* 0x00000000007b7308 */ /* 0x0003e40000000800 */
[----:B-1----:R-:W-:-:S06]  /*6420*/  FFMA.FTZ R0, R90, UR6, -R3 ;  /* 0x000000065a007c23 */ /* 0x002fcc0008010803 */
[----:B------:R1:W3:Y:S02]  /*6430*/  MUFU.EX2 R126, R0 ;  /* 0x00000000007e7308 */ /* 0x0002e40000000800 */
[----:B-1----:R-:W-:Y:S01]  /*6440*/  FFMA.FTZ R0, R81, UR6, -R4 ;  /* 0x0000000651007c23 */ /* 0x002fe20008010804 */
[----:B---3--:R-:W-:Y:S01]  /*6450*/  F2FP.BF16.F32.PACK_AB R11, R126, R123 ;  /* 0x0000007b7e0b723e */ /* 0x008fe200000010ff */
[----:B------:R-:W-:Y:S01]  /*6460*/  HMMA.16816.F32.BF16 R80, R12, R28, R56 ;  /* 0x0000001c0c50723c */ /* 0x000fe20000041838 */
[----:B------:R-:W1:Y:S03]  /*6470*/  LDSM.16.MT88.4 R28, [R184+0x4c00] ;  /* 0x004c0000b81c783b */ /* 0x000e660000004200 */
[----:B------:R3:W-:Y:S02]  /*6480*/  MUFU.EX2 R168, R0 ;  /* 0x0000000000a87308 */ /* 0x0007e40000000800 */
[----:B--2---:R-:W-:Y:S01]  /*6490*/  HMMA.16816.F32.BF16 R56, R8, R20, R64 ;  /* 0x000000140838723c */ /* 0x004fe20000041840 */
[----:B------:R-:W-:-:S02]  /*64a0*/  F2FP.BF16.F32.PACK_AB R12, R195, R252 ;  /* 0x000000fcc30c723e */ /* 0x000fc400000010ff */
[----:B------:R-:W-:Y:S02]  /*64b0*/  F2FP.BF16.F32.PACK_AB R13, R230, R228 ;  /* 0x000000e4e60d723e */ /* 0x000fe400000010ff */
[----:B------:R-:W-:Y:S01]  /*64c0*/  F2FP.BF16.F32.PACK_AB R14, R235, R194 ;  /* 0x000000c2eb0e723e */ /* 0x000fe200000010ff */
[----:B------:R-:W-:Y:S01]  /*64d0*/  HMMA.16816.F32.BF16 R72, R8, R16, R60 ;  /* 0x000000100848723c */ /* 0x000fe2000004183c */
[----:B------:R-:W-:-:S05]  /*64e0*/  F2FP.BF16.F32.PACK_AB R15, R227, R229 ;  /* 0x000000e5e30f723e */ /* 0x000fca00000010ff */
[----:B------:R-:W-:Y:S01]  /*64f0*/  HMMA.16816.F32.BF16 R60, R8, R18, R48 ;  /* 0x00000012083c723c */ /* 0x000fe20000041830 */
[----:B---3--:R-:W-:-:S04]  /*6500*/  FFMA.FTZ R0, R85, UR6, -R4 ;  /* 0x0000000655007c23 */ /* 0x008fc80008010804 */
[----:B------:R2:W-:Y:S01]  /*6510*/  MUFU.EX2 R134, R0 ;  /* 0x0000000000867308 */ /* 0x0005e20000000800 */
[----:B------:R-:W-:Y:S06]  /*6520*/  HMMA.16816.F32.BF16 R76, R12, R20, R76 ;  /* 0x000000140c4c723c */ /* 0x000fec000004184c */
[-C--:B------:R-:W-:Y:S06]  /*6530*/  HMMA.16816.F32.BF16 R44, R8, R22.reuse, R44 ;  /* 0x00000016082c723c */ /* 0x080fec000004182c */
[----:B------:R-:W-:Y:S01]  /*6540*/  HMMA.16816.F32.BF16 R68, R12, R22, R52 ;  /* 0x000000160c44723c */ /* 0x000fe20000041834 */
[----:B------:R-:W3:Y:S01]  /*6550*/  LDSM.16.MT88.4 R20, [R184+0x5000] ;  /* 0x00500000b814783b */ /* 0x000ee20000004200 */
[----:B------:R-:W-:Y:S01]  /*6560*/  F2FP.BF16.F32.PACK_AB R8, R189, R182 ;  /* 0x000000b6bd08723e */ /* 0x000fe200000010ff */
[----:B--2---:R-:W-:Y:S01]  /*6570*/  FFMA.FTZ R0, R36, UR6, -R4 ;  /* 0x0000000624007c23 */ /* 0x004fe20008010804 */
[----:B------:R-:W-:-:S02]  /*6580*/  F2FP.BF16.F32.PACK_AB R10, R175, R179 ;  /* 0x000000b3af0a723e */ /* 0x000fc400000010ff */
[C---:B------:R-:W-:Y:S01]  /*6590*/  HMMA.16816.F32.BF16 R64, R12.reuse, R16, R80 ;  /* 0x000000100c40723c */ /* 0x040fe20000041850 */
[----:B------:R2:W-:Y:S05]  /*65a0*/  MUFU.EX2 R127, R0 ;  /* 0x00000000007f7308 */ /* 0x0005ea0000000800 */
[----:B------:R-:W-:Y:S01]  /*65b0*/  HMMA.16816.F32.BF16 R52, R12, R18, R32 ;  /* 0x000000120c34723c */ /* 0x000fe20000041820 */
[----:B------:R-:W4:Y:S06]  /*65c0*/  LDSM.16.MT88.4 R16, [R185+0x5000] ;  /* 0x00500000b910783b */ /* 0x000f2c0000004200 */
[----:B------:R-:W-:-:S02]  /*65d0*/  F2FP.BF16.F32.PACK_AB R12, R251, R234 ;  /* 0x000000eafb0c723e */ /* 0x000fc400000010ff */
[----:B------:R-:W-:Y:S02]  /*65e0*/  F2FP.BF16.F32.PACK_AB R13, R223, R226 ;  /* 0x000000e2df0d723e */ /* 0x000fe400000010ff */
[----:B------:R-:W-:Y:S01]  /*65f0*/  F2FP.BF16.F32.PACK_AB R14, R247, R250 ;  /* 0x000000faf70e723e */ /* 0x000fe200000010ff */
[----:B--2---:R-:W-:Y:S01]  /*6600*/  FFMA.FTZ R0, R95, UR6, -R3 ;  /* 0x000000065f007c23 */ /* 0x004fe20008010803 */
[----:B------:R-:W-:-:S03]  /*6610*/  F2FP.BF16.F32.PACK_AB R15, R217, R218 ;  /* 0x000000dad90f723e */ /* 0x000fc600000010ff */
[----:B------:R2:W-:Y:S04]  /*6620*/  MUFU.EX2 R114, R0 ;  /* 0x0000000000727308 */ /* 0x0005e80000000800 */
[----:B-1----:R-:W-:Y:S01]  /*6630*/  HMMA.16816.F32.BF16 R76, R12, R28, R76 ;  /* 0x0000001c0c4c723c */ /* 0x002fe2000004184c */
[----:B--2---:R-:W-:Y:S01]  /*6640*/  FFMA.FTZ R0, R98, UR6, -R3 ;  /* 0x0000000662007c23 */ /* 0x004fe20008010803 */
[----:B------:R-:W-:-:S03]  /*6650*/  IMAD.MOV.U32 R98, RZ, RZ, R137 ;  /* 0x000000ffff627224 */ /* 0x000fc600078e0089 */
[----:B------:R1:W2:Y:S02]  /*6660*/  MUFU.EX2 R95, R0 ;  /* 0x00000000005f7308 */ /* 0x0002a40000000800 */
[----:B-1----:R-:W-:Y:S01]  /*6670*/  FFMA.FTZ R0, R99, UR6, -R3 ;  /* 0x0000000663007c23 */ /* 0x002fe20008010803 */
[----:B--2---:R-:W-:Y:S01]  /*6680*/  F2FP.BF16.F32.PACK_AB R9, R95, R114 ;  /* 0x000000725f09723e */ /* 0x004fe200000010ff */
[----:B------:R-:W-:-:S04]  /*6690*/  IMAD.MOV.U32 R99, RZ, RZ, R136 ;  /* 0x000000ffff637224 */ /* 0x000fc800078e0088 */
[----:B------:R1:W-:Y:S01]  /*66a0*/  MUFU.EX2 R92, R0 ;  /* 0x00000000005c7308 */ /* 0x0003e20000000800 */
[----:B------:R-:W-:Y:S01]  /*66b0*/  FADD.FTZ R6, R6, R99 ;  /* 0x0000006306067221 */ /* 0x000fe20000010000 */
[----:B------:R-:W-:Y:S02]  /*66c0*/  IMAD.MOV.U32 R99, RZ, RZ, R167 ;  /* 0x000000ffff637224 */ /* 0x000fe400078e00a7 */
[----:B-1----:R-:W-:Y:S01]  /*66d0*/  FFMA.FTZ R0, R103, UR6, -R3 ;  /* 0x0000000667007c23 */ /* 0x002fe20008010803 */
[----:B------:R-:W-:-:S03]  /*66e0*/  IMAD.MOV.U32 R103, RZ, RZ, R145 ;  /* 0x000000ffff677224 */ /* 0x000fc600078e0091 */
[----:B------:R1:W2:Y:S02]  /*66f0*/  MUFU.EX2 R93, R0 ;  /* 0x00000000005d7308 */ /* 0x0002a40000000800 */
[----:B-1----:R-:W-:Y:S01]  /*6700*/  FFMA.FTZ R0, R96, UR6, -R4 ;  /* 0x0000000660007c23 */ /* 0x002fe20008010804 */
[----:B--2---:R-:W-:-:S05]  /*6710*/  F2FP.BF16.F32.PACK_AB R11, R93, R92 ;  /* 0x0000005c5d0b723e */ /* 0x004fca00000010ff */
[----:B------:R1:W-:Y:S02]  /*6720*/  MUFU.EX2 R96, R0 ;  /* 0x0000000000607308 */ /* 0x0003e40000000800 */
[C---:B------:R-:W-:Y:S06]  /*6730*/  HMMA.16816.F32.BF16 R48, R8.reuse, R28, R56 ;  /* 0x0000001c0830723c */ /* 0x040fec0000041838 */
[C---:B------:R-:W-:Y:S06]  /*6740*/  HMMA.16816.F32.BF16 R60, R8.reuse, R26, R60 ;  /* 0x0000001a083c723c */ /* 0x040fec000004183c */
[----:B------:R-:W-:Y:S01]  /*6750*/  HMMA.16816.F32.BF16 R44, R8, R30, R44 ;  /* 0x0000001e082c723c */ /* 0x000fe2000004182c */
[----:B-1----:R-:W-:Y:S01]  /*6760*/  FFMA.FTZ R0, R97, UR6, -R4 ;  /* 0x0000000661007c23 */ /* 0x002fe20008010804 */
[----:B------:R-:W-:-:S02]  /*6770*/  IMAD.MOV.U32 R97, RZ, RZ, R144 ;  /* 0x000000ffff617224 */ /* 0x000fc400078e0090 */
[----:B------:R-:W-:Y:S01]  /*6780*/  LDSM.16.MT88.4 R144, [R184+0x5c00] ;  /* 0x005c0000b890783b */ /* 0x000fe20000004200 */
[----:B------:R1:W-:Y:S01]  /*6790*/  MUFU.EX2 R94, R0 ;  /* 0x00000000005e7308 */ /* 0x0003e20000000800 */
[----:B------:R-:W-:Y:S06]  /*67a0*/  HMMA.16816.F32.BF16 R32, R8, R24, R72 ;  /* 0x000000180820723c */ /* 0x000fec0000041848 */
[----:B------:R-:W-:Y:S01]  /*67b0*/  HMMA.16816.F32.BF16 R72, R12, R30, R68 ;  /* 0x0000001e0c48723c */ /* 0x000fe20000041844 */
[----:B------:R-:W2:Y:S01]  /*67c0*/  LDSM.16.MT88.4 R28, [R184+0x5400] ;  /* 0x00540000b81c783b */ /* 0x000ea20000004200 */
[----:B------:R-:W-:-:S02]  /*67d0*/  F2FP.BF16.F32.PACK_AB R8, R172, R173 ;  /* 0x000000adac08723e */ /* 0x000fc400000010ff */
[----:B------:R-:W-:Y:S02]  /*67e0*/  F2FP.BF16.F32.PACK_AB R10, R134, R168 ;  /* 0x000000a8860a723e */ /* 0x000fe400000010ff */
[----:B------:R-:W-:Y:S01]  /*67f0*/  HMMA.16816.F32.BF16 R68, R12, R24, R64 ;  /* 0x000000180c44723c */ /* 0x000fe20000041840 */
[----:B-1----:R-:W-:Y:S01]  /*6800*/  FFMA.FTZ R0, R100, UR6, -R4 ;  /* 0x0000000664007c23 */ /* 0x002fe20008010804 */
[----:B------:R-:W-:-:S04]  /*6810*/  IMAD.MOV.U32 R100, RZ, RZ, R141 ;  /* 0x000000ffff647224 */ /* 0x000fc800078e008d */
[----:B------:R-:W-:Y:S01]  /*6820*/  HMMA.16816.F32.BF16 R64, R12, R26, R52 ;  /* 0x0000001a0c40723c */ /* 0x000fe20000041834 */
[----:B------:R-:W1:Y:S01]  /*6830*/  LDSM.16.MT88.4 R24, [R185+0x5400] ;  /* 0x00540000b918783b */ /* 0x000e620000004200 */
[----:B------:R5:W-:Y:S01]  /*6840*/  MUFU.EX2 R91, R0 ;  /* 0x00000000005b7308 */ /* 0x000be20000000800 */
[----:B------:R-:W-:-:S04]  /*6850*/  FADD.FTZ R6, R100, R6 ;  /* 0x0000000664067221 */ /* 0x000fc80000010000 */
[----:B------:R-:W-:Y:S01]  /*6860*/  F2FP.BF16.F32.PACK_AB R12, R243, R246 ;  /* 0x000000f6f30c723e */ /* 0x000fe200000010ff */
[----:B------:R-:W-:Y:S01]  /*6870*/  FADD.FTZ R6, R97, R6 ;  /* 0x0000000661067221 */ /* 0x000fe20000010000 */
[----:B------:R-:W-:Y:S02]  /*6880*/  F2FP.BF16.F32.PACK_AB R13, R215, R216 ;  /* 0x000000d8d70d723e */ /* 0x000fe400000010ff */
[----:B------:R-:W-:Y:S02]  /*6890*/  F2FP.BF16.F32.PACK_AB R14, R239, R242 ;  /* 0x000000f2ef0e723e */ /* 0x000fe400000010ff */
[----:B------:R-:W-:Y:S01]  /*68a0*/  F2FP.BF16.F32.PACK_AB R15, R211, R214 ;  /* 0x000000d6d30f723e */ /* 0x000fe200000010ff */
[----:B-----5:R-:W-:-:S06]  /*68b0*/  FFMA.FTZ R0, R105, UR6, -R3 ;  /* 0x0000000669007c23 */ /* 0x020fcc0008010803 */
[C---:B---3--:R-:W-:Y:S01]  /*68c0*/  HMMA.16816.F32.BF16 R52, R12.reuse, R22, R72 ;  /* 0x000000160c34723c */ /* 0x048fe20000041848 */
[----:B------:R3:W-:Y:S05]  /*68d0*/  MUFU.EX2 R89, R0 ;  /* 0x0000000000597308 */ /* 0x0007ea0000000800 */
[----:B----4-:R-:W-:Y:S01]  /*68e0*/  HMMA.16816.F32.BF16 R68, R12, R16, R68 ;  /* 0x000000100c44723c */ /* 0x010fe20000041844 */
[----:B---3--:R-:W-:-:S04]  /*68f0*/  FFMA.FTZ R0, R106, UR6, -R3 ;  /* 0x000000066a007c23 */ /* 0x008fc80008010803 */
[----:B------:R3:W4:Y:S02]  /*6900*/  MUFU.EX2 R88, R0 ;  /* 0x0000000000587308 */ /* 0x0007240000000800 */
[----:B---3--:R-:W-:Y:S01]  /*6910*/  FFMA.FTZ R0, R37, UR6, -R3 ;  /* 0x0000000625007c23 */ /* 0x008fe20008010803 */
[----:B----4-:R-:W-:-:S05]  /*6920*/  F2FP.BF16.F32.PACK_AB R9, R88, R89 ;  /* 0x000000595809723e */ /* 0x010fca00000010ff */
[----:B------:R3:W-:Y:S02]  /*6930*/  MUFU.EX2 R85, R0 ;  /* 0x0000000000557308 */ /* 0x0007e40000000800 */
[----:B---3--:R-:W-:-:S06]  /*6940*/  FFMA.FTZ R0, R42, UR6, -R3 ;  /* 0x000000062a007c23 */ /* 0x008fcc0008010803 */
[----:B------:R3:W4:Y:S02]  /*6950*/  MUFU.EX2 R86, R0 ;  /* 0x0000000000567308 */ /* 0x0007240000000800 */
[----:B---3--:R-:W-:Y:S01]  /*6960*/  FFMA.FTZ R0, R107, UR6, -R4 ;  /* 0x000000066b007c23 */ /* 0x008fe20008010804 */
[----:B----4-:R-:W-:-:S05]  /*6970*/  F2FP.BF16.F32.PACK_AB R11, R86, R85 ;  /* 0x00000055560b723e */ /* 0x010fca00000010ff */
[----:B------:R3:W-:Y:S02]  /*6980*/  MUFU.EX2 R90, R0 ;  /* 0x00000000005a7308 */ /* 0x0007e40000000800 */
[C---:B------:R-:W-:Y:S06]  /*6990*/  HMMA.16816.F32.BF16 R136, R8.reuse, R20, R48 ;  /* 0x000000140888723c */ /* 0x040fec0000041830 */
[----:B------:R-:W-:Y:S06]  /*69a0*/  HMMA.16816.F32.BF16 R48, R8, R18, R60 ;  /* 0x000000120830723c */ /* 0x000fec000004183c */
[----:B------:R-:W-:Y:S01]  /*69b0*/  HMMA.16816.F32.BF16 R60, R12, R20, R76 ;  /* 0x000000140c3c723c */ /* 0x000fe2000004184c */
[----:B---3--:R-:W-:-:S04]  /*69c0*/  FFMA.FTZ R0, R108, UR6, -R4 ;  /* 0x000000066c007c23 */ /* 0x008fc80008010804 */
[----:B------:R3:W4:Y:S01]  /*69d0*/  MUFU.EX2 R87, R0 ;  /* 0x0000000000577308 */ /* 0x0007220000000800 */
[C---:B------:R-:W-:Y:S01]  /*69e0*/  HMMA.16816.F32.BF16 R56, R8.reuse, R22, R44 ;  /* 0x000000160838723c */ /* 0x040fe2000004182c */
[----:B------:R-:W-:Y:S05]  /*69f0*/  LDSM.16.MT88.4 R20, [R185+0x5800] ;  /* 0x00580000b914783b */ /* 0x000fea0000004200 */
[----:B------:R-:W-:Y:S06]  /*6a00*/  HMMA.16816.F32.BF16 R44, R8, R16, R32 ;  /* 0x00000010082c723c */ /* 0x000fec0000041820 */
[----:B------:R-:W-:Y:S01]  /*6a10*/  HMMA.16816.F32.BF16 R32, R12, R18, R64 ;  /* 0x000000120c20723c */ /* 0x000fe20000041840 */
[----:B------:R-:W5:Y:S01]  /*6a20*/  LDSM.16.MT88.4 R16, [R184+0x5800] ;  /* 0x00580000b810783b */ /* 0x000f620000004200 */
[----:B------:R-:W-:Y:S01]  /*6a30*/  F2FP.BF16.F32.PACK_AB R8, R96, R127 ;  /* 0x0000007f6008723e */ /* 0x000fe200000010ff */
[----:B---3--:R-:W-:Y:S01]  /*6a40*/  FFMA.FTZ R0, R110, UR6, -R4 ;  /* 0x000000066e007c23 */ /* 0x008fe20008010804 */
[----:B------:R-:W-:-:S03]  /*6a50*/  F2FP.BF16.F32.PACK_AB R10, R91, R94 ;  /* 0x0000005e5b0a723e */ /* 0x000fc600000010ff */
[----:B----4-:R-:W-:Y:S01]  /*6a60*/  F2FP.BF16.F32.PACK_AB R12, R87, R90 ;  /* 0x0000005a570c723e */ /* 0x010fe200000010ff */
[----:B------:R3:W-:Y:S02]  /*6a70*/  MUFU.EX2 R84, R0 ;  /* 0x0000000000547308 */ /* 0x0007e40000000800 */
[----:B---3--:R-:W-:-:S06]  /*6a80*/  FFMA.FTZ R0, R43, UR6, -R3 ;  /* 0x000000062b007c23 */ /* 0x008fcc0008010803 */
[----:B------:R3:W-:Y:S02]  /*6a90*/  MUFU.EX2 R83, R0 ;  /* 0x0000000000537308 */ /* 0x0007e40000000800 */
[----:B---3--:R-:W-:-:S06]  /*6aa0*/  FFMA.FTZ R0, R102, UR6, -R3 ;  /* 0x0000000666007c23 */ /* 0x008fcc0008010803 */
        /* <DEDUP_REMOVED lines=8> */
[----:B------:R3:W4:Y:S02]  /*6b30*/  MUFU.EX2 R76, R0 ;  /* 0x00000000004c7308 */ /* 0x0007240000000800 */
[C---:B--2---:R-:W-:Y:S06]  /*6b40*/  HMMA.16816.F32.BF16 R136, R8.reuse, R28, R136 ;  /* 0x0000001c0888723c */ /* 0x044fec0000041888 */
[C---:B------:R-:W-:Y:S06]  /*6b50*/  HMMA.16816.F32.BF16 R56, R8.reuse, R30, R56 ;  /* 0x0000001e0838723c */ /* 0x040fec0000041838 */
[----:B-1----:R-:W-:Y:S01]  /*6b60*/  HMMA.16816.F32.BF16 R156, R8, R24, R44 ;  /* 0x00000018089c723c */ /* 0x002fe2000004182c */
[----:B---3--:R-:W-:Y:S01]  /*6b70*/  FFMA.FTZ R0, R116, UR6, -R4 ;  /* 0x0000000674007c23 */ /* 0x008fe20008010804 */
[----:B----4-:R-:W-:-:S03]  /*6b80*/  F2FP.BF16.F32.PACK_AB R14, R76, R84 ;  /* 0x000000544c0e723e */ /* 0x010fc600000010ff */
        /* <DEDUP_REMOVED lines=14> */
[----:B------:R-:W1:Y:S01]  /*6c70*/  LDSM.16.MT88.4 R32, [R185+0x5c00] ;  /* 0x005c0000b920783b */ /* 0x000e620000004200 */
[----:B------:R2:W-:Y:S05]  /*6c80*/  MUFU.EX2 R72, R0 ;  /* 0x0000000000487308 */ /* 0x0005ea0000000800 */
[----:B------:R-:W-:Y:S02]  /*6c90*/  F2FP.BF16.F32.PACK_AB R8, R245, R248 ;  /* 0x000000f8f508723e */ /* 0x000fe400000010ff */
[----:B------:R-:W-:Y:S02]  /*6ca0*/  F2FP.BF16.F32.PACK_AB R9, R193, R204 ;  /* 0x000000ccc109723e */ /* 0x000fe400000010ff */
[----:B------:R-:W-:-:S02]  /*6cb0*/  F2FP.BF16.F32.PACK_AB R10, R241, R244 ;  /* 0x000000f4f10a723e */ /* 0x000fc400000010ff */
[----:B------:R-:W-:Y:S01]  /*6cc0*/  F2FP.BF16.F32.PACK_AB R11, R191, R192 ;  /* 0x000000c0bf0b723e */ /* 0x000fe200000010ff */
[----:B--2---:R-:W-:-:S06]  /*6cd0*/  FFMA.FTZ R0, R111, UR6, -R3 ;  /* 0x000000066f007c23 */ /* 0x004fcc0008010803 */
[C---:B-----5:R-:W-:Y:S01]  /*6ce0*/  HMMA.16816.F32.BF16 R28, R8.reuse, R18, R28 ;  /* 0x00000012081c723c */ /* 0x060fe2000004181c */
[----:B------:R2:W3:Y:S05]  /*6cf0*/  MUFU.EX2 R67, R0 ;  /* 0x0000000000437308 */ /* 0x0004ea0000000800 */
[C---:B------:R-:W-:Y:S06]  /*6d00*/  HMMA.16816.F32.BF16 R44, R8.reuse, R20, R44 ;  /* 0x00000014082c723c */ /* 0x040fec000004182c */
[----:B------:R-:W-:Y:S01]  /*6d10*/  HMMA.16816.F32.BF16 R24, R8, R22, R24 ;  /* 0x000000160818723c */ /* 0x000fe20000041818 */
[----:B--2---:R-:W-:Y:S01]  /*6d20*/  FFMA.FTZ R0, R112, UR6, -R3 ;  /* 0x0000000670007c23 */ /* 0x004fe20008010803 */
[----:B---3--:R-:W-:-:S03]  /*6d30*/  F2FP.BF16.F32.PACK_AB R13, R67, R72 ;  /* 0x00000048430d723e */ /* 0x008fc600000010ff */
[----:B------:R2:W-:Y:S02]  /*6d40*/  MUFU.EX2 R64, R0 ;  /* 0x0000000000407308 */ /* 0x0005e40000000800 */
[----:B--2---:R-:W-:-:S06]  /*6d50*/  FFMA.FTZ R0, R113, UR6, -R3 ;  /* 0x0000000671007c23 */ /* 0x004fcc0008010803 */
[----:B------:R2:W3:Y:S02]  /*6d60*/  MUFU.EX2 R65, R0 ;  /* 0x0000000000417308 */ /* 0x0004e40000000800 */
[--C-:B--2---:R-:W-:Y:S01]  /*6d70*/  FFMA.FTZ R0, R140, UR6, -R4.reuse ;  /* 0x000000068c007c23 */ /* 0x104fe20008010804 */
[----:B---3--:R-:W-:Y:S01]  /*6d80*/  F2FP.BF16.F32.PACK_AB R15, R65, R64 ;  /* 0x00000040410f723e */ /* 0x008fe200000010ff */
[-C--:B------:R-:W-:Y:S04]  /*6d90*/  HMMA.16816.F32.BF16 R140, R8, R16.reuse, R60 ;  /* 0x00000010088c723c */ /* 0x080fe8000004183c */
[----:B------:R-:W-:Y:S02]  /*6da0*/  MUFU.EX2 R8, R2 ;  /* 0x0000000200087308 */ /* 0x000fe40000000800 */
[C---:B------:R-:W-:Y:S06]  /*6db0*/  HMMA.16816.F32.BF16 R136, R12.reuse, R16, R136 ;  /* 0x000000100c88723c */ /* 0x040fec0000041888 */
[----:B------:R2:W-:Y:S01]  /*6dc0*/  MUFU.EX2 R66, R0 ;  /* 0x0000000000427308 */ /* 0x0005e20000000800 */
[C---:B------:R-:W-:Y:S06]  /*6dd0*/  HMMA.16816.F32.BF16 R148, R12.reuse, R18, R56 ;  /* 0x000000120c94723c */ /* 0x040fec0000041838 */
[C---:B------:R-:W-:Y:S06]  /*6de0*/  HMMA.16816.F32.BF16 R156, R12.reuse, R20, R156 ;  /* 0x000000140c9c723c */ /* 0x040fec000004189c */
[----:B------:R-:W-:Y:S01]  /*6df0*/  HMMA.16816.F32.BF16 R12, R12, R22, R48 ;  /* 0x000000160c0c723c */ /* 0x000fe20000041830 */
[----:B--2---:R-:W-:Y:S01]  /*6e00*/  FFMA.FTZ R0, R131, UR6, -R4 ;  /* 0x0000000683007c23 */ /* 0x004fe20008010804 */
[----:B------:R-:W-:-:S03]  /*6e10*/  FADD.FTZ R4, R154, R152 ;  /* 0x000000989a047221 */ /* 0x000fc60000010000 */
[----:B------:R2:W3:Y:S02]  /*6e20*/  MUFU.EX2 R52, R0 ;  /* 0x0000000000347308 */ /* 0x0004e40000000800 */
[----:B--2---:R-:W-:-:S06]  /*6e30*/  FFMA.FTZ R0, R117, UR6, -R3 ;  /* 0x0000000675007c23 */ /* 0x004fcc0008010803 */
[----:B------:R2:W-:Y:S02]  /*6e40*/  MUFU.EX2 R43, R0 ;  /* 0x00000000002b7308 */ /* 0x0005e40000000800 */
[----:B--2---:R-:W-:-:S06]  /*6e50*/  FFMA.FTZ R0, R120, UR6, -R3 ;  /* 0x0000000678007c23 */ /* 0x004fcc0008010803 */
[----:B------:R2:W-:Y:S02]  /*6e60*/  MUFU.EX2 R42, R0 ;  /* 0x00000000002a7308 */ /* 0x0005e40000000800 */
[--C-:B--2---:R-:W-:Y:S01]  /*6e70*/  FFMA.FTZ R0, R122, UR6, -R3.reuse ;  /* 0x000000067a007c23 */ /* 0x104fe20008010803 */
[----:B------:R-:W-:-:S05]  /*6e80*/  FFMA.FTZ R3, R125, UR6, -R3 ;  /* 0x000000067d037c23 */ /* 0x000fca0008010803 */
[----:B------:R2:W-:Y:S08]  /*6e90*/  MUFU.EX2 R37, R0 ;  /* 0x0000000000257308 */ /* 0x0005f00000000800 */
[----:B------:R4:W5:Y:S01]  /*6ea0*/  MUFU.EX2 R36, R3 ;  /* 0x0000000300247308 */ /* 0x0009620000000800 */
[----:B--2---:R-:W-:Y:S01]  /*6eb0*/  FFMA.FTZ R0, R166, UR6, -R5 ;  /* 0x00000006a6007c23 */ /* 0x004fe20008010805 */
[----:B---3--:R-:W-:-:S06]  /*6ec0*/  F2FP.BF16.F32.PACK_AB R166, R52, R66 ;  /* 0x0000004234a6723e */ /* 0x008fcc00000010ff */
[----:B------:R2:W3:Y:S01]  /*6ed0*/  MUFU.EX2 R17, R0 ;  /* 0x0000000000117308 */ /* 0x0004e20000000800 */
[----:B----4-:R-:W-:Y:S01]  /*6ee0*/  FADD.FTZ R3, R163, R162 ;  /* 0x000000a2a3037221 */ /* 0x010fe20000010000 */
[----:B-----5:R-:W-:Y:S02]  /*6ef0*/  F2FP.BF16.F32.PACK_AB R167, R36, R37 ;  /* 0x0000002524a7723e */ /* 0x020fe400000010ff */
[----:B------:R-:W-:Y:S01]  /*6f00*/  F2FP.BF16.F32.PACK_AB R162, R231, R236 ;  /* 0x000000ece7a2723e */ /* 0x000fe200000010ff */
[----:B------:R-:W-:Y:S01]  /*6f10*/  FADD.FTZ R2, R206, R3 ;  /* 0x00000003ce027221 */ /* 0x000fe20000010000 */
[----:B--2---:R-:W-:Y:S01]  /*6f20*/  FFMA.FTZ R0, R165, UR6, -R5 ;  /* 0x00000006a5007c23 */ /* 0x004fe20008010805 */
[----:B------:R-:W-:Y:S01]  /*6f30*/  FADD.FTZ R5, R119, R118 ;  /* 0x0000007677057221 */ /* 0x000fe20000010000 */
[----:B------:R-:W-:Y:S02]  /*6f40*/  F2FP.BF16.F32.PACK_AB R165, R42, R43 ;  /* 0x0000002b2aa5723e */ /* 0x000fe400000010ff */
[----:B------:R2:W4:Y:S01]  /*6f50*/  MUFU.EX2 R16, R0 ;  /* 0x0000000000107308 */ /* 0x0005220000000800 */
[----:B------:R-:W-:-:S04]  /*6f60*/  FADD.FTZ R3, R124, R5 ;  /* 0x000000057c037221 */ /* 0x000fc80000010000 */
[----:B------:R-:W-:Y:S01]  /*6f70*/  FADD.FTZ R3, R128, R3 ;  /* 0x0000000380037221 */ /* 0x000fe20000010000 */
[----:B------:R-:W-:Y:S03]  /*6f80*/  HMMA.16816.F32.BF16 R136, R164, R144, R136 ;  /* 0x00000090a488723c */ /* 0x000fe60000041888 */
[----:B------:R-:W-:-:S03]  /*6f90*/  FADD.FTZ R3, R153, R3 ;  /* 0x0000000399037221 */ /* 0x000fc60000010000 */
[----:B------:R-:W-:Y:S01]  /*6fa0*/  HMMA.16816.F32.BF16 R148, R164, R146, R148 ;  /* 0x00000092a494723c */ /* 0x000fe20000041894 */
[----:B--2---:R-:W-:Y:S01]  /*6fb0*/  FADD.FTZ R0, R160, R4 ;  /* 0x00000004a0007221 */ /* 0x004fe20000010000 */
[----:B------:R-:W-:Y:S01]  /*6fc0*/  FADD.FTZ R4, R210, R2 ;  /* 0x00000002d2047221 */ /* 0x000fe20000010000 */
[----:B------:R-:W-:-:S03]  /*6fd0*/  F2FP.BF16.F32.PACK_AB R160, R237, R240 ;  /* 0x000000f0eda0723e */ /* 0x000fc600000010ff */
[----:B-1----:R-:W-:Y:S01]  /*6fe0*/  HMMA.16816.F32.BF16 R156, R164, R32, R156 ;  /* 0x00000020a49c723c */ /* 0x002fe2000004189c */
[----:B------:R-:W-:Y:S01]  /*6ff0*/  FADD.FTZ R2, R161, R0 ;  /* 0x00000000a1027221 */ /* 0x000fe20000010000 */
[----:B------:R-:W-:Y:S01]  /*7000*/  FADD.FTZ R0, R103, R6 ;  /* 0x0000000667007221 */ /* 0x000fe20000010000 */
[----:B------:R-:W-:Y:S01]  /*7010*/  FADD.FTZ R5, R222, R4 ;  /* 0x00000004de057221 */ /* 0x000fe20000010000 */
[----:B---3--:R-:W-:Y:S01]  /*7020*/  F2FP.BF16.F32.PACK_AB R161, R17, R190 ;  /* 0x000000be11a1723e */ /* 0x008fe200000010ff */
[----:B------:R-:W-:Y:S01]  /*7030*/  FADD.FTZ R4, R171, R2 ;  /* 0x00000002ab047221 */ /* 0x000fe20000010000 */
[----:B------:R-:W-:Y:S01]  /*7040*/  FADD.FTZ R2, R99, R0 ;  /* 0x0000000063027221 */ /* 0x000fe20000010000 */
[----:B------:R-:W-:Y:S01]  /*7050*/  FADD.FTZ R0, R224, R5 ;  /* 0x00000005e0007221 */ /* 0x000fe20000010000 */
[----:B----4-:R-:W-:Y:S01]  /*7060*/  F2FP.BF16.F32.PACK_AB R163, R8, R16 ;  /* 0x0000001008a3723e */ /* 0x010fe200000010ff */
        /* <DEDUP_REMOVED lines=107> */
[----:B------:R1:W-:Y:S01]  /*7720*/  STL [R1+0x68], R4 ;  /* 0x0000680401007387 */ /* 0x0003e20000100800 */
[----:B------:R-:W-:-:S02]  /*7730*/  VIADD R195, R188, 0x400 ;  /* 0x00000400bcc37836 */ /* 0x000fc40000000000 */
[C---:B------:R-:W-:Y:S01]  /*7740*/  VIADD R194, R188.reuse, 0x800 ;  /* 0x00000800bcc27836 */ /* 0x040fe20000000000 */
[----:B------:R1:W-:Y:S01]  /*7750*/  STL [R1+0x6c], R3 ;  /* 0x00006c0301007387 */ /* 0x0003e20000100800 */
[C---:B------:R-:W-:Y:S01]  /*7760*/  HMMA.16816.F32.BF16 R144, R160.reuse, R146, R28 ;  /* 0x00000092a090723c */ /* 0x040fe2000004181c */
[C---:B------:R-:W-:Y:S02]  /*7770*/  VIADD R193, R188.reuse, 0xc00 ;  /* 0x00000c00bcc17836 */ /* 0x040fe40000000000 */
[----:B------:R1:W-:Y:S01]  /*7780*/  STL [R1+0x70], R2 ;  /* 0x0000700201007387 */ /* 0x0003e20000100800 */
[C---:B------:R-:W-:Y:S02]  /*7790*/  VIADD R192, R188.reuse, 0x1000 ;  /* 0x00001000bcc07836 */ /* 0x040fe40000000000 */
[----:B------:R-:W-:Y:S01]  /*77a0*/  HMMA.16816.F32.BF16 R152, R160, R32, R44 ;  /* 0x00000020a098723c */ /* 0x000fe2000004182c */
[----:B------:R1:W-:Y:S01]  /*77b0*/  STL [R1+0x74], R0 ;  /* 0x0000740001007387 */ /* 0x0003e20000100800 */
[----:B------:R-:W-:-:S02]  /*77c0*/  VIADD R191, R188, 0x1400 ;  /* 0x00001400bcbf7836 */ /* 0x000fc40000000000 */
[C---:B------:R-:W-:Y:S02]  /*77d0*/  VIADD R190, R188.reuse, 0x1800 ;  /* 0x00001800bcbe7836 */ /* 0x040fe40000000000 */
[----:B------:R-:W-:Y:S01]  /*77e0*/  HMMA.16816.F32.BF16 R164, R164, R34, R12 ;  /* 0x00000022a4a4723c */ /* 0x000fe2000004180c */
[----:B------:R-:W-:-:S05]  /*77f0*/  VIADD R189, R188, 0x1c00 ;  /* 0x00001c00bcbd7836 */ /* 0x000fca0000000000 */
[----:B------:R-:W-:Y:S01]  /*7800*/  HMMA.16816.F32.BF16 R160, R160, R34, R24 ;  /* 0x00000022a0a0723c */ /* 0x000fe20000041818 */
[----:B------:R-:W-:-:S08]  /*7810*/  NOP ;  /* 0x0000000000007918 */ /* 0x000fd00000000000 */
[----:B------:R-:W-:-:S15]  /*7820*/  @!P0 BRA `(.L_x_185) ;  /* 0x0000005c00488947 */ /* 0x000fde0003800000 */
[----:B------:R-:W2:Y:S01]  /*7830*/  LDL R252, [R1+0x10] ;  /* 0x0000100001fc7983 */ /* 0x000ea20000100800 */
[----:B------:R-:W-:-:S04]  /*7840*/  DEPBAR.LE SB0, 0x0 ;  /* 0x000080000000791a */ /* 0x000fc80000000000 */
[----:B------:R-:W3:Y:S01]  /*7850*/  LDL R237, [R1+0x90] ;  /* 0x0000900001ed7983 */ /* 0x000ee20000100800 */
[----:B------:R-:W-:-:S03]  /*7860*/  ULDC.64 UR4, c[0x0][0x220] ;  /* 0x0000880000047ab9 */ /* 0x000fc60000000a00 */
[----:B------:R-:W4:Y:S04]  /*7870*/  LDL.64 R240, [R1+0x18] ;  /* 0x0000180001f07983 */ /* 0x000f280000100a00 */
[----:B------:R-:W4:Y:S04]  /*7880*/  LDL R236, [R1+0x80] ;  /* 0x0000800001ec7983 */ /* 0x000f280000100800 */
[----:B------:R-:W5:Y:S01]  /*7890*/  LDL R231, [R1+0x84] ;  /* 0x0000840001e77983 */ /* 0x000f620000100800 */
[----:B------:R-:W-:Y:S01]  /*78a0*/  IMAD.SHL.U32 R8, R212, 0x40, RZ ;  /* 0x00000040d4087824 */ /* 0x000fe200078e00ff */
[----:B------:R-:W1:Y:S02]  /*78b0*/  S2R R223, SR_TID.X ;  /* 0x0000000000df7919 */ /* 0x000e640000002100 */
[----:B-1----:R-:W-:-:S05]  /*78c0*/  IMAD.SHL.U32 R223, R223, 0x2, RZ ;  /* 0x00000002dfdf7824 */ /* 0x002fca00078e00ff */
[----:B------:R-:W-:Y:S01]  /*78d0*/  LOP3.LUT R223, R223, 0x6, RZ, 0xc0, !PT ;  /* 0x00000006dfdf7812 */ /* 0x000fe200078ec0ff */
[----:B------:R-:W-:Y:S01]  /*78e0*/  BAR.SYNC.DEFER_BLOCKING 0x0 ;  /* 0x0000000000007b1d */ /* 0x000fe20000010000 */
[----:B--2---:R-:W-:-:S05]  /*78f0*/  VIADD R221, R252, 0xfffffffe ;  /* 0xfffffffefcdd7836 */ /* 0x004fca0000000000 */
[----:B------:R-:W-:Y:S01]  /*7900*/  SHF.R.S32.HI R0, RZ, 0x1f, R221 ;  /* 0x0000001fff007819 */ /* 0x000fe200000114dd */
[----:B---3--:R-:W-:Y:S02]  /*7910*/  IMAD R4, R237, R221, RZ ;  /* 0x000000dded047224 */ /* 0x008fe400078e02ff */
[----:B----4-:R-:W-:-:S04]  /*7920*/  IMAD.WIDE.U32 R2, R221, R236, R240 ;  /* 0x000000ecdd027225 */ /* 0x010fc800078e00f0 */
[----:B------:R-:W-:Y:S01]  /*7930*/  IMAD R0, R0, R236, R4 ;  /* 0x000000ec00007224 */ /* 0x000fe200078e0204 */
[----:B------:R-:W-:-:S03]  /*7940*/  LEA R6, P1, R2, UR4, 0x1 ;  /* 0x0000000402067c11 */ /* 0x000fc6000f8208ff */
[----:B------:R-:W-:Y:S01]  /*7950*/  IMAD.IADD R3, R3, 0x1, R0 ;  /* 0x0000000103037824 */ /* 0x000fe200078e0200 */
[----:B------:R-:W-:Y:S02]  /*7960*/  SHF.L.U64.HI R0, R212, 0x6, R213 ;  /* 0x00000006d4007819 */ /* 0x000fe400000102d5 */
[----:B------:R-:W-:Y:S02]  /*7970*/  IADD3 R4, P0, R8, R6, RZ ;  /* 0x0000000608047210 */ /* 0x000fe40007f1e0ff */
[----:B------:R-:W-:Y:S02]  /*7980*/  LEA.HI.X R7, R2, UR5, R3, 0x1, P1 ;  /* 0x0000000502077c11 */ /* 0x000fe400088f0c03 */
[----:B------:R-:W-:-:S03]  /*7990*/  IADD3 R2, P1, R4, R8, RZ ;  /* 0x0000000804027210 */ /* 0x000fc60007f3e0ff */
[----:B------:R-:W-:Y:S01]  /*79a0*/  IMAD.X R5, R0, 0x1, R7, P0 ;  /* 0x0000000100057824 */ /* 0x000fe200000e0607 */
[----:B------:R-:W-:Y:S01]  /*79b0*/  IADD3 R8, P0, R2, R8, RZ ;  /* 0x0000000802087210 */ /* 0x000fe20007f1e0ff */
[----:B------:R-:W-:Y:S01]  /*79c0*/  @!PT LDS RZ, [RZ] ;  /* 0x00000000fffff984 */ /* 0x000fe20000000800 */
[----:B------:R-:W-:Y:S01]  /*79d0*/  @!PT LDS RZ, [RZ] ;  /* 0x00000000fffff984 */ /* 0x000fe20000000800 */
[----:B------:R-:W-:Y:S01]  /*79e0*/  @!PT LDS RZ, [RZ] ;  /* 0x00000000fffff984 */ /* 0x000fe20000000800 */
[----:B------:R-:W-:Y:S02]  /*79f0*/  LDGSTS.E.BYPASS.LTC128B.128 [R220+0x4000], desc[UR12][R6.64] ;  /* 0x0400000006dc7fae */ /* 0x000fe4000b901d4c */
[--C-:B------:R-:W-:Y:S02]  /*7a00*/  IMAD.X R3, R5, 0x1, R0.reuse, P1 ;  /* 0x0000000105037824 */ /* 0x100fe400008e0600 */
[----:B------:R-:W-:Y:S02]  /*7a10*/  LDGSTS.E.BYPASS.LTC128B.128 [R220+0x4800], desc[UR12][R4.64] ;  /* 0x0480000004dc7fae */ /* 0x000fe4000b901d4c */
[----:B------:R-:W-:Y:S02]  /*7a20*/  IMAD.X R9, R3, 0x1, R0, P0 ;  /* 0x0000000103097824 */ /* 0x000fe400000e0600 */
[----:B------:R-:W-:Y:S04]  /*7a30*/  LDGSTS.E.BYPASS.LTC128B.128 [R220+0x5000], desc[UR12][R2.64] ;  /* 0x0500000002dc7fae */ /* 0x000fe8000b901d4c */
[----:B------:R1:W-:Y:S04]  /*7a40*/  LDGSTS.E.BYPASS.LTC128B.128 [R220+0x5800], desc[UR12][R8.64] ;  /* 0x0580000008dc7fae */ /* 0x0003e8000b901d4c */
[----:B------:R-:W-:Y:S04]  /*7a50*/  LDSM.16.M88.4 R64, [R135+0x3000] ;  /* 0x003000008740783b */ /* 0x000fe80000000200 */
[----:B------:R-:W-:Y:S04]  /*7a60*/  LDSM.16.M88.4 R60, [R135+0x3400] ;  /* 0x00340000873c783b */ /* 0x000fe80000000200 */
[----:B------:R-:W-:Y:S04]  /*7a70*/  LDSM.16.M88.4 R56, [R135+0x3800] ;  /* 0x003800008738783b */ /* 0x000fe80000000200 */
[----:B------:R-:W-:Y:S04]  /*7a80*/  LDSM.16.M88.4 R52, [R135+0x3c00] ;  /* 0x003c00008734783b */ /* 0x000fe80000000200 */
[----:B------:R-:W-:Y:S04]  /*7a90*/  LDSM.16.M88.4 R80, [R135+0x2000] ;  /* 0x002000008750783b */ /* 0x000fe80000000200 */
[----:B------:R-:W-:Y:S04]  /*7aa0*/  LDSM.16.M88.4 R76, [R135+0x2400] ;  /* 0x00240000874c783b */ /* 0x000fe80000000200 */
[----:B-1----:R-:W1:Y:S04]  /*7ab0*/  LDSM.16.M88.4 R8, [R186+0x1000] ;  /* 0x00100000ba08783b */ /* 0x002e680000000200 */
[----:B------:R-:W2:Y:S04]  /*7ac0*/  LDSM.16.M88.4 R72, [R135+0x2800] ;  /* 0x002800008748783b */ /* 0x000ea80000000200 */
[----:B------:R-:W3:Y:S04]  /*7ad0*/  LDSM.16.M88.4 R68, [R135+0x2c00] ;  /* 0x002c00008744783b */ /* 0x000ee80000000200 */
[----:B------:R-:W-:Y:S04]  /*7ae0*/  LDSM.16.M88.4 R4, [R187+0x1000] ;  /* 0x00100000bb04783b */ /* 0x000fe80000000200 */
[----:B------:R-:W4:Y:S04]  /*7af0*/  LDSM.16.M88.4 R24, [R192] ;  /* 0x00000000c018783b */ /* 0x000f280000000200 */
[----:B------:R-:W4:Y:S04]  /*7b00*/  LDSM.16.M88.4 R20, [R191] ;  /* 0x00000000bf14783b */ /* 0x000f280000000200 */
[----:B------:R-:W4:Y:S04]  /*7b10*/  LDSM.16.M88.4 R84, [R190] ;  /* 0x00000000be54783b */ /* 0x000f280000000200 */
[----:B------:R-:W4:Y:S04]  /*7b20*/  LDSM.16.M88.4 R88, [R189] ;  /* 0x00000000bd58783b */ /* 0x000f280000000200 */
[----:B------:R-:W4:Y:S04]  /*7b30*/  LDSM.16.M88.4 R48, [R188] ;  /* 0x00000000bc30783b */ /* 0x000f280000000200 */
[----:B------:R-:W4:Y:S04]  /*7b40*/  LDSM.16.M88.4 R44, [R195] ;  /* 0x00000000c32c783b */ /* 0x000f280000000200 */
[----:B------:R-:W4:Y:S04]  /*7b50*/  LDSM.16.M88.4 R32, [R194] ;  /* 0x00000000c220783b */ /* 0x000f280000000200 */
[----:B------:R-:W4:Y:S01]  /*7b60*/  LDSM.16.M88.4 R28, [R193] ;  /* 0x00000000c11c783b */ /* 0x000f220000000200 */
[C---:B-1----:R-:W-:Y:S03]  /*7b70*/  HMMA.16816.F32.BF16 R120, R8.reuse, R64, RZ ;  /* 0x000000400878723c */ /* 0x042fe600000418ff */
[----:B------:R-:W1:Y:S03]  /*7b80*/  LDSM.16.M88.4 R12, [R186] ;  /* 0x00000000ba0c783b */ /* 0x000e660000000200 */
[----:B------:R-:W-:Y:S01]  /*7b90*/  HMMA.16816.F32.BF16 R116, R8, R66, RZ ;  /* 0x000000420874723c */ /* 0x000fe200000418ff */
[----:B------:R-:W1:Y:S01]  /*7ba0*/  LDSM.16.M88.4 R16, [R187] ;  /* 0x00000000bb10783b */ /* 0x000e620000000200 */
[----:B-----5:R-:W-:-:S02]  /*7bb0*/  IMAD.MOV.U32 R222, RZ, RZ, R231 ;  /* 0x000000ffffde7224 */ /* 0x020fc400078e00e7 */
[----:B------:R-:W-:Y:S01]  /*7bc0*/  VIADD R2, R252, 0xfffffffe ;  /* 0xfffffffefc027836 */ /* 0x000fe20000000000 */
[----:B------:R-:W0:Y:S01]  /*7bd0*/  LDGDEPBAR ;  /* 0x00000000000079af */ /* 0x000e220000000000 */
        /* <DEDUP_REMOVED lines=9> */
[C---:B--2---:R-:W-:Y:S06]  /*7c70*/  HMMA.16816.F32.BF16 R172, R8.reuse, R72, RZ ;  /* 0x0000004808ac723c */ /* 0x044fec00000418ff */
[C---:B------:R-:W-:Y:S06]  /*7c80*/  HMMA.16816.F32.BF16 R168, R8.reuse, R74, RZ ;  /* 0x0000004a08a8723c */ /* 0x040fec00000418ff */
[C---:B---3--:R-:W-:Y:S06]  /*7c90*/  HMMA.16816.F32.BF16 R128, R8.reuse, R68, RZ ;  /* 0x000000440880723c */ /* 0x048fec00000418ff */
[C---:B------:R-:W-:Y:S06]  /*7ca0*/  HMMA.16816.F32.BF16 R124, R8.reuse, R70, RZ ;  /* 0x00000046087c723c */ /* 0x040fec00000418ff */
[----:B------:R-:W-:Y:S06]  /*7cb0*/  HMMA.16816.F32.BF16 R92, R8, R54, RZ ;  /* 0x00000036085c723c */ /* 0x000fec00000418ff */
[----:B----4-:R-:W-:Y:S01]  /*7cc0*/  HMMA.16816.F32.BF16 R248, R4, R24, R120 ;  /* 0x0000001804f8723c */ /* 0x010fe20000041878 */
[C---:B------:R-:W-:Y:S01]  /*7cd0*/  IMAD R0, R2.reuse, 0x80, R223 ;  /* 0x0000008002007824 */ /* 0x040fe200078e02df */
[----:B------:R-:W-:Y:S01]  /*7ce0*/  ISETP.GT.AND P0, PT, R2, R222, PT ;  /* 0x000000de0200720c */ /* 0x000fe20003f04270 */
[----:B------:R-:W-:-:S04]  /*7cf0*/  DEPBAR.LE SB0, 0x0 ;  /* 0x000080000000791a */ /* 0x000fc80000000000 */
        /* <DEDUP_REMOVED lines=15> */
[----:B------:R-:W-:Y:S04]  /*7df0*/  STL.64 [R1], R120 ;  /* 0x0000007801007387 */ /* 0x000fe80000100a00 */
[----:B------:R-:W-:Y:S01]  /*7e00*/  STL.64 [R1+0x8], R122 ;  /* 0x0000087a01007387 */ /* 0x000fe20000100a00 */
[C---:B-1----:R-:W-:Y:S03]  /*7e10*/  HMMA.16816.F32.BF16 R8, R12.reuse, R80, RZ ;  /* 0x000000500c08723c */ /* 0x042fe600000418ff */
[----:B------:R-:W-:Y:S04]  /*7e20*/  STL.64 [R1+0x20], R116 ;  /* 0x0000207401007387 */ /* 0x000fe80000100a00 */
[----:B------:R-:W-:Y:S04]  /*7e30*/  STL.64 [R1+0x28], R118 ;  /* 0x0000287601007387 */ /* 0x000fe80000100a00 */
[----:B------:R-:W-:Y:S04]  /*7e40*/  STL.64 [R1+0x30], R112 ;  /* 0x0000307001007387 */ /* 0x000fe80000100a00 */
[----:B------:R-:W-:Y:S04]  /*7e50*/  STL.64 [R1+0x38], R114 ;  /* 0x0000387201007387 */ /* 0x000fe80000100a00 */
[----:B------:R-:W-:Y:S04]  /*7e60*/  STL.64 [R1+0x40], R108 ;  /* 0x0000406c01007387 */ /* 0x000fe80000100a00 */
[----:B------:R1:W-:Y:S04]  /*7e70*/  STL.64 [R1+0x48], R110 ;  /* 0x0000486e01007387 */ /* 0x0003e80000100a00 */
[----:B------:R-:W-:Y:S04]  /*7e80*/  STL.64 [R1+0xb0], R104 ;  /* 0x0000b06801007387 */ /* 0x000fe80000100a00 */
[----:B------:R2:W-:Y:S04]  /*7e90*/  STL.64 [R1+0xb8], R106 ;  /* 0x0000b86a01007387 */ /* 0x0005e80000100a00 */
[----:B------:R-:W-:Y:S04]  /*7ea0*/  STL.64 [R1+0x50], R96 ;  /* 0x0000506001007387 */ /* 0x000fe80000100a00 */
[----:B------:R-:W-:Y:S04]  /*7eb0*/  STL.64 [R1+0x58], R98 ;  /* 0x0000586201007387 */ /* 0x000fe80000100a00 */
[----:B------:R-:W-:Y:S01]  /*7ec0*/  STL.64 [R1+0xa0], R4 ;  /* 0x0000a00401007387 */ /* 0x000fe20000100a00 */
[C---:B-1----:R-:W-:Y:S03]  /*7ed0*/  HMMA.16816.F32.BF16 R108, R12.reuse, R82, RZ ;  /* 0x000000520c6c723c */ /* 0x042fe600000418ff */
[----:B------:R1:W-:Y:S03]  /*7ee0*/  STL.64 [R1+0xa8], R6 ;  /* 0x0000a80601007387 */ /* 0x0003e60000100a00 */
[C---:B--2---:R-:W-:Y:S06]  /*7ef0*/  HMMA.16816.F32.BF16 R104, R12.reuse, R76, RZ ;  /* 0x0000004c0c68723c */ /* 0x044fec00000418ff */
[C---:B------:R-:W-:Y:S06]  /*7f00*/  HMMA.16816.F32.BF16 R100, R12.reuse, R78, RZ ;  /* 0x0000004e0c64723c */ /* 0x040fec00000418ff */
[C---:B-1----:R-:W-:Y:S06]  /*7f10*/  HMMA.16816.F32.BF16 R4, R12.reuse, R52, RZ ;  /* 0x000000340c04723c */ /* 0x042fec00000418ff */
[C---:B------:R-:W-:Y:S06]  /*7f20*/  HMMA.16816.F32.BF16 R96, R12.reuse, R72, RZ ;  /* 0x000000480c60723c */ /* 0x040fec00000418ff */
[C---:B------:R-:W-:Y:S06]  /*7f30*/  HMMA.16816.F32.BF16 R92, R12.reuse, R74, RZ ;  /* 0x0000004a0c5c723c */ /* 0x040fec00000418ff */
[C---:B------:R-:W-:Y:S06]  /*7f40*/  HMMA.16816.F32.BF16 R80, R12.reuse, R68, RZ ;  /* 0x000000440c50723c */ /* 0x040fec00000418ff */
[----:B------:R-:W-:Y:S06]  /*7f50*/  HMMA.16816.F32.BF16 R76, R12, R70, RZ ;  /* 0x000000460c4c723c */ /* 0x000fec00000418ff */
[----:B------:R-:W-:Y:S06]  /*7f60*/  HMMA.16816.F32.BF16 R204, R16, R48, R8 ;  /* 0x0000003010cc723c */ /* 0x000fec0000041808 */
[C---:B------:R-:W-:Y:S06]  /*7f70*/  HMMA.16816.F32.BF16 R72, R12.reuse, R64, RZ ;  /* 0x000000400c48723c */ /* 0x040fec00000418ff */
[C---:B------:R-:W-:Y:S06]  /*7f80*/  HMMA.16816.F32.BF16 R68, R12.reuse, R66, RZ ;  /* 0x000000420c44723c */ /* 0x040fec00000418ff */
[C---:B------:R-:W-:Y:S06]  /*7f90*/  HMMA.16816.F32.BF16 R64, R12.reuse, R60, RZ ;  /* 0x0000003c0c40723c */ /* 0x040fec00000418ff */
[C---:B------:R-:W-:Y:S06]  /*7fa0*/  HMMA.16816.F32.BF16 R8, R12.reuse, R56, RZ ;  /* 0x000000380c08723c */ /* 0x040fec00000418ff */
[C---:B------:R-:W-:Y:S06]  /*7fb0*/  HMMA.16816.F32.BF16 R60, R12.reuse, R62, RZ ;  /* 0x0000003e0c3c723c */ /* 0x040fec00000418ff */
[C---:B------:R-:W-:Y:S06]  /*7fc0*/  HMMA.16816.F32.BF16 R56, R12.reuse, R58, RZ ;  /* 0x0000003a0c38723c */ /* 0x040fec00000418ff */
[----:B------:R-:W-:Y:S06]  /*7fd0*/  HMMA.16816.F32.BF16 R12, R12, R54, RZ ;  /* 0x000000360c0c723c */ /* 0x000fec00000418ff */
[----:B------:R-:W-:Y:S01]  /*7fe0*/  HMMA.16816.F32.BF16 R180, R16, R50, R108 ;  /* 0x0000003210b4723c */ /* 0x000fe2000004186c */
[----:B------:R-:W-:-:S05]  /*7ff0*/  ISETP.GE.AND P1, PT, R0, R203, PT ;  /* 0x000000cb0000720c */ /* 0x000fca0003f26270 */
[----:B------:R-:W-:Y:S01]  /*8000*/  HMMA.16816.F32.BF16 R172, R16, R88, R4 ;  /* 0x0000005810ac723c */ /* 0x000fe20000041804 */
[C---:B------:R-:W-:Y:S01]  /*8010*/  VIADD R3, R0.reuse, 0x8 ;  /* 0x0000000800037836 */ /* 0x040fe20000000000 */
[----:B------:R-:W-:-:S04]  /*8020*/  ISETP.LT.OR P1, PT, R0, R199, P1 ;  /* 0x000000c70000720c */ /* 0x000fc80000f21670 */
[----:B------:R-:W-:Y:S01]  /*8030*/  HMMA.16816.F32.BF16 R176, R16, R44, R104 ;  /* 0x0000002c10b0723c */ /* 0x000fe20000041868 */
[C---:B------:R-:W-:Y:S01]  /*8040*/  VIADD R4, R0.reuse, 0x1 ;  /* 0x0000000100047836 */ /* 0x040fe20000000000 */
[----:B------:R-:W-:Y:S01]  /*8050*/  ISETP.GE.AND P5, PT, R3, R203, PT ;  /* 0x000000cb0300720c */ /* 0x000fe20003fa6270 */
[----:B------:R-:W-:-:S03]  /*8060*/  VIADD R2, R0, 0x9 ;  /* 0x0000000900027836 */ /* 0x000fc60000000000 */
[----:B------:R-:W-:Y:S01]  /*8070*/  ISETP.GE.AND P6, PT, R4, R203, PT ;  /* 0x000000cb0400720c */ /* 0x000fe20003fc6270 */
[----:B------:R-:W-:Y:S01]  /*8080*/  HMMA.16816.F32.BF16 R168, R16, R46, R100 ;  /* 0x0000002e10a8723c */ /* 0x000fe20000041864 */
[----:B------:R-:W-:Y:S02]  /*8090*/  FSEL R42, R204, -INF , !P1 ;  /* 0xff800000cc2a7808 */ /* 0x000fe40004800000 */
[----:B------:R-:W-:-:S03]  /*80a0*/  ISETP.LT.OR P6, PT, R4, R199, P6 ;  /* 0x000000c70400720c */ /* 0x000fc600037c1670 */
[C---:B------:R-:W-:Y:S01]  /*80b0*/  HMMA.16816.F32.BF16 R124, R16.reuse, R84, R8 ;  /* 0x00000054107c723c */ /* 0x040fe20000041808 */
[----:B------:R-:W-:Y:S02]  /*80c0*/  ISETP.GE.AND P4, PT, R2, R203, PT ;  /* 0x000000cb0200720c */ /* 0x000fe40003f86270 */
[-C--:B------:R-:W-:Y:S02]  /*80d0*/  ISETP.LT.OR P5, PT, R3, R199.reuse, P5 ;  /* 0x000000c70300720c */ /* 0x080fe40002fa1670 */
[----:B------:R-:W-:Y:S01]  /*80e0*/  FSEL R44, R205, -INF , !P6 ;  /* 0xff800000cd2c7808 */ /* 0x000fe20007000000 */
[----:B------:R-:W-:Y:S01]  /*80f0*/  HMMA.16816.F32.BF16 R112, R16, R90, R12 ;  /* 0x0000005a1070723c */ /* 0x000fe2000004180c */
[----:B------:R-:W-:Y:S01]  /*8100*/  VIADD R11, R0, 0x10 ;  /* 0x00000010000b7836 */ /* 0x000fe20000000000 */
[----:B------:R-:W-:Y:S01]  /*8110*/  ISETP.LT.OR P4, PT, R2, R199, P4 ;  /* 0x000000c70200720c */ /* 0x000fe20002781670 */
[----:B------:R-:W-:-:S04]  /*8120*/  VIADD R10, R0, 0x11 ;  /* 0x00000011000a7836 */ /* 0x000fc80000000000 */
[----:B------:R-:W-:Y:S01]  /*8130*/  FMNMX.FTZ R12, R41, R42, !PT ;  /* 0x0000002a290c7209 */ /* 0x000fe20007810000 */
[----:B------:R-:W-:Y:S01]  /*8140*/  HMMA.16816.F32.BF16 R128, R16, R32, R96 ;  /* 0x000000201080723c */ /* 0x000fe20000041860 */
[CC--:B------:R-:W-:Y:S02]  /*8150*/  ISETP.GE.AND P3, PT, R11.reuse, R203.reuse, PT ;  /* 0x000000cb0b00720c */ /* 0x0c0fe40003f66270 */
[----:B------:R-:W-:Y:S02]  /*8160*/  FSEL R45, R180, -INF , !P5 ;  /* 0xff800000b42d7808 */ /* 0x000fe40006800000 */
[----:B------:R-:W-:Y:S01]  /*8170*/  FMNMX.FTZ R12, R44, R12, !PT ;  /* 0x0000000c2c0c7209 */ /* 0x000fe20007810000 */
[----:B------:R-:W-:Y:S01]  /*8180*/  VIADD R9, R0, 0x18 ;  /* 0x0000001800097836 */ /* 0x000fe20000000000 */
[----:B------:R-:W-:Y:S02]  /*8190*/  ISETP.GE.AND P2, PT, R10, R203, PT ;  /* 0x000000cb0a00720c */ /* 0x000fe40003f46270 */
[----:B------:R-:W-:-:S02]  /*81a0*/  ISETP.LT.OR P3, PT, R11, R199, P3 ;  /* 0x000000c70b00720c */ /* 0x000fc40001f61670 */
[----:B------:R-:W-:Y:S02]  /*81b0*/  FSEL R46, R181, -INF , !P4 ;  /* 0xff800000b52e7808 */ /* 0x000fe40006000000 */
[----:B------:R-:W-:Y:S01]  /*81c0*/  FMNMX.FTZ R12, R45, R12, !PT ;  /* 0x0000000c2d0c7209 */ /* 0x000fe20007810000 */
[----:B------:R-:W-:Y:S01]  /*81d0*/  VIADD R8, R0, 0x19 ;  /* 0x0000001900087836 */ /* 0x000fe20000000000 */
[----:B------:R-:W-:Y:S01]  /*81e0*/  HMMA.16816.F32.BF16 R120, R16, R34, R92 ;  /* 0x000000221078723c */ /* 0x000fe2000004185c */
[----:B------:R-:W-:Y:S02]  /*81f0*/  ISETP.GE.AND P1, PT, R9, R203, PT ;  /* 0x000000cb0900720c */ /* 0x000fe40003f26270 */
[----:B------:R-:W-:Y:S02]  /*8200*/  ISETP.LT.OR P2, PT, R10, R199, P2 ;  /* 0x000000c70a00720c */ /* 0x000fe40001741670 */
[----:B------:R-:W-:Y:S02]  /*8210*/  FSEL R47, R176, -INF , !P3 ;  /* 0xff800000b02f7808 */ /* 0x000fe40005800000 */
[----:B------:R-:W-:Y:S01]  /*8220*/  FMNMX.FTZ R12, R46, R12, !PT ;  /* 0x0000000c2e0c7209 */ /* 0x000fe20007810000 */
[----:B------:R-:W-:Y:S01]  /*8230*/  VIADD R7, R0, 0x20 ;  /* 0x0000002000077836 */ /* 0x000fe20000000000 */
[----:B------:R-:W-:-:S02]  /*8240*/  ISETP.GE.AND P6, PT, R8, R203, PT ;  /* 0x000000cb0800720c */ /* 0x000fc40003fc6270 */
[----:B------:R-:W-:Y:S02]  /*8250*/  ISETP.LT.OR P1, PT, R9, R199, P1 ;  /* 0x000000c70900720c */ /* 0x000fe40000f21670 */
[----:B------:R-:W-:Y:S02]  /*8260*/  FSEL R48, R177, -INF , !P2 ;  /* 0xff800000b1307808 */ /* 0x000fe40005000000 */
[----:B------:R-:W-:Y:S01]  /*8270*/  FMNMX.FTZ R12, R47, R12, !PT ;  /* 0x0000000c2f0c7209 */ /* 0x000fe20007810000 */
[----:B------:R-:W-:Y:S01]  /*8280*/  VIADD R6, R0, 0x21 ;  /* 0x0000002100067836 */ /* 0x000fe20000000000 */
[----:B------:R-:W-:Y:S01]  /*8290*/  HMMA.16816.F32.BF16 R80, R16, R28, R80 ;  /* 0x0000001c1050723c */ /* 0x000fe20000041850 */
[----:B------:R-:W-:Y:S02]  /*82a0*/  ISETP.GE.AND P5, PT, R7, R203, PT ;  /* 0x000000cb0700720c */ /* 0x000fe40003fa6270 */
[----:B------:R-:W-:Y:S02]  /*82b0*/  ISETP.LT.OR P6, PT, R8, R199, P6 ;  /* 0x000000c70800720c */ /* 0x000fe400037c1670 */
[----:B------:R-:W-:-:S02]  /*82c0*/  FSEL R49, R168, -INF , !P1 ;  /* 0xff800000a8317808 */ /* 0x000fc40004800000 */
[----:B------:R-:W-:Y:S01]  /*82d0*/  FMNMX.FTZ R12, R48, R12, !PT ;  /* 0x0000000c300c7209 */ /* 0x000fe20007810000 */
[----:B------:R-:W-:Y:S01]  /*82e0*/  VIADD R5, R0, 0x28 ;  /* 0x0000002800057836 */ /* 0x000fe20000000000 */
[----:B------:R-:W-:Y:S02]  /*82f0*/  ISETP.GE.AND P4, PT, R6, R203, PT ;  /* 0x000000cb0600720c */ /* 0x000fe40003f86270 */
[----:B------:R-:W-:Y:S02]  /*8300*/  ISETP.LT.OR P5, PT, R7, R199, P5 ;  /* 0x000000c70700720c */ /* 0x000fe40002fa1670 */
[----:B------:R-:W-:Y:S02]  /*8310*/  FSEL R50, R169, -INF , !P6 ;  /* 0xff800000a9327808 */ /* 0x000fe40007000000 */
[----:B------:R-:W-:Y:S01]  /*8320*/  FMNMX.FTZ R12, R49, R12, !PT ;  /* 0x0000000c310c7209 */ /* 0x000fe20007810000 */
[----:B------:R-:W-:Y:S01]  /*8330*/  VIADD R28, R0, 0x29 ;  /* 0x00000029001c7836 */ /* 0x000fe20000000000 */
[----:B------:R-:W-:Y:S01]  /*8340*/  HMMA.16816.F32.BF16 R104, R16, R30, R76 ;  /* 0x0000001e1068723c */ /* 0x000fe2000004184c */
[----:B------:R-:W-:-:S02]  /*8350*/  ISETP.GE.AND P3, PT, R5, R203, PT ;  /* 0x000000cb0500720c */ /* 0x000fc40003f66270 */
[----:B------:R-:W-:Y:S02]  /*8360*/  ISETP.LT.OR P4, PT, R6, R199, P4 ;  /* 0x000000c70600720c */ /* 0x000fe40002781670 */
[----:B------:R-:W-:Y:S02]  /*8370*/  FSEL R51, R128, -INF , !P5 ;  /* 0xff80000080337808 */ /* 0x000fe40006800000 */
[----:B------:R-:W-:Y:S01]  /*8380*/  FMNMX.FTZ R12, R50, R12, !PT ;  /* 0x0000000c320c7209 */ /* 0x000fe20007810000 */
[----:B------:R-:W-:Y:S01]  /*8390*/  HMMA.16816.F32.BF16 R92, R16, R26, R68 ;  /* 0x0000001a105c723c */ /* 0x000fe20000041844 */
[----:B------:R-:W-:Y:S02]  /*83a0*/  ISETP.GE.AND P2, PT, R28, R203, PT ;  /* 0x000000cb1c00720c */ /* 0x000fe40003f46270 */
[----:B------:R-:W-:Y:S02]  /*83b0*/  ISETP.LT.OR P3, PT, R5, R199, P3 ;  /* 0x000000c70500720c */ /* 0x000fe40001f61670 */
[----:B------:R-:W-:-:S02]  /*83c0*/  FSEL R52, R129, -INF , !P4 ;  /* 0xff80000081347808 */ /* 0x000fc40006000000 */
[C---:B------:R-:W-:Y:S01]  /*83d0*/  VIADD R27, R0.reuse, 0x30 ;  /* 0x00000030001b7836 */ /* 0x040fe20000000000 */
[----:B------:R-:W-:Y:S01]  /*83e0*/  FMNMX.FTZ R12, R51, R12, !PT ;  /* 0x0000000c330c7209 */ /* 0x000fe20007810000 */
[----:B------:R-:W-:Y:S01]  /*83f0*/  VIADD R26, R0, 0x31 ;  /* 0x00000031001a7836 */ /* 0x000fe20000000000 */
[----:B------:R-:W-:Y:S01]  /*8400*/  HMMA.16816.F32.BF16 R96, R16, R24, R72 ;  /* 0x000000181060723c */ /* 0x000fe20000041848 */
[----:B------:R-:W-:Y:S02]  /*8410*/  ISETP.LT.OR P2, PT, R28, R199, P2 ;  /* 0x000000c71c00720c */ /* 0x000fe40001741670 */
[-C--:B------:R-:W-:Y:S02]  /*8420*/  ISETP.GE.AND P1, PT, R27, R203.reuse, PT ;  /* 0x000000cb1b00720c */ /* 0x080fe40003f26270 */
        /* <DEDUP_REMOVED lines=8> */
[----:B------:R-:W-:Y:S02]  /*84b0*/  ISETP.GE.AND P5, PT, R25, R203, PT ;  /* 0x000000cb1900720c */ /* 0x000fe40003fa6270 */
[----:B------:R-:W-:Y:S02]  /*84c0*/  ISETP.LT.OR P6, PT, R26, R199, P6 ;  /* 0x000000c71a00720c */ /* 0x000fe400037c1670 */
[----:B------:R-:W-:-:S02]  /*84d0*/  FSEL R55, R80, -INF , !P1 ;  /* 0xff80000050377808 */ /* 0x000fc40004800000 */
[----:B------:R-:W-:Y:S01]  /*84e0*/  FMNMX.FTZ R12, R54, R12, !PT ;  /* 0x0000000c360c7209 */ /* 0x000fe20007810000 */
[C---:B------:R-:W-:Y:S01]  /*84f0*/  HMMA.16816.F32.BF16 R116, R16.reuse, R22, R60 ;  /* 0x000000161074723c */ /* 0x040fe2000004183c */
[----:B------:R-:W-:Y:S02]  /*8500*/  ISETP.GE.AND P4, PT, R24, R203, PT ;  /* 0x000000cb1800720c */ /* 0x000fe40003f86270 */
[-C--:B------:R-:W-:Y:S02]  /*8510*/  ISETP.LT.OR P5, PT, R25, R199.reuse, P5 ;  /* 0x000000c71900720c */ /* 0x080fe40002fa1670 */
[----:B------:R-:W-:Y:S01]  /*8520*/  FMNMX.FTZ R12, R55, R12, !PT ;  /* 0x0000000c370c7209 */ /* 0x000fe20007810000 */
[----:B------:R-:W-:Y:S01]  /*8530*/  HMMA.16816.F32.BF16 R100, R16, R86, R56 ;  /* 0x000000561064723c */ /* 0x000fe20000041838 */
[----:B------:R-:W-:Y:S01]  /*8540*/  VIADD R23, R0, 0x40 ;  /* 0x0000004000177836 */ /* 0x000fe20000000000 */
[----:B------:R-:W-:Y:S01]  /*8550*/  ISETP.LT.OR P4, PT, R24, R199, P4 ;  /* 0x000000c71800720c */ /* 0x000fe20002781670 */
[----:B------:R-:W-:-:S04]  /*8560*/  VIADD R22, R0, 0x41 ;  /* 0x0000004100167836 */ /* 0x000fc80000000000 */
[----:B------:R-:W-:Y:S01]  /*8570*/  FSEL R57, R81, -INF , !P6 ;  /* 0xff80000051397808 */ /* 0x000fe20007000000 */
[----:B------:R-:W-:Y:S01]  /*8580*/  HMMA.16816.F32.BF16 R108, R16, R20, R64 ;  /* 0x00000014106c723c */ /* 0x000fe20000041840 */
[-C--:B------:R-:W-:Y:S02]  /*8590*/  ISETP.GE.AND P3, PT, R23, R203.reuse, PT ;  /* 0x000000cb1700720c */ /* 0x080fe40003f66270 */
[----:B------:R-:W-:Y:S02]  /*85a0*/  FSEL R58, R104, -INF , !P5 ;  /* 0xff800000683a7808 */ /* 0x000fe40006800000 */
[----:B------:R-:W-:Y:S02]  /*85b0*/  FMNMX.FTZ R12, R57, R12, !PT ;  /* 0x0000000c390c7209 */ /* 0x000fe40007810000 */
[----:B------:R-:W-:Y:S01]  /*85c0*/  VIADD R21, R0, 0x48 ;  /* 0x0000004800157836 */ /* 0x000fe20000000000 */
[----:B------:R-:W-:Y:S02]  /*85d0*/  ISETP.GE.AND P2, PT, R22, R203, PT ;  /* 0x000000cb1600720c */ /* 0x000fe40003f46270 */
[----:B------:R-:W-:-:S02]  /*85e0*/  ISETP.LT.OR P3, PT, R23, R199, P3 ;  /* 0x000000c71700720c */ /* 0x000fc40001f61670 */
[----:B------:R-:W-:Y:S02]  /*85f0*/  FSEL R59, R105, -INF , !P4 ;  /* 0xff800000693b7808 */ /* 0x000fe40006000000 */
[----:B------:R-:W-:Y:S01]  /*8600*/  FMNMX.FTZ R12, R58, R12, !PT ;  /* 0x0000000c3a0c7209 */ /* 0x000fe20007810000 */
[----:B------:R-:W-:Y:S01]  /*8610*/  VIADD R20, R0, 0x49 ;  /* 0x0000004900147836 */ /* 0x000fe20000000000 */
[----:B------:R-:W-:Y:S02]  /*8620*/  ISETP.GE.AND P1, PT, R21, R203, PT ;  /* 0x000000cb1500720c */ /* 0x000fe40003f26270 */
[----:B------:R-:W-:Y:S02]  /*8630*/  FSEL R61, R96, -INF , !P3 ;  /* 0xff800000603d7808 */ /* 0x000fe40005800000 */
[----:B------:R-:W-:Y:S02]  /*8640*/  ISETP.LT.OR P2, PT, R22, R199, P2 ;  /* 0x000000c71600720c */ /* 0x000fe40001741670 */
[----:B------:R-:W-:Y:S01]  /*8650*/  FMNMX.FTZ R12, R59, R12, !PT ;  /* 0x0000000c3b0c7209 */ /* 0x000fe20007810000 */
[----:B------:R-:W-:Y:S01]  /*8660*/  VIADD R19, R0, 0x50 ;  /* 0x0000005000137836 */ /* 0x000fe20000000000 */
[----:B------:R-:W-:-:S02]  /*8670*/  ISETP.GE.AND P6, PT, R20, R203, PT ;  /* 0x000000cb1400720c */ /* 0x000fc40003fc6270 */
[----:B------:R-:W-:Y:S02]  /*8680*/  FSEL R62, R97, -INF , !P2 ;  /* 0xff800000613e7808 */ /* 0x000fe40005000000 */
[----:B------:R-:W-:Y:S02]  /*8690*/  ISETP.LT.OR P1, PT, R21, R199, P1 ;  /* 0x000000c71500720c */ /* 0x000fe40000f21670 */
[----:B------:R-:W-:Y:S01]  /*86a0*/  FMNMX.FTZ R12, R61, R12, !PT ;  /* 0x0000000c3d0c7209 */ /* 0x000fe20007810000 */
[----:B------:R-:W-:Y:S01]  /*86b0*/  VIADD R18, R0, 0x51 ;  /* 0x0000005100127836 */ /* 0x000fe20000000000 */
[----:B------:R-:W-:Y:S02]  /*86c0*/  ISETP.GE.AND P5, PT, R19, R203, PT ;  /* 0x000000cb1300720c */ /* 0x000fe40003fa6270 */
[----:B------:R-:W-:Y:S02]  /*86d0*/  FSEL R63, R92, -INF , !P1 ;  /* 0xff8000005c3f7808 */ /* 0x000fe40004800000 */
[----:B------:R-:W-:-:S02]  /*86e0*/  ISETP.LT.OR P6, PT, R20, R199, P6 ;  /* 0x000000c71400720c */ /* 0x000fc400037c1670 */
[----:B------:R-:W-:Y:S01]  /*86f0*/  FMNMX.FTZ R29, R62, R12, !PT ;  /* 0x0000000c3e1d7209 */ /* 0x000fe20007810000 */
[----:B------:R-:W-:Y:S01]  /*8700*/  VIADD R17, R0, 0x58 ;  /* 0x0000005800117836 */ /* 0x000fe20000000000 */
        /* <DEDUP_REMOVED lines=26> */
[----:B------:R-:W-:Y:S02]  /*88b0*/  ISETP.LT.OR P6, PT, R14, R199, P6 ;  /* 0x000000c70e00720c */ /* 0x000fe400037c1670 */
[----:B------:R-:W-:-:S02]  /*88c0*/  FSEL R68, R124, -INF , !P1 ;  /* 0xff8000007c447808 */ /* 0x000fc40004800000 */
[----:B------:R-:W-:Y:S01]  /*88d0*/  FMNMX.FTZ R29, R71, R29, !PT ;  /* 0x0000001d471d7209 */ /* 0x000fe20007810000 */
[----:B------:R-:W-:Y:S01]  /*88e0*/  VIADD R32, R0, 0x70 ;  /* 0x0000007000207836 */ /* 0x000fe20000000000 */
[----:B------:R-:W-:Y:S01]  /*88f0*/  BAR.SYNC.DEFER_BLOCKING 0x0 ;  /* 0x0000000000007b1d */ /* 0x000fe20000010000 */
        /* <DEDUP_REMOVED lines=18> */
[----:B------:R-:W-:Y:S02]  /*8a20*/  FMNMX.FTZ R33, R72, R33, !PT ;  /* 0x0000002148217209 */ /* 0x000fe40007810000 */
[----:B------:R-:W-:-:S02]  /*8a30*/  ISETP.GE.AND P3, PT, R29, R203, PT ;  /* 0x000000cb1d00720c */ /* 0x000fc40003f66270 */
[----:B------:R-:W-:Y:S02]  /*8a40*/  ISETP.LT.OR P1, PT, R30, R199, P1 ;  /* 0x000000c71e00720c */ /* 0x000fe40000f21670 */
[----:B------:R-:W-:Y:S02]  /*8a50*/  FSEL R76, R173, -INF , !P2 ;  /* 0xff800000ad4c7808 */ /* 0x000fe40005000000 */
[----:B------:R-:W-:Y:S02]  /*8a60*/  FMNMX.FTZ R33, R77, R33, !PT ;  /* 0x000000214d217209 */ /* 0x000fe40007810000 */
[----:B------:R-:W-:Y:S02]  /*8a70*/  ISETP.LT.OR P3, PT, R29, R199, P3 ;  /* 0x000000c71d00720c */ /* 0x000fe40001f61670 */
[----:B------:R-:W-:Y:S02]  /*8a80*/  FSEL R75, R112, -INF , !P1 ;  /* 0xff800000704b7808 */ /* 0x000fe40004800000 */
[----:B------:R-:W-:-:S02]  /*8a90*/  FMNMX.FTZ R33, R76, R33, !PT ;  /* 0x000000214c217209 */ /* 0x000fc40007810000 */
[----:B------:R-:W-:Y:S02]  /*8aa0*/  FSEL R74, R113, -INF , !P3 ;  /* 0xff800000714a7808 */ /* 0x000fe40005800000 */
[----:B------:R-:W-:-:S04]  /*8ab0*/  FMNMX.FTZ R33, R75, R33, !PT ;  /* 0x000000214b217209 */ /* 0x000fc80007810000 */
[----:B------:R-:W-:Y:S01]  /*8ac0*/  FMNMX.FTZ R43, R74, R33, !PT ;  /* 0x000000214a2b7209 */ /* 0x000fe20007810000 */
[----:B------:R-:W-:Y:S06]  /*8ad0*/  @!P0 BRA `(.L_x_186) ;  /* 0x0000000000748947 */ /* 0x000fec0003800000 */
[----:B------:R-:W2:Y:S04]  /*8ae0*/  LDL.64 R214, [R1+0x98] ;  /* 0x0000980001d67983 */ /* 0x000ea80000100a00 */
[----:B------:R-:W3:Y:S01]  /*8af0*/  LDL.64 R222, [R1+0x88] ;  /* 0x0000880001de7983 */ /* 0x000ee20000100a00 */
[----:B------:R-:W-:Y:S01]  /*8b00*/  VIADD R34, R252, 0xfffffffd ;  /* 0xfffffffdfc227836 */ /* 0x000fe20000000000 */
[----:B------:R-:W-:Y:S01]  /*8b10*/  ULDC.64 UR4, c[0x0][0x218] ;  /* 0x0000860000047ab9 */ /* 0x000fe20000000a00 */
[----:B------:R-:W-:-:S03]  /*8b20*/  IMAD.SHL.U32 R36, R132, 0x40, RZ ;  /* 0x0000004084247824 */ /* 0x000fc600078e00ff */
[----:B------:R-:W-:-:S05]  /*8b30*/  SHF.R.S32.HI R33, RZ, 0x1f, R34 ;  /* 0x0000001fff217819 */ /* 0x000fca0000011422 */
[----:B------:R-:W-:-:S04]  /*8b40*/  IMAD R33, R33, R132, RZ ;  /* 0x0000008421217224 */ /* 0x000fc800078e02ff */
[C---:B------:R-:W-:Y:S02]  /*8b50*/  IMAD R33, R34.reuse, R133, R33 ;  /* 0x0000008522217224 */ /* 0x040fe400078e0221 */
[----:B------:R-:W-:-:S04]  /*8b60*/  IMAD.WIDE.U32 R34, R34, R132, RZ ;  /* 0x0000008422227225 */ /* 0x000fc800078e00ff */
[----:B------:R-:W-:Y:S01]  /*8b70*/  IMAD.IADD R35, R35, 0x1, R33 ;  /* 0x0000000123237824 */ /* 0x000fe200078e0221 */
[----:B--2---:R-:W-:-:S04]  /*8b80*/  LEA R33, P0, R34, R214, 0x7 ;  /* 0x000000d622217211 */ /* 0x004fc800078038ff */
[----:B---3--:R-:W-:Y:S02]  /*8b90*/  LEA.HI.X R35, R34, R223, R35, 0x7, P0 ;  /* 0x000000df22237211 */ /* 0x008fe400000f3c23 */
[----:B------:R-:W-:-:S04]  /*8ba0*/  LEA R34, P0, R33, UR4, 0x1 ;  /* 0x0000000421227c11 */ /* 0x000fc8000f8008ff */
[----:B------:R-:W-:Y:S02]  /*8bb0*/  LEA.HI.X R35, R33, UR5, R35, 0x1, P0 ;  /* 0x0000000521237c11 */ /* 0x000fe400080f0c23 */
[----:B------:R-:W-:-:S03]  /*8bc0*/  SHF.L.U64.HI R33, R132, 0x6, R133 ;  /* 0x0000000684217819 */ /* 0x000fc60000010285 */
[----:B------:R-:W-:Y:S01]  /*8bd0*/  @!PT LDS RZ, [RZ] ;  /* 0x00000000fffff984 */ /* 0x000fe20000000800 */
[----:B------:R-:W-:Y:S01]  /*8be0*/  @!PT LDS RZ, [RZ] ;  /* 0x00000000fffff984 */ /* 0x000fe20000000800 */
[----:B------:R-:W-:Y:S01]  /*8bf0*/  @!PT LDS RZ, [RZ] ;  /* 0x00000000fffff984 */ /* 0x000fe20000000800 */
[----:B------:R1:W-:Y:S02]  /*8c00*/  LDGSTS.E.BYPASS.LTC128B.128 [R220+0x2000], desc[UR12][R34.64] ;  /* 0x0200000022dc7fae */ /* 0x0003e4000b901d4c */
[----:B-1----:R-:W-:-:S05]  /*8c10*/  IADD3 R34, P0, R34, R36, RZ ;  /* 0x0000002422227210 */ /* 0x002fca0007f1e0ff */
[----:B------:R-:W-:-:S05]  /*8c20*/  IMAD.X R35, R35, 0x1, R33, P0 ;  /* 0x0000000123237824 */ /* 0x000fca00000e0621 */
[----:B------:R1:W-:Y:S02]  /*8c30*/  LDGSTS.E.BYPASS.LTC128B.128 [R220+0x2800], desc[UR12][R34.64] ;  /* 0x0280000022dc7fae */ /* 0x0003e4000b901d4c */
[----:B-1----:R-:W-:-:S04]  /*8c40*/  IADD3 R34, P1, R34, R36, RZ ;  /* 0x0000002422227210 */ /* 0x002fc80007f3e0ff */
[----:B------:R-:W-:Y:S01]  /*8c50*/  IADD3 R36, P0, R34, R36, RZ ;  /* 0x0000002422247210 */ /* 0x000fe20007f1e0ff */
[----:B------:R-:W-:-:S04]  /*8c60*/  IMAD.X R35, R35, 0x1, R33, P1 ;  /* 0x0000000123237824 */ /* 0x000fc800008e0621 */
[----:B------:R-:W-:Y:S01]  /*8c70*/  IMAD.X R37, R35, 0x1, R33, P0 ;  /* 0x0000000123257824 */ /* 0x000fe200000e0621 */
[----:B------:R1:W-:Y:S04]  /*8c80*/  LDGSTS.E.BYPASS.LTC128B.128 [R220+0x3000], desc[UR12][R34.64] ;  /* 0x0300000022dc7fae */ /* 0x0003e8000b901d4c */
[----:B------:R1:W-:Y:S04]  /*8c90*/  LDGSTS.E.BYPASS.LTC128B.128 [R220+0x3800], desc[UR12][R36.64] ;  /* 0x0380000024dc7fae */ /* 0x0003e8000b901d4c */
[----:B------:R-:W0:Y:S02]  /*8ca0*/  LDGDEPBAR ;  /* 0x00000000000079af */ /* 0x000e240000000000 */
.L_x_186:
[----:B------:R-:W2:Y:S04]  /*8cb0*/  LDL.LU R169, [R1+0x28] ;  /* 0x0000280001a97983 */ /* 0x000ea80000300800 */
[----:B------:R-:W3:Y:S04]  /*8cc0*/  LDL.LU R129, [R1+0x40] ;  /* 0x0000400001817983 */ /* 0x000ee80000300800 */
[----:B------:R-:W4:Y:S04]  /*8cd0*/  LDL.LU R108, [R1+0x2c] ;  /* 0x00002c00016c7983 */ /* 0x000f280000300800 */
[----:B------:R-:W5:Y:S04]  /*8ce0*/  LDL.LU R124, [R1+0x24] ;  /* 0x00002400017c7983 */ /* 0x000f680000300800 */
[----:B------:R-:W2:Y:S04]  /*8cf0*/  LDL.LU R222, [R1+0x20] ;  /* 0x0000200001de7983 */ /* 0x000ea80000300800 */
[----:B------:R-:W3:Y:S04]  /*8d00*/  LDL.LU R91, [R1+0xb4] ;  /* 0x0000b400015b7983 */ /* 0x000ee80000300800 */
[----:B------:R-:W4:Y:S04]  /*8d10*/  LDL.LU R89, [R1+0xbc] ;  /* 0x0000bc0001597983 */ /* 0x000f280000300800 */
[----:B------:R-:W5:Y:S04]  /*8d20*/  LDL.LU R87, [R1+0x4] ;  /* 0x0000040001577983 */ /* 0x000f680000300800 */
[----:B------:R-:W2:Y:S04]  /*8d30*/  LDL.LU R86, [R1+0x8] ;  /* 0x0000080001567983 */ /* 0x000ea80000300800 */
[----:B------:R-:W5:Y:S04]  /*8d40*/  LDL.LU R85, [R1+0x5c] ;  /* 0x00005c0001557983 */ /* 0x000f680000300800 */
        /* <DEDUP_REMOVED lines=8> */
[----:B------:R-:W5:Y:S04]  /*8dd0*/  LDL.LU R109, [R1] ;  /* 0x00000000016d7983 */ /* 0x000f680000300800 */
        /* <DEDUP_REMOVED lines=8> */
[----:B------:R-:W5:Y:S01]  /*8e60*/  LDL.LU R79, [R1+0xac] ;  /* 0x0000ac00014f7983 */ /* 0x000f620000300800 */
[----:B------:R-:W-:-:S02]  /*8e70*/  ISETP.GE.AND P2, PT, R4, R200, PT ;  /* 0x000000c80400720c */ /* 0x000fc40003f46270 */
[C---:B------:R-:W-:Y:S01]  /*8e80*/  ISETP.GE.AND P1, PT, R0.reuse, R202, PT ;  /* 0x000000ca0000720c */ /* 0x040fe20003f26270 */
[----:B------:R-:W1:Y:S01]  /*8e90*/  SHFL.BFLY PT, R33, R43, 0x2, 0x1f ;  /* 0x0c401f002b217f89 */ /* 0x000e6200000e0000 */
[C---:B------:R-:W-:Y:S02]  /*8ea0*/  ISETP.GE.AND P3, PT, R0.reuse, R201, PT ;  /* 0x000000c90000720c */ /* 0x040fe40003f66270 */
[----:B------:R-:W-:Y:S02]  /*8eb0*/  ISETP.GE.AND P4, PT, R0, R200, PT ;  /* 0x000000c80000720c */ /* 0x000fe40003f86270 */
[----:B------:R-:W-:Y:S02]  /*8ec0*/  ISETP.LT.OR P2, PT, R4, R196, P2 ;  /* 0x000000c40400720c */ /* 0x000fe40001741670 */
[----:B------:R-:W-:Y:S02]  /*8ed0*/  ISETP.GE.AND P6, PT, R3, R202, PT ;  /* 0x000000ca0300720c */ /* 0x000fe40003fc6270 */
[----:B------:R-:W-:-:S02]  /*8ee0*/  ISETP.LT.OR P1, PT, R0, R198, P1 ;  /* 0x000000c60000720c */ /* 0x000fc40000f21670 */
[C---:B------:R-:W-:Y:S02]  /*8ef0*/  ISETP.LT.OR P3, PT, R0.reuse, R197, P3 ;  /* 0x000000c50000720c */ /* 0x040fe40001f61670 */
[----:B------:R-:W-:Y:S02]  /*8f00*/  ISETP.LT.OR P4, PT, R0, R196, P4 ;  /* 0x000000c40000720c */ /* 0x000fe40002781670 */
[C---:B------:R-:W-:Y:S02]  /*8f10*/  ISETP.GE.AND P0, PT, R4.reuse, R202, PT ;  /* 0x000000ca0400720c */ /* 0x040fe40003f06270 */
[----:B------:R-:W-:Y:S02]  /*8f20*/  ISETP.GE.AND P5, PT, R4, R201, PT ;  /* 0x000000c90400720c */ /* 0x000fe40003fa6270 */
[----:B------:R-:W-:Y:S02]  /*8f30*/  ISETP.LT.OR P6, PT, R3, R198, P6 ;  /* 0x000000c60300720c */ /* 0x000fe400037c1670 */
[----:B------:R-:W-:-:S02]  /*8f40*/  FSEL R104, R211, -INF , !P2 ;  /* 0xff800000d3687808 */ /* 0x000fc40005000000 */
[----:B------:R-:W-:Y:S02]  /*8f50*/  ISETP.GE.AND P2, PT, R11, R202, PT ;  /* 0x000000ca0b00720c */ /* 0x000fe40003f46270 */
[----:B-1----:R-:W-:Y:S02]  /*8f60*/  FMNMX.FTZ R0, R43, R33, !PT ;  /* 0x000000212b007209 */ /* 0x002fe40007810000 */
[C---:B------:R-:W-:Y:S02]  /*8f70*/  ISETP.LT.OR P0, PT, R4.reuse, R198, P0 ;  /* 0x000000c60400720c */ /* 0x040fe40000701670 */
[----:B------:R-:W-:Y:S02]  /*8f80*/  ISETP.LT.OR P5, PT, R4, R197, P5 ;  /* 0x000000c50400720c */ /* 0x000fe40002fa1670 */
[----:B------:R-:W1:Y:S01]  /*8f90*/  SHFL.BFLY PT, R4, R0, 0x1, 0x1f ;  /* 0x0c201f0000047f89 */ /* 0x000e6200000e0000 */
[----:B------:R-:W-:Y:S02]  /*8fa0*/  FSEL R34, R182, -INF , !P6 ;  /* 0xff800000b6227808 */ /* 0x000fe40007000000 */
[----:B------:R-:W-:-:S02]  /*8fb0*/  ISETP.GE.AND P6, PT, R10, R202, PT ;  /* 0x000000ca0a00720c */ /* 0x000fc40003fc6270 */
[-C--:B------:R-:W-:Y:S02]  /*8fc0*/  ISETP.LT.OR P2, PT, R11, R198.reuse, P2 ;  /* 0x000000c60b00720c */ /* 0x080fe40001741670 */
[----:B------:R-:W-:Y:S02]  /*8fd0*/  ISETP.LT.OR P6, PT, R10, R198, P6 ;  /* 0x000000c60a00720c */ /* 0x000fe400037c1670 */
[----:B------:R-:W-:Y:S02]  /*8fe0*/  FSEL R36, R178, -INF , !P2 ;  /* 0xff800000b2247808 */ /* 0x000fe40005000000 */
[C---:B------:R-:W-:Y:S02]  /*8ff0*/  ISETP.GE.AND P2, PT, R8.reuse, R202, PT ;  /* 0x000000ca0800720c */ /* 0x040fe40003f46270 */
[----:B------:R-:W-:Y:S02]  /*9000*/  FSEL R37, R179, -INF , !P6 ;  /* 0xff800000b3257808 */ /* 0x000fe40007000000 */
[----:B------:R-:W-:-:S02]  /*9010*/  ISETP.LT.OR P6, PT, R8, R198, P2 ;  /* 0x000000c60800720c */ /* 0x000fc400017c1670 */
[C---:B------:R-:W-:Y:S02]  /*9020*/  ISETP.GE.AND P2, PT, R7.reuse, R202, PT ;  /* 0x000000ca0700720c */ /* 0x040fe40003f46270 */
[----:B------:R-:W-:Y:S02]  /*9030*/  FSEL R33, R206, -INF , !P1 ;  /* 0xff800000ce217808 */ /* 0x000fe40004800000 */
[----:B------:R-:W-:Y:S02]  /*9040*/  ISETP.LT.OR P2, PT, R7, R198, P2 ;  /* 0x000000c60700720c */ /* 0x000fe40001741670 */
[----:B------:R-:W-:Y:S02]  /*9050*/  ISETP.GE.AND P1, PT, R3, R201, PT ;  /* 0x000000c90300720c */ /* 0x000fe40003f26270 */
[----:B------:R-:W-:Y:S02]  /*9060*/  FSEL R73, R130, -INF , !P2 ;  /* 0xff80000082497808 */ /* 0x000fe40005000000 */
[----:B------:R-:W-:-:S02]  /*9070*/  ISETP.GE.AND P2, PT, R27, R202, PT ;  /* 0x000000ca1b00720c */ /* 0x000fc40003f46270 */
[----:B-1----:R-:W-:Y:S02]  /*9080*/  FMNMX.FTZ R172, R0, R4, !PT ;  /* 0x0000000400ac7209 */ /* 0x002fe40007810000 */
[----:B------:R-:W-:Y:S02]  /*9090*/  ISETP.LT.OR P2, PT, R27, R198, P2 ;  /* 0x000000c61b00720c */ /* 0x000fe40001741670 */
[----:B------:R-:W-:Y:S01]  /*90a0*/  ISETP.LT.OR P1, PT, R3, R197, P1 ;  /* 0x000000c50300720c */ /* 0x000fe20000f21670 */
[----:B------:R-:W-:Y:S01]  /*90b0*/  FMUL.FTZ R0, R172, UR6 ;  /* 0x00000006ac007c20 */ /* 0x000fe20008410000 */
[----:B------:R-:W-:Y:S02]  /*90c0*/  FSEL R81, R82, -INF , !P2 ;  /* 0xff80000052517808 */ /* 0x000fe40005000000 */
[----:B------:R-:W-:Y:S02]  /*90d0*/  FSETP.NEU.FTZ.AND P2, PT, R172, -INF , PT ;  /* 0xff800000ac00780b */ /* 0x000fe40003f5d000 */
[----:B------:R-:W-:-:S02]  /*90e0*/  FSEL R96, R208, -INF , !P3 ;  /* 0xff800000d0607808 */ /* 0x000fc40005800000 */
[----:B------:R-:W-:Y:S02]  /*90f0*/  FSEL R100, R209, -INF , !P5 ;  /* 0xff800000d1647808 */ /* 0x000fe40006800000 */
[----:B------:R-:W-:Y:S02]  /*9100*/  FSEL R101, R210, -INF , !P4 ;  /* 0xff800000d2657808 */ /* 0x000fe40006000000 */
[C---:B------:R-:W-:Y:S02]  /*9110*/  ISETP.GE.AND P3, PT, R2.reuse, R202, PT ;  /* 0x000000ca0200720c */ /* 0x040fe40003f66270 */
[C---:B------:R-:W-:Y:S02]  /*9120*/  ISETP.GE.AND P5, PT, R2.reuse, R201, PT ;  /* 0x000000c90200720c */ /* 0x040fe40003fa6270 */
[----:B------:R-:W-:Y:S02]  /*9130*/  ISETP.GE.AND P4, PT, R2, R200, PT ;  /* 0x000000c80200720c */ /* 0x000fe40003f86270 */
[----:B------:R-:W-:-:S02]  /*9140*/  FSEL R0, R0, RZ, P2 ;  /* 0x000000ff00007208 */ /* 0x000fc40001000000 */
[----:B------:R-:W-:Y:S02]  /*9150*/  FSEL R97, R216, -INF , !P1 ;  /* 0xff800000d8617808 */ /* 0x000fe40004800000 */
[C---:B------:R-:W-:Y:S02]  /*9160*/  ISETP.LT.OR P3, PT, R2.reuse, R198, P3 ;  /* 0x000000c60200720c */ /* 0x040fe40001f61670 */
[C---:B------:R-:W-:Y:S02]  /*9170*/  ISETP.LT.OR P5, PT, R2.reuse, R197, P5 ;  /* 0x000000c50200720c */ /* 0x040fe40002fa1670 */
[----:B------:R-:W-:Y:S01]  /*9180*/  ISETP.LT.OR P4, PT, R2, R196, P4 ;  /* 0x000000c40200720c */ /* 0x000fe20002781670 */
[----:B------:R-:W-:Y:S01]  /*9190*/  FFMA.FTZ R2, R42, UR6, -R0 ;  /* 0x000000062a027c23 */ /* 0x000fe20008010800 */
[C---:B------:R-:W-:Y:S02]  /*91a0*/  ISETP.GE.AND P1, PT, R24.reuse, R202, PT ;  /* 0x000000ca1800720c */ /* 0x040fe40003f26270 */
[----:B------:R-:W-:Y:S01]  /*91b0*/  FSEL R43, R207, -INF , !P0 ;  /* 0xff800000cf2b7808 */ /* 0x000fe20004000000 */
[----:B------:R1:W-:Y:S01]  /*91c0*/  MUFU.EX2 R252, R2 ;  /* 0x0000000200fc7308 */ /* 0x0003e20000000800 */
[----:B------:R-:W-:-:S02]  /*91d0*/  ISETP.LT.OR P1, PT, R24, R198, P1 ;  /* 0x000000c61800720c */ /* 0x000fc40000f21670 */
[----:B------:R-:W-:Y:S02]  /*91e0*/  ISETP.GE.AND P0, PT, R3, R200, PT ;  /* 0x000000c80300720c */ /* 0x000fe40003f06270 */
[----:B------:R-:W-:Y:S02]  /*91f0*/  FSEL R35, R183, -INF , !P3 ;  /* 0xff800000b7237808 */ /* 0x000fe40005800000 */
[----:B------:R-:W-:Y:S02]  /*9200*/  ISETP.LT.OR P0, PT, R3, R196, P0 ;  /* 0x000000c40300720c */ /* 0x000fe40000701670 */
[----:B------:R-:W-:Y:S02]  /*9210*/  FMNMX.FTZ R3, R40, R33, !PT ;  /* 0x0000002128037209 */ /* 0x000fe40007810000 */
[----:B------:R-:W-:Y:S02]  /*9220*/  ISETP.GE.AND P3, PT, R9, R202, PT ;  /* 0x000000ca0900720c */ /* 0x000fe40003f66270 */
[----:B------:R-:W-:-:S02]  /*9230*/  FSEL R60, R171, -INF , !P6 ;  /* 0xff800000ab3c7808 */ /* 0x000fc40007000000 */
[----:B------:R-:W-:Y:S01]  /*9240*/  ISETP.LT.OR P3, PT, R9, R198, P3 ;  /* 0x000000c60900720c */ /* 0x000fe20001f61670 */
[----:B-1----:R-:W-:Y:S01]  /*9250*/  FFMA.FTZ R2, R44, UR6, -R0 ;  /* 0x000000062c027c23 */ /* 0x002fe20008010800 */
[CC--:B------:R-:W-:Y:S02]  /*9260*/  ISETP.GE.AND P6, PT, R5.reuse, R202.reuse, PT ;  /* 0x000000ca0500720c */ /* 0x0c0fe40003fc6270 */
[----:B------:R-:W-:Y:S01]  /*9270*/  FSEL R56, R170, -INF , !P3 ;  /* 0xff800000aa387808 */ /* 0x000fe20005800000 */
[----:B------:R1:W-:Y:S01]  /*9280*/  MUFU.EX2 R173, R2 ;  /* 0x0000000200ad7308 */ /* 0x0003e20000000800 */
[C---:B------:R-:W-:Y:S02]  /*9290*/  ISETP.GE.AND P3, PT, R6.reuse, R202, PT ;  /* 0x000000ca0600720c */ /* 0x040fe40003f66270 */
[-C--:B------:R-:W-:Y:S02]  /*92a0*/  ISETP.LT.OR P6, PT, R5, R198.reuse, P6 ;  /* 0x000000c60500720c */ /* 0x080fe400037c1670 */
[----:B------:R-:W-:-:S04]  /*92b0*/  ISETP.LT.OR P3, PT, R6, R198, P3 ;  /* 0x000000c60600720c */ /* 0x000fc80001f61670 */
[----:B------:R-:W-:Y:S02]  /*92c0*/  FSEL R78, R131, -INF , !P3 ;  /* 0xff800000834e7808 */ /* 0x000fe40005800000 */
[----:B------:R-:W-:-:S04]  /*92d0*/  ISETP.GE.AND P3, PT, R28, R202, PT ;  /* 0x000000ca1c00720c */ /* 0x000fc80003f66270 */
[----:B------:R-:W-:Y:S01]  /*92e0*/  ISETP.LT.OR P3, PT, R28, R198, P3 ;  /* 0x000000c61c00720c */ /* 0x000fe20001f61670 */
[----:B-1----:R-:W-:-:S03]  /*92f0*/  FFMA.FTZ R2, R45, UR6, -R0 ;  /* 0x000000062d027c23 */ /* 0x002fc60008010800 */
[----:B------:R-:W-:Y:S02]  /*9300*/  FSEL R80, R123, -INF , !P3 ;  /* 0xff8000007b507808 */ /* 0x000fe40005800000 */
[----:B------:R-:W-:-:S04]  /*9310*/  ISETP.GE.AND P3, PT, R25, R202, PT ;  /* 0x000000ca1900720c */ /* 0x000fc80003f66270 */
[----:B------:R-:W-:Y:S01]  /*9320*/  ISETP.LT.OR P3, PT, R25, R198, P3 ;  /* 0x000000c61900720c */ /* 0x000fe20001f61670 */
[----:B---3--:R-:W-:Y:S02]  /*9330*/  IMAD.MOV.U32 R204, RZ, RZ, R91 ;  /* 0x000000ffffcc7224 */ /* 0x008fe400078e005b */
[----:B----4-:R-:W-:Y:S02]  /*9340*/  IMAD.MOV.U32 R208, RZ, RZ, R89 ;  /* 0x000000ffffd07224 */ /* 0x010fe400078e0059 */
[----:B------:R-:W-:Y:S02]  /*9350*/  IMAD.MOV.U32 R211, RZ, RZ, R204 ;  /* 0x000000ffffd37224 */ /* 0x000fe400078e00cc */
[----:B------:R-:W-:Y:S02]  /*9360*/  IMAD.MOV.U32 R4, RZ, RZ, R208 ;  /* 0x000000ffff047224 */ /* 0x000fe400078e00d0 */
[----:B--2---:R-:W-:Y:S02]  /*9370*/  IMAD.MOV.U32 R210, RZ, RZ, R86 ;  /* 0x000000ffffd27224 */ /* 0x004fe400078e0056 */
[----:B-----5:R-:W-:-:S02]  /*9380*/  IMAD.MOV.U32 R205, RZ, RZ, R92 ;  /* 0x000000ffffcd7224 */ /* 0x020fc400078e005c */
[----:B------:R-:W-:Y:S01]  /*9390*/  IMAD.MOV.U32 R215, RZ, RZ, R84 ;  /* 0x000000ffffd77224 */ /* 0x000fe200078e0054 */
[----:B------:R-:W-:Y:S02]  /*93a0*/  FSEL R84, R106, -INF , !P3 ;  /* 0xff8000006a547808 */ /* 0x000fe40005800000 */
[----:B------:R-:W-:-:S04]  /*93b0*/  ISETP.GE.AND P3, PT, R11, R200, PT ;  /* 0x000000c80b00720c */ /* 0x000fc80003f66270 */
[----:B------:R-:W-:Y:S01]  /*93c0*/  ISETP.LT.OR P3, PT, R11, R196, P3 ;  /* 0x000000c40b00720c */ /* 0x000fe20001f61670 */
[----:B------:R-:W-:Y:S01]  /*93d0*/  IMAD.MOV.U32 R214, RZ, RZ, R88 ;  /* 0x000000ffffd67224 */ /* 0x000fe200078e0058 */
[----:B------:R-:W-:Y:S01]  /*93e0*/  FSEL R88, R107, -INF , !P1 ;  /* 0xff8000006b587808 */ /* 0x000fe20004800000 */
[----:B------:R-:W-:Y:S01]  /*93f0*/  IMAD.MOV.U32 R107, RZ, RZ, R105 ;  /* 0x000000ffff6b7224 */ /* 0x000fe200078e0069 */
[----:B------:R-:W-:Y:S01]  /*9400*/  ISETP.GE.AND P1, PT, R23, R202, PT ;  /* 0x000000ca1700720c */ /* 0x000fe20003f26270 */
[----:B------:R-:W-:-:S03]  /*9410*/  IMAD.MOV.U32 R105, RZ, RZ, R93 ;  /* 0x000000ffff697224 */ /* 0x000fc600078e005d */
[----:B------:R-:W-:Y:S01]  /*9420*/  ISETP.LT.OR P1, PT, R23, R198, P1 ;  /* 0x000000c61700720c */ /* 0x000fe20000f21670 */
[----:B------:R-:W-:-:S04]  /*9430*/  IMAD.MOV.U32 R177, RZ, RZ, R117 ;  /* 0x000000ffffb17224 */ /* 0x000fc800078e0075 */
[----:B------:R-:W-:Y:S02]  /*9440*/  IMAD.MOV.U32 R178, RZ, RZ, R177 ;  /* 0x000000ffffb27224 */ /* 0x000fe400078e00b1 */
[----:B------:R-:W-:Y:S02]  /*9450*/  IMAD.MOV.U32 R180, RZ, RZ, R120 ;  /* 0x000000ffffb47224 */ /* 0x000fe400078e0078 */
[----:B------:R-:W-:Y:S02]  /*9460*/  IMAD.MOV.U32 R120, RZ, RZ, R113 ;  /* 0x000000ffff787224 */ /* 0x000fe400078e0071 */
[----:B------:R-:W-:Y:S02]  /*9470*/  IMAD.MOV.U32 R209, RZ, RZ, R128 ;  /* 0x000000ffffd17224 */ /* 0x000fe400078e0080 */
[----:B------:R1:W-:Y:S01]  /*9480*/  MUFU.EX2 R128, R2 ;  /* 0x0000000200807308 */ /* 0x0003e20000000800 */
[----:B------:R-:W-:Y:S01]  /*9490*/  IMAD.MOV.U32 R113, RZ, RZ, R87 ;  /* 0x000000ffff717224 */ /* 0x000fe200078e0057 */
[----:B------:R-:W-:Y:S01]  /*94a0*/  FSEL R87, R98, -INF , !P1 ;  /* 0xff80000062577808 */ /* 0x000fe20004800000 */
[----:B------:R-:W-:Y:S01]  /*94b0*/  IMAD.MOV.U32 R216, RZ, RZ, R134 ;  /* 0x000000ffffd87224 */ /* 0x000fe200078e0086 */
[----:B------:R-:W-:Y:S01]  /*94c0*/  ISETP.GE.AND P1, PT, R22, R202, PT ;  /* 0x000000ca1600720c */ /* 0x000fe20003f26270 */
[----:B------:R-:W-:-:S02]  /*94d0*/  IMAD.MOV.U32 R182, RZ, RZ, R180 ;  /* 0x000000ffffb67224 */ /* 0x000fc400078e00b4 */
[----:B------:R-:W-:Y:S01]  /*94e0*/  IMAD.MOV.U32 R98, RZ, RZ, R4 ;  /* 0x000000ffff627224 */ /* 0x000fe200078e0004 */
[----:B------:R-:W-:-:S04]  /*94f0*/  ISETP.LT.OR P1, PT, R22, R198, P1 ;  /* 0x000000c61600720c */ /* 0x000fc80000f21670 */
[----:B------:R-:W-:Y:S01]  /*9500*/  FSEL R86, R99, -INF , !P1 ;  /* 0xff80000063567808 */ /* 0x000fe20004800000 */
[----:B------:R-:W-:Y:S01]  /*9510*/  IMAD.MOV.U32 R99, RZ, RZ, R121 ;  /* 0x000000ffff637224 */ /* 0x000fe200078e0079 */
[----:B------:R-:W-:Y:S01]  /*9520*/  ISETP.GE.AND P1, PT, R21, R202, PT ;  /* 0x000000ca1500720c */ /* 0x000fe20003f26270 */
[----:B-1----:R-:W-:-:S03]  /*9530*/  FFMA.FTZ R2, R46, UR6, -R0 ;  /* 0x000000062e027c23 */ /* 0x002fc60008010800 */
[----:B------:R-:W-:Y:S01]  /*9540*/  ISETP.LT.OR P1, PT, R21, R198, P1 ;  /* 0x000000c61500720c */ /* 0x000fe20000f21670 */
[----:B------:R-:W-:Y:S01]  /*9550*/  IMAD.MOV.U32 R131, RZ, RZ, R79 ;  /* 0x000000ffff837224 */ /* 0x000fe200078e004f */
[----:B------:R-:W-:Y:S01]  /*9560*/  FSEL R79, R122, -INF , !P6 ;  /* 0xff8000007a4f7808 */ /* 0x000fe20007000000 */
[----:B------:R1:W-:Y:S01]  /*9570*/  MUFU.EX2 R176, R2 ;  /* 0x0000000200b07308 */ /* 0x0003e20000000800 */
[----:B------:R-:W-:Y:S02]  /*9580*/  FSEL R89, R94, -INF , !P1 ;  /* 0xff8000005e597808 */ /* 0x000fe40004800000 */
[-C--:B------:R-:W-:Y:S02]  /*9590*/  ISETP.GE.AND P1, PT, R20, R202.reuse, PT ;  /* 0x000000ca1400720c */ /* 0x080fe40003f26270 */
[----:B------:R-:W-:Y:S02]  /*95a0*/  ISETP.GE.AND P6, PT, R26, R202, PT ;  /* 0x000000ca1a00720c */ /* 0x000fe40003fc6270 */
[----:B------:R-:W-:-:S02]  /*95b0*/  ISETP.LT.OR P1, PT, R20, R198, P1 ;  /* 0x000000c61400720c */ /* 0x000fc40000f21670 */
[----:B------:R-:W-:Y:S02]  /*95c0*/  ISETP.LT.OR P6, PT, R26, R198, P6 ;  /* 0x000000c61a00720c */ /* 0x000fe400037c1670 */
[----:B------:R-:W-:Y:S01]  /*95d0*/  FSEL R92, R95, -INF , !P1 ;  /* 0xff8000005f5c7808 */ /* 0x000fe20004800000 */
[----:B------:R-:W-:Y:S01]  /*95e0*/  IMAD.MOV.U32 R95, RZ, RZ, R90 ;  /* 0x000000ffff5f7224 */ /* 0x000fe200078e005a */
[----:B------:R-:W-:Y:S02]  /*95f0*/  ISETP.GE.AND P1, PT, R19, R202, PT ;  /* 0x000000ca1300720c */ /* 0x000fe40003f26270 */
[----:B------:R-:W-:Y:S01]  /*9600*/  FSEL R82, R83, -INF , !P6 ;  /* 0xff80000053527808 */ /* 0x000fe20007000000 */
[----:B-1----:R-:W-:Y:S01]  /*9610*/  FFMA.FTZ R2, R47, UR6, -R0 ;  /* 0x000000062f027c23 */ /* 0x002fe20008010800 */
[----:B------:R-:W-:Y:S02]  /*9620*/  ISETP.LT.OR P1, PT, R19, R198, P1 ;  /* 0x000000c61300720c */ /* 0x000fe40000f21670 */
[----:B------:R-:W-:Y:S01]  /*9630*/  ISETP.GE.AND P6, PT, R11, R201, PT ;  /* 0x000000c90b00720c */ /* 0x000fe20003fc6270 */
[----:B------:R1:W-:Y:S01]  /*9640*/  MUFU.EX2 R117, R2 ;  /* 0x0000000200757308 */ /* 0x0003e20000000800 */
[----:B------:R-:W-:Y:S01]  /*9650*/  FSEL R93, R110, -INF , !P1 ;  /* 0xff8000006e5d7808 */ /* 0x000fe20004800000 */
[----:B------:R-:W-:Y:S01]  /*9660*/  IMAD.MOV.U32 R110, RZ, RZ, R120 ;  /* 0x000000ffff6e7224 */ /* 0x000fe200078e0078 */
[----:B------:R-:W-:-:S02]  /*9670*/  ISETP.GE.AND P1, PT, R18, R202, PT ;  /* 0x000000ca1200720c */ /* 0x000fc40003f26270 */
[----:B------:R-:W-:Y:S02]  /*9680*/  ISETP.LT.OR P6, PT, R11, R197, P6 ;  /* 0x000000c50b00720c */ /* 0x000fe400037c1670 */
[----:B------:R-:W-:Y:S02]  /*9690*/  ISETP.LT.OR P1, PT, R18, R198, P1 ;  /* 0x000000c61200720c */ /* 0x000fe40000f21670 */
[----:B------:R-:W-:Y:S01]  /*96a0*/  FSEL R47, R224, -INF , !P6 ;  /* 0xff800000e02f7808 */ /* 0x000fe20007000000 */
[----:B------:R-:W-:Y:S01]  /*96b0*/  IMAD.MOV.U32 R224, RZ, RZ, R109 ;  /* 0x000000ffffe07224 */ /* 0x000fe200078e006d */
[----:B------:R-:W-:Y:S01]  /*96c0*/  FSEL R91, R111, -INF , !P1 ;  /* 0xff8000006f5b7808 */ /* 0x000fe20004800000 */
[----:B------:R-:W-:Y:S01]  /*96d0*/  IMAD.MOV.U32 R111, RZ, RZ, R85 ;  /* 0x000000ffff6f7224 */ /* 0x000fe200078e0055 */
[C---:B------:R-:W-:Y:S02]  /*96e0*/  ISETP.GE.AND P1, PT, R17.reuse, R202, PT ;  /* 0x000000ca1100720c */ /* 0x040fe40003f26270 */
[----:B------:R-:W-:Y:S01]  /*96f0*/  ISETP.GE.AND P6, PT, R8, R201, PT ;  /* 0x000000c90800720c */ /* 0x000fe20003fc6270 */
[----:B-1----:R-:W-:Y:S01]  /*9700*/  FFMA.FTZ R2, R48, UR6, -R0 ;  /* 0x0000000630027c23 */ /* 0x002fe20008010800 */
[----:B------:R-:W-:-:S02]  /*9710*/  ISETP.LT.OR P1, PT, R17, R198, P1 ;  /* 0x000000c61100720c */ /* 0x000fc40000f21670 */
[----:B------:R-:W-:Y:S01]  /*9720*/  ISETP.LT.OR P6, PT, R8, R197, P6 ;  /* 0x000000c50800720c */ /* 0x000fe200037c1670 */
[----:B------:R1:W-:Y:S01]  /*9730*/  MUFU.EX2 R134, R2 ;  /* 0x0000000200867308 */ /* 0x0003e20000000800 */
[----:B------:R-:W-:Y:S02]  /*9740*/  FSEL R90, R118, -INF , !P1 ;  /* 0xff800000765a7808 */ /* 0x000fe40004800000 */
[C---:B------:R-:W-:Y:S02]  /*9750*/  ISETP.GE.AND P1, PT, R16.reuse, R202, PT ;  /* 0x000000ca1000720c */ /* 0x040fe40003f26270 */
[----:B------:R-:W-:Y:S02]  /*9760*/  FSEL R45, R229, -INF , !P6 ;  /* 0xff800000e52d7808 */ /* 0x000fe40007000000 */
[----:B------:R-:W-:Y:S02]  /*9770*/  ISETP.LT.OR P1, PT, R16, R198, P1 ;  /* 0x000000c61000720c */ /* 0x000fe40000f21670 */
[----:B------:R-:W-:-:S02]  /*9780*/  ISETP.GE.AND P6, PT, R5, R200, PT ;  /* 0x000000c80500720c */ /* 0x000fc40003fc6270 */
[----:B------:R-:W-:Y:S01]  /*9790*/  FSEL R85, R119, -INF , !P1 ;  /* 0xff80000077557808 */ /* 0x000fe20004800000 */
[----:B------:R-:W-:Y:S01]  /*97a0*/  IMAD.MOV.U32 R119, RZ, RZ, R210 ;  /* 0x000000ffff777224 */ /* 0x000fe200078e00d2 */
[----:B------:R-:W-:Y:S01]  /*97b0*/  ISETP.GE.AND P1, PT, R15, R202, PT ;  /* 0x000000ca0f00720c */ /* 0x000fe20003f26270 */
[----:B------:R-:W-:Y:S01]  /*97c0*/  IMAD.MOV.U32 R210, RZ, RZ, R205 ;  /* 0x000000ffffd27224 */ /* 0x000fe200078e00cd */
[----:B------:R-:W-:Y:S01]  /*97d0*/  ISETP.LT.OR P6, PT, R5, R196, P6 ;  /* 0x000000c40500720c */ /* 0x000fe200037c1670 */
[----:B-1----:R-:W-:Y:S01]  /*97e0*/  FFMA.FTZ R2, R49, UR6, -R0 ;  /* 0x0000000631027c23 */ /* 0x002fe20008010800 */
[----:B------:R-:W-:Y:S02]  /*97f0*/  ISETP.LT.OR P1, PT, R15, R198, P1 ;  /* 0x000000c60f00720c */ /* 0x000fe40000f21670 */
[----:B------:R-:W-:Y:S01]  /*9800*/  FSEL R49, R217, -INF , !P5 ;  /* 0xff800000d9317808 */ /* 0x000fe20006800000 */
[----:B------:R1:W-:Y:S01]  /*9810*/  MUFU.EX2 R206, R2 ;  /* 0x0000000200ce7308 */ /* 0x0003e20000000800 */
[----:B------:R-:W-:Y:S01]  /*9820*/  FSEL R83, R126, -INF , !P1 ;  /* 0xff8000007e537808 */ /* 0x000fe20004800000 */
[----:B------:R-:W-:Y:S01]  /*9830*/  IMAD.MOV.U32 R126, RZ, RZ, R211 ;  /* 0x000000ffff7e7224 */ /* 0x000fe200078e00d3 */
[C---:B------:R-:W-:Y:S01]  /*9840*/  ISETP.GE.AND P1, PT, R14.reuse, R202, PT ;  /* 0x000000ca0e00720c */ /* 0x040fe20003f26270 */
[----:B------:R-:W-:Y:S01]  /*9850*/  IMAD.MOV.U32 R211, RZ, RZ, R222 ;  /* 0x000000ffffd37224 */ /* 0x000fe200078e00de */
[C---:B------:R-:W-:Y:S01]  /*9860*/  ISETP.GE.AND P5, PT, R9.reuse, R201, PT ;  /* 0x000000c90900720c */ /* 0x040fe20003fa6270 */
[----:B------:R-:W-:Y:S01]  /*9870*/  IMAD.MOV.U32 R222, RZ, RZ, R169 ;  /* 0x000000ffffde7224 */ /* 0x000fe200078e00a9 */
[----:B------:R-:W-:Y:S01]  /*9880*/  ISETP.LT.OR P1, PT, R14, R198, P1 ;  /* 0x000000c60e00720c */ /* 0x000fe20000f21670 */
[----:B------:R-:W-:Y:S01]  /*9890*/  IMAD.MOV.U32 R217, RZ, RZ, R211 ;  /* 0x000000ffffd97224 */ /* 0x000fe200078e00d3 */
[----:B------:R-:W-:-:S04]  /*98a0*/  ISETP.LT.OR P5, PT, R9, R197, P5 ;  /* 0x000000c50900720c */ /* 0x000fc80002fa1670 */
[----:B------:R-:W-:Y:S02]  /*98b0*/  FSEL R46, R228, -INF , !P5 ;  /* 0xff800000e42e7808 */ /* 0x000fe40006800000 */
[----:B------:R-:W-:Y:S02]  /*98c0*/  ISETP.GE.AND P5, PT, R6, R201, PT ;  /* 0x000000c90600720c */ /* 0x000fe40003fa6270 */
[----:B-1----:R-:W-:Y:S01]  /*98d0*/  FMNMX.FTZ R2, R43, R3, !PT ;  /* 0x000000032b027209 */ /* 0x002fe20007810000 */
[----:B------:R-:W-:Y:S01]  /*98e0*/  FFMA.FTZ R3, R50, UR6, -R0 ;  /* 0x0000000632037c23 */ /* 0x000fe20008010800 */
[----:B------:R-:W-:Y:S02]  /*98f0*/  ISETP.LT.OR P5, PT, R6, R197, P5 ;  /* 0x000000c50600720c */ /* 0x000fe40002fa1670 */
[----:B------:R-:W-:Y:S01]  /*9900*/  FMNMX.FTZ R2, R34, R2, !PT ;  /* 0x0000000222027209 */ /* 0x000fe20007810000 */
[----:B------:R1:W-:Y:S01]  /*9910*/  MUFU.EX2 R207, R3 ;  /* 0x0000000300cf7308 */ /* 0x0003e20000000800 */
[----:B------:R-:W-:-:S02]  /*9920*/  FSEL R42, R233, -INF , !P5 ;  /* 0xff800000e92a7808 */ /* 0x000fc40006800000 */
[----:B------:R-:W-:Y:S02]  /*9930*/  FMNMX.FTZ R2, R35, R2, !PT ;  /* 0x0000000223027209 */ /* 0x000fe40007810000 */
[----:B------:R-:W-:Y:S02]  /*9940*/  ISETP.GE.AND P5, PT, R28, R201, PT ;  /* 0x000000c91c00720c */ /* 0x000fe40003fa6270 */
[----:B------:R-:W-:Y:S02]  /*9950*/  FMNMX.FTZ R2, R36, R2, !PT ;  /* 0x0000000224027209 */ /* 0x000fe40007810000 */
[----:B------:R-:W-:Y:S02]  /*9960*/  ISETP.LT.OR P5, PT, R28, R197, P5 ;  /* 0x000000c51c00720c */ /* 0x000fe40002fa1670 */
        /* <DEDUP_REMOVED lines=23> */
[----:B-1----:R-:W-:Y:S01]  /*9ae0*/  FFMA.FTZ R3, R54, UR6, -R0 ;  /* 0x0000000636037c23 */ /* 0x002fe20008010800 */
[----:B------:R-:W-:Y:S01]  /*9af0*/  FSEL R54, R127, -INF , !P1 ;  /* 0xff8000007f367808 */ /* 0x000fe20004800000 */
[----:B------:R-:W-:Y:S01]  /*9b00*/  IMAD.MOV.U32 R127, RZ, RZ, R210 ;  /* 0x000000ffff7f7224 */ /* 0x000fe200078e00d2 */
[C---:B------:R-:W-:Y:S01]  /*9b10*/  ISETP.GE.AND P1, PT, R13.reuse, R202, PT ;  /* 0x000000ca0d00720c */ /* 0x040fe20003f26270 */
[----:B------:R1:W-:Y:S01]  /*9b20*/  MUFU.EX2 R177, R3 ;  /* 0x0000000300b17308 */ /* 0x0003e20000000800 */
[----:B------:R-:W-:Y:S01]  /*9b30*/  FMNMX.FTZ R2, R90, R2, !PT ;  /* 0x000000025a027209 */ /* 0x000fe20007810000 */
[----:B------:R-:W-:Y:S01]  /*9b40*/  IMAD.MOV.U32 R210, RZ, RZ, R129 ;  /* 0x000000ffffd27224 */ /* 0x000fe200078e0081 */
[----:B------:R-:W-:Y:S01]  /*9b50*/  ISETP.LT.OR P1, PT, R13, R198, P1 ;  /* 0x000000c60d00720c */ /* 0x000fe20000f21670 */
[----:B------:R-:W-:Y:S01]  /*9b60*/  IMAD.MOV.U32 R129, RZ, RZ, R124 ;  /* 0x000000ffff817224 */ /* 0x000fe200078e007c */
[----:B------:R-:W-:-:S02]  /*9b70*/  FMNMX.FTZ R2, R85, R2, !PT ;  /* 0x0000000255027209 */ /* 0x000fc40007810000 */
[----:B------:R-:W-:Y:S01]  /*9b80*/  FSEL R53, R102, -INF , !P1 ;  /* 0xff80000066357808 */ /* 0x000fe20004800000 */
[----:B------:R-:W-:Y:S01]  /*9b90*/  IMAD.MOV.U32 R102, RZ, RZ, R182 ;  /* 0x000000ffff667224 */ /* 0x000fe200078e00b6 */
[C---:B------:R-:W-:Y:S02]  /*9ba0*/  ISETP.GE.AND P1, PT, R12.reuse, R202, PT ;  /* 0x000000ca0c00720c */ /* 0x040fe40003f26270 */
[----:B------:R-:W-:Y:S02]  /*9bb0*/  FMNMX.FTZ R2, R83, R2, !PT ;  /* 0x0000000253027209 */ /* 0x000fe40007810000 */
[----:B------:R-:W-:Y:S02]  /*9bc0*/  ISETP.LT.OR P1, PT, R12, R198, P1 ;  /* 0x000000c60c00720c */ /* 0x000fe40000f21670 */
[----:B------:R-:W-:Y:S02]  /*9bd0*/  FMNMX.FTZ R2, R54, R2, !PT ;  /* 0x0000000236027209 */ /* 0x000fe40007810000 */
[----:B------:R-:W-:Y:S01]  /*9be0*/  FSEL R52, R103, -INF , !P1 ;  /* 0xff80000067347808 */ /* 0x000fe20004800000 */
[----:B-1----:R-:W-:Y:S01]  /*9bf0*/  FFMA.FTZ R3, R55, UR6, -R0 ;  /* 0x0000000637037c23 */ /* 0x002fe20008010800 */
[C---:B------:R-:W-:Y:S01]  /*9c00*/  ISETP.GE.AND P1, PT, R32.reuse, R202, PT ;  /* 0x000000ca2000720c */ /* 0x040fe20003f26270 */
[----:B------:R-:W-:Y:S01]  /*9c10*/  IMAD.MOV.U32 R103, RZ, RZ, R178 ;  /* 0x000000ffff677224 */ /* 0x000fe200078e00b2 */
[----:B------:R-:W-:Y:S01]  /*9c20*/  FMNMX.FTZ R2, R53, R2, !PT ;  /* 0x0000000235027209 */ /* 0x000fe20007810000 */
[----:B------:R1:W-:Y:S01]  /*9c30*/  MUFU.EX2 R180, R3 ;  /* 0x0000000300b47308 */ /* 0x0003e20000000800 */
[----:B------:R-:W-:-:S02]  /*9c40*/  ISETP.LT.OR P1, PT, R32, R198, P1 ;  /* 0x000000c62000720c */ /* 0x000fc40000f21670 */
[----:B------:R-:W-:Y:S02]  /*9c50*/  FMNMX.FTZ R2, R52, R2, !PT ;  /* 0x0000000234027209 */ /* 0x000fe40007810000 */
[----:B------:R-:W-:Y:S02]  /*9c60*/  FSEL R51, R174, -INF , !P1 ;  /* 0xff800000ae337808 */ /* 0x000fe40004800000 */
[----:B------:R-:W-:Y:S02]  /*9c70*/  ISETP.GE.AND P1, PT, R31, R202, PT ;  /* 0x000000ca1f00720c */ /* 0x000fe40003f26270 */
[----:B------:R-:W-:Y:S02]  /*9c80*/  FMNMX.FTZ R2, R51, R2, !PT ;  /* 0x0000000233027209 */ /* 0x000fe40007810000 */
[----:B------:R-:W-:Y:S02]  /*9c90*/  ISETP.LT.OR P1, PT, R31, R198, P1 ;  /* 0x000000c61f00720c */ /* 0x000fe40000f21670 */
[----:B------:R-:W-:Y:S01]  /*9ca0*/  FSEL R55, R219, -INF , !P4 ;  /* 0xff800000db377808 */ /* 0x000fe20006000000 */
[----:B------:R-:W-:Y:S01]  /*9cb0*/  IMAD.MOV.U32 R219, RZ, RZ, R113 ;  /* 0x000000ffffdb7224 */ /* 0x000fe200078e0071 */
[----:B------:R-:W-:Y:S01]  /*9cc0*/  FSEL R50, R175, -INF , !P1 ;  /* 0xff800000af327808 */ /* 0x000fe20004800000 */
[----:B-1----:R-:W-:Y:S01]  /*9cd0*/  FFMA.FTZ R3, R57, UR6, -R0 ;  /* 0x0000000639037c23 */ /* 0x002fe20008010800 */
[----:B------:R-:W-:-:S02]  /*9ce0*/  ISETP.GE.AND P1, PT, R30, R202, PT ;  /* 0x000000ca1e00720c */ /* 0x000fc40003f26270 */
[----:B------:R-:W-:Y:S01]  /*9cf0*/  FMNMX.FTZ R2, R50, R2, !PT ;  /* 0x0000000232027209 */ /* 0x000fe20007810000 */
[----:B------:R1:W-:Y:S01]  /*9d00*/  MUFU.EX2 R204, R3 ;  /* 0x0000000300cc7308 */ /* 0x0003e20000000800 */
[----:B------:R-:W-:Y:S02]  /*9d10*/  ISETP.LT.OR P1, PT, R30, R198, P1 ;  /* 0x000000c61e00720c */ /* 0x000fe40000f21670 */
[----:B------:R-:W-:Y:S02]  /*9d20*/  FSEL R57, R218, -INF , !P0 ;  /* 0xff800000da397808 */ /* 0x000fe40004000000 */
[----:B------:R-:W-:Y:S02]  /*9d30*/  FSEL R175, R114, -INF , !P1 ;  /* 0xff80000072af7808 */ /* 0x000fe40004800000 */
[----:B------:R-:W-:Y:S02]  /*9d40*/  ISETP.GE.AND P1, PT, R29, R202, PT ;  /* 0x000000ca1d00720c */ /* 0x000fe40003f26270 */
[----:B------:R-:W-:-:S02]  /*9d50*/  FMNMX.FTZ R2, R175, R2, !PT ;  /* 0x00000002af027209 */ /* 0x000fc40007810000 */
[----:B------:R-:W-:Y:S02]  /*9d60*/  ISETP.LT.OR P1, PT, R29, R198, P1 ;  /* 0x000000c61d00720c */ /* 0x000fe40000f21670 */
[----:B------:R-:W-:Y:S02]  /*9d70*/  ISETP.GE.AND P0, PT, R10, R201, PT ;  /* 0x000000c90a00720c */ /* 0x000fe40003f06270 */
[----:B------:R-:W-:Y:S01]  /*9d80*/  FSEL R174, R115, -INF , !P1 ;  /* 0xff80000073ae7808 */ /* 0x000fe20004800000 */
[----:B------:R-:W-:Y:S02]  /*9d90*/  IMAD.MOV.U32 R115, RZ, RZ, R129 ;  /* 0x000000ffff737224 */ /* 0x000fe400078e0081 */
[----:B-1----:R-:W-:Y:S01]  /*9da0*/  FFMA.FTZ R3, R58, UR6, -R0 ;  /* 0x000000063a037c23 */ /* 0x002fe20008010800 */
[----:B------:R-:W-:Y:S02]  /*9db0*/  ISETP.LT.OR P0, PT, R10, R197, P0 ;  /* 0x000000c50a00720c */ /* 0x000fe40000701670 */
[----:B------:R-:W-:Y:S01]  /*9dc0*/  FMNMX.FTZ R2, R174, R2, !PT ;  /* 0x00000002ae027209 */ /* 0x000fe20007810000 */
[----:B------:R1:W-:Y:S01]  /*9dd0*/  MUFU.EX2 R205, R3 ;  /* 0x0000000300cd7308 */ /* 0x0003e20000000800 */
[----:B------:R-:W-:-:S02]  /*9de0*/  FSEL R48, R225, -INF , !P0 ;  /* 0xff800000e1307808 */ /* 0x000fc40004000000 */
[-C--:B------:R-:W-:Y:S01]  /*9df0*/  ISETP.GE.AND P0, PT, R8, R200.reuse, PT ;  /* 0x000000c80800720c */ /* 0x080fe20003f06270 */
[----:B------:R-:W3:Y:S01]  /*9e00*/  SHFL.BFLY PT, R4, R2, 0x2, 0x1f ;  /* 0x0c401f0002047f89 */ /* 0x000ee200000e0000 */
[----:B------:R-:W-:Y:S02]  /*9e10*/  ISETP.GE.AND P1, PT, R10, R200, PT ;  /* 0x000000c80a00720c */ /* 0x000fe40003f26270 */
[-C--:B------:R-:W-:Y:S02]  /*9e20*/  ISETP.LT.OR P0, PT, R8, R196.reuse, P0 ;  /* 0x000000c40800720c */ /* 0x080fe40000701670 */
[----:B------:R-:W-:Y:S02]  /*9e30*/  ISETP.LT.OR P1, PT, R10, R196, P1 ;  /* 0x000000c40a00720c */ /* 0x000fe40000f21670 */
[----:B------:R-:W-:Y:S02]  /*9e40*/  ISETP.GE.AND P4, PT, R9, R200, PT ;  /* 0x000000c80900720c */ /* 0x000fe40003f86270 */
[----:B------:R-:W-:-:S02]  /*9e50*/  FSEL R58, R226, -INF , !P3 ;  /* 0xff800000e23a7808 */ /* 0x000fc40005800000 */
[----:B------:R-:W-:Y:S01]  /*9e60*/  ISETP.LT.OR P4, PT, R9, R196, P4 ;  /* 0x000000c40900720c */ /* 0x000fe20002781670 */
[----:B-1----:R-:W-:Y:S01]  /*9e70*/  FFMA.FTZ R3, R59, UR6, -R0 ;  /* 0x000000063b037c23 */ /* 0x002fe20008010800 */
[----:B------:R-:W-:Y:S02]  /*9e80*/  FSEL R59, R227, -INF , !P1 ;  /* 0xff800000e33b7808 */ /* 0x000fe40004800000 */
[C---:B------:R-:W-:Y:S01]  /*9e90*/  ISETP.GE.AND P1, PT, R7.reuse, R201, PT ;  /* 0x000000c90700720c */ /* 0x040fe20003f26270 */
[----:B------:R1:W-:Y:S01]  /*9ea0*/  MUFU.EX2 R208, R3 ;  /* 0x0000000300d07308 */ /* 0x0003e20000000800 */
[C---:B------:R-:W-:Y:S02]  /*9eb0*/  ISETP.GE.AND P3, PT, R7.reuse, R200, PT ;  /* 0x000000c80700720c */ /* 0x040fe40003f66270 */
[C---:B------:R-:W-:Y:S02]  /*9ec0*/  ISETP.LT.OR P1, PT, R7.reuse, R197, P1 ;  /* 0x000000c50700720c */ /* 0x040fe40000f21670 */
[----:B------:R-:W-:-:S02]  /*9ed0*/  ISETP.LT.OR P3, PT, R7, R196, P3 ;  /* 0x000000c40700720c */ /* 0x000fc40001f61670 */
[----:B---3--:R-:W-:Y:S01]  /*9ee0*/  FMNMX.FTZ R2, R2, R4, !PT ;  /* 0x0000000402027209 */ /* 0x008fe20007810000 */
[----:B------:R-:W-:Y:S01]  /*9ef0*/  FFMA.FTZ R4, R76, UR6, -R0 ;  /* 0x000000064c047c23 */ /* 0x000fe20008010800 */
[----:B------:R-:W-:-:S03]  /*9f00*/  FSEL R44, R232, -INF , !P1 ;  /* 0xff800000e82c7808 */ /* 0x000fc60004800000 */
[----:B------:R-:W3:Y:S01]  /*9f10*/  SHFL.BFLY PT, R8, R2, 0x1, 0x1f ;  /* 0x0c201f0002087f89 */ /* 0x000ee200000e0000 */
[----:B------:R-:W-:Y:S01]  /*9f20*/  MUFU.EX2 R179, R4 ;  /* 0x0000000400b37308 */ /* 0x000fe20000000800 */
[----:B-1----:R-:W-:Y:S01]  /*9f30*/  FFMA.FTZ R3, R61, UR6, -R0 ;  /* 0x000000063d037c23 */ /* 0x002fe20008010800 */
[----:B------:R-:W-:Y:S02]  /*9f40*/  FSEL R61, R230, -INF , !P4 ;  /* 0xff800000e63d7808 */ /* 0x000fe40006000000 */
[----:B------:R-:W-:-:S04]  /*9f50*/  ISETP.GE.AND P4, PT, R6, R200, PT ;  /* 0x000000c80600720c */ /* 0x000fc80003f86270 */
[----:B------:R1:W-:Y:S01]  /*9f60*/  MUFU.EX2 R169, R3 ;  /* 0x0000000300a97308 */ /* 0x0003e20000000800 */
[----:B------:R-:W-:Y:S02]  /*9f70*/  ISETP.LT.OR P4, PT, R6, R196, P4 ;  /* 0x000000c40600720c */ /* 0x000fe40002781670 */
[----:B---3--:R-:W-:Y:S01]  /*9f80*/  FMNMX.FTZ R123, R2, R8, !PT ;  /* 0x00000008027b7209 */ /* 0x008fe20007810000 */
[----:B-1----:R-:W-:Y:S01]  /*9f90*/  FFMA.FTZ R3, R62, UR6, -R0 ;  /* 0x000000063e037c23 */ /* 0x002fe20008010800 */
[----:B------:R-:W-:Y:S02]  /*9fa0*/  FMNMX.FTZ R2, R39, R96, !PT ;  /* 0x0000006027027209 */ /* 0x000fe40007810000 */
[----:B------:R-:W-:Y:S01]  /*9fb0*/  FSETP.NEU.FTZ.AND P1, PT, R123, -INF , PT ;  /* 0xff8000007b00780b */ /* 0x000fe20003f3d000 */
[----:B------:R1:W3:Y:S01]  /*9fc0*/  MUFU.EX2 R182, R3 ;  /* 0x0000000300b67308 */ /* 0x0002e20000000800 */
[----:B------:R-:W-:Y:S02]  /*9fd0*/  FMNMX.FTZ R2, R100, R2, !PT ;  /* 0x0000000264027209 */ /* 0x000fe40007810000 */
[----:B------:R-:W-:-:S02]  /*9fe0*/  FSEL R62, R231, -INF , !P0 ;  /* 0xff800000e73e7808 */ /* 0x000fc40004000000 */
[----:B------:R-:W-:Y:S02]  /*9ff0*/  FMNMX.FTZ R2, R97, R2, !PT ;  /* 0x0000000261027209 */ /* 0x000fe40007810000 */
[----:B------:R-:W-:Y:S02]  /*a000*/  ISETP.GE.AND P0, PT, R5, R201, PT ;  /* 0x000000c90500720c */ /* 0x000fe40003f06270 */
[----:B------:R-:W-:Y:S02]  /*a010*/  FMNMX.FTZ R2, R49, R2, !PT ;  /* 0x0000000231027209 */ /* 0x000fe40007810000 */
[----:B------:R-:W-:Y:S02]  /*a020*/  ISETP.LT.OR P0, PT, R5, R197, P0 ;  /* 0x000000c50500720c */ /* 0x000fe40000701670 */
[----:B------:R-:W-:Y:S01]  /*a030*/  FMNMX.FTZ R2, R47, R2, !PT ;  /* 0x000000022f027209 */ /* 0x000fe20007810000 */
[----:B-1----:R-:W-:-:S03]  /*a040*/  FFMA.FTZ R3, R63, UR6, -R0 ;  /* 0x000000063f037c23 */ /* 0x002fc60008010800 */
[----:B------:R-:W-:Y:S01]  /*a050*/  FMNMX.FTZ R2, R48, R2, !PT ;  /* 0x0000000230027209 */ /* 0x000fe20007810000 */
[----:B------:R-:W-:Y:S01]  /*a060*/  IMAD.MOV.U32 R63, RZ, RZ, R214 ;  /* 0x000000ffff3f7224 */ /* 0x000fe200078e00d6 */
[----:B------:R1:W-:Y:S02]  /*a070*/  MUFU.EX2 R124, R3 ;  /* 0x00000003007c7308 */ /* 0x0003e40000000800 */
[----:B------:R-:W-:-:S04]  /*a080*/  FMNMX.FTZ R2, R46, R2, !PT ;  /* 0x000000022e027209 */ /* 0x000fc80007810000 */
[----:B------:R-:W-:-:S04]  /*a090*/  FMNMX.FTZ R2, R45, R2, !PT ;  /* 0x000000022d027209 */ /* 0x000fc80007810000 */
[----:B------:R-:W-:-:S04]  /*a0a0*/  FMNMX.FTZ R2, R44, R2, !PT ;  /* 0x000000022c027209 */ /* 0x000fc80007810000 */
[----:B------:R-:W-:Y:S01]  /*a0b0*/  FMNMX.FTZ R2, R42, R2, !PT ;  /* 0x000000022a027209 */ /* 0x000fe20007810000 */
[--C-:B-1----:R-:W-:Y:S01]  /*a0c0*/  FFMA.FTZ R3, R64, UR6, -R0.reuse ;  /* 0x0000000640037c23 */ /* 0x102fe20008010800 */
[----:B------:R-:W-:Y:S02]  /*a0d0*/  IMAD.MOV.U32 R64, RZ, RZ, R215 ;  /* 0x000000ffff407224 */ /* 0x000fe400078e00d7 */
[----:B------:R-:W-:Y:S01]  /*a0e0*/  IMAD.MOV.U32 R215, RZ, RZ, R125 ;  /* 0x000000ffffd77224 */ /* 0x000fe200078e007d */
[----:B------:R1:W-:Y:S02]  /*a0f0*/  MUFU.EX2 R121, R3 ;  /* 0x0000000300797308 */ /* 0x0003e40000000800 */
[----:B-1----:R-:W-:Y:S01]  /*a100*/  FFMA.FTZ R3, R65, UR6, -R0 ;  /* 0x0000000641037c23 */ /* 0x002fe20008010800 */
[----:B------:R-:W-:-:S05]  /*a110*/  IMAD.MOV.U32 R65, RZ, RZ, R209 ;  /* 0x000000ffff417224 */ /* 0x000fca00078e00d1 */
[----:B------:R1:W-:Y:S02]  /*a120*/  MUFU.EX2 R209, R3 ;  /* 0x0000000300d17308 */ /* 0x0003e40000000800 */
[----:B-1----:R-:W-:Y:S01]  /*a130*/  FFMA.FTZ R3, R66, UR6, -R0 ;  /* 0x0000000642037c23 */ /* 0x002fe20008010800 */
[----:B------:R-:W-:-:S05]  /*a140*/  IMAD.MOV.U32 R66, RZ, RZ, R210 ;  /* 0x000000ffff427224 */ /* 0x000fca00078e00d2 */
[----:B------:R1:W-:Y:S02]  /*a150*/  MUFU.EX2 R114, R3 ;  /* 0x0000000300727308 */ /* 0x0003e40000000800 */
[----:B-1----:R-:W-:Y:S01]  /*a160*/  FFMA.FTZ R3, R69, UR6, -R0 ;  /* 0x0000000645037c23 */ /* 0x002fe20008010800 */
[----:B------:R-:W-:Y:S02]  /*a170*/  FSEL R69, R235, -INF , !P4 ;  /* 0xff800000eb457808 */ /* 0x000fe40006000000 */
[----:B------:R-:W-:-:S03]  /*a180*/  ISETP.GE.AND P4, PT, R27, R201, PT ;  /* 0x000000c91b00720c */ /* 0x000fc60003f86270 */
[----:B------:R1:W-:Y:S01]  /*a190*/  MUFU.EX2 R129, R3 ;  /* 0x0000000300817308 */ /* 0x0003e20000000800 */
[----:B------:R-:W-:Y:S01]  /*a1a0*/  ISETP.LT.OR P4, PT, R27, R197, P4 ;  /* 0x000000c51b00720c */ /* 0x000fe20002781670 */
        /* <DEDUP_REMOVED lines=10> */
[C---:B------:R-:W-:Y:S01]  /*a250*/  ISETP.GE.AND P3, PT, R28.reuse, R200, PT ;  /* 0x000000c81c00720c */ /* 0x040fe20003f66270 */
[----:B------:R1:W-:Y:S01]  /*a260*/  MUFU.EX2 R120, R3 ;  /* 0x0000000300787308 */ /* 0x0003e20000000800 */
[----:B------:R-:W-:Y:S01]  /*a270*/  FSEL R9, R245, -INF , !P6 ;  /* 0xff800000f5097808 */ /* 0x000fe20007000000 */
[----:B--2---:R-:W-:Y:S01]  /*a280*/  IMAD.MOV.U32 R245, RZ, RZ, R183 ;  /* 0x000000fffff57224 */ /* 0x004fe200078e00b7 */
[----:B------:R-:W-:Y:S02]  /*a290*/  ISETP.LT.OR P3, PT, R28, R196, P3 ;  /* 0x000000c41c00720c */ /* 0x000fe40001f61670 */
[----:B------:R-:W-:-:S02]  /*a2a0*/  FSEL R28, R237, -INF , !P5 ;  /* 0xff800000ed1c7808 */ /* 0x000fc40006800000 */
[-C--:B------:R-:W-:Y:S02]  /*a2b0*/  ISETP.GE.AND P5, PT, R26, R200.reuse, PT ;  /* 0x000000c81a00720c */ /* 0x080fe40003fa6270 */
[----:B------:R-:W-:Y:S02]  /*a2c0*/  ISETP.GE.AND P6, PT, R22, R200, PT ;  /* 0x000000c81600720c */ /* 0x000fe40003fc6270 */
[----:B------:R-:W-:Y:S02]  /*a2d0*/  ISETP.LT.OR P5, PT, R26, R196, P5 ;  /* 0x000000c41a00720c */ /* 0x000fe40002fa1670 */
[----:B------:R-:W-:Y:S02]  /*a2e0*/  FSEL R26, R240, -INF , !P4 ;  /* 0xff800000f01a7808 */ /* 0x000fe40006000000 */
[----:B------:R-:W-:Y:S01]  /*a2f0*/  ISETP.GE.AND P4, PT, R25, R200, PT ;  /* 0x000000c81900720c */ /* 0x000fe20003f86270 */
[----:B-1----:R-:W-:Y:S01]  /*a300*/  FFMA.FTZ R3, R67, UR6, -R0 ;  /* 0x0000000643037c23 */ /* 0x002fe20008010800 */
[----:B------:R-:W-:Y:S01]  /*a310*/  FSEL R106, R243, -INF , !P5 ;  /* 0xff800000f36a7808 */ /* 0x000fe20006800000 */
[----:B---3--:R-:W-:Y:S01]  /*a320*/  IMAD.MOV.U32 R243, RZ, RZ, R182 ;  /* 0x000000fffff37224 */ /* 0x008fe200078e00b6 */
[----:B------:R-:W-:Y:S01]  /*a330*/  ISETP.LT.OR P4, PT, R25, R196, P4 ;  /* 0x000000c41900720c */ /* 0x000fe20002781670 */
[----:B------:R1:W-:Y:S01]  /*a340*/  MUFU.EX2 R125, R3 ;  /* 0x00000003007d7308 */ /* 0x0003e20000000800 */
[----:B------:R-:W-:-:S02]  /*a350*/  ISETP.GE.AND P5, PT, R23, R201, PT ;  /* 0x000000c91700720c */ /* 0x000fc40003fa6270 */
[----:B------:R-:W-:Y:S01]  /*a360*/  FSEL R109, R246, -INF , !P4 ;  /* 0xff800000f66d7808 */ /* 0x000fe20006000000 */
[----:B------:R-:W-:Y:S01]  /*a370*/  IMAD.MOV.U32 R246, RZ, RZ, R179 ;  /* 0x000000fffff67224 */ /* 0x000fe200078e00b3 */
[C---:B------:R-:W-:Y:S02]  /*a380*/  ISETP.GE.AND P4, PT, R22.reuse, R201, PT ;  /* 0x000000c91600720c */ /* 0x040fe40003f86270 */
[-C--:B------:R-:W-:Y:S02]  /*a390*/  ISETP.LT.OR P5, PT, R23, R197.reuse, P5 ;  /* 0x000000c51700720c */ /* 0x080fe40002fa1670 */
[----:B------:R-:W-:Y:S02]  /*a3a0*/  ISETP.LT.OR P4, PT, R22, R197, P4 ;  /* 0x000000c51600720c */ /* 0x000fe40002781670 */
[----:B------:R-:W-:Y:S01]  /*a3b0*/  FSEL R8, R248, -INF , !P5 ;  /* 0xff800000f8087808 */ /* 0x000fe20006800000 */
[----:B------:R-:W-:Y:S01]  /*a3c0*/  IMAD.MOV.U32 R248, RZ, RZ, R208 ;  /* 0x000000fffff87224 */ /* 0x000fe200078e00d0 */
[----:B------:R-:W-:Y:S01]  /*a3d0*/  FSEL R7, R249, -INF , !P4 ;  /* 0xff800000f9077808 */ /* 0x000fe20006000000 */
[----:B------:R-:W-:Y:S01]  /*a3e0*/  IMAD.MOV.U32 R249, RZ, RZ, R207 ;  /* 0x000000fffff97224 */ /* 0x000fe200078e00cf */
[----:B------:R-:W-:Y:S01]  /*a3f0*/  ISETP.GE.AND P4, PT, R20, R201, PT ;  /* 0x000000c91400720c */ /* 0x000fe20003f86270 */
[----:B-1----:R-:W-:Y:S01]  /*a400*/  FFMA.FTZ R3, R70, UR6, -R0 ;  /* 0x0000000646037c23 */ /* 0x002fe20008010800 */
[----:B------:R-:W-:-:S02]  /*a410*/  FSEL R70, R239, -INF , !P3 ;  /* 0xff800000ef467808 */ /* 0x000fc40005800000 */
[C---:B------:R-:W-:Y:S01]  /*a420*/  ISETP.GE.AND P3, PT, R25.reuse, R201, PT ;  /* 0x000000c91900720c */ /* 0x040fe20003f66270 */
[----:B------:R1:W-:Y:S01]  /*a430*/  MUFU.EX2 R130, R3 ;  /* 0x0000000300827308 */ /* 0x0003e20000000800 */
[-C--:B------:R-:W-:Y:S02]  /*a440*/  ISETP.LT.OR P4, PT, R20, R197.reuse, P4 ;  /* 0x000000c51400720c */ /* 0x080fe40002781670 */
[----:B------:R-:W-:Y:S02]  /*a450*/  ISETP.LT.OR P3, PT, R25, R197, P3 ;  /* 0x000000c51900720c */ /* 0x000fe40001f61670 */
[C---:B------:R-:W-:Y:S02]  /*a460*/  ISETP.GE.AND P5, PT, R21.reuse, R201, PT ;  /* 0x000000c91500720c */ /* 0x040fe40003fa6270 */
[----:B------:R-:W-:Y:S02]  /*a470*/  FSEL R10, R244, -INF , !P3 ;  /* 0xff800000f40a7808 */ /* 0x000fe40005800000 */
[----:B------:R-:W-:-:S02]  /*a480*/  ISETP.LT.OR P5, PT, R21, R197, P5 ;  /* 0x000000c51500720c */ /* 0x000fc40002fa1670 */
[----:B------:R-:W-:Y:S02]  /*a490*/  ISETP.LT.OR P6, PT, R22, R196, P6 ;  /* 0x000000c41600720c */ /* 0x000fe400037c1670 */
[----:B------:R-:W-:Y:S02]  /*a4a0*/  FSEL R22, R224, -INF , !P5 ;  /* 0xff800000e0167808 */ /* 0x000fe40006800000 */
[----:B------:R-:W-:Y:S01]  /*a4b0*/  ISETP.GE.AND P5, PT, R19, R201, PT ;  /* 0x000000c91300720c */ /* 0x000fe20003fa6270 */
[----:B-1----:R-:W-:Y:S01]  /*a4c0*/  FFMA.FTZ R3, R72, UR6, -R0 ;  /* 0x0000000648037c23 */ /* 0x002fe20008010800 */
[----:B------:R-:W-:Y:S02]  /*a4d0*/  ISETP.GE.AND P3, PT, R23, R200, PT ;  /* 0x000000c81700720c */ /* 0x000fe40003f66270 */
[----:B------:R-:W-:Y:S01]  /*a4e0*/  ISETP.LT.OR P5, PT, R19, R197, P5 ;  /* 0x000000c51300720c */ /* 0x000fe20002fa1670 */
[----:B------:R1:W-:Y:S01]  /*a4f0*/  MUFU.EX2 R118, R3 ;  /* 0x0000000300767308 */ /* 0x0003e20000000800 */
[----:B------:R-:W-:-:S04]  /*a500*/  ISETP.LT.OR P3, PT, R23, R196, P3 ;  /* 0x000000c41700720c */ /* 0x000fc80001f61670 */
[----:B------:R-:W-:Y:S01]  /*a510*/  FSEL R72, R250, -INF , !P3 ;  /* 0xff800000fa487808 */ /* 0x000fe20005800000 */
[----:B------:R-:W-:Y:S01]  /*a520*/  IMAD.MOV.U32 R250, RZ, RZ, R176 ;  /* 0x000000fffffa7224 */ /* 0x000fe200078e00b0 */
[----:B------:R-:W-:-:S04]  /*a530*/  ISETP.GE.AND P3, PT, R18, R200, PT ;  /* 0x000000c81200720c */ /* 0x000fc80003f66270 */
[----:B------:R-:W-:-:S04]  /*a540*/  ISETP.LT.OR P3, PT, R18, R196, P3 ;  /* 0x000000c41200720c */ /* 0x000fc80001f61670 */
[----:B------:R-:W-:Y:S01]  /*a550*/  FSEL R108, R108, -INF , !P3 ;  /* 0xff8000006c6c7808 */ /* 0x000fe20005800000 */
[----:B-1----:R-:W-:Y:S01]  /*a560*/  FFMA.FTZ R3, R77, UR6, -R0 ;  /* 0x000000064d037c23 */ /* 0x002fe20008010800 */
[----:B------:R-:W-:Y:S01]  /*a570*/  FSEL R77, R251, -INF , !P6 ;  /* 0xff800000fb4d7808 */ /* 0x000fe20007000000 */
[----:B------:R-:W-:Y:S01]  /*a580*/  IMAD.MOV.U32 R251, RZ, RZ, R117 ;  /* 0x000000fffffb7224 */ /* 0x000fe200078e0075 */
[-C--:B------:R-:W-:Y:S01]  /*a590*/  ISETP.GE.AND P6, PT, R17, R200.reuse, PT ;  /* 0x000000c81100720c */ /* 0x080fe20003fc6270 */
[----:B------:R1:W2:Y:S01]  /*a5a0*/  MUFU.EX2 R170, R3 ;  /* 0x0000000300aa7308 */ /* 0x0002a20000000800 */
[----:B------:R-:W-:Y:S02]  /*a5b0*/  ISETP.GE.AND P3, PT, R13, R200, PT ;  /* 0x000000c80d00720c */ /* 0x000fe40003f66270 */
[-C--:B------:R-:W-:Y:S02]  /*a5c0*/  ISETP.LT.OR P6, PT, R17, R196.reuse, P6 ;  /* 0x000000c41100720c */ /* 0x080fe400037c1670 */
[----:B------:R-:W-:-:S02]  /*a5d0*/  ISETP.LT.OR P3, PT, R13, R196, P3 ;  /* 0x000000c40d00720c */ /* 0x000fc40001f61670 */
[----:B------:R-:W-:Y:S02]  /*a5e0*/  FSEL R107, R107, -INF , !P6 ;  /* 0xff8000006b6b7808 */ /* 0x000fe40007000000 */
[C---:B------:R-:W-:Y:S02]  /*a5f0*/  ISETP.GE.AND P6, PT, R12.reuse, R200, PT ;  /* 0x000000c80c00720c */ /* 0x040fe40003fc6270 */
[----:B------:R-:W-:Y:S02]  /*a600*/  FSEL R95, R95, -INF , !P3 ;  /* 0xff8000005f5f7808 */ /* 0x000fe40005800000 */
[----:B------:R-:W-:Y:S02]  /*a610*/  ISETP.LT.OR P6, PT, R12, R196, P6 ;  /* 0x000000c40c00720c */ /* 0x000fe400037c1670 */
[----:B------:R-:W-:Y:S01]  /*a620*/  ISETP.GE.AND P3, PT, R30, R200, PT ;  /* 0x000000c81e00720c */ /* 0x000fe20003f66270 */
[--C-:B-1----:R-:W-:Y:S01]  /*a630*/  FFMA.FTZ R3, R75, UR6, -R0.reuse ;  /* 0x000000064b037c23 */ /* 0x102fe20008010800 */
[----:B------:R-:W-:-:S02]  /*a640*/  FFMA.FTZ R0, R74, UR6, -R0 ;  /* 0x000000064a007c23 */ /* 0x000fc40008010800 */
[----:B------:R-:W-:Y:S01]  /*a650*/  ISETP.LT.OR P3, PT, R30, R196, P3 ;  /* 0x000000c41e00720c */ /* 0x000fe20001f61670 */
[----:B--2---:R-:W-:Y:S01]  /*a660*/  IMAD.MOV.U32 R23, RZ, RZ, R170 ;  /* 0x000000ffff177224 */ /* 0x004fe200078e00aa */
[----:B------:R1:W2:Y:S08]  /*a670*/  MUFU.EX2 R178, R3 ;  /* 0x0000000300b27308 */ /* 0x0002b00000000800 */
[----:B------:R3:W-:Y:S01]  /*a680*/  MUFU.EX2 R122, R0 ;  /* 0x00000000007a7308 */ /* 0x0007e20000000800 */
[----:B-1----:R-:W-:Y:S01]  /*a690*/  FMUL.FTZ R3, R123, UR6 ;  /* 0x000000067b037c20 */ /* 0x002fe20008410000 */
[----:B--2---:R-:W-:-:S04]  /*a6a0*/  IMAD.MOV.U32 R244, RZ, RZ, R178 ;  /* 0x000000fffff47224 */ /* 0x004fc800078e00b2 */
[----:B------:R-:W-:-:S05]  /*a6b0*/  FSEL R3, R3, RZ, P1 ;  /* 0x000000ff03037208 */ /* 0x000fca0000800000 */
[--C-:B---3--:R-:W-:Y:S01]  /*a6c0*/  FFMA.FTZ R0, R33, UR6, -R3.reuse ;  /* 0x0000000621007c23 */ /* 0x108fe20008010803 */
[----:B------:R-:W-:Y:S01]  /*a6d0*/  FSEL R33, R236, -INF , !P0 ;  /* 0xff800000ec217808 */ /* 0x000fe20004000000 */
[----:B------:R-:W-:Y:S01]  /*a6e0*/  FFMA.FTZ R4, R89, UR6, -R3 ;  /* 0x0000000659047c23 */ /* 0x000fe20008010803 */
[----:B------:R-:W-:Y:S01]  /*a6f0*/  ISETP.GE.AND P0, PT, R27, R200, PT ;  /* 0x000000c81b00720c */ /* 0x000fe20003f06270 */
[----:B------:R1:W-:Y:S01]  /*a700*/  MUFU.EX2 R171, R0 ;  /* 0x0000000000ab7308 */ /* 0x0003e20000000800 */
[----:B------:R-:W-:Y:S01]  /*a710*/  FMNMX.FTZ R2, R33, R2, !PT ;  /* 0x0000000221027209 */ /* 0x000fe20007810000 */
[----:B------:R-:W-:Y:S01]  /*a720*/  IMAD.MOV.U32 R89, RZ, RZ, R181 ;  /* 0x000000ffff597224 */ /* 0x000fe200078e00b5 */
[----:B------:R-:W-:Y:S02]  /*a730*/  ISETP.LT.OR P0, PT, R27, R196, P0 ;  /* 0x000000c41b00720c */ /* 0x000fe40000701670 */
[----:B------:R-:W-:Y:S02]  /*a740*/  FMNMX.FTZ R2, R28, R2, !PT ;  /* 0x000000021c027209 */ /* 0x000fe40007810000 */
[----:B------:R-:W-:Y:S01]  /*a750*/  FSEL R94, R242, -INF , !P0 ;  /* 0xff800000f25e7808 */ /* 0x000fe20004000000 */
[----:B------:R2:W-:Y:S01]  /*a760*/  MUFU.EX2 R230, R4 ;  /* 0x0000000400e67308 */ /* 0x0005e20000000800 */
[----:B------:R-:W-:-:S02]  /*a770*/  FMNMX.FTZ R2, R26, R2, !PT ;  /* 0x000000021a027209 */ /* 0x000fc40007810000 */
[C---:B------:R-:W-:Y:S02]  /*a780*/  ISETP.GE.AND P0, PT, R24.reuse, R200, PT ;  /* 0x000000c81800720c */ /* 0x040fe40003f06270 */
[----:B------:R-:W-:Y:S02]  /*a790*/  FMNMX.FTZ R2, R11, R2, !PT ;  /* 0x000000020b027209 */ /* 0x000fe40007810000 */
[----:B------:R-:W-:Y:S01]  /*a7a0*/  ISETP.LT.OR P0, PT, R24, R196, P0 ;  /* 0x000000c41800720c */ /* 0x000fe20000701670 */
[----:B-1----:R-:W-:Y:S01]  /*a7b0*/  FFMA.FTZ R0, R43, UR6, -R3 ;  /* 0x000000062b007c23 */ /* 0x002fe20008010803 */
[----:B------:R-:W-:Y:S02]  /*a7c0*/  FMNMX.FTZ R2, R10, R2, !PT ;  /* 0x000000020a027209 */ /* 0x000fe40007810000 */
[----:B------:R-:W-:Y:S01]  /*a7d0*/  FSEL R43, R219, -INF , !P4 ;  /* 0xff800000db2b7808 */ /* 0x000fe20006000000 */
[----:B------:R1:W-:Y:S01]  /*a7e0*/  MUFU.EX2 R210, R0 ;  /* 0x0000000000d27308 */ /* 0x0003e20000000800 */
[----:B------:R-:W-:-:S02]  /*a7f0*/  ISETP.GE.AND P4, PT, R18, R201, PT ;  /* 0x000000c91200720c */ /* 0x000fc40003f86270 */
[----:B------:R-:W-:Y:S01]  /*a800*/  FMNMX.FTZ R2, R9, R2, !PT ;  /* 0x0000000209027209 */ /* 0x000fe20007810000 */
[----:B--2---:R-:W-:Y:S01]  /*a810*/  FFMA.FTZ R4, R92, UR6, -R3 ;  /* 0x000000065c047c23 */ /* 0x004fe20008010803 */
[----:B------:R-:W-:Y:S02]  /*a820*/  ISETP.LT.OR P4, PT, R18, R197, P4 ;  /* 0x000000c51200720c */ /* 0x000fe40002781670 */
[----:B------:R-:W-:Y:S01]  /*a830*/  FMNMX.FTZ R2, R8, R2, !PT ;  /* 0x0000000208027209 */ /* 0x000fe20007810000 */
[----:B------:R-:W-:Y:S03]  /*a840*/  MUFU.EX2 R228, R4 ;  /* 0x0000000400e47308 */ /* 0x000fe60000000800 */
[----:B------:R-:W-:-:S04]  /*a850*/  FMNMX.FTZ R2, R7, R2, !PT ;  /* 0x0000000207027209 */ /* 0x000fc80007810000 */
[----:B------:R-:W-:Y:S01]  /*a860*/  FMNMX.FTZ R2, R22, R2, !PT ;  /* 0x0000000216027209 */ /* 0x000fe20007810000 */
[----:B-1----:R-:W-:-:S03]  /*a870*/  FFMA.FTZ R0, R34, UR6, -R3 ;  /* 0x0000000622007c23 */ /* 0x002fc60008010803 */
[----:B------:R-:W-:Y:S01]  /*a880*/  FMNMX.FTZ R2, R43, R2, !PT ;  /* 0x000000022b027209 */ /* 0x000fe20007810000 */
        /* <DEDUP_REMOVED lines=11> */
[----:B------:R-:W-:Y:S02]  /*a940*/  FMNMX.FTZ R2, R56, R2, !PT ;  /* 0x0000000238027209 */ /* 0x000fe40007810000 */
[----:B------:R-:W-:-:S04]  /*a950*/  ISETP.LT.OR P5, PT, R17, R197, P5 ;  /* 0x000000c51100720c */ /* 0x000fc80002fa1670 */
[----:B------:R-:W-:Y:S02]  /*a960*/  FSEL R63, R63, -INF , !P5 ;  /* 0xff8000003f3f7808 */ /* 0x000fe40006800000 */
[----:B------:R-:W-:-:S04]  /*a970*/  ISETP.GE.AND P5, PT, R15, R201, PT ;  /* 0x000000c90f00720c */ /* 0x000fc80003fa6270 */
[----:B------:R-:W-:Y:S01]  /*a980*/  ISETP.LT.OR P5, PT, R15, R197, P5 ;  /* 0x000000c50f00720c */ /* 0x000fe20002fa1670 */
[----:B-1----:R-:W-:Y:S01]  /*a990*/  FFMA.FTZ R0, R60, UR6, -R3 ;  /* 0x000000063c007c23 */ /* 0x002fe20008010803 */
[----:B------:R-:W-:Y:S01]  /*a9a0*/  FSEL R60, R115, -INF , !P4 ;  /* 0xff800000733c7808 */ /* 0x000fe20006000000 */
[----:B------:R-:W-:Y:S01]  /*a9b0*/  IMAD.MOV.U32 R115, RZ, RZ, R209 ;  /* 0x000000ffff737224 */ /* 0x000fe200078e00d1 */
[----:B------:R-:W-:Y:S01]  /*a9c0*/  ISETP.GE.AND P4, PT, R16, R201, PT ;  /* 0x000000c91000720c */ /* 0x000fe20003f86270 */
[----:B------:R1:W-:Y:S01]  /*a9d0*/  MUFU.EX2 R242, R0 ;  /* 0x0000000000f27308 */ /* 0x0003e20000000800 */
[----:B------:R-:W-:Y:S02]  /*a9e0*/  FMNMX.FTZ R2, R60, R2, !PT ;  /* 0x000000023c027209 */ /* 0x000fe40007810000 */
[----:B------:R-:W-:Y:S02]  /*a9f0*/  ISETP.LT.OR P4, PT, R16, R197, P4 ;  /* 0x000000c51000720c */ /* 0x000fe40002781670 */
[----:B------:R-:W-:-:S02]  /*aa00*/  FMNMX.FTZ R2, R63, R2, !PT ;  /* 0x000000023f027209 */ /* 0x000fc40007810000 */
[----:B------:R-:W-:Y:S02]  /*aa10*/  FSEL R64, R64, -INF , !P4 ;  /* 0xff80000040407808 */ /* 0x000fe40006000000 */
[----:B------:R-:W-:Y:S02]  /*aa20*/  ISETP.GE.AND P4, PT, R14, R201, PT ;  /* 0x000000c90e00720c */ /* 0x000fe40003f86270 */
[----:B------:R-:W-:Y:S02]  /*aa30*/  FSEL R66, R66, -INF , !P5 ;  /* 0xff80000042427808 */ /* 0x000fe40006800000 */
[----:B------:R-:W-:Y:S02]  /*aa40*/  ISETP.LT.OR P4, PT, R14, R197, P4 ;  /* 0x000000c50e00720c */ /* 0x000fe40002781670 */
[----:B------:R-:W-:Y:S01]  /*aa50*/  ISETP.GE.AND P5, PT, R13, R201, PT ;  /* 0x000000c90d00720c */ /* 0x000fe20003fa6270 */
[----:B-1----:R-:W-:Y:S01]  /*aa60*/  FFMA.FTZ R0, R73, UR6, -R3 ;  /* 0x0000000649007c23 */ /* 0x002fe20008010803 */
[----:B------:R-:W-:-:S02]  /*aa70*/  FSEL R67, R65, -INF , !P4 ;  /* 0xff80000041437808 */ /* 0x000fc40006000000 */
[----:B------:R-:W-:Y:S01]  /*aa80*/  ISETP.GE.AND P4, PT, R12, R201, PT ;  /* 0x000000c90c00720c */ /* 0x000fe20003f86270 */
[----:B------:R1:W-:Y:S01]  /*aa90*/  MUFU.EX2 R241, R0 ;  /* 0x0000000000f17308 */ /* 0x0003e20000000800 */
[----:B------:R-:W-:Y:S02]  /*aaa0*/  FMNMX.FTZ R2, R64, R2, !PT ;  /* 0x0000000240027209 */ /* 0x000fe40007810000 */
[-C--:B------:R-:W-:Y:S02]  /*aab0*/  ISETP.LT.OR P4, PT, R12, R197.reuse, P4 ;  /* 0x000000c50c00720c */ /* 0x080fe40002781670 */
[----:B------:R-:W-:Y:S02]  /*aac0*/  ISETP.LT.OR P5, PT, R13, R197, P5 ;  /* 0x000000c50d00720c */ /* 0x000fe40002fa1670 */
[----:B------:R-:W-:Y:S02]  /*aad0*/  FSEL R74, R102, -INF , !P4 ;  /* 0xff800000664a7808 */ /* 0x000fe40006000000 */
[----:B------:R-:W-:-:S02]  /*aae0*/  ISETP.GE.AND P4, PT, R31, R201, PT ;  /* 0x000000c91f00720c */ /* 0x000fc40003f86270 */
[----:B------:R-:W-:Y:S02]  /*aaf0*/  FMNMX.FTZ R2, R66, R2, !PT ;  /* 0x0000000242027209 */ /* 0x000fe40007810000 */
[----:B------:R-:W-:Y:S02]  /*ab00*/  ISETP.LT.OR P4, PT, R31, R197, P4 ;  /* 0x000000c51f00720c */ /* 0x000fe40002781670 */
[----:B------:R-:W-:Y:S01]  /*ab10*/  FSEL R73, R103, -INF , !P5 ;  /* 0xff80000067497808 */ /* 0x000fe20006800000 */
[----:B-1----:R-:W-:Y:S01]  /*ab20*/  FFMA.FTZ R0, R78, UR6, -R3 ;  /* 0x000000064e007c23 */ /* 0x002fe20008010803 */
[C---:B------:R-:W-:Y:S02]  /*ab30*/  ISETP.GE.AND P5, PT, R32.reuse, R201, PT ;  /* 0x000000c92000720c */ /* 0x040fe40003fa6270 */
[----:B------:R-:W-:Y:S01]  /*ab40*/  FMNMX.FTZ R2, R67, R2, !PT ;  /* 0x0000000243027209 */ /* 0x000fe20007810000 */
[----:B------:R1:W-:Y:S01]  /*ab50*/  MUFU.EX2 R240, R0 ;  /* 0x0000000000f07308 */ /* 0x0003e20000000800 */
[----:B------:R-:W-:-:S02]  /*ab60*/  ISETP.LT.OR P5, PT, R32, R197, P5 ;  /* 0x000000c52000720c */ /* 0x000fc40002fa1670 */
[----:B------:R-:W-:Y:S02]  /*ab70*/  FMNMX.FTZ R2, R73, R2, !PT ;  /* 0x0000000249027209 */ /* 0x000fe40007810000 */
[----:B------:R-:W-:Y:S02]  /*ab80*/  FSEL R75, R127, -INF , !P5 ;  /* 0xff8000007f4b7808 */ /* 0x000fe40006800000 */
[----:B------:R-:W-:Y:S02]  /*ab90*/  FMNMX.FTZ R2, R74, R2, !PT ;  /* 0x000000024a027209 */ /* 0x000fe40007810000 */
[----:B------:R-:W-:Y:S01]  /*aba0*/  FSEL R65, R247, -INF , !P0 ;  /* 0xff800000f7417808 */ /* 0x000fe20004000000 */
[----:B------:R-:W-:Y:S01]  /*abb0*/  IMAD.MOV.U32 R247, RZ, RZ, R177 ;  /* 0x000000fffff77224 */ /* 0x000fe200078e00b1 */
[----:B------:R-:W-:Y:S02]  /*abc0*/  FMNMX.FTZ R2, R75, R2, !PT ;  /* 0x000000024b027209 */ /* 0x000fe40007810000 */
[----:B------:R-:W-:-:S02]  /*abd0*/  ISETP.GE.AND P0, PT, R19, R200, PT ;  /* 0x000000c81300720c */ /* 0x000fc40003f06270 */
[----:B------:R-:W-:Y:S01]  /*abe0*/  ISETP.GE.AND P5, PT, R21, R200, PT ;  /* 0x000000c81500720c */ /* 0x000fe20003fa6270 */
[----:B-1----:R-:W-:Y:S01]  /*abf0*/  FFMA.FTZ R0, R79, UR6, -R3 ;  /* 0x000000064f007c23 */ /* 0x002fe20008010803 */
[-C--:B------:R-:W-:Y:S01]  /*ac00*/  ISETP.LT.OR P0, PT, R19, R196.reuse, P0 ;  /* 0x000000c41300720c */ /* 0x080fe20000701670 */
[----:B------:R-:W-:Y:S01]  /*ac10*/  IMAD.MOV.U32 R19, RZ, RZ, R128 ;  /* 0x000000ffff137224 */ /* 0x000fe200078e0080 */
[----:B------:R-:W-:Y:S01]  /*ac20*/  ISETP.LT.OR P5, PT, R21, R196, P5 ;  /* 0x000000c41500720c */ /* 0x000fe20002fa1670 */
[----:B------:R1:W-:Y:S01]  /*ac30*/  MUFU.EX2 R239, R0 ;  /* 0x0000000000ef7308 */ /* 0x0003e20000000800 */
[----:B------:R-:W-:Y:S01]  /*ac40*/  FSEL R92, R222, -INF , !P0 ;  /* 0xff800000de5c7808 */ /* 0x000fe20004000000 */
[----:B------:R-:W-:Y:S01]  /*ac50*/  IMAD.MOV.U32 R21, RZ, RZ, R204 ;  /* 0x000000ffff157224 */ /* 0x000fe200078e00cc */
[----:B------:R-:W-:-:S04]  /*ac60*/  ISETP.GE.AND P0, PT, R14, R200, PT ;  /* 0x000000c80e00720c */ /* 0x000fc80003f06270 */
[----:B------:R-:W-:-:S04]  /*ac70*/  ISETP.LT.OR P0, PT, R14, R196, P0 ;  /* 0x000000c40e00720c */ /* 0x000fc80000701670 */
[----:B------:R-:W-:Y:S01]  /*ac80*/  FSEL R103, R216, -INF , !P0 ;  /* 0xff800000d8677808 */ /* 0x000fe20004000000 */
        /* <DEDUP_REMOVED lines=9> */
[----:B------:R-:W-:-:S05]  /*ad20*/  IMAD.MOV.U32 R88, RZ, RZ, R206 ;  /* 0x000000ffff587224 */ /* 0x000fca00078e00ce */
[----:B------:R1:W-:Y:S02]  /*ad30*/  MUFU.EX2 R234, R0 ;  /* 0x0000000000ea7308 */ /* 0x0003e40000000800 */
[----:B-1----:R-:W-:Y:S01]  /*ad40*/  FFMA.FTZ R0, R87, UR6, -R3 ;  /* 0x0000000657007c23 */ /* 0x002fe20008010803 */
[----:B------:R-:W-:Y:S01]  /*ad50*/  FSEL R87, R126, -INF , !P4 ;  /* 0xff8000007e577808 */ /* 0x000fe20006000000 */
[----:B------:R-:W-:Y:S01]  /*ad60*/  IMAD.MOV.U32 R126, RZ, RZ, R111 ;  /* 0x000000ffff7e7224 */ /* 0x000fe200078e006f */
[----:B------:R-:W-:-:S03]  /*ad70*/  ISETP.GE.AND P4, PT, R30, R201, PT ;  /* 0x000000c91e00720c */ /* 0x000fc60003f86270 */
[----:B------:R1:W-:Y:S01]  /*ad80*/  MUFU.EX2 R233, R0 ;  /* 0x0000000000e97308 */ /* 0x0003e20000000800 */
[----:B------:R-:W-:Y:S02]  /*ad90*/  FMNMX.FTZ R4, R87, R2, !PT ;  /* 0x0000000257047209 */ /* 0x000fe40007810000 */
[----:B------:R-:W-:-:S04]  /*ada0*/  ISETP.LT.OR P4, PT, R30, R197, P4 ;  /* 0x000000c51e00720c */ /* 0x000fc80002781670 */
[----:B------:R-:W-:Y:S02]  /*adb0*/  FSEL R116, R116, -INF , !P4 ;  /* 0xff80000074747808 */ /* 0x000fe40006000000 */
[C---:B------:R-:W-:Y:S02]  /*adc0*/  ISETP.GE.AND P4, PT, R29.reuse, R201, PT ;  /* 0x000000c91d00720c */ /* 0x040fe40003f86270 */
[----:B------:R-:W-:Y:S02]  /*add0*/  FMNMX.FTZ R4, R116, R4, !PT ;  /* 0x0000000474047209 */ /* 0x000fe40007810000 */
[----:B------:R-:W-:Y:S01]  /*ade0*/  ISETP.LT.OR P4, PT, R29, R197, P4 ;  /* 0x000000c51d00720c */ /* 0x000fe20002781670 */
[----:B-1----:R-:W-:-:S03]  /*adf0*/  FFMA.FTZ R0, R86, UR6, -R3 ;  /* 0x0000000656007c23 */ /* 0x002fc60008010803 */
[----:B------:R-:W-:Y:S01]  /*ae00*/  FSEL R112, R112, -INF , !P4 ;  /* 0xff80000070707808 */ /* 0x000fe20006000000 */
[----:B------:R-:W-:Y:S01]  /*ae10*/  IMAD.MOV.U32 R86, RZ, RZ, R205 ;  /* 0x000000ffff567224 */ /* 0x000fe200078e00cd */
[C---:B------:R-:W-:Y:S01]  /*ae20*/  ISETP.GE.AND P4, PT, R20.reuse, R200, PT ;  /* 0x000000c81400720c */ /* 0x040fe20003f86270 */
[----:B------:R1:W-:Y:S03]  /*ae30*/  MUFU.EX2 R232, R0 ;  /* 0x0000000000e87308 */ /* 0x0003e60000000800 */
[----:B------:R-:W-:Y:S01]  /*ae40*/  ISETP.LT.OR P4, PT, R20, R196, P4 ;  /* 0x000000c41400720c */ /* 0x000fe20002781670 */
[----:B------:R-:W-:-:S03]  /*ae50*/  IMAD.MOV.U32 R20, RZ, RZ, R180 ;  /* 0x000000ffff147224 */ /* 0x000fc600078e00b4 */
[----:B------:R-:W-:Y:S01]  /*ae60*/  FSEL R81, R110, -INF , !P4 ;  /* 0xff8000006e517808 */ /* 0x000fe20006000000 */
[----:B------:R-:W-:Y:S01]  /*ae70*/  IMAD.MOV.U32 R110, RZ, RZ, R99 ;  /* 0x000000ffff6e7224 */ /* 0x000fe200078e0063 */
[----:B------:R-:W-:Y:S01]  /*ae80*/  ISETP.GE.AND P4, PT, R15, R200, PT ;  /* 0x000000c80f00720c */ /* 0x000fe20003f86270 */
[----:B------:R-:W-:-:S03]  /*ae90*/  IMAD.MOV.U32 R99, RZ, RZ, R223 ;  /* 0x000000ffff637224 */ /* 0x000fc600078e00df */
[----:B------:R-:W-:Y:S01]  /*aea0*/  ISETP.LT.OR P4, PT, R15, R196, P4 ;  /* 0x000000c40f00720c */ /* 0x000fe20002781670 */
[----:B------:R-:W-:Y:S01]  /*aeb0*/  IMAD.MOV.U32 R111, RZ, RZ, R99 ;  /* 0x000000ffff6f7224 */ /* 0x000fe200078e0063 */
[----:B------:R-:W-:Y:S01]  /*aec0*/  LDSM.16.MT88.4 R12, [R184+0x4000] ;  /* 0x00400000b80c783b */ /* 0x000fe20000004200 */
[----:B-1----:R-:W-:Y:S02]  /*aed0*/  FMNMX.FTZ R0, R38, R101, !PT ;  /* 0x0000006526007209 */ /* 0x002fe40007810000 */
[----:B------:R-:W-:Y:S01]  /*aee0*/  FSEL R102, R110, -INF , !P4 ;  /* 0xff8000006e667808 */ /* 0x000fe20006000000 */
[----:B------:R-:W-:Y:S01]  /*aef0*/  IMAD.MOV.U32 R110, RZ, RZ, R131 ;  /* 0x000000ffff6e7224 */ /* 0x000fe200078e0083 */
[----:B------:R-:W-:Y:S01]  /*af00*/  FMNMX.FTZ R0, R104, R0, !PT ;  /* 0x0000000068007209 */ /* 0x000fe20007810000 */
[----:B------:R-:W-:Y:S01]  /*af10*/  IMAD.MOV.U32 R131, RZ, RZ, R215 ;  /* 0x000000ffff837224 */ /* 0x000fe200078e00d7 */
[----:B------:R-:W-:Y:S02]  /*af20*/  ISETP.GE.AND P4, PT, R31, R200, PT ;  /* 0x000000c81f00720c */ /* 0x000fe40003f86270 */
[----:B------:R-:W-:-:S02]  /*af30*/  FMNMX.FTZ R0, R57, R0, !PT ;  /* 0x0000000039007209 */ /* 0x000fc40007810000 */
[----:B------:R-:W-:Y:S02]  /*af40*/  ISETP.LT.OR P4, PT, R31, R196, P4 ;  /* 0x000000c41f00720c */ /* 0x000fe40002781670 */
[----:B------:R-:W-:Y:S02]  /*af50*/  FMNMX.FTZ R0, R55, R0, !PT ;  /* 0x0000000037007209 */ /* 0x000fe40007810000 */
[----:B------:R-:W-:Y:S02]  /*af60*/  FSEL R98, R98, -INF , !P4 ;  /* 0xff80000062627808 */ /* 0x000fe40006000000 */
[----:B------:R-:W-:Y:S01]  /*af70*/  FMNMX.FTZ R2, R58, R0, !PT ;  /* 0x000000003a027209 */ /* 0x000fe20007810000 */
[--C-:B------:R-:W-:Y:S01]  /*af80*/  FFMA.FTZ R0, R93, UR6, -R3.reuse ;  /* 0x000000065d007c23 */ /* 0x100fe20008010803 */
[----:B------:R-:W-:Y:S02]  /*af90*/  FSEL R93, R131, -INF , !P3 ;  /* 0xff800000835d7808 */ /* 0x000fe40005800000 */
[----:B------:R-:W-:Y:S01]  /*afa0*/  FMNMX.FTZ R5, R59, R2, !PT ;  /* 0x000000023b057209 */ /* 0x000fe20007810000 */
[----:B------:R1:W-:Y:S01]  /*afb0*/  MUFU.EX2 R227, R0 ;  /* 0x0000000000e37308 */ /* 0x0003e20000000800 */
[----:B------:R-:W-:-:S07]  /*afc0*/  FFMA.FTZ R2, R91, UR6, -R3 ;  /* 0x000000065b027c23 */ /* 0x000fce0008010803 */
[----:B------:R2:W-:Y:S01]  /*afd0*/  MUFU.EX2 R226, R2 ;  /* 0x0000000200e27308 */ /* 0x0005e20000000800 */
[----:B-1----:R-:W-:Y:S02]  /*afe0*/  FMNMX.FTZ R0, R112, R4, !PT ;  /* 0x0000000470007209 */ /* 0x002fe40007810000 */
[----:B------:R-:W-:-:S03]  /*aff0*/  FMNMX.FTZ R4, R61, R5, !PT ;  /* 0x000000053d047209 */ /* 0x000fc60007810000 */
[----:B------:R-:W1:Y:S01]  /*b000*/  SHFL.BFLY PT, R5, R0, 0x2, 0x1f ;  /* 0x0c401f0000057f89 */ /* 0x000e6200000e0000 */
[----:B--2---:R-:W-:Y:S01]  /*b010*/  FMNMX.FTZ R2, R62, R4, !PT ;  /* 0x000000043e027209 */ /* 0x004fe20007810000 */
[----:B------:R-:W-:Y:S01]  /*b020*/  FFMA.FTZ R4, R90, UR6, -R3 ;  /* 0x000000065a047c23 */ /* 0x000fe20008010803 */
[----:B------:R-:W-:Y:S02]  /*b030*/  IMAD.MOV.U32 R90, RZ, RZ, R173 ;  /* 0x000000ffff5a7224 */ /* 0x000fe400078e00ad */
[----:B------:R-:W-:Y:S01]  /*b040*/  FMNMX.FTZ R2, R68, R2, !PT ;  /* 0x0000000244027209 */ /* 0x000fe20007810000 */
[----:B------:R2:W-:Y:S03]  /*b050*/  MUFU.EX2 R225, R4 ;  /* 0x0000000400e17308 */ /* 0x0005e60000000800 */
[----:B------:R-:W-:-:S04]  /*b060*/  FMNMX.FTZ R2, R69, R2, !PT ;  /* 0x0000000245027209 */ /* 0x000fc80007810000 */
[----:B------:R-:W-:Y:S02]  /*b070*/  FMNMX.FTZ R2, R71, R2, !PT ;  /* 0x0000000247027209 */ /* 0x000fe40007810000 */
[----:B-1----:R-:W-:Y:S01]  /*b080*/  FMNMX.FTZ R0, R0, R5, !PT ;  /* 0x0000000500007209 */ /* 0x002fe20007810000 */
[----:B--2---:R-:W-:Y:S01]  /*b090*/  FFMA.FTZ R4, R85, UR6, -R3 ;  /* 0x0000000655047c23 */ /* 0x004fe20008010803 */
[----:B------:R-:W-:Y:S02]  /*b0a0*/  FSEL R85, R119, -INF , !P5 ;  /* 0xff80000077557808 */ /* 0x000fe40006800000 */
[C---:B------:R-:W-:Y:S01]  /*b0b0*/  ISETP.GE.AND P5, PT, R16.reuse, R200, PT ;  /* 0x000000c81000720c */ /* 0x040fe20003fa6270 */
[----:B------:R1:W-:Y:S01]  /*b0c0*/  MUFU.EX2 R224, R4 ;  /* 0x0000000400e07308 */ /* 0x0003e20000000800 */
[----:B------:R-:W2:Y:S02]  /*b0d0*/  SHFL.BFLY PT, R5, R0, 0x1, 0x1f ;  /* 0x0c201f0000057f89 */ /* 0x000ea400000e0000 */
[----:B------:R-:W-:-:S04]  /*b0e0*/  ISETP.LT.OR P5, PT, R16, R196, P5 ;  /* 0x000000c41000720c */ /* 0x000fc80002fa1670 */
[----:B------:R-:W-:Y:S02]  /*b0f0*/  FSEL R105, R105, -INF , !P5 ;  /* 0xff80000069697808 */ /* 0x000fe40006800000 */
[----:B------:R-:W-:-:S04]  /*b100*/  ISETP.GE.AND P5, PT, R32, R200, PT ;  /* 0x000000c82000720c */ /* 0x000fc80003fa6270 */
[----:B------:R-:W-:Y:S02]  /*b110*/  ISETP.LT.OR P5, PT, R32, R196, P5 ;  /* 0x000000c42000720c */ /* 0x000fe40002fa1670 */
[----:B-1----:R-:W-:Y:S01]  /*b120*/  FMNMX.FTZ R4, R70, R2, !PT ;  /* 0x0000000246047209 */ /* 0x002fe20007810000 */
[--C-:B------:R-:W-:Y:S01]  /*b130*/  FFMA.FTZ R2, R83, UR6, -R3.reuse ;  /* 0x0000000653027c23 */ /* 0x100fe20008010803 */
[----:B------:R-:W-:Y:S02]  /*b140*/  FSEL R83, R126, -INF , !P6 ;  /* 0xff8000007e537808 */ /* 0x000fe40007000000 */
[----:B------:R-:W-:Y:S01]  /*b150*/  FMNMX.FTZ R4, R94, R4, !PT ;  /* 0x000000045e047209 */ /* 0x000fe20007810000 */
[----:B------:R1:W-:Y:S01]  /*b160*/  MUFU.EX2 R223, R2 ;  /* 0x0000000200df7308 */ /* 0x0003e20000000800 */
[----:B------:R-:W-:Y:S02]  /*b170*/  FSEL R76, R111, -INF , !P5 ;  /* 0xff8000006f4c7808 */ /* 0x000fe40006800000 */
[----:B--2---:R-:W-:Y:S01]  /*b180*/  FMNMX.FTZ R99, R0, R5, !PT ;  /* 0x0000000500637209 */ /* 0x004fe20007810000 */
[----:B------:R-:W-:Y:S01]  /*b190*/  FFMA.FTZ R0, R51, UR6, -R3 ;  /* 0x0000000633007c23 */ /* 0x000fe20008010803 */
[----:B------:R-:W-:-:S02]  /*b1a0*/  ISETP.GE.AND P5, PT, R29, R200, PT ;  /* 0x000000c81d00720c */ /* 0x000fc40003fa6270 */
[----:B------:R-:W-:Y:S01]  /*b1b0*/  FSETP.NEU.FTZ.AND P0, PT, R99, -INF , PT ;  /* 0xff8000006300780b */ /* 0x000fe20003f1d000 */
[----:B------:R-:W-:Y:S01]  /*b1c0*/  MUFU.EX2 R216, R0 ;  /* 0x0000000000d87308 */ /* 0x000fe20000000800 */
[----:B------:R-:W-:-:S04]  /*b1d0*/  ISETP.LT.OR P5, PT, R29, R196, P5 ;  /* 0x000000c41d00720c */ /* 0x000fc80002fa1670 */
[----:B------:R-:W-:Y:S02]  /*b1e0*/  FSEL R80, R110, -INF , !P5 ;  /* 0xff8000006e507808 */ /* 0x000fe40006800000 */
        /* <DEDUP_REMOVED lines=14> */
[----:B------:R-:W-:Y:S01]  /*b2d0*/  FMNMX.FTZ R0, R108, R2, !PT ;  /* 0x000000026c007209 */ /* 0x000fe20007810000 */
[----:B------:R-:W-:-:S03]  /*b2e0*/  FMUL.FTZ R2, R99, UR6 ;  /* 0x0000000663027c20 */ /* 0x000fc60008410000 */
[----:B------:R-:W-:Y:S01]  /*b2f0*/  FMNMX.FTZ R0, R107, R0, !PT ;  /* 0x000000006b007209 */ /* 0x000fe20007810000 */
[----:B-1----:R-:W-:Y:S01]  /*b300*/  FFMA.FTZ R4, R50, UR6, -R3 ;  /* 0x0000000632047c23 */ /* 0x002fe20008010803 */
[----:B------:R-:W-:-:S03]  /*b310*/  FSEL R2, R2, RZ, P0 ;  /* 0x000000ff02027208 */ /* 0x000fc60000000000 */
[----:B------:R1:W-:Y:S02]  /*b320*/  MUFU.EX2 R215, R4 ;  /* 0x0000000400d77308 */ /* 0x0003e40000000800 */
[----:B------:R-:W-:-:S06]  /*b330*/  FFMA.FTZ R5, R42, UR6, -R2 ;  /* 0x000000062a057c23 */ /* 0x000fcc0008010802 */
[----:B------:R-:W-:Y:S01]  /*b340*/  MUFU.EX2 R180, R5 ;  /* 0x0000000500b47308 */ /* 0x000fe20000000800 */
[----:B-1----:R-:W-:Y:S01]  /*b350*/  FMNMX.FTZ R4, R105, R0, !PT ;  /* 0x0000000069047209 */ /* 0x002fe20007810000 */
[----:B------:R-:W-:-:S03]  /*b360*/  FFMA.FTZ R0, R96, UR6, -R2 ;  /* 0x0000000660007c23 */ /* 0x000fc60008010802 */
[----:B------:R-:W-:-:S03]  /*b370*/  FMNMX.FTZ R4, R102, R4, !PT ;  /* 0x0000000466047209 */ /* 0x000fc60007810000 */
        /* <DEDUP_REMOVED lines=15> */
[----:B--2---:R-:W-:-:S05]  /*b470*/  FMNMX.FTZ R0, R0, R6, !PT ;  /* 0x0000000600007209 */ /* 0x004fca0007810000 */
[----:B------:R-:W2:Y:S01]  /*b480*/  SHFL.BFLY PT, R5, R0, 0x1, 0x1f ;  /* 0x0c201f0000057f89 */ /* 0x000ea200000e0000 */
[----:B-1----:R-:W-:-:S04]  /*b490*/  FFMA.FTZ R4, R47, UR6, -R2 ;  /* 0x000000062f047c23 */ /* 0x002fc80008010802 */
[----:B------:R1:W-:Y:S01]  /*b4a0*/  MUFU.EX2 R173, R4 ;  /* 0x0000000400ad7308 */ /* 0x0003e20000000800 */
[----:B--2---:R-:W-:Y:S01]  /*b4b0*/  FMNMX.FTZ R91, R0, R5, !PT ;  /* 0x00000005005b7209 */ /* 0x004fe20007810000 */
[--C-:B------:R-:W-:Y:S01]  /*b4c0*/  FFMA.FTZ R0, R9, UR6, -R2.reuse ;  /* 0x0000000609007c23 */ /* 0x100fe20008010802 */
[----:B------:R-:W-:Y:S01]  /*b4d0*/  FSEL R5, R99, RZ, P0 ;  /* 0x000000ff63057208 */ /* 0x000fe20000000000 */
[----:B-1----:R-:W-:Y:S01]  /*b4e0*/  FFMA.FTZ R4, R48, UR6, -R2 ;  /* 0x0000000630047c23 */ /* 0x002fe20008010802 */
[----:B------:R-:W-:-:S03]  /*b4f0*/  FSETP.NEU.FTZ.AND P3, PT, R91, -INF , PT ;  /* 0xff8000005b00780b */ /* 0x000fc60003f7d000 */
[----:B------:R1:W-:Y:S01]  /*b500*/  MUFU.EX2 R206, R0 ;  /* 0x0000000000ce7308 */ /* 0x0003e20000000800 */
[----:B------:R-:W-:-:S04]  /*b510*/  FADD.FTZ R5, R39, -R5 ;  /* 0x8000000527057221 */ /* 0x000fc80000010000 */
[----:B------:R-:W-:-:S03]  /*b520*/  FMUL.FTZ R5, R5, UR6 ;  /* 0x0000000605057c20 */ /* 0x000fc60008410000 */
[----:B------:R2:W-:Y:S08]  /*b530*/  MUFU.EX2 R176, R4 ;  /* 0x0000000400b07308 */ /* 0x0005f00000000800 */
[----:B------:R3:W4:Y:S01]  /*b540*/  MUFU.EX2 R82, R5 ;  /* 0x0000000500527308 */ /* 0x0007220000000800 */
[----:B-1----:R-:W-:-:S05]  /*b550*/  FMUL.FTZ R0, R91, UR6 ;  /* 0x000000065b007c20 */ /* 0x002fca0008410000 */
[----:B------:R-:W-:Y:S01]  /*b560*/  FSEL R0, R0, RZ, P3 ;  /* 0x000000ff00007208 */ /* 0x000fe20001800000 */
[----:B--2---:R-:W-:-:S04]  /*b570*/  FFMA.FTZ R4, R46, UR6, -R2 ;  /* 0x000000062e047c23 */ /* 0x004fc80008010802 */
[--C-:B------:R-:W-:Y:S01]  /*b580*/  FFMA.FTZ R6, R55, UR6, -R0.reuse ;  /* 0x0000000637067c23 */ /* 0x100fe20008010800 */
[----:B------:R-:W-:Y:S01]  /*b590*/  FFMA.FTZ R9, R61, UR6, -R0 ;  /* 0x000000063d097c23 */ /* 0x000fe20008010800 */
[----:B------:R1:W-:Y:S01]  /*b5a0*/  MUFU.EX2 R177, R4 ;  /* 0x0000000400b17308 */ /* 0x0003e20000000800 */
[----:B---3--:R-:W-:Y:S01]  /*b5b0*/  FSEL R5, R172, RZ, P2 ;  /* 0x000000ffac057208 */ /* 0x008fe20001000000 */
[-C--:B----4-:R-:W-:Y:S01]  /*b5c0*/  FMUL.FTZ R148, R148, R82.reuse ;  /* 0x0000005294947220 */ /* 0x090fe20000410000 */
[-C--:B------:R-:W-:Y:S01]  /*b5d0*/  FMUL.FTZ R149, R149, R82.reuse ;  /* 0x0000005295957220 */ /* 0x080fe20000410000 */
[----:B------:R-:W-:-:S04]  /*b5e0*/  FMUL.FTZ R156, R156, R82 ;  /* 0x000000529c9c7220 */ /* 0x000fc80000410000 */
[----:B------:R2:W-:Y:S01]  /*b5f0*/  MUFU.EX2 R127, R6 ;  /* 0x00000006007f7308 */ /* 0x0005e20000000800 */
[----:B------:R-:W-:Y:S01]  /*b600*/  FADD.FTZ R5, R41, -R5 ;  /* 0x8000000529057221 */ /* 0x000fe20000010000 */
[-C--:B------:R-:W-:Y:S01]  /*b610*/  FMUL.FTZ R157, R157, R82.reuse ;  /* 0x000000529d9d7220 */ /* 0x080fe20000410000 */
[-C--:B------:R-:W-:Y:S01]  /*b620*/  FMUL.FTZ R136, R136, R82.reuse ;  /* 0x0000005288887220 */ /* 0x080fe20000410000 */
[-C--:B------:R-:W-:Y:S01]  /*b630*/  FMUL.FTZ R137, R137, R82.reuse ;  /* 0x0000005289897220 */ /* 0x080fe20000410000 */
[----:B------:R-:W-:Y:S01]  /*b640*/  FMUL.FTZ R5, R5, UR6 ;  /* 0x0000000605057c20 */ /* 0x000fe20008410000 */
[-C--:B------:R-:W-:Y:S01]  /*b650*/  FMUL.FTZ R164, R164, R82.reuse ;  /* 0x00000052a4a47220 */ /* 0x080fe20000410000 */
[----:B------:R-:W-:Y:S01]  /*b660*/  FMUL.FTZ R165, R165, R82 ;  /* 0x00000052a5a57220 */ /* 0x000fe20000410000 */
[----:B-1----:R-:W-:Y:S01]  /*b670*/  FFMA.FTZ R4, R45, UR6, -R2 ;  /* 0x000000062d047c23 */ /* 0x002fe20008010802 */
[----:B------:R-:W1:Y:S01]  /*b680*/  MUFU.EX2 R79, R5 ;  /* 0x00000005004f7308 */ /* 0x000e620000000800 */
[----:B--2---:R-:W-:-:S07]  /*b690*/  FSEL R6, R123, RZ, P1 ;  /* 0x000000ff7b067208 */ /* 0x004fce0000800000 */
[----:B------:R2:W-:Y:S01]  /*b6a0*/  MUFU.EX2 R179, R4 ;  /* 0x0000000400b37308 */ /* 0x0005e20000000800 */
[-C--:B-1----:R-:W-:Y:S01]  /*b6b0*/  FMUL.FTZ R140, R140, R79.reuse ;  /* 0x0000004f8c8c7220 */ /* 0x082fe20000410000 */
[-C--:B------:R-:W-:Y:S01]  /*b6c0*/  FMUL.FTZ R141, R141, R79.reuse ;  /* 0x0000004f8d8d7220 */ /* 0x080fe20000410000 */
[-C--:B------:R-:W-:Y:S01]  /*b6d0*/  FMUL.FTZ R144, R144, R79.reuse ;  /* 0x0000004f90907220 */ /* 0x080fe20000410000 */
[-C--:B------:R-:W-:Y:S01]  /*b6e0*/  FMUL.FTZ R145, R145, R79.reuse ;  /* 0x0000004f91917220 */ /* 0x080fe20000410000 */
[-C--:B------:R-:W-:Y:S01]  /*b6f0*/  FMUL.FTZ R152, R152, R79.reuse ;  /* 0x0000004f98987220 */ /* 0x080fe20000410000 */
[-C--:B------:R-:W-:Y:S01]  /*b700*/  FMUL.FTZ R153, R153, R79.reuse ;  /* 0x0000004f99997220 */ /* 0x080fe20000410000 */
[-C--:B------:R-:W-:Y:S01]  /*b710*/  FMUL.FTZ R160, R160, R79.reuse ;  /* 0x0000004fa0a07220 */ /* 0x080fe20000410000 */
[----:B------:R-:W-:Y:S01]  /*b720*/  FMUL.FTZ R161, R161, R79 ;  /* 0x0000004fa1a17220 */ /* 0x000fe20000410000 */
[----:B--2---:R-:W-:-:S04]  /*b730*/  FFMA.FTZ R4, R44, UR6, -R2 ;  /* 0x000000062c047c23 */ /* 0x004fc80008010802 */
[----:B------:R1:W-:Y:S02]  /*b740*/  MUFU.EX2 R181, R4 ;  /* 0x0000000400b57308 */ /* 0x0003e40000000800 */
[----:B-1----:R-:W-:-:S06]  /*b750*/  FFMA.FTZ R4, R33, UR6, -R2 ;  /* 0x0000000621047c23 */ /* 0x002fcc0008010802 */
[----:B------:R1:W-:Y:S02]  /*b760*/  MUFU.EX2 R182, R4 ;  /* 0x0000000400b67308 */ /* 0x0003e40000000800 */
[----:B-1----:R-:W-:-:S06]  /*b770*/  FFMA.FTZ R4, R28, UR6, -R2 ;  /* 0x000000061c047c23 */ /* 0x002fcc0008010802 */
[----:B------:R1:W-:Y:S02]  /*b780*/  MUFU.EX2 R183, R4 ;  /* 0x0000000400b77308 */ /* 0x0003e40000000800 */
[--C-:B-1----:R-:W-:Y:S02]  /*b790*/  FFMA.FTZ R4, R26, UR6, -R2.reuse ;  /* 0x000000061a047c23 */ /* 0x102fe40008010802 */
[----:B------:R-:W1:Y:S04]  /*b7a0*/  LDSM.16.MT88.4 R24, [R185+0x4000] ;  /* 0x00400000b918783b */ /* 0x000e680000004200 */
[----:B------:R2:W-:Y:S02]  /*b7b0*/  MUFU.EX2 R204, R4 ;  /* 0x0000000400cc7308 */ /* 0x0005e40000000800 */
[----:B--2---:R-:W-:-:S06]  /*b7c0*/  FFMA.FTZ R4, R11, UR6, -R2 ;  /* 0x000000060b047c23 */ /* 0x004fcc0008010802 */
        /* <DEDUP_REMOVED lines=10> */
[----:B------:R2:W3:Y:S02]  /*b870*/  MUFU.EX2 R111, R4 ;  /* 0x00000004006f7308 */ /* 0x0004e40000000800 */
[----:B--2---:R-:W-:Y:S01]  /*b880*/  FFMA.FTZ R4, R57, UR6, -R0 ;  /* 0x0000000639047c23 */ /* 0x004fe20008010800 */
[----:B---3--:R-:W-:-:S05]  /*b890*/  F2FP.BF16.F32.PACK_AB R5, R111, R110 ;  /* 0x0000006e6f05723e */ /* 0x008fca00000010ff */
[----:B------:R2:W3:Y:S02]  /*b8a0*/  MUFU.EX2 R128, R4 ;  /* 0x0000000400807308 */ /* 0x0004e40000000800 */
[----:B--2---:R-:W-:Y:S02]  /*b8b0*/  FSEL R4, R91, RZ, P3 ;  /* 0x000000ff5b047208 */ /* 0x004fe40001800000 */
[----:B---3--:R-:W-:-:S03]  /*b8c0*/  F2FP.BF16.F32.PACK_AB R7, R127, R128 ;  /* 0x000000807f07723e */ /* 0x008fc600000010ff */
[----:B------:R-:W-:-:S04]  /*b8d0*/  FADD.FTZ R4, R38, -R4 ;  /* 0x8000000426047221 */ /* 0x000fc80000010000 */
[----:B------:R-:W-:-:S04]  /*b8e0*/  FMUL.FTZ R4, R4, UR6 ;  /* 0x0000000604047c20 */ /* 0x000fc80008410000 */
[----:B------:R2:W3:Y:S02]  /*b8f0*/  MUFU.EX2 R84, R4 ;  /* 0x0000000400547308 */ /* 0x0004e40000000800 */
[----:B--2---:R-:W-:Y:S01]  /*b900*/  FFMA.FTZ R4, R22, UR6, -R2 ;  /* 0x0000000616047c23 */ /* 0x004fe20008010802 */
[-C--:B---3--:R-:W-:Y:S01]  /*b910*/  FMUL.FTZ R150, R150, R84.reuse ;  /* 0x0000005496967220 */ /* 0x088fe20000410000 */
[-C--:B------:R-:W-:Y:S01]  /*b920*/  FMUL.FTZ R151, R151, R84.reuse ;  /* 0x0000005497977220 */ /* 0x080fe20000410000 */
[----:B------:R-:W-:-:S03]  /*b930*/  FMUL.FTZ R158, R158, R84 ;  /* 0x000000549e9e7220 */ /* 0x000fc60000410000 */
[----:B------:R2:W-:Y:S01]  /*b940*/  MUFU.EX2 R178, R4 ;  /* 0x0000000400b27308 */ /* 0x0005e20000000800 */
[-C--:B------:R-:W-:Y:S01]  /*b950*/  FMUL.FTZ R159, R159, R84.reuse ;  /* 0x000000549f9f7220 */ /* 0x080fe20000410000 */
[-C--:B------:R-:W-:Y:S01]  /*b960*/  FMUL.FTZ R138, R138, R84.reuse ;  /* 0x000000548a8a7220 */ /* 0x080fe20000410000 */
[-C--:B------:R-:W-:Y:S01]  /*b970*/  FMUL.FTZ R139, R139, R84.reuse ;  /* 0x000000548b8b7220 */ /* 0x080fe20000410000 */
[-C--:B------:R-:W-:Y:S01]  /*b980*/  FMUL.FTZ R166, R166, R84.reuse ;  /* 0x00000054a6a67220 */ /* 0x080fe20000410000 */
[----:B------:R-:W-:Y:S01]  /*b990*/  FMUL.FTZ R167, R167, R84 ;  /* 0x00000054a7a77220 */ /* 0x000fe20000410000 */
[----:B--2---:R-:W-:Y:S01]  /*b9a0*/  FADD.FTZ R4, R40, -R6 ;  /* 0x8000000628047221 */ /* 0x004fe20000010000 */
[----:B------:R-:W-:-:S03]  /*b9b0*/  F2FP.BF16.F32.PACK_AB R6, R170, R131 ;  /* 0x00000083aa06723e */ /* 0x000fc600000010ff */
[----:B------:R-:W-:Y:S01]  /*b9c0*/  FMUL.FTZ R8, R4, UR6 ;  /* 0x0000000604087c20 */ /* 0x000fe20008410000 */
[----:B------:R-:W-:-:S03]  /*b9d0*/  F2FP.BF16.F32.PACK_AB R4, R126, R119 ;  /* 0x000000777e04723e */ /* 0x000fc600000010ff */
[----:B------:R-:W2:Y:S04]  /*b9e0*/  MUFU.EX2 R78, R8 ;  /* 0x00000008004e7308 */ /* 0x000ea80000000800 */
[C---:B------:R-:W-:Y:S06]  /*b9f0*/  HMMA.16816.F32.BF16 R32, R4.reuse, R14, R148 ;  /* 0x0000000e0420723c */ /* 0x040fec0000041894 */
[----:B-1----:R-:W-:Y:S01]  /*ba00*/  HMMA.16816.F32.BF16 R28, R4, R24, R156 ;  /* 0x00000018041c723c */ /* 0x002fe2000004189c */
[----:B------:R-:W-:-:S02]  /*ba10*/  IMAD.MOV.U32 R148, RZ, RZ, R19 ;  /* 0x000000ffff947224 */ /* 0x000fc400078e0013 */
[----:B------:R-:W-:Y:S01]  /*ba20*/  IMAD.MOV.U32 R150, RZ, RZ, R90 ;  /* 0x000000ffff967224 */ /* 0x000fe200078e005a */
[----:B------:R-:W-:Y:S01]  /*ba30*/  LDSM.16.MT88.4 R16, [R184+0x4400] ;  /* 0x00440000b810783b */ /* 0x000fe20000004200 */
[----:B------:R-:W-:Y:S01]  /*ba40*/  IMAD.MOV.U32 R151, RZ, RZ, R250 ;  /* 0x000000ffff977224 */ /* 0x000fe200078e00fa */
[C---:B------:R-:W-:Y:S01]  /*ba50*/  HMMA.16816.F32.BF16 R36, R4.reuse, R12, R136 ;  /* 0x0000000c0424723c */ /* 0x040fe20000041888 */
[----:B------:R-:W-:Y:S02]  /*ba60*/  IMAD.MOV.U32 R157, RZ, RZ, R89 ;  /* 0x000000ffff9d7224 */ /* 0x000fe400078e0059 */
[-C--:B--2---:R-:W-:Y:S01]  /*ba70*/  FMUL.FTZ R142, R142, R78.reuse ;  /* 0x0000004e8e8e7220 */ /* 0x084fe20000410000 */
[----:B------:R-:W-:Y:S02]  /*ba80*/  IMAD.MOV.U32 R89, RZ, RZ, R86 ;  /* 0x000000ffff597224 */ /* 0x000fe400078e0056 */
[----:B------:R-:W-:Y:S01]  /*ba90*/  FMUL.FTZ R143, R143, R78 ;  /* 0x0000004e8f8f7220 */ /* 0x000fe20000410000 */
[----:B------:R-:W-:Y:S01]  /*baa0*/  IMAD.MOV.U32 R86, RZ, RZ, R249 ;  /* 0x000000ffff567224 */ /* 0x000fe200078e00f9 */
[----:B------:R-:W-:Y:S01]  /*bab0*/  HMMA.16816.F32.BF16 R164, R4, R26, R164 ;  /* 0x0000001a04a4723c */ /* 0x000fe200000418a4 */
[----:B------:R-:W-:-:S02]  /*bac0*/  IMAD.MOV.U32 R249, RZ, RZ, R245 ;  /* 0x000000fffff97224 */ /* 0x000fc400078e00f5 */
[----:B------:R-:W-:Y:S01]  /*bad0*/  FFMA.FTZ R8, R58, UR6, -R0 ;  /* 0x000000063a087c23 */ /* 0x000fe20008010800 */
[----:B------:R-:W-:Y:S02]  /*bae0*/  IMAD.MOV.U32 R156, RZ, RZ, R21 ;  /* 0x000000ffff9c7224 */ /* 0x000fe400078e0015 */
[-C--:B------:R-:W-:Y:S01]  /*baf0*/  FMUL.FTZ R146, R146, R78.reuse ;  /* 0x0000004e92927220 */ /* 0x080fe20000410000 */
[----:B------:R-:W-:Y:S02]  /*bb00*/  IMAD.MOV.U32 R245, RZ, RZ, R23 ;  /* 0x000000fffff57224 */ /* 0x000fe400078e0017 */
[----:B------:R-:W-:Y:S01]  /*bb10*/  FMUL.FTZ R147, R147, R78 ;  /* 0x0000004e93937220 */ /* 0x000fe20000410000 */
[----:B------:R-:W-:Y:S01]  /*bb20*/  F2FP.BF16.F32.PACK_AB R4, R150, R252 ;  /* 0x000000fc9604723e */ /* 0x000fe200000010ff */
[----:B------:R-:W-:Y:S01]  /*bb30*/  IMAD.MOV.U32 R21, RZ, RZ, R88 ;  /* 0x000000ffff157224 */ /* 0x000fe200078e0058 */
[----:B------:R-:W-:Y:S01]  /*bb40*/  F2FP.BF16.F32.PACK_AB R5, R210, R171 ;  /* 0x000000abd205723e */ /* 0x000fe200000010ff */
[----:B------:R-:W-:Y:S01]  /*bb50*/  IMAD.MOV.U32 R23, RZ, RZ, R120 ;  /* 0x000000ffff177224 */ /* 0x000fe200078e0078 */
[----:B------:R-:W-:Y:S01]  /*bb60*/  F2FP.BF16.F32.PACK_AB R6, R151, R148 ;  /* 0x000000949706723e */ /* 0x000fe200000010ff */
[----:B------:R-:W-:Y:S01]  /*bb70*/  IMAD.MOV.U32 R158, RZ, RZ, R20 ;  /* 0x000000ffff9e7224 */ /* 0x000fe200078e0014 */
[----:B------:R-:W-:Y:S01]  /*bb80*/  F2FP.BF16.F32.PACK_AB R7, R214, R211 ;  /* 0x000000d3d607723e */ /* 0x000fe200000010ff */
[----:B------:R1:W-:Y:S01]  /*bb90*/  MUFU.EX2 R120, R8 ;  /* 0x0000000800787308 */ /* 0x0003e20000000800 */
[----:B------:R-:W-:-:S02]  /*bba0*/  IMAD.MOV.U32 R88, RZ, RZ, R248 ;  /* 0x000000ffff587224 */ /* 0x000fc400078e00f8 */
[-C--:B------:R-:W-:Y:S01]  /*bbb0*/  FMUL.FTZ R154, R154, R78.reuse ;  /* 0x0000004e9a9a7220 */ /* 0x080fe20000410000 */
[----:B------:R-:W-:Y:S02]  /*bbc0*/  IMAD.MOV.U32 R248, RZ, RZ, R125 ;  /* 0x000000fffff87224 */ /* 0x000fe400078e007d */
[-C--:B------:R-:W-:Y:S01]  /*bbd0*/  FMUL.FTZ R155, R155, R78.reuse ;  /* 0x0000004e9b9b7220 */ /* 0x080fe20000410000 */
[----:B------:R-:W-:Y:S01]  /*bbe0*/  IMAD.MOV.U32 R250, RZ, RZ, R168 ;  /* 0x000000fffffa7224 */ /* 0x000fe200078e00a8 */
[C---:B------:R-:W-:Y:S01]  /*bbf0*/  HMMA.16816.F32.BF16 R52, R4.reuse, R12, R140 ;  /* 0x0000000c0434723c */ /* 0x040fe2000004188c */
[-C--:B------:R-:W-:Y:S01]  /*bc00*/  FMUL.FTZ R162, R162, R78.reuse ;  /* 0x0000004ea2a27220 */ /* 0x080fe20000410000 */
[----:B------:R-:W-:Y:S01]  /*bc10*/  FMUL.FTZ R163, R163, R78 ;  /* 0x0000004ea3a37220 */ /* 0x000fe20000410000 */
[----:B------:R-:W-:Y:S02]  /*bc20*/  IMAD.MOV.U32 R159, RZ, RZ, R247 ;  /* 0x000000ffff9f7224 */ /* 0x000fe400078e00f7 */
[----:B------:R-:W-:Y:S01]  /*bc30*/  IMAD.MOV.U32 R247, RZ, RZ, R169 ;  /* 0x000000fffff77224 */ /* 0x000fe200078e00a9 */
[----:B------:R-:W-:Y:S01]  /*bc40*/  HMMA.16816.F32.BF16 R144, R4, R14, R144 ;  /* 0x0000000e0490723c */ /* 0x000fe20000041890 */
[----:B------:R-:W-:Y:S01]  /*bc50*/  IMAD.MOV.U32 R143, RZ, RZ, R89 ;  /* 0x000000ffff8f7224 */ /* 0x000fe200078e0059 */
[----:B------:R-:W-:Y:S01]  /*bc60*/  LDSM.16.MT88.4 R12, [R184+0x4800] ;  /* 0x00480000b80c783b */ /* 0x000fe20000004200 */
[----:B------:R-:W-:-:S02]  /*bc70*/  IMAD.MOV.U32 R142, RZ, RZ, R21 ;  /* 0x000000ffff8e7224 */ /* 0x000fc400078e0015 */
[----:B------:R-:W-:Y:S02]  /*bc80*/  IMAD.MOV.U32 R89, RZ, RZ, R23 ;  /* 0x000000ffff597224 */ /* 0x000fe400078e0017 */
[----:B-1----:R-:W-:Y:S01]  /*bc90*/  FFMA.FTZ R8, R59, UR6, -R0 ;  /* 0x000000063b087c23 */ /* 0x002fe20008010800 */
[----:B------:R-:W1:Y:S01]  /*bca0*/  LDSM.16.MT88.4 R20, [R185+0x4400] ;  /* 0x00440000b914783b */ /* 0x000e620000004200 */
[----:B------:R-:W-:Y:S01]  /*bcb0*/  IMAD.MOV.U32 R141, RZ, RZ, R86 ;  /* 0x000000ffff8d7224 */ /* 0x000fe200078e0056 */
[C---:B------:R-:W-:Y:S01]  /*bcc0*/  HMMA.16816.F32.BF16 R152, R4.reuse, R24, R152 ;  /* 0x000000180498723c */ /* 0x040fe20000041898 */
[----:B------:R2:W3:Y:S01]  /*bcd0*/  MUFU.EX2 R125, R8 ;  /* 0x00000008007d7308 */ /* 0x0004e20000000800 */
[----:B------:R-:W-:Y:S02]  /*bce0*/  IMAD.MOV.U32 R140, RZ, RZ, R88 ;  /* 0x000000ffff8c7224 */ /* 0x000fe400078e0058 */
[----:B------:R-:W-:Y:S02]  /*bcf0*/  IMAD.MOV.U32 R88, RZ, RZ, R249 ;  /* 0x000000ffff587224 */ /* 0x000fe400078e00f9 */
[----:B------:R-:W-:Y:S01]  /*bd00*/  IMAD.MOV.U32 R86, RZ, RZ, R248 ;  /* 0x000000ffff567224 */ /* 0x000fe200078e00f8 */
[----:B------:R-:W-:Y:S01]  /*bd10*/  HMMA.16816.F32.BF16 R160, R4, R26, R160 ;  /* 0x0000001a04a0723c */ /* 0x000fe200000418a0 */
[----:B------:R-:W-:-:S02]  /*bd20*/  IMAD.MOV.U32 R248, RZ, RZ, R118 ;  /* 0x000000fffff87224 */ /* 0x000fc400078e0076 */
[----:B------:R-:W-:Y:S01]  /*bd30*/  IMAD.MOV.U32 R249, RZ, RZ, R130 ;  /* 0x000000fffff97224 */ /* 0x000fe200078e0082 */
[----:B------:R-:W-:Y:S01]  /*bd40*/  MUFU.EX2 R118, R9 ;  /* 0x0000000900767308 */ /* 0x000fe20000000800 */
[----:B------:R-:W-:Y:S02]  /*bd50*/  IMAD.MOV.U32 R90, RZ, RZ, R134 ;  /* 0x000000ffff5a7224 */ /* 0x000fe400078e0086 */
[----:B------:R-:W-:Y:S01]  /*bd60*/  F2FP.BF16.F32.PACK_AB R4, R176, R173 ;  /* 0x000000adb004723e */ /* 0x000fe200000010ff */
[----:B------:R-:W-:Y:S01]  /*bd70*/  IMAD.MOV.U32 R136, RZ, RZ, R124 ;  /* 0x000000ffff887224 */ /* 0x000fe200078e007c */
[----:B------:R-:W-:Y:S01]  /*bd80*/  F2FP.BF16.F32.PACK_AB R6, R179, R177 ;  /* 0x000000b1b306723e */ /* 0x000fe200000010ff */
[----:B------:R-:W-:Y:S02]  /*bd90*/  IMAD.MOV.U32 R149, RZ, RZ, R121 ;  /* 0x000000ffff957224 */ /* 0x000fe400078e0079 */
[----:B--2---:R-:W-:Y:S01]  /*bda0*/  FFMA.FTZ R8, R62, UR6, -R0 ;  /* 0x000000063e087c23 */ /* 0x004fe20008010800 */
[----:B---3--:R-:W-:-:S03]  /*bdb0*/  F2FP.BF16.F32.PACK_AB R5, R125, R120 ;  /* 0x000000787d05723e */ /* 0x008fc600000010ff */
[----:B------:R2:W3:Y:S02]  /*bdc0*/  MUFU.EX2 R130, R8 ;  /* 0x0000000800827308 */ /* 0x0004e40000000800 */
[----:B--2---:R-:W-:Y:S01]  /*bdd0*/  FFMA.FTZ R8, R43, UR6, -R2 ;  /* 0x000000062b087c23 */ /* 0x004fe20008010802 */
[----:B---3--:R-:W-:-:S05]  /*bde0*/  F2FP.BF16.F32.PACK_AB R7, R130, R118 ;  /* 0x000000768207723e */ /* 0x008fca00000010ff */
[----:B------:R2:W-:Y:S02]  /*bdf0*/  MUFU.EX2 R168, R8 ;  /* 0x0000000800a87308 */ /* 0x0005e40000000800 */
[C---:B-1----:R-:W-:Y:S06]  /*be00*/  HMMA.16816.F32.BF16 R24, R4.reuse, R22, R164 ;  /* 0x000000160418723c */ /* 0x042fec00000418a4 */
[----:B------:R-:W-:Y:S01]  /*be10*/  HMMA.16816.F32.BF16 R36, R4, R16, R36 ;  /* 0x000000100424723c */ /* 0x000fe20000041824 */
[----:B------:R-:W-:Y:S02]  /*be20*/  IMAD.MOV.U32 R164, RZ, RZ, R251 ;  /* 0x000000ffffa47224 */ /* 0x000fe400078e00fb */
[----:B------:R-:W-:-:S02]  /*be30*/  IMAD.MOV.U32 R251, RZ, RZ, R247 ;  /* 0x000000fffffb7224 */ /* 0x000fc400078e00f7 */
[----:B------:R-:W-:Y:S01]  /*be40*/  IMAD.MOV.U32 R247, RZ, RZ, R86 ;  /* 0x000000fffff77224 */ /* 0x000fe200078e0056 */
[C---:B------:R-:W-:Y:S01]  /*be50*/  HMMA.16816.F32.BF16 R32, R4.reuse, R18, R32 ;  /* 0x000000120420723c */ /* 0x040fe20000041820 */
[----:B--2---:R-:W-:Y:S01]  /*be60*/  FFMA.FTZ R8, R56, UR6, -R2 ;  /* 0x0000000638087c23 */ /* 0x004fe20008010802 */
[----:B------:R-:W-:Y:S02]  /*be70*/  IMAD.MOV.U32 R86, RZ, RZ, R114 ;  /* 0x000000ffff567224 */ /* 0x000fe400078e0072 */
[----:B------:R-:W-:Y:S01]  /*be80*/  IMAD.MOV.U32 R167, RZ, RZ, R250 ;  /* 0x000000ffffa77224 */ /* 0x000fe200078e00fa */
[----:B------:R1:W-:Y:S01]  /*be90*/  MUFU.EX2 R169, R8 ;  /* 0x0000000800a97308 */ /* 0x0003e20000000800 */
[----:B------:R-:W-:Y:S01]  /*bea0*/  IMAD.MOV.U32 R250, RZ, RZ, R89 ;  /* 0x000000fffffa7224 */ /* 0x000fe200078e0059 */
[----:B------:R-:W-:Y:S01]  /*beb0*/  HMMA.16816.F32.BF16 R28, R4, R20, R28 ;  /* 0x00000014041c723c */ /* 0x000fe2000004181c */
[----:B------:R-:W-:Y:S02]  /*bec0*/  IMAD.MOV.U32 R165, RZ, RZ, R90 ;  /* 0x000000ffffa57224 */ /* 0x000fe400078e005a */
[----:B------:R-:W-:-:S02]  /*bed0*/  IMAD.MOV.U32 R89, RZ, RZ, R115 ;  /* 0x000000ffff597224 */ /* 0x000fc400078e0073 */
[----:B------:R-:W-:Y:S02]  /*bee0*/  IMAD.MOV.U32 R90, RZ, RZ, R243 ;  /* 0x000000ffff5a7224 */ /* 0x000fe400078e00f3 */
[----:B------:R-:W-:Y:S01]  /*bef0*/  F2FP.BF16.F32.PACK_AB R4, R165, R164 ;  /* 0x000000a4a504723e */ /* 0x000fe200000010ff */
[----:B------:R-:W-:Y:S01]  /*bf00*/  IMAD.MOV.U32 R243, RZ, RZ, R113 ;  /* 0x000000fffff37224 */ /* 0x000fe200078e0071 */
[----:B------:R-:W-:Y:S01]  /*bf10*/  F2FP.BF16.F32.PACK_AB R5, R231, R218 ;  /* 0x000000dae705723e */ /* 0x000fe200000010ff */
[----:B------:R-:W-:Y:S01]  /*bf20*/  IMAD.MOV.U32 R166, RZ, RZ, R88 ;  /* 0x000000ffffa67224 */ /* 0x000fe200078e0058 */
[----:B------:R-:W-:Y:S01]  /*bf30*/  F2FP.BF16.F32.PACK_AB R6, R141, R142 ;  /* 0x0000008e8d06723e */ /* 0x000fe200000010ff */
[----:B------:R-:W-:Y:S01]  /*bf40*/  IMAD.MOV.U32 R88, RZ, RZ, R129 ;  /* 0x000000ffff587224 */ /* 0x000fe200078e0081 */
[----:B------:R-:W-:Y:S01]  /*bf50*/  F2FP.BF16.F32.PACK_AB R7, R242, R229 ;  /* 0x000000e5f207723e */ /* 0x000fe200000010ff */
[----:B------:R-:W-:Y:S02]  /*bf60*/  IMAD.MOV.U32 R138, RZ, RZ, R86 ;  /* 0x000000ffff8a7224 */ /* 0x000fe400078e0056 */
[----:B-1----:R-:W-:Y:S01]  /*bf70*/  FFMA.FTZ R8, R60, UR6, -R2 ;  /* 0x000000063c087c23 */ /* 0x002fe20008010802 */
[----:B------:R-:W-:-:S02]  /*bf80*/  IMAD.MOV.U32 R137, RZ, RZ, R88 ;  /* 0x000000ffff897224 */ /* 0x000fc400078e0058 */
[----:B------:R-:W-:Y:S01]  /*bf90*/  IMAD.MOV.U32 R139, RZ, RZ, R89 ;  /* 0x000000ffff8b7224 */ /* 0x000fe200078e0059 */
[----:B------:R1:W-:Y:S01]  /*bfa0*/  MUFU.EX2 R134, R8 ;  /* 0x0000000800867308 */ /* 0x0003e20000000800 */
[----:B------:R-:W-:Y:S01]  /*bfb0*/  HMMA.16816.F32.BF16 R52, R4, R16, R52 ;  /* 0x000000100434723c */ /* 0x000fe20000041834 */
[----:B------:R-:W-:-:S05]  /*bfc0*/  FFMA.FTZ R89, R175, UR6, -R3 ;  /* 0x00000006af597c23 */ /* 0x000fca0008010803 */
[----:B------:R-:W-:Y:S01]  /*bfd0*/  HMMA.16816.F32.BF16 R152, R4, R20, R152 ;  /* 0x000000140498723c */ /* 0x000fe20000041898 */
[----:B------:R-:W-:-:S04]  /*bfe0*/  FFMA.FTZ R16, R70, UR6, -R0 ;  /* 0x0000000646107c23 */ /* 0x000fc80008010800 */
[----:B------:R2:W-:Y:S01]  /*bff0*/  MUFU.EX2 R113, R16 ;  /* 0x0000001000717308 */ /* 0x0005e20000000800 */
[----:B------:R-:W-:Y:S01]  /*c000*/  HMMA.16816.F32.BF16 R144, R4, R18, R144 ;  /* 0x000000120490723c */ /* 0x000fe20000041890 */
[--C-:B------:R-:W-:Y:S01]  /*c010*/  FFMA.FTZ R20, R106, UR6, -R0.reuse ;  /* 0x000000066a147c23 */ /* 0x100fe20008010800 */
[----:B-1----:R-:W-:-:S04]  /*c020*/  FFMA.FTZ R8, R68, UR6, -R0 ;  /* 0x0000000644087c23 */ /* 0x002fc80008010800 */
[----:B------:R-:W-:Y:S01]  /*c030*/  HMMA.16816.F32.BF16 R44, R4, R22, R160 ;  /* 0x00000016042c723c */ /* 0x000fe200000418a0 */
[----:B------:R1:W-:Y:S06]  /*c040*/  MUFU.EX2 R96, R20 ;  /* 0x0000001400607308 */ /* 0x0003ec0000000800 */
[----:B------:R-:W-:Y:S01]  /*c050*/  F2FP.BF16.F32.PACK_AB R4, R180, R181 ;  /* 0x000000b5b404723e */ /* 0x000fe200000010ff */
[----:B------:R-:W-:Y:S01]  /*c060*/  IMAD.MOV.U32 R163, RZ, RZ, R90 ;  /* 0x000000ffffa37224 */ /* 0x000fe200078e005a */
[----:B------:R3:W-:Y:S01]  /*c070*/  MUFU.EX2 R117, R8 ;  /* 0x0000000800757308 */ /* 0x0007e20000000800 */
[----:B--2---:R-:W-:Y:S01]  /*c080*/  FFMA.FTZ R16, R63, UR6, -R2 ;  /* 0x000000063f107c23 */ /* 0x004fe20008010802 */
[----:B------:R-:W-:-:S06]  /*c090*/  F2FP.BF16.F32.PACK_AB R6, R183, R182 ;  /* 0x000000b6b706723e */ /* 0x000fcc00000010ff */
[----:B------:R2:W-:Y:S01]  /*c0a0*/  MUFU.EX2 R129, R16 ;  /* 0x0000001000817308 */ /* 0x0005e20000000800 */
[----:B-1----:R-:W-:-:S07]  /*c0b0*/  FFMA.FTZ R20, R109, UR6, -R0 ;  /* 0x000000066d147c23 */ /* 0x002fce0008010800 */
[----:B------:R1:W-:Y:S01]  /*c0c0*/  MUFU.EX2 R97, R20 ;  /* 0x0000001400617308 */ /* 0x0003e20000000800 */
[----:B---3--:R-:W-:-:S07]  /*c0d0*/  FFMA.FTZ R8, R69, UR6, -R0 ;  /* 0x0000000645087c23 */ /* 0x008fce0008010800 */
[----:B------:R3:W4:Y:S01]  /*c0e0*/  MUFU.EX2 R114, R8 ;  /* 0x0000000800727308 */ /* 0x0007220000000800 */
[----:B--2---:R-:W-:Y:S01]  /*c0f0*/  FFMA.FTZ R16, R64, UR6, -R2 ;  /* 0x0000000640107c23 */ /* 0x004fe20008010802 */
[----:B------:R-:W-:Y:S02]  /*c100*/  IMAD.MOV.U32 R64, RZ, RZ, R251 ;  /* 0x000000ffff407224 */ /* 0x000fe400078e00fb */
[----:B------:R-:W-:Y:S02]  /*c110*/  IMAD.MOV.U32 R251, RZ, RZ, R243 ;  /* 0x000000fffffb7224 */ /* 0x000fe400078e00f3 */
[----:B------:R-:W-:Y:S02]  /*c120*/  IMAD.MOV.U32 R243, RZ, RZ, R122 ;  /* 0x000000fffff37224 */ /* 0x000fe400078e007a */
[----:B------:R2:W-:Y:S01]  /*c130*/  MUFU.EX2 R122, R16 ;  /* 0x00000010007a7308 */ /* 0x0005e20000000800 */
[----:B-1----:R-:W-:Y:S01]  /*c140*/  LDSM.16.MT88.4 R20, [R185+0x4c00] ;  /* 0x004c0000b914783b */ /* 0x002fe20000004200 */
[----:B---3--:R-:W-:Y:S01]  /*c150*/  FFMA.FTZ R8, R71, UR6, -R0 ;  /* 0x0000000647087c23 */ /* 0x008fe20008010800 */
[----:B----4-:R-:W-:-:S05]  /*c160*/  F2FP.BF16.F32.PACK_AB R5, R114, R117 ;  /* 0x000000757205723e */ /* 0x010fca00000010ff */
[----:B------:R1:W3:Y:S01]  /*c170*/  MUFU.EX2 R115, R8 ;  /* 0x0000000800737308 */ /* 0x0002e20000000800 */
[----:B--2---:R-:W-:-:S07]  /*c180*/  FFMA.FTZ R16, R66, UR6, -R2 ;  /* 0x0000000642107c23 */ /* 0x004fce0008010802 */
[----:B------:R2:W-:Y:S01]  /*c190*/  MUFU.EX2 R124, R16 ;  /* 0x00000010007c7308 */ /* 0x0005e20000000800 */
[----:B-1----:R-:W1:Y:S01]  /*c1a0*/  LDSM.16.MT88.4 R8, [R185+0x4800] ;  /* 0x00480000b908783b */ /* 0x002e620000004200 */
[----:B---3--:R-:W-:-:S07]  /*c1b0*/  F2FP.BF16.F32.PACK_AB R7, R113, R115 ;  /* 0x000000737107723e */ /* 0x008fce00000010ff */
[----:B------:R-:W-:Y:S01]  /*c1c0*/  HMMA.16816.F32.BF16 R56, R4, R12, R36 ;  /* 0x0000000c0438723c */ /* 0x000fe20000041824 */
[----:B--2---:R-:W-:-:S04]  /*c1d0*/  FFMA.FTZ R16, R67, UR6, -R2 ;  /* 0x0000000643107c23 */ /* 0x004fc80008010802 */
[----:B------:R2:W-:Y:S01]  /*c1e0*/  MUFU.EX2 R121, R16 ;  /* 0x0000001000797308 */ /* 0x0005e20000000800 */
[----:B------:R-:W-:Y:S01]  /*c1f0*/  HMMA.16816.F32.BF16 R48, R4, R14, R32 ;  /* 0x0000000e0430723c */ /* 0x000fe20000041820 */
[----:B--2---:R-:W-:-:S06]  /*c200*/  FFMA.FTZ R16, R94, UR6, -R0 ;  /* 0x000000065e107c23 */ /* 0x004fcc0008010800 */
[----:B------:R2:W3:Y:S01]  /*c210*/  MUFU.EX2 R100, R16 ;  /* 0x0000001000647308 */ /* 0x0004e20000000800 */
[C---:B-1----:R-:W-:Y:S06]  /*c220*/  HMMA.16816.F32.BF16 R40, R4.reuse, R8, R28 ;  /* 0x000000080428723c */ /* 0x042fec000004181c */
[----:B------:R-:W-:Y:S01]  /*c230*/  HMMA.16816.F32.BF16 R36, R4, R10, R24 ;  /* 0x0000000a0424723c */ /* 0x000fe20000041818 */
[----:B--2---:R-:W1:Y:S06]  /*c240*/  LDSM.16.MT88.4 R16, [R184+0x4c00] ;  /* 0x004c0000b810783b */ /* 0x004e6c0000004200 */
[----:B------:R-:W-:-:S02]  /*c250*/  F2FP.BF16.F32.PACK_AB R4, R166, R167 ;  /* 0x000000a7a604723e */ /* 0x000fc400000010ff */
[----:B------:R-:W-:Y:S02]  /*c260*/  F2FP.BF16.F32.PACK_AB R5, R240, R241 ;  /* 0x000000f1f005723e */ /* 0x000fe400000010ff */
[----:B------:R-:W-:Y:S02]  /*c270*/  F2FP.BF16.F32.PACK_AB R6, R159, R157 ;  /* 0x0000009d9f06723e */ /* 0x000fe400000010ff */
[----:B------:R-:W-:-:S07]  /*c280*/  F2FP.BF16.F32.PACK_AB R7, R238, R239 ;  /* 0x000000efee07723e */ /* 0x000fce00000010ff */
[C---:B------:R-:W-:Y:S06]  /*c290*/  HMMA.16816.F32.BF16 R28, R4.reuse, R12, R52 ;  /* 0x0000000c041c723c */ /* 0x040fec0000041834 */
[C---:B------:R-:W-:Y:S01]  /*c2a0*/  HMMA.16816.F32.BF16 R32, R4.reuse, R14, R144 ;  /* 0x0000000e0420723c */ /* 0x040fe20000041890 */
[--C-:B------:R-:W-:Y:S01]  /*c2b0*/  FFMA.FTZ R12, R65, UR6, -R0.reuse ;  /* 0x00000006410c7c23 */ /* 0x100fe20008010800 */
[--C-:B------:R-:W-:Y:S01]  /*c2c0*/  FFMA.FTZ R66, R83, UR6, -R0.reuse ;  /* 0x0000000653427c23 */ /* 0x100fe20008010800 */
[--C-:B------:R-:W-:Y:S01]  /*c2d0*/  FFMA.FTZ R67, R76, UR6, -R0.reuse ;  /* 0x000000064c437c23 */ /* 0x100fe20008010800 */
[----:B------:R-:W-:Y:S01]  /*c2e0*/  FFMA.FTZ R80, R80, UR6, -R0 ;  /* 0x0000000650507c23 */ /* 0x000fe20008010800 */
[----:B------:R2:W4:Y:S01]  /*c2f0*/  MUFU.EX2 R94, R12 ;  /* 0x0000000c005e7308 */ /* 0x0005220000000800 */
[C---:B------:R-:W-:Y:S01]  /*c300*/  HMMA.16816.F32.BF16 R24, R4.reuse, R8, R152 ;  /* 0x000000080418723c */ /* 0x040fe20000041898 */
[----:B------:R-:W-:Y:S01]  /*c310*/  IMAD.MOV.U32 R162, RZ, RZ, R148 ;  /* 0x000000ffffa27224 */ /* 0x000fe200078e0094 */
[----:B------:R-:W-:Y:S04]  /*c320*/  LDSM.16.MT88.4 R144, [R184+0x5c00] ;  /* 0x005c0000b890783b */ /* 0x000fe80000004200 */
[----:B------:R-:W-:Y:S01]  /*c330*/  HMMA.16816.F32.BF16 R44, R4, R10, R44 ;  /* 0x0000000a042c723c */ /* 0x000fe2000004182c */
[----:B------:R-:W-:Y:S01]  /*c340*/  FFMA.FTZ R8, R74, UR6, -R2 ;  /* 0x000000064a087c23 */ /* 0x000fe20008010802 */
[----:B------:R-:W-:-:S03]  /*c350*/  F2FP.BF16.F32.PACK_AB R9, R236, R237 ;  /* 0x000000edec09723e */ /* 0x000fc600000010ff */
[----:B------:R5:W-:Y:S02]  /*c360*/  MUFU.EX2 R104, R8 ;  /* 0x0000000800687308 */ /* 0x000be40000000800 */
[----:B------:R-:W-:Y:S02]  /*c370*/  F2FP.BF16.F32.PACK_AB R4, R205, R204 ;  /* 0x000000cccd04723e */ /* 0x000fe400000010ff */
[----:B---3--:R-:W-:Y:S01]  /*c380*/  F2FP.BF16.F32.PACK_AB R5, R96, R100 ;  /* 0x000000646005723e */ /* 0x008fe200000010ff */
[----:B--2---:R-:W-:Y:S01]  /*c390*/  FFMA.FTZ R12, R73, UR6, -R2 ;  /* 0x00000006490c7c23 */ /* 0x004fe20008010802 */
[----:B------:R-:W-:Y:S02]  /*c3a0*/  F2FP.BF16.F32.PACK_AB R6, R206, R207 ;  /* 0x000000cfce06723e */ /* 0x000fe400000010ff */
[----:B----4-:R-:W-:Y:S01]  /*c3b0*/  F2FP.BF16.F32.PACK_AB R7, R94, R97 ;  /* 0x000000615e07723e */ /* 0x010fe200000010ff */
[----:B------:R2:W-:Y:S01]  /*c3c0*/  MUFU.EX2 R109, R12 ;  /* 0x0000000c006d7308 */ /* 0x0005e20000000800 */
[----:B------:R-:W-:-:S02]  /*c3d0*/  F2FP.BF16.F32.PACK_AB R10, R140, R143 ;  /* 0x0000008f8c0a723e */ /* 0x000fc400000010ff */
[----:B------:R-:W-:-:S03]  /*c3e0*/  F2FP.BF16.F32.PACK_AB R11, R234, R235 ;  /* 0x000000ebea0b723e */ /* 0x000fc600000010ff */
[----:B------:R-:W-:Y:S01]  /*c3f0*/  HMMA.16816.F32.BF16 R52, R4, R22, R36 ;  /* 0x000000160434723c */ /* 0x000fe20000041824 */
[----:B-----5:R-:W-:-:S04]  /*c400*/  FFMA.FTZ R8, R75, UR6, -R2 ;  /* 0x000000064b087c23 */ /* 0x020fc80008010802 */
[----:B------:R3:W-:Y:S02]  /*c410*/  MUFU.EX2 R106, R8 ;  /* 0x00000008006a7308 */ /* 0x0007e40000000800 */
[--C-:B------:R-:W-:Y:S01]  /*c420*/  FFMA.FTZ R39, R112, UR6, -R2.reuse ;  /* 0x0000000670277c23 */ /* 0x100fe20008010802 */
[----:B------:R-:W-:Y:S02]  /*c430*/  IMAD.MOV.U32 R112, RZ, RZ, R149 ;  /* 0x000000ffff707224 */ /* 0x000fe400078e0095 */
[--C-:B------:R-:W-:Y:S01]  /*c440*/  FFMA.FTZ R36, R116, UR6, -R2.reuse ;  /* 0x0000000674247c23 */ /* 0x100fe20008010802 */
[----:B------:R-:W4:Y:S01]  /*c450*/  LDL.LU R149, [R1+0x68] ;  /* 0x0000680001957983 */ /* 0x000f220000300800 */
[C---:B-1----:R-:W-:Y:S03]  /*c460*/  HMMA.16816.F32.BF16 R56, R4.reuse, R16, R56 ;  /* 0x000000100438723c */ /* 0x042fe60000041838 */
[----:B--2---:R-:W1:Y:S03]  /*c470*/  LDSM.16.MT88.4 R12, [R184+0x5000] ;  /* 0x00500000b80c783b */ /* 0x004e660000004200 */
[----:B------:R-:W-:Y:S01]  /*c480*/  HMMA.16816.F32.BF16 R68, R4, R18, R48 ;  /* 0x000000120444723c */ /* 0x000fe20000041830 */
[----:B---3--:R-:W-:Y:S01]  /*c490*/  FFMA.FTZ R8, R87, UR6, -R2 ;  /* 0x0000000657087c23 */ /* 0x008fe20008010802 */
[----:B------:R-:W-:Y:S01]  /*c4a0*/  FFMA.FTZ R2, R108, UR6, -R0 ;  /* 0x000000066c027c23 */ /* 0x000fe20008010800 */
[----:B------:R-:W-:-:S02]  /*c4b0*/  IMAD.MOV.U32 R108, RZ, RZ, R136 ;  /* 0x000000ffff6c7224 */ /* 0x000fc400078e0088 */
[----:B------:R-:W2:Y:S01]  /*c4c0*/  LDL.LU R136, [R1+0x6c] ;  /* 0x00006c0001887983 */ /* 0x000ea20000300800 */
[----:B------:R3:W-:Y:S02]  /*c4d0*/  MUFU.EX2 R101, R8 ;  /* 0x0000000800657308 */ /* 0x0007e40000000800 */
[--C-:B---3--:R-:W-:Y:S02]  /*c4e0*/  FFMA.FTZ R8, R72, UR6, -R0.reuse ;  /* 0x0000000648087c23 */ /* 0x108fe40008010800 */
[----:B------:R-:W-:Y:S04]  /*c4f0*/  HMMA.16816.F32.BF16 R72, R4, R20, R40 ;  /* 0x000000140448723c */ /* 0x000fe80000041828 */
[----:B------:R3:W-:Y:S03]  /*c500*/  MUFU.EX2 R90, R8 ;  /* 0x00000008005a7308 */ /* 0x0007e60000000800 */
[----:B------:R-:W-:-:S05]  /*c510*/  FFMA.FTZ R4, R77, UR6, -R0 ;  /* 0x000000064d047c23 */ /* 0x000fca0008010800 */
[----:B------:R5:W1:Y:S01]  /*c520*/  MUFU.EX2 R88, R4 ;  /* 0x0000000400587308 */ /* 0x000a620000000800 */
[----:B---3--:R-:W-:-:S07]  /*c530*/  F2FP.BF16.F32.PACK_AB R8, R156, R158 ;  /* 0x0000009e9c08723e */ /* 0x008fce00000010ff */
[----:B------:R-:W-:Y:S01]  /*c540*/  HMMA.16816.F32.BF16 R60, R8, R16, R28 ;  /* 0x00000010083c723c */ /* 0x000fe2000004181c */
[----:B-----5:R-:W-:-:S04]  /*c550*/  FFMA.FTZ R4, R85, UR6, -R0 ;  /* 0x0000000655047c23 */ /* 0x020fc80008010800 */
[----:B------:R3:W-:Y:S01]  /*c560*/  MUFU.EX2 R87, R4 ;  /* 0x0000000400577308 */ /* 0x0007e20000000800 */
[C---:B------:R-:W-:Y:S01]  /*c570*/  HMMA.16816.F32.BF16 R48, R8.reuse, R18, R32 ;  /* 0x000000120830723c */ /* 0x040fe20000041820 */
[----:B------:R-:W5:Y:S05]  /*c580*/  LDSM.16.MT88.4 R16, [R185+0x5000] ;  /* 0x00500000b910783b */ /* 0x000f6a0000004200 */
[C---:B------:R-:W-:Y:S01]  /*c590*/  HMMA.16816.F32.BF16 R40, R8.reuse, R20, R24 ;  /* 0x000000140828723c */ /* 0x040fe20000041818 */
[----:B------:R-:W-:Y:S05]  /*c5a0*/  LDSM.16.MT88.4 R24, [R184+0x5400] ;  /* 0x00540000b818783b */ /* 0x000fea0000004200 */
[----:B------:R-:W-:Y:S01]  /*c5b0*/  HMMA.16816.F32.BF16 R28, R8, R22, R44 ;  /* 0x00000016081c723c */ /* 0x000fe2000004182c */
[----:B------:R-:W5:Y:S01]  /*c5c0*/  LDSM.16.MT88.4 R20, [R185+0x5400] ;  /* 0x00540000b914783b */ /* 0x000f620000004200 */
[----:B---3--:R-:W-:-:S04]  /*c5d0*/  FFMA.FTZ R4, R81, UR6, -R0 ;  /* 0x0000000651047c23 */ /* 0x008fc80008010800 */
[----:B------:R3:W1:Y:S02]  /*c5e0*/  MUFU.EX2 R86, R4 ;  /* 0x0000000400567308 */ /* 0x0006640000000800 */
[--C-:B---3--:R-:W-:Y:S01]  /*c5f0*/  FFMA.FTZ R4, R92, UR6, -R0.reuse ;  /* 0x000000065c047c23 */ /* 0x108fe20008010800 */
[----:B------:R-:W-:Y:S01]  /*c600*/  FFMA.FTZ R92, R174, UR6, -R3 ;  /* 0x00000006ae5c7c23 */ /* 0x000fe20008010803 */
[----:B------:R-:W-:Y:S01]  /*c610*/  FFMA.FTZ R3, R107, UR6, -R0 ;  /* 0x000000066b037c23 */ /* 0x000fe20008010800 */
[----:B------:R-:W-:-:S03]  /*c620*/  IMAD.MOV.U32 R107, RZ, RZ, R163 ;  /* 0x000000ffff6b7224 */ /* 0x000fc600078e00a3 */
[----:B------:R3:W-:Y:S01]  /*c630*/  MUFU.EX2 R85, R4 ;  /* 0x0000000400557308 */ /* 0x0007e20000000800 */
[----:B------:R-:W5:Y:S01]  /*c640*/  LDL.LU R163, [R1+0x70] ;  /* 0x0000700001a37983 */ /* 0x000f620000300800 */
[----:B----4-:R-:W-:-:S03]  /*c650*/  FFMA.FTZ R38, R149, R79, R252 ;  /* 0x0000004f95267223 */ /* 0x010fc600000100fc */
[----:B------:R-:W4:Y:S01]  /*c660*/  LDL.LU R149, [R1+0x74] ;  /* 0x0000740001957983 */ /* 0x000f220000300800 */
[----:B---3--:R-:W-:Y:S02]  /*c670*/  F2FP.BF16.F32.PACK_AB R4, R209, R208 ;  /* 0x000000d0d104723e */ /* 0x008fe400000010ff */
[----:B-1----:R-:W-:Y:S02]  /*c680*/  F2FP.BF16.F32.PACK_AB R5, R88, R90 ;  /* 0x0000005a5805723e */ /* 0x002fe400000010ff */
[----:B------:R-:W-:Y:S02]  /*c690*/  F2FP.BF16.F32.PACK_AB R6, R168, R178 ;  /* 0x000000b2a806723e */ /* 0x000fe400000010ff */
[----:B------:R-:W-:Y:S01]  /*c6a0*/  F2FP.BF16.F32.PACK_AB R7, R86, R87 ;  /* 0x000000575607723e */ /* 0x000fe200000010ff */
[----:B------:R-:W-:Y:S01]  /*c6b0*/  FFMA.FTZ R8, R105, UR6, -R0 ;  /* 0x0000000669087c23 */ /* 0x000fe20008010800 */
[----:B------:R-:W-:Y:S01]  /*c6c0*/  IMAD.MOV.U32 R105, RZ, RZ, R64 ;  /* 0x000000ffff697224 */ /* 0x000fe200078e0040 */
[----:B------:R2:W-:Y:S01]  /*c6d0*/  MUFU.EX2 R83, R3 ;  /* 0x0000000300537308 */ /* 0x0005e20000000800 */
[----:B------:R-:W-:-:S02]  /*c6e0*/  F2FP.BF16.F32.PACK_AB R9, R232, R233 ;  /* 0x000000e9e809723e */ /* 0x000fc400000010ff */
[----:B------:R-:W-:Y:S01]  /*c6f0*/  F2FP.BF16.F32.PACK_AB R10, R112, R108 ;  /* 0x0000006c700a723e */ /* 0x000fe200000010ff */
[----:B------:R-:W-:Y:S01]  /*c700*/  HMMA.16816.F32.BF16 R32, R4, R12, R56 ;  /* 0x0000000c0420723c */ /* 0x000fe20000041838 */
[----:B------:R-:W-:-:S03]  /*c710*/  F2FP.BF16.F32.PACK_AB R11, R228, R230 ;  /* 0x000000e6e40b723e */ /* 0x000fc600000010ff */
[----:B------:R-:W1:Y:S02]  /*c720*/  MUFU.EX2 R81, R2 ;  /* 0x0000000200517308 */ /* 0x000e640000000800 */
[----:B------:R-:W-:Y:S01]  /*c730*/  HMMA.16816.F32.BF16 R44, R4, R14, R68 ;  /* 0x0000000e042c723c */ /* 0x000fe20000041844 */
[----:B--2---:R-:W-:-:S05]  /*c740*/  FFMA.FTZ R3, R136, R78, R171 ;  /* 0x0000004e88037223 */ /* 0x004fca00000100ab */
[C---:B-----5:R-:W-:Y:S01]  /*c750*/  HMMA.16816.F32.BF16 R56, R4.reuse, R16, R72 ;  /* 0x000000100438723c */ /* 0x060fe20000041848 */
[----:B------:R2:W3:Y:S05]  /*c760*/  MUFU.EX2 R78, R8 ;  /* 0x00000008004e7308 */ /* 0x0004ea0000000800 */
[----:B------:R-:W-:Y:S01]  /*c770*/  HMMA.16816.F32.BF16 R52, R4, R18, R52 ;  /* 0x000000120434723c */ /* 0x000fe20000041834 */
[----:B--2---:R-:W-:-:S07]  /*c780*/  F2FP.BF16.F32.PACK_AB R8, R107, R105 ;  /* 0x000000696b08723e */ /* 0x004fce00000010ff */
[C---:B------:R-:W-:Y:S06]  /*c790*/  HMMA.16816.F32.BF16 R60, R8.reuse, R12, R60 ;  /* 0x0000000c083c723c */ /* 0x040fec000004183c */
[C---:B------:R-:W-:Y:S01]  /*c7a0*/  HMMA.16816.F32.BF16 R48, R8.reuse, R14, R48 ;  /* 0x0000000e0830723c */ /* 0x040fe20000041830 */
[----:B------:R-:W2:Y:S05]  /*c7b0*/  LDSM.16.MT88.4 R12, [R184+0x5800] ;  /* 0x00580000b80c783b */ /* 0x000eaa0000004200 */
[C---:B------:R-:W-:Y:S06]  /*c7c0*/  HMMA.16816.F32.BF16 R40, R8.reuse, R16, R40 ;  /* 0x000000100828723c */ /* 0x040fec0000041828 */
[----:B------:R-:W-:Y:S01]  /*c7d0*/  HMMA.16816.F32.BF16 R28, R8, R18, R28 ;  /* 0x00000012081c723c */ /* 0x000fe2000004181c */
[----:B------:R-:W5:Y:S01]  /*c7e0*/  LDSM.16.MT88.4 R16, [R185+0x5800] ;  /* 0x00580000b910783b */ /* 0x000f620000004200 */
[----:B------:R-:W-:Y:S01]  /*c7f0*/  F2FP.BF16.F32.PACK_AB R4, R134, R169 ;  /* 0x000000a98604723e */ /* 0x000fe200000010ff */
[----:B------:R-:W-:Y:S01]  /*c800*/  FFMA.FTZ R64, R103, UR6, -R0 ;  /* 0x0000000667407c23 */ /* 0x000fe20008010800 */
[----:B-1----:R-:W-:-:S02]  /*c810*/  F2FP.BF16.F32.PACK_AB R5, R81, R85 ;  /* 0x000000555105723e */ /* 0x002fc400000010ff */
[----:B------:R-:W-:Y:S02]  /*c820*/  F2FP.BF16.F32.PACK_AB R6, R122, R129 ;  /* 0x000000817a06723e */ /* 0x000fe400000010ff */
[----:B---3--:R-:W-:Y:S01]  /*c830*/  F2FP.BF16.F32.PACK_AB R7, R78, R83 ;  /* 0x000000534e07723e */ /* 0x008fe200000010ff */
[--C-:B------:R-:W-:Y:S01]  /*c840*/  FFMA.FTZ R65, R95, UR6, -R0.reuse ;  /* 0x000000065f417c23 */ /* 0x100fe20008010800 */
[--C-:B------:R-:W-:Y:S01]  /*c850*/  FFMA.FTZ R37, R102, UR6, -R0.reuse ;  /* 0x0000000666257c23 */ /* 0x100fe20008010800 */
[--C-:B------:R-:W-:Y:S01]  /*c860*/  FFMA.FTZ R76, R98, UR6, -R0.reuse ;  /* 0x00000006624c7c23 */ /* 0x100fe20008010800 */
[----:B------:R-:W-:Y:S01]  /*c870*/  FFMA.FTZ R77, R93, UR6, -R0 ;  /* 0x000000065d4d7c23 */ /* 0x000fe20008010800 */
[----:B------:R1:W-:Y:S01]  /*c880*/  MUFU.EX2 R68, R64 ;  /* 0x0000004000447308 */ /* 0x0003e20000000800 */
[----:B------:R-:W-:Y:S01]  /*c890*/  IMAD.MOV.U32 R175, RZ, RZ, R137 ;  /* 0x000000ffffaf7224 */ /* 0x000fe200078e0089 */
[----:B------:R-:W-:Y:S01]  /*c8a0*/  HMMA.16816.F32.BF16 R56, R4, R20, R56 ;  /* 0x000000140438723c */ /* 0x000fe20000041838 */
[----:B------:R-:W-:-:S02]  /*c8b0*/  IMAD.MOV.U32 R174, RZ, RZ, R138 ;  /* 0x000000ffffae7224 */ /* 0x000fc400078e008a */
[----:B------:R-:W-:-:S03]  /*c8c0*/  IMAD.MOV.U32 R116, RZ, RZ, R139 ;  /* 0x000000ffff747224 */ /* 0x000fc600078e008b */
[----:B------:R-:W3:Y:S01]  /*c8d0*/  MUFU.EX2 R69, R37 ;  /* 0x0000002500457308 */ /* 0x000ee20000000800 */
[----:B------:R-:W-:Y:S01]  /*c8e0*/  HMMA.16816.F32.BF16 R136, R4, R24, R32 ;  /* 0x000000180488723c */ /* 0x000fe20000041820 */
[----:B-1----:R-:W-:-:S06]  /*c8f0*/  FADD.FTZ R64, R150, R38 ;  /* 0x0000002696407221 */ /* 0x002fcc0000010000 */
[----:B------:R-:W-:Y:S01]  /*c900*/  MUFU.EX2 R65, R65 ;  /* 0x0000004100417308 */ /* 0x000fe20000000800 */
[----:B------:R-:W-:Y:S01]  /*c910*/  FFMA.FTZ R2, R163, R82, R119 ;  /* 0x00000052a3027223 */ /* 0x000fe20000010077 */
[----:B------:R-:W-:-:S06]  /*c920*/  IMAD.MOV.U32 R163, RZ, RZ, R151 ;  /* 0x000000ffffa37224 */ /* 0x000fcc00078e0097 */
[----:B------:R-:W1:Y:S01]  /*c930*/  MUFU.EX2 R66, R66 ;  /* 0x0000004200427308 */ /* 0x000e620000000800 */
[----:B------:R-:W-:Y:S02]  /*c940*/  F2FP.BF16.F32.PACK_AB R8, R174, R116 ;  /* 0x00000074ae08723e */ /* 0x000fe400000010ff */
[----:B------:R-:W-:Y:S02]  /*c950*/  F2FP.BF16.F32.PACK_AB R9, R226, R227 ;  /* 0x000000e3e209723e */ /* 0x000fe400000010ff */
[----:B------:R-:W-:Y:S02]  /*c960*/  F2FP.BF16.F32.PACK_AB R10, R251, R175 ;  /* 0x000000affb0a723e */ /* 0x000fe400000010ff */
[----:B------:R-:W-:Y:S01]  /*c970*/  F2FP.BF16.F32.PACK_AB R11, R224, R225 ;  /* 0x000000e1e00b723e */ /* 0x000fe200000010ff */
[----:B------:R-:W-:Y:S01]  /*c980*/  FADD.FTZ R3, R210, R3 ;  /* 0x00000003d2037221 */ /* 0x000fe20000010000 */
[----:B------:R-:W-:-:S03]  /*c990*/  FADD.FTZ R2, R126, R2 ;  /* 0x000000027e027221 */ /* 0x000fc60000010000 */
[----:B------:R-:W-:Y:S02]  /*c9a0*/  FADD.FTZ R3, R211, R3 ;  /* 0x00000003d3037221 */ /* 0x000fe40000010000 */
[----:B------:R-:W-:Y:S01]  /*c9b0*/  HMMA.16816.F32.BF16 R40, R8, R20, R40 ;  /* 0x000000140828723c */ /* 0x000fe20000041828 */
[----:B------:R-:W-:-:S06]  /*c9c0*/  FADD.FTZ R2, R131, R2 ;  /* 0x0000000283027221 */ /* 0x000fcc0000010000 */
[----:B------:R-:W-:Y:S01]  /*c9d0*/  FADD.FTZ R20, R162, R64 ;  /* 0x00000040a2147221 */ /* 0x000fe20000010000 */
[----:B------:R-:W-:Y:S01]  /*c9e0*/  HMMA.16816.F32.BF16 R28, R8, R22, R28 ;  /* 0x00000016081c723c */ /* 0x000fe2000004181c */
[----:B------:R-:W-:Y:S01]  /*c9f0*/  FADD.FTZ R21, R214, R3 ;  /* 0x00000003d6157221 */ /* 0x000fe20000010000 */
[----:B------:R-:W-:-:S03]  /*ca00*/  FADD.FTZ R3, R170, R2 ;  /* 0x00000002aa037221 */ /* 0x000fc60000010000 */
[----:B------:R-:W-:Y:S01]  /*ca10*/  FADD.FTZ R2, R218, R21 ;  /* 0x00000015da027221 */ /* 0x000fe20000010000 */
[----:B------:R-:W-:Y:S01]  /*ca20*/  FADD.FTZ R3, R173, R3 ;  /* 0x00000003ad037221 */ /* 0x000fe20000010000 */
[----:B------:R-:W-:-:S03]  /*ca30*/  IMAD.MOV.U32 R75, RZ, RZ, R141 ;  /* 0x000000ffff4b7224 */ /* 0x000fc600078e008d */
[----:B------:R-:W-:Y:S01]  /*ca40*/  FADD.FTZ R3, R176, R3 ;  /* 0x00000003b0037221 */ /* 0x000fe20000010000 */
[----:B------:R-:W-:Y:S02]  /*ca50*/  IMAD.MOV.U32 R171, RZ, RZ, R167 ;  /* 0x000000ffffab7224 */ /* 0x000fe400078e00a7 */
[----:B------:R-:W-:Y:S02]  /*ca60*/  IMAD.MOV.U32 R79, RZ, RZ, R166 ;  /* 0x000000ffff4f7224 */ /* 0x000fe400078e00a6 */
[----:B------:R-:W-:Y:S02]  /*ca70*/  IMAD.MOV.U32 R252, RZ, RZ, R157 ;  /* 0x000000fffffc7224 */ /* 0x000fe400078e009d */
[----:B------:R-:W-:Y:S02]  /*ca80*/  IMAD.MOV.U32 R93, RZ, RZ, R159 ;  /* 0x000000ffff5d7224 */ /* 0x000fe400078e009f */
[----:B------:R-:W-:Y:S02]  /*ca90*/  IMAD.MOV.U32 R98, RZ, RZ, R158 ;  /* 0x000000ffff627224 */ /* 0x000fe400078e009e */
[----:B------:R-:W-:-:S02]  /*caa0*/  IMAD.MOV.U32 R95, RZ, RZ, R156 ;  /* 0x000000ffff5f7224 */ /* 0x000fc400078e009c */
[----:B------:R-:W-:Y:S02]  /*cab0*/  IMAD.MOV.U32 R103, RZ, RZ, R143 ;  /* 0x000000ffff677224 */ /* 0x000fe400078e008f */
[----:B------:R-:W-:Y:S01]  /*cac0*/  IMAD.MOV.U32 R102, RZ, RZ, R140 ;  /* 0x000000ffff667224 */ /* 0x000fe200078e008c */
[----:B------:R-:W-:Y:S01]  /*cad0*/  MUFU.EX2 R71, R36 ;  /* 0x0000002400477308 */ /* 0x000fe20000000800 */
[C---:B------:R-:W-:Y:S07]  /*cae0*/  HMMA.16816.F32.BF16 R32, R8.reuse, R26, R48 ;  /* 0x0000001a0820723c */ /* 0x040fee0000041830 */
[----:B------:R2:W-:Y:S02]  /*caf0*/  MUFU.EX2 R70, R39 ;  /* 0x0000002700467308 */ /* 0x0005e40000000800 */
[----:B--2---:R-:W-:Y:S06]  /*cb00*/  HMMA.16816.F32.BF16 R36, R8, R24, R60 ;  /* 0x000000180824723c */ /* 0x004fec000004183c */
[----:B------:R-:W2:Y:S01]  /*cb10*/  MUFU.EX2 R67, R67 ;  /* 0x0000004300437308 */ /* 0x000ea20000000800 */
[----:B------:R-:W-:-:S02]  /*cb20*/  F2FP.BF16.F32.PACK_AB R8, R247, R250 ;  /* 0x000000faf708723e */ /* 0x000fc400000010ff */
[----:B------:R-:W-:Y:S02]  /*cb30*/  F2FP.BF16.F32.PACK_AB R9, R222, R223 ;  /* 0x000000dfde09723e */ /* 0x000fe400000010ff */
[----:B------:R-:W-:Y:S01]  /*cb40*/  F2FP.BF16.F32.PACK_AB R10, R248, R249 ;  /* 0x000000f9f80a723e */ /* 0x000fe200000010ff */
[----:B----4-:R-:W-:Y:S02]  /*cb50*/  FFMA.FTZ R0, R149, R84, R110 ;  /* 0x0000005495007223 */ /* 0x010fe4000001006e */
[C---:B------:R-:W-:Y:S01]  /*cb60*/  HMMA.16816.F32.BF16 R148, R4.reuse, R26, R44 ;  /* 0x0000001a0494723c */ /* 0x040fe2000004182c */
[----:B------:R-:W4:Y:S05]  /*cb70*/  LDSM.16.MT88.4 R24, [R185+0x5c00] ;  /* 0x005c0000b918783b */ /* 0x000f2a0000004200 */
[----:B------:R-:W-:Y:S01]  /*cb80*/  HMMA.16816.F32.BF16 R44, R4, R22, R52 ;  /* 0x00000016042c723c */ /* 0x000fe20000041834 */
[----:B------:R-:W-:-:S04]  /*cb90*/  FADD.FTZ R0, R111, R0 ;  /* 0x000000006f007221 */ /* 0x000fc80000010000 */
[----:B------:R-:W-:Y:S02]  /*cba0*/  FADD.FTZ R0, R128, R0 ;  /* 0x0000000080007221 */ /* 0x000fe40000010000 */
[----:B------:R-:W-:Y:S01]  /*cbb0*/  F2FP.BF16.F32.PACK_AB R4, R121, R124 ;  /* 0x0000007c7904723e */ /* 0x000fe200000010ff */
[----:B------:R-:W-:Y:S01]  /*cbc0*/  FADD.FTZ R22, R163, R20 ;  /* 0x00000014a3167221 */ /* 0x000fe20000010000 */
[----:B---3--:R-:W-:Y:S02]  /*cbd0*/  F2FP.BF16.F32.PACK_AB R5, R68, R69 ;  /* 0x000000454405723e */ /* 0x008fe400000010ff */
[----:B------:R-:W-:Y:S02]  /*cbe0*/  F2FP.BF16.F32.PACK_AB R6, R104, R109 ;  /* 0x0000006d6806723e */ /* 0x000fe400000010ff */
[----:B-1----:R-:W-:Y:S01]  /*cbf0*/  F2FP.BF16.F32.PACK_AB R7, R66, R65 ;  /* 0x000000414207723e */ /* 0x002fe200000010ff */
[----:B------:R-:W-:Y:S01]  /*cc00*/  FADD.FTZ R20, R127, R0 ;  /* 0x000000007f147221 */ /* 0x000fe20000010000 */
[----:B------:R-:W-:-:S05]  /*cc10*/  FADD.FTZ R0, R164, R22 ;  /* 0x00000016a4007221 */ /* 0x000fca0000010000 */
[C---:B------:R-:W-:Y:S06]  /*cc20*/  HMMA.16816.F32.BF16 R136, R4.reuse, R12, R136 ;  /* 0x0000000c0488723c */ /* 0x040fec0000041888 */
[C---:B------:R-:W-:Y:S06]  /*cc30*/  HMMA.16816.F32.BF16 R148, R4.reuse, R14, R148 ;  /* 0x0000000e0494723c */ /* 0x040fec0000041894 */
[C---:B-----5:R-:W-:Y:S06]  /*cc40*/  HMMA.16816.F32.BF16 R56, R4.reuse, R16, R56 ;  /* 0x000000100438723c */ /* 0x060fec0000041838 */
[----:B------:R-:W-:Y:S07]  /*cc50*/  HMMA.16816.F32.BF16 R44, R4, R18, R44 ;  /* 0x00000012042c723c */ /* 0x000fee000004182c */
[----:B------:R-:W-:Y:S01]  /*cc60*/  FADD.FTZ R4, R120, R20 ;  /* 0x0000001478047221 */ /* 0x000fe20000010000 */
[----:B------:R-:W-:Y:S01]  /*cc70*/  FADD.FTZ R5, R165, R0 ;  /* 0x00000000a5057221 */ /* 0x000fe20000010000 */
[----:B------:R-:W-:-:S02]  /*cc80*/  FADD.FTZ R0, R231, R2 ;  /* 0x00000002e7007221 */ /* 0x000fc40000010000 */
        /* <DEDUP_REMOVED lines=80> */
[----:B------:R-:W1:Y:S01]  /*d190*/  MUFU.EX2 R76, R76 ;  /* 0x0000004c004c7308 */ /* 0x000e620000000800 */
[----:B------:R-:W-:Y:S01]  /*d1a0*/  FADD.FTZ R2, R121, R2 ;  /* 0x0000000279027221 */ /* 0x000fe20000010000 */
[----:B------:R-:W-:Y:S01]  /*d1b0*/  HMMA.16816.F32.BF16 R36, R8, R12, R36 ;  /* 0x0000000c0824723c */ /* 0x000fe20000041824 */
[----:B------:R-:W-:Y:S01]  /*d1c0*/  FADD.FTZ R0, R68, R0 ;  /* 0x0000000044007221 */ /* 0x000fe20000010000 */
[----:B------:R-:W-:Y:S01]  /*d1d0*/  FADD.FTZ R4, R249, R4 ;  /* 0x00000004f9047221 */ /* 0x000fe20000010000 */
[----:B------:R-:W-:Y:S01]  /*d1e0*/  FADD.FTZ R3, R219, R3 ;  /* 0x00000003db037221 */ /* 0x000fe20000010000 */
[----:B------:R-:W-:-:S02]  /*d1f0*/  FADD.FTZ R2, R109, R2 ;  /* 0x000000026d027221 */ /* 0x000fc40000010000 */
[----:B------:R-:W3:Y:S01]  /*d200*/  MUFU.EX2 R12, R89 ;  /* 0x00000059000c7308 */ /* 0x000ee20000000800 */
[----:B------:R-:W-:Y:S01]  /*d210*/  FADD.FTZ R0, R65, R0 ;  /* 0x0000000041007221 */ /* 0x000fe20000010000 */
[----:B------:R-:W-:Y:S01]  /*d220*/  FADD.FTZ R4, R248, R4 ;  /* 0x00000004f8047221 */ /* 0x000fe20000010000 */
[----:B------:R-:W-:Y:S01]  /*d230*/  HMMA.16816.F32.BF16 R32, R8, R14, R32 ;  /* 0x0000000e0820723c */ /* 0x000fe20000041820 */
[----:B------:R-:W-:-:S04]  /*d240*/  FADD.FTZ R3, R217, R3 ;  /* 0x00000003d9037221 */ /* 0x000fc80000010000 */
[----:B------:R-:W5:Y:S01]  /*d250*/  MUFU.EX2 R48, R77 ;  /* 0x0000004d00307308 */ /* 0x000f620000000800 */
[----:B------:R-:W-:Y:S01]  /*d260*/  HMMA.16816.F32.BF16 R40, R8, R16, R40 ;  /* 0x000000100828723c */ /* 0x000fe20000041828 */
[----:B------:R-:W-:Y:S01]  /*d270*/  FADD.FTZ R2, R104, R2 ;  /* 0x0000000268027221 */ /* 0x000fe20000010000 */
[----:B------:R-:W-:Y:S01]  /*d280*/  FADD.FTZ R0, R66, R0 ;  /* 0x0000000042007221 */ /* 0x000fe20000010000 */
[----:B------:R-:W-:-:S04]  /*d290*/  FADD.FTZ R4, R245, R4 ;  /* 0x00000004f5047221 */ /* 0x000fc80000010000 */
[----:B------:R-:W-:Y:S01]  /*d2a0*/  MUFU.EX2 R23, R80 ;  /* 0x0000005000177308 */ /* 0x000fe20000000800 */
[----:B------:R-:W-:Y:S01]  /*d2b0*/  HMMA.16816.F32.BF16 R28, R8, R18, R28 ;  /* 0x00000012081c723c */ /* 0x000fe2000004181c */
[----:B------:R-:W-:-:S06]  /*d2c0*/  FADD.FTZ R3, R216, R3 ;  /* 0x00000003d8037221 */ /* 0x000fcc0000010000 */
[----:B------:R-:W4:Y:S01]  /*d2d0*/  MUFU.EX2 R7, R92 ;  /* 0x0000005c00077308 */ /* 0x000f220000000800 */
[----:B------:R-:W-:Y:S01]  /*d2e0*/  FADD.FTZ R2, R106, R2 ;  /* 0x000000026a027221 */ /* 0x000fe20000010000 */
[----:B--2---:R-:W-:Y:S01]  /*d2f0*/  FADD.FTZ R0, R67, R0 ;  /* 0x0000000043007221 */ /* 0x004fe20000010000 */
[----:B------:R-:W-:Y:S01]  /*d300*/  FADD.FTZ R4, R246, R4 ;  /* 0x00000004f6047221 */ /* 0x000fe20000010000 */
[----:B------:R-:W-:Y:S01]  /*d310*/  FADD.FTZ R3, R215, R3 ;  /* 0x00000003d7037221 */ /* 0x000fe20000010000 */
[----:B------:R-:W-:Y:S01]  /*d320*/  FADD.FTZ R2, R101, R2 ;  /* 0x0000000265027221 */ /* 0x000fe20000010000 */
[----:B-1----:R-:W-:Y:S01]  /*d330*/  FADD.FTZ R0, R76, R0 ;  /* 0x000000004c007221 */ /* 0x002fe20000010000 */
[----:B------:R-:W-:Y:S01]  /*d340*/  FADD.FTZ R4, R244, R4 ;  /* 0x00000004f4047221 */ /* 0x000fe20000010000 */
[----:B---3--:R-:W-:Y:S01]  /*d350*/  FADD.FTZ R3, R12, R3 ;  /* 0x000000030c037221 */ /* 0x008fe20000010000 */
[----:B------:R-:W-:Y:S01]  /*d360*/  FADD.FTZ R2, R71, R2 ;  /* 0x0000000247027221 */ /* 0x000fe20000010000 */
[----:B-----5:R-:W-:Y:S01]  /*d370*/  FADD.FTZ R0, R48, R0 ;  /* 0x0000000030007221 */ /* 0x020fe20000010000 */
[----:B------:R-:W-:Y:S01]  /*d380*/  FADD.FTZ R4, R243, R4 ;  /* 0x00000004f3047221 */ /* 0x000fe20000010000 */
[----:B------:R-:W-:Y:S01]  /*d390*/  F2FP.BF16.F32.PACK_AB R164, R101, R106 ;  /* 0x0000006a65a4723e */ /* 0x000fe200000010ff */
[----:B------:R-:W-:Y:S01]  /*d3a0*/  FADD.FTZ R2, R70, R2 ;  /* 0x0000000246027221 */ /* 0x000fe20000010000 */
[----:B------:R-:W-:-:S02]  /*d3b0*/  F2FP.BF16.F32.PACK_AB R165, R76, R67 ;  /* 0x000000434ca5723e */ /* 0x000fc400000010ff */
[----:B------:R-:W-:Y:S01]  /*d3c0*/  F2FP.BF16.F32.PACK_AB R166, R70, R71 ;  /* 0x0000004746a6723e */ /* 0x000fe200000010ff */
[----:B----4-:R-:W-:Y:S01]  /*d3d0*/  FADD.FTZ R3, R7, R3 ;  /* 0x0000000307037221 */ /* 0x010fe20000010000 */
[----:B------:R-:W-:Y:S02]  /*d3e0*/  F2FP.BF16.F32.PACK_AB R167, R23, R48 ;  /* 0x0000003017a7723e */ /* 0x000fe400000010ff */
[----:B------:R-:W-:Y:S02]  /*d3f0*/  F2FP.BF16.F32.PACK_AB R160, R246, R245 ;  /* 0x000000f5f6a0723e */ /* 0x000fe400000010ff */
[----:B------:R-:W-:Y:S02]  /*d400*/  F2FP.BF16.F32.PACK_AB R161, R215, R216 ;  /* 0x000000d8d7a1723e */ /* 0x000fe400000010ff */
[----:B------:R-:W-:Y:S02]  /*d410*/  F2FP.BF16.F32.PACK_AB R162, R243, R244 ;  /* 0x000000f4f3a2723e */ /* 0x000fe400000010ff */
[----:B------:R-:W-:Y:S01]  /*d420*/  F2FP.BF16.F32.PACK_AB R163, R7, R12 ;  /* 0x0000000c07a3723e */ /* 0x000fe200000010ff */
[----:B------:R-:W-:Y:S01]  /*d430*/  FADD.FTZ R0, R23, R0 ;  /* 0x0000000017007221 */ /* 0x000fe20000010000 */
[----:B------:R2:W-:Y:S01]  /*d440*/  STL [R1+0x68], R4 ;  /* 0x0000680401007387 */ /* 0x0005e20000100800 */
[C---:B------:R-:W-:Y:S03]  /*d450*/  HMMA.16816.F32.BF16 R136, R164.reuse, R144, R136 ;  /* 0x00000090a488723c */ /* 0x040fe60000041888 */
[----:B------:R2:W-:Y:S03]  /*d460*/  STL [R1+0x6c], R3 ;  /* 0x00006c0301007387 */ /* 0x0005e60000100800 */
[----:B------:R-:W-:Y:S01]  /*d470*/  HMMA.16816.F32.BF16 R148, R164, R146, R148 ;  /* 0x00000092a494723c */ /* 0x000fe20000041894 */
[----:B------:R2:W-:Y:S04]  /*d480*/  STL [R1+0x70], R2 ;  /* 0x0000700201007387 */ /* 0x0005e80000100800 */
[----:B------:R2:W-:Y:S01]  /*d490*/  STL [R1+0x74], R0 ;  /* 0x0000740001007387 */ /* 0x0005e20000100800 */
[----:B------:R-:W-:Y:S06]  /*d4a0*/  HMMA.16816.F32.BF16 R140, R160, R144, R36 ;  /* 0x00000090a08c723c */ /* 0x000fec0000041824 */
[----:B------:R-:W-:Y:S06]  /*d4b0*/  HMMA.16816.F32.BF16 R156, R164, R24, R56 ;  /* 0x00000018a49c723c */ /* 0x000fec0000041838 */
[C---:B------:R-:W-:Y:S06]  /*d4c0*/  HMMA.16816.F32.BF16 R144, R160.reuse, R146, R32 ;  /* 0x00000092a090723c */ /* 0x040fec0000041820 */
[----:B------:R-:W-:Y:S06]  /*d4d0*/  HMMA.16816.F32.BF16 R152, R160, R24, R40 ;  /* 0x00000018a098723c */ /* 0x000fec0000041828 */
[-C--:B------:R-:W-:Y:S06]  /*d4e0*/  HMMA.16816.F32.BF16 R164, R164, R26.reuse, R44 ;  /* 0x0000001aa4a4723c */ /* 0x080fec000004182c */
[----:B------:R-:W-:Y:S01]  /*d4f0*/  HMMA.16816.F32.BF16 R160, R160, R26, R28 ;  /* 0x0000001aa0a0723c */ /* 0x000fe2000004181c */
[----:B------:R-:W-:-:S02]  /*d500*/  IMAD.MOV.U32 R40, RZ, RZ, R123 ;  /* 0x000000ffff287224 */ /* 0x000fc400078e007b */
[----:B------:R-:W-:Y:S02]  /*d510*/  IMAD.MOV.U32 R41, RZ, RZ, R172 ;  /* 0x000000ffff297224 */ /* 0x000fe400078e00ac */
[----:B------:R-:W-:Y:S02]  /*d520*/  IMAD.MOV.U32 R38, RZ, RZ, R91 ;  /* 0x000000ffff267224 */ /* 0x000fe400078e005b */
[----:B--2---:R-:W-:-:S15]  /*d530*/  IMAD.MOV.U32 R39, RZ, RZ, R99 ;  /* 0x000000ffff277224 */ /* 0x004fde00078e0063 */
[----:B------:R-:W-:-:S02]  /*d540*/  NOP ;  /* 0x0000000000007918 */ /* 0x000fc40000000000 */
.L_x_185:
[----:B-1----:R-:W2:Y:S02]  /*d550*/  LDL R0, [R1+0x84] ;  /* 0x0000840001007983 */ /* 0x002ea40000100800 */
[----:B--2---:R-:W-:-:S13]  /*d560*/  ISETP.GT.AND P0, PT, R221, R0, PT ;  /* 0x00000000dd00720c */ /* 0x004fda0003f04270 */
[----:B------:R-:W-:Y:S05]  /*d570*/  @!P0 BRA `(.L_x_187) ;  /* 0x00000054006c8947 */ /* 0x000fea0003800000 */
[----:B------:R-:W2:Y:S01]  /*d580*/  LDL.LU.64 R6, [R1+0x18] ;  /* 0x0000180001067983 */ /* 0x000ea20000300a00 */
[----:B------:R-:W-:Y:S01]  /*d590*/  SHF.L.U64.HI R223, R132, 0x6, R133 ;  /* 0x0000000684df7819 */ /* 0x000fe20000010285 */
[----:B------:R-:W-:Y:S01]  /*d5a0*/  IMAD.SHL.U32 R224, R212, 0x40, RZ ;  /* 0x00000040d4e07824 */ /* 0x000fe200078e00ff */
[----:B------:R-:W-:Y:S01]  /*d5b0*/  SHF.L.U32 R222, R132, 0x6, RZ ;  /* 0x0000000684de7819 */ /* 0x000fe200000006ff */
[----:B------:R-:W2:Y:S01]  /*d5c0*/  LDL.LU.64 R4, [R1+0x60] ;  /* 0x0000600001047983 */ /* 0x000ea20000300a00 */
[----:B------:R-:W-:Y:S01]  /*d5d0*/  SHF.L.U64.HI R225, R212, 0x6, R213 ;  /* 0x00000006d4e17819 */ /* 0x000fe200000102d5 */
        /* <DEDUP_REMOVED lines=8> */
[----:B--2---:R-:W-:-:S05]  /*d660*/  IMAD.MOV.U32 R5, RZ, RZ, R7 ;  /* 0x000000ffff057224 */ /* 0x004fca00078e0007 */
[----:B------:R1:W-:Y:S01]  /*d670*/  STL.64 [R1+0x78], R4 ;  /* 0x0000780401007387 */ /* 0x0003e20000100a00 */
[----:B------:R-:W-:Y:S05]  /*d680*/  BRA `(.L_x_188) ;  /* 0x00000000006c7947 */ /* 0x000fea0003800000 */
.L_x_190:
[----:B------:R-:W2:Y:S01]  /*d690*/  LDL.64 R230, [R1+0x98] ;  /* 0x0000980001e67983 */ /* 0x000ea20000100a00 */
[----:B------:R-:W-:Y:S03]  /*d6a0*/  VIADD R7, R221, 0xfffffffe ;  /* 0xfffffffedd077836 */ /* 0x000fe60000000000 */
[----:B------:R-:W3:Y:S01]  /*d6b0*/  LDL.64 R228, [R1+0x88] ;  /* 0x0000880001e47983 */ /* 0x000ee20000100a00 */
[C---:B------:R-:W-:Y:S01]  /*d6c0*/  IMAD.WIDE.U32 R8, R7.reuse, UR8, RZ ;  /* 0x0000000807087c25 */ /* 0x040fe2000f8e00ff */
[----:B------:R-:W-:Y:S05]  /*d6d0*/  SHF.R.S32.HI R10, RZ, 0x1f, R7 ;  /* 0x0000001fff0a7819 */ /* 0x000fea0000011407 */
[----:B------:R-:W-:Y:S04]  /*d6e0*/  IMAD R10, R10, UR8, RZ ;  /* 0x000000080a0a7c24 */ /* 0x000fe8000f8e02ff */
[----:B------:R-:W-:Y:S04]  /*d6f0*/  IMAD R10, R7, UR9, R10 ;  /* 0x00000009070a7c24 */ /* 0x000fe8000f8e020a */
[----:B------:R-:W-:Y:S01]  /*d700*/  IMAD.IADD R10, R9, 0x1, R10 ;  /* 0x00000001090a7824 */ /* 0x000fe200078e020a */
[C---:B--2---:R-:W-:Y:S04]  /*d710*/  LEA R7, P0, R8.reuse, R230, 0x7 ;  /* 0x000000e608077211 */ /* 0x044fe800078038ff */
[----:B---3--:R-:W-:Y:S02]  /*d720*/  LEA.HI.X R10, R8, R229, R10, 0x7, P0 ;  /* 0x000000e5080a7211 */ /* 0x008fe400000f3c0a */
[C---:B------:R-:W-:Y:S04]  /*d730*/  LEA R12, P0, R7.reuse, UR6, 0x1 ;  /* 0x00000006070c7c11 */ /* 0x040fe8000f8008ff */
[----:B------:R-:W-:Y:S02]  /*d740*/  LEA.HI.X R13, R7, UR7, R10, 0x1, P0 ;  /* 0x00000007070d7c11 */ /* 0x000fe400080f0c0a */
[-C--:B------:R-:W-:Y:S03]  /*d750*/  IADD3 R10, P0, R12, R222.reuse, RZ ;  /* 0x000000de0c0a7210 */ /* 0x080fe60007f1e0ff */
[----:B------:R-:W-:Y:S01]  /*d760*/  @!PT LDS RZ, [RZ] ;  /* 0x00000000fffff984 */ /* 0x000fe20000000800 */
[----:B------:R-:W-:Y:S01]  /*d770*/  @!PT LDS RZ, [RZ] ;  /* 0x00000000fffff984 */ /* 0x000fe20000000800 */
[----:B------:R-:W-:Y:S01]  /*d780*/  @!PT LDS RZ, [RZ] ;  /* 0x00000000fffff984 */ /* 0x000fe20000000800 */
[----:B------:R1:W-:Y:S02]  /*d790*/  LDGSTS.E.BYPASS.LTC128B.128 [R220+0x2000], desc[UR12][R12.64] ;  /* 0x020000000cdc7fae */ /* 0x0003e4000b901d4c */
[--C-:B------:R-:W-:Y:S01]  /*d7a0*/  IMAD.X R11, R13, 0x1, R223.reuse, P0 ;  /* 0x000000010d0b7824 */ /* 0x100fe200000e06df */
[-C--:B------:R-:W-:Y:S04]  /*d7b0*/  IADD3 R8, P0, R10, R222.reuse, RZ ;  /* 0x000000de0a087210 */ /* 0x080fe80007f1e0ff */
[----:B------:R1:W-:Y:S01]  /*d7c0*/  LDGSTS.E.BYPASS.LTC128B.128 [R220+0x2800], desc[UR12][R10.64] ;  /* 0x028000000adc7fae */ /* 0x0003e2000b901d4c */
[--C-:B------:R-:W-:Y:S01]  /*d7d0*/  IMAD.X R9, R11, 0x1, R223.reuse, P0 ;  /* 0x000000010b097824 */ /* 0x100fe200000e06df */
[----:B------:R-:W-:Y:S04]  /*d7e0*/  IADD3 R14, P0, R8, R222, RZ ;  /* 0x000000de080e7210 */ /* 0x000fe80007f1e0ff */
[----:B------:R1:W-:Y:S01]  /*d7f0*/  LDGSTS.E.BYPASS.LTC128B.128 [R220+0x3000], desc[UR12][R8.64] ;  /* 0x0300000008dc7fae */ /* 0x0003e2000b901d4c */
[----:B------:R-:W-:Y:S05]  /*d800*/  IMAD.X R15, R9, 0x1, R223, P0 ;  /* 0x00000001090f7824 */ /* 0x000fea00000e06df */
[----:B------:R1:W-:Y:S04]  /*d810*/  LDGSTS.E.BYPASS.LTC128B.128 [R220+0x3800], desc[UR12][R14.64] ;  /* 0x038000000edc7fae */ /* 0x0003e8000b901d4c */
[----:B------:R-:W0:Y:S01]  /*d820*/  LDGDEPBAR ;  /* 0x00000000000079af */ /* 0x000e220000000000 */
[----:B------:R-:W-:Y:S05]  /*d830*/  BRA `(.L_x_189) ;  /* 0x0000002000107947 */ /* 0x000fea0003800000 */
.L_x_188:
[----:B--2---:R-:W2:Y:S01]  /*d840*/  LDL R0, [R1+0x90] ;  /* 0x0000900001007983 */ /* 0x004ea20000100800 */
[----:B------:R-:W-:Y:S04]  /*d850*/  DEPBAR.LE SB0, 0x0 ;  /* 0x000080000000791a */ /* 0x000fe80000000000 */
[----:B-1----:R-:W3:Y:S01]  /*d860*/  LDL.64 R4, [R1+0x78] ;  /* 0x0000780001047983 */ /* 0x002ee20000100a00 */
[----:B------:R-:W-:Y:S05]  /*d870*/  VIADD R204, R221, 0xffffffff ;  /* 0xffffffffddcc7836 */ /* 0x000fea0000000000 */
[----:B------:R-:W-:Y:S01]  /*d880*/  SHF.R.S32.HI R2, RZ, 0x1f, R204 ;  /* 0x0000001fff027819 */ /* 0x000fe200000114cc */
[----:B------:R-:W3:Y:S04]  /*d890*/  LDL R6, [R1+0x80] ;  /* 0x0000800001067983 */ /* 0x000ee80000100800 */
[----:B------:R-:W4:Y:S01]  /*d8a0*/  LDL R226, [R1+0x84] ;  /* 0x0000840001e27983 */ /* 0x000f220000100800 */
[----:B------:R-:W-:Y:S06]  /*d8b0*/  BAR.SYNC.DEFER_BLOCKING 0x0 ;  /* 0x0000000000007b1d */ /* 0x000fec0000010000 */
[----:B------:R-:W1:Y:S02]  /*d8c0*/  S2R R205, SR_TID.X ;  /* 0x0000000000cd7919 */ /* 0x000e640000002100 */
[----:B-1----:R-:W-:Y:S05]  /*d8d0*/  IMAD.SHL.U32 R205, R205, 0x2, RZ ;  /* 0x00000002cdcd7824 */ /* 0x002fea00078e00ff */
[----:B------:R-:W-:Y:S01]  /*d8e0*/  LOP3.LUT R205, R205, 0x6, RZ, 0xc0, !PT ;  /* 0x00000006cdcd7812 */ /* 0x000fe200078ec0ff */
[----:B--2---:R-:W-:Y:S02]  /*d8f0*/  IMAD R0, R0, R204, RZ ;  /* 0x000000cc00007224 */ /* 0x004fe400078e02ff */
[-C--:B---3--:R-:W-:Y:S04]  /*d900*/  IMAD.WIDE.U32 R4, R204, R6.reuse, R4 ;  /* 0x00000006cc047225 */ /* 0x088fe800078e0004 */
[----:B------:R-:W-:Y:S01]  /*d910*/  IMAD R0, R2, R6, R0 ;  /* 0x0000000602007224 */ /* 0x000fe200078e0200 */
[----:B------:R-:W-:Y:S03]  /*d920*/  LEA R8, P1, R4, UR10, 0x1 ;  /* 0x0000000a04087c11 */ /* 0x000fe6000f8208ff */
[----:B------:R-:W-:Y:S01]  /*d930*/  IMAD.IADD R0, R5, 0x1, R0 ;  /* 0x0000000105007824 */ /* 0x000fe200078e0200 */
[-C--:B------:R-:W-:Y:S04]  /*d940*/  IADD3 R6, P0, R8, R224.reuse, RZ ;  /* 0x000000e008067210 */ /* 0x080fe80007f1e0ff */
[----:B------:R-:W-:Y:S01]  /*d950*/  LEA.HI.X R9, R4, UR11, R0, 0x1, P1 ;  /* 0x0000000b04097c11 */ /* 0x000fe200088f0c00 */
[----:B------:R-:W-:Y:S01]  /*d960*/  IMAD R0, R204, 0x80, R205 ;  /* 0x00000080cc007824 */ /* 0x000fe200078e02cd */
[-C--:B------:R-:W-:Y:S03]  /*d970*/  IADD3 R4, P1, R6, R224.reuse, RZ ;  /* 0x000000e006047210 */ /* 0x080fe60007f3e0ff */
[----:B------:R-:W-:Y:S01]  /*d980*/  @!PT LDS RZ, [RZ] ;  /* 0x00000000fffff984 */ /* 0x000fe20000000800 */
[----:B------:R-:W-:Y:S01]  /*d990*/  @!PT LDS RZ, [RZ] ;  /* 0x00000000fffff984 */ /* 0x000fe20000000800 */
[----:B------:R-:W-:Y:S01]  /*d9a0*/  @!PT LDS RZ, [RZ] ;  /* 0x00000000fffff984 */ /* 0x000fe20000000800 */
[----:B------:R-:W-:Y:S01]  /*d9b0*/  LDGSTS.E.BYPASS.LTC128B.128 [R220+0x4000], desc[UR12][R8.64] ;  /* 0x0400000008dc7fae */ /* 0x000fe2000b901d4c */
[----:B------:R-:W-:Y:S01]  /*d9c0*/  ISETP.GE.AND P4, PT, R0, R199, PT ;  /* 0x000000c70000720c */ /* 0x000fe20003f86270 */
[--C-:B------:R-:W-:Y:S01]  /*d9d0*/  IMAD.X R7, R9, 0x1, R225.reuse, P0 ;  /* 0x0000000109077824 */ /* 0x100fe200000e06e1 */
[----:B------:R-:W-:Y:S01]  /*d9e0*/  IADD3 R10, P0, R4, R224, RZ ;  /* 0x000000e0040a7210 */ /* 0x000fe20007f1e0ff */
[C---:B------:R-:W-:Y:S01]  /*d9f0*/  VIADD R2, R0.reuse, 0x1 ;  /* 0x0000000100027836 */ /* 0x040fe20000000000 */
[C---:B------:R-:W-:Y:S01]  /*da00*/  ISETP.GE.AND P5, PT, R0.reuse, R197, PT ;  /* 0x000000c50000720c */ /* 0x040fe20003fa6270 */
[--C-:B------:R-:W-:Y:S01]  /*da10*/  IMAD.X R5, R7, 0x1, R225.reuse, P1 ;  /* 0x0000000107057824 */ /* 0x100fe200008e06e1 */
[----:B------:R-:W-:Y:S01]  /*da20*/  ISETP.GE.OR P4, PT, R0, R203, !P4 ;  /* 0x000000cb0000720c */ /* 0x000fe20006786670 */
[----:B------:R-:W-:Y:S01]  /*da30*/  LDGSTS.E.BYPASS.LTC128B.128 [R220+0x4800], desc[UR12][R6.64] ;  /* 0x0480000006dc7fae */ /* 0x000fe2000b901d4c */
[C---:B------:R-:W-:Y:S01]  /*da40*/  ISETP.GE.AND P3, PT, R2.reuse, R199, PT ;  /* 0x000000c70200720c */ /* 0x040fe20003f66270 */
[----:B------:R-:W-:Y:S01]  /*da50*/  IMAD.X R11, R5, 0x1, R225, P0 ;  /* 0x00000001050b7824 */ /* 0x000fe200000e06e1 */
[C---:B------:R-:W-:Y:S02]  /*da60*/  ISETP.GE.AND P2, PT, R2.reuse, R198, PT ;  /* 0x000000c60200720c */ /* 0x040fe40003f46270 */
[C---:B------:R-:W-:Y:S02]  /*da70*/  ISETP.GE.AND P6, PT, R2.reuse, R197, PT ;  /* 0x000000c50200720c */ /* 0x040fe40003fc6270 */
[----:B------:R-:W-:Y:S01]  /*da80*/  ISETP.GE.AND P1, PT, R2, R196, PT ;  /* 0x000000c40200720c */ /* 0x000fe20003f26270 */
[----:B------:R1:W-:Y:S01]  /*da90*/  LDGSTS.E.BYPASS.LTC128B.128 [R220+0x5000], desc[UR12][R4.64] ;  /* 0x0500000004dc7fae */ /* 0x0003e2000b901d4c */
[----:B------:R-:W-:Y:S02]  /*daa0*/  ISETP.GE.AND P0, PT, R0, R198, PT ;  /* 0x000000c60000720c */ /* 0x000fe40003f06270 */
[C---:B------:R-:W-:Y:S02]  /*dab0*/  ISETP.GE.OR P3, PT, R2.reuse, R203, !P3 ;  /* 0x000000cb0200720c */ /* 0x040fe40005f66670 */
[C---:B------:R-:W-:Y:S02]  /*dac0*/  ISETP.GE.OR P2, PT, R2.reuse, R202, !P2 ;  /* 0x000000ca0200720c */ /* 0x040fe40005746670 */
[CC--:B------:R-:W-:Y:S01]  /*dad0*/  ISETP.GE.OR P6, PT, R2.reuse, R201.reuse, !P6 ;  /* 0x000000c90200720c */ /* 0x0c0fe200077c6670 */
[----:B------:R2:W-:Y:S01]  /*dae0*/  LDGSTS.E.BYPASS.LTC128B.128 [R220+0x5800], desc[UR12][R10.64] ;  /* 0x058000000adc7fae */ /* 0x0005e2000b901d4c */
[----:B------:R-:W-:Y:S01]  /*daf0*/  ISETP.GE.OR P1, PT, R2, R200, !P1 ;  /* 0x000000c80200720c */ /* 0x000fe20004f26670 */
[C---:B------:R-:W-:Y:S01]  /*db00*/  VIADD R2, R0.reuse, 0x8 ;  /* 0x0000000800027836 */ /* 0x040fe20000000000 */
[C---:B------:R-:W-:Y:S02]  /*db10*/  ISETP.GE.OR P0, PT, R0.reuse, R202, !P0 ;  /* 0x000000ca0000720c */ /* 0x040fe40004706670 */
[----:B------:R-:W-:Y:S03]  /*db20*/  ISETP.GE.OR P5, PT, R0, R201, !P5 ;  /* 0x000000c90000720c */ /* 0x000fe60006fa6670 */
[----:B------:R-:W-:Y:S08]  /*db30*/  LDSM.16.M88.4 R128, [R186] ;  /* 0x00000000ba80783b */ /* 0x000ff00000000200 */
[----:B------:R-:W0:Y:S08]  /*db40*/  LDGDEPBAR ;  /* 0x00000000000079af */ /* 0x000e300000000000 */
[----:B------:R-:W1:Y:S08]  /*db50*/  LDSM.16.M88.4 R16, [R135+0x2000] ;  /* 0x002000008710783b */ /* 0x000e700000000200 */
[----:B------:R-:W2:Y:S08]  /*db60*/  LDSM.16.M88.4 R124, [R186+0x1000] ;  /* 0x00100000ba7c783b */ /* 0x000eb00000000200 */
[----:B------:R-:W3:Y:S08]  /*db70*/  LDSM.16.M88.4 R32, [R135+0x2400] ;  /* 0x002400008720783b */ /* 0x000ef00000000200 */
[----:B------:R-:W5:Y:S08]  /*db80*/  LDSM.16.M88.4 R48, [R135+0x2800] ;  /* 0x002800008730783b */ /* 0x000f700000000200 */
[----:B------:R-:W4:Y:S08]  /*db90*/  LDSM.16.M88.4 R64, [R135+0x2c00] ;  /* 0x002c00008740783b */ /* 0x000f300000000200 */
[----:B------:R-:W4:Y:S01]  /*dba0*/  LDSM.16.M88.4 R80, [R135+0x3000] ;  /* 0x003000008750783b */ /* 0x000f220000000200 */
[-C--:B-1----:R-:W-:Y:S07]  /*dbb0*/  HMMA.16816.F32.BF16 R4, R128, R16.reuse, RZ ;  /* 0x000000108004723c */ /* 0x082fee00000418ff */
[----:B------:R-:W1:Y:S01]  /*dbc0*/  LDSM.16.M88.4 R96, [R135+0x3400] ;  /* 0x003400008760783b */ /* 0x000e620000000200 */
[C---:B--2---:R-:W-:Y:S06]  /*dbd0*/  HMMA.16816.F32.BF16 R8, R124.reuse, R16, RZ ;  /* 0x000000107c08723c */ /* 0x044fec00000418ff */
[-C--:B------:R-:W-:Y:S01]  /*dbe0*/  HMMA.16816.F32.BF16 R12, R124, R18.reuse, RZ ;  /* 0x000000127c0c723c */ /* 0x080fe200000418ff */
[----:B------:R-:W2:Y:S05]  /*dbf0*/  LDSM.16.M88.4 R112, [R135+0x3800] ;  /* 0x003800008770783b */ /* 0x000eaa0000000200 */
[C---:B------:R-:W-:Y:S03]  /*dc00*/  HMMA.16816.F32.BF16 R16, R128.reuse, R18, RZ ;  /* 0x000000128010723c */ /* 0x040fe600000418ff */
[----:B------:R-:W2:Y:S03]  /*dc10*/  LDSM.16.M88.4 R168, [R135+0x3c00] ;  /* 0x003c000087a8783b */ /* 0x000ea60000000200 */
[-C--:B---3--:R-:W-:Y:S05]  /*dc20*/  HMMA.16816.F32.BF16 R20, R128, R32.reuse, RZ ;  /* 0x000000208014723c */ /* 0x088fea00000418ff */
[----:B------:R-:W-:Y:S01]  /*dc30*/  LDSM.16.M88.4 R172, [R187] ;  /* 0x00000000bbac783b */ /* 0x000fe20000000200 */
[C---:B------:R-:W-:Y:S06]  /*dc40*/  HMMA.16816.F32.BF16 R24, R124.reuse, R32, RZ ;  /* 0x000000207c18723c */ /* 0x040fec00000418ff */
[-C--:B------:R-:W-:Y:S01]  /*dc50*/  HMMA.16816.F32.BF16 R28, R124, R34.reuse, RZ ;  /* 0x000000227c1c723c */ /* 0x080fe200000418ff */
[----:B------:R-:W3:Y:S05]  /*dc60*/  LDSM.16.M88.4 R176, [R188] ;  /* 0x00000000bcb0783b */ /* 0x000eea0000000200 */
[C---:B------:R-:W-:Y:S03]  /*dc70*/  HMMA.16816.F32.BF16 R32, R128.reuse, R34, RZ ;  /* 0x000000228020723c */ /* 0x040fe600000418ff */
[----:B------:R-:W3:Y:S03]  /*dc80*/  LDSM.16.M88.4 R180, [R187+0x1000] ;  /* 0x00100000bbb4783b */ /* 0x000ee60000000200 */
[-C--:B-----5:R-:W-:Y:S06]  /*dc90*/  HMMA.16816.F32.BF16 R36, R128, R48.reuse, RZ ;  /* 0x000000308024723c */ /* 0x0a0fec00000418ff */
[C---:B------:R-:W-:Y:S06]  /*dca0*/  HMMA.16816.F32.BF16 R40, R124.reuse, R48, RZ ;  /* 0x000000307c28723c */ /* 0x040fec00000418ff */
[-C--:B------:R-:W-:Y:S06]  /*dcb0*/  HMMA.16816.F32.BF16 R44, R124, R50.reuse, RZ ;  /* 0x000000327c2c723c */ /* 0x080fec00000418ff */
[C---:B------:R-:W-:Y:S06]  /*dcc0*/  HMMA.16816.F32.BF16 R48, R128.reuse, R50, RZ ;  /* 0x000000328030723c */ /* 0x040fec00000418ff */
[-C--:B----4-:R-:W-:Y:S06]  /*dcd0*/  HMMA.16816.F32.BF16 R52, R128, R64.reuse, RZ ;  /* 0x000000408034723c */ /* 0x090fec00000418ff */
[C---:B------:R-:W-:Y:S06]  /*dce0*/  HMMA.16816.F32.BF16 R56, R124.reuse, R64, RZ ;  /* 0x000000407c38723c */ /* 0x040fec00000418ff */
[-C--:B------:R-:W-:Y:S06]  /*dcf0*/  HMMA.16816.F32.BF16 R60, R124, R66.reuse, RZ ;  /* 0x000000427c3c723c */ /* 0x080fec00000418ff */
[C---:B------:R-:W-:Y:S06]  /*dd00*/  HMMA.16816.F32.BF16 R64, R128.reuse, R66, RZ ;  /* 0x000000428040723c */ /* 0x040fec00000418ff */
[-C--:B------:R-:W-:Y:S06]  /*dd10*/  HMMA.16816.F32.BF16 R68, R128, R80.reuse, RZ ;  /* 0x000000508044723c */ /* 0x080fec00000418ff */
        /* <DEDUP_REMOVED lines=14> */
[----:B------:R-:W-:Y:S01]  /*de00*/  HMMA.16816.F32.BF16 R128, R128, R170, RZ ;  /* 0x000000aa8080723c */ /* 0x000fe200000418ff */
[----:B------:R-:W1:Y:S05]  /*de10*/  LDSM.16.M88.4 R168, [R195] ;  /* 0x00000000c3a8783b */ /* 0x000e6a0000000200 */
[-C--:B---3--:R-:W-:Y:S06]  /*de20*/  HMMA.16816.F32.BF16 R4, R172, R176.reuse, R4 ;  /* 0x000000b0ac04723c */ /* 0x088fec0000041804 */
[C---:B------:R-:W-:Y:S06]  /*de30*/  HMMA.16816.F32.BF16 R8, R180.reuse, R176, R8 ;  /* 0x000000b0b408723c */ /* 0x040fec0000041808 */
[-C--:B------:R-:W-:Y:S06]  /*de40*/  HMMA.16816.F32.BF16 R12, R180, R178.reuse, R12 ;  /* 0x000000b2b40c723c */ /* 0x080fec000004180c */
[C---:B------:R-:W-:Y:S06]  /*de50*/  HMMA.16816.F32.BF16 R16, R172.reuse, R178, R16 ;  /* 0x000000b2ac10723c */ /* 0x040fec0000041810 */
[----:B------:R-:W-:Y:S02]  /*de60*/  FSEL R208, R4, -INF , !P4 ;  /* 0xff80000004d07808 */ /* 0x000fe40006000000 */
[----:B------:R-:W-:Y:S02]  /*de70*/  FSEL R207, R6, -INF , !P0 ;  /* 0xff80000006cf7808 */ /* 0x000fe40004000000 */
[----:B------:R-:W-:Y:S02]  /*de80*/  ISETP.GE.AND P0, PT, R2, R197, PT ;  /* 0x000000c50200720c */ /* 0x000fe40003f06270 */
[----:B------:R-:W-:Y:S02]  /*de90*/  FSEL R215, R7, -INF , !P2 ;  /* 0xff80000007d77808 */ /* 0x000fe40005000000 */
[----:B------:R-:W-:Y:S02]  /*dea0*/  FSEL R210, R8, -INF , !P5 ;  /* 0xff80000008d27808 */ /* 0x000fe40006800000 */
[----:B------:R-:W-:Y:S01]  /*deb0*/  FSEL R216, R5, -INF , !P3 ;  /* 0xff80000005d87808 */ /* 0x000fe20005800000 */
[-C--:B-1----:R-:W-:Y:S01]  /*dec0*/  HMMA.16816.F32.BF16 R20, R172, R168.reuse, R20 ;  /* 0x000000a8ac14723c */ /* 0x082fe20000041814 */
[----:B------:R-:W1:Y:S02]  /*ded0*/  LDSM.16.M88.4 R4, [R194] ;  /* 0x00000000c204783b */ /* 0x000e640000000200 */
[C---:B------:R-:W-:Y:S02]  /*dee0*/  ISETP.GE.AND P2, PT, R2.reuse, R196, PT ;  /* 0x000000c40200720c */ /* 0x040fe40003f46270 */
[C---:B------:R-:W-:Y:S01]  /*def0*/  ISETP.GE.AND P4, PT, R2.reuse, R199, PT ;  /* 0x000000c70200720c */ /* 0x040fe20003f86270 */
[C---:B------:R-:W-:Y:S04]  /*df00*/  HMMA.16816.F32.BF16 R24, R180.reuse, R168, R24 ;  /* 0x000000a8b418723c */ /* 0x040fe80000041818 */
[----:B------:R-:W-:Y:S02]  /*df10*/  ISETP.GE.AND P5, PT, R2, R198, PT ;  /* 0x000000c60200720c */ /* 0x000fe40003fa6270 */
[----:B------:R-:W-:Y:S01]  /*df20*/  ISETP.GE.AND P3, PT, R0, R196, PT ;  /* 0x000000c40000720c */ /* 0x000fe20003f66270 */
[-C--:B------:R-:W-:Y:S03]  /*df30*/  HMMA.16816.F32.BF16 R28, R180, R170.reuse, R28 ;  /* 0x000000aab41c723c */ /* 0x080fe6000004181c */
[C---:B------:R-:W-:Y:S02]  /*df40*/  ISETP.GE.OR P0, PT, R2.reuse, R201, !P0 ;  /* 0x000000c90200720c */ /* 0x040fe40004706670 */
[C---:B------:R-:W-:Y:S01]  /*df50*/  ISETP.GE.OR P2, PT, R2.reuse, R200, !P2 ;  /* 0x000000c80200720c */ /* 0x040fe20005746670 */
[C---:B------:R-:W-:Y:S04]  /*df60*/  HMMA.16816.F32.BF16 R32, R172.reuse, R170, R32 ;  /* 0x000000aaac20723c */ /* 0x040fe80000041820 */
[C---:B------:R-:W-:Y:S02]  /*df70*/  ISETP.GE.OR P4, PT, R2.reuse, R203, !P4 ;  /* 0x000000cb0200720c */ /* 0x040fe40006786670 */
[----:B------:R-:W-:Y:S01]  /*df80*/  ISETP.GE.OR P5, PT, R2, R202, !P5 ;  /* 0x000000ca0200720c */ /* 0x000fe20006fa6670 */
[C---:B------:R-:W-:Y:S01]  /*df90*/  VIADD R2, R0.reuse, 0x9 ;  /* 0x0000000900027836 */ /* 0x040fe20000000000 */
[----:B------:R-:W-:Y:S03]  /*dfa0*/  ISETP.GE.OR P3, PT, R0, R200, !P3 ;  /* 0x000000c80000720c */ /* 0x000fe60005f66670 */
[----:B------:R-:W-:Y:S02]  /*dfb0*/  FSEL R218, R9, -INF , !P6 ;  /* 0xff80000009da7808 */ /* 0x000fe40007000000 */
[----:B------:R-:W-:Y:S02]  /*dfc0*/  FSEL R211, R10, -INF , !P3 ;  /* 0xff8000000ad37808 */ /* 0x000fe40005800000 */
[----:B------:R-:W-:Y:S02]  /*dfd0*/  FSEL R219, R11, -INF , !P1 ;  /* 0xff8000000bdb7808 */ /* 0x000fe40004800000 */
[----:B------:R-:W-:Y:S01]  /*dfe0*/  FSEL R217, R12, -INF , !P0 ;  /* 0xff8000000cd97808 */ /* 0x000fe20004000000 */
[----:B------:R-:W2:Y:S01]  /*dff0*/  LDSM.16.M88.4 R8, [R193] ;  /* 0x00000000c108783b */ /* 0x000ea20000000200 */
[C---:B------:R-:W-:Y:S02]  /*e000*/  ISETP.GE.AND P3, PT, R2.reuse, R197, PT ;  /* 0x000000c50200720c */ /* 0x040fe40003f66270 */
[C---:B------:R-:W-:Y:S01]  /*e010*/  ISETP.GE.AND P1, PT, R2.reuse, R196, PT ;  /* 0x000000c40200720c */ /* 0x040fe20003f26270 */
[-C--:B-1----:R-:W-:Y:S03]  /*e020*/  HMMA.16816.F32.BF16 R36, R172, R4.reuse, R36 ;  /* 0x00000004ac24723c */ /* 0x082fe60000041824 */
[C---:B------:R-:W-:Y:S02]  /*e030*/  ISETP.GE.OR P3, PT, R2.reuse, R201, !P3 ;  /* 0x000000c90200720c */ /* 0x040fe40005f66670 */
[C---:B------:R-:W-:Y:S01]  /*e040*/  ISETP.GE.OR P1, PT, R2.reuse, R200, !P1 ;  /* 0x000000c80200720c */ /* 0x040fe20004f26670 */
[C---:B------:R-:W-:Y:S04]  /*e050*/  HMMA.16816.F32.BF16 R40, R180.reuse, R4, R40 ;  /* 0x00000004b428723c */ /* 0x040fe80000041828 */
[C---:B------:R-:W-:Y:S02]  /*e060*/  ISETP.GE.AND P6, PT, R2.reuse, R199, PT ;  /* 0x000000c70200720c */ /* 0x040fe40003fc6270 */
[----:B------:R-:W-:Y:S01]  /*e070*/  FSEL R212, R13, -INF , !P3 ;  /* 0xff8000000dd47808 */ /* 0x000fe20005800000 */
[-C--:B------:R-:W-:Y:S03]  /*e080*/  HMMA.16816.F32.BF16 R44, R180, R6.reuse, R44 ;  /* 0x00000006b42c723c */ /* 0x080fe6000004182c */
[----:B------:R-:W-:Y:S02]  /*e090*/  ISETP.GE.AND P0, PT, R2, R198, PT ;  /* 0x000000c60200720c */ /* 0x000fe40003f06270 */
[----:B------:R-:W-:Y:S01]  /*e0a0*/  FSEL R214, R14, -INF , !P2 ;  /* 0xff8000000ed67808 */ /* 0x000fe20005000000 */
[C---:B------:R-:W-:Y:S01]  /*e0b0*/  HMMA.16816.F32.BF16 R48, R172.reuse, R6, R48 ;  /* 0x00000006ac30723c */ /* 0x040fe20000041830 */
[----:B------:R-:W1:Y:S03]  /*e0c0*/  LDSM.16.M88.4 R4, [R192] ;  /* 0x00000000c004783b */ /* 0x000e660000000200 */
[C---:B------:R-:W-:Y:S02]  /*e0d0*/  ISETP.GE.OR P6, PT, R2.reuse, R203, !P6 ;  /* 0x000000cb0200720c */ /* 0x040fe400077c6670 */
[----:B------:R-:W-:Y:S02]  /*e0e0*/  FSEL R213, R15, -INF , !P1 ;  /* 0xff8000000fd57808 */ /* 0x000fe40004800000 */
[----:B------:R-:W-:Y:S01]  /*e0f0*/  ISETP.GE.OR P0, PT, R2, R202, !P0 ;  /* 0x000000ca0200720c */ /* 0x000fe20004706670 */
[----:B------:R-:W-:Y:S02]  /*e100*/  LDSM.16.M88.4 R12, [R189] ;  /* 0x00000000bd0c783b */ /* 0x000fe40000000200 */
[----:B------:R-:W-:Y:S01]  /*e110*/  FSEL R177, R16, -INF , !P4 ;  /* 0xff80000010b17808 */ /* 0x000fe20006000000 */
[----:B------:R-:W-:Y:S01]  /*e120*/  VIADD R2, R0, 0x10 ;  /* 0x0000001000027836 */ /* 0x000fe20000000000 */
[----:B------:R-:W-:Y:S02]  /*e130*/  FSEL R168, R17, -INF , !P6 ;  /* 0xff80000011a87808 */ /* 0x000fe40007000000 */
[----:B------:R-:W-:Y:S02]  /*e140*/  FSEL R169, R18, -INF , !P5 ;  /* 0xff80000012a97808 */ /* 0x000fe40006800000 */
[C---:B------:R-:W-:Y:S01]  /*e150*/  ISETP.GE.AND P1, PT, R2.reuse, R199, PT ;  /* 0x000000c70200720c */ /* 0x040fe20003f26270 */
[-C--:B--2---:R-:W-:Y:S03]  /*e160*/  HMMA.16816.F32.BF16 R52, R172, R8.reuse, R52 ;  /* 0x00000008ac34723c */ /* 0x084fe60000041834 */
[C---:B------:R-:W-:Y:S02]  /*e170*/  ISETP.GE.AND P2, PT, R2.reuse, R198, PT ;  /* 0x000000c60200720c */ /* 0x040fe40003f46270 */
[C---:B------:R-:W-:Y:S01]  /*e180*/  ISETP.GE.AND P3, PT, R2.reuse, R197, PT ;  /* 0x000000c50200720c */ /* 0x040fe20003f66270 */
[C---:B------:R-:W-:Y:S04]  /*e190*/  HMMA.16816.F32.BF16 R56, R180.reuse, R8, R56 ;  /* 0x00000008b438723c */ /* 0x040fe80000041838 */
[C---:B------:R-:W-:Y:S02]  /*e1a0*/  ISETP.GE.AND P4, PT, R2.reuse, R196, PT ;  /* 0x000000c40200720c */ /* 0x040fe40003f86270 */
[C---:B------:R-:W-:Y:S01]  /*e1b0*/  ISETP.GE.OR P1, PT, R2.reuse, R203, !P1 ;  /* 0x000000cb0200720c */ /* 0x040fe20004f26670 */
[-C--:B------:R-:W-:Y:S03]  /*e1c0*/  HMMA.16816.F32.BF16 R60, R180, R10.reuse, R60 ;  /* 0x0000000ab43c723c */ /* 0x080fe6000004183c */
[C---:B------:R-:W-:Y:S02]  /*e1d0*/  ISETP.GE.OR P2, PT, R2.reuse, R202, !P2 ;  /* 0x000000ca0200720c */ /* 0x040fe40005746670 */
[C---:B------:R-:W-:Y:S01]  /*e1e0*/  ISETP.GE.OR P3, PT, R2.reuse, R201, !P3 ;  /* 0x000000c90200720c */ /* 0x040fe20005f66670 */
[C---:B------:R-:W-:Y:S01]  /*e1f0*/  HMMA.16816.F32.BF16 R64, R172.reuse, R10, R64 ;  /* 0x0000000aac40723c */ /* 0x040fe20000041840 */
[----:B------:R-:W2:Y:S03]  /*e200*/  LDSM.16.M88.4 R8, [R191] ;  /* 0x00000000bf08783b */ /* 0x000ea60000000200 */
[----:B------:R-:W-:Y:S01]  /*e210*/  ISETP.GE.OR P4, PT, R2, R200, !P4 ;  /* 0x000000c80200720c */ /* 0x000fe20006786670 */
[----:B------:R-:W-:Y:S01]  /*e220*/  VIADD R2, R0, 0x11 ;  /* 0x0000001100027836 */ /* 0x000fe20000000000 */
[----:B------:R-:W-:Y:S01]  /*e230*/  FSEL R176, R19, -INF , !P0 ;  /* 0xff80000013b07808 */ /* 0x000fe20004000000 */
[-C--:B-1----:R-:W-:Y:S03]  /*e240*/  HMMA.16816.F32.BF16 R68, R172, R4.reuse, R68 ;  /* 0x00000004ac44723c */ /* 0x082fe60000041844 */
[----:B------:R-:W-:Y:S02]  /*e250*/  ISETP.GE.AND P5, PT, R2, R199, PT ;  /* 0x000000c70200720c */ /* 0x000fe40003fa6270 */
[----:B------:R-:W-:Y:S01]  /*e260*/  FSEL R209, R20, -INF , !P1 ;  /* 0xff80000014d17808 */ /* 0x000fe20004800000 */
[C---:B------:R-:W-:Y:S04]  /*e270*/  HMMA.16816.F32.BF16 R72, R180.reuse, R4, R72 ;  /* 0x00000004b448723c */ /* 0x040fe80000041848 */
[C---:B------:R-:W-:Y:S02]  /*e280*/  ISETP.GE.AND P0, PT, R2.reuse, R198, PT ;  /* 0x000000c60200720c */ /* 0x040fe40003f06270 */
[C---:B------:R-:W-:Y:S01]  /*e290*/  ISETP.GE.AND P6, PT, R2.reuse, R197, PT ;  /* 0x000000c50200720c */ /* 0x040fe20003fc6270 */
[-C--:B------:R-:W-:Y:S03]  /*e2a0*/  HMMA.16816.F32.BF16 R76, R180, R6.reuse, R76 ;  /* 0x00000006b44c723c */ /* 0x080fe6000004184c */
[C---:B------:R-:W-:Y:S02]  /*e2b0*/  ISETP.GE.AND P1, PT, R2.reuse, R196, PT ;  /* 0x000000c40200720c */ /* 0x040fe40003f26270 */
[C---:B------:R-:W-:Y:S01]  /*e2c0*/  ISETP.GE.OR P5, PT, R2.reuse, R203, !P5 ;  /* 0x000000cb0200720c */ /* 0x040fe20006fa6670 */
[C---:B------:R-:W-:Y:S01]  /*e2d0*/  HMMA.16816.F32.BF16 R80, R172.reuse, R6, R80 ;  /* 0x00000006ac50723c */ /* 0x040fe20000041850 */
[----:B------:R-:W1:Y:S01]  /*e2e0*/  LDSM.16.M88.4 R4, [R190] ;  /* 0x00000000be04783b */ /* 0x000e620000000200 */
[----:B------:R-:W-:Y:S04]  /*e2f0*/  DEPBAR.LE SB0, 0x0 ;  /* 0x000080000000791a */ /* 0x000fe80000000000 */
[C---:B------:R-:W-:Y:S02]  /*e300*/  ISETP.GE.OR P0, PT, R2.reuse, R202, !P0 ;  /* 0x000000ca0200720c */ /* 0x040fe40004706670 */
[C---:B------:R-:W-:Y:S01]  /*e310*/  ISETP.GE.OR P6, PT, R2.reuse, R201, !P6 ;  /* 0x000000c90200720c */ /* 0x040fe200077c6670 */
[----:B------:R-:W-:Y:S01]  /*e320*/  BAR.SYNC.DEFER_BLOCKING 0x0 ;  /* 0x0000000000007b1d */ /* 0x000fe20000010000 */
[----:B------:R-:W-:Y:S01]  /*e330*/  ISETP.GE.OR P1, PT, R2, R200, !P1 ;  /* 0x000000c80200720c */ /* 0x000fe20004f26670 */
[----:B------:R-:W-:Y:S01]  /*e340*/  VIADD R2, R0, 0x18 ;  /* 0x0000001800027836 */ /* 0x000fe20000000000 */
[----:B------:R-:W-:Y:S02]  /*e350*/  FSEL R206, R21, -INF , !P5 ;  /* 0xff80000015ce7808 */ /* 0x000fe40006800000 */
[----:B------:R-:W-:Y:S01]  /*e360*/  FSEL R205, R22, -INF , !P2 ;  /* 0xff80000016cd7808 */ /* 0x000fe20005000000 */
[-C--:B--2---:R-:W-:Y:S05]  /*e370*/  HMMA.16816.F32.BF16 R84, R172, R8.reuse, R84 ;  /* 0x00000008ac54723c */ /* 0x084fea0000041854 */
[----:B------:R-:W-:Y:S01]  /*e380*/  FSEL R179, R23, -INF , !P0 ;  /* 0xff80000017b37808 */ /* 0x000fe20004000000 */
[C---:B------:R-:W-:Y:S04]  /*e390*/  HMMA.16816.F32.BF16 R88, R180.reuse, R8, R88 ;  /* 0x00000008b458723c */ /* 0x040fe80000041858 */
[----:B------:R-:W-:Y:S02]  /*e3a0*/  ISETP.GE.AND P0, PT, R2, R197, PT ;  /* 0x000000c50200720c */ /* 0x000fe40003f06270 */
[----:B------:R-:W-:Y:S01]  /*e3b0*/  FSEL R171, R24, -INF , !P3 ;  /* 0xff80000018ab7808 */ /* 0x000fe20005800000 */
[-C--:B------:R-:W-:Y:S03]  /*e3c0*/  HMMA.16816.F32.BF16 R92, R180, R10.reuse, R92 ;  /* 0x0000000ab45c723c */ /* 0x080fe6000004185c */
[C---:B------:R-:W-:Y:S02]  /*e3d0*/  ISETP.GE.AND P2, PT, R2.reuse, R196, PT ;  /* 0x000000c40200720c */ /* 0x040fe40003f46270 */
[C---:B------:R-:W-:Y:S01]  /*e3e0*/  ISETP.GE.AND P5, PT, R2.reuse, R199, PT ;  /* 0x000000c70200720c */ /* 0x040fe20003fa6270 */
[C---:B------:R-:W-:Y:S04]  /*e3f0*/  HMMA.16816.F32.BF16 R96, R172.reuse, R10, R96 ;  /* 0x0000000aac60723c */ /* 0x040fe80000041860 */
[C---:B------:R-:W-:Y:S02]  /*e400*/  ISETP.GE.AND P3, PT, R2.reuse, R198, PT ;  /* 0x000000c60200720c */ /* 0x040fe40003f66270 */
[C---:B------:R-:W-:Y:S01]  /*e410*/  ISETP.GE.OR P0, PT, R2.reuse, R201, !P0 ;  /* 0x000000c90200720c */ /* 0x040fe20004706670 */
[-C--:B-1----:R-:W-:Y:S03]  /*e420*/  HMMA.16816.F32.BF16 R100, R172, R4.reuse, R100 ;  /* 0x00000004ac64723c */ /* 0x082fe60000041864 */
[C---:B------:R-:W-:Y:S02]  /*e430*/  ISETP.GE.OR P2, PT, R2.reuse, R200, !P2 ;  /* 0x000000c80200720c */ /* 0x040fe40005746670 */
[C---:B------:R-:W-:Y:S01]  /*e440*/  ISETP.GE.OR P5, PT, R2.reuse, R203, !P5 ;  /* 0x000000cb0200720c */ /* 0x040fe20006fa6670 */
[C---:B------:R-:W-:Y:S04]  /*e450*/  HMMA.16816.F32.BF16 R104, R180.reuse, R4, R104 ;  /* 0x00000004b468723c */ /* 0x040fe80000041868 */
[----:B------:R-:W-:Y:S01]  /*e460*/  ISETP.GE.OR P3, PT, R2, R202, !P3 ;  /* 0x000000ca0200720c */ /* 0x000fe20005f66670 */
[----:B------:R-:W-:Y:S01]  /*e470*/  VIADD R2, R0, 0x19 ;  /* 0x0000001900027836 */ /* 0x000fe20000000000 */
[----:B------:R-:W-:Y:S01]  /*e480*/  FSEL R170, R25, -INF , !P6 ;  /* 0xff80000019aa7808 */ /* 0x000fe20007000000 */
[-C--:B------:R-:W-:Y:S03]  /*e490*/  HMMA.16816.F32.BF16 R108, R180, R6.reuse, R108 ;  /* 0x00000006b46c723c */ /* 0x080fe6000004186c */
[----:B------:R-:W-:Y:S01]  /*e4a0*/  ISETP.GE.AND P6, PT, R2, R199, PT ;  /* 0x000000c70200720c */ /* 0x000fe20003fc6270 */
[----:B------:R-:W-:Y:S01]  /*e4b0*/  VIADD R5, R0, 0x70 ;  /* 0x0000007000057836 */ /* 0x000fe20000000000 */
[----:B------:R-:W-:Y:S01]  /*e4c0*/  FSEL R178, R26, -INF , !P4 ;  /* 0xff8000001ab27808 */ /* 0x000fe20006000000 */
[C---:B------:R-:W-:Y:S04]  /*e4d0*/  HMMA.16816.F32.BF16 R112, R172.reuse, R6, R112 ;  /* 0x00000006ac70723c */ /* 0x040fe80000041870 */
[----:B------:R-:W-:Y:S01]  /*e4e0*/  ISETP.GE.AND P4, PT, R2, R197, PT ;  /* 0x000000c50200720c */ /* 0x000fe20003f86270 */
        /* <DEDUP_REMOVED lines=9> */
[C---:B------:R-:W-:Y:S01]  /*e580*/  ISETP.GE.OR P4, PT, R2.reuse, R201, !P4 ;  /* 0x000000c90200720c */ /* 0x040fe20006786670 */
[-C--:B------:R-:W-:Y:S03]  /*e590*/  HMMA.16816.F32.BF16 R124, R180, R14.reuse, R124 ;  /* 0x0000000eb47c723c */ /* 0x080fe6000004187c */
[C---:B------:R-:W-:Y:S02]  /*e5a0*/  ISETP.GE.OR P1, PT, R2.reuse, R200, !P1 ;  /* 0x000000c80200720c */ /* 0x040fe40004f26670 */
[C---:B------:R-:W-:Y:S01]  /*e5b0*/  ISETP.GE.OR P6, PT, R2.reuse, R203, !P6 ;  /* 0x000000cb0200720c */ /* 0x040fe200077c6670 */
[----:B------:R-:W-:Y:S04]  /*e5c0*/  HMMA.16816.F32.BF16 R128, R172, R14, R128 ;  /* 0x0000000eac80723c */ /* 0x000fe80000041880 */
[----:B------:R-:W-:Y:S01]  /*e5d0*/  ISETP.GE.OR P0, PT, R2, R202, !P0 ;  /* 0x000000ca0200720c */ /* 0x000fe20004706670 */
[----:B------:R-:W-:Y:S01]  /*e5e0*/  VIADD R2, R0, 0x20 ;  /* 0x0000002000027836 */ /* 0x000fe20000000000 */
[----:B------:R-:W-:Y:S02]  /*e5f0*/  FSEL R29, R29, -INF , !P4 ;  /* 0xff8000001d1d7808 */ /* 0x000fe40006000000 */
[----:B------:R-:W-:Y:S02]  /*e600*/  FSEL R30, R30, -INF , !P2 ;  /* 0xff8000001e1e7808 */ /* 0x000fe40005000000 */
[----:B------:R-:W-:Y:S02]  /*e610*/  ISETP.GE.AND P2, PT, R2, R198, PT ;  /* 0x000000c60200720c */ /* 0x000fe40003f46270 */
[----:B------:R-:W-:Y:S02]  /*e620*/  FSEL R31, R31, -INF , !P1 ;  /* 0xff8000001f1f7808 */ /* 0x000fe40004800000 */
[----:B------:R-:W-:Y:S02]  /*e630*/  FSEL R32, R32, -INF , !P5 ;  /* 0xff80000020207808 */ /* 0x000fe40006800000 */
[C---:B------:R-:W-:Y:S02]  /*e640*/  ISETP.GE.AND P1, PT, R2.reuse, R199, PT ;  /* 0x000000c70200720c */ /* 0x040fe40003f26270 */
[C---:B------:R-:W-:Y:S02]  /*e650*/  ISETP.GE.AND P4, PT, R2.reuse, R197, PT ;  /* 0x000000c50200720c */ /* 0x040fe40003f86270 */
[C---:B------:R-:W-:Y:S02]  /*e660*/  ISETP.GE.AND P5, PT, R2.reuse, R196, PT ;  /* 0x000000c40200720c */ /* 0x040fe40003fa6270 */
[C---:B------:R-:W-:Y:S02]  /*e670*/  ISETP.GE.OR P1, PT, R2.reuse, R203, !P1 ;  /* 0x000000cb0200720c */ /* 0x040fe40004f26670 */
[C---:B------:R-:W-:Y:S02]  /*e680*/  ISETP.GE.OR P2, PT, R2.reuse, R202, !P2 ;  /* 0x000000ca0200720c */ /* 0x040fe40005746670 */
[C---:B------:R-:W-:Y:S02]  /*e690*/  ISETP.GE.OR P4, PT, R2.reuse, R201, !P4 ;  /* 0x000000c90200720c */ /* 0x040fe40006786670 */
[----:B------:R-:W-:Y:S01]  /*e6a0*/  ISETP.GE.OR P5, PT, R2, R200, !P5 ;  /* 0x000000c80200720c */ /* 0x000fe20006fa6670 */
[----:B------:R-:W-:Y:S01]  /*e6b0*/  VIADD R2, R0, 0x21 ;  /* 0x0000002100027836 */ /* 0x000fe20000000000 */
[----:B------:R-:W-:Y:S02]  /*e6c0*/  FSEL R33, R33, -INF , !P6 ;  /* 0xff80000021217808 */ /* 0x000fe40007000000 */
[----:B------:R-:W-:Y:S02]  /*e6d0*/  FSEL R34, R34, -INF , !P3 ;  /* 0xff80000022227808 */ /* 0x000fe40005800000 */
[----:B------:R-:W-:Y:S02]  /*e6e0*/  FSEL R35, R35, -INF , !P0 ;  /* 0xff80000023237808 */ /* 0x000fe40004000000 */
[----:B------:R-:W-:Y:S02]  /*e6f0*/  FSEL R36, R36, -INF , !P1 ;  /* 0xff80000024247808 */ /* 0x000fe40004800000 */
[C---:B------:R-:W-:Y:S02]  /*e700*/  ISETP.GE.AND P3, PT, R2.reuse, R199, PT ;  /* 0x000000c70200720c */ /* 0x040fe40003f66270 */
        /* <DEDUP_REMOVED lines=205> */
[C---:B------:R-:W-:Y:S02]  /*f3e0*/  ISETP.GE.AND P4, PT, R2.reuse, R199, PT ;  /* 0x000000c70200720c */ /* 0x040fe40003f86270 */
[C---:B------:R-:W-:Y:S02]  /*f3f0*/  ISETP.GE.AND P0, PT, R2.reuse, R198, PT ;  /* 0x000000c60200720c */ /* 0x040fe40003f06270 */
[C---:B------:R-:W-:Y:S02]  /*f400*/  ISETP.GE.OR P4, PT, R2.reuse, R203, !P4 ;  /* 0x000000cb0200720c */ /* 0x040fe40006786670 */
[----:B------:R-:W-:Y:S02]  /*f410*/  ISETP.GE.OR P0, PT, R2, R202, !P0 ;  /* 0x000000ca0200720c */ /* 0x000fe40004706670 */
[----:B------:R-:W-:Y:S02]  /*f420*/  FSEL R101, R101, -INF , !P4 ;  /* 0xff80000065657808 */ /* 0x000fe40006000000 */
[----:B------:R-:W-:Y:S02]  /*f430*/  ISETP.GE.AND P4, PT, R7, R199, PT ;  /* 0x000000c70700720c */ /* 0x000fe40003f86270 */
[----:B------:R-:W-:Y:S02]  /*f440*/  FSEL R103, R103, -INF , !P0 ;  /* 0xff80000067677808 */ /* 0x000fe40004000000 */
[----:B------:R-:W-:Y:S02]  /*f450*/  ISETP.GE.OR P0, PT, R7, R203, !P4 ;  /* 0x000000cb0700720c */ /* 0x000fe40006706670 */
[----:B------:R-:W-:Y:S02]  /*f460*/  ISETP.GE.AND P4, PT, R6, R199, PT ;  /* 0x000000c70600720c */ /* 0x000fe40003f86270 */
[----:B------:R-:W-:Y:S02]  /*f470*/  FSEL R112, R112, -INF , !P0 ;  /* 0xff80000070707808 */ /* 0x000fe40004000000 */
[C---:B------:R-:W-:Y:S02]  /*f480*/  ISETP.GE.AND P0, PT, R6.reuse, R198, PT ;  /* 0x000000c60600720c */ /* 0x040fe40003f06270 */
[C---:B------:R-:W-:Y:S02]  /*f490*/  ISETP.GE.OR P4, PT, R6.reuse, R203, !P4 ;  /* 0x000000cb0600720c */ /* 0x040fe40006786670 */
[----:B------:R-:W-:Y:S02]  /*f4a0*/  ISETP.GE.OR P0, PT, R6, R202, !P0 ;  /* 0x000000ca0600720c */ /* 0x000fe40004706670 */
[----:B------:R-:W-:Y:S02]  /*f4b0*/  FSEL R113, R113, -INF , !P4 ;  /* 0xff80000071717808 */ /* 0x000fe40006000000 */
[----:B------:R-:W-:Y:S02]  /*f4c0*/  ISETP.GE.AND P4, PT, R5, R199, PT ;  /* 0x000000c70500720c */ /* 0x000fe40003f86270 */
[----:B------:R-:W-:Y:S02]  /*f4d0*/  FSEL R97, R97, -INF , !P5 ;  /* 0xff80000061617808 */ /* 0x000fe40006800000 */
[----:B------:R-:W-:Y:S02]  /*f4e0*/  FSEL R100, R100, -INF , !P2 ;  /* 0xff80000064647808 */ /* 0x000fe40005000000 */
[----:B------:R-:W-:Y:S02]  /*f4f0*/  FSEL R115, R115, -INF , !P0 ;  /* 0xff80000073737808 */ /* 0x000fe40004000000 */
[C---:B------:R-:W-:Y:S02]  /*f500*/  ISETP.GE.AND P5, PT, R2.reuse, R197, PT ;  /* 0x000000c50200720c */ /* 0x040fe40003fa6270 */
[----:B------:R-:W-:Y:S02]  /*f510*/  ISETP.GE.AND P2, PT, R2, R196, PT ;  /* 0x000000c40200720c */ /* 0x000fe40003f46270 */
[----:B------:R-:W-:Y:S02]  /*f520*/  ISETP.GE.OR P0, PT, R5, R203, !P4 ;  /* 0x000000cb0500720c */ /* 0x000fe40006706670 */
[----:B------:R-:W-:Y:S02]  /*f530*/  FSEL R102, R102, -INF , !P1 ;  /* 0xff80000066667808 */ /* 0x000fe40004800000 */
[----:B------:R-:W-:Y:S02]  /*f540*/  ISETP.GE.AND P4, PT, R4, R199, PT ;  /* 0x000000c70400720c */ /* 0x000fe40003f86270 */
[C---:B------:R-:W-:Y:S02]  /*f550*/  ISETP.GE.AND P1, PT, R7.reuse, R198, PT ;  /* 0x000000c60700720c */ /* 0x040fe40003f26270 */
[----:B------:R-:W-:Y:S02]  /*f560*/  FMNMX.FTZ R9, R208, R3, !PT ;  /* 0x00000003d0097209 */ /* 0x000fe40007810000 */
[C---:B------:R-:W-:Y:S02]  /*f570*/  ISETP.GE.OR P5, PT, R2.reuse, R201, !P5 ;  /* 0x000000c90200720c */ /* 0x040fe40006fa6670 */
[----:B------:R-:W-:Y:S01]  /*f580*/  ISETP.GE.OR P2, PT, R2, R200, !P2 ;  /* 0x000000c80200720c */ /* 0x000fe20005746670 */
[----:B------:R-:W-:Y:S01]  /*f590*/  VIADD R2, R0, 0x78 ;  /* 0x0000007800027836 */ /* 0x000fe20000000000 */
[----:B------:R-:W-:Y:S01]  /*f5a0*/  FSEL R116, R116, -INF , !P0 ;  /* 0xff80000074747808 */ /* 0x000fe20004000000 */
[----:B------:R-:W-:Y:S01]  /*f5b0*/  VIADD R0, R0, 0x79 ;  /* 0x0000007900007836 */ /* 0x000fe20000000000 */
[C---:B------:R-:W-:Y:S02]  /*f5c0*/  ISETP.GE.AND P0, PT, R4.reuse, R198, PT ;  /* 0x000000c60400720c */ /* 0x040fe40003f06270 */
[----:B------:R-:W-:Y:S02]  /*f5d0*/  ISETP.GE.OR P4, PT, R4, R203, !P4 ;  /* 0x000000cb0400720c */ /* 0x000fe40006786670 */
[-C--:B------:R-:W-:Y:S02]  /*f5e0*/  ISETP.GE.OR P1, PT, R7, R202.reuse, !P1 ;  /* 0x000000ca0700720c */ /* 0x080fe40004f26670 */
[----:B------:R-:W-:Y:S02]  /*f5f0*/  FMNMX.FTZ R9, R216, R9, !PT ;  /* 0x00000009d8097209 */ /* 0x000fe40007810000 */
[----:B------:R-:W-:Y:S02]  /*f600*/  ISETP.GE.OR P0, PT, R4, R202, !P0 ;  /* 0x000000ca0400720c */ /* 0x000fe40004706670 */
[----:B------:R-:W-:Y:S02]  /*f610*/  FSEL R117, R117, -INF , !P4 ;  /* 0xff80000075757808 */ /* 0x000fe40006000000 */
[----:B------:R-:W-:Y:S02]  /*f620*/  FSEL R114, R114, -INF , !P1 ;  /* 0xff80000072727808 */ /* 0x000fe40004800000 */
[C---:B------:R-:W-:Y:S02]  /*f630*/  ISETP.GE.AND P4, PT, R2.reuse, R199, PT ;  /* 0x000000c70200720c */ /* 0x040fe40003f86270 */
[----:B------:R-:W-:Y:S02]  /*f640*/  ISETP.GE.AND P1, PT, R5, R198, PT ;  /* 0x000000c60500720c */ /* 0x000fe40003f26270 */
[----:B------:R-:W-:Y:S02]  /*f650*/  FMNMX.FTZ R9, R177, R9, !PT ;  /* 0x00000009b1097209 */ /* 0x000fe40007810000 */
[----:B------:R-:W-:Y:S02]  /*f660*/  FSEL R119, R119, -INF , !P0 ;  /* 0xff80000077777808 */ /* 0x000fe40004000000 */
[----:B------:R-:W-:Y:S02]  /*f670*/  ISETP.GE.OR P0, PT, R2, R203, !P4 ;  /* 0x000000cb0200720c */ /* 0x000fe40006706670 */
[----:B------:R-:W-:Y:S02]  /*f680*/  ISETP.GE.OR P1, PT, R5, R202, !P1 ;  /* 0x000000ca0500720c */ /* 0x000fe40004f26670 */
[----:B------:R-:W-:Y:S02]  /*f690*/  FMNMX.FTZ R9, R168, R9, !PT ;  /* 0x00000009a8097209 */ /* 0x000fe40007810000 */
[----:B------:R-:W-:Y:S02]  /*f6a0*/  FSEL R128, R128, -INF , !P0 ;  /* 0xff80000080807808 */ /* 0x000fe40004000000 */
[----:B------:R-:W-:Y:S02]  /*f6b0*/  FSEL R118, R118, -INF , !P1 ;  /* 0xff80000076767808 */ /* 0x000fe40004800000 */
[CC--:B------:R-:W-:Y:S02]  /*f6c0*/  ISETP.GE.AND P0, PT, R0.reuse, R198.reuse, PT ;  /* 0x000000c60000720c */ /* 0x0c0fe40003f06270 */
[----:B------:R-:W-:Y:S02]  /*f6d0*/  FMNMX.FTZ R9, R209, R9, !PT ;  /* 0x00000009d1097209 */ /* 0x000fe40007810000 */
[----:B------:R-:W-:Y:S02]  /*f6e0*/  ISETP.GE.AND P4, PT, R0, R199, PT ;  /* 0x000000c70000720c */ /* 0x000fe40003f86270 */
[----:B------:R-:W-:Y:S02]  /*f6f0*/  ISETP.GE.AND P1, PT, R2, R198, PT ;  /* 0x000000c60200720c */ /* 0x000fe40003f26270 */
[----:B------:R-:W-:Y:S02]  /*f700*/  FMNMX.FTZ R8, R207, R132, !PT ;  /* 0x00000084cf087209 */ /* 0x000fe40007810000 */
[----:B------:R-:W-:Y:S02]  /*f710*/  FMNMX.FTZ R9, R206, R9, !PT ;  /* 0x00000009ce097209 */ /* 0x000fe40007810000 */
[CC--:B------:R-:W-:Y:S02]  /*f720*/  ISETP.GE.OR P0, PT, R0.reuse, R202.reuse, !P0 ;  /* 0x000000ca0000720c */ /* 0x0c0fe40004706670 */
[----:B------:R-:W-:Y:S02]  /*f730*/  ISETP.GE.OR P4, PT, R0, R203, !P4 ;  /* 0x000000cb0000720c */ /* 0x000fe40006786670 */
[----:B------:R-:W-:Y:S02]  /*f740*/  ISETP.GE.OR P1, PT, R2, R202, !P1 ;  /* 0x000000ca0200720c */ /* 0x000fe40004f26670 */
[----:B------:R-:W-:Y:S02]  /*f750*/  FMNMX.FTZ R8, R215, R8, !PT ;  /* 0x00000008d7087209 */ /* 0x000fe40007810000 */
[----:B------:R-:W-:Y:S02]  /*f760*/  FMNMX.FTZ R9, R32, R9, !PT ;  /* 0x0000000920097209 */ /* 0x000fe40007810000 */
[----:B------:R-:W-:Y:S02]  /*f770*/  FSEL R131, R131, -INF , !P0 ;  /* 0xff80000083837808 */ /* 0x000fe40004000000 */
[----:B------:R-:W-:Y:S02]  /*f780*/  FSEL R129, R129, -INF , !P4 ;  /* 0xff80000081817808 */ /* 0x000fe40006000000 */
[----:B------:R-:W-:Y:S02]  /*f790*/  FSEL R130, R130, -INF , !P1 ;  /* 0xff80000082827808 */ /* 0x000fe40004800000 */
[----:B------:R-:W-:Y:S02]  /*f7a0*/  ISETP.GT.AND P0, PT, R204, R226, PT ;  /* 0x000000e2cc00720c */ /* 0x000fe40003f04270 */
[C---:B------:R-:W-:Y:S02]  /*f7b0*/  ISETP.GE.AND P4, PT, R7.reuse, R197, PT ;  /* 0x000000c50700720c */ /* 0x040fe40003f86270 */
[----:B------:R-:W-:Y:S02]  /*f7c0*/  ISETP.GE.AND P1, PT, R7, R196, PT ;  /* 0x000000c40700720c */ /* 0x000fe40003f26270 */
[----:B------:R-:W-:Y:S02]  /*f7d0*/  FMNMX.FTZ R8, R169, R8, !PT ;  /* 0x00000008a9087209 */ /* 0x000fe40007810000 */
[----:B------:R-:W-:Y:S02]  /*f7e0*/  FMNMX.FTZ R9, R33, R9, !PT ;  /* 0x0000000921097209 */ /* 0x000fe40007810000 */
[C---:B------:R-:W-:Y:S02]  /*f7f0*/  ISETP.GE.OR P4, PT, R7.reuse, R201, !P4 ;  /* 0x000000c90700720c */ /* 0x040fe40006786670 */
[----:B------:R-:W-:Y:S02]  /*f800*/  ISETP.GE.OR P1, PT, R7, R200, !P1 ;  /* 0x000000c80700720c */ /* 0x000fe40004f26670 */
[----:B------:R-:W-:Y:S02]  /*f810*/  FMNMX.FTZ R7, R176, R8, !PT ;  /* 0x00000008b0077209 */ /* 0x000fe40007810000 */
[----:B------:R-:W-:Y:S02]  /*f820*/  FMNMX.FTZ R8, R36, R9, !PT ;  /* 0x0000000924087209 */ /* 0x000fe40007810000 */
[----:B------:R-:W-:Y:S02]  /*f830*/  FMNMX.FTZ R7, R205, R7, !PT ;  /* 0x00000007cd077209 */ /* 0x000fe40007810000 */
[----:B------:R-:W-:Y:S02]  /*f840*/  FMNMX.FTZ R8, R37, R8, !PT ;  /* 0x0000000825087209 */ /* 0x000fe40007810000 */
[----:B------:R-:W-:Y:S02]  /*f850*/  FMNMX.FTZ R16, R179, R7, !PT ;  /* 0x00000007b3107209 */ /* 0x000fe40007810000 */
[----:B------:R-:W-:Y:S01]  /*f860*/  FMNMX.FTZ R17, R48, R8, !PT ;  /* 0x0000000830117209 */ /* 0x000fe20007810000 */
[----:B------:R-:W-:Y:S06]  /*f870*/  @P0 BRA `(.L_x_190) ;  /* 0xffffffdc00840947 */ /* 0x000fec000383ffff */
.L_x_189:
[----:B-1----:R-:W-:Y:S02]  /*f880*/  FMNMX.FTZ R9, R49, R17, !PT ;  /* 0x0000001131097209 */ /* 0x002fe40007810000 */
[----:B------:R-:W-:Y:S02]  /*f890*/  FMNMX.FTZ R8, R34, R16, !PT ;  /* 0x0000001022087209 */ /* 0x000fe40007810000 */
[----:B------:R-:W-:Y:S02]  /*f8a0*/  FMNMX.FTZ R9, R52, R9, !PT ;  /* 0x0000000934097209 */ /* 0x000fe40007810000 */
[----:B------:R-:W-:Y:S02]  /*f8b0*/  FMNMX.FTZ R7, R210, R133, !PT ;  /* 0x00000085d2077209 */ /* 0x000fe40007810000 */
[----:B------:R-:W-:Y:S02]  /*f8c0*/  FMNMX.FTZ R8, R35, R8, !PT ;  /* 0x0000000823087209 */ /* 0x000fe40007810000 */
[----:B------:R-:W-:Y:S02]  /*f8d0*/  FSEL R104, R104, -INF , !P6 ;  /* 0xff80000068687808 */ /* 0x000fe40007000000 */
[C---:B------:R-:W-:Y:S02]  /*f8e0*/  ISETP.GE.AND P0, PT, R6.reuse, R197, PT ;  /* 0x000000c50600720c */ /* 0x040fe40003f06270 */
[----:B------:R-:W-:Y:S02]  /*f8f0*/  ISETP.GE.AND P6, PT, R6, R196, PT ;  /* 0x000000c40600720c */ /* 0x000fe40003fc6270 */
[----:B------:R-:W-:Y:S02]  /*f900*/  FMNMX.FTZ R9, R53, R9, !PT ;  /* 0x0000000935097209 */ /* 0x000fe40007810000 */
        /* <DEDUP_REMOVED lines=75> */
[----:B------:R-:W-:Y:S02]  /*fdc0*/  FSEL R105, R105, -INF , !P5 ;  /* 0xff80000069697808 */ /* 0x000fe40006800000 */
[----:B------:R-:W-:Y:S02]  /*fdd0*/  FSEL R106, R106, -INF , !P3 ;  /* 0xff8000006a6a7808 */ /* 0x000fe40005800000 */
[----:B------:R-:W-:Y:S02]  /*fde0*/  FMNMX.FTZ R41, R129, R41, !PT ;  /* 0x0000002981297209 */ /* 0x000fe40007810000 */
[----:B------:R-:W-:Y:S02]  /*fdf0*/  FMNMX.FTZ R40, R119, R40, !PT ;  /* 0x0000002877287209 */ /* 0x000fe40007810000 */
[----:B------:R-:W-:Y:S01]  /*fe00*/  FMNMX.FTZ R7, R88, R6, !PT ;  /* 0x0000000658077209 */ /* 0x000fe20007810000 */
[----:B------:R-:W1:Y:S01]  /*fe10*/  SHFL.BFLY PT, R9, R41, 0x2, 0x1f ;  /* 0x0c401f0029097f89 */ /* 0x000e6200000e0000 */
[C---:B------:R-:W-:Y:S02]  /*fe20*/  ISETP.GE.AND P5, PT, R5.reuse, R197, PT ;  /* 0x000000c50500720c */ /* 0x040fe40003fa6270 */
[C---:B------:R-:W-:Y:S02]  /*fe30*/  ISETP.GE.AND P3, PT, R5.reuse, R196, PT ;  /* 0x000000c40500720c */ /* 0x040fe40003f66270 */
        /* <DEDUP_REMOVED lines=9> */
[----:B------:R-:W-:Y:S01]  /*fed0*/  FSEL R108, R108, -INF , !P4 ;  /* 0xff8000006c6c7808 */ /* 0x000fe20006000000 */
[----:B------:R-:W2:Y:S01]  /*fee0*/  SHFL.BFLY PT, R7, R40, 0x2, 0x1f ;  /* 0x0c401f0028077f89 */ /* 0x000ea200000e0000 */
[----:B------:R-:W-:Y:S02]  /*fef0*/  FSEL R109, R109, -INF , !P0 ;  /* 0xff8000006d6d7808 */ /* 0x000fe40004000000 */
[C---:B------:R-:W-:Y:S02]  /*ff00*/  ISETP.GE.AND P0, PT, R4.reuse, R196, PT ;  /* 0x000000c40400720c */ /* 0x040fe40003f06270 */
[C---:B------:R-:W-:Y:S02]  /*ff10*/  ISETP.GE.AND P4, PT, R4.reuse, R197, PT ;  /* 0x000000c50400720c */ /* 0x040fe40003f86270 */
        /* <DEDUP_REMOVED lines=9> */
[----:B-1----:R-:W-:Y:S02]  /*ffb0*/  FMNMX.FTZ R41, R41, R9, !PT ;  /* 0x0000000929297209 */ /* 0x002fe40007810000 */
[----:B------:R-:W-:Y:S02]  /*ffc0*/  FMNMX.FTZ R4, R95, R4, !PT ;  /* 0x000000045f047209 */ /* 0x000fe40007810000 */
[----:B------:R-:W-:Y:S01]  /*ffd0*/  FSEL R107, R107, -INF , !P2 ;  /* 0xff8000006b6b7808 */ /* 0x000fe20005000000 */
[----:B------:R-:W1:Y:S01]  /*ffe0*/  SHFL.BFLY PT, R6, R41, 0x1, 0x1f ;  /* 0x0c201f0029067f89 */ /* 0x000e6200000e0000 */
[----:B------:R-:W-:Y:S02]  /*fff0*/  FMNMX.FTZ R4, R106, R4, !PT ;  /* 0x000000046a047209 */ /* 0x000fe40007810000 */
[----:B--2---:R-:W-:Y:S02]  /*10000*/  FMNMX.FTZ R40, R40, R7, !PT ;  /* 0x0000000728287209 */ /* 0x004fe40007810000 */
[----:B------:R-:W-:Y:S02]  /*10010*/  FSEL R110, R110, -INF , !P1 ;  /* 0xff8000006e6e7808 */ /* 0x000fe40004800000 */
[----:B------:R-:W-:Y:S02]  /*10020*/  FMNMX.FTZ R7, R107, R4, !PT ;  /* 0x000000046b077209 */ /* 0x000fe40007810000 */
[----:B------:R-:W-:Y:S01]  /*10030*/  FSEL R111, R111, -INF , !P6 ;  /* 0xff8000006f6f7808 */ /* 0x000fe20007000000 */
[----:B------:R-:W2:Y:S01]  /*10040*/  SHFL.BFLY PT, R4, R40, 0x1, 0x1f ;  /* 0x0c201f0028047f89 */ /* 0x000ea200000e0000 */
[----:B------:R-:W-:Y:S02]  /*10050*/  FMNMX.FTZ R7, R110, R7, !PT ;  /* 0x000000076e077209 */ /* 0x000fe40007810000 */
[----:B------:R-:W-:Y:S02]  /*10060*/  FSEL R120, R120, -INF , !P5 ;  /* 0xff80000078787808 */ /* 0x000fe40006800000 */
[C---:B------:R-:W-:Y:S02]  /*10070*/  ISETP.GE.AND P5, PT, R2.reuse, R197, PT ;  /* 0x000000c50200720c */ /* 0x040fe40003fa6270 */
[----:B------:R-:W-:Y:S02]  /*10080*/  ISETP.GE.AND P1, PT, R2, R196, PT ;  /* 0x000000c40200720c */ /* 0x000fe40003f26270 */
[----:B------:R-:W-:Y:S02]  /*10090*/  FMNMX.FTZ R39, R108, R39, !PT ;  /* 0x000000276c277209 */ /* 0x000fe40007810000 */
[----:B------:R-:W-:Y:S02]  /*100a0*/  FSEL R122, R122, -INF , !P3 ;  /* 0xff8000007a7a7808 */ /* 0x000fe40005800000 */
[----:B------:R-:W-:Y:S02]  /*100b0*/  FMNMX.FTZ R7, R111, R7, !PT ;  /* 0x000000076f077209 */ /* 0x000fe40007810000 */
[----:B------:R-:W-:Y:S02]  /*100c0*/  FSEL R121, R121, -INF , !P4 ;  /* 0xff80000079797808 */ /* 0x000fe40006000000 */
[C---:B------:R-:W-:Y:S02]  /*100d0*/  ISETP.GE.OR P1, PT, R2.reuse, R200, !P1 ;  /* 0x000000c80200720c */ /* 0x040fe40004f26670 */
[----:B------:R-:W-:Y:S02]  /*100e0*/  ISETP.GE.OR P5, PT, R2, R201, !P5 ;  /* 0x000000c90200720c */ /* 0x000fe40006fa6670 */
[C---:B------:R-:W-:Y:S02]  /*100f0*/  ISETP.GE.AND P2, PT, R0.reuse, R196, PT ;  /* 0x000000c40000720c */ /* 0x040fe40003f46270 */
[----:B------:R-:W-:Y:S02]  /*10100*/  ISETP.GE.AND P4, PT, R0, R197, PT ;  /* 0x000000c50000720c */ /* 0x000fe40003f86270 */
[----:B------:R-:W-:Y:S02]  /*10110*/  FMNMX.FTZ R39, R109, R39, !PT ;  /* 0x000000276d277209 */ /* 0x000fe40007810000 */
[----:B------:R-:W-:Y:S02]  /*10120*/  FSEL R123, R123, -INF , !P0 ;  /* 0xff8000007b7b7808 */ /* 0x000fe40004000000 */
[----:B------:R-:W-:Y:S02]  /*10130*/  FMNMX.FTZ R2, R122, R7, !PT ;  /* 0x000000077a027209 */ /* 0x000fe40007810000 */
[C---:B------:R-:W-:Y:S02]  /*10140*/  ISETP.GE.OR P2, PT, R0.reuse, R200, !P2 ;  /* 0x000000c80000720c */ /* 0x040fe40005746670 */
[----:B------:R-:W-:Y:S02]  /*10150*/  ISETP.GE.OR P4, PT, R0, R201, !P4 ;  /* 0x000000c90000720c */ /* 0x000fe40006786670 */
[----:B------:R-:W-:Y:S02]  /*10160*/  FMNMX.FTZ R39, R120, R39, !PT ;  /* 0x0000002778277209 */ /* 0x000fe40007810000 */
[----:B------:R-:W-:Y:S02]  /*10170*/  FSEL R126, R126, -INF , !P1 ;  /* 0xff8000007e7e7808 */ /* 0x000fe40004800000 */
[----:B------:R-:W-:Y:S02]  /*10180*/  FMNMX.FTZ R0, R123, R2, !PT ;  /* 0x000000027b007209 */ /* 0x000fe40007810000 */
[----:B------:R-:W-:Y:S02]  /*10190*/  FSEL R124, R124, -INF , !P5 ;  /* 0xff8000007c7c7808 */ /* 0x000fe40006800000 */
[----:B------:R-:W-:Y:S02]  /*101a0*/  FMNMX.FTZ R39, R121, R39, !PT ;  /* 0x0000002779277209 */ /* 0x000fe40007810000 */
[----:B------:R-:W-:Y:S02]  /*101b0*/  FSEL R42, R127, -INF , !P2 ;  /* 0xff8000007f2a7808 */ /* 0x000fe40005000000 */
[----:B-1----:R-:W-:Y:S02]  /*101c0*/  FMNMX.FTZ R41, R41, R6, !PT ;  /* 0x0000000629297209 */ /* 0x002fe40007810000 */
[----:B------:R-:W-:Y:S02]  /*101d0*/  FMNMX.FTZ R0, R126, R0, !PT ;  /* 0x000000007e007209 */ /* 0x000fe40007810000 */
[----:B------:R-:W-:Y:S01]  /*101e0*/  FSEL R125, R125, -INF , !P4 ;  /* 0xff8000007d7d7808 */ /* 0x000fe20006000000 */
[C---:B------:R-:W-:Y:S01]  /*101f0*/  FMUL.FTZ R43, R41.reuse, UR4 ;  /* 0x00000004292b7c20 */ /* 0x040fe20008410000 */
[----:B------:R-:W-:Y:S02]  /*10200*/  FMNMX.FTZ R39, R124, R39, !PT ;  /* 0x000000277c277209 */ /* 0x000fe40007810000 */
[----:B------:R-:W-:Y:S02]  /*10210*/  FMNMX.FTZ R0, R42, R0, !PT ;  /* 0x000000002a007209 */ /* 0x000fe40007810000 */
[----:B------:R-:W-:Y:S02]  /*10220*/  FSETP.NEU.FTZ.AND P3, PT, R41, -INF , PT ;  /* 0xff8000002900780b */ /* 0x000fe40003f7d000 */
[----:B------:R-:W-:Y:S01]  /*10230*/  FMNMX.FTZ R39, R125, R39, !PT ;  /* 0x000000277d277209 */ /* 0x000fe20007810000 */
[----:B------:R-:W1:Y:S01]  /*10240*/  SHFL.BFLY PT, R2, R0, 0x2, 0x1f ;  /* 0x0c401f0000027f89 */ /* 0x000e6200000e0000 */
[----:B------:R-:W-:Y:S02]  /*10250*/  FSEL R43, R43, RZ, P3 ;  /* 0x000000ff2b2b7208 */ /* 0x000fe40001800000 */
[----:B--2---:R-:W-:Y:S05]  /*10260*/  FMNMX.FTZ R40, R40, R4, !PT ;  /* 0x0000000428287209 */ /* 0x004fea0007810000 */
[----:B------:R-:W2:Y:S01]  /*10270*/  SHFL.BFLY PT, R5, R39, 0x2, 0x1f ;  /* 0x0c401f0027057f89 */ /* 0x000ea200000e0000 */
[----:B------:R-:W-:Y:S01]  /*10280*/  MOV R15, R226 ;  /* 0x000000e2000f7202 */ /* 0x000fe20000000f00 */
[--C-:B------:R-:W-:Y:S01]  /*10290*/  FFMA.FTZ R4, R208, UR4, -R43.reuse ;  /* 0x00000004d0047c23 */ /* 0x100fe2000801082b */
[C---:B------:R-:W-:Y:S01]  /*102a0*/  FSETP.NEU.FTZ.AND P2, PT, R40.reuse, -INF , PT ;  /* 0xff8000002800780b */ /* 0x040fe20003f5d000 */
[----:B------:R-:W-:Y:S01]  /*102b0*/  FMUL.FTZ R64, R40, UR4 ;  /* 0x0000000428407c20 */ /* 0x000fe20008410000 */
[--C-:B------:R-:W-:Y:S01]  /*102c0*/  FFMA.FTZ R6, R206, UR4, -R43.reuse ;  /* 0x00000004ce067c23 */ /* 0x100fe2000801082b */
[----:B------:R3:W-:Y:S01]  /*102d0*/  MUFU.EX2 R174, R4 ;  /* 0x0000000400ae7308 */ /* 0x0007e20000000800 */
[--C-:B------:R-:W-:Y:S02]  /*102e0*/  FFMA.FTZ R7, R209, UR4, -R43.reuse ;  /* 0x00000004d1077c23 */ /* 0x100fe4000801082b */
[----:B------:R-:W-:Y:S02]  /*102f0*/  FSEL R64, R64, RZ, P2 ;  /* 0x000000ff40407208 */ /* 0x000fe40001000000 */
[----:B-1----:R-:W-:Y:S01]  /*10300*/  FMNMX.FTZ R0, R0, R2, !PT ;  /* 0x0000000200007209 */ /* 0x002fe20007810000 */
[--C-:B------:R-:W-:Y:S01]  /*10310*/  FFMA.FTZ R2, R177, UR4, -R43.reuse ;  /* 0x00000004b1027c23 */ /* 0x100fe2000801082b */
[--C-:B---3--:R-:W-:Y:S01]  /*10320*/  FFMA.FTZ R4, R216, UR4, -R43.reuse ;  /* 0x00000004d8047c23 */ /* 0x108fe2000801082b */
[----:B--2---:R-:W-:Y:S02]  /*10330*/  FMNMX.FTZ R39, R39, R5, !PT ;  /* 0x0000000527277209 */ /* 0x004fe40007810000 */
[----:B------:R1:W-:Y:S03]  /*10340*/  MUFU.EX2 R216, R2 ;  /* 0x0000000200d87308 */ /* 0x0003e60000000800 */
[----:B------:R-:W2:Y:S07]  /*10350*/  SHFL.BFLY PT, R5, R39, 0x1, 0x1f ;  /* 0x0c201f0027057f89 */ /* 0x000eae00000e0000 */
[----:B------:R3:W-:Y:S01]  /*10360*/  MUFU.EX2 R180, R4 ;  /* 0x0000000400b47308 */ /* 0x0007e20000000800 */
[----:B-1----:R-:W1:Y:S01]  /*10370*/  SHFL.BFLY PT, R2, R0, 0x1, 0x1f ;  /* 0x0c201f0000027f89 */ /* 0x002e6200000e0000 */
[--C-:B---3--:R-:W-:Y:S08]  /*10380*/  FFMA.FTZ R4, R207, UR4, -R64.reuse ;  /* 0x00000004cf047c23 */ /* 0x108ff00008010840 */
[----:B------:R3:W-:Y:S01]  /*10390*/  MUFU.EX2 R207, R7 ;  /* 0x0000000700cf7308 */ /* 0x0007e20000000800 */
[----:B--2---:R-:W-:Y:S01]  /*103a0*/  FMNMX.FTZ R39, R39, R5, !PT ;  /* 0x0000000527277209 */ /* 0x004fe20007810000 */
[----:B------:R-:W-:Y:S03]  /*103b0*/  FFMA.FTZ R5, R32, UR4, -R43 ;  /* 0x0000000420057c23 */ /* 0x000fe6000801082b */
[C---:B------:R-:W-:Y:S01]  /*103c0*/  FSETP.NEU.FTZ.AND P1, PT, R39.reuse, -INF , PT ;  /* 0xff8000002700780b */ /* 0x040fe20003f3d000 */
[----:B------:R-:W-:Y:S04]  /*103d0*/  FMUL.FTZ R65, R39, UR4 ;  /* 0x0000000427417c20 */ /* 0x000fe80008410000 */
[----:B------:R2:W-:Y:S01]  /*103e0*/  MUFU.EX2 R173, R4 ;  /* 0x0000000400ad7308 */ /* 0x0005e20000000800 */
[----:B------:R-:W-:Y:S02]  /*103f0*/  FSEL R65, R65, RZ, P1 ;  /* 0x000000ff41417208 */ /* 0x000fe40000800000 */
[----:B-1----:R-:W-:Y:S03]  /*10400*/  FMNMX.FTZ R38, R0, R2, !PT ;  /* 0x0000000200267209 */ /* 0x002fe60007810000 */
[----:B------:R-:W-:Y:S01]  /*10410*/  FFMA.FTZ R0, R218, UR4, -R65 ;  /* 0x00000004da007c23 */ /* 0x000fe20008010841 */
[----:B---3--:R-:W-:Y:S01]  /*10420*/  FFMA.FTZ R7, R36, UR4, -R43 ;  /* 0x0000000424077c23 */ /* 0x008fe2000801082b */
[C---:B------:R-:W-:Y:S01]  /*10430*/  FSETP.NEU.FTZ.AND P0, PT, R38.reuse, -INF , PT ;  /* 0xff8000002600780b */ /* 0x040fe20003f1d000 */
[----:B------:R-:W-:Y:S01]  /*10440*/  FMUL.FTZ R66, R38, UR4 ;  /* 0x0000000426427c20 */ /* 0x000fe20008410000 */
[----:B------:R1:W-:Y:S01]  /*10450*/  MUFU.EX2 R172, R0 ;  /* 0x0000000000ac7308 */ /* 0x0003e20000000800 */
[--C-:B------:R-:W-:Y:S03]  /*10460*/  FFMA.FTZ R2, R212, UR4, -R65.reuse ;  /* 0x00000004d4027c23 */ /* 0x100fe60008010841 */
[----:B------:R-:W-:Y:S01]  /*10470*/  FSEL R66, R66, RZ, P0 ;  /* 0x000000ff42427208 */ /* 0x000fe20000000000 */
[----:B--2---:R-:W-:Y:S05]  /*10480*/  FFMA.FTZ R4, R215, UR4, -R64 ;  /* 0x00000004d7047c23 */ /* 0x004fea0008010840 */
[----:B------:R2:W-:Y:S01]  /*10490*/  MUFU.EX2 R233, R7 ;  /* 0x0000000700e97308 */ /* 0x0005e20000000800 */
[--C-:B------:R-:W-:Y:S09]  /*104a0*/  FFMA.FTZ R126, R126, UR4, -R66.reuse ;  /* 0x000000047e7e7c23 */ /* 0x100ff20008010842 */
[----:B------:R3:W-:Y:S01]  /*104b0*/  MUFU.EX2 R181, R4 ;  /* 0x0000000400b57308 */ /* 0x0007e20000000800 */
[----:B-1----:R-:W-:Y:S09]  /*104c0*/  FFMA.FTZ R0, R217, UR4, -R65 ;  /* 0x00000004d9007c23 */ /* 0x002ff20008010841 */
[----:B------:R1:W-:Y:S01]  /*104d0*/  MUFU.EX2 R182, R0 ;  /* 0x0000000000b67308 */ /* 0x0003e20000000800 */
[--C-:B--2---:R-:W-:Y:S09]  /*104e0*/  FFMA.FTZ R7, R52, UR4, -R43.reuse ;  /* 0x0000000434077c23 */ /* 0x104ff2000801082b */
[----:B------:R2:W-:Y:S01]  /*104f0*/  MUFU.EX2 R239, R7 ;  /* 0x0000000700ef7308 */ /* 0x0005e20000000800 */
[--C-:B---3--:R-:W-:Y:S09]  /*10500*/  FFMA.FTZ R4, R168, UR4, -R43.reuse ;  /* 0x00000004a8047c23 */ /* 0x108ff2000801082b */
[----:B------:R3:W-:Y:S01]  /*10510*/  MUFU.EX2 R226, R4 ;  /* 0x0000000400e27308 */ /* 0x0007e20000000800 */
[----:B-1----:R-:W-:Y:S09]  /*10520*/  FFMA.FTZ R0, R211, UR4, -R66 ;  /* 0x00000004d3007c23 */ /* 0x002ff20008010842 */
[----:B------:R1:W-:Y:S01]  /*10530*/  MUFU.EX2 R127, R0 ;  /* 0x00000000007f7308 */ /* 0x0003e20000000800 */
[--C-:B--2---:R-:W-:Y:S09]  /*10540*/  FFMA.FTZ R7, R68, UR4, -R43.reuse ;  /* 0x0000000444077c23 */ /* 0x104ff2000801082b */
[----:B------:R2:W-:Y:S01]  /*10550*/  MUFU.EX2 R211, R6 ;  /* 0x0000000600d37308 */ /* 0x0005e20000000800 */
[----:B---3--:R-:W-:Y:S09]  /*10560*/  FFMA.FTZ R4, R169, UR4, -R64 ;  /* 0x00000004a9047c23 */ /* 0x008ff20008010840 */
[----:B------:R3:W-:Y:S01]  /*10570*/  MUFU.EX2 R215, R4 ;  /* 0x0000000400d77308 */ /* 0x0007e20000000800 */
[----:B-1----:R-:W-:Y:S09]  /*10580*/  FFMA.FTZ R0, R219, UR4, -R66 ;  /* 0x00000004db007c23 */ /* 0x002ff20008010842 */
[----:B------:R1:W4:Y:S01]  /*10590*/  MUFU.EX2 R169, R0 ;  /* 0x0000000000a97308 */ /* 0x0003220000000800 */
[--C-:B--2---:R-:W-:Y:S09]  /*105a0*/  FFMA.FTZ R6, R37, UR4, -R43.reuse ;  /* 0x0000000425067c23 */ /* 0x104ff2000801082b */
[----:B------:R2:W-:Y:S01]  /*105b0*/  MUFU.EX2 R240, R6 ;  /* 0x0000000600f07308 */ /* 0x0005e20000000800 */
[----:B---3--:R-:W-:Y:S09]  /*105c0*/  FFMA.FTZ R4, R176, UR4, -R64 ;  /* 0x00000004b0047c23 */ /* 0x008ff20008010840 */
[----:B------:R3:W-:Y:S01]  /*105d0*/  MUFU.EX2 R221, R4 ;  /* 0x0000000400dd7308 */ /* 0x0007e20000000800 */
[--C-:B-1----:R-:W-:Y:S09]  /*105e0*/  FFMA.FTZ R0, R214, UR4, -R66.reuse ;  /* 0x00000004d6007c23 */ /* 0x102ff20008010842 */
[----:B------:R1:W-:Y:S01]  /*105f0*/  MUFU.EX2 R175, R0 ;  /* 0x0000000000af7308 */ /* 0x0003e20000000800 */
[----:B--2---:R-:W-:Y:S09]  /*10600*/  FFMA.FTZ R6, R53, UR4, -R43 ;  /* 0x0000000435067c23 */ /* 0x004ff2000801082b */
[----:B------:R2:W-:Y:S01]  /*10610*/  MUFU.EX2 R244, R6 ;  /* 0x0000000600f47308 */ /* 0x0005e20000000800 */
[----:B---3--:R-:W-:Y:S09]  /*10620*/  FFMA.FTZ R4, R210, UR4, -R65 ;  /* 0x00000004d2047c23 */ /* 0x008ff20008010841 */
[----:B------:R3:W-:Y:S01]  /*10630*/  MUFU.EX2 R210, R2 ;  /* 0x0000000200d27308 */ /* 0x0007e20000000800 */
[----:B-1----:R-:W-:Y:S09]  /*10640*/  FFMA.FTZ R0, R213, UR4, -R66 ;  /* 0x00000004d5007c23 */ /* 0x002ff20008010842 */
[----:B------:R1:W-:Y:S01]  /*10650*/  MUFU.EX2 R208, R0 ;  /* 0x0000000000d07308 */ /* 0x0003e20000000800 */
[--C-:B--2---:R-:W-:Y:S09]  /*10660*/  FFMA.FTZ R6, R69, UR4, -R43.reuse ;  /* 0x0000000445067c23 */ /* 0x104ff2000801082b */
[----:B------:R2:W5:Y:S01]  /*10670*/  MUFU.EX2 R168, R4 ;  /* 0x0000000400a87308 */ /* 0x0005620000000800 */
[--C-:B---3--:R-:W-:Y:S09]  /*10680*/  FFMA.FTZ R2, R205, UR4, -R64.reuse ;  /* 0x00000004cd027c23 */ /* 0x108ff20008010840 */
[----:B------:R3:W-:Y:S01]  /*10690*/  MUFU.EX2 R183, R2 ;  /* 0x0000000200b77308 */ /* 0x0007e20000000800 */
[--C-:B-1----:R-:W-:Y:S09]  /*106a0*/  FFMA.FTZ R0, R179, UR4, -R64.reuse ;  /* 0x00000004b3007c23 */ /* 0x102ff20008010840 */
[----:B------:R1:W-:Y:S01]  /*106b0*/  MUFU.EX2 R206, R0 ;  /* 0x0000000000ce7308 */ /* 0x0003e20000000800 */
[--C-:B--2---:R-:W-:Y:S09]  /*106c0*/  FFMA.FTZ R4, R33, UR4, -R43.reuse ;  /* 0x0000000421047c23 */ /* 0x104ff2000801082b */
[----:B------:R2:W-:Y:S01]  /*106d0*/  MUFU.EX2 R219, R4 ;  /* 0x0000000400db7308 */ /* 0x0005e20000000800 */
[--C-:B---3--:R-:W-:Y:S09]  /*106e0*/  FFMA.FTZ R2, R26, UR4, -R64.reuse ;  /* 0x000000041a027c23 */ /* 0x108ff20008010840 */
[----:B------:R3:W-:Y:S01]  /*106f0*/  MUFU.EX2 R232, R2 ;  /* 0x0000000200e87308 */ /* 0x0007e20000000800 */
[--C-:B-1----:R-:W-:Y:S09]  /*10700*/  FFMA.FTZ R0, R34, UR4, -R64.reuse ;  /* 0x0000000422007c23 */ /* 0x102ff20008010840 */
[----:B------:R1:W-:Y:S01]  /*10710*/  MUFU.EX2 R209, R0 ;  /* 0x0000000000d17308 */ /* 0x0003e20000000800 */
[--C-:B--2---:R-:W-:Y:S01]  /*10720*/  FFMA.FTZ R4, R49, UR4, -R43.reuse ;  /* 0x0000000431047c23 */ /* 0x104fe2000801082b */
[----:B----4-:R-:W-:Y:S08]  /*10730*/  F2FP.BF16.F32.PACK_AB R49, R169, R127 ;  /* 0x0000007fa931723e */ /* 0x010ff000000010ff */
[----:B------:R2:W-:Y:S01]  /*10740*/  MUFU.EX2 R251, R4 ;  /* 0x0000000400fb7308 */ /* 0x0005e20000000800 */
[--C-:B---3--:R-:W-:Y:S09]  /*10750*/  FFMA.FTZ R2, R54, UR4, -R64.reuse ;  /* 0x0000000436027c23 */ /* 0x108ff20008010840 */
[----:B------:R3:W-:Y:S01]  /*10760*/  MUFU.EX2 R238, R2 ;  /* 0x0000000200ee7308 */ /* 0x0007e20000000800 */
[--C-:B-1----:R-:W-:Y:S09]  /*10770*/  FFMA.FTZ R0, R35, UR4, -R64.reuse ;  /* 0x0000000423007c23 */ /* 0x102ff20008010840 */
[----:B------:R1:W-:Y:S01]  /*10780*/  MUFU.EX2 R227, R0 ;  /* 0x0000000000e37308 */ /* 0x0003e20000000800 */
[----:B--2---:R-:W-:Y:S09]  /*10790*/  FFMA.FTZ R4, R19, UR4, -R43 ;  /* 0x0000000413047c23 */ /* 0x004ff2000801082b */
[----:B------:R2:W4:Y:S01]  /*107a0*/  MUFU.EX2 R14, R4 ;  /* 0x00000004000e7308 */ /* 0x0005220000000800 */
[--C-:B---3--:R-:W-:Y:S09]  /*107b0*/  FFMA.FTZ R2, R70, UR4, -R64.reuse ;  /* 0x0000000446027c23 */ /* 0x108ff20008010840 */
[----:B------:R3:W-:Y:S01]  /*107c0*/  MUFU.EX2 R32, R2 ;  /* 0x0000000200207308 */ /* 0x0007e20000000800 */
[----:B-1----:R-:W-:Y:S09]  /*107d0*/  FFMA.FTZ R0, R171, UR4, -R65 ;  /* 0x00000004ab007c23 */ /* 0x002ff20008010841 */
[----:B------:R1:W-:Y:S01]  /*107e0*/  MUFU.EX2 R176, R0 ;  /* 0x0000000000b07308 */ /* 0x0003e20000000800 */
[----:B--2---:R-:W-:Y:S09]  /*107f0*/  FFMA.FTZ R4, R81, UR4, -R43 ;  /* 0x0000000451047c23 */ /* 0x004ff2000801082b */
[----:B------:R2:W-:Y:S01]  /*10800*/  MUFU.EX2 R12, R4 ;  /* 0x00000004000c7308 */ /* 0x0005e20000000800 */
[----:B---3--:R-:W-:Y:S01]  /*10810*/  FFMA.FTZ R2, R86, UR4, -R64 ;  /* 0x0000000456027c23 */ /* 0x008fe20008010840 */
[----:B------:R-:W-:Y:S08]  /*10820*/  FFMA.FTZ R86, R122, UR4, -R66 ;  /* 0x000000047a567c23 */ /* 0x000ff00008010842 */
[----:B------:R3:W-:Y:S01]  /*10830*/  MUFU.EX2 R213, R5 ;  /* 0x0000000500d57308 */ /* 0x0007e20000000800 */
[----:B-1----:R-:W-:Y:S09]  /*10840*/  FFMA.FTZ R0, R170, UR4, -R65 ;  /* 0x00000004aa007c23 */ /* 0x002ff20008010841 */
[----:B------:R1:W-:Y:S01]  /*10850*/  MUFU.EX2 R179, R0 ;  /* 0x0000000000b37308 */ /* 0x0003e20000000800 */
[--C-:B--2---:R-:W-:Y:S09]  /*10860*/  FFMA.FTZ R4, R85, UR4, -R43.reuse ;  /* 0x0000000455047c23 */ /* 0x104ff2000801082b */
[----:B------:R2:W-:Y:S01]  /*10870*/  MUFU.EX2 R70, R4 ;  /* 0x0000000400467308 */ /* 0x0005e20000000800 */
[----:B---3--:R-:W-:Y:S01]  /*10880*/  FFMA.FTZ R5, R48, UR4, -R43 ;  /* 0x0000000430057c23 */ /* 0x008fe2000801082b */
[----:B-----5:R-:W-:Y:S08]  /*10890*/  F2FP.BF16.F32.PACK_AB R48, R172, R168 ;  /* 0x000000a8ac30723e */ /* 0x020ff000000010ff */
[----:B------:R3:W-:Y:S01]  /*108a0*/  MUFU.EX2 R245, R5 ;  /* 0x0000000500f57308 */ /* 0x0007e20000000800 */
[----:B-1----:R-:W-:Y:S09]  /*108b0*/  FFMA.FTZ R0, R28, UR4, -R65 ;  /* 0x000000041c007c23 */ /* 0x002ff20008010841 */
[----:B------:R1:W-:Y:S01]  /*108c0*/  MUFU.EX2 R205, R0 ;  /* 0x0000000000cd7308 */ /* 0x0003e20000000800 */
[----:B--2---:R-:W-:Y:S01]  /*108d0*/  FFMA.FTZ R4, R87, UR4, -R64 ;  /* 0x0000000457047c23 */ /* 0x004fe20008010840 */
[--C-:B------:R-:W-:Y:S08]  /*108e0*/  FFMA.FTZ R87, R123, UR4, -R66.reuse ;  /* 0x000000047b577c23 */ /* 0x100ff00008010842 */
[----:B------:R-:W-:Y:S01]  /*108f0*/  MUFU.EX2 R33, R7 ;  /* 0x0000000700217308 */ /* 0x000fe20000000800 */
[----:B---3--:R-:W-:Y:S09]  /*10900*/  FFMA.FTZ R5, R20, UR4, -R43 ;  /* 0x0000000414057c23 */ /* 0x008ff2000801082b */
[----:B------:R2:W-:Y:S01]  /*10910*/  MUFU.EX2 R16, R5 ;  /* 0x0000000500107308 */ /* 0x0005e20000000800 */
[----:B-1----:R-:W-:Y:S09]  /*10920*/  FFMA.FTZ R0, R29, UR4, -R65 ;  /* 0x000000041d007c23 */ /* 0x002ff20008010841 */
[----:B------:R1:W-:Y:S10]  /*10930*/  MUFU.EX2 R214, R0 ;  /* 0x0000000000d67308 */ /* 0x0003f40000000800 */
[----:B------:R-:W-:Y:S01]  /*10940*/  MUFU.EX2 R69, R4 ;  /* 0x0000000400457308 */ /* 0x000fe20000000800 */
[--C-:B--2---:R-:W-:Y:S01]  /*10950*/  FFMA.FTZ R5, R80, UR4, -R43.reuse ;  /* 0x0000000450057c23 */ /* 0x104fe2000801082b */
[----:B----4-:R-:W-:Y:S08]  /*10960*/  MOV R80, R14 ;  /* 0x0000000e00507202 */ /* 0x010ff00000000f00 */
[----:B------:R2:W-:Y:S01]  /*10970*/  MUFU.EX2 R28, R5 ;  /* 0x00000005001c7308 */ /* 0x0005e20000000800 */
[--C-:B-1----:R-:W-:Y:S09]  /*10980*/  FFMA.FTZ R0, R178, UR4, -R66.reuse ;  /* 0x00000004b2007c23 */ /* 0x102ff20008010842 */
[----:B------:R1:W-:Y:S01]  /*10990*/  MUFU.EX2 R170, R0 ;  /* 0x0000000000aa7308 */ /* 0x0003e20000000800 */
[----:B--2---:R-:W-:Y:S01]  /*109a0*/  FFMA.FTZ R5, R84, UR4, -R43 ;  /* 0x0000000454057c23 */ /* 0x004fe2000801082b */
[--C-:B-1----:R-:W-:Y:S08]  /*109b0*/  FFMA.FTZ R0, R27, UR4, -R66.reuse ;  /* 0x000000041b007c23 */ /* 0x102ff00008010842 */
[----:B------:R1:W-:Y:S02]  /*109c0*/  MUFU.EX2 R171, R0 ;  /* 0x0000000000ab7308 */ /* 0x0003e40000000800 */
[--C-:B-1----:R-:W-:Y:S08]  /*109d0*/  FFMA.FTZ R0, R30, UR4, -R66.reuse ;  /* 0x000000041e007c23 */ /* 0x102ff00008010842 */
[----:B------:R1:W-:Y:S02]  /*109e0*/  MUFU.EX2 R177, R0 ;  /* 0x0000000000b17308 */ /* 0x0003e40000000800 */
[----:B-1----:R-:W-:Y:S08]  /*109f0*/  FFMA.FTZ R0, R31, UR4, -R66 ;  /* 0x000000041f007c23 */ /* 0x002ff00008010842 */
[----:B------:R-:W-:Y:S10]  /*10a00*/  MUFU.EX2 R31, R6 ;  /* 0x00000006001f7308 */ /* 0x000ff40000000800 */
[----:B------:R1:W-:Y:S02]  /*10a10*/  MUFU.EX2 R212, R0 ;  /* 0x0000000000d47308 */ /* 0x0003e40000000800 */
[--C-:B-1----:R-:W-:Y:S08]  /*10a20*/  FFMA.FTZ R0, R25, UR4, -R64.reuse ;  /* 0x0000000419007c23 */ /* 0x102ff00008010840 */
[----:B------:R1:W-:Y:S02]  /*10a30*/  MUFU.EX2 R241, R0 ;  /* 0x0000000000f17308 */ /* 0x0003e40000000800 */
[--C-:B-1----:R-:W-:Y:S01]  /*10a40*/  FFMA.FTZ R0, R50, UR4, -R64.reuse ;  /* 0x0000000432007c23 */ /* 0x102fe20008010840 */
[----:B------:R-:W-:Y:S07]  /*10a50*/  F2FP.BF16.F32.PACK_AB R50, R210, R182 ;  /* 0x000000b6d232723e */ /* 0x000fee00000010ff */
[----:B------:R1:W-:Y:S02]  /*10a60*/  MUFU.EX2 R243, R0 ;  /* 0x0000000000f37308 */ /* 0x0003e40000000800 */
[----:B-1----:R-:W-:Y:S01]  /*10a70*/  FFMA.FTZ R0, R51, UR4, -R64 ;  /* 0x0000000433007c23 */ /* 0x002fe20008010840 */
[----:B------:R-:W-:Y:S07]  /*10a80*/  F2FP.BF16.F32.PACK_AB R51, R208, R175 ;  /* 0x000000afd033723e */ /* 0x000fee00000010ff */
[----:B------:R1:W-:Y:S02]  /*10a90*/  MUFU.EX2 R248, R0 ;  /* 0x0000000000f87308 */ /* 0x0003e40000000800 */
[--C-:B-1----:R-:W-:Y:S08]  /*10aa0*/  FFMA.FTZ R0, R22, UR4, -R65.reuse ;  /* 0x0000000416007c23 */ /* 0x102ff00008010841 */
[----:B------:R1:W-:Y:S02]  /*10ab0*/  MUFU.EX2 R218, R0 ;  /* 0x0000000000da7308 */ /* 0x0003e40000000800 */
[--C-:B-1----:R-:W-:Y:S08]  /*10ac0*/  FFMA.FTZ R0, R21, UR4, -R65.reuse ;  /* 0x0000000415007c23 */ /* 0x102ff00008010841 */
[----:B------:R1:W-:Y:S02]  /*10ad0*/  MUFU.EX2 R231, R0 ;  /* 0x0000000000e77308 */ /* 0x0003e40000000800 */
[--C-:B-1----:R-:W-:Y:S01]  /*10ae0*/  FFMA.FTZ R0, R44, UR4, -R65.reuse ;  /* 0x000000042c007c23 */ /* 0x102fe20008010841 */
[----:B------:R-:W-:Y:S07]  /*10af0*/  F2FP.BF16.F32.PACK_AB R44, R180, R174 ;  /* 0x000000aeb42c723e */ /* 0x000fee00000010ff */
[----:B------:R1:W-:Y:S02]  /*10b00*/  MUFU.EX2 R237, R0 ;  /* 0x0000000000ed7308 */ /* 0x0003e40000000800 */
[--C-:B-1----:R-:W-:Y:S01]  /*10b10*/  FFMA.FTZ R0, R45, UR4, -R65.reuse ;  /* 0x000000042d007c23 */ /* 0x102fe20008010841 */
[----:B------:R-:W-:Y:S07]  /*10b20*/  F2FP.BF16.F32.PACK_AB R45, R181, R173 ;  /* 0x000000adb52d723e */ /* 0x000fee00000010ff */
[----:B------:R1:W-:Y:S02]  /*10b30*/  MUFU.EX2 R242, R0 ;  /* 0x0000000000f27308 */ /* 0x0003e40000000800 */
[--C-:B-1----:R-:W-:Y:S02]  /*10b40*/  FFMA.FTZ R0, R24, UR4, -R66.reuse ;  /* 0x0000000418007c23 */ /* 0x102fe40008010842 */
[----:B------:R-:W1:Y:S06]  /*10b50*/  LDSM.16.MT88.4 R24, [R184+0x4000] ;  /* 0x00400000b818783b */ /* 0x000e6c0000004200 */
[----:B------:R2:W-:Y:S02]  /*10b60*/  MUFU.EX2 R178, R0 ;  /* 0x0000000000b27308 */ /* 0x0005e40000000800 */
[--C-:B--2---:R-:W-:Y:S08]  /*10b70*/  FFMA.FTZ R0, R23, UR4, -R66.reuse ;  /* 0x0000000417007c23 */ /* 0x104ff00008010842 */
[----:B------:R2:W-:Y:S02]  /*10b80*/  MUFU.EX2 R229, R0 ;  /* 0x0000000000e57308 */ /* 0x0005e40000000800 */
[--C-:B--2---:R-:W-:Y:S01]  /*10b90*/  FFMA.FTZ R0, R46, UR4, -R66.reuse ;  /* 0x000000042e007c23 */ /* 0x104fe20008010842 */
[----:B------:R-:W-:Y:S07]  /*10ba0*/  F2FP.BF16.F32.PACK_AB R46, R226, R216 ;  /* 0x000000d8e22e723e */ /* 0x000fee00000010ff */
[----:B------:R2:W-:Y:S02]  /*10bb0*/  MUFU.EX2 R230, R0 ;  /* 0x0000000000e67308 */ /* 0x0005e40000000800 */
[----:B--2---:R-:W-:Y:S01]  /*10bc0*/  FFMA.FTZ R0, R47, UR4, -R66 ;  /* 0x000000042f007c23 */ /* 0x004fe20008010842 */
[----:B------:R-:W-:Y:S07]  /*10bd0*/  F2FP.BF16.F32.PACK_AB R47, R221, R215 ;  /* 0x000000d7dd2f723e */ /* 0x000fee00000010ff */
[----:B------:R2:W-:Y:S02]  /*10be0*/  MUFU.EX2 R235, R0 ;  /* 0x0000000000eb7308 */ /* 0x0005e40000000800 */
[--C-:B--2---:R-:W-:Y:S02]  /*10bf0*/  FFMA.FTZ R0, R55, UR4, -R64.reuse ;  /* 0x0000000437007c23 */ /* 0x104fe40008010840 */
[----:B------:R-:W2:Y:S06]  /*10c00*/  LDSM.16.MT88.4 R52, [R185+0x4000] ;  /* 0x00400000b934783b */ /* 0x000eac0000004200 */
[----:B------:R3:W-:Y:S02]  /*10c10*/  MUFU.EX2 R247, R0 ;  /* 0x0000000000f77308 */ /* 0x0007e40000000800 */
[--C-:B---3--:R-:W-:Y:S08]  /*10c20*/  FFMA.FTZ R0, R18, UR4, -R64.reuse ;  /* 0x0000000412007c23 */ /* 0x108ff00008010840 */
[----:B------:R3:W-:Y:S02]  /*10c30*/  MUFU.EX2 R35, R0 ;  /* 0x0000000000237308 */ /* 0x0007e40000000800 */
[----:B---3--:R-:W-:Y:S08]  /*10c40*/  FFMA.FTZ R0, R67, UR4, -R64 ;  /* 0x0000000443007c23 */ /* 0x008ff00008010840 */
[----:B------:R3:W4:Y:S02]  /*10c50*/  MUFU.EX2 R13, R0 ;  /* 0x00000000000d7308 */ /* 0x0007240000000800 */
[--C-:B---3--:R-:W-:Y:S01]  /*10c60*/  FFMA.FTZ R0, R56, UR4, -R65.reuse ;  /* 0x0000000438007c23 */ /* 0x108fe20008010841 */
[----:B----4-:R-:W-:Y:S07]  /*10c70*/  MOV R81, R13 ;  /* 0x0000000d00517202 */ /* 0x010fee0000000f00 */
[----:B------:R3:W-:Y:S02]  /*10c80*/  MUFU.EX2 R228, R0 ;  /* 0x0000000000e47308 */ /* 0x0007e40000000800 */
[--C-:B---3--:R-:W-:Y:S08]  /*10c90*/  FFMA.FTZ R0, R57, UR4, -R65.reuse ;  /* 0x0000000439007c23 */ /* 0x108ff00008010841 */
[----:B------:R3:W-:Y:S02]  /*10ca0*/  MUFU.EX2 R236, R0 ;  /* 0x0000000000ec7308 */ /* 0x0007e40000000800 */
[--C-:B---3--:R-:W-:Y:S08]  /*10cb0*/  FFMA.FTZ R0, R60, UR4, -R65.reuse ;  /* 0x000000043c007c23 */ /* 0x108ff00008010841 */
[----:B------:R3:W4:Y:S02]  /*10cc0*/  MUFU.EX2 R10, R0 ;  /* 0x00000000000a7308 */ /* 0x0007240000000800 */
[--C-:B---3--:R-:W-:Y:S01]  /*10cd0*/  FFMA.FTZ R0, R61, UR4, -R65.reuse ;  /* 0x000000043d007c23 */ /* 0x108fe20008010841 */
[----:B------:R-:W-:Y:S07]  /*10ce0*/  MOV R61, R16 ;  /* 0x00000010003d7202 */ /* 0x000fee0000000f00 */
[----:B------:R3:W5:Y:S02]  /*10cf0*/  MUFU.EX2 R11, R0 ;  /* 0x00000000000b7308 */ /* 0x0007640000000800 */
[--C-:B---3--:R-:W-:Y:S08]  /*10d00*/  FFMA.FTZ R0, R58, UR4, -R66.reuse ;  /* 0x000000043a007c23 */ /* 0x108ff00008010842 */
[----:B------:R3:W-:Y:S02]  /*10d10*/  MUFU.EX2 R217, R0 ;  /* 0x0000000000d97308 */ /* 0x0007e40000000800 */
[--C-:B---3--:R-:W-:Y:S02]  /*10d20*/  FFMA.FTZ R0, R59, UR4, -R66.reuse ;  /* 0x000000043b007c23 */ /* 0x108fe40008010842 */
[----:B------:R-:W3:Y:S06]  /*10d30*/  LDSM.16.MT88.4 R56, [R184+0x4400] ;  /* 0x00440000b838783b */ /* 0x000eec0000004200 */
[----:B------:R1:W-:Y:S02]  /*10d40*/  MUFU.EX2 R234, R0 ;  /* 0x0000000000ea7308 */ /* 0x0003e40000000800 */
[--C-:B-1----:R-:W-:Y:S01]  /*10d50*/  FFMA.FTZ R0, R62, UR4, -R66.reuse ;  /* 0x000000043e007c23 */ /* 0x102fe20008010842 */
[----:B------:R-:W-:Y:S07]  /*10d60*/  MOV R62, R15 ;  /* 0x0000000f003e7202 */ /* 0x000fee0000000f00 */
[----:B------:R1:W-:Y:S02]  /*10d70*/  MUFU.EX2 R250, R0 ;  /* 0x0000000000fa7308 */ /* 0x0003e40000000800 */
[----:B-1----:R-:W-:Y:S08]  /*10d80*/  FFMA.FTZ R0, R63, UR4, -R66 ;  /* 0x000000043f007c23 */ /* 0x002ff00008010842 */
[----:B------:R1:W-:Y:S02]  /*10d90*/  MUFU.EX2 R34, R0 ;  /* 0x0000000000227308 */ /* 0x0003e40000000800 */
[--C-:B-1----:R-:W-:Y:S08]  /*10da0*/  FFMA.FTZ R0, R71, UR4, -R64.reuse ;  /* 0x0000000447007c23 */ /* 0x102ff00008010840 */
[----:B------:R-:W-:Y:S10]  /*10db0*/  MUFU.EX2 R71, R2 ;  /* 0x0000000200477308 */ /* 0x000ff40000000800 */
[----:B------:R1:W-:Y:S02]  /*10dc0*/  MUFU.EX2 R30, R0 ;  /* 0x00000000001e7308 */ /* 0x0003e40000000800 */
[--C-:B-1----:R-:W-:Y:S01]  /*10dd0*/  FFMA.FTZ R0, R82, UR4, -R64.reuse ;  /* 0x0000000452007c23 */ /* 0x102fe20008010840 */
[----:B----4-:R-:W-:Y:S07]  /*10de0*/  MOV R82, R10 ;  /* 0x0000000a00527202 */ /* 0x010fee0000000f00 */
[----:B------:R1:W-:Y:S02]  /*10df0*/  MUFU.EX2 R60, R0 ;  /* 0x00000000003c7308 */ /* 0x0003e40000000800 */
[----:B-1----:R-:W-:Y:S01]  /*10e00*/  FFMA.FTZ R0, R83, UR4, -R64 ;  /* 0x0000000453007c23 */ /* 0x002fe20008010840 */
[----:B-----5:R-:W-:Y:S07]  /*10e10*/  MOV R83, R11 ;  /* 0x0000000b00537202 */ /* 0x020fee0000000f00 */
[----:B------:R1:W-:Y:S02]  /*10e20*/  MUFU.EX2 R23, R0 ;  /* 0x0000000000177308 */ /* 0x0003e40000000800 */
[--C-:B-1----:R-:W-:Y:S08]  /*10e30*/  FFMA.FTZ R0, R72, UR4, -R65.reuse ;  /* 0x0000000448007c23 */ /* 0x102ff00008010841 */
[----:B------:R1:W-:Y:S02]  /*10e40*/  MUFU.EX2 R252, R0 ;  /* 0x0000000000fc7308 */ /* 0x0003e40000000800 */
[--C-:B-1----:R-:W-:Y:S01]  /*10e50*/  FFMA.FTZ R0, R73, UR4, -R65.reuse ;  /* 0x0000000449007c23 */ /* 0x102fe20008010841 */
[----:B------:R-:W-:Y:S07]  /*10e60*/  MOV R73, R12 ;  /* 0x0000000c00497202 */ /* 0x000fee0000000f00 */
[----:B------:R1:W-:Y:S02]  /*10e70*/  MUFU.EX2 R29, R0 ;  /* 0x00000000001d7308 */ /* 0x0003e40000000800 */
[--C-:B-1----:R-:W-:Y:S08]  /*10e80*/  FFMA.FTZ R0, R76, UR4, -R65.reuse ;  /* 0x000000044c007c23 */ /* 0x102ff00008010841 */
[----:B------:R1:W-:Y:S02]  /*10e90*/  MUFU.EX2 R63, R0 ;  /* 0x00000000003f7308 */ /* 0x0003e40000000800 */
[--C-:B-1----:R-:W-:Y:S08]  /*10ea0*/  FFMA.FTZ R0, R77, UR4, -R65.reuse ;  /* 0x000000044d007c23 */ /* 0x102ff00008010841 */
[----:B------:R-:W-:Y:S10]  /*10eb0*/  MUFU.EX2 R77, R5 ;  /* 0x00000005004d7308 */ /* 0x000ff40000000800 */
[----:B------:R1:W-:Y:S02]  /*10ec0*/  MUFU.EX2 R17, R0 ;  /* 0x0000000000117308 */ /* 0x0003e40000000800 */
[----:B-1----:R-:W-:Y:S01]  /*10ed0*/  FFMA.FTZ R0, R74, UR4, -R66 ;  /* 0x000000044a007c23 */ /* 0x002fe20008010842 */
[----:B------:R-:W-:Y:S07]  /*10ee0*/  FFMA.FTZ R74, R130, UR4, -R64 ;  /* 0x00000004824a7c23 */ /* 0x000fee0008010840 */
[----:B------:R1:W-:Y:S10]  /*10ef0*/  MUFU.EX2 R246, R0 ;  /* 0x0000000000f67308 */ /* 0x0003f40000000800 */
[----:B------:R-:W-:Y:S01]  /*10f00*/  MUFU.EX2 R74, R74 ;  /* 0x0000004a004a7308 */ /* 0x000fe20000000800 */
[--C-:B-1----:R-:W-:Y:S01]  /*10f10*/  FFMA.FTZ R0, R75, UR4, -R66.reuse ;  /* 0x000000044b007c23 */ /* 0x102fe20008010842 */
[--C-:B------:R-:W-:Y:S08]  /*10f20*/  FFMA.FTZ R75, R120, UR4, -R65.reuse ;  /* 0x00000004784b7c23 */ /* 0x100ff00008010841 */
[----:B------:R1:W-:Y:S02]  /*10f30*/  MUFU.EX2 R249, R0 ;  /* 0x0000000000f97308 */ /* 0x0003e40000000800 */
[--C-:B-1----:R-:W-:Y:S01]  /*10f40*/  FFMA.FTZ R0, R78, UR4, -R66.reuse ;  /* 0x000000044e007c23 */ /* 0x102fe20008010842 */
[----:B------:R-:W-:Y:S07]  /*10f50*/  FFMA.FTZ R78, R121, UR4, -R65 ;  /* 0x00000004794e7c23 */ /* 0x000fee0008010841 */
[----:B------:R1:W-:Y:S02]  /*10f60*/  MUFU.EX2 R72, R0 ;  /* 0x0000000000487308 */ /* 0x0003e40000000800 */
[----:B-1----:R-:W-:Y:S08]  /*10f70*/  FFMA.FTZ R0, R79, UR4, -R66 ;  /* 0x000000044f007c23 */ /* 0x002ff00008010842 */
[----:B------:R1:W-:Y:S02]  /*10f80*/  MUFU.EX2 R8, R0 ;  /* 0x0000000000087308 */ /* 0x0003e40000000800 */
[----:B-1----:R-:W-:Y:S05]  /*10f90*/  FSEL R0, R41, RZ, P3 ;  /* 0x000000ff29007208 */ /* 0x002fea0001800000 */
[----:B------:R-:W-:Y:S01]  /*10fa0*/  FADD.FTZ R2, -R0, R3 ;  /* 0x0000000300027221 */ /* 0x000fe20000010100 */
[----:B------:R-:W-:Y:S02]  /*10fb0*/  FSEL R0, R40, RZ, P2 ;  /* 0x000000ff28007208 */ /* 0x000fe40001000000 */
[----:B------:R-:W-:Y:S01]  /*10fc0*/  FSEL R3, R39, RZ, P1 ;  /* 0x000000ff27037208 */ /* 0x000fe20000800000 */
[----:B------:R-:W-:Y:S02]  /*10fd0*/  FMUL.FTZ R2, R2, UR4 ;  /* 0x0000000402027c20 */ /* 0x000fe40008410000 */
[----:B------:R-:W-:Y:S02]  /*10fe0*/  FADD.FTZ R0, -R0, R132 ;  /* 0x0000008400007221 */ /* 0x000fe40000010100 */
[----:B------:R1:W4:Y:S01]  /*10ff0*/  MUFU.EX2 R37, R2 ;  /* 0x0000000200257308 */ /* 0x0003220000000800 */
[----:B------:R-:W-:Y:S01]  /*11000*/  FADD.FTZ R3, -R3, R133 ;  /* 0x0000008503037221 */ /* 0x000fe20000010100 */
[----:B-1----:R-:W-:Y:S01]  /*11010*/  FMUL.FTZ R2, R0, UR4 ;  /* 0x0000000400027c20 */ /* 0x002fe20008410000 */
[C---:B----4-:R-:W-:Y:S01]  /*11020*/  FMUL.FTZ R21, R37.reuse, R153 ;  /* 0x0000009925157220 */ /* 0x050fe20000410000 */
[----:B------:R-:W-:Y:S01]  /*11030*/  FSEL R0, R38, RZ, P0 ;  /* 0x000000ff26007208 */ /* 0x000fe20000000000 */
[C---:B------:R-:W-:Y:S05]  /*11040*/  FMUL.FTZ R20, R37.reuse, R152 ;  /* 0x0000009825147220 */ /* 0x040fea0000410000 */
[----:B------:R1:W4:Y:S01]  /*11050*/  MUFU.EX2 R36, R2 ;  /* 0x0000000200247308 */ /* 0x0003220000000800 */
[C---:B------:R-:W-:Y:S01]  /*11060*/  FMUL.FTZ R4, R37.reuse, R140 ;  /* 0x0000008c25047220 */ /* 0x040fe20000410000 */
[C---:B------:R-:W-:Y:S01]  /*11070*/  FMUL.FTZ R5, R37.reuse, R141 ;  /* 0x0000008d25057220 */ /* 0x040fe20000410000 */
[----:B------:R-:W-:Y:S01]  /*11080*/  FADD.FTZ R0, -R0, R134 ;  /* 0x0000008600007221 */ /* 0x000fe20000010100 */
[----:B------:R-:W-:Y:S01]  /*11090*/  FMUL.FTZ R16, R37, R144 ;  /* 0x0000009025107220 */ /* 0x000fe20000410000 */
[----:B------:R-:W-:Y:S01]  /*110a0*/  MOV R140, R71 ;  /* 0x00000047008c7202 */ /* 0x000fe20000000f00 */
[----:B------:R-:W-:Y:S01]  /*110b0*/  FFMA.FTZ R71, R118, UR4, -R64 ;  /* 0x0000000476477c23 */ /* 0x000fe20008010840 */
[----:B------:R-:W-:Y:S01]  /*110c0*/  FMUL.FTZ R0, R0, UR4 ;  /* 0x0000000400007c20 */ /* 0x000fe20008410000 */
[----:B------:R-:W-:Y:S01]  /*110d0*/  MOV R141, R70 ;  /* 0x00000046008d7202 */ /* 0x000fe20000000f00 */
[--C-:B------:R-:W-:Y:S03]  /*110e0*/  FFMA.FTZ R70, R117, UR4, -R43.reuse ;  /* 0x0000000475467c23 */ /* 0x100fe6000801082b */
[----:B------:R-:W-:Y:S01]  /*110f0*/  MUFU.EX2 R71, R71 ;  /* 0x0000004700477308 */ /* 0x000fe20000000800 */
[----:B-1----:R-:W-:Y:S01]  /*11100*/  FMUL.FTZ R2, R3, UR4 ;  /* 0x0000000403027c20 */ /* 0x002fe20008410000 */
[--C-:B------:R-:W-:Y:S01]  /*11110*/  FFMA.FTZ R3, R96, UR4, -R43.reuse ;  /* 0x0000000460037c23 */ /* 0x100fe2000801082b */
[C---:B----4-:R-:W-:Y:S01]  /*11120*/  FMUL.FTZ R6, R36.reuse, R142 ;  /* 0x0000008e24067220 */ /* 0x050fe20000410000 */
[----:B------:R-:W-:Y:S06]  /*11130*/  MOV R142, R8 ;  /* 0x00000008008e7202 */ /* 0x000fec0000000f00 */
[----:B------:R-:W1:Y:S01]  /*11140*/  MUFU.EX2 R0, R0 ;  /* 0x0000000000007308 */ /* 0x000e620000000800 */
[C---:B------:R-:W-:Y:S01]  /*11150*/  FMUL.FTZ R7, R36.reuse, R143 ;  /* 0x0000008f24077220 */ /* 0x040fe20000410000 */
[C---:B------:R-:W-:Y:S01]  /*11160*/  FMUL.FTZ R18, R36.reuse, R146 ;  /* 0x0000009224127220 */ /* 0x040fe20000410000 */
[----:B------:R-:W-:Y:S01]  /*11170*/  MOV R146, R82 ;  /* 0x0000005200927202 */ /* 0x000fe20000000f00 */
[C---:B------:R-:W-:Y:S01]  /*11180*/  FMUL.FTZ R19, R36.reuse, R147 ;  /* 0x0000009324137220 */ /* 0x040fe20000410000 */
[----:B------:R-:W-:Y:S01]  /*11190*/  MOV R147, R35 ;  /* 0x0000002300937202 */ /* 0x000fe20000000f00 */
[C---:B------:R-:W-:Y:S01]  /*111a0*/  FMUL.FTZ R22, R36.reuse, R154 ;  /* 0x0000009a24167220 */ /* 0x040fe20000410000 */
[C---:B------:R-:W-:Y:S01]  /*111b0*/  FMUL.FTZ R35, R36.reuse, R163 ;  /* 0x000000a324237220 */ /* 0x040fe20000410000 */
[-C--:B------:R-:W-:Y:S02]  /*111c0*/  HMMA.16816.F32.BF16 R4, R44, R24.reuse, R4 ;  /* 0x000000182c04723c */ /* 0x080fe40000041804 */
[----:B------:R4:W-:Y:S03]  /*111d0*/  MUFU.EX2 R68, R3 ;  /* 0x0000000300447308 */ /* 0x0009e60000000800 */
[----:B------:R-:W-:Y:S01]  /*111e0*/  MOV R143, R17 ;  /* 0x00000011008f7202 */ /* 0x000fe20000000f00 */
[----:B------:R-:W-:Y:S01]  /*111f0*/  FMUL.FTZ R17, R37, R145 ;  /* 0x0000009125117220 */ /* 0x000fe20000410000 */
[----:B------:R-:W-:Y:S01]  /*11200*/  MOV R154, R23 ;  /* 0x00000017009a7202 */ /* 0x000fe20000000f00 */
[----:B------:R-:W-:Y:S04]  /*11210*/  FMUL.FTZ R23, R36, R155 ;  /* 0x0000009b24177220 */ /* 0x000fe80000410000 */
[----:B------:R-:W5:Y:S01]  /*11220*/  MUFU.EX2 R2, R2 ;  /* 0x0000000200027308 */ /* 0x000f620000000800 */
[C---:B-1----:R-:W-:Y:S01]  /*11230*/  FMUL.FTZ R14, R0.reuse, R150 ;  /* 0x00000096000e7220 */ /* 0x042fe20000410000 */
[C---:B------:R-:W-:Y:S01]  /*11240*/  FMUL.FTZ R10, R0.reuse, R138 ;  /* 0x0000008a000a7220 */ /* 0x040fe20000410000 */
[----:B------:R-:W3:Y:S01]  /*11250*/  LDL.LU R150, [R1+0x68] ;  /* 0x0000680001967983 */ /* 0x000ee20000300800 */
[C---:B------:R-:W-:Y:S01]  /*11260*/  FMUL.FTZ R11, R0.reuse, R139 ;  /* 0x0000008b000b7220 */ /* 0x040fe20000410000 */
[----:B------:R-:W-:Y:S01]  /*11270*/  FMUL.FTZ R15, R0, R151 ;  /* 0x00000097000f7220 */ /* 0x000fe20000410000 */
[----:B------:R-:W-:Y:S01]  /*11280*/  MOV R155, R73 ;  /* 0x00000049009b7202 */ /* 0x000fe20000000f00 */
[----:B------:R-:W3:Y:S01]  /*11290*/  LDL.LU R79, [R1+0x6c] ;  /* 0x00006c00014f7983 */ /* 0x000ee20000300800 */
[--C-:B----4-:R-:W-:Y:S01]  /*112a0*/  FFMA.FTZ R3, R97, UR4, -R43.reuse ;  /* 0x0000000461037c23 */ /* 0x110fe2000801082b */
[----:B------:R-:W-:Y:S02]  /*112b0*/  MOV R73, R83 ;  /* 0x0000005300497202 */ /* 0x000fe40000000f00 */
[----:B------:R-:W-:Y:S01]  /*112c0*/  MOV R83, R80 ;  /* 0x0000005000537202 */ /* 0x000fe20000000f00 */
[----:B------:R1:W4:Y:S01]  /*112d0*/  MUFU.EX2 R67, R3 ;  /* 0x0000000300437308 */ /* 0x0003220000000800 */
[----:B------:R-:W-:Y:S02]  /*112e0*/  MOV R80, R62 ;  /* 0x0000003e00507202 */ /* 0x000fe40000000f00 */
[----:B------:R-:W-:Y:S01]  /*112f0*/  MOV R145, R83 ;  /* 0x0000005300917202 */ /* 0x000fe20000000f00 */
[C---:B-----5:R-:W-:Y:S01]  /*11300*/  FMUL.FTZ R12, R2.reuse, R148 ;  /* 0x00000094020c7220 */ /* 0x060fe20000410000 */
[C---:B------:R-:W-:Y:S01]  /*11310*/  FMUL.FTZ R9, R2.reuse, R137 ;  /* 0x0000008902097220 */ /* 0x040fe20000410000 */
[C---:B------:R-:W-:Y:S01]  /*11320*/  FMUL.FTZ R8, R2.reuse, R136 ;  /* 0x0000008802087220 */ /* 0x040fe20000410000 */
[----:B------:R-:W-:Y:S01]  /*11330*/  FMUL.FTZ R13, R2, R149 ;  /* 0x00000095020d7220 */ /* 0x000fe20000410000 */
[----:B------:R-:W-:Y:S01]  /*11340*/  MOV R138, R69 ;  /* 0x00000045008a7202 */ /* 0x000fe20000000f00 */
[----:B------:R-:W-:Y:S01]  /*11350*/  FFMA.FTZ R69, R116, UR4, -R43 ;  /* 0x0000000474457c23 */ /* 0x000fe2000801082b */
[----:B------:R-:W-:Y:S01]  /*11360*/  MOV R139, R68 ;  /* 0x00000044008b7202 */ /* 0x000fe20000000f00 */
[----:B------:R-:W-:Y:S01]  /*11370*/  FFMA.FTZ R68, R111, UR4, -R66 ;  /* 0x000000046f447c23 */ /* 0x000fe20008010842 */
[----:B------:R-:W-:Y:S01]  /*11380*/  MOV R76, R80 ;  /* 0x00000050004c7202 */ /* 0x000fe20000000f00 */
[C---:B------:R-:W-:Y:S04]  /*11390*/  HMMA.16816.F32.BF16 R8, R48.reuse, R24, R8 ;  /* 0x000000183008723c */ /* 0x040fe80000041808 */
[--C-:B-1----:R-:W-:Y:S01]  /*113a0*/  FFMA.FTZ R3, R98, UR4, -R64.reuse ;  /* 0x0000000462037c23 */ /* 0x102fe20008010840 */
[----:B------:R-:W-:Y:S01]  /*113b0*/  MOV R151, R139 ;  /* 0x0000008b00977202 */ /* 0x000fe20000000f00 */
[-C--:B------:R-:W-:Y:S02]  /*113c0*/  HMMA.16816.F32.BF16 R12, R48, R26.reuse, R12 ;  /* 0x0000001a300c723c */ /* 0x080fe4000004180c */
[----:B------:R1:W-:Y:S03]  /*113d0*/  MUFU.EX2 R148, R3 ;  /* 0x0000000300947308 */ /* 0x0003e60000000800 */
[C---:B------:R-:W-:Y:S01]  /*113e0*/  FMUL.FTZ R24, R2.reuse, R156 ;  /* 0x0000009c02187220 */ /* 0x040fe20000410000 */
[C---:B------:R-:W-:Y:S05]  /*113f0*/  HMMA.16816.F32.BF16 R16, R44.reuse, R26, R16 ;  /* 0x0000001a2c10723c */ /* 0x040fea0000041810 */
[----:B------:R-:W-:Y:S01]  /*11400*/  FMUL.FTZ R25, R2, R157 ;  /* 0x0000009d02197220 */ /* 0x000fe20000410000 */
[-C--:B--2---:R-:W-:Y:S05]  /*11410*/  HMMA.16816.F32.BF16 R20, R44, R52.reuse, R20 ;  /* 0x000000342c14723c */ /* 0x084fea0000041814 */
[C---:B------:R-:W-:Y:S01]  /*11420*/  FMUL.FTZ R27, R0.reuse, R159 ;  /* 0x0000009f001b7220 */ /* 0x040fe20000410000 */
[----:B------:R-:W-:Y:S01]  /*11430*/  MOV R159, R28 ;  /* 0x0000001c009f7202 */ /* 0x000fe20000000f00 */
[--C-:B-1----:R-:W-:Y:S01]  /*11440*/  FFMA.FTZ R3, R99, UR4, -R64.reuse ;  /* 0x0000000463037c23 */ /* 0x102fe20008010840 */
[----:B------:R-:W-:Y:S03]  /*11450*/  FMUL.FTZ R26, R0, R158 ;  /* 0x0000009e001a7220 */ /* 0x000fe60000410000 */
[----:B------:R1:W2:Y:S01]  /*11460*/  MUFU.EX2 R153, R3 ;  /* 0x0000000300997308 */ /* 0x0002a20000000800 */
[C---:B------:R-:W-:Y:S01]  /*11470*/  FMUL.FTZ R28, R2.reuse, R164 ;  /* 0x000000a4021c7220 */ /* 0x040fe20000410000 */
[----:B------:R-:W-:Y:S01]  /*11480*/  MOV R164, R29 ;  /* 0x0000001d00a47202 */ /* 0x000fe20000000f00 */
[----:B------:R-:W-:Y:S01]  /*11490*/  FMUL.FTZ R29, R2, R165 ;  /* 0x000000a5021d7220 */ /* 0x000fe20000410000 */
[C---:B------:R-:W-:Y:S04]  /*114a0*/  HMMA.16816.F32.BF16 R24, R48.reuse, R52, R24 ;  /* 0x000000343018723c */ /* 0x040fe80000041818 */
[----:B------:R-:W-:Y:S01]  /*114b0*/  MOV R165, R30 ;  /* 0x0000001e00a57202 */ /* 0x000fe20000000f00 */
[C---:B------:R-:W-:Y:S01]  /*114c0*/  FMUL.FTZ R30, R0.reuse, R166 ;  /* 0x000000a6001e7220 */ /* 0x040fe20000410000 */
[----:B------:R-:W-:Y:S01]  /*114d0*/  MOV R166, R31 ;  /* 0x0000001f00a67202 */ /* 0x000fe20000000f00 */
[----:B------:R-:W-:Y:S01]  /*114e0*/  FMUL.FTZ R31, R0, R167 ;  /* 0x000000a7001f7220 */ /* 0x000fe20000410000 */
[----:B------:R-:W-:Y:S03]  /*114f0*/  MOV R156, R72 ;  /* 0x00000048009c7202 */ /* 0x000fe60000000f00 */
[----:B------:R-:W-:Y:S01]  /*11500*/  MOV R167, R32 ;  /* 0x0000002000a77202 */ /* 0x000fe20000000f00 */
[C---:B------:R-:W-:Y:S01]  /*11510*/  FMUL.FTZ R32, R37.reuse, R160 ;  /* 0x000000a025207220 */ /* 0x040fe20000410000 */
[--C-:B-1----:R-:W-:Y:S01]  /*11520*/  FFMA.FTZ R3, R88, UR4, -R65.reuse ;  /* 0x0000000458037c23 */ /* 0x102fe20008010841 */
[-C--:B------:R-:W-:Y:S03]  /*11530*/  HMMA.16816.F32.BF16 R28, R48, R54.reuse, R28 ;  /* 0x00000036301c723c */ /* 0x080fe6000004181c */
[----:B------:R1:W-:Y:S01]  /*11540*/  MUFU.EX2 R137, R3 ;  /* 0x0000000300897308 */ /* 0x0003e20000000800 */
[----:B------:R-:W-:Y:S02]  /*11550*/  MOV R72, R81 ;  /* 0x0000005100487202 */ /* 0x000fe40000000f00 */
[----:B------:R-:W-:Y:S02]  /*11560*/  MOV R157, R63 ;  /* 0x0000003f009d7202 */ /* 0x000fe40000000f00 */
[----:B------:R-:W-:Y:S03]  /*11570*/  MOV R81, R61 ;  /* 0x0000003d00517202 */ /* 0x000fe60000000f00 */
[----:B------:R-:W-:Y:S02]  /*11580*/  MOV R158, R60 ;  /* 0x0000003c009e7202 */ /* 0x000fe40000000f00 */
[----:B------:R-:W-:Y:S01]  /*11590*/  MOV R160, R33 ;  /* 0x0000002100a07202 */ /* 0x000fe20000000f00 */
[----:B------:R-:W-:Y:S01]  /*115a0*/  FMUL.FTZ R33, R37, R161 ;  /* 0x000000a125217220 */ /* 0x000fe20000410000 */
[----:B------:R-:W5:Y:S01]  /*115b0*/  LDSM.16.MT88.4 R60, [R185+0x4400] ;  /* 0x00440000b93c783b */ /* 0x000f620000004200 */
[----:B------:R-:W-:Y:S01]  /*115c0*/  MOV R161, R34 ;  /* 0x0000002200a17202 */ /* 0x000fe20000000f00 */
[----:B------:R-:W-:Y:S01]  /*115d0*/  FMUL.FTZ R34, R36, R162 ;  /* 0x000000a224227220 */ /* 0x000fe20000410000 */
[----:B------:R-:W-:Y:S01]  /*115e0*/  MOV R144, R72 ;  /* 0x0000004800907202 */ /* 0x000fe20000000f00 */
[----:B------:R-:W-:Y:S01]  /*115f0*/  FFMA.FTZ R72, R119, UR4, -R64 ;  /* 0x0000000477487c23 */ /* 0x000fe20008010840 */
[--C-:B-1----:R-:W-:Y:S01]  /*11600*/  FFMA.FTZ R3, R89, UR4, -R65.reuse ;  /* 0x0000000459037c23 */ /* 0x102fe20008010841 */
[----:B------:R-:W-:Y:S02]  /*11610*/  F2FP.BF16.F32.PACK_AB R48, R211, R207 ;  /* 0x000000cfd330723e */ /* 0x000fe400000010ff */
[----:B------:R-:W2:Y:S01]  /*11620*/  LDL.LU R89, [R1+0x70] ;  /* 0x0000700001597983 */ /* 0x000ea20000300800 */
[----:B------:R-:W-:Y:S01]  /*11630*/  HMMA.16816.F32.BF16 R32, R44, R54, R32 ;  /* 0x000000362c20723c */ /* 0x000fe20000041820 */
[----:B------:R1:W2:Y:S02]  /*11640*/  MUFU.EX2 R136, R3 ;  /* 0x0000000300887308 */ /* 0x0002a40000000800 */
[----:B------:R-:W2:Y:S01]  /*11650*/  LDL.LU R88, [R1+0x74] ;  /* 0x0000740001587983 */ /* 0x000ea20000300800 */
[----:B------:R-:W-:Y:S02]  /*11660*/  F2FP.BF16.F32.PACK_AB R49, R206, R183 ;  /* 0x000000b7ce31723e */ /* 0x000fe400000010ff */
[----:B------:R-:W-:Y:S01]  /*11670*/  F2FP.BF16.F32.PACK_AB R50, R219, R213 ;  /* 0x000000d5db32723e */ /* 0x000fe200000010ff */
[----:B------:R-:W4:Y:S01]  /*11680*/  LDSM.16.MT88.4 R52, [R184+0x4800] ;  /* 0x00480000b834783b */ /* 0x000f220000004200 */
[----:B------:R-:W-:Y:S03]  /*11690*/  F2FP.BF16.F32.PACK_AB R51, R227, R209 ;  /* 0x000000d1e333723e */ /* 0x000fe600000010ff */
[----:B------:R-:W-:Y:S01]  /*116a0*/  MUFU.EX2 R72, R72 ;  /* 0x0000004800487308 */ /* 0x000fe20000000800 */
[----:B------:R-:W-:Y:S02]  /*116b0*/  F2FP.BF16.F32.PACK_AB R44, R179, R176 ;  /* 0x000000b0b32c723e */ /* 0x000fe400000010ff */
[----:B------:R-:W-:Y:S01]  /*116c0*/  F2FP.BF16.F32.PACK_AB R46, R214, R205 ;  /* 0x000000cdd62e723e */ /* 0x000fe200000010ff */
[-C--:B---3--:R-:W-:Y:S05]  /*116d0*/  HMMA.16816.F32.BF16 R4, R48, R56.reuse, R4 ;  /* 0x000000383004723c */ /* 0x088fea0000041804 */
[--C-:B-1----:R-:W-:Y:S01]  /*116e0*/  FFMA.FTZ R3, R92, UR4, -R65.reuse ;  /* 0x000000045c037c23 */ /* 0x102fe20008010841 */
[----:B------:R-:W-:Y:S02]  /*116f0*/  F2FP.BF16.F32.PACK_AB R45, R171, R170 ;  /* 0x000000aaab2d723e */ /* 0x000fe400000010ff */
[----:B------:R-:W-:Y:S01]  /*11700*/  F2FP.BF16.F32.PACK_AB R47, R212, R177 ;  /* 0x000000b1d42f723e */ /* 0x000fe200000010ff */
[----:B------:R1:W-:Y:S02]  /*11710*/  MUFU.EX2 R134, R3 ;  /* 0x0000000300867308 */ /* 0x0003e40000000800 */
[----:B------:R-:W-:Y:S01]  /*11720*/  MOV R163, R81 ;  /* 0x0000005100a37202 */ /* 0x000fe20000000f00 */
[----:B------:R-:W-:Y:S01]  /*11730*/  FFMA.FTZ R81, R124, UR4, -R65 ;  /* 0x000000047c517c23 */ /* 0x000fe20008010841 */
[----:B------:R-:W-:Y:S01]  /*11740*/  MOV R162, R73 ;  /* 0x0000004900a27202 */ /* 0x000fe20000000f00 */
[----:B------:R-:W-:Y:S01]  /*11750*/  FFMA.FTZ R73, R128, UR4, -R43 ;  /* 0x0000000480497c23 */ /* 0x000fe2000801082b */
[C---:B------:R-:W-:Y:S04]  /*11760*/  HMMA.16816.F32.BF16 R8, R44.reuse, R56, R8 ;  /* 0x000000382c08723c */ /* 0x040fe80000041808 */
[----:B------:R-:W-:Y:S01]  /*11770*/  MOV R139, R141 ;  /* 0x0000008d008b7202 */ /* 0x000fe20000000f00 */
[----:B------:R-:W-:Y:S01]  /*11780*/  MUFU.EX2 R73, R73 ;  /* 0x0000004900497308 */ /* 0x000fe20000000800 */
[-C--:B------:R-:W-:Y:S05]  /*11790*/  HMMA.16816.F32.BF16 R12, R44, R58.reuse, R12 ;  /* 0x0000003a2c0c723c */ /* 0x080fea000004180c */
[----:B-1----:R-:W-:Y:S01]  /*117a0*/  FFMA.FTZ R3, R93, UR4, -R65 ;  /* 0x000000045d037c23 */ /* 0x002fe20008010841 */
[C---:B------:R-:W-:Y:S01]  /*117b0*/  HMMA.16816.F32.BF16 R16, R48.reuse, R58, R16 ;  /* 0x0000003a3010723c */ /* 0x040fe20000041810 */
[----:B------:R-:W1:Y:S02]  /*117c0*/  LDSM.16.MT88.4 R56, [R185+0x4800] ;  /* 0x00480000b938783b */ /* 0x000e640000004200 */
[----:B------:R3:W2:Y:S02]  /*117d0*/  MUFU.EX2 R152, R3 ;  /* 0x0000000300987308 */ /* 0x0006a40000000800 */
[----:B------:R-:W-:Y:S01]  /*117e0*/  MOV R141, R77 ;  /* 0x0000004d008d7202 */ /* 0x000fe20000000f00 */
[-C--:B-----5:R-:W-:Y:S05]  /*117f0*/  HMMA.16816.F32.BF16 R20, R48, R60.reuse, R20 ;  /* 0x0000003c3014723c */ /* 0x0a0fea0000041814 */
[----:B----4-:R-:W-:Y:S01]  /*11800*/  MOV R149, R67 ;  /* 0x0000004300957202 */ /* 0x010fe20000000f00 */
[C---:B------:R-:W-:Y:S05]  /*11810*/  HMMA.16816.F32.BF16 R24, R44.reuse, R60, R24 ;  /* 0x0000003c2c18723c */ /* 0x040fea0000041818 */
[--C-:B------:R-:W-:Y:S01]  /*11820*/  FFMA.FTZ R67, R110, UR4, -R66.reuse ;  /* 0x000000046e437c23 */ /* 0x100fe20008010842 */
[-C--:B------:R-:W-:Y:S03]  /*11830*/  HMMA.16816.F32.BF16 R28, R44, R62.reuse, R28 ;  /* 0x0000003e2c1c723c */ /* 0x080fe6000004181c */
[----:B------:R-:W-:Y:S02]  /*11840*/  MUFU.EX2 R77, R67 ;  /* 0x00000043004d7308 */ /* 0x000fe40000000800 */
[--C-:B---3--:R-:W-:Y:S01]  /*11850*/  FFMA.FTZ R3, R90, UR4, -R66.reuse ;  /* 0x000000045a037c23 */ /* 0x108fe20008010842 */
[----:B------:R-:W-:Y:S01]  /*11860*/  HMMA.16816.F32.BF16 R32, R48, R62, R32 ;  /* 0x0000003e3020723c */ /* 0x000fe20000041820 */
[----:B------:R-:W3:Y:S06]  /*11870*/  LDSM.16.MT88.4 R60, [R184+0x4c00] ;  /* 0x004c0000b83c783b */ /* 0x000eec0000004200 */
[----:B------:R4:W-:Y:S01]  /*11880*/  MUFU.EX2 R133, R3 ;  /* 0x0000000300857308 */ /* 0x0009e20000000800 */
[----:B------:R-:W-:Y:S03]  /*11890*/  F2FP.BF16.F32.PACK_AB R44, R240, R233 ;  /* 0x000000e9f02c723e */ /* 0x000fe600000010ff */
[----:B------:R-:W-:Y:S02]  /*118a0*/  F2FP.BF16.F32.PACK_AB R45, R241, R232 ;  /* 0x000000e8f12d723e */ /* 0x000fe400000010ff */
[----:B------:R-:W-:Y:S02]  /*118b0*/  F2FP.BF16.F32.PACK_AB R46, R251, R245 ;  /* 0x000000f5fb2e723e */ /* 0x000fe400000010ff */
[----:B------:R-:W-:Y:S02]  /*118c0*/  F2FP.BF16.F32.PACK_AB R47, R248, R243 ;  /* 0x000000f3f82f723e */ /* 0x000fe400000010ff */
[----:B------:R-:W-:Y:S01]  /*118d0*/  MUFU.EX2 R67, R78 ;  /* 0x0000004e00437308 */ /* 0x000fe20000000800 */
[----:B------:R-:W-:Y:S02]  /*118e0*/  F2FP.BF16.F32.PACK_AB R48, R231, R218 ;  /* 0x000000dae730723e */ /* 0x000fe400000010ff */
[----:B------:R-:W-:Y:S02]  /*118f0*/  F2FP.BF16.F32.PACK_AB R50, R242, R237 ;  /* 0x000000edf232723e */ /* 0x000fe400000010ff */
[----:B------:R-:W-:Y:S01]  /*11900*/  F2FP.BF16.F32.PACK_AB R49, R229, R178 ;  /* 0x000000b2e531723e */ /* 0x000fe200000010ff */
[-C--:B------:R-:W-:Y:S05]  /*11910*/  HMMA.16816.F32.BF16 R4, R44, R52.reuse, R4 ;  /* 0x000000342c04723c */ /* 0x080fea0000041804 */
[--C-:B----4-:R-:W-:Y:S01]  /*11920*/  FFMA.FTZ R3, R91, UR4, -R66.reuse ;  /* 0x000000045b037c23 */ /* 0x110fe20008010842 */
[----:B------:R-:W-:Y:S03]  /*11930*/  F2FP.BF16.F32.PACK_AB R51, R235, R230 ;  /* 0x000000e6eb33723e */ /* 0x000fe600000010ff */
[----:B------:R4:W5:Y:S04]  /*11940*/  MUFU.EX2 R99, R3 ;  /* 0x0000000300637308 */ /* 0x0009680000000800 */
[C---:B------:R-:W-:Y:S06]  /*11950*/  HMMA.16816.F32.BF16 R8, R48.reuse, R52, R8 ;  /* 0x000000343008723c */ /* 0x040fec0000041808 */
[-C--:B------:R-:W-:Y:S06]  /*11960*/  HMMA.16816.F32.BF16 R12, R48, R54.reuse, R12 ;  /* 0x00000036300c723c */ /* 0x080fec000004180c */
[C---:B------:R-:W-:Y:S01]  /*11970*/  HMMA.16816.F32.BF16 R16, R44.reuse, R54, R16 ;  /* 0x000000362c10723c */ /* 0x040fe20000041810 */
[----:B------:R-:W5:Y:S04]  /*11980*/  LDSM.16.MT88.4 R52, [R185+0x4c00] ;  /* 0x004c0000b934783b */ /* 0x000f680000004200 */
[--C-:B----4-:R-:W-:Y:S01]  /*11990*/  FFMA.FTZ R3, R94, UR4, -R66.reuse ;  /* 0x000000045e037c23 */ /* 0x110fe20008010842 */
[-C--:B-1----:R-:W-:Y:S03]  /*119a0*/  HMMA.16816.F32.BF16 R20, R44, R56.reuse, R20 ;  /* 0x000000382c14723c */ /* 0x082fe60000041814 */
[----:B------:R1:W-:Y:S03]  /*119b0*/  MUFU.EX2 R98, R3 ;  /* 0x0000000300627308 */ /* 0x0003e60000000800 */
[C---:B------:R-:W-:Y:S06]  /*119c0*/  HMMA.16816.F32.BF16 R24, R48.reuse, R56, R24 ;  /* 0x000000383018723c */ /* 0x040fec0000041818 */
[-C--:B------:R-:W-:Y:S06]  /*119d0*/  HMMA.16816.F32.BF16 R28, R48, R58.reuse, R28 ;  /* 0x0000003a301c723c */ /* 0x080fec000004181c */
[----:B------:R-:W-:Y:S01]  /*119e0*/  HMMA.16816.F32.BF16 R32, R44, R58, R32 ;  /* 0x0000003a2c20723c */ /* 0x000fe20000041820 */
[----:B------:R-:W4:Y:S04]  /*119f0*/  LDSM.16.MT88.4 R56, [R184+0x5000] ;  /* 0x00500000b838783b */ /* 0x000f280000004200 */
[--C-:B-1----:R-:W-:Y:S01]  /*11a00*/  FFMA.FTZ R3, R95, UR4, -R66.reuse ;  /* 0x000000045f037c23 */ /* 0x102fe20008010842 */
[----:B------:R-:W-:Y:S02]  /*11a10*/  F2FP.BF16.F32.PACK_AB R50, R162, R146 ;  /* 0x00000092a232723e */ /* 0x000fe400000010ff */
[----:B------:R-:W-:Y:S01]  /*11a20*/  F2FP.BF16.F32.PACK_AB R46, R145, R163 ;  /* 0x000000a3912e723e */ /* 0x000fe200000010ff */
[----:B------:R1:W2:Y:S02]  /*11a30*/  MUFU.EX2 R132, R3 ;  /* 0x0000000300847308 */ /* 0x0002a40000000800 */
[----:B------:R-:W-:Y:S02]  /*11a40*/  F2FP.BF16.F32.PACK_AB R47, R144, R147 ;  /* 0x00000093902f723e */ /* 0x000fe400000010ff */
[----:B------:R-:W-:Y:S02]  /*11a50*/  F2FP.BF16.F32.PACK_AB R44, R244, R239 ;  /* 0x000000eff42c723e */ /* 0x000fe400000010ff */
[----:B------:R-:W-:Y:S02]  /*11a60*/  F2FP.BF16.F32.PACK_AB R45, R247, R238 ;  /* 0x000000eef72d723e */ /* 0x000fe400000010ff */
[----:B------:R-:W-:Y:S02]  /*11a70*/  F2FP.BF16.F32.PACK_AB R48, R236, R228 ;  /* 0x000000e4ec30723e */ /* 0x000fe400000010ff */
[----:B------:R-:W-:Y:S02]  /*11a80*/  F2FP.BF16.F32.PACK_AB R49, R234, R217 ;  /* 0x000000d9ea31723e */ /* 0x000fe400000010ff */
[----:B------:R-:W-:Y:S01]  /*11a90*/  F2FP.BF16.F32.PACK_AB R51, R161, R250 ;  /* 0x000000faa133723e */ /* 0x000fe200000010ff */
[-C--:B---3--:R-:W-:Y:S03]  /*11aa0*/  HMMA.16816.F32.BF16 R4, R44, R60.reuse, R4 ;  /* 0x0000003c2c04723c */ /* 0x088fe60000041804 */
[--C-:B-1----:R-:W-:Y:S03]  /*11ab0*/  FFMA.FTZ R3, R100, UR4, -R43.reuse ;  /* 0x0000000464037c23 */ /* 0x102fe6000801082b */
[C---:B------:R-:W-:Y:S01]  /*11ac0*/  HMMA.16816.F32.BF16 R8, R48.reuse, R60, R8 ;  /* 0x0000003c3008723c */ /* 0x040fe20000041808 */
[----:B------:R1:W-:Y:S05]  /*11ad0*/  MUFU.EX2 R97, R3 ;  /* 0x0000000300617308 */ /* 0x0003ea0000000800 */
[-C--:B------:R-:W-:Y:S05]  /*11ae0*/  HMMA.16816.F32.BF16 R12, R48, R62.reuse, R12 ;  /* 0x0000003e300c723c */ /* 0x080fea000004180c */
[----:B------:R-:W-:Y:S01]  /*11af0*/  FFMA.FTZ R60, R107, UR4, -R66 ;  /* 0x000000046b3c7c23 */ /* 0x000fe20008010842 */
[C---:B------:R-:W-:Y:S06]  /*11b00*/  HMMA.16816.F32.BF16 R16, R44.reuse, R62, R16 ;  /* 0x0000003e2c10723c */ /* 0x040fec0000041810 */
[-C--:B-----5:R-:W-:Y:S05]  /*11b10*/  HMMA.16816.F32.BF16 R20, R44, R52.reuse, R20 ;  /* 0x000000342c14723c */ /* 0x0a0fea0000041814 */
[----:B-1----:R-:W-:Y:S01]  /*11b20*/  FFMA.FTZ R3, R101, UR4, -R43 ;  /* 0x0000000465037c23 */ /* 0x002fe2000801082b */
[C---:B------:R-:W-:Y:S03]  /*11b30*/  HMMA.16816.F32.BF16 R24, R48.reuse, R52, R24 ;  /* 0x000000343018723c */ /* 0x040fe60000041818 */
[----:B------:R1:W3:Y:S03]  /*11b40*/  MUFU.EX2 R96, R3 ;  /* 0x0000000300607308 */ /* 0x0002e60000000800 */
[-C--:B------:R-:W-:Y:S06]  /*11b50*/  HMMA.16816.F32.BF16 R28, R48, R54.reuse, R28 ;  /* 0x00000036301c723c */ /* 0x080fec000004181c */
[----:B------:R-:W-:Y:S01]  /*11b60*/  HMMA.16816.F32.BF16 R32, R44, R54, R32 ;  /* 0x000000362c20723c */ /* 0x000fe20000041820 */
[----:B------:R-:W-:Y:S04]  /*11b70*/  LDSM.16.MT88.4 R52, [R184+0x5400] ;  /* 0x00540000b834783b */ /* 0x000fe80000004200 */
[----:B------:R-:W-:Y:S02]  /*11b80*/  F2FP.BF16.F32.PACK_AB R48, R166, R160 ;  /* 0x000000a0a630723e */ /* 0x000fe400000010ff */
[----:B------:R-:W-:Y:S01]  /*11b90*/  F2FP.BF16.F32.PACK_AB R49, R165, R167 ;  /* 0x000000a7a531723e */ /* 0x000fe200000010ff */
[----:B-1----:R-:W-:Y:S03]  /*11ba0*/  FFMA.FTZ R3, R102, UR4, -R64 ;  /* 0x0000000466037c23 */ /* 0x002fe60008010840 */
[----:B------:R-:W-:Y:S01]  /*11bb0*/  F2FP.BF16.F32.PACK_AB R50, R155, R159 ;  /* 0x0000009f9b32723e */ /* 0x000fe200000010ff */
[----:B------:R1:W-:Y:S01]  /*11bc0*/  MUFU.EX2 R93, R3 ;  /* 0x00000003005d7308 */ /* 0x0003e20000000800 */
[----:B------:R-:W-:Y:S01]  /*11bd0*/  FFMA.FTZ R36, R36, R79, R173 ;  /* 0x0000004f24247223 */ /* 0x000fe200000100ad */
[----:B------:R-:W-:Y:S01]  /*11be0*/  F2FP.BF16.F32.PACK_AB R51, R154, R158 ;  /* 0x0000009e9a33723e */ /* 0x000fe200000010ff */
[----:B------:R-:W-:Y:S01]  /*11bf0*/  FFMA.FTZ R37, R37, R150, R174 ;  /* 0x0000009625257223 */ /* 0x000fe200000100ae */
[----:B------:R-:W-:Y:S02]  /*11c00*/  F2FP.BF16.F32.PACK_AB R44, R164, R252 ;  /* 0x000000fca42c723e */ /* 0x000fe400000010ff */
[----:B------:R-:W-:Y:S01]  /*11c10*/  F2FP.BF16.F32.PACK_AB R46, R143, R157 ;  /* 0x0000009d8f2e723e */ /* 0x000fe200000010ff */
[----:B------:R-:W-:Y:S03]  /*11c20*/  FADD.FTZ R37, R180, R37 ;  /* 0x00000025b4257221 */ /* 0x000fe60000010000 */
[----:B------:R5:W-:Y:S01]  /*11c30*/  MUFU.EX2 R79, R60 ;  /* 0x0000003c004f7308 */ /* 0x000be20000000800 */
[-C--:B----4-:R-:W-:Y:S05]  /*11c40*/  HMMA.16816.F32.BF16 R4, R48, R56.reuse, R4 ;  /* 0x000000383004723c */ /* 0x090fea0000041804 */
[----:B------:R-:W-:Y:S02]  /*11c50*/  F2FP.BF16.F32.PACK_AB R45, R249, R246 ;  /* 0x000000f6f92d723e */ /* 0x000fe400000010ff */
[----:B------:R-:W-:Y:S01]  /*11c60*/  F2FP.BF16.F32.PACK_AB R47, R142, R156 ;  /* 0x0000009c8e2f723e */ /* 0x000fe200000010ff */
[--C-:B-1----:R-:W-:Y:S03]  /*11c70*/  FFMA.FTZ R3, R103, UR4, -R64.reuse ;  /* 0x0000000467037c23 */ /* 0x102fe60008010840 */
[----:B------:R-:W-:Y:S01]  /*11c80*/  MOV R150, R149 ;  /* 0x0000009500967202 */ /* 0x000fe20000000f00 */
[----:B------:R1:W4:Y:S01]  /*11c90*/  MUFU.EX2 R92, R3 ;  /* 0x00000003005c7308 */ /* 0x0003220000000800 */
[----:B------:R-:W-:Y:S01]  /*11ca0*/  MOV R149, R76 ;  /* 0x0000004c00957202 */ /* 0x000fe20000000f00 */
[C---:B------:R-:W-:Y:S01]  /*11cb0*/  HMMA.16816.F32.BF16 R8, R44.reuse, R56, R8 ;  /* 0x000000382c08723c */ /* 0x040fe20000041808 */
[----:B-----5:R-:W5:Y:S03]  /*11cc0*/  LDSM.16.MT88.4 R60, [R185+0x5000] ;  /* 0x00500000b93c783b */ /* 0x020f660000004200 */
[----:B------:R-:W-:Y:S02]  /*11cd0*/  MOV R100, R149 ;  /* 0x0000009500647202 */ /* 0x000fe40000000f00 */
[-C--:B------:R-:W-:Y:S02]  /*11ce0*/  HMMA.16816.F32.BF16 R12, R44, R58.reuse, R12 ;  /* 0x0000003a2c0c723c */ /* 0x080fe4000004180c */
[----:B------:R-:W-:Y:S01]  /*11cf0*/  MUFU.EX2 R76, R68 ;  /* 0x00000044004c7308 */ /* 0x000fe20000000800 */
[----:B------:R-:W-:Y:S03]  /*11d00*/  ISETP.GT.AND P0, PT, R204, R100, PT ;  /* 0x00000064cc00720c */ /* 0x000fe60003f04270 */
[C---:B------:R-:W-:Y:S01]  /*11d10*/  HMMA.16816.F32.BF16 R16, R48.reuse, R58, R16 ;  /* 0x0000003a3010723c */ /* 0x040fe20000041810 */
[----:B------:R-:W3:Y:S05]  /*11d20*/  LDSM.16.MT88.4 R56, [R185+0x5400] ;  /* 0x00540000b938783b */ /* 0x000eea0000004200 */
[----:B------:R-:W-:Y:S01]  /*11d30*/  MUFU.EX2 R68, R75 ;  /* 0x0000004b00447308 */ /* 0x000fe20000000800 */
[--C-:B-1----:R-:W-:Y:S09]  /*11d40*/  FFMA.FTZ R3, R112, UR4, -R43.reuse ;  /* 0x0000000470037c23 */ /* 0x102ff2000801082b */
[----:B------:R1:W-:Y:S02]  /*11d50*/  MUFU.EX2 R95, R3 ;  /* 0x00000003005f7308 */ /* 0x0003e40000000800 */
[--C-:B-1----:R-:W-:Y:S01]  /*11d60*/  FFMA.FTZ R3, R113, UR4, -R43.reuse ;  /* 0x0000000471037c23 */ /* 0x102fe2000801082b */
[----:B------:R-:W-:Y:S01]  /*11d70*/  FFMA.FTZ R43, R129, UR4, -R43 ;  /* 0x00000004812b7c23 */ /* 0x000fe2000801082b */
[-C--:B-----5:R-:W-:Y:S06]  /*11d80*/  HMMA.16816.F32.BF16 R20, R48, R60.reuse, R20 ;  /* 0x0000003c3014723c */ /* 0x0a0fec0000041814 */
[----:B------:R1:W5:Y:S01]  /*11d90*/  MUFU.EX2 R94, R3 ;  /* 0x00000003005e7308 */ /* 0x0003620000000800 */
[C---:B------:R-:W-:Y:S06]  /*11da0*/  HMMA.16816.F32.BF16 R24, R44.reuse, R60, R24 ;  /* 0x0000003c2c18723c */ /* 0x040fec0000041818 */
[-C--:B------:R-:W-:Y:S06]  /*11db0*/  HMMA.16816.F32.BF16 R28, R44, R62.reuse, R28 ;  /* 0x0000003e2c1c723c */ /* 0x080fec000004181c */
[----:B------:R-:W-:Y:S01]  /*11dc0*/  HMMA.16816.F32.BF16 R32, R48, R62, R32 ;  /* 0x0000003e3020723c */ /* 0x000fe20000041820 */
[----:B------:R-:W5:Y:S04]  /*11dd0*/  LDSM.16.MT88.4 R60, [R184+0x5800] ;  /* 0x00580000b83c783b */ /* 0x000f680000004200 */
[----:B-1----:R-:W-:Y:S01]  /*11de0*/  FFMA.FTZ R3, R114, UR4, -R64 ;  /* 0x0000000472037c23 */ /* 0x002fe20008010840 */
[----:B------:R-:W-:Y:S01]  /*11df0*/  F2FP.BF16.F32.PACK_AB R44, R139, R141 ;  /* 0x0000008d8b2c723e */ /* 0x000fe200000010ff */
[----:B--2---:R-:W-:Y:S01]  /*11e00*/  FFMA.FTZ R2, R2, R89, R168 ;  /* 0x0000005902027223 */ /* 0x004fe200000100a8 */
[----:B------:R-:W-:Y:S01]  /*11e10*/  F2FP.BF16.F32.PACK_AB R45, R138, R140 ;  /* 0x0000008c8a2d723e */ /* 0x000fe200000010ff */
[----:B------:R1:W-:Y:S02]  /*11e20*/  MUFU.EX2 R91, R3 ;  /* 0x00000003005b7308 */ /* 0x0003e40000000800 */
[----:B------:R-:W-:Y:S01]  /*11e30*/  F2FP.BF16.F32.PACK_AB R46, R150, R151 ;  /* 0x00000097962e723e */ /* 0x000fe200000010ff */
[----:B------:R-:W-:Y:S01]  /*11e40*/  FFMA.FTZ R0, R0, R88, R127 ;  /* 0x0000005800007223 */ /* 0x000fe2000001007f */
[----:B------:R-:W-:Y:S01]  /*11e50*/  F2FP.BF16.F32.PACK_AB R47, R153, R148 ;  /* 0x00000094992f723e */ /* 0x000fe200000010ff */
[----:B------:R-:W-:Y:S01]  /*11e60*/  FADD.FTZ R2, R172, R2 ;  /* 0x00000002ac027221 */ /* 0x000fe20000010000 */
[----:B------:R-:W-:Y:S02]  /*11e70*/  F2FP.BF16.F32.PACK_AB R48, R136, R137 ;  /* 0x000000898830723e */ /* 0x000fe400000010ff */
[----:B------:R-:W-:Y:S02]  /*11e80*/  F2FP.BF16.F32.PACK_AB R50, R152, R134 ;  /* 0x000000869832723e */ /* 0x000fe400000010ff */
[----:B------:R-:W-:Y:S01]  /*11e90*/  MUFU.EX2 R89, R69 ;  /* 0x0000004500597308 */ /* 0x000fe20000000800 */
[----:B------:R-:W-:Y:S01]  /*11ea0*/  F2FP.BF16.F32.PACK_AB R49, R99, R133 ;  /* 0x000000856331723e */ /* 0x000fe200000010ff */
[-C--:B------:R-:W-:Y:S05]  /*11eb0*/  HMMA.16816.F32.BF16 R4, R44, R52.reuse, R4 ;  /* 0x000000342c04723c */ /* 0x080fea0000041804 */
[----:B------:R-:W-:Y:S01]  /*11ec0*/  F2FP.BF16.F32.PACK_AB R51, R132, R98 ;  /* 0x000000628433723e */ /* 0x000fe200000010ff */
[----:B-1----:R-:W-:Y:S01]  /*11ed0*/  FFMA.FTZ R3, R115, UR4, -R64 ;  /* 0x0000000473037c23 */ /* 0x002fe20008010840 */
[----:B------:R-:W-:Y:S01]  /*11ee0*/  FADD.FTZ R2, R182, R2 ;  /* 0x00000002b6027221 */ /* 0x000fe20000010000 */
[----:B------:R-:W-:Y:S01]  /*11ef0*/  FFMA.FTZ R64, R131, UR4, -R64 ;  /* 0x0000000483407c23 */ /* 0x000fe20008010840 */
[----:B------:R-:W-:Y:S02]  /*11f00*/  MUFU.EX2 R88, R70 ;  /* 0x0000004600587308 */ /* 0x000fe40000000800 */
[----:B------:R-:W-:Y:S01]  /*11f10*/  FADD.FTZ R2, R210, R2 ;  /* 0x00000002d2027221 */ /* 0x000fe20000010000 */
[C---:B------:R-:W-:Y:S07]  /*11f20*/  HMMA.16816.F32.BF16 R8, R48.reuse, R52, R8 ;  /* 0x000000343008723c */ /* 0x040fee0000041808 */
[----:B------:R1:W2:Y:S01]  /*11f30*/  MUFU.EX2 R90, R3 ;  /* 0x00000003005a7308 */ /* 0x0002a20000000800 */
[-C--:B------:R-:W-:Y:S06]  /*11f40*/  HMMA.16816.F32.BF16 R12, R48, R54.reuse, R12 ;  /* 0x00000036300c723c */ /* 0x080fec000004180c */
[C---:B------:R-:W-:Y:S01]  /*11f50*/  HMMA.16816.F32.BF16 R16, R44.reuse, R54, R16 ;  /* 0x000000362c10723c */ /* 0x040fe20000041810 */
[----:B------:R-:W2:Y:S02]  /*11f60*/  LDSM.16.MT88.4 R52, [R185+0x5800] ;  /* 0x00580000b934783b */ /* 0x000ea40000004200 */
[----:B------:R-:W-:Y:S03]  /*11f70*/  MUFU.EX2 R70, R43 ;  /* 0x0000002b00467308 */ /* 0x000fe60000000800 */
[-C--:B---3--:R-:W-:Y:S07]  /*11f80*/  HMMA.16816.F32.BF16 R20, R44, R56.reuse, R20 ;  /* 0x000000382c14723c */ /* 0x088fee0000041814 */
[----:B------:R-:W-:Y:S01]  /*11f90*/  MUFU.EX2 R69, R64 ;  /* 0x0000004000457308 */ /* 0x000fe20000000800 */
[--C-:B-1----:R-:W-:Y:S01]  /*11fa0*/  FFMA.FTZ R3, R104, UR4, -R65.reuse ;  /* 0x0000000468037c23 */ /* 0x102fe20008010841 */
[C---:B------:R-:W-:Y:S08]  /*11fb0*/  HMMA.16816.F32.BF16 R24, R48.reuse, R56, R24 ;  /* 0x000000383018723c */ /* 0x040ff00000041818 */
[----:B------:R1:W-:Y:S01]  /*11fc0*/  MUFU.EX2 R84, R3 ;  /* 0x0000000300547308 */ /* 0x0003e20000000800 */
[-C--:B------:R-:W-:Y:S06]  /*11fd0*/  HMMA.16816.F32.BF16 R28, R48, R58.reuse, R28 ;  /* 0x0000003a301c723c */ /* 0x080fec000004181c */
[----:B------:R-:W-:Y:S01]  /*11fe0*/  HMMA.16816.F32.BF16 R32, R44, R58, R32 ;  /* 0x0000003a2c20723c */ /* 0x000fe20000041820 */
[----:B------:R-:W-:Y:S02]  /*11ff0*/  LDSM.16.MT88.4 R56, [R185+0x5c00] ;  /* 0x005c0000b938783b */ /* 0x000fe40000004200 */
[----:B------:R-:W-:Y:S02]  /*12000*/  MUFU.EX2 R64, R81 ;  /* 0x0000005100407308 */ /* 0x000fe40000000800 */
[----:B------:R-:W-:Y:S02]  /*12010*/  F2FP.BF16.F32.PACK_AB R48, R96, R97 ;  /* 0x000000616030723e */ /* 0x000fe400000010ff */
[----:B----4-:R-:W-:Y:S06]  /*12020*/  F2FP.BF16.F32.PACK_AB R49, R92, R93 ;  /* 0x0000005d5c31723e */ /* 0x010fec00000010ff */
[----:B------:R-:W-:Y:S01]  /*12030*/  MUFU.EX2 R43, R126 ;  /* 0x0000007e002b7308 */ /* 0x000fe20000000800 */
[--C-:B-1----:R-:W-:Y:S01]  /*12040*/  FFMA.FTZ R3, R105, UR4, -R65.reuse ;  /* 0x0000000469037c23 */ /* 0x102fe20008010841 */
[----:B-----5:R-:W-:Y:S02]  /*12050*/  F2FP.BF16.F32.PACK_AB R50, R94, R95 ;  /* 0x0000005f5e32723e */ /* 0x020fe400000010ff */
[----:B--2---:R-:W-:Y:S02]  /*12060*/  F2FP.BF16.F32.PACK_AB R51, R90, R91 ;  /* 0x0000005b5a33723e */ /* 0x004fe400000010ff */
[----:B------:R-:W-:Y:S04]  /*12070*/  F2FP.BF16.F32.PACK_AB R47, R76, R77 ;  /* 0x0000004d4c2f723e */ /* 0x000fe800000010ff */
[----:B------:R1:W2:Y:S01]  /*12080*/  MUFU.EX2 R83, R3 ;  /* 0x0000000300537308 */ /* 0x0002a20000000800 */
[-C--:B------:R-:W-:Y:S05]  /*12090*/  HMMA.16816.F32.BF16 R4, R48, R60.reuse, R4 ;  /* 0x0000003c3004723c */ /* 0x080fea0000041804 */
[--C-:B-1----:R-:W-:Y:S01]  /*120a0*/  FFMA.FTZ R3, R108, UR4, -R65.reuse ;  /* 0x000000046c037c23 */ /* 0x102fe20008010841 */
[----:B--2---:R-:W-:Y:S03]  /*120b0*/  F2FP.BF16.F32.PACK_AB R44, R83, R84 ;  /* 0x00000054532c723e */ /* 0x004fe600000010ff */
[----:B------:R1:W-:Y:S02]  /*120c0*/  MUFU.EX2 R82, R3 ;  /* 0x0000000300527308 */ /* 0x0003e40000000800 */
[--C-:B-1----:R-:W-:Y:S01]  /*120d0*/  FFMA.FTZ R3, R109, UR4, -R65.reuse ;  /* 0x000000046d037c23 */ /* 0x102fe20008010841 */
[----:B------:R-:W-:Y:S07]  /*120e0*/  FFMA.FTZ R65, R125, UR4, -R65 ;  /* 0x000000047d417c23 */ /* 0x000fee0008010841 */
[----:B------:R1:W2:Y:S10]  /*120f0*/  MUFU.EX2 R85, R3 ;  /* 0x0000000300557308 */ /* 0x0002b40000000800 */
[----:B------:R-:W-:Y:S01]  /*12100*/  MUFU.EX2 R65, R65 ;  /* 0x0000004100417308 */ /* 0x000fe20000000800 */
[--C-:B-1----:R-:W-:Y:S01]  /*12110*/  FFMA.FTZ R3, R106, UR4, -R66.reuse ;  /* 0x000000046a037c23 */ /* 0x102fe20008010842 */
[----:B------:R-:W-:Y:S01]  /*12120*/  FFMA.FTZ R66, R42, UR4, -R66 ;  /* 0x000000042a427c23 */ /* 0x000fe20008010842 */
[----:B--2---:R-:W-:Y:S07]  /*12130*/  F2FP.BF16.F32.PACK_AB R46, R85, R82 ;  /* 0x00000052552e723e */ /* 0x004fee00000010ff */
[----:B------:R-:W1:Y:S10]  /*12140*/  MUFU.EX2 R80, R3 ;  /* 0x0000000300507308 */ /* 0x000e740000000800 */
[----:B------:R-:W-:Y:S01]  /*12150*/  MUFU.EX2 R66, R66 ;  /* 0x0000004200427308 */ /* 0x000fe20000000800 */
[----:B-1----:R-:W-:Y:S01]  /*12160*/  F2FP.BF16.F32.PACK_AB R45, R79, R80 ;  /* 0x000000504f2d723e */ /* 0x002fe200000010ff */
[----:B------:R-:W-:Y:S01]  /*12170*/  FADD.FTZ R3, R181, R36 ;  /* 0x00000024b5037221 */ /* 0x000fe20000010000 */
[----:B------:R-:W-:Y:S01]  /*12180*/  FADD.FTZ R36, R169, R0 ;  /* 0x00000000a9247221 */ /* 0x000fe20000010000 */
[----:B------:R-:W-:Y:S02]  /*12190*/  FADD.FTZ R0, R216, R37 ;  /* 0x00000025d8007221 */ /* 0x000fe40000010000 */
[----:B------:R-:W-:Y:S01]  /*121a0*/  FADD.FTZ R3, R215, R3 ;  /* 0x00000003d7037221 */ /* 0x000fe20000010000 */
[----:B------:R-:W-:Y:S01]  /*121b0*/  FADD.FTZ R37, R175, R36 ;  /* 0x00000024af257221 */ /* 0x000fe20000010000 */
[----:B------:R-:W-:Y:S01]  /*121c0*/  FADD.FTZ R36, R226, R0 ;  /* 0x00000000e2247221 */ /* 0x000fe20000010000 */
[C---:B------:R-:W-:Y:S01]  /*121d0*/  HMMA.16816.F32.BF16 R8, R44.reuse, R60, R8 ;  /* 0x0000003c2c08723c */ /* 0x040fe20000041808 */
[----:B------:R-:W-:Y:S03]  /*121e0*/  MUFU.EX2 R61, R86 ;  /* 0x00000056003d7308 */ /* 0x000fe60000000800 */
[----:B------:R-:W-:Y:S01]  /*121f0*/  FADD.FTZ R0, R208, R37 ;  /* 0x00000025d0007221 */ /* 0x000fe20000010000 */
[----:B------:R-:W-:Y:S01]  /*12200*/  FADD.FTZ R37, R207, R36 ;  /* 0x00000024cf257221 */ /* 0x000fe20000010000 */
[----:B------:R-:W-:Y:S01]  /*12210*/  FADD.FTZ R3, R221, R3 ;  /* 0x00000003dd037221 */ /* 0x000fe20000010000 */
[-C--:B------:R-:W-:Y:S04]  /*12220*/  HMMA.16816.F32.BF16 R12, R44, R62.reuse, R12 ;  /* 0x0000003e2c0c723c */ /* 0x080fe8000004180c */
[----:B------:R-:W1:Y:S01]  /*12230*/  MUFU.EX2 R60, R87 ;  /* 0x00000057003c7308 */ /* 0x000e620000000800 */
[----:B------:R-:W-:Y:S01]  /*12240*/  FADD.FTZ R36, R183, R3 ;  /* 0x00000003b7247221 */ /* 0x000fe20000010000 */
[----:B------:R-:W-:Y:S01]  /*12250*/  FADD.FTZ R3, R176, R2 ;  /* 0x00000002b0037221 */ /* 0x000fe20000010000 */
[----:B------:R-:W-:Y:S01]  /*12260*/  FADD.FTZ R2, R170, R0 ;  /* 0x00000000aa027221 */ /* 0x000fe20000010000 */
[----:B------:R-:W-:Y:S03]  /*12270*/  FADD.FTZ R0, R211, R37 ;  /* 0x00000025d3007221 */ /* 0x000fe60000010000 */
[----:B------:R-:W-:Y:S01]  /*12280*/  FADD.FTZ R36, R206, R36 ;  /* 0x00000024ce247221 */ /* 0x000fe20000010000 */
[C---:B------:R-:W-:Y:S04]  /*12290*/  HMMA.16816.F32.BF16 R16, R48.reuse, R62, R16 ;  /* 0x0000003e3010723c */ /* 0x040fe80000041810 */
[----:B------:R-:W-:Y:S01]  /*122a0*/  FADD.FTZ R36, R209, R36 ;  /* 0x00000024d1247221 */ /* 0x000fe20000010000 */
[----:B------:R-:W-:Y:S01]  /*122b0*/  FADD.FTZ R3, R179, R3 ;  /* 0x00000003b3037221 */ /* 0x000fe20000010000 */
[----:B------:R-:W-:Y:S01]  /*122c0*/  FADD.FTZ R2, R171, R2 ;  /* 0x00000002ab027221 */ /* 0x000fe20000010000 */
[----:B------:R-:W-:Y:S01]  /*122d0*/  FADD.FTZ R0, R213, R0 ;  /* 0x00000000d5007221 */ /* 0x000fe20000010000 */
[----:B------:R-:W-:Y:S01]  /*122e0*/  FADD.FTZ R42, R227, R36 ;  /* 0x00000024e32a7221 */ /* 0x000fe20000010000 */
[-C--:B------:R-:W-:Y:S03]  /*122f0*/  HMMA.16816.F32.BF16 R20, R48, R52.reuse, R20 ;  /* 0x000000343014723c */ /* 0x080fe60000041814 */
[----:B------:R-:W-:Y:S01]  /*12300*/  FADD.FTZ R3, R205, R3 ;  /* 0x00000003cd037221 */ /* 0x000fe20000010000 */
[----:B------:R-:W-:Y:S01]  /*12310*/  FADD.FTZ R2, R177, R2 ;  /* 0x00000002b1027221 */ /* 0x000fe20000010000 */
[----:B------:R-:W-:Y:S01]  /*12320*/  FADD.FTZ R0, R219, R0 ;  /* 0x00000000db007221 */ /* 0x000fe20000010000 */
[C---:B------:R-:W-:Y:S05]  /*12330*/  HMMA.16816.F32.BF16 R24, R44.reuse, R52, R24 ;  /* 0x000000342c18723c */ /* 0x040fea0000041818 */
        /* <DEDUP_REMOVED lines=8> */
[----:B------:R-:W-:Y:S01]  /*123c0*/  FADD.FTZ R3, R241, R3 ;  /* 0x00000003f1037221 */ /* 0x000fe20000010000 */
[----:B------:R-:W-:Y:S01]  /*123d0*/  FADD.FTZ R2, R231, R2 ;  /* 0x00000002e7027221 */ /* 0x000fe20000010000 */
[----:B------:R-:W-:Y:S01]  /*123e0*/  FADD.FTZ R0, R229, R37 ;  /* 0x00000025e5007221 */ /* 0x000fe20000010000 */
[----:B------:R-:W-:Y:S04]  /*123f0*/  HMMA.16816.F32.BF16 R32, R48, R54, R32 ;  /* 0x000000363020723c */ /* 0x000fe80000041820 */
[----:B------:R-:W-:Y:S01]  /*12400*/  FADD.FTZ R37, R245, R36 ;  /* 0x00000024f5257221 */ /* 0x000fe20000010000 */
[----:B------:R-:W-:Y:S01]  /*12410*/  FADD.FTZ R36, R243, R3 ;  /* 0x00000003f3247221 */ /* 0x000fe20000010000 */
[----:B------:R-:W-:Y:S01]  /*12420*/  FADD.FTZ R3, R237, R2 ;  /* 0x00000002ed037221 */ /* 0x000fe20000010000 */
[----:B------:R-:W-:Y:S01]  /*12430*/  FADD.FTZ R2, R230, R0 ;  /* 0x00000000e6027221 */ /* 0x000fe20000010000 */
[----:B------:R-:W-:Y:S03]  /*12440*/  FADD.FTZ R0, R251, R37 ;  /* 0x00000025fb007221 */ /* 0x000fe60000010000 */
        /* <DEDUP_REMOVED lines=19> */
[----:B------:R-:W2:Y:S01]  /*12580*/  LDSM.16.MT88.4 R144, [R184+0x5c00] ;  /* 0x005c0000b890783b */ /* 0x000ea20000004200 */
[----:B------:R-:W-:Y:S01]  /*12590*/  FADD.FTZ R36, R160, R42 ;  /* 0x0000002aa0247221 */ /* 0x000fe20000010000 */
[----:B------:R-:W-:Y:S01]  /*125a0*/  F2FP.BF16.F32.PACK_AB R160, R88, R89 ;  /* 0x0000005958a0723e */ /* 0x000fe200000010ff */
[----:B------:R-:W-:Y:S01]  /*125b0*/  FADD.FTZ R0, R161, R37 ;  /* 0x00000025a1007221 */ /* 0x000fe20000010000 */
[----:B------:R-:W-:Y:S01]  /*125c0*/  F2FP.BF16.F32.PACK_AB R161, R72, R71 ;  /* 0x0000004748a1723e */ /* 0x000fe200000010ff */
        /* <DEDUP_REMOVED lines=22> */
[----:B------:R-:W-:Y:S02]  /*12730*/  F2FP.BF16.F32.PACK_AB R166, R65, R64 ;  /* 0x0000004041a6723e */ /* 0x000fe400000010ff */
[----:B-1----:R-:W-:Y:S02]  /*12740*/  F2FP.BF16.F32.PACK_AB R165, R60, R61 ;  /* 0x0000003d3ca5723e */ /* 0x002fe400000010ff */
[----:B------:R-:W-:Y:S02]  /*12750*/  F2FP.BF16.F32.PACK_AB R167, R66, R43 ;  /* 0x0000002b42a7723e */ /* 0x000fe400000010ff */
[----:B------:R-:W-:Y:S02]  /*12760*/  MOV R221, R204 ;  /* 0x000000cc00dd7202 */ /* 0x000fe40000000f00 */
[----:B------:R-:W-:Y:S01]  /*12770*/  MOV R133, R39 ;  /* 0x0000002700857202 */ /* 0x000fe20000000f00 */
[-C--:B--2---:R-:W-:Y:S07]  /*12780*/  HMMA.16816.F32.BF16 R140, R160, R144.reuse, R4 ;  /* 0x00000090a08c723c */ /* 0x084fee0000041804 */
[----:B------:R-:W-:Y:S01]  /*12790*/  FADD.FTZ R5, R136, R2 ;  /* 0x0000000288057221 */ /* 0x000fe20000010000 */
[----:B------:R-:W-:Y:S03]  /*127a0*/  FADD.FTZ R4, R99, R0 ;  /* 0x0000000063047221 */ /* 0x000fe60000010000 */
[----:B------:R-:W-:Y:S01]  /*127b0*/  FADD.FTZ R6, R138, R37 ;  /* 0x000000258a067221 */ /* 0x000fe20000010000 */
[----:B------:R-:W-:Y:S01]  /*127c0*/  FADD.FTZ R0, R151, R3 ;  /* 0x0000000397007221 */ /* 0x000fe20000010000 */
[C---:B------:R-:W-:Y:S04]  /*127d0*/  HMMA.16816.F32.BF16 R136, R164.reuse, R144, R8 ;  /* 0x00000090a488723c */ /* 0x040fe80000041808 */
[----:B------:R-:W-:Y:S01]  /*127e0*/  FADD.FTZ R3, R134, R5 ;  /* 0x0000000586037221 */ /* 0x000fe20000010000 */
[----:B------:R-:W-:Y:S01]  /*127f0*/  FADD.FTZ R4, R98, R4 ;  /* 0x0000000462047221 */ /* 0x000fe20000010000 */
[----:B------:R-:W-:Y:S01]  /*12800*/  FADD.FTZ R5, R150, R0 ;  /* 0x0000000096057221 */ /* 0x000fe20000010000 */
[----:B------:R-:W-:Y:S01]  /*12810*/  FADD.FTZ R2, R148, R6 ;  /* 0x0000000694027221 */ /* 0x000fe20000010000 */
[----:B------:R-:W-:Y:S01]  /*12820*/  MOV R134, R38 ;  /* 0x0000002600867202 */ /* 0x000fe20000000f00 */
[-C--:B------:R-:W-:Y:S03]  /*12830*/  HMMA.16816.F32.BF16 R148, R164, R146.reuse, R12 ;  /* 0x00000092a494723c */ /* 0x080fe6000004180c */
[----:B------:R-:W-:Y:S01]  /*12840*/  FADD.FTZ R5, R97, R5 ;  /* 0x0000000561057221 */ /* 0x000fe20000010000 */
[----:B------:R-:W-:Y:S01]  /*12850*/  FADD.FTZ R0, R153, R2 ;  /* 0x0000000299007221 */ /* 0x000fe20000010000 */
[----:B------:R-:W-:Y:S01]  /*12860*/  FADD.FTZ R2, R152, R3 ;  /* 0x0000000398027221 */ /* 0x000fe20000010000 */
[----:B------:R-:W-:Y:S01]  /*12870*/  FADD.FTZ R3, R132, R4 ;  /* 0x0000000484037221 */ /* 0x000fe20000010000 */
[----:B------:R-:W-:Y:S01]  /*12880*/  FADD.FTZ R5, R96, R5 ;  /* 0x0000000560057221 */ /* 0x000fe20000010000 */
[----:B------:R-:W-:Y:S01]  /*12890*/  FADD.FTZ R4, R93, R0 ;  /* 0x000000005d047221 */ /* 0x000fe20000010000 */
[C---:B------:R-:W-:Y:S04]  /*128a0*/  HMMA.16816.F32.BF16 R144, R160.reuse, R146, R16 ;  /* 0x00000092a090723c */ /* 0x040fe80000041810 */
        /* <DEDUP_REMOVED lines=30> */
[----:B------:R-:W-:Y:S01]  /*12a90*/  MOV R132, R40 ;  /* 0x0000002800847202 */ /* 0x000fe20000000f00 */
[----:B------:R-:W-:Y:S01]  /*12aa0*/  STL [R1+0x68], R4 ;  /* 0x0000680401007387 */ /* 0x000fe20000100800 */
[----:B------:R-:W-:Y:S01]  /*12ab0*/  FADD.FTZ R3, R69, R3 ;  /* 0x0000000345037221 */ /* 0x000fe20000010000 */
[----:B------:R-:W-:Y:S01]  /*12ac0*/  FADD.FTZ R2, R65, R2 ;  /* 0x0000000241027221 */ /* 0x000fe20000010000 */
[----:B------:R-:W-:Y:S03]  /*12ad0*/  FADD.FTZ R0, R66, R0 ;  /* 0x0000000042007221 */ /* 0x000fe60000010000 */
[----:B------:R1:W-:Y:S04]  /*12ae0*/  STL [R1+0x6c], R3 ;  /* 0x00006c0301007387 */ /* 0x0003e80000100800 */
[----:B------:R2:W-:Y:S04]  /*12af0*/  STL [R1+0x70], R2 ;  /* 0x0000700201007387 */ /* 0x0005e80000100800 */
[----:B------:R2:W-:Y:S01]  /*12b00*/  STL [R1+0x74], R0 ;  /* 0x0000740001007387 */ /* 0x0005e20000100800 */
[----:B-1----:R-:W-:Y:S01]  /*12b10*/  MOV R3, R41 ;  /* 0x0000002900037202 */ /* 0x002fe20000000f00 */
[----:B------:R-:W-:Y:S06]  /*12b20*/  @P0 BRA `(.L_x_188) ;  /* 0xffffffac00440947 */ /* 0x000fec000383ffff */
.L_x_187:
[----:B------:R-:W3:Y:S04]  /*12b30*/  LDL.LU R7, [R1+0x68] ;  /* 0x0000680001077983 */ /* 0x000ee80000300800 */
[----:B--2---:R-:W2:Y:S04]  /*12b40*/  LDL.LU R2, [R1+0x6c] ;  /* 0x00006c0001027983 */ /* 0x004ea80000300800 */
[----:B------:R-:W4:Y:S04]  /*12b50*/  LDL.LU R14, [R1+0x70] ;  /* 0x00007000010e7983 */ /* 0x000f280000300800 */
[----:B------:R-:W5:Y:S04]  /*12b60*/  LDL.LU R13, [R1+0x74] ;  /* 0x00007400010d7983 */ /* 0x000f680000300800 */
[----:B------:R-:W5:Y:S01]  /*12b70*/  LDL R12, [R1+0x94] ;  /* 0x00009400010c7983 */ /* 0x000f620000100800 */
[----:B------:R-:W1:Y:S01]  /*12b80*/  S2UR UR4, SR_CgaCtaId ;  /* 0x00000000000479c3 */ /* 0x000e620000008800 */
[----:B------:R-:W-:Y:S01]  /*12b90*/  UMOV UR5, 0x400 ;  /* 0x0000040000057882 */ /* 0x000fe20000000000 */
[----:B------:R-:W1:Y:S02]  /*12ba0*/  S2R R36, SR_TID.X ;  /* 0x0000000000247919 */ /* 0x000e640000002100 */
[----:B-1----:R-:W-:Y:S01]  /*12bb0*/  ULEA UR4, UR4, UR5, 0x18 ;  /* 0x0000000504047291 */ /* 0x002fe2000f8ec03f */
[----:B------:R-:W-:-:S04]  /*12bc0*/  SHF.R.S32.HI R31, RZ, 0x1f, R36 ;  /* 0x0000001fff1f7819 */ /* 0x000fc80000011424 */
[CC--:B------:R-:W-:Y:S02]  /*12bd0*/  LEA.HI R6, R31.reuse, R36.reuse, RZ, 0x2 ;  /* 0x000000241f067211 */ /* 0x0c0fe400078f10ff */
[----:B------:R-:W-:Y:S02]  /*12be0*/  LEA.HI R31, R31, R36, RZ, 0x5 ;  /* 0x000000241f1f7211 */ /* 0x000fe400078f28ff */
[----:B------:R-:W-:Y:S02]  /*12bf0*/  SHF.R.S32.HI R0, RZ, 0x2, R6 ;  /* 0x00000002ff007819 */ /* 0x000fe40000011406 */
[----:B------:R-:W-:Y:S02]  /*12c00*/  LOP3.LUT R6, R6, 0xfffffffc, RZ, 0xc0, !PT ;  /* 0xfffffffc06067812 */ /* 0x000fe400078ec0ff */
[----:B------:R-:W-:Y:S02]  /*12c10*/  SHF.R.S32.HI R3, RZ, 0x1f, R0 ;  /* 0x0000001fff037819 */ /* 0x000fe40000011400 */
[----:B------:R-:W-:-:S02]  /*12c20*/  SHF.R.S32.HI R28, RZ, 0x5, R31 ;  /* 0x00000005ff1c7819 */ /* 0x000fc4000001141f */
[----:B------:R-:W-:-:S04]  /*12c30*/  LEA.HI R3, R3, R0, RZ, 0x3 ;  /* 0x0000000003037211 */ /* 0x000fc800078f18ff */
[----:B------:R-:W-:-:S05]  /*12c40*/  LOP3.LUT R3, R3, 0xfffffff8, RZ, 0xc0, !PT ;  /* 0xfffffff803037812 */ /* 0x000fca00078ec0ff */
[----:B------:R-:W-:Y:S01]  /*12c50*/  IMAD.IADD R3, R0, 0x1, -R3 ;  /* 0x0000000100037824 */ /* 0x000fe200078e0a03 */
[----:B---3--:R-:W1:Y:S04]  /*12c60*/  SHFL.BFLY PT, R5, R7, 0x2, 0x1f ;  /* 0x0c401f0007057f89 */ /* 0x008e6800000e0000 */
[----:B--2---:R-:W2:Y:S04]  /*12c70*/  SHFL.BFLY PT, R4, R2, 0x2, 0x1f ;  /* 0x0c401f0002047f89 */ /* 0x004ea800000e0000 */
[----:B----4-:R-:W3:Y:S04]  /*12c80*/  SHFL.BFLY PT, R8, R14, 0x2, 0x1f ;  /* 0x0c401f000e087f89 */ /* 0x010ee800000e0000 */
[----:B-----5:R-:W4:Y:S01]  /*12c90*/  SHFL.BFLY PT, R9, R13, 0x2, 0x1f ;  /* 0x0c401f000d097f89 */ /* 0x020f2200000e0000 */
[----:B------:R-:W-:Y:S01]  /*12ca0*/  ISETP.NE.AND P2, PT, R12, -0x1, PT ;  /* 0xffffffff0c00780c */ /* 0x000fe20003f45270 */
[----:B-1----:R-:W-:Y:S01]  /*12cb0*/  FADD.FTZ R5, R5, R7 ;  /* 0x0000000705057221 */ /* 0x002fe20000010000 */
[----:B--2---:R-:W-:-:S04]  /*12cc0*/  FADD.FTZ R4, R4, R2 ;  /* 0x0000000204047221 */ /* 0x004fc80000010000 */
[----:B------:R-:W1:Y:S01]  /*12cd0*/  SHFL.BFLY PT, R25, R5, 0x1, 0x1f ;  /* 0x0c201f0005197f89 */ /* 0x000e6200000e0000 */
[----:B------:R-:W-:-:S06]  /*12ce0*/  LEA.HI R2, R3, R3, RZ, 0x1 ;  /* 0x0000000303027211 */ /* 0x000fcc00078f08ff */
[----:B------:R-:W2:Y:S01]  /*12cf0*/  @P2 LDC.64 R10, c[0x0][0x298] ;  /* 0x0000a600ff0a2b82 */ /* 0x000ea20000000a00 */
[----:B------:R-:W5:Y:S01]  /*12d00*/  SHFL.BFLY PT, R26, R4, 0x1, 0x1f ;  /* 0x0c201f00041a7f89 */ /* 0x000f6200000e0000 */
[----:B------:R-:W-:Y:S02]  /*12d10*/  SHF.R.S32.HI R0, RZ, 0x1, R2 ;  /* 0x00000001ff007819 */ /* 0x000fe40000011402 */
[----:B------:R-:W-:Y:S01]  /*12d20*/  LOP3.LUT R16, R2, 0x3fffffe, RZ, 0xc0, !PT ;  /* 0x03fffffe02107812 */ /* 0x000fe200078ec0ff */
[----:B------:R-:W-:Y:S02]  /*12d30*/  IMAD.IADD R2, R36, 0x1, -R6 ;  /* 0x0000000124027824 */ /* 0x000fe400078e0a06 */
[----:B---3--:R-:W-:Y:S01]  /*12d40*/  FADD.FTZ R6, R8, R14 ;  /* 0x0000000e08067221 */ /* 0x008fe20000010000 */
[----:B------:R-:W-:Y:S02]  /*12d50*/  IMAD.SHL.U32 R7, R0, 0x40, RZ ;  /* 0x0000004000077824 */ /* 0x000fe400078e00ff */
[----:B------:R-:W-:-:S02]  /*12d60*/  IMAD.IADD R16, R3, 0x1, -R16 ;  /* 0x0000000103107824 */ /* 0x000fc400078e0a10 */
[----:B------:R-:W-:Y:S01]  /*12d70*/  IMAD R2, R28, 0x100, R2 ;  /* 0x000001001c027824 */ /* 0x000fe200078e0202 */
[----:B------:R-:W-:Y:S01]  /*12d80*/  LOP3.LUT R3, R7, 0xc0, RZ, 0xc0, !PT ;  /* 0x000000c007037812 */ /* 0x000fe200078ec0ff */
[----:B----4-:R-:W-:Y:S01]  /*12d90*/  FADD.FTZ R7, R9, R13 ;  /* 0x0000000d09077221 */ /* 0x010fe20000010000 */
[----:B------:R3:W4:Y:S01]  /*12da0*/  SHFL.BFLY PT, R21, R6, 0x1, 0x1f ;  /* 0x0c201f0006157f89 */ /* 0x00072200000e0000 */
[----:B------:R-:W-:Y:S01]  /*12db0*/  IMAD R16, R16, 0x10, R2 ;  /* 0x0000001010107824 */ /* 0x000fe200078e0202 */
[----:B------:R-:W-:Y:S02]  /*12dc0*/  LOP3.LUT R9, R0, 0x1, RZ, 0xc0, !PT ;  /* 0x0000000100097812 */ /* 0x000fe400078ec0ff */
[----:B------:R3:W2:Y:S01]  /*12dd0*/  SHFL.BFLY PT, R24, R7, 0x1, 0x1f ;  /* 0x0c201f0007187f89 */ /* 0x0006a200000e0000 */
[----:B-1----:R-:W-:Y:S01]  /*12de0*/  FADD.FTZ R25, R5, R25 ;  /* 0x0000001905197221 */ /* 0x002fe20000010000 */
[----:B------:R-:W-:Y:S01]  /*12df0*/  LEA.HI R5, R3, R3, RZ, 0x1d ;  /* 0x0000000303057211 */ /* 0x000fe200078fe8ff */
[----:B--2---:R-:W-:-:S04]  /*12e00*/  @P2 IMAD.WIDE.U32 R2, R12, R10, RZ ;  /* 0x0000000a0c022225 */ /* 0x004fc800078e00ff */
[----:B-----5:R-:W-:Y:S01]  /*12e10*/  FADD.FTZ R26, R4, R26 ;  /* 0x0000001a041a7221 */ /* 0x020fe20000010000 */
[----:B------:R-:W-:Y:S02]  /*12e20*/  IMAD.U32 R16, R16, 0x2, R5 ;  /* 0x0000000210107824 */ /* 0x000fe400078e0005 */
[----:B------:R-:W-:Y:S02]  /*12e30*/  @P2 IMAD R30, R12, R11, R3 ;  /* 0x0000000b0c1e2224 */ /* 0x000fe400078e0203 */
[----:B------:R-:W-:Y:S01]  /*12e40*/  @P2 IMAD.MOV.U32 R29, RZ, RZ, R2 ;  /* 0x000000ffff1d2224 */ /* 0x000fe200078e0002 */
[----:B------:R-:W-:Y:S01]  /*12e50*/  LEA R16, R16, UR4, 0x1 ;  /* 0x0000000410107c11 */ /* 0x000fe2000f8e08ff */
[----:B---34-:R-:W-:Y:S06]  /*12e60*/  @P2 BRA `(.L_x_191) ;  /* 0x0000000000202947 */ /* 0x018fec0003800000 */
        /* <DEDUP_REMOVED lines=8> */
.L_x_191:
[----:B------:R-:W-:Y:S01]  /*12ef0*/  ULDC.U8 UR4, c[0x0][0x3d8] ;  /* 0x0000f60000047ab9 */ /* 0x000fe20000000000 */
[----:B------:R-:W-:Y:S01]  /*12f00*/  P2R R2, PR, RZ, 0x4 ;  /* 0x00000004ff027803 */ /* 0x000fe20000000000 */
[----:B------:R-:W-:Y:S01]  /*12f10*/  FADD.FTZ R21, R6, R21 ;  /* 0x0000001506157221 */ /* 0x000fe20000010000 */
[----:B------:R-:W-:Y:S01]  /*12f20*/  ISETP.NE.AND P1, PT, RZ, UR4, PT ;  /* 0x00000004ff007c0c */ /* 0x000fe2000bf25270 */
[----:B------:R-:W-:Y:S01]  /*12f30*/  ULDC.U8 UR4, c[0x0][0x3d9] ;  /* 0x0000f64000047ab9 */ /* 0x000fe20000000000 */
[----:B------:R-:W-:Y:S02]  /*12f40*/  PLOP3.LUT P2, PT, PT, PT, PT, 0x8, 0x0 ;  /* 0x000000000000781c */ /* 0x000fe40003f4e170 */
[----:B------:R-:W-:Y:S02]  /*12f50*/  CS2R R22, SRZ ;  /* 0x0000000000167805 */ /* 0x000fe4000001ff00 */
[----:B------:R-:W-:Y:S02]  /*12f60*/  ISETP.NE.OR P0, PT, RZ, UR4, !P1 ;  /* 0x00000004ff007c0c */ /* 0x000fe4000cf05670 */
[----:B------:R-:W-:-:S02]  /*12f70*/  LOP3.LUT P3, RZ, R0, 0x2, RZ, 0xc0, !PT ;  /* 0x0000000200ff7812 */ /* 0x000fc4000786c0ff */
[----:B------:R-:W-:Y:S02]  /*12f80*/  P2R R0, PR, RZ, 0x4 ;  /* 0x00000004ff007803 */ /* 0x000fe40000000000 */
[----:B------:R-:W-:Y:S02]  /*12f90*/  ISETP.NE.U32.AND P4, PT, R9, 0x1, PT ;  /* 0x000000010900780c */ /* 0x000fe40003f85070 */
[----:B------:R-:W-:Y:S02]  /*12fa0*/  FSETP.NE.FTZ.AND P6, PT, R25, RZ, PT ;  /* 0x000000ff1900720b */ /* 0x000fe40003fd5000 */
[----:B------:R-:W-:Y:S02]  /*12fb0*/  FSETP.NE.FTZ.AND P5, PT, R26, RZ, PT ;  /* 0x000000ff1a00720b */ /* 0x000fe40003fb5000 */
[----:B------:R-:W-:Y:S01]  /*12fc0*/  ISETP.NE.AND P2, PT, R2, RZ, PT ;  /* 0x000000ff0200720c */ /* 0x000fe20003f45270 */
[----:B------:R-:W-:-:S12]  /*12fd0*/  @P0 BRA `(.L_x_192) ;  /* 0x0000000000200947 */ /* 0x000fd80003800000 */
[----:B------:R-:W1:Y:S01]  /*12fe0*/  S2R R2, SR_CTAID.Y ;  /* 0x0000000000027919 */ /* 0x000e620000002600 */
[----:B------:R-:W1:Y:S01]  /*12ff0*/  LDC R0, c[0x0][0x2c4] ;  /* 0x0000b100ff007b82 */ /* 0x000e620000000800 */
[----:B------:R-:W-:Y:S01]  /*13000*/  PLOP3.LUT P0, PT, PT, PT, PT, 0x80, 0x0 ;  /* 0x000000000000781c */ /* 0x000fe20003f0f070 */
[----:B-1----:R-:W-:-:S03]  /*13010*/  @!P2 IMAD R12, R2, R0, RZ ;  /* 0x00000000020ca224 */ /* 0x002fc600078e02ff */
[----:B------:R-:W-:Y:S01]  /*13020*/  P2R R0, PR, RZ, 0x1 ;  /* 0x00000001ff007803 */ /* 0x000fe20000000000 */
[--C-:B------:R-:W-:Y:S01]  /*13030*/  IMAD.MOV.U32 R22, RZ, RZ, R12.reuse ;  /* 0x000000ffff167224 */ /* 0x100fe200078e000c */
[----:B------:R1:W-:Y:S01]  /*13040*/  @!P2 STL [R1+0x94], R12 ;  /* 0x0000940c0100a387 */ /* 0x0003e20000100800 */
[----:B------:R-:W-:-:S07]  /*13050*/  SHF.R.S32.HI R23, RZ, 0x1f, R12 ;  /* 0x0000001fff177819 */ /* 0x000fce000001140c */
.L_x_192:
[----:B------:R2:W5:Y:S01]  /*13060*/  LDL R42, [R1+0xc0] ;  /* 0x0000c000012a7983 */ /* 0x0005620000100800 */
[----:B------:R-:W-:Y:S01]  /*13070*/  ISETP.NE.AND P0, PT, RZ, UR4, PT ;  /* 0x00000004ff007c0c */ /* 0x000fe2000bf05270 */
[----:B------:R-:W-:Y:S01]  /*13080*/  FADD.FTZ R24, R7, R24 ;  /* 0x0000001807187221 */ /* 0x000fe20000010000 */
[C---:B------:R-:W-:Y:S01]  /*13090*/  IADD3 R19, R16.reuse, 0x20, RZ ;  /* 0x0000002010137810 */ /* 0x040fe20007ffe0ff */
[----:B------:R-:W-:Y:S01]  /*130a0*/  @P3 VIADD R19, R16, 0xffffffe0 ;  /* 0xffffffe010133836 */ /* 0x000fe20000000000 */
[----:B------:R-:W-:Y:S01]  /*130b0*/  PLOP3.LUT P3, PT, PT, PT, PT, 0x8, 0x0 ;  /* 0x000000000000781c */ /* 0x000fe20003f6e170 */
[----:B------:R-:W3:Y:S01]  /*130c0*/  S2R R37, SR_TID.X ;  /* 0x0000000000257919 */ /* 0x000ee20000002100 */
[----:B------:R-:W-:Y:S01]  /*130d0*/  FSETP.NE.FTZ.AND P2, PT, R21, RZ, PT ;  /* 0x000000ff1500720b */ /* 0x000fe20003f55000 */
[----:B------:R-:W4:Y:S01]  /*130e0*/  S2UR UR4, SR_CTAID.X ;  /* 0x00000000000479c3 */ /* 0x000f220000002500 */
[----:B------:R-:W-:Y:S01]  /*130f0*/  MOV R27, 0x10 ;  /* 0x00000010001b7802 */ /* 0x000fe20000000f00 */
[----:B------:R-:W-:Y:S01]  /*13100*/  BSSY B0, `(.L_x_193) ;  /* 0x00000ad000007945 */ /* 0x000fe20003800000 */
[----:B------:R-:W-:-:S02]  /*13110*/  MOV R3, 0x3f800000 ;  /* 0x3f80000000037802 */ /* 0x000fc40000000f00 */
[----:B------:R-:W-:Y:S02]  /*13120*/  MOV R4, 0x3f800000 ;  /* 0x3f80000000047802 */ /* 0x000fe40000000f00 */
[----:B------:R-:W-:Y:S01]  /*13130*/  @!P0 PLOP3.LUT P3, PT, P1, PT, PT, 0x80, 0x0 ;  /* 0x000000000000881c */ /* 0x000fe20000f6f070 */
[----:B------:R-:W2:Y:S01]  /*13140*/  @!P0 LDC R18, c[0x0][0x2c4] ;  /* 0x0000b100ff128b82 */ /* 0x000ea20000000800 */
[----:B------:R-:W-:Y:S01]  /*13150*/  FSETP.NE.FTZ.AND P1, PT, R24, RZ, PT ;  /* 0x000000ff1800720b */ /* 0x000fe20003f35000 */
[----:B------:R-:W1:Y:S01]  /*13160*/  @P6 MUFU.RCP R3, R25 ;  /* 0x0000001900036308 */ /* 0x000e620000001000 */
[----:B------:R-:W-:Y:S02]  /*13170*/  SEL R27, R27, 0xfffffff0, P4 ;  /* 0xfffffff01b1b7807 */ /* 0x000fe40002000000 */
[----:B------:R-:W-:Y:S02]  /*13180*/  ISETP.NE.AND P4, PT, R0, RZ, PT ;  /* 0x000000ff0000720c */ /* 0x000fe40003f85270 */
[----:B------:R-:W-:-:S02]  /*13190*/  MOV R0, 0x3f800000 ;  /* 0x3f80000000007802 */ /* 0x000fc40000000f00 */
[----:B------:R-:W-:Y:S01]  /*131a0*/  MOV R2, 0x3f800000 ;  /* 0x3f80000000027802 */ /* 0x000fe20000000f00 */
[----:B------:R-:W4:Y:S08]  /*131b0*/  @P5 MUFU.RCP R4, R26 ;  /* 0x0000001a00045308 */ /* 0x000f300000001000 */
[----:B------:R-:W3:Y:S01]  /*131c0*/  @P2 MUFU.RCP R0, R21 ;  /* 0x0000001500002308 */ /* 0x000ee20000001000 */
[C---:B-1----:R-:W-:Y:S01]  /*131d0*/  FMUL.FTZ R140, R3.reuse, R140 ;  /* 0x0000008c038c7220 */ /* 0x042fe20000410000 */
[C---:B------:R-:W-:Y:S01]  /*131e0*/  FMUL.FTZ R7, R3.reuse, R141 ;  /* 0x0000008d03077220 */ /* 0x040fe20000410000 */
[C---:B------:R-:W-:Y:S01]  /*131f0*/  FMUL.FTZ R144, R3.reuse, R144 ;  /* 0x0000009003907220 */ /* 0x040fe20000410000 */
[C---:B------:R-:W-:Y:S01]  /*13200*/  FMUL.FTZ R145, R3.reuse, R145 ;  /* 0x0000009103917220 */ /* 0x040fe20000410000 */
[C---:B------:R-:W-:Y:S01]  /*13210*/  FMUL.FTZ R152, R3.reuse, R152 ;  /* 0x0000009803987220 */ /* 0x040fe20000410000 */
[----:B------:R-:W-:Y:S01]  /*13220*/  FMUL.FTZ R14, R3, R153 ;  /* 0x00000099030e7220 */ /* 0x000fe20000410000 */
[----:B------:R-:W-:Y:S01]  /*13230*/  F2FP.BF16.F32.PACK_AB R7, R7, R140 ;  /* 0x0000008c0707723e */ /* 0x000fe200000010ff */
        /* <DEDUP_REMOVED lines=25> */
[----:B------:R-:W-:Y:S01]  /*133d0*/  F2FP.BF16.F32.PACK_AB R6, R6, R142 ;  /* 0x0000008e0606723e */ /* 0x000fe200000010ff */
[----:B------:R-:W-:Y:S01]  /*133e0*/  FMUL.FTZ R160, R3, R160 ;  /* 0x000000a003a07220 */ /* 0x000fe20000410000 */
[----:B------:R-:W-:Y:S01]  /*133f0*/  F2FP.BF16.F32.PACK_AB R0, R147, R146 ;  /* 0x000000929300723e */ /* 0x000fe200000010ff */
[----:B------:R-:W-:Y:S01]  /*13400*/  FMUL.FTZ R10, R3, R161 ;  /* 0x000000a1030a7220 */ /* 0x000fe20000410000 */
[----:B------:R-:W-:Y:S01]  /*13410*/  IADD3 R2, R16, R27, RZ ;  /* 0x0000001b10027210 */ /* 0x000fe20007ffe0ff */
[----:B------:R1:W-:Y:S01]  /*13420*/  STS [R16], R7 ;  /* 0x0000000710007388 */ /* 0x0003e20000000800 */
[----:B------:R-:W-:Y:S01]  /*13430*/  F2FP.BF16.F32.PACK_AB R3, R145, R144 ;  /* 0x000000909103723e */ /* 0x000fe200000010ff */
[----:B--2---:R-:W2:Y:S01]  /*13440*/  @P3 LDC R18, c[0x0][0x2e4] ;  /* 0x0000b900ff123b82 */ /* 0x004ea20000000800 */
[----:B------:R-:W-:Y:S01]  /*13450*/  F2FP.BF16.F32.PACK_AB R5, R5, R136 ;  /* 0x000000880505723e */ /* 0x000fe200000010ff */
[----:B------:R3:W-:Y:S01]  /*13460*/  STS [R16+0x200], R6 ;  /* 0x0002000610007388 */ /* 0x0007e20000000800 */
[----:B------:R-:W-:-:S02]  /*13470*/  F2FP.BF16.F32.PACK_AB R4, R139, R4 ;  /* 0x000000048b04723e */ /* 0x000fc400000010ff */
[----:B------:R-:W-:Y:S01]  /*13480*/  F2FP.BF16.F32.PACK_AB R17, R17, R148 ;  /* 0x000000941111723e */ /* 0x000fe200000010ff */
[----:B------:R4:W-:Y:S01]  /*13490*/  STS [R2+0x200], R0 ;  /* 0x0002000002007388 */ /* 0x0009e20000000800 */
[----:B------:R-:W-:Y:S02]  /*134a0*/  F2FP.BF16.F32.PACK_AB R15, R151, R15 ;  /* 0x0000000f970f723e */ /* 0x000fe400000010ff */
[----:B------:R-:W-:Y:S01]  /*134b0*/  F2FP.BF16.F32.PACK_AB R14, R14, R152 ;  /* 0x000000980e0e723e */ /* 0x000fe200000010ff */
[----:B------:R4:W-:Y:S01]  /*134c0*/  STS [R2], R3 ;  /* 0x0000000302007388 */ /* 0x0009e20000000800 */
        /* <DEDUP_REMOVED lines=8> */
[----:B------:R2:W-:Y:S01]  /*13550*/  STS [R2+0x1000], R17 ;  /* 0x0010001102007388 */ /* 0x0005e20000000800 */
[----:B------:R-:W-:Y:S01]  /*13560*/  F2FP.BF16.F32.PACK_AB R20, R167, R20 ;  /* 0x00000014a714723e */ /* 0x000fe200000010ff */
[----:B-1----:R-:W1:Y:S02]  /*13570*/  @P0 LDC R7, c[0x0][0x2c0] ;  /* 0x0000b000ff070b82 */ /* 0x002e640000000800 */
[----:B------:R1:W-:Y:S01]  /*13580*/  STS [R2+0x1200], R15 ;  /* 0x0012000f02007388 */ /* 0x0003e20000000800 */
[----:B---3--:R3:W-:Y:S03]  /*13590*/  @P5 MUFU.LG2 R6, R26 ;  /* 0x0000001a00065308 */ /* 0x0087e60000000c00 */
[----:B------:R1:W-:Y:S01]  /*135a0*/  STS [R19], R14 ;  /* 0x0000000e13007388 */ /* 0x0003e20000000800 */
[----:B----4-:R-:W-:-:S03]  /*135b0*/  IMAD.IADD R0, R27, 0x1, R19 ;  /* 0x000000011b007824 */ /* 0x010fc600078e0213 */
[----:B------:R-:W-:Y:S01]  /*135c0*/  STS [R19+0x200], R13 ;  /* 0x0002000d13007388 */ /* 0x000fe20000000800 */
[----:B------:R-:W4:Y:S03]  /*135d0*/  @P6 MUFU.LG2 R3, R25 ;  /* 0x0000001900036308 */ /* 0x000f260000000c00 */
[----:B------:R4:W-:Y:S01]  /*135e0*/  STS [R0], R10 ;  /* 0x0000000a00007388 */ /* 0x0009e20000000800 */
[----:B------:R-:W4:Y:S03]  /*135f0*/  @P6 LDC R5, c[0x0][0x2e8] ;  /* 0x0000ba00ff056b82 */ /* 0x000f260000000800 */
[----:B------:R-:W-:Y:S01]  /*13600*/  STS [R0+0x200], R9 ;  /* 0x0002000900007388 */ /* 0x000fe20000000800 */
[----:B---3--:R-:W-:-:S03]  /*13610*/  IMAD.MOV.U32 R26, RZ, RZ, 0x7f800000 ;  /* 0x7f800000ff1a7424 */ /* 0x008fc600078e00ff */
[----:B------:R3:W-:Y:S01]  /*13620*/  STS [R19+0x1000], R12 ;  /* 0x0010000c13007388 */ /* 0x0007e20000000800 */
[----:B--2---:R-:W-:Y:S02]  /*13630*/  MOV R17, 0x7f800000 ;  /* 0x7f80000000117802 */ /* 0x004fe40000000f00 */
[----:B------:R-:W-:Y:S01]  /*13640*/  @!P0 MOV R7, 0x1 ;  /* 0x0000000100078802 */ /* 0x000fe20000000f00 */
[----:B------:R2:W-:Y:S01]  /*13650*/  STS [R19+0x1200], R11 ;  /* 0x0012000b13007388 */ /* 0x0005e20000000800 */
[----:B-1----:R-:W1:Y:S01]  /*13660*/  @P2 LDC R15, c[0x0][0x2e8] ;  /* 0x0000ba00ff0f2b82 */ /* 0x002e620000000800 */
[----:B------:R-:W-:Y:S01]  /*13670*/  LOP3.LUT R2, R31, 0xffffffe0, RZ, 0xc0, !PT ;  /* 0xffffffe01f027812 */ /* 0x000fe200078ec0ff */
[----:B----4-:R-:W-:Y:S01]  /*13680*/  @P6 FMUL.FTZ R3, R3, 0.69314718246459960938 ;  /* 0x3f31721803036820 */ /* 0x010fe20000410000 */
[----:B------:R4:W-:Y:S01]  /*13690*/  STS [R0+0x1000], R8 ;  /* 0x0010000800007388 */ /* 0x0009e20000000800 */
[----:B------:R-:W-:Y:S02]  /*136a0*/  MOV R25, 0x7f800000 ;  /* 0x7f80000000197802 */ /* 0x000fe40000000f00 */
[----:B------:R-:W-:Y:S01]  /*136b0*/  IADD3 R4, -R2, R36, RZ ;  /* 0x0000002402047210 */ /* 0x000fe20007ffe1ff */
[----:B------:R4:W-:Y:S01]  /*136c0*/  STS [R0+0x1200], R20 ;  /* 0x0012001400007388 */ /* 0x0009e20000000800 */
[----:B------:R-:W1:Y:S02]  /*136d0*/  @!P0 LDC R14, c[0x0][0x270] ;  /* 0x00009c00ff0e8b82 */ /* 0x000e640000000800 */
[----:B------:R-:W-:-:S06]  /*136e0*/  LOP3.LUT P3, RZ, R4, 0x3, RZ, 0xc0, !PT ;  /* 0x0000000304ff7812 */ /* 0x000fcc000786c0ff */
[----:B------:R-:W-:Y:S01]  /*136f0*/  BAR.SYNC.DEFER_BLOCKING 0x0 ;  /* 0x0000000000007b1d */ /* 0x000fe20000010000 */
[----:B------:R-:W-:Y:S01]  /*13700*/  @P6 FFMA.FTZ R26, R41, R5, R3 ;  /* 0x00000005291a6223 */ /* 0x000fe20000010003 */
[----:B------:R-:W-:Y:S02]  /*13710*/  IMAD R3, R7, UR4, RZ ;  /* 0x0000000407037c24 */ /* 0x000fe4000f8e02ff */
[----:B------:R-:W-:Y:S02]  /*13720*/  @P5 FMUL.FTZ R4, R6, 0.69314718246459960938 ;  /* 0x3f31721806045820 */ /* 0x000fe40000410000 */
[----:B------:R-:W1:Y:S01]  /*13730*/  @P2 MUFU.LG2 R10, R21 ;  /* 0x00000015000a2308 */ /* 0x000e620000000c00 */
[----:B------:R-:W-:Y:S01]  /*13740*/  SHF.L.U32 R3, R3, 0x7, RZ ;  /* 0x0000000703037819 */ /* 0x000fe200000006ff */
[----:B------:R-:W1:Y:S01]  /*13750*/  S2R R16, SR_CTAID.Y ;  /* 0x0000000000107919 */ /* 0x000e620000002600 */
[----:B---3--:R-:W-:Y:S01]  /*13760*/  SHF.R.S32.HI R12, RZ, 0x1f, R37 ;  /* 0x0000001fff0c7819 */ /* 0x008fe20000011425 */
[----:B------:R-:W3:Y:S01]  /*13770*/  S2R R27, SR_CTAID.Z ;  /* 0x00000000001b7919 */ /* 0x000ee20000002700 */
[----:B--2---:R-:W2:Y:S02]  /*13780*/  @P5 LDC R11, c[0x0][0x2e8] ;  /* 0x0000ba00ff0b5b82 */ /* 0x004ea40000000800 */
[----:B------:R-:W-:-:S04]  /*13790*/  LEA.HI R12, R12, R37, RZ, 0x2 ;  /* 0x000000250c0c7211 */ /* 0x000fc800078f10ff */
[----:B------:R-:W-:Y:S02]  /*137a0*/  LOP3.LUT R13, R12, 0xfffffffc, RZ, 0xc0, !PT ;  /* 0xfffffffc0c0d7812 */ /* 0x000fe400078ec0ff */
[----:B----4-:R-:W4:Y:S01]  /*137b0*/  @P0 LDC.64 R8, c[0x0][0x2c0] ;  /* 0x0000b000ff080b82 */ /* 0x010f220000000a00 */
[----:B------:R-:W-:Y:S01]  /*137c0*/  @P0 MOV R0, 0x1 ;  /* 0x0000000100000802 */ /* 0x000fe20000000f00 */
[----:B-1----:R-:W-:Y:S01]  /*137d0*/  @!P0 IMAD R0, R18, R14, RZ ;  /* 0x0000000e12008224 */ /* 0x002fe200078e02ff */
[----:B------:R1:W1:Y:S01]  /*137e0*/  LDS.128 R32, [R220+0x1800] ;  /* 0x00180000dc207984 */ /* 0x0002620000000c00 */
[----:B------:R-:W-:Y:S01]  /*137f0*/  @P2 FMUL.FTZ R5, R10, 0.69314718246459960938 ;  /* 0x3f3172180a052820 */ /* 0x000fe20000410000 */
[----:B------:R-:W-:-:S03]  /*13800*/  IADD3 R13, -R13, R37, RZ ;  /* 0x000000250d0d7210 */ /* 0x000fc60007ffe1ff */
[----:B------:R-:W1:Y:S01]  /*13810*/  @P1 LDC R14, c[0x0][0x2e8] ;  /* 0x0000ba00ff0e1b82 */ /* 0x000e620000000800 */
[----:B--2---:R-:W-:Y:S01]  /*13820*/  @P5 FFMA.FTZ R25, R40, R11, R4 ;  /* 0x0000000b28195223 */ /* 0x004fe20000010004 */
[----:B------:R-:W-:Y:S01]  /*13830*/  SHF.R.S32.HI R4, RZ, 0x1f, R3 ;  /* 0x0000001fff047819 */ /* 0x000fe20000011403 */
[----:B------:R-:W-:Y:S01]  /*13840*/  IMAD R0, R16, R0, RZ ;  /* 0x0000000010007224 */ /* 0x000fe200078e02ff */
[----:B------:R-:W-:Y:S01]  /*13850*/  SHF.L.U32 R16, R13, 0x3, RZ ;  /* 0x000000030d107819 */ /* 0x000fe200000006ff */
[----:B----4-:R-:W-:Y:S01]  /*13860*/  @P0 IMAD R2, R9, R8, RZ ;  /* 0x0000000809020224 */ /* 0x010fe200078e02ff */
[----:B------:R-:W-:Y:S01]  /*13870*/  @!P0 MOV R2, R18 ;  /* 0x0000001200028202 */ /* 0x000fe20000000f00 */
[----:B------:R2:W4:Y:S01]  /*13880*/  @P1 MUFU.LG2 R8, R24 ;  /* 0x0000001800081308 */ /* 0x0005220000000c00 */
[----:B------:R-:W-:-:S05]  /*13890*/  SEL R0, R0, RZ, !P4 ;  /* 0x000000ff00007207 */ /* 0x000fca0006000000 */
[----:B---3--:R-:W-:Y:S02]  /*138a0*/  IMAD R0, R27, R2, R0 ;  /* 0x000000021b007224 */ /* 0x008fe400078e0200 */
[----:B--2---:R-:W-:Y:S02]  /*138b0*/  IMAD.MOV.U32 R24, RZ, RZ, 0x7f800000 ;  /* 0x7f800000ff187424 */ /* 0x004fe400078e00ff */
[----:B------:R-:W-:Y:S01]  /*138c0*/  @P2 FFMA.FTZ R24, R39, R15, R5 ;  /* 0x0000000f27182223 */ /* 0x000fe20000010005 */
[----:B----4-:R-:W-:Y:S01]  /*138d0*/  @P1 FMUL.FTZ R2, R8, 0.69314718246459960938 ;  /* 0x3f31721808021820 */ /* 0x010fe20000410000 */
[--C-:B------:R-:W-:Y:S02]  /*138e0*/  IADD3 R3, P2, P0, R3, R22, R0.reuse ;  /* 0x0000001603037210 */ /* 0x100fe4000785e000 */
[----:B------:R-:W-:Y:S01]  /*138f0*/  SHF.R.S32.HI R0, RZ, 0x1f, R0 ;  /* 0x0000001fff007819 */ /* 0x000fe20000011400 */
[----:B-1----:R-:W-:Y:S01]  /*13900*/  @P1 FFMA.FTZ R17, R38, R14, R2 ;  /* 0x0000000e26111223 */ /* 0x002fe20000010002 */
[----:B------:R-:W-:-:S02]  /*13910*/  SHF.R.S32.HI R2, RZ, 0x2, R12 ;  /* 0x00000002ff027819 */ /* 0x000fc4000001140c */
[----:B------:R-:W-:Y:S01]  /*13920*/  IADD3.X R9, R4, R23, R0, P2, P0 ;  /* 0x0000001704097210 */ /* 0x000fe200017e0400 */
[----:B------:R-:W-:Y:S06]  /*13930*/  @P3 BRA `(.L_x_194) ;  /* 0x0000000000a43947 */ /* 0x000fec0003800000 */
[----:B------:R-:W2:Y:S01]  /*13940*/  LDL.LU R43, [R1+0xc4] ;  /* 0x0000c400012b7983 */ /* 0x000ea20000300800 */
[----:B------:R-:W-:-:S04]  /*13950*/  SHF.R.S32.HI R0, RZ, 0x1f, R28 ;  /* 0x0000001fff007819 */ /* 0x000fc8000001141c */
[----:B------:R-:W-:-:S04]  /*13960*/  LEA.HI R0, R0, R28, RZ, 0x2 ;  /* 0x0000001c00007211 */ /* 0x000fc800078f10ff */
[----:B------:R-:W-:-:S05]  /*13970*/  LOP3.LUT R0, R0, 0xffffffc, RZ, 0xc0, !PT ;  /* 0x0ffffffc00007812 */ /* 0x000fca00078ec0ff */
[----:B------:R-:W-:-:S04]  /*13980*/  IMAD.IADD R0, R28, 0x1, -R0 ;  /* 0x000000011c007824 */ /* 0x000fc800078e0a00 */
[----:B--2---:R-:W-:-:S04]  /*13990*/  IMAD R0, R0, 0x10, R43 ;  /* 0x0000001000007824 */ /* 0x004fc800078e022b */
        /* <DEDUP_REMOVED lines=11> */
[-C--:B------:R-:W-:Y:S01]  /*13a50*/  @!P6 IADD3 R11, P0, R8, R3.reuse, RZ ;  /* 0x00000003080be210 */ /* 0x080fe20007f1e0ff */
[----:B------:R-:W2:Y:S01]  /*13a60*/  @!P5 LDC.64 R18, c[0x0][0x2b0] ;  /* 0x0000ac00ff12db82 */ /* 0x000ea20000000a00 */
[----:B------:R-:W-:Y:S01]  /*13a70*/  @!P5 IADD3 R4, P2, R0, R3, RZ ;  /* 0x000000030004d210 */ /* 0x000fe20007f5e0ff */
[----:B------:R-:W-:Y:S01]  /*13a80*/  @!P3 IMAD R5, R5, R7, RZ ;  /* 0x000000070505b224 */ /* 0x000fe200078e02ff */
[----:B------:R-:W-:Y:S02]  /*13a90*/  @!P4 IADD3 R7, P1, R6, R3, RZ ;  /* 0x000000030607c210 */ /* 0x000fe40007f3e0ff */
[-C--:B------:R-:W-:Y:S02]  /*13aa0*/  @!P5 LEA.HI.X.SX32 R0, R0, R9.reuse, 0x1, P2 ;  /* 0x000000090000d211 */ /* 0x080fe400010f0eff */
[----:B------:R-:W-:Y:S01]  /*13ab0*/  @!P6 LEA.HI.X.SX32 R13, R8, R9, 0x1, P0 ;  /* 0x00000009080de211 */ /* 0x000fe200000f0eff */
[----:B------:R-:W3:Y:S01]  /*13ac0*/  @!P4 LDC.64 R20, c[0x0][0x2b0] ;  /* 0x0000ac00ff14cb82 */ /* 0x000ee20000000a00 */
[----:B------:R-:W-:-:S04]  /*13ad0*/  @!P3 IADD3 R12, P0, R5, R3, RZ ;  /* 0x00000003050cb210 */ /* 0x000fc80007f1e0ff */
[----:B------:R-:W-:-:S03]  /*13ae0*/  @!P3 LEA.HI.X.SX32 R5, R5, R9, 0x1, P0 ;  /* 0x000000090505b211 */ /* 0x000fc600000f0eff */
[----:B------:R-:W4:Y:S01]  /*13af0*/  @!P3 LDC.64 R22, c[0x0][0x2b0] ;  /* 0x0000ac00ff16bb82 */ /* 0x000f220000000a00 */
[C---:B-1----:R-:W-:Y:S02]  /*13b00*/  @!P6 LEA R10, P2, R11.reuse, R14, 0x2 ;  /* 0x0000000e0b0ae211 */ /* 0x042fe400078410ff */
        /* <DEDUP_REMOVED lines=12> */
.L_x_194:
[----:B------:R-:W-:Y:S05]  /*13bd0*/  BSYNC B0 ;  /* 0x0000000000007941 */ /* 0x000fea0003800000 */
.L_x_193:
[----:B------:R2:W3:Y:S01]  /*13be0*/  LDS.128 R12, [R220] ;  /* 0x00000000dc0c7984 */ /* 0x0004e20000000c00 */
[C---:B------:R-:W-:Y:S01]  /*13bf0*/  VIADD R0, R2.reuse, 0x40 ;  /* 0x0000004002007836 */ /* 0x040fe20000000000 */
[CC--:B-----5:R-:W-:Y:S01]  /*13c00*/  ISETP.GE.AND P3, PT, R2.reuse, R42.reuse, PT ;  /* 0x0000002a0200720c */ /* 0x0e0fe20003f66270 */
[----:B------:R-:W-:Y:S01]  /*13c10*/  VIADD R3, R2, 0x20 ;  /* 0x0000002002037836 */ /* 0x000fe20000000000 */
[----:B-1----:R-:W1:Y:S01]  /*13c20*/  S2R R7, SR_CTAID.X ;  /* 0x0000000000077919 */ /* 0x002e620000002500 */
[----:B------:R-:W-:Y:S01]  /*13c30*/  IADD3 R4, P0, R16, R29, RZ ;  /* 0x0000001d10047210 */ /* 0x000fe20007f1e0ff */
[----:B------:R-:W-:Y:S01]  /*13c40*/  ULDC.64 UR4, c[0x0][0x2a0] ;  /* 0x0000a80000047ab9 */ /* 0x000fe20000000a00 */
[----:B------:R-:W-:Y:S01]  /*13c50*/  SHF.R.S32.HI R5, RZ, 0x1f, R16 ;  /* 0x0000001fff057819 */ /* 0x000fe20000011410 */
[----:B------:R-:W-:Y:S01]  /*13c60*/  BSSY B0, `(.L_x_195) ;  /* 0x0000018000007945 */ /* 0x000fe20003800000 */
[----:B------:R-:W-:Y:S02]  /*13c70*/  SHF.R.S32.HI R6, RZ, 0x1f, R27 ;  /* 0x0000001fff067819 */ /* 0x000fe4000001141b */
[----:B------:R-:W-:Y:S01]  /*13c80*/  ISETP.GE.AND P1, PT, R0, R42, PT ;  /* 0x0000002a0000720c */ /* 0x000fe20003f26270 */
[----:B------:R-:W-:Y:S01]  /*13c90*/  VIADD R0, R2, 0x60 ;  /* 0x0000006002007836 */ /* 0x000fe20000000000 */
[----:B------:R-:W-:Y:S01]  /*13ca0*/  IADD3.X R5, R5, R30, RZ, P0, !PT ;  /* 0x0000001e05057210 */ /* 0x000fe200007fe4ff */
[----:B------:R-:W-:Y:S01]  /*13cb0*/  IMAD R6, R6, UR4, RZ ;  /* 0x0000000406067c24 */ /* 0x000fe2000f8e02ff */
[----:B------:R-:W-:-:S02]  /*13cc0*/  ISETP.GE.AND P2, PT, R3, R42, PT ;  /* 0x0000002a0300720c */ /* 0x000fc40003f46270 */
[----:B------:R-:W-:Y:S01]  /*13cd0*/  ISETP.GE.AND P0, PT, R0, R42, PT ;  /* 0x0000002a0000720c */ /* 0x000fe20003f06270 */
[C---:B------:R-:W-:Y:S01]  /*13ce0*/  IMAD R0, R27.reuse, UR5, R6 ;  /* 0x000000051b007c24 */ /* 0x040fe2000f8e0206 */
[----:B------:R-:W-:Y:S01]  /*13cf0*/  SHF.R.S32.HI R3, RZ, 0x1f, R2 ;  /* 0x0000001fff037819 */ /* 0x000fe20000011402 */
[----:B------:R-:W-:-:S05]  /*13d00*/  IMAD.WIDE.U32 R8, R27, UR4, R4 ;  /* 0x000000041b087c25 */ /* 0x000fca000f8e0004 */
[----:B------:R-:W-:Y:S01]  /*13d10*/  IADD3 R5, R0, R9, RZ ;  /* 0x0000000900057210 */ /* 0x000fe20007ffe0ff */
[----:B-1----:R-:W-:Y:S01]  /*13d20*/  IMAD.WIDE R2, R7, 0x80, R2 ;  /* 0x0000008007027825 */ /* 0x002fe200078e0202 */
        /* <DEDUP_REMOVED lines=10> */
[----:B---3--:R1:W-:Y:S02]  /*13dd0*/  STG.E.128 desc[UR12][R10.64], R12 ;  /* 0x0000000c0a007986 */ /* 0x0083e4000c101d0c */
.L_x_196:
[----:B------:R-:W-:Y:S05]  /*13de0*/  BSYNC B0 ;  /* 0x0000000000007941 */ /* 0x000fea0003800000 */
.L_x_195:
[----:B-1-3--:R1:W2:Y:S01]  /*13df0*/  LDS.128 R12, [R220+0x800] ;  /* 0x00080000dc0c7984 */ /* 0x00a2a20000000c00 */
        /* <DEDUP_REMOVED lines=15> */
.L_x_198:
[----:B------:R-:W-:Y:S05]  /*13ef0*/  BSYNC B0 ;  /* 0x0000000000007941 */ /* 0x000fea0003800000 */
.L_x_197:
        /* <DEDUP_REMOVED lines=16> */
.L_x_200:
[----:B------:R-:W-:Y:S05]  /*14000*/  BSYNC B0 ;  /* 0x0000000000007941 */ /* 0x000fea0003800000 */
.L_x_199:
[----:B------:R-:W-:Y:S05]  /*14010*/  @P0 EXIT ;  /* 0x000000000000094d */ /* 0x000fea0003800000 */
[----:B------:R-:W-:Y:S01]  /*14020*/  IADD3 R0, P0, R2, 0x60, RZ ;  /* 0x0000006002007810 */ /* 0x000fe20007f1e0ff */
[----:B------:R-:W-:-:S04]  /*14030*/  ULDC.64 UR4, c[0x0][0x298] ;  /* 0x0000a60000047ab9 */ /* 0x000fc80000000a00 */
[----:B------:R-:W-:Y:S01]  /*14040*/  IMAD.X R2, RZ, RZ, R3, P0 ;  /* 0x000000ffff027224 */ /* 0x000fe200000e0603 */
[----:B------:R-:W-:-:S03]  /*14050*/  MOV R3, R5 ;  /* 0x0000000500037202 */ /* 0x000fc60000000f00 */
        /* <DEDUP_REMOVED lines=8> */
[----:B------:R-:W-:Y:S01]  /*140e0*/  STG.E.128 desc[UR12][R2.64], R32 ;  /* 0x0000002002007986 */ /* 0x000fe2000c101d0c */
[----:B------:R-:W-:Y:S05]  /*140f0*/  EXIT ;  /* 0x000000000000794d */ /* 0x000fea0003800000 */
.L_x_201:
        /* <DEDUP_REMOVED lines=16> */
.L_x_1308:


//--------------------- .text._ZN5flash16flash_fwd_kernelI23Flash_fwd_kernel_traitsILi32ELi128ELi128ELi4ELb0ELb0EN7cutlass10bfloat16_tE19Flash_kernel_traitsILi32ELi128ELi128ELi4ES3_EELb0ELb0ELb1ELb0ELb0ELb0ELb0ELb0EEEvNS_16Flash_fwd_paramsE --------------------------
	.section	.text._ZN5flash16flash_fwd_kernelI23Flash_fwd_kernel_traitsILi32ELi128ELi128ELi4ELb0ELb0EN7cutlass10bfloat16_tE19Flash_kernel_traitsILi32ELi128ELi128ELi4ES3_EELb0ELb0ELb1ELb0ELb0ELb0ELb0ELb0EEEvNS_16Flash_fwd_paramsE,"ax",@progbits
	.align	128
        .global         _ZN5flash16flash_fwd_kernelI23Flash_fwd_kernel_traitsILi32ELi128ELi128ELi4ELb0ELb0EN7cutlass10bfloat16_tE19Flash_kernel_traitsILi32ELi128ELi128ELi4ES3_EELb0ELb0ELb1ELb0ELb0ELb0ELb0ELb0EEEvNS_16Flash_fwd_paramsE
        .type           _ZN5flash16flash_fwd_kernelI23Flash_fwd_kernel_traitsILi32ELi128ELi128ELi4ELb0ELb0EN7cutlass10bfloat16_tE19Flash_kernel_traitsILi32ELi128ELi128ELi4ES3_EELb0ELb0ELb1ELb0ELb0ELb0ELb0ELb0EEEvNS_16Flash_fwd_paramsE,@function
        .size           _ZN5flash16flash_fwd_kernelI23Flash_fwd_kernel_traitsILi32ELi128ELi128ELi4ELb0ELb0EN7cutlass10bfloat16_tE19Flash_kernel_traitsILi32ELi128ELi128ELi4ES3_EELb0ELb0ELb1ELb0ELb0ELb0ELb0ELb0EEEvNS_16Flash_fwd_paramsE,(.L_x_1309 - _ZN5flash16flash_fwd_kernelI23Flash_fwd_kernel_traitsILi32ELi128ELi128ELi4ELb0ELb0EN7cutlass10bfloat16_tE19Flash_kernel_traitsILi32ELi128ELi128ELi4ES3_EELb0ELb0ELb1ELb0ELb0ELb0ELb0ELb0EEEvNS_16Flash_fwd_paramsE)
        .other          _ZN5flash16flash_fwd_kernelI23Flash_fwd_kernel_traitsILi32ELi128ELi128ELi4ELb0ELb0EN7cutlass10bfloat16_tE19Flash_kernel_traitsILi32ELi128ELi128ELi4ES3_EELb0ELb0ELb1ELb0ELb0ELb0ELb0ELb0EEEvNS_16Flash_fwd_paramsE,@"STO_CUDA_ENTRY STV_DEFAULT"
_ZN5flash16flash_fwd_kernelI23Flash_fwd_kernel_traitsILi32ELi128ELi128ELi4ELb0ELb0EN7cutlass10bfloat16_tE19Flash_kernel_traitsILi32ELi128ELi128ELi4ES3_EELb0ELb0ELb1ELb0ELb0ELb0ELb0ELb0EEEvNS_16Flash_fwd_paramsE:
.text._ZN5flash16flash_fwd_kernelI23Flash_fwd_kernel_traitsILi32ELi128ELi128ELi4ELb0ELb0EN7cutlass10bfloat16_tE19Flash_kernel_traitsILi32ELi128ELi128ELi4ES3_EELb0ELb0ELb1ELb0ELb0ELb0ELb0ELb0EEEvNS_16Flash_fwd_paramsE:
[----:B------:R-:W1:Y:S08]  /*0000*/  LDC R1, c[0x0][0x28] ;  /* 0x00000a00ff017b82 */ /* 0x000e700000000800 */
[----:B------:R-:W2:Y:S01]  /*0010*/  S2UR UR32, SR_CTAID.Y ;  /* 0x00000000002079c3 */ /* 0x000ea20000002600 */
[----:B------:R-:W-:Y:S01]  /*0020*/  ULDC.64 UR4, c[0x0][0x300] ;  /* 0x0000c00000047ab9 */ /* 0x000fe20000000a00 */
[----:B------:R-:W-:Y:S01]  /*0030*/  ULDC.64 UR6, c[0x0][0x2f0] ;  /* 0x0000bc0000067ab9 */ /* 0x000fe20000000a00 */
[----:B------:R-:W-:Y:S01]  /*0040*/  UISETP.NE.U32.AND UP1, UPT, UR4, URZ, UPT ;  /* 0x0000003f0400728c */ /* 0x000fe2000bf25070 */
[----:B-1----:R-:W-:Y:S01]  /*0050*/  VIADD R1, R1, 0xffffffb0 ;  /* 0xffffffb001017836 */ /* 0x002fe20000000000 */
[----:B------:R-:W-:-:S02]  /*0060*/  UISETP.NE.U32.AND UP2, UPT, UR6, URZ, UPT ;  /* 0x0000003f0600728c */ /* 0x000fc4000bf45070 */
[----:B------:R-:W-:Y:S01]  /*0070*/  UISETP.NE.AND.EX UP1, UPT, UR5, URZ, UPT, UP1 ;  /* 0x0000003f0500728c */ /* 0x000fe2000bf25310 */
[----:B------:R-:W-:Y:S01]  /*0080*/  ULDC.64 UR8, c[0x0][0x2f0] ;  /* 0x0000bc0000087ab9 */ /* 0x000fe20000000a00 */
[----:B------:R-:W-:Y:S01]  /*0090*/  UISETP.NE.AND.EX UP2, UPT, UR7, URZ, UPT, UP2 ;  /* 0x0000003f0700728c */ /* 0x000fe2000bf45320 */
[----:B------:R-:W-:-:S03]  /*00a0*/  ULDC.U8 UR6, c[0x0][0x3c2] ;  /* 0x0000f08000067ab9 */ /* 0x000fc60000000000 */
[----:B------:R-:W-:Y:S01]  /*00b0*/  PLOP3.LUT P0, PT, PT, PT, UP1, 0x80, 0x0 ;  /* 0x000000000000781c */ /* 0x000fe20003f0f018 */
[----:B------:R-:W-:Y:S01]  /*00c0*/  ULDC.64 UR4, c[0x0][0x2f8] ;  /* 0x0000be0000047ab9 */ /* 0x000fe20000000a00 */
[----:B------:R-:W-:Y:S01]  /*00d0*/  UISETP.NE.AND UP3, UPT, UR6, URZ, UPT ;  /* 0x0000003f0600728c */ /* 0x000fe2000bf65270 */
[----:B------:R-:W-:Y:S01]  /*00e0*/  PLOP3.LUT P2, PT, PT, PT, UP2, 0x80, 0x0 ;  /* 0x000000000000781c */ /* 0x000fe20003f4f028 */
[----:B------:R-:W-:Y:S01]  /*00f0*/  UISETP.EQ.U32.AND UP0, UPT, UR4, URZ, UPT ;  /* 0x0000003f0400728c */ /* 0x000fe2000bf02070 */
[----:B------:R-:W-:Y:S01]  /*0100*/  ULDC.64 UR22, c[0x0][0x208] ;  /* 0x0000820000167ab9 */ /* 0x000fe20000000a00 */
[----:B------:R-:W-:Y:S02]  /*0110*/  ULDC.64 UR6, c[0x0][0x2f8] ;  /* 0x0000be0000067ab9 */ /* 0x000fe40000000a00 */
[----:B------:R-:W-:Y:S02]  /*0120*/  UISETP.EQ.OR.EX UP0, UPT, UR5, URZ, !UP3, UP0 ;  /* 0x0000003f0500728c */ /* 0x000fe4000df02700 */
[----:B--2---:R-:W-:-:S06]  /*0130*/  UIMAD.WIDE UR8, UR32, 0x4, UR8 ;  /* 0x00000004200878a5 */ /* 0x004fcc000f8e0208 */
[----:B------:R-:W-:Y:S02]  /*0140*/  IMAD.U32 R2, RZ, RZ, UR8 ;  /* 0x00000008ff027e24 */ /* 0x000fe4000f8e00ff */
[----:B------:R-:W-:Y:S01]  /*0150*/  IMAD.U32 R3, RZ, RZ, UR9 ;  /* 0x00000009ff037e24 */ /* 0x000fe2000f8e00ff */
[----:B------:R-:W-:Y:S02]  /*0160*/  @UP1 ULDC.64 UR8, c[0x0][0x300] ;  /* 0x0000c00000081ab9 */ /* 0x000fe40000000a00 */
[----:B------:R-:W-:Y:S02]  /*0170*/  @UP1 UIMAD.WIDE UR8, UR32, 0x4, UR8 ;  /* 0x00000004200818a5 */ /* 0x000fe4000f8e0208 */
[----:B------:R-:W2:Y:S04]  /*0180*/  @P2 LDG.E R7, desc[UR22][R2.64] ;  /* 0x0000001602072981 */ /* 0x000ea8000c1e1900 */
[----:B------:R-:W-:Y:S01]  /*0190*/  IMAD.U32 R4, RZ, RZ, UR8 ;  /* 0x00000008ff047e24 */ /* 0x000fe2000f8e00ff */
[----:B------:R1:W3:Y:S01]  /*01a0*/  @P2 LDG.E R6, desc[UR22][R2.64+0x4] ;  /* 0x0000041602062981 */ /* 0x0002e2000c1e1900 */
[----:B------:R-:W-:Y:S01]  /*01b0*/  IMAD.U32 R5, RZ, RZ, UR9 ;  /* 0x00000009ff057e24 */ /* 0x000fe2000f8e00ff */
[----:B------:R-:W-:Y:S01]  /*01c0*/  PLOP3.LUT P1, PT, PT, PT, UP0, 0x80, 0x0 ;  /* 0x000000000000781c */ /* 0x000fe20003f2f008 */
[----:B------:R-:W-:-:S03]  /*01d0*/  UIMAD.WIDE UR6, UR32, 0x4, UR6 ;  /* 0x00000004200678a5 */ /* 0x000fc6000f8e0206 */
[----:B------:R-:W4:Y:S03]  /*01e0*/  @P0 LDG.E R4, desc[UR22][R4.64] ;  /* 0x0000001604040981 */ /* 0x000f26000c1e1900 */
[----:B-1----:R-:W-:Y:S02]  /*01f0*/  IMAD.U32 R2, RZ, RZ, UR6 ;  /* 0x00000006ff027e24 */ /* 0x002fe4000f8e00ff */
[----:B------:R-:W-:-:S05]  /*0200*/  IMAD.U32 R3, RZ, RZ, UR7 ;  /* 0x00000007ff037e24 */ /* 0x000fca000f8e00ff */
[----:B------:R-:W5:Y:S01]  /*0210*/  @!P1 LDG.E R0, desc[UR22][R2.64] ;  /* 0x0000001602009981 */ /* 0x000f62000c1e1900 */
[----:B------:R-:W-:Y:S01]  /*0220*/  UMOV UR13, 0xffffffff ;  /* 0xffffffff000d7882 */ /* 0x000fe20000000000 */
[----:B------:R-:W-:Y:S01]  /*0230*/  UMOV UR33, URZ ;  /* 0x0000003f00217c82 */ /* 0x000fe20008000000 */
[----:B------:R-:W-:Y:S01]  /*0240*/  UMOV UR8, 0xffffffff ;  /* 0xffffffff00087882 */ /* 0x000fe20000000000 */
[----:B------:R-:W1:Y:S08]  /*0250*/  S2UR UR14, SR_CTAID.X ;  /* 0x00000000000e79c3 */ /* 0x000e700000002500 */
[----:B------:R-:W1:Y:S01]  /*0260*/  S2UR UR29, SR_CTAID.Z ;  /* 0x00000000001d79c3 */ /* 0x000e620000002700 */
[----:B--2---:R-:W-:-:S02]  /*0270*/  @P2 R2UR UR13, R7 ;  /* 0x00000000070d22ca */ /* 0x004fc400000e0000 */
[----:B---3--:R-:W-:Y:S02]  /*0280*/  @P2 R2UR UR15, R6 ;  /* 0x00000000060f22ca */ /* 0x008fe400000e0000 */
[----:B----4-:R-:W-:Y:S02]  /*0290*/  @P0 R2UR UR33, R4 ;  /* 0x00000000042102ca */ /* 0x010fe400000e0000 */
[----:B------:R-:W-:-:S04]  /*02a0*/  ISETP.NE.U32.AND P0, PT, RZ, UR4, PT ;  /* 0x00000004ff007c0c */ /* 0x000fc8000bf05070 */
[----:B------:R-:W-:-:S05]  /*02b0*/  ISETP.NE.AND.EX P0, PT, RZ, UR5, PT, P0 ;  /* 0x00000005ff007c0c */ /* 0x000fca000bf05300 */
[----:B------:R-:W-:-:S07]  /*02c0*/  @UP2 UIADD3 UR15, UR15, -UR13, URZ ;  /* 0x8000000d0f0f2290 */ /* 0x000fce000fffe03f */
[----:B------:R-:W-:Y:S01]  /*02d0*/  @!UP2 ULDC UR15, c[0x0][0x2c4] ;  /* 0x0000b100000faab9 */ /* 0x000fe20000000800 */
[----:B-----5:R-:W-:Y:S01]  /*02e0*/  @!P1 R2UR UR8, R0 ;  /* 0x00000000000892ca */ /* 0x020fe200000e0000 */
[----:B-1----:R-:W-:-:S14]  /*02f0*/  @!P0 BRA `(.L_x_202) ;  /* 0x00000000001c8947 */ /* 0x002fdc0003800000 */
[----:B------:R-:W-:-:S13]  /*0300*/  PLOP3.LUT P0, PT, PT, PT, UP3, 0x80, 0x0 ;  /* 0x000000000000781c */ /* 0x000fda0003f0f038 */
[----:B------:R-:W2:Y:S04]  /*0310*/  @P0 LDG.E R0, desc[UR22][R2.64+0x4] ;  /* 0x0000041602000981 */ /* 0x000ea8000c1e1900 */
[----:B------:R-:W3:Y:S01]  /*0320*/  @!P0 LDG.E R2, desc[UR22][R2.64] ;  /* 0x0000001602028981 */ /* 0x000ee2000c1e1900 */
[----:B--2---:R-:W-:-:S13]  /*0330*/  @P0 R2UR UR6, R0 ;  /* 0x00000000000602ca */ /* 0x004fda00000e0000 */
[----:B------:R-:W-:-:S07]  /*0340*/  @UP3 UIADD3 UR6, UR6, -UR8, URZ ;  /* 0x8000000806063290 */ /* 0x000fce000fffe03f */
[----:B---3--:R-:W-:Y:S01]  /*0350*/  @!P0 R2UR UR6, R2 ;  /* 0x00000000020682ca */ /* 0x008fe200000e0000 */
[----:B------:R-:W-:-:S14]  /*0360*/  BRA `(.L_x_203) ;  /* 0x0000000000047947 */ /* 0x000fdc0003800000 */
.L_x_202:
[----:B------:R-:W-:-:S05]  /*0370*/  ULDC UR6, c[0x0][0x2c8] ;  /* 0x0000b20000067ab9 */ /* 0x000fca0000000800 */
.L_x_203:
[----:B------:R-:W-:Y:S02]  /*0380*/  ULDC.64 UR4, c[0x0][0x308] ;  /* 0x0000c20000047ab9 */ /* 0x000fe40000000a00 */
[----:B------:R-:W-:-:S04]  /*0390*/  UISETP.NE.U32.AND UP2, UPT, UR4, URZ, UPT ;  /* 0x0000003f0400728c */ /* 0x000fc8000bf45070 */
[----:B------:R-:W-:-:S06]  /*03a0*/  UISETP.NE.AND.EX UP2, UPT, UR5, URZ, UPT, UP2 ;  /* 0x0000003f0500728c */ /* 0x000fcc000bf45320 */
[----:B------:R-:W-:-:S05]  /*03b0*/  PLOP3.LUT P0, PT, PT, PT, UP2, 0x80, 0x0 ;  /* 0x000000000000781c */ /* 0x000fca0003f0f028 */
[----:B------:R-:W-:Y:S02]  /*03c0*/  @UP2 ULDC.64 UR4, c[0x0][0x308] ;  /* 0x0000c20000042ab9 */ /* 0x000fe40000000a00 */
[----:B------:R-:W-:-:S06]  /*03d0*/  @UP2 UIMAD.WIDE UR4, UR32, 0x4, UR4 ;  /* 0x00000004200428a5 */ /* 0x000fcc000f8e0204 */
[----:B------:R-:W-:Y:S02]  /*03e0*/  IMAD.U32 R2, RZ, RZ, UR4 ;  /* 0x00000004ff027e24 */ /* 0x000fe4000f8e00ff */
[----:B------:R-:W-:Y:S01]  /*03f0*/  IMAD.U32 R3, RZ, RZ, UR5 ;  /* 0x00000005ff037e24 */ /* 0x000fe2000f8e00ff */
[----:B------:R-:W-:Y:S01]  /*0400*/  USHF.L.U32 UR21, UR14, 0x7, URZ ;  /* 0x000000070e157899 */ /* 0x000fe2000800063f */
[----:B------:R-:W-:-:S03]  /*0410*/  @!UP2 ULDC.64 UR4, c[0x0][0x318] ;  /* 0x0000c6000004aab9 */ /* 0x000fc60000000a00 */
[----:B------:R-:W2:Y:S01]  /*0420*/  @P0 LDG.E R0, desc[UR22][R2.64] ;  /* 0x0000001602000981 */ /* 0x000ea2000c1e1900 */
[----:B------:R-:W-:Y:S02]  /*0430*/  UISETP.GT.AND UP1, UPT, UR15, UR21, UPT ;  /* 0x000000150f00728c */ /* 0x000fe4000bf24270 */
[----:B------:R-:W-:-:S03]  /*0440*/  @!UP2 UISETP.NE.U32.AND UP0, UPT, UR4, URZ, UPT ;  /* 0x0000003f0400a28c */ /* 0x000fc6000bf05070 */
[----:B------:R-:W-:Y:S01]  /*0450*/  @!UP2 ULDC UR4, c[0x0][0x2cc] ;  /* 0x0000b3000004aab9 */ /* 0x000fe20000000800 */
[----:B------:R-:W-:-:S04]  /*0460*/  @!UP2 UISETP.NE.AND.EX UP0, UPT, UR5, URZ, UPT, UP0 ;  /* 0x0000003f0500a28c */ /* 0x000fc8000bf05300 */
[----:B------:R-:W-:Y:S01]  /*0470*/  @!UP2 USEL UR4, UR4, URZ, UP0 ;  /* 0x0000003f0404a287 */ /* 0x000fe20008000000 */
[----:B--2---:R-:W-:Y:S02]  /*0480*/  @P0 R2UR UR24, R0 ;  /* 0x00000000001802ca */ /* 0x004fe400000e0000 */
[----:B------:R-:W-:-:S11]  /*0490*/  PLOP3.LUT P0, PT, PT, PT, UP1, 0x80, 0x0 ;  /* 0x000000000000781c */ /* 0x000fd60003f0f018 */
[----:B------:R-:W-:Y:S02]  /*04a0*/  @UP2 UIADD3 UR24, UR24, -UR33, URZ ;  /* 0x8000002118182290 */ /* 0x000fe4000fffe03f */
[----:B------:R-:W-:Y:S10]  /*04b0*/  @!P0 EXIT ;  /* 0x000000000000894d */ /* 0x000ff40003800000 */
[----:B------:R-:W-:Y:S01]  /*04c0*/  @!UP2 UIADD3 UR24, UR4, UR6, -UR33 ;  /* 0x000000060418a290 */ /* 0x000fe2000fffe821 */
[----:B------:R-:W1:Y:S01]  /*04d0*/  S2R R106, SR_TID.X ;  /* 0x00000000006a7919 */ /* 0x000e620000002100 */
[----:B------:R-:W-:Y:S02]  /*04e0*/  UIADD3 UR5, -UR15, 0xff, UR21 ;  /* 0x000000ff0f057890 */ /* 0x000fe4000fffe115 */
[----:B------:R-:W-:Y:S01]  /*04f0*/  UIADD3 UR10, UR24, UR21, -UR15 ;  /* 0x00000015180a7290 */ /* 0x000fe2000fffe80f */
[----:B------:R-:W-:Y:S01]  /*0500*/  ULDC UR20, c[0x0][0x394] ;  /* 0x0000e50000147ab9 */ /* 0x000fe20000000800 */
[----:B------:R-:W-:Y:S01]  /*0510*/  ULDC UR19, c[0x0][0x398] ;  /* 0x0000e60000137ab9 */ /* 0x000fe20000000800 */
[----:B------:R-:W-:Y:S02]  /*0520*/  UIADD3 UR7, UR24, 0x7f, URZ ;  /* 0x0000007f18077890 */ /* 0x000fe4000fffe03f */
[----:B------:R-:W-:Y:S02]  /*0530*/  UIADD3 UR5, UR5, UR19, UR24 ;  /* 0x0000001305057290 */ /* 0x000fe4000fffe018 */
[----:B------:R-:W-:-:S02]  /*0540*/  UIADD3 UR10, UR10, -UR20, URZ ;  /* 0x800000140a0a7290 */ /* 0x000fc4000fffe03f */
[----:B------:R-:W-:Y:S02]  /*0550*/  USHF.R.S32.HI UR6, URZ, 0x1f, UR7 ;  /* 0x0000001f3f067899 */ /* 0x000fe40008011407 */
[----:B------:R-:W-:Y:S02]  /*0560*/  USHF.R.S32.HI UR4, URZ, 0x1f, UR5 ;  /* 0x0000001f3f047899 */ /* 0x000fe40008011405 */
[----:B------:R-:W-:Y:S02]  /*0570*/  USHF.R.S32.HI UR9, URZ, 0x1f, UR10 ;  /* 0x0000001f3f097899 */ /* 0x000fe4000801140a */
[----:B------:R-:W-:Y:S02]  /*0580*/  ULEA.HI UR6, UR6, UR7, URZ, 0x7 ;  /* 0x0000000706067291 */ /* 0x000fe4000f8f383f */
[----:B------:R-:W-:Y:S02]  /*0590*/  ULEA.HI UR4, UR4, UR5, URZ, 0x7 ;  /* 0x0000000504047291 */ /* 0x000fe4000f8f383f */
[----:B------:R-:W-:-:S02]  /*05a0*/  ULEA.HI UR9, UR9, UR10, URZ, 0x7 ;  /* 0x0000000a09097291 */ /* 0x000fc4000f8f383f */
[----:B------:R-:W-:Y:S02]  /*05b0*/  USHF.R.S32.HI UR6, URZ, 0x7, UR6 ;  /* 0x000000073f067899 */ /* 0x000fe40008011406 */
[----:B------:R-:W-:Y:S02]  /*05c0*/  USHF.R.S32.HI UR4, URZ, 0x7, UR4 ;  /* 0x000000073f047899 */ /* 0x000fe40008011404 */
[----:B------:R-:W-:Y:S02]  /*05d0*/  USHF.R.S32.HI UR9, URZ, 0x7, UR9 ;  /* 0x000000073f097899 */ /* 0x000fe40008011409 */
[----:B------:R-:W-:Y:S02]  /*05e0*/  UISETP.LT.AND UP0, UPT, UR6, UR4, UPT ;  /* 0x000000040600728c */ /* 0x000fe4000bf01270 */
[----:B------:R-:W-:Y:S02]  /*05f0*/  UISETP.LT.AND UP1, UPT, URZ, UR9, UPT ;  /* 0x000000093f00728c */ /* 0x000fe4000bf21270 */
[----:B------:R-:W-:-:S02]  /*0600*/  USEL UR18, UR6, UR4, UP0 ;  /* 0x0000000406127287 */ /* 0x000fc40008000000 */
[----:B------:R-:W-:-:S04]  /*0610*/  USEL UR12, URZ, UR9, !UP1 ;  /* 0x000000093f0c7287 */ /* 0x000fc8000c800000 */
[----:B------:R-:W-:-:S06]  /*0620*/  UISETP.GT.AND UP0, UPT, UR18, UR12, UPT ;  /* 0x0000000c1200728c */ /* 0x000fcc000bf04270 */
[----:B------:R-:W-:-:S13]  /*0630*/  PLOP3.LUT P0, PT, PT, PT, UP0, 0x80, 0x0 ;  /* 0x000000000000781c */ /* 0x000fda0003f0f008 */
[----:B-1----:R-:W-:Y:S05]  /*0640*/  @P0 BRA `(.L_x_204) ;  /* 0x0000000800d80947 */ /* 0x002fea0003800000 */
[----:B------:R-:W-:Y:S01]  /*0650*/  UISETP.NE.AND UP1, UPT, UR13, -0x1, UPT ;  /* 0xffffffff0d00788c */ /* 0x000fe2000bf25270 */
[----:B------:R-:W-:Y:S01]  /*0660*/  SHF.R.S32.HI R2, RZ, 0x1f, R106 ;  /* 0x0000001fff027819 */ /* 0x000fe2000001146a */
[----:B------:R-:W-:Y:S01]  /*0670*/  ULDC.U8 UR8, c[0x0][0x3d9] ;  /* 0x0000f64000087ab9 */ /* 0x000fe20000000000 */
[----:B------:R-:W-:Y:S01]  /*0680*/  USHF.R.S32.HI UR12, URZ, 0x1f, UR29 ;  /* 0x0000001f3f0c7899 */ /* 0x000fe2000801141d */
[----:B------:R-:W-:Y:S01]  /*0690*/  BSSY B0, `(.L_x_205) ;  /* 0x0000055000007945 */ /* 0x000fe20003800000 */
[----:B------:R-:W-:Y:S01]  /*06a0*/  UISETP.NE.AND UP2, UPT, UR8, URZ, UPT ;  /* 0x0000003f0800728c */ /* 0x000fe2000bf45270 */
[----:B------:R-:W-:Y:S01]  /*06b0*/  LEA.HI R2, R2, R106, RZ, 0x2 ;  /* 0x0000006a02027211 */ /* 0x000fe200078f10ff */
[----:B------:R-:W-:Y:S01]  /*06c0*/  UIADD3 UR15, -UR21, UR15, URZ ;  /* 0x0000000f150f7290 */ /* 0x000fe2000fffe13f */
[----:B------:R-:W-:Y:S02]  /*06d0*/  UMOV UR24, URZ ;  /* 0x0000003f00187c82 */ /* 0x000fe40008000000 */
[----:B------:R-:W-:Y:S01]  /*06e0*/  LOP3.LUT R0, R2, 0xfffffffc, RZ, 0xc0, !PT ;  /* 0xfffffffc02007812 */ /* 0x000fe200078ec0ff */
[----:B------:R-:W-:Y:S01]  /*06f0*/  @UP1 ULDC.64 UR6, c[0x0][0x298] ;  /* 0x0000a60000061ab9 */ /* 0x000fe20000000a00 */
[----:B------:R-:W-:Y:S01]  /*0700*/  @!UP1 USHF.R.S32.HI UR9, URZ, 0x1f, UR32 ;  /* 0x0000001f3f099899 */ /* 0x000fe20008011420 */
[----:B------:R-:W-:Y:S01]  /*0710*/  SHF.R.S32.HI R2, RZ, 0x2, R2 ;  /* 0x00000002ff027819 */ /* 0x000fe20000011402 */
[----:B------:R-:W-:Y:S01]  /*0720*/  @UP1 UIMAD.WIDE.U32 UR10, UR13, UR6, URZ ;  /* 0x000000060d0a12a5 */ /* 0x000fe2000f8e003f */
[----:B------:R-:W-:Y:S01]  /*0730*/  IMAD.IADD R0, R106, 0x1, -R0 ;  /* 0x000000016a007824 */ /* 0x000fe200078e0a00 */
[----:B------:R-:W-:Y:S01]  /*0740*/  @!UP1 ULDC.64 UR4, c[0x0][0x290] ;  /* 0x0000a40000049ab9 */ /* 0x000fe20000000a00 */
[----:B------:R-:W-:Y:S01]  /*0750*/  UMOV UR25, URZ ;  /* 0x0000003f00197c82 */ /* 0x000fe20008000000 */
[----:B------:R-:W-:Y:S01]  /*0760*/  @UP1 UIMAD UR7, UR13, UR7, UR11 ;  /* 0x000000070d0712a4 */ /* 0x000fe2000f8e020b */
[----:B------:R-:W-:Y:S01]  /*0770*/  IMAD.SHL.U32 R4, R0, 0x8, RZ ;  /* 0x0000000800047824 */ /* 0x000fe200078e00ff */
[----:B------:R-:W-:Y:S01]  /*0780*/  @!UP1 UIMAD UR6, UR9, UR4, URZ ;  /* 0x00000004090692a4 */ /* 0x000fe2000f8e023f */
[C---:B------:R-:W-:Y:S01]  /*0790*/  VIADD R14, R2.reuse, 0x20 ;  /* 0x00000020020e7836 */ /* 0x040fe20000000000 */
[----:B------:R-:W-:Y:S01]  /*07a0*/  ULDC.U8 UR11, c[0x0][0x3d8] ;  /* 0x0000f600000b7ab9 */ /* 0x000fe20000000000 */
[----:B------:R-:W-:Y:S01]  /*07b0*/  @!UP1 UIMAD.WIDE.U32 UR16, UR32, UR4, URZ ;  /* 0x00000004201092a5 */ /* 0x000fe2000f8e003f */
[C---:B------:R-:W-:Y:S01]  /*07c0*/  VIADD R15, R2.reuse, 0x40 ;  /* 0x00000040020f7836 */ /* 0x040fe20000000000 */
[----:B------:R-:W-:Y:S01]  /*07d0*/  UISETP.NE.AND UP3, UPT, UR11, URZ, UPT ;  /* 0x0000003f0b00728c */ /* 0x000fe2000bf65270 */
[C---:B------:R-:W-:Y:S01]  /*07e0*/  VIADD R16, R2.reuse, 0x60 ;  /* 0x0000006002107836 */ /* 0x040fe20000000000 */
[----:B------:R-:W-:Y:S01]  /*07f0*/  UISETP.NE.AND UP0, UPT, UR11, URZ, !UP2 ;  /* 0x0000003f0b00728c */ /* 0x000fe2000d705270 */
[----:B------:R-:W-:Y:S01]  /*0800*/  ISETP.GE.AND P4, PT, R2, UR15, PT ;  /* 0x0000000f02007c0c */ /* 0x000fe2000bf86270 */
[----:B------:R-:W-:Y:S01]  /*0810*/  UISETP.NE.OR UP3, UPT, UR8, URZ, !UP3 ;  /* 0x0000003f0800728c */ /* 0x000fe2000df65670 */
[----:B------:R-:W-:Y:S01]  /*0820*/  ISETP.GE.AND P3, PT, R14, UR15, PT ;  /* 0x0000000f0e007c0c */ /* 0x000fe2000bf66270 */
[----:B------:R-:W-:Y:S01]  /*0830*/  @!UP1 UIMAD UR6, UR32, UR5, UR6 ;  /* 0x00000005200692a4 */ /* 0x000fe2000f8e0206 */
[----:B------:R-:W-:Y:S01]  /*0840*/  ISETP.GE.AND P2, PT, R15, UR15, PT ;  /* 0x0000000f0f007c0c */ /* 0x000fe2000bf46270 */
[----:B------:R-:W-:Y:S01]  /*0850*/  @!UP2 ULDC UR8, c[0x0][0x2c4] ;  /* 0x0000b1000008aab9 */ /* 0x000fe20000000800 */
[----:B------:R-:W-:Y:S01]  /*0860*/  @UP2 ULDC.64 UR4, c[0x0][0x2c0] ;  /* 0x0000b00000042ab9 */ /* 0x000fe20000000a00 */
[----:B------:R-:W-:Y:S01]  /*0870*/  @UP2 UMOV UR11, 0x1 ;  /* 0x00000001000b2882 */ /* 0x000fe20000000000 */
[----:B------:R-:W-:Y:S01]  /*0880*/  @UP2 UIMAD UR18, UR5, UR4, URZ ;  /* 0x00000004051222a4 */ /* 0x000fe2000f8e023f */
[----:B------:R-:W-:Y:S01]  /*0890*/  ISETP.GE.AND P1, PT, R16, UR15, PT ;  /* 0x0000000f10007c0c */ /* 0x000fe2000bf26270 */
[----:B------:R-:W-:Y:S01]  /*08a0*/  @UP0 ULDC UR8, c[0x0][0x2e4] ;  /* 0x0000b90000080ab9 */ /* 0x000fe20000000800 */
[----:B------:R-:W-:Y:S01]  /*08b0*/  ULDC.64 UR4, c[0x0][0x2a0] ;  /* 0x0000a80000047ab9 */ /* 0x000fe20000000a00 */
[----:B------:R-:W-:Y:S01]  /*08c0*/  @UP1 UMOV UR19, UR10 ;  /* 0x0000000a00131c82 */ /* 0x000fe20008000000 */
[----:B------:R-:W-:Y:S01]  /*08d0*/  UIMAD UR12, UR12, UR4, URZ ;  /* 0x000000040c0c72a4 */ /* 0x000fe2000f8e023f */
[----:B------:R-:W-:Y:S01]  /*08e0*/  IMAD.U32 R3, RZ, RZ, UR4 ;  /* 0x00000004ff037e24 */ /* 0x000fe2000f8e00ff */
[----:B------:R-:W-:Y:S01]  /*08f0*/  @!UP3 ULDC UR10, c[0x0][0x2c4] ;  /* 0x0000b100000abab9 */ /* 0x000fe20000000800 */
[----:B------:R-:W-:Y:S01]  /*0900*/  @!UP2 ULDC UR4, c[0x0][0x270] ;  /* 0x00009c000004aab9 */ /* 0x000fe20000000800 */
[----:B------:R-:W-:Y:S01]  /*0910*/  ULDC UR9, c[0x0][0x2d0] ;  /* 0x0000b40000097ab9 */ /* 0x000fe20000000800 */
[----:B------:R-:W-:Y:S01]  /*0920*/  @!UP2 UIMAD UR11, UR8, UR4, URZ ;  /* 0x00000004080ba2a4 */ /* 0x000fe2000f8e023f */
[----:B------:R-:W-:Y:S01]  /*0930*/  ISETP.GE.AND P5, PT, R4, UR9, PT ;  /* 0x0000000904007c0c */ /* 0x000fe2000bfa6270 */
[----:B------:R-:W-:Y:S01]  /*0940*/  @!UP3 UIMAD UR10, UR32, UR10, URZ ;  /* 0x0000000a200ab2a4 */ /* 0x000fe2000f8e023f */
[----:B------:R-:W-:Y:S01]  /*0950*/  ISETP.NE.OR P4, PT, R0, RZ, P4 ;  /* 0x000000ff0000720c */ /* 0x000fe20002785670 */
[----:B------:R-:W-:Y:S01]  /*0960*/  UIMAD UR11, UR32, UR11, URZ ;  /* 0x0000000b200b72a4 */ /* 0x000fe2000f8e023f */
[----:B------:R-:W-:Y:S01]  /*0970*/  ISETP.GE.OR P6, PT, R2, UR15, P5 ;  /* 0x0000000f02007c0c */ /* 0x000fe2000afc6670 */
[----:B------:R-:W-:Y:S01]  /*0980*/  @!UP1 UIADD3 UR7, UR17, UR6, URZ ;  /* 0x0000000611079290 */ /* 0x000fe2000fffe03f */
[----:B------:R-:W-:Y:S01]  /*0990*/  ISETP.NE.OR P3, PT, R0, RZ, P3 ;  /* 0x000000ff0000720c */ /* 0x000fe20001f65670 */
[----:B------:R-:W-:Y:S01]  /*09a0*/  @!UP1 UMOV UR19, UR16 ;  /* 0x0000001000139c82 */ /* 0x000fe20008000000 */
[----:B------:R-:W-:Y:S01]  /*09b0*/  UIMAD UR5, UR29, UR5, UR12 ;  /* 0x000000051d0572a4 */ /* 0x000fe2000f8e020c */
[----:B------:R-:W-:Y:S01]  /*09c0*/  IADD3 R8, P0, R4, UR19, RZ ;  /* 0x0000001304087c10 */ /* 0x000fe2000ff1e0ff */
[----:B------:R-:W-:Y:S01]  /*09d0*/  @!UP3 USEL UR10, UR10, UR13, !UP1 ;  /* 0x0000000d0a0ab287 */ /* 0x000fe2000c800000 */
[----:B------:R-:W-:Y:S01]  /*09e0*/  ISETP.NE.OR P2, PT, R0, RZ, P2 ;  /* 0x000000ff0000720c */ /* 0x000fe20001745670 */
[----:B------:R-:W-:Y:S01]  /*09f0*/  @UP2 ULDC UR12, c[0x0][0x2c0] ;  /* 0x0000b000000c2ab9 */ /* 0x000fe20000000800 */
[----:B------:R-:W-:Y:S01]  /*0a00*/  USEL UR11, UR11, URZ, UP3 ;  /* 0x0000003f0b0b7287 */ /* 0x000fe20009800000 */
[----:B------:R-:W-:Y:S01]  /*0a10*/  LEA.HI.X.SX32 R9, R4, UR7, 0x1, P0 ;  /* 0x0000000704097c11 */ /* 0x000fe200080f0eff */
[----:B------:R-:W-:Y:S01]  /*0a20*/  @!UP2 UMOV UR12, 0x1 ;  /* 0x00000001000ca882 */ /* 0x000fe20000000000 */
[----:B------:R-:W-:Y:S01]  /*0a30*/  @!UP2 UMOV UR18, UR8 ;  /* 0x000000080012ac82 */ /* 0x000fe20008000000 */
[----:B------:R-:W-:Y:S01]  /*0a40*/  UIMAD UR21, UR21, UR12, URZ ;  /* 0x0000000c151572a4 */ /* 0x000fe2000f8e023f */
[----:B------:R-:W-:Y:S01]  /*0a50*/  IMAD.U32 R4, RZ, RZ, UR14 ;  /* 0x0000000eff047e24 */ /* 0x000fe2000f8e00ff */
[----:B------:R-:W-:Y:S01]  /*0a60*/  UIMAD UR11, UR29, UR18, UR11 ;  /* 0x000000121d0b72a4 */ /* 0x000fe2000f8e020b */
[----:B------:R-:W-:Y:S01]  /*0a70*/  IMAD.WIDE.U32 R8, R3, UR29, R8 ;  /* 0x0000001d03087c25 */ /* 0x000fe2000f8e0008 */
[----:B------:R-:W-:Y:S01]  /*0a80*/  @!UP3 UMOV UR24, UR10 ;  /* 0x0000000a0018bc82 */ /* 0x000fe20008000000 */
[----:B------:R-:W-:Y:S01]  /*0a90*/  USHF.R.S32.HI UR4, URZ, 0x1f, UR21 ;  /* 0x0000001f3f047899 */ /* 0x000fe20008011415 */
[--C-:B------:R-:W-:Y:S01]  /*0aa0*/  SHF.R.S32.HI R3, RZ, 0x1f, R2.reuse ;  /* 0x0000001fff037819 */ /* 0x100fe20000011402 */
[----:B------:R-:W-:Y:S01]  /*0ab0*/  @!UP3 USHF.R.S32.HI UR25, URZ, 0x1f, UR10 ;  /* 0x0000001f3f19b899 */ /* 0x000fe2000801140a */
[----:B------:R-:W-:Y:S01]  /*0ac0*/  VIADD R7, R9, UR5 ;  /* 0x0000000509077c36 */ /* 0x000fe20008000000 */
[----:B------:R-:W-:Y:S01]  /*0ad0*/  USHF.R.S32.HI UR6, URZ, 0x1f, UR11 ;  /* 0x0000001f3f067899 */ /* 0x000fe2000801140b */
[----:B------:R-:W-:Y:S01]  /*0ae0*/  ISETP.NE.OR P1, PT, R0, RZ, P1 ;  /* 0x000000ff0000720c */ /* 0x000fe20000f25670 */
[----:B------:R-:W-:Y:S01]  /*0af0*/  UIADD3 UR21, UP1, UP0, UR21, UR24, UR11 ;  /* 0x0000001815157290 */ /* 0x000fe2000f83e00b */
[----:B------:R-:W-:Y:S01]  /*0b00*/  ISETP.GE.OR P0, PT, R14, UR15, P5 ;  /* 0x0000000f0e007c0c */ /* 0x000fe2000af06670 */
[----:B------:R-:W-:-:S02]  /*0b10*/  IMAD.WIDE R4, R4, 0x80, R2 ;  /* 0x0000008004047825 */ /* 0x000fc400078e0202 */
[----:B------:R-:W-:Y:S01]  /*0b20*/  UIADD3.X UR24, UR4, UR25, UR6, UP1, UP0 ;  /* 0x0000001904187290 */ /* 0x000fe20008fe0406 */
[----:B------:R-:W-:Y:S11]  /*0b30*/  @P6 BRA `(.L_x_206) ;  /* 0x0000000000286947 */ /* 0x000ff60003800000 */
        /* <DEDUP_REMOVED lines=10> */
.L_x_206:
[----:B------:R-:W-:Y:S05]  /*0be0*/  BSYNC B0 ;  /* 0x0000000000007941 */ /* 0x000fea0003800000 */
.L_x_205:
[----:B------:R-:W-:Y:S01]  /*0bf0*/  BSSY B0, `(.L_x_207) ;  /* 0x0000011000007945 */ /* 0x000fe20003800000 */
[----:B------:R-:W-:Y:S02]  /*0c00*/  ISETP.GE.OR P6, PT, R15, UR15, P5 ;  /* 0x0000000f0f007c0c */ /* 0x000fe4000afc6670 */
[----:B------:R-:W-:Y:S01]  /*0c10*/  ISETP.GE.OR P5, PT, R16, UR15, P5 ;  /* 0x0000000f10007c0c */ /* 0x000fe2000afa6670 */
[----:B------:R-:W-:-:S12]  /*0c20*/  @P0 BRA `(.L_x_208) ;  /* 0x0000000000340947 */ /* 0x000fd80003800000 */
        /* <DEDUP_REMOVED lines=13> */
.L_x_208:
[----:B------:R-:W-:Y:S05]  /*0d00*/  BSYNC B0 ;  /* 0x0000000000007941 */ /* 0x000fea0003800000 */
.L_x_207:
        /* <DEDUP_REMOVED lines=15> */
.L_x_210:
[----:B------:R-:W-:Y:S05]  /*0e00*/  BSYNC B0 ;  /* 0x0000000000007941 */ /* 0x000fea0003800000 */
.L_x_209:
[----:B------:R-:W-:Y:S04]  /*0e10*/  BSSY B0, `(.L_x_211) ;  /* 0x000000e000007945 */ /* 0x000fe80003800000 */
        /* <DEDUP_REMOVED lines=13> */
.L_x_212:
[----:B------:R-:W-:Y:S05]  /*0ef0*/  BSYNC B0 ;  /* 0x0000000000007941 */ /* 0x000fea0003800000 */
.L_x_211:
[----:B------:R-:W-:Y:S04]  /*0f00*/  BSSY B0, `(.L_x_213) ;  /* 0x000000a000007945 */ /* 0x000fe80003800000 */
[----:B------:R-:W-:Y:S05]  /*0f10*/  @P4 BRA `(.L_x_214) ;  /* 0x0000000000204947 */ /* 0x000fea0003800000 */
[----:B------:R-:W-:Y:S01]  /*0f20*/  IMAD R2, R2, UR12, RZ ;  /* 0x0000000c02027c24 */ /* 0x000fe2000f8e02ff */
[----:B------:R-:W-:-:S04]  /*0f30*/  ULDC.64 UR4, c[0x0][0x2b0] ;  /* 0x0000ac0000047ab9 */ /* 0x000fc80000000a00 */
[----:B------:R-:W-:-:S04]  /*0f40*/  IADD3 R0, P0, R2, UR21, RZ ;  /* 0x0000001502007c10 */ /* 0x000fc8000ff1e0ff */
[----:B------:R-:W-:Y:S02]  /*0f50*/  LEA.HI.X.SX32 R3, R2, UR24, 0x1, P0 ;  /* 0x0000001802037c11 */ /* 0x000fe400080f0eff */
[----:B------:R-:W-:-:S04]  /*0f60*/  LEA R2, P0, R0, UR4, 0x2 ;  /* 0x0000000400027c11 */ /* 0x000fc8000f8010ff */
[----:B------:R-:W-:Y:S01]  /*0f70*/  LEA.HI.X R3, R0, UR5, R3, 0x2, P0 ;  /* 0x0000000500037c11 */ /* 0x000fe200080f1403 */
[----:B------:R-:W-:-:S05]  /*0f80*/  IMAD.MOV.U32 R0, RZ, RZ, 0x7f800000 ;  /* 0x7f800000ff007424 */ /* 0x000fca00078e00ff */
[----:B------:R1:W-:Y:S03]  /*0f90*/  STG.E desc[UR22][R2.64], R0 ;  /* 0x0000000002007986 */ /* 0x0003e6000c101916 */
.L_x_214:
[----:B------:R-:W-:Y:S05]  /*0fa0*/  BSYNC B0 ;  /* 0x0000000000007941 */ /* 0x000fea0003800000 */
.L_x_213:
[----:B------:R-:W-:Y:S04]  /*0fb0*/  BSSY B0, `(.L_x_215) ;  /* 0x000000a000007945 */ /* 0x000fe80003800000 */
[----:B------:R-:W-:Y:S05]  /*0fc0*/  @P3 BRA `(.L_x_216) ;  /* 0x0000000000203947 */ /* 0x000fea0003800000 */
[----:B-1----:R-:W-:Y:S01]  /*0fd0*/  IMAD R0, R14, UR12, RZ ;  /* 0x0000000c0e007c24 */ /* 0x002fe2000f8e02ff */
[----:B------:R-:W-:-:S04]  /*0fe0*/  ULDC.64 UR4, c[0x0][0x2b0] ;  /* 0x0000ac0000047ab9 */ /* 0x000fc80000000a00 */
[----:B------:R-:W-:-:S04]  /*0ff0*/  IADD3 R3, P0, R0, UR21, RZ ;  /* 0x0000001500037c10 */ /* 0x000fc8000ff1e0ff */
[----:B------:R-:W-:Y:S02]  /*1000*/  LEA.HI.X.SX32 R0, R0, UR24, 0x1, P0 ;  /* 0x0000001800007c11 */ /* 0x000fe400080f0eff */
[----:B------:R-:W-:-:S04]  /*1010*/  LEA R2, P0, R3, UR4, 0x2 ;  /* 0x0000000403027c11 */ /* 0x000fc8000f8010ff */
[----:B------:R-:W-:Y:S01]  /*1020*/  LEA.HI.X R3, R3, UR5, R0, 0x2, P0 ;  /* 0x0000000503037c11 */ /* 0x000fe200080f1400 */
[----:B------:R-:W-:-:S05]  /*1030*/  IMAD.MOV.U32 R0, RZ, RZ, 0x7f800000 ;  /* 0x7f800000ff007424 */ /* 0x000fca00078e00ff */
[----:B------:R1:W-:Y:S03]  /*1040*/  STG.E desc[UR22][R2.64], R0 ;  /* 0x0000000002007986 */ /* 0x0003e6000c101916 */
.L_x_216:
[----:B------:R-:W-:Y:S05]  /*1050*/  BSYNC B0 ;  /* 0x0000000000007941 */ /* 0x000fea0003800000 */
.L_x_215:
        /* <DEDUP_REMOVED lines=10> */
.L_x_218:
[----:B------:R-:W-:Y:S05]  /*1100*/  BSYNC B0 ;  /* 0x0000000000007941 */ /* 0x000fea0003800000 */
.L_x_217:
[----:B------:R-:W-:Y:S05]  /*1110*/  @P1 EXIT ;  /* 0x000000000000194d */ /* 0x000fea0003800000 */
[----:B-1----:R-:W-:Y:S01]  /*1120*/  IMAD R0, R16, UR12, RZ ;  /* 0x0000000c10007c24 */ /* 0x002fe2000f8e02ff */
[----:B------:R-:W-:-:S04]  /*1130*/  ULDC.64 UR4, c[0x0][0x2b0] ;  /* 0x0000ac0000047ab9 */ /* 0x000fc80000000a00 */
[----:B------:R-:W-:-:S04]  /*1140*/  IADD3 R3, P0, R0, UR21, RZ ;  /* 0x0000001500037c10 */ /* 0x000fc8000ff1e0ff */
[----:B------:R-:W-:Y:S02]  /*1150*/  LEA.HI.X.SX32 R0, R0, UR24, 0x1, P0 ;  /* 0x0000001800007c11 */ /* 0x000fe400080f0eff */
[----:B------:R-:W-:-:S04]  /*1160*/  LEA R2, P0, R3, UR4, 0x2 ;  /* 0x0000000403027c11 */ /* 0x000fc8000f8010ff */
[----:B------:R-:W-:Y:S01]  /*1170*/  LEA.HI.X R3, R3, UR5, R0, 0x2, P0 ;  /* 0x0000000503037c11 */ /* 0x000fe200080f1400 */
[----:B------:R-:W-:-:S05]  /*1180*/  IMAD.MOV.U32 R0, RZ, RZ, 0x7f800000 ;  /* 0x7f800000ff007424 */ /* 0x000fca00078e00ff */
[----:B------:R-:W-:Y:S01]  /*1190*/  STG.E desc[UR22][R2.64], R0 ;  /* 0x0000000002007986 */ /* 0x000fe2000c101916 */
[----:B------:R-:W-:Y:S05]  /*11a0*/  EXIT ;  /* 0x000000000000794d */ /* 0x000fea0003800000 */
.L_x_204:
[----:B------:R-:W1:Y:S01]  /*11b0*/  LDC R10, c[0x0][0x278] ;  /* 0x00009e00ff0a7b82 */ /* 0x000e620000000800 */
[----:B------:R-:W2:Y:S01]  /*11c0*/  S2R R4, SR_CTAID.Z ;  /* 0x0000000000047919 */ /* 0x000ea20000002700 */
[----:B------:R-:W-:Y:S01]  /*11d0*/  UISETP.NE.AND UP0, UPT, UR13, -0x1, UPT ;  /* 0xffffffff0d00788c */ /* 0x000fe2000bf05270 */
[----:B------:R-:W-:Y:S01]  /*11e0*/  SHF.R.S32.HI R19, RZ, 0x1f, R106 ;  /* 0x0000001fff137819 */ /* 0x000fe2000001146a */
[----:B------:R-:W-:Y:S02]  /*11f0*/  UISETP.NE.AND UP1, UPT, UR8, -0x1, UPT ;  /* 0xffffffff0800788c */ /* 0x000fe4000bf25270 */
[----:B------:R-:W-:Y:S01]  /*1200*/  UIADD3 UR17, UR18, -0x1, URZ ;  /* 0xffffffff12117890 */ /* 0x000fe2000fffe03f */
[CC--:B------:R-:W-:Y:S02]  /*1210*/  LEA.HI R7, R19.reuse, R106.reuse, RZ, 0x2 ;  /* 0x0000006a13077211 */ /* 0x0c0fe400078f10ff */
[----:B------:R-:W-:Y:S01]  /*1220*/  LEA.HI R17, R19, R106, RZ, 0x3 ;  /* 0x0000006a13117211 */ /* 0x000fe200078f18ff */
[----:B------:R-:W-:Y:S01]  /*1230*/  UIMAD UR16, UR17, -0x80, UR24 ;  /* 0xffffff80111078a4 */ /* 0x000fe2000f8e0218 */
[----:B------:R-:W-:-:S02]  /*1240*/  PLOP3.LUT P2, PT, PT, PT, UP1, 0x80, 0x0 ;  /* 0x000000000000781c */ /* 0x000fc40003f4f018 */
[----:B------:R-:W-:Y:S01]  /*1250*/  @UP0 ULDC.64 UR4, c[0x0][0x240] ;  /* 0x0000900000040ab9 */ /* 0x000fe20000000a00 */
[----:B------:R-:W-:Y:S01]  /*1260*/  @!UP0 USHF.R.S32.HI UR9, URZ, 0x1f, UR32 ;  /* 0x0000001f3f098899 */ /* 0x000fe20008011420 */
[----:B------:R-:W-:Y:S01]  /*1270*/  SHF.R.S32.HI R18, RZ, 0x3, R17 ;  /* 0x00000003ff127819 */ /* 0x000fe20000011411 */
[----:B------:R-:W-:Y:S01]  /*1280*/  @UP0 UIMAD.WIDE.U32 UR30, UR13, UR4, URZ ;  /* 0x000000040d1e02a5 */ /* 0x000fe2000f8e003f */
[----:B------:R-:W-:Y:S01]  /*1290*/  LEA.HI R107, R19, R106, RZ, 0x5 ;  /* 0x0000006a136b7211 */ /* 0x000fe200078f28ff */
[----:B------:R-:W-:Y:S01]  /*12a0*/  @!UP0 ULDC.64 UR6, c[0x0][0x228] ;  /* 0x00008a0000068ab9 */ /* 0x000fe20000000a00 */
[----:B------:R-:W-:Y:S01]  /*12b0*/  @UP1 UIADD3 UR25, UR33, UR8, URZ ;  /* 0x0000000821191290 */ /* 0x000fe2000fffe03f */
[----:B------:R-:W-:Y:S01]  /*12c0*/  IMAD.SHL.U32 R6, R18, 0x40, RZ ;  /* 0x0000004012067824 */ /* 0x000fe200078e00ff */
[----:B------:R-:W-:Y:S01]  /*12d0*/  @UP0 UIMAD UR4, UR13, UR5, UR31 ;  /* 0x000000050d0402a4 */ /* 0x000fe2000f8e021f */
[----:B------:R-:W-:Y:S01]  /*12e0*/  SHF.R.S32.HI R59, RZ, 0x5, R107 ;  /* 0x00000005ff3b7819 */ /* 0x000fe2000001146b */
[----:B------:R-:W-:Y:S01]  /*12f0*/  @!UP0 UIMAD UR5, UR9, UR6, URZ ;  /* 0x00000006090582a4 */ /* 0x000fe2000f8e023f */
[----:B-1----:R-:W-:Y:S01]  /*1300*/  IABS R0, R10 ;  /* 0x0000000a00007213 */ /* 0x002fe20000000000 */
[----:B------:R-:W-:Y:S01]  /*1310*/  @!UP0 UIMAD.WIDE.U32 UR34, UR32, UR6, URZ ;  /* 0x00000006202282a5 */ /* 0x000fe2000f8e003f */
[----:B------:R-:W-:Y:S01]  /*1320*/  @UP1 ULDC.64 UR10, c[0x0][0x248] ;  /* 0x00009200000a1ab9 */ /* 0x000fe20000000a00 */
[----:B------:R-:W-:-:S02]  /*1330*/  @!UP0 UIMAD UR7, UR32, UR7, UR5 ;  /* 0x00000007200782a4 */ /* 0x000fc4000f8e0205 */
[----:B------:R-:W-:Y:S01]  /*1340*/  IMAD.MOV.U32 R5, RZ, RZ, R0 ;  /* 0x000000ffff057224 */ /* 0x000fe200078e0000 */
[----:B------:R-:W-:Y:S02]  /*1350*/  @UP1 UIMAD.WIDE.U32 UR26, UR25, UR10, URZ ;  /* 0x0000000a191a12a5 */ /* 0x000fe4000f8e003f */
[----:B------:R-:W-:Y:S01]  /*1360*/  @UP1 UIMAD UR25, UR25, UR11, URZ ;  /* 0x0000000b191912a4 */ /* 0x000fe2000f8e023f */
[----:B------:R-:W1:Y:S01]  /*1370*/  I2F.RP R2, R5 ;  /* 0x0000000500027306 */ /* 0x000e620000209400 */
[----:B--2---:R-:W-:Y:S01]  /*1380*/  IABS R4, R4 ;  /* 0x0000000400047213 */ /* 0x004fe20000000000 */
[----:B------:R-:W-:Y:S02]  /*1390*/  UIADD3 UR5, -UR21, UR15, URZ ;  /* 0x0000000f15057290 */ /* 0x000fe4000fffe13f */
[----:B------:R-:W-:Y:S02]  /*13a0*/  @UP1 UIADD3 UR25, UR27, UR25, URZ ;  /* 0x000000191b191290 */ /* 0x000fe4000fffe03f */
[----:B------:R-:W-:Y:S01]  /*13b0*/  @!UP0 UIADD3 UR4, UR35, UR7, URZ ;  /* 0x0000000723048290 */ /* 0x000fe2000fffe03f */
[----:B------:R-:W-:Y:S01]  /*13c0*/  @!UP0 UMOV UR30, UR34 ;  /* 0x00000022001e8c82 */ /* 0x000fe20008000000 */
[----:B-1----:R-:W1:Y:S02]  /*13d0*/  MUFU.RCP R2, R2 ;  /* 0x0000000200027308 */ /* 0x002e640000001000 */
[----:B-1----:R-:W-:-:S06]  /*13e0*/  VIADD R2, R2, 0xffffffe ;  /* 0x0ffffffe02027836 */ /* 0x002fcc0000000000 */
[----:B------:R-:W1:Y:S02]  /*13f0*/  F2I.FTZ.U32.TRUNC.NTZ R3, R2 ;  /* 0x0000000200037305 */ /* 0x000e64000021f000 */
[----:B-1----:R-:W-:Y:S02]  /*1400*/  IMAD.MOV R0, RZ, RZ, -R3 ;  /* 0x000000ffff007224 */ /* 0x002fe400078e0a03 */
[----:B------:R-:W-:Y:S02]  /*1410*/  IMAD.MOV.U32 R2, RZ, RZ, RZ ;  /* 0x000000ffff027224 */ /* 0x000fe400078e00ff */
[----:B------:R-:W-:-:S04]  /*1420*/  IMAD R0, R0, R5, RZ ;  /* 0x0000000500007224 */ /* 0x000fc800078e02ff */
[----:B------:R-:W-:-:S04]  /*1430*/  IMAD.HI.U32 R2, R3, R0, R2 ;  /* 0x0000000003027227 */ /* 0x000fc800078e0002 */
[----:B------:R-:W-:-:S04]  /*1440*/  IMAD.MOV.U32 R3, RZ, RZ, R4 ;  /* 0x000000ffff037224 */ /* 0x000fc800078e0004 */
[----:B------:R-:W-:Y:S01]  /*1450*/  IMAD.HI.U32 R4, R2, R3, RZ ;  /* 0x0000000302047227 */ /* 0x000fe200078e00ff */
[----:B------:R-:W-:-:S03]  /*1460*/  SHF.R.S32.HI R2, RZ, 0x2, R7 ;  /* 0x00000002ff027819 */ /* 0x000fc60000011407 */
[----:B------:R-:W-:-:S04]  /*1470*/  IMAD.MOV R0, RZ, RZ, -R4 ;  /* 0x000000ffff007224 */ /* 0x000fc800078e0a04 */
[----:B------:R-:W-:-:S05]  /*1480*/  IMAD R0, R5, R0, R3 ;  /* 0x0000000005007224 */ /* 0x000fca00078e0203 */
[----:B------:R-:W-:-:S13]  /*1490*/  ISETP.GT.U32.AND P5, PT, R5, R0, PT ;  /* 0x000000000500720c */ /* 0x000fda0003fa4070 */
[----:B------:R-:W-:-:S05]  /*14a0*/  @!P5 IMAD.IADD R0, R0, 0x1, -R5 ;  /* 0x000000010000d824 */ /* 0x000fca00078e0a05 */
[----:B------:R-:W-:Y:S01]  /*14b0*/  ISETP.GE.U32.AND P1, PT, R0, R5, PT ;  /* 0x000000050000720c */ /* 0x000fe20003f26070 */
[----:B------:R-:W-:Y:S01]  /*14c0*/  VIADD R0, R2, 0x20 ;  /* 0x0000002002007836 */ /* 0x000fe20000000000 */
[C---:B------:R-:W-:Y:S02]  /*14d0*/  LOP3.LUT R5, R7.reuse, 0xfffffffc, RZ, 0xc0, !PT ;  /* 0xfffffffc07057812 */ /* 0x040fe400078ec0ff */
[----:B------:R-:W-:Y:S02]  /*14e0*/  LEA.HI R7, R7, R2, RZ, 0x1 ;  /* 0x0000000207077211 */ /* 0x000fe400078f08ff */
[----:B------:R-:W-:Y:S01]  /*14f0*/  ISETP.GE.AND P4, PT, R0, UR5, PT ;  /* 0x0000000500007c0c */ /* 0x000fe2000bf86270 */
[----:B------:R-:W-:Y:S01]  /*1500*/  IMAD.IADD R5, R106, 0x1, -R5 ;  /* 0x000000016a057824 */ /* 0x000fe200078e0a05 */
[----:B------:R-:W-:-:S03]  /*1510*/  ISETP.GE.AND P0, PT, R0, UR16, PT ;  /* 0x0000001000007c0c */ /* 0x000fc6000bf06270 */
[----:B------:R-:W-:Y:S01]  /*1520*/  IMAD.SHL.U32 R104, R5, 0x8, RZ ;  /* 0x0000000805687824 */ /* 0x000fe200078e00ff */
[----:B------:R-:W-:Y:S02]  /*1530*/  LOP3.LUT R5, R6, 0xc0, RZ, 0xc0, !PT ;  /* 0x000000c006057812 */ /* 0x000fe400078ec0ff */
[----:B------:R-:W-:Y:S02]  /*1540*/  LOP3.LUT R6, R7, 0x7fffffe, RZ, 0xc0, !PT ;  /* 0x07fffffe07067812 */ /* 0x000fe400078ec0ff */
[----:B------:R-:W-:Y:S01]  /*1550*/  LOP3.LUT R7, R5, 0x18, R104, 0xf8, !PT ;  /* 0x0000001805077812 */ /* 0x000fe200078ef868 */
[----:B------:R-:W-:Y:S06]  /*1560*/  @P2 BRA `(.L_x_219) ;  /* 0x0000000000302947 */ /* 0x000fec0003800000 */
[----:B------:R-:W-:Y:S01]  /*1570*/  USHF.R.S32.HI UR25, URZ, 0x1f, UR33 ;  /* 0x0000001f3f197899 */ /* 0x000fe20008011421 */
[----:B------:R-:W-:Y:S01]  /*1580*/  ULDC.64 UR10, c[0x0][0x248] ;  /* 0x00009200000a7ab9 */ /* 0x000fe20000000a00 */
[----:B------:R-:W-:Y:S02]  /*1590*/  USHF.R.S32.HI UR9, URZ, 0x1f, UR32 ;  /* 0x0000001f3f097899 */ /* 0x000fe40008011420 */
[----:B------:R-:W-:Y:S02]  /*15a0*/  UIMAD UR25, UR25, UR10, URZ ;  /* 0x0000000a191972a4 */ /* 0x000fe4000f8e023f */
[----:B------:R-:W-:Y:S02]  /*15b0*/  UIMAD.WIDE.U32 UR26, UR33, UR10, URZ ;  /* 0x0000000a211a72a5 */ /* 0x000fe4000f8e003f */
[----:B------:R-:W-:Y:S01]  /*15c0*/  UIMAD UR25, UR33, UR11, UR25 ;  /* 0x0000000b211972a4 */ /* 0x000fe2000f8e0219 */
[----:B------:R-:W-:-:S03]  /*15d0*/  ULDC.64 UR6, c[0x0][0x230] ;  /* 0x00008c0000067ab9 */ /* 0x000fc60000000a00 */
[----:B------:R-:W-:Y:S02]  /*15e0*/  UIADD3 UR27, UR27, UR25, URZ ;  /* 0x000000191b1b7290 */ /* 0x000fe4000fffe03f */
[----:B------:R-:W-:Y:S02]  /*15f0*/  UIMAD UR9, UR9, UR6, URZ ;  /* 0x00000006090972a4 */ /* 0x000fe4000f8e023f */
[----:B------:R-:W-:Y:S02]  /*1600*/  UIMAD.WIDE.U32 UR26, UR32, UR6, UR26 ;  /* 0x00000006201a72a5 */ /* 0x000fe4000f8e001a */
[----:B------:R-:W-:-:S04]  /*1610*/  UIMAD UR7, UR32, UR7, UR9 ;  /* 0x00000007200772a4 */ /* 0x000fc8000f8e0209 */
[----:B------:R-:W-:-:S12]  /*1620*/  UIADD3 UR25, UR27, UR7, URZ ;  /* 0x000000071b197290 */ /* 0x000fd8000fffe03f */
.L_x_219:
[----:B------:R-:W-:Y:S01]  /*1630*/  @UP1 UIADD3 UR27, UR33, UR8, URZ ;  /* 0x00000008211b1290 */ /* 0x000fe2000fffe03f */
[----:B------:R-:W-:Y:S01]  /*1640*/  SHF.R.U32.HI R8, RZ, 0x3, R5 ;  /* 0x00000003ff087819 */ /* 0x000fe20000011605 */
[----:B------:R-:W-:Y:S01]  /*1650*/  IMAD.IADD R5, R2, 0x1, -R6 ;  /* 0x0000000102057824 */ /* 0x000fe200078e0a06 */
[----:B------:R-:W-:Y:S01]  /*1660*/  @UP1 ULDC.64 UR8, c[0x0][0x250] ;  /* 0x0000940000081ab9 */ /* 0x000fe20000000a00 */
[----:B------:R-:W-:Y:S01]  /*1670*/  USHF.R.S32.HI UR31, URZ, 0x1f, UR29 ;  /* 0x0000001f3f1f7899 */ /* 0x000fe2000801141d */
[----:B------:R-:W-:Y:S01]  /*1680*/  LOP3.LUT R6, R7, R8, RZ, 0x3c, !PT ;  /* 0x0000000807067212 */ /* 0x000fe200078e3cff */
[----:B------:R-:W-:Y:S01]  /*1690*/  @UP1 UIMAD.WIDE.U32 UR6, UR27, UR8, URZ ;  /* 0x000000081b0612a5 */ /* 0x000fe2000f8e003f */
[----:B------:R-:W-:Y:S01]  /*16a0*/  LOP3.LUT R7, R10, UR29, RZ, 0x3c, !PT ;  /* 0x0000001d0a077c12 */ /* 0x000fe2000f8e3cff */
[----:B------:R-:W-:Y:S01]  /*16b0*/  @UP1 UIMAD UR27, UR27, UR9, URZ ;  /* 0x000000091b1b12a4 */ /* 0x000fe2000f8e023f */
[----:B------:R-:W-:-:S03]  /*16c0*/  IMAD R5, R59, 0x8, R5 ;  /* 0x000000083b057824 */ /* 0x000fc600078e0205 */
[----:B------:R-:W-:Y:S01]  /*16d0*/  @UP1 UIADD3 UR27, UR7, UR27, URZ ;  /* 0x0000001b071b1290 */ /* 0x000fe2000fffe03f */
[----:B------:R-:W-:Y:S01]  /*16e0*/  @UP1 UMOV UR28, UR6 ;  /* 0x00000006001c1c82 */ /* 0x000fe20008000000 */
[----:B------:R-:W-:Y:S10]  /*16f0*/  @P2 BRA `(.L_x_220) ;  /* 0x0000000000342947 */ /* 0x000ff40003800000 */
[----:B------:R-:W-:Y:S01]  /*1700*/  USHF.R.S32.HI UR6, URZ, 0x1f, UR33 ;  /* 0x0000001f3f067899 */ /* 0x000fe20008011421 */
[----:B------:R-:W-:Y:S01]  /*1710*/  ULDC.64 UR8, c[0x0][0x250] ;  /* 0x0000940000087ab9 */ /* 0x000fe20000000a00 */
[----:B------:R-:W-:Y:S02]  /*1720*/  USHF.R.S32.HI UR27, URZ, 0x1f, UR32 ;  /* 0x0000001f3f1b7899 */ /* 0x000fe40008011420 */
[----:B------:R-:W-:Y:S02]  /*1730*/  UIMAD UR6, UR6, UR8, URZ ;  /* 0x00000008060672a4 */ /* 0x000fe4000f8e023f */
[----:B------:R-:W-:Y:S02]  /*1740*/  UIMAD.WIDE.U32 UR34, UR33, UR8, URZ ;  /* 0x00000008212272a5 */ /* 0x000fe4000f8e003f */
[----:B------:R-:W-:-:S03]  /*1750*/  UIMAD UR33, UR33, UR9, UR6 ;  /* 0x00000009212172a4 */ /* 0x000fc6000f8e0206 */
[----:B------:R-:W-:Y:S01]  /*1760*/  ULDC.64 UR6, c[0x0][0x238] ;  /* 0x00008e0000067ab9 */ /* 0x000fe20000000a00 */
[----:B------:R-:W-:Y:S02]  /*1770*/  UIADD3 UR35, UR35, UR33, URZ ;  /* 0x0000002123237290 */ /* 0x000fe4000fffe03f */
[----:B------:R-:W-:-:S04]  /*1780*/  UIMAD UR27, UR27, UR6, URZ ;  /* 0x000000061b1b72a4 */ /* 0x000fc8000f8e023f */
[----:B------:R-:W-:Y:S02]  /*1790*/  UIMAD UR27, UR32, UR7, UR27 ;  /* 0x00000007201b72a4 */ /* 0x000fe4000f8e021b */
[----:B------:R-:W-:-:S04]  /*17a0*/  UIMAD.WIDE.U32 UR6, UR32, UR6, UR34 ;  /* 0x00000006200672a5 */ /* 0x000fc8000f8e0022 */
[----:B------:R-:W-:-:S03]  /*17b0*/  UIADD3 UR27, UR7, UR27, URZ ;  /* 0x0000001b071b7290 */ /* 0x000fc6000fffe03f */
[----:B------:R-:W-:-:S09]  /*17c0*/  UMOV UR28, UR6 ;  /* 0x00000006001c7c82 */ /* 0x000fd20008000000 */
.L_x_220:
[----:B------:R-:W1:Y:S01]  /*17d0*/  S2UR UR32, SR_CgaCtaId ;  /* 0x00000000002079c3 */ /* 0x000e620000008800 */
[----:B------:R-:W-:Y:S01]  /*17e0*/  @!P5 VIADD R4, R4, 0x1 ;  /* 0x000000010404d836 */ /* 0x000fe20000000000 */
[----:B------:R-:W-:Y:S01]  /*17f0*/  SHF.R.S32.HI R105, RZ, 0x1f, R104 ;  /* 0x0000001fff697819 */ /* 0x000fe20000011468 */
[----:B------:R-:W-:Y:S01]  /*1800*/  ULDC.64 UR6, c[0x0][0x258] ;  /* 0x0000960000067ab9 */ /* 0x000fe20000000a00 */
[----:B------:R-:W-:Y:S01]  /*1810*/  ISETP.GE.AND P5, PT, R2, UR5, PT ;  /* 0x0000000502007c0c */ /* 0x000fe2000bfa6270 */
[----:B------:R-:W-:Y:S01]  /*1820*/  @P1 VIADD R4, R4, 0x1 ;  /* 0x0000000104041836 */ /* 0x000fe20000000000 */
[----:B------:R-:W-:Y:S01]  /*1830*/  IADD3 R8, P1, R104, UR30, RZ ;  /* 0x0000001e68087c10 */ /* 0x000fe2000ff3e0ff */
[----:B------:R-:W-:Y:S01]  /*1840*/  UIMAD UR31, UR31, UR6, URZ ;  /* 0x000000061f1f72a4 */ /* 0x000fe2000f8e023f */
[----:B------:R-:W-:Y:S01]  /*1850*/  ISETP.GE.AND P2, PT, R7, RZ, PT ;  /* 0x000000ff0700720c */ /* 0x000fe20003f46270 */
[----:B------:R-:W-:Y:S01]  /*1860*/  IMAD.U32 R6, R5, 0x20, R6 ;  /* 0x0000002005067824 */ /* 0x000fe200078e0006 */
[----:B------:R-:W-:Y:S01]  /*1870*/  ISETP.NE.AND P6, PT, R10, RZ, PT ;  /* 0x000000ff0a00720c */ /* 0x000fe20003fc5270 */
[----:B------:R-:W-:Y:S01]  /*1880*/  UIMAD UR7, UR29, UR7, UR31 ;  /* 0x000000071d0772a4 */ /* 0x000fe2000f8e021f */
[----:B------:R-:W-:Y:S01]  /*1890*/  ISETP.GE.AND P3, PT, R0, UR16, PT ;  /* 0x0000001000007c0c */ /* 0x000fe2000bf66270 */
[----:B------:R-:W-:Y:S01]  /*18a0*/  IMAD.U32 R0, RZ, RZ, UR6 ;  /* 0x00000006ff007e24 */ /* 0x000fe2000f8e00ff */
[----:B------:R-:W-:Y:S01]  /*18b0*/  IADD3.X R9, R105, UR4, RZ, P1, !PT ;  /* 0x0000000469097c10 */ /* 0x000fe20008ffe4ff */
[----:B------:R-:W-:Y:S01]  /*18c0*/  UMOV UR4, 0x400 ;  /* 0x0000040000047882 */ /* 0x000fe20000000000 */
[----:B------:R-:W-:Y:S01]  /*18d0*/  SHF.R.S32.HI R3, RZ, 0x1f, R2 ;  /* 0x0000001fff037819 */ /* 0x000fe20000011402 */
[----:B------:R-:W-:Y:S01]  /*18e0*/  IMAD.MOV.U32 R14, RZ, RZ, R4 ;  /* 0x000000ffff0e7224 */ /* 0x000fe200078e0004 */
[----:B------:R-:W-:Y:S01]  /*18f0*/  BSSY B0, `(.L_x_221) ;  /* 0x0000021000007945 */ /* 0x000fe20003800000 */
[----:B------:R-:W-:-:S04]  /*1900*/  IMAD.WIDE.U32 R8, R0, UR29, R8 ;  /* 0x0000001d00087c25 */ /* 0x000fc8000f8e0008 */
[C---:B------:R-:W-:Y:S01]  /*1910*/  VIADD R15, R2.reuse, 0x40 ;  /* 0x00000040020f7836 */ /* 0x040fe20000000000 */
[----:B-1----:R-:W-:Y:S01]  /*1920*/  ULEA UR4, UR32, UR4, 0x18 ;  /* 0x0000000420047291 */ /* 0x002fe2000f8ec03f */
[----:B------:R-:W-:Y:S02]  /*1930*/  VIADD R16, R2, 0x60 ;  /* 0x0000006002107836 */ /* 0x000fe40000000000 */
[----:B------:R-:W-:Y:S02]  /*1940*/  IMAD.U32 R5, RZ, RZ, UR14 ;  /* 0x0000000eff057e24 */ /* 0x000fe4000f8e00ff */
[----:B------:R-:W-:Y:S01]  /*1950*/  VIADD R7, R9, UR7 ;  /* 0x0000000709077c36 */ /* 0x000fe20008000000 */
[----:B------:R-:W-:Y:S01]  /*1960*/  ISETP.GE.AND P1, PT, R16, UR5, PT ;  /* 0x0000000510007c0c */ /* 0x000fe2000bf26270 */
[----:B------:R-:W-:Y:S01]  /*1970*/  @!P2 IMAD.MOV R14, RZ, RZ, -R14 ;  /* 0x000000ffff0ea224 */ /* 0x000fe200078e0a0e */
[----:B------:R-:W-:Y:S01]  /*1980*/  ISETP.GE.AND P2, PT, R15, UR5, PT ;  /* 0x000000050f007c0c */ /* 0x000fe2000bf46270 */
[----:B------:R-:W-:Y:S01]  /*1990*/  IMAD.WIDE R4, R5, 0x80, R2 ;  /* 0x0000008005047825 */ /* 0x000fe200078e0202 */
[----:B------:R-:W-:-:S02]  /*19a0*/  @!P6 LOP3.LUT R14, RZ, R10, RZ, 0x33, !PT ;  /* 0x0000000aff0ee212 */ /* 0x000fc400078e33ff */
[----:B------:R-:W-:Y:S01]  /*19b0*/  LEA R204, R6, UR4, 0x1 ;  /* 0x0000000406cc7c11 */ /* 0x000fe2000f8e08ff */
[----:B------:R-:W-:Y:S08]  /*19c0*/  @P5 BRA `(.L_x_222) ;  /* 0x00000000004c5947 */ /* 0x000ff00003800000 */
        /* <DEDUP_REMOVED lines=19> */
.L_x_222:
[----:B------:R-:W-:Y:S05]  /*1b00*/  BSYNC B0 ;  /* 0x0000000000007941 */ /* 0x000fea0003800000 */
.L_x_221:
        /* <DEDUP_REMOVED lines=22> */
.L_x_224:
[----:B------:R-:W-:Y:S05]  /*1c70*/  BSYNC B0 ;  /* 0x0000000000007941 */ /* 0x000fea0003800000 */
.L_x_223:
        /* <DEDUP_REMOVED lines=10> */
[----:B--2-4-:R-:W-:Y:S02]  /*1d20*/  IMAD R12, R10, UR6, RZ ;  /* 0x000000060a0c7c24 */ /* 0x014fe4000f8e02ff */
        /* <DEDUP_REMOVED lines=11> */
.L_x_226:
[----:B------:R-:W-:Y:S05]  /*1de0*/  BSYNC B0 ;  /* 0x0000000000007941 */ /* 0x000fea0003800000 */
.L_x_225:
        /* <DEDUP_REMOVED lines=21> */
.L_x_228:
[----:B------:R-:W-:Y:S05]  /*1f40*/  BSYNC B0 ;  /* 0x0000000000007941 */ /* 0x000fea0003800000 */
.L_x_227:
[----:B------:R-:W-:Y:S01]  /*1f50*/  IMAD R0, R3, UR10, RZ ;  /* 0x0000000a03007c24 */ /* 0x000fe2000f8e02ff */
[C---:B------:R-:W-:Y:S01]  /*1f60*/  ISETP.GE.AND P1, PT, R2.reuse, UR16, PT ;  /* 0x0000001002007c0c */ /* 0x040fe2000bf26270 */
[C---:B-1----:R-:W-:Y:S01]  /*1f70*/  IMAD.WIDE.U32 R4, R2.reuse, UR10, R104 ;  /* 0x0000000a02047c25 */ /* 0x042fe2000f8e0068 */
[----:B------:R-:W-:Y:S01]  /*1f80*/  ISETP.GE.AND P4, PT, R2, UR16, PT ;  /* 0x0000001002007c0c */ /* 0x000fe2000bf86270 */
[----:B------:R-:W-:Y:S01]  /*1f90*/  ULDC.64 UR6, c[0x0][0x260] ;  /* 0x0000980000067ab9 */ /* 0x000fe20000000a00 */
[----:B------:R-:W-:Y:S01]  /*1fa0*/  LEA.HI R9, R19, R106, RZ, 0x4 ;  /* 0x0000006a13097211 */ /* 0x000fe200078f20ff */
[----:B------:R-:W-:Y:S01]  /*1fb0*/  IMAD R3, R3, UR8, RZ ;  /* 0x0000000803037c24 */ /* 0x000fe2000f8e02ff */
[----:B------:R-:W-:Y:S01]  /*1fc0*/  IADD3 R4, P2, R4, UR26, RZ ;  /* 0x0000001a04047c10 */ /* 0x000fe2000ff5e0ff */
[C---:B------:R-:W-:Y:S01]  /*1fd0*/  IMAD R0, R2.reuse, UR11, R0 ;  /* 0x0000000b02007c24 */ /* 0x040fe2000f8e0200 */
[----:B------:R-:W-:Y:S01]  /*1fe0*/  USHF.R.S32.HI UR31, URZ, 0x1f, UR17 ;  /* 0x0000001f3f1f7899 */ /* 0x000fe20008011411 */
[C---:B------:R-:W-:Y:S01]  /*1ff0*/  IMAD.WIDE.U32 R6, R2.reuse, UR8, R104 ;  /* 0x0000000802067c25 */ /* 0x040fe2000f8e0068 */
[----:B------:R-:W-:Y:S01]  /*2000*/  USHF.L.U32 UR26, UR10, 0x7, URZ ;  /* 0x000000070a1a7899 */ /* 0x000fe2000800063f */
[----:B------:R-:W-:Y:S01]  /*2010*/  LOP3.LUT R11, R17, 0xfffffff8, RZ, 0xc0, !PT ;  /* 0xfffffff8110b7812 */ /* 0x000fe200078ec0ff */
[----:B------:R-:W-:Y:S01]  /*2020*/  BSSY B0, `(.L_x_229) ;  /* 0x000002e000007945 */ /* 0x000fe20003800000 */
[----:B------:R-:W-:Y:S01]  /*2030*/  IMAD R2, R2, UR9, R3 ;  /* 0x0000000902027c24 */ /* 0x000fe2000f8e0203 */
[----:B------:R-:W-:-:S02]  /*2040*/  SHF.R.S32.HI R3, RZ, 0x1f, R14 ;  /* 0x0000001fff037819 */ /* 0x000fc4000001140e */
[----:B------:R-:W-:Y:S01]  /*2050*/  IADD3.X R5, R5, UR25, R0, P2, !PT ;  /* 0x0000001905057c10 */ /* 0x000fe200097fe400 */
[----:B------:R-:W-:Y:S01]  /*2060*/  USHF.L.U64.HI UR25, UR10, 0x7, UR11 ;  /* 0x000000070a197899 */ /* 0x000fe2000801020b */
[----:B------:R-:W-:Y:S01]  /*2070*/  IADD3 R6, P5, R6, UR28, RZ ;  /* 0x0000001c06067c10 */ /* 0x000fe2000ffbe0ff */
[----:B------:R-:W-:Y:S01]  /*2080*/  IMAD R0, R3, UR6, RZ ;  /* 0x0000000603007c24 */ /* 0x000fe2000f8e02ff */
[----:B------:R-:W-:Y:S01]  /*2090*/  ISETP.GE.AND P6, PT, R15, UR16, PT ;  /* 0x000000100f007c0c */ /* 0x000fe2000bfc6270 */
[C---:B------:R-:W-:Y:S01]  /*20a0*/  IMAD.WIDE.U32 R20, R14.reuse, UR6, R4 ;  /* 0x000000060e147c25 */ /* 0x040fe2000f8e0004 */
[----:B------:R-:W-:Y:S01]  /*20b0*/  IADD3.X R7, R7, UR27, R2, P5, !PT ;  /* 0x0000001b07077c10 */ /* 0x000fe2000affe402 */
[----:B------:R-:W-:Y:S01]  /*20c0*/  UIMAD UR27, UR25, UR17, URZ ;  /* 0x00000011191b72a4 */ /* 0x000fe2000f8e023f */
[----:B------:R-:W-:Y:S01]  /*20d0*/  ISETP.GE.AND P2, PT, R15, UR16, PT ;  /* 0x000000100f007c0c */ /* 0x000fe2000bf46270 */
[----:B------:R-:W-:Y:S01]  /*20e0*/  IMAD R8, R14, UR7, R0 ;  /* 0x000000070e087c24 */ /* 0x000fe2000f8e0200 */
[----:B------:R-:W-:Y:S01]  /*20f0*/  ULDC.64 UR6, c[0x0][0x268] ;  /* 0x00009a0000067ab9 */ /* 0x000fe20000000a00 */
[----:B------:R1:W-:Y:S01]  /*2100*/  STL.64 [R1+0x40], R20 ;  /* 0x0000401401007387 */ /* 0x0003e20000100a00 */
[----:B------:R-:W-:Y:S01]  /*2110*/  MOV R184, R20 ;  /* 0x0000001400b87202 */ /* 0x000fe20000000f00 */
[----:B------:R-:W-:Y:S01]  /*2120*/  IMAD.U32 R2, RZ, RZ, UR17 ;  /* 0x00000011ff027e24 */ /* 0x000fe2000f8e00ff */
[----:B------:R-:W-:Y:S01]  /*2130*/  IADD3 R185, R21, R8, RZ ;  /* 0x0000000815b97210 */ /* 0x000fe20007ffe0ff */
[----:B------:R-:W-:Y:S01]  /*2140*/  UIMAD UR27, UR31, UR26, UR27 ;  /* 0x0000001a1f1b72a4 */ /* 0x000fe2000f8e021b */
[----:B------:R-:W-:Y:S01]  /*2150*/  LOP3.LUT R0, R9, 0xfffffff0, RZ, 0xc0, !PT ;  /* 0xfffffff009007812 */ /* 0x000fe200078ec0ff */
[----:B------:R-:W-:Y:S01]  /*2160*/  IMAD.IADD R11, R106, 0x1, -R11 ;  /* 0x000000016a0b7824 */ /* 0x000fe200078e0a0b */
[----:B------:R-:W-:Y:S01]  /*2170*/  ISETP.GE.AND P5, PT, R16, UR16, PT ;  /* 0x0000001010007c0c */ /* 0x000fe2000bfa6270 */
[----:B------:R3:W-:Y:S02]  /*2180*/  STL.64 [R1+0x38], R184 ;  /* 0x000038b801007387 */ /* 0x0007e40000100a00 */
[----:B--2-4-:R-:W-:Y:S01]  /*2190*/  IMAD.IADD R12, R106, 0x1, -R0 ;  /* 0x000000016a0c7824 */ /* 0x014fe200078e0a00 */
[----:B------:R-:W-:Y:S01]  /*21a0*/  LEA.HI R4, R11, R11, RZ, 0x1 ;  /* 0x0000000b0b047211 */ /* 0x000fe200078f08ff */
[----:B------:R-:W-:-:S02]  /*21b0*/  IMAD R0, R3, UR6, RZ ;  /* 0x0000000603007c24 */ /* 0x000fc4000f8e02ff */
[----:B------:R-:W-:Y:S01]  /*21c0*/  IMAD.WIDE.U32 R2, R2, UR26, R184 ;  /* 0x0000001a02027c25 */ /* 0x000fe2000f8e00b8 */
[----:B------:R-:W-:-:S03]  /*21d0*/  LEA.HI R13, R12, R12, RZ, 0x1 ;  /* 0x0000000c0c0d7211 */ /* 0x000fc600078f08ff */
[C---:B------:R-:W-:Y:S02]  /*21e0*/  IMAD R17, R14.reuse, UR7, R0 ;  /* 0x000000070e117c24 */ /* 0x040fe4000f8e0200 */
[----:B------:R-:W-:Y:S02]  /*21f0*/  VIADD R5, R3, UR27 ;  /* 0x0000001b03057c36 */ /* 0x000fe40008000000 */
[----:B-1----:R-:W-:-:S05]  /*2200*/  IMAD.WIDE.U32 R20, R14, UR6, R6 ;  /* 0x000000060e147c25 */ /* 0x002fca000f8e0006 */
[----:B------:R3:W-:Y:S01]  /*2210*/  STL.64 [R1+0x48], R20 ;  /* 0x0000481401007387 */ /* 0x0007e20000100a00 */
        /* <DEDUP_REMOVED lines=14> */
.L_x_230:
[----:B------:R-:W-:Y:S05]  /*2300*/  BSYNC B0 ;  /* 0x0000000000007941 */ /* 0x000fea0003800000 */
.L_x_229:
[----:B------:R-:W-:Y:S01]  /*2310*/  SHF.R.S32.HI R19, RZ, 0x1, R4 ;  /* 0x00000001ff137819 */ /* 0x000fe20000011404 */
[----:B------:R-:W-:Y:S01]  /*2320*/  IMAD.SHL.U32 R15, R18, 0x8, RZ ;  /* 0x00000008120f7824 */ /* 0x000fe200078e00ff */
[--C-:B--2---:R-:W-:Y:S01]  /*2330*/  SHF.R.S32.HI R6, RZ, 0x1, R13.reuse ;  /* 0x00000001ff067819 */ /* 0x104fe2000001140d */
[----:B------:R-:W-:Y:S01]  /*2340*/  USHF.L.U64.HI UR27, UR10, 0x5, UR11 ;  /* 0x000000050a1b7899 */ /* 0x000fe2000801020b */
[----:B------:R-:W-:Y:S01]  /*2350*/  SHF.R.S32.HI R7, RZ, 0x1f, R13 ;  /* 0x0000001fff077819 */ /* 0x000fe2000001140d */
[----:B------:R-:W-:Y:S01]  /*2360*/  IMAD.SHL.U32 R0, R19, 0x40, RZ ;  /* 0x0000004013007824 */ /* 0x000fe200078e00ff */
[----:B------:R-:W-:Y:S01]  /*2370*/  SHF.R.S32.HI R14, RZ, 0x4, R9 ;  /* 0x00000004ff0e7819 */ /* 0x000fe20000011409 */
[----:B------:R-:W-:Y:S01]  /*2380*/  USHF.L.U32 UR28, UR10, 0x5, URZ ;  /* 0x000000050a1c7899 */ /* 0x000fe2000800063f */
[----:B------:R-:W-:Y:S01]  /*2390*/  LEA.HI R7, R7, R6, RZ, 0x2 ;  /* 0x0000000607077211 */ /* 0x000fe200078f10ff */
[----:B------:R-:W-:Y:S01]  /*23a0*/  BSSY B0, `(.L_x_231) ;  /* 0x000001c000007945 */ /* 0x000fe20003800000 */
[----:B------:R-:W-:-:S02]  /*23b0*/  LEA.HI R10, R9, R14, RZ, 0x1 ;  /* 0x0000000e090a7211 */ /* 0x000fc400078f08ff */
[----:B------:R-:W-:Y:S02]  /*23c0*/  LOP3.LUT R0, R0, 0xc0, RZ, 0xc0, !PT ;  /* 0x000000c000007812 */ /* 0x000fe400078ec0ff */
[----:B------:R-:W-:Y:S02]  /*23d0*/  LOP3.LUT R9, R4, 0x7fffffe, RZ, 0xc0, !PT ;  /* 0x07fffffe04097812 */ /* 0x000fe400078ec0ff */
[----:B------:R-:W-:Y:S02]  /*23e0*/  LOP3.LUT R8, R7, 0xfffffffc, RZ, 0xc0, !PT ;  /* 0xfffffffc07087812 */ /* 0x000fe400078ec0ff */
[----:B------:R-:W-:Y:S01]  /*23f0*/  LOP3.LUT R10, R10, 0xfffffffe, RZ, 0xc0, !PT ;  /* 0xfffffffe0a0a7812 */ /* 0x000fe200078ec0ff */
[----:B------:R-:W-:Y:S01]  /*2400*/  IMAD.IADD R9, R11, 0x1, -R9 ;  /* 0x000000010b097824 */ /* 0x000fe200078e0a09 */
[----:B------:R-:W-:Y:S02]  /*2410*/  LOP3.LUT R7, R0, 0x8, R15, 0xf8, !PT ;  /* 0x0000000800077812 */ /* 0x000fe400078ef80f */
[----:B------:R-:W-:Y:S01]  /*2420*/  SHF.R.U32.HI R0, RZ, 0x3, R0 ;  /* 0x00000003ff007819 */ /* 0x000fe20000011600 */
[----:B------:R-:W-:Y:S01]  /*2430*/  IMAD.IADD R10, R14, 0x1, -R10 ;  /* 0x000000010e0a7824 */ /* 0x000fe200078e0a0a */
[----:B------:R-:W-:Y:S01]  /*2440*/  ISETP.GE.AND P1, PT, R16, UR16, PT ;  /* 0x0000001010007c0c */ /* 0x000fe2000bf26270 */
[----:B------:R-:W-:Y:S01]  /*2450*/  IMAD.IADD R16, R6, 0x1, -R8 ;  /* 0x0000000106107824 */ /* 0x000fe200078e0a08 */
[----:B------:R-:W-:-:S02]  /*2460*/  LOP3.LUT R8, R7, R0, RZ, 0x3c, !PT ;  /* 0x0000000007087212 */ /* 0x000fc400078e3cff */
[----:B------:R-:W-:Y:S01]  /*2470*/  SHF.R.S32.HI R11, RZ, 0x1f, R12 ;  /* 0x0000001fff0b7819 */ /* 0x000fe2000001140c */
[----:B------:R-:W-:Y:S05]  /*2480*/  @P0 BRA `(.L_x_232) ;  /* 0x0000000000340947 */ /* 0x000fea0003800000 */
[----:B------:R-:W-:Y:S02]  /*2490*/  ULDC UR6, c[0x0][0x2d0] ;  /* 0x0000b40000067ab9 */ /* 0x000fe40000000800 */
[----:B------:R-:W-:-:S13]  /*24a0*/  ISETP.GE.AND P0, PT, R104, UR6, PT ;  /* 0x0000000668007c0c */ /* 0x000fda000bf06270 */
[----:B------:R2:W-:Y:S01]  /*24b0*/  @P0 STS.128 [R204+0x2800], RZ ;  /* 0x002800ffcc000388 */ /* 0x0005e20000000c00 */
[----:B------:R-:W-:Y:S05]  /*24c0*/  @P0 BRA `(.L_x_232) ;  /* 0x0000000000240947 */ /* 0x000fea0003800000 */
[----:B------:R-:W-:Y:S01]  /*24d0*/  IADD3 R0, P0, R2, UR28, RZ ;  /* 0x0000001c02007c10 */ /* 0x000fe2000ff1e0ff */
[----:B------:R-:W-:-:S03]  /*24e0*/  ULDC.64 UR6, c[0x0][0x218] ;  /* 0x0000860000067ab9 */ /* 0x000fc60000000a00 */
[----:B------:R-:W-:Y:S02]  /*24f0*/  IADD3.X R7, R5, UR27, RZ, P0, !PT ;  /* 0x0000001b05077c10 */ /* 0x000fe400087fe4ff */
[----:B------:R-:W-:-:S04]  /*2500*/  LEA R6, P0, R0, UR6, 0x1 ;  /* 0x0000000600067c11 */ /* 0x000fc8000f8008ff */
[----:B------:R-:W-:-:S05]  /*2510*/  LEA.HI.X R7, R0, UR7, R7, 0x1, P0 ;  /* 0x0000000700077c11 */ /* 0x000fca00080f0c07 */
[----:B------:R-:W-:Y:S01]  /*2520*/  @!PT LDS RZ, [RZ] ;  /* 0x00000000fffff984 */ /* 0x000fe20000000800 */
[----:B------:R-:W-:Y:S01]  /*2530*/  @!PT LDS RZ, [RZ] ;  /* 0x00000000fffff984 */ /* 0x000fe20000000800 */
[----:B------:R-:W-:Y:S01]  /*2540*/  @!PT LDS RZ, [RZ] ;  /* 0x00000000fffff984 */ /* 0x000fe20000000800 */
[----:B------:R4:W-:Y:S04]  /*2550*/  LDGSTS.E.BYPASS.LTC128B.128 [R204+0x2800], desc[UR22][R6.64] ;  /* 0x0280000006cc7fae */ /* 0x0009e8000b901d56 */
.L_x_232:
[----:B------:R-:W-:Y:S05]  /*2560*/  BSYNC B0 ;  /* 0x0000000000007941 */ /* 0x000fea0003800000 */
.L_x_231:
[----:B------:R-:W-:Y:S04]  /*2570*/  BSSY B0, `(.L_x_233) ;  /* 0x0000012000007945 */ /* 0x000fe80003800000 */
[----:B------:R-:W-:Y:S05]  /*2580*/  @P6 BRA `(.L_x_234) ;  /* 0x0000000000406947 */ /* 0x000fea0003800000 */
[----:B------:R-:W-:Y:S02]  /*2590*/  ULDC UR6, c[0x0][0x2d0] ;  /* 0x0000b40000067ab9 */ /* 0x000fe40000000800 */
[----:B------:R-:W-:-:S13]  /*25a0*/  ISETP.GE.AND P0, PT, R104, UR6, PT ;  /* 0x0000000668007c0c */ /* 0x000fda000bf06270 */
[----:B------:R1:W-:Y:S01]  /*25b0*/  @P0 STS.128 [R204+0x3000], RZ ;  /* 0x003000ffcc000388 */ /* 0x0003e20000000c00 */
[----:B------:R-:W-:Y:S05]  /*25c0*/  @P0 BRA `(.L_x_234) ;  /* 0x0000000000300947 */ /* 0x000fea0003800000 */
[----:B------:R-:W-:Y:S01]  /*25d0*/  IMAD.U32 R0, RZ, RZ, UR10 ;  /* 0x0000000aff007e24 */ /* 0x000fe2000f8e00ff */
[----:B------:R-:W-:Y:S01]  /*25e0*/  ULDC.64 UR6, c[0x0][0x218] ;  /* 0x0000860000067ab9 */ /* 0x000fe20000000a00 */
[----:B----4-:R-:W-:Y:S02]  /*25f0*/  IMAD.U32 R7, RZ, RZ, UR10 ;  /* 0x0000000aff077e24 */ /* 0x010fe4000f8e00ff */
[----:B------:R-:W-:Y:S01]  /*2600*/  IMAD.U32 R6, RZ, RZ, UR11 ;  /* 0x0000000bff067e24 */ /* 0x000fe2000f8e00ff */
[----:B------:R-:W-:-:S04]  /*2610*/  LEA R0, P0, R0, R2, 0x6 ;  /* 0x0000000200007211 */ /* 0x000fc800078030ff */
[----:B------:R-:W-:Y:S02]  /*2620*/  LEA.HI.X R7, R7, R5, R6, 0x6, P0 ;  /* 0x0000000507077211 */ /* 0x000fe400000f3406 */
[----:B------:R-:W-:-:S04]  /*2630*/  LEA R6, P0, R0, UR6, 0x1 ;  /* 0x0000000600067c11 */ /* 0x000fc8000f8008ff */
[----:B------:R-:W-:-:S05]  /*2640*/  LEA.HI.X R7, R0, UR7, R7, 0x1, P0 ;  /* 0x0000000700077c11 */ /* 0x000fca00080f0c07 */
[----:B------:R-:W-:Y:S01]  /*2650*/  @!PT LDS RZ, [RZ] ;  /* 0x00000000fffff984 */ /* 0x000fe20000000800 */
[----:B------:R-:W-:Y:S01]  /*2660*/  @!PT LDS RZ, [RZ] ;  /* 0x00000000fffff984 */ /* 0x000fe20000000800 */
[----:B------:R-:W-:Y:S01]  /*2670*/  @!PT LDS RZ, [RZ] ;  /* 0x00000000fffff984 */ /* 0x000fe20000000800 */
[----:B------:R4:W-:Y:S04]  /*2680*/  LDGSTS.E.BYPASS.LTC128B.128 [R204+0x3000], desc[UR22][R6.64] ;  /* 0x0300000006cc7fae */ /* 0x0009e8000b901d56 */
.L_x_234:
[----:B------:R-:W-:Y:S05]  /*2690*/  BSYNC B0 ;  /* 0x0000000000007941 */ /* 0x000fea0003800000 */
.L_x_233:
[----:B------:R-:W-:Y:S04]  /*26a0*/  BSSY B0, `(.L_x_235) ;  /* 0x0000012000007945 */ /* 0x000fe80003800000 */
[----:B------:R-:W-:Y:S05]  /*26b0*/  @P5 BRA `(.L_x_236) ;  /* 0x0000000000405947 */ /* 0x000fea0003800000 */
[----:B------:R-:W-:Y:S02]  /*26c0*/  ULDC UR6, c[0x0][0x2d0] ;  /* 0x0000b40000067ab9 */ /* 0x000fe40000000800 */
[----:B------:R-:W-:-:S13]  /*26d0*/  ISETP.GE.AND P0, PT, R104, UR6, PT ;  /* 0x0000000668007c0c */ /* 0x000fda000bf06270 */
[----:B------:R1:W-:Y:S01]  /*26e0*/  @P0 STS.128 [R204+0x3800], RZ ;  /* 0x003800ffcc000388 */ /* 0x0003e20000000c00 */
[----:B------:R-:W-:Y:S05]  /*26f0*/  @P0 BRA `(.L_x_236) ;  /* 0x0000000000300947 */ /* 0x000fea0003800000 */
[----:B------:R-:W-:Y:S01]  /*2700*/  MOV R4, R2 ;  /* 0x0000000200047202 */ /* 0x000fe20000000f00 */
[----:B------:R-:W-:Y:S01]  /*2710*/  IMAD.U32 R3, RZ, RZ, UR10 ;  /* 0x0000000aff037e24 */ /* 0x000fe2000f8e00ff */
[----:B------:R-:W-:Y:S01]  /*2720*/  UIMAD UR29, UR11, 0x60, URZ ;  /* 0x000000600b1d78a4 */ /* 0x000fe2000f8e023f */
[----:B------:R-:W-:Y:S02]  /*2730*/  ULDC.64 UR6, c[0x0][0x218] ;  /* 0x0000860000067ab9 */ /* 0x000fe40000000a00 */
[----:B------:R-:W-:-:S04]  /*2740*/  IMAD.WIDE.U32 R2, R3, 0x60, R4 ;  /* 0x0000006003027825 */ /* 0x000fc800078e0004 */
[----:B------:R-:W-:Y:S01]  /*2750*/  VIADD R0, R3, UR29 ;  /* 0x0000001d03007c36 */ /* 0x000fe20008000000 */
[----:B------:R-:W-:-:S04]  /*2760*/  LEA R4, P0, R2, UR6, 0x1 ;  /* 0x0000000602047c11 */ /* 0x000fc8000f8008ff */
[----:B------:R-:W-:-:S05]  /*2770*/  LEA.HI.X R5, R2, UR7, R0, 0x1, P0 ;  /* 0x0000000702057c11 */ /* 0x000fca00080f0c00 */
[----:B------:R-:W-:Y:S01]  /*2780*/  @!PT LDS RZ, [RZ] ;  /* 0x00000000fffff984 */ /* 0x000fe20000000800 */
[----:B------:R-:W-:Y:S01]  /*2790*/  @!PT LDS RZ, [RZ] ;  /* 0x00000000fffff984 */ /* 0x000fe20000000800 */
[----:B------:R-:W-:Y:S01]  /*27a0*/  @!PT LDS RZ, [RZ] ;  /* 0x00000000fffff984 */ /* 0x000fe20000000800 */
[----:B------:R1:W-:Y:S04]  /*27b0*/  LDGSTS.E.BYPASS.LTC128B.128 [R204+0x3800], desc[UR22][R4.64] ;  /* 0x0380000004cc7fae */ /* 0x0003e8000b901d56 */
.L_x_236:
[----:B------:R-:W-:Y:S05]  /*27c0*/  BSYNC B0 ;  /* 0x0000000000007941 */ /* 0x000fea0003800000 */
.L_x_235:
[----:B------:R-:W0:Y:S01]  /*27d0*/  LDGDEPBAR ;  /* 0x00000000000079af */ /* 0x000e220000000000 */
[----:B------:R-:W-:Y:S01]  /*27e0*/  LEA.HI R3, R11, R12, RZ, 0x3 ;  /* 0x0000000c0b037211 */ /* 0x000fe200078f18ff */
[----:B------:R-:W-:Y:S01]  /*27f0*/  IMAD.SHL.U32 R0, R16, 0x40, RZ ;  /* 0x0000004010007824 */ /* 0x000fe200078e00ff */
[----:B------:R-:W-:Y:S01]  /*2800*/  USHF.L.U64.HI UR29, UR8, 0x7, UR9 ;  /* 0x00000007081d7899 */ /* 0x000fe20008010209 */
[----:B------:R-:W-:Y:S01]  /*2810*/  IMAD.SHL.U32 R2, R10, 0x8, RZ ;  /* 0x000000080a027824 */ /* 0x000fe200078e00ff */
[----:B-1----:R-:W-:Y:S01]  /*2820*/  SHF.L.U32 R4, R3, 0x5, RZ ;  /* 0x0000000503047819 */ /* 0x002fe200000006ff */
[----:B------:R-:W-:Y:S01]  /*2830*/  USHF.L.U32 UR30, UR8, 0x7, URZ ;  /* 0x00000007081e7899 */ /* 0x000fe2000800063f */
[----:B------:R-:W-:Y:S01]  /*2840*/  LOP3.LUT R0, R0, 0xc0, RZ, 0xc0, !PT ;  /* 0x000000c000007812 */ /* 0x000fe200078ec0ff */
[----:B------:R-:W-:Y:S01]  /*2850*/  UIMAD UR6, UR29, UR17, URZ ;  /* 0x000000111d0672a4 */ /* 0x000fe2000f8e023f */
[----:B------:R-:W-:Y:S01]  /*2860*/  LOP3.LUT R5, R13, 0x7fffffe, RZ, 0xc0, !PT ;  /* 0x07fffffe0d057812 */ /* 0x000fe200078ec0ff */
[----:B------:R-:W-:Y:S01]  /*2870*/  IMAD.IADD R235, R21, 0x1, R17 ;  /* 0x0000000115eb7824 */ /* 0x000fe200078e0211 */
[----:B------:R-:W-:Y:S01]  /*2880*/  LOP3.LUT R57, R4, 0xffffff00, RZ, 0xc0, !PT ;  /* 0xffffff0004397812 */ /* 0x000fe200078ec0ff */
[----:B------:R-:W-:Y:S01]  /*2890*/  IMAD.U32 R4, RZ, RZ, UR17 ;  /* 0x00000011ff047e24 */ /* 0x000fe2000f8e00ff */
[----:B------:R-:W-:Y:S01]  /*28a0*/  LOP3.LUT R3, R0, 0x8, R2, 0xf8, !PT ;  /* 0x0000000800037812 */ /* 0x000fe200078ef802 */
[----:B------:R-:W-:Y:S01]  /*28b0*/  IMAD.MOV.U32 R234, RZ, RZ, R20 ;  /* 0x000000ffffea7224 */ /* 0x000fe200078e0014 */
[----:B------:R-:W-:Y:S01]  /*28c0*/  SHF.R.U32.HI R2, RZ, 0x3, R0 ;  /* 0x00000003ff027819 */ /* 0x000fe20000011600 */
[----:B------:R-:W-:Y:S01]  /*28d0*/  IMAD.IADD R58, R12, 0x1, -R5 ;  /* 0x000000010c3a7824 */ /* 0x000fe200078e0a05 */
[----:B------:R-:W-:Y:S01]  /*28e0*/  UIMAD UR6, UR31, UR30, UR6 ;  /* 0x0000001e1f0672a4 */ /* 0x000fe2000f8e0206 */
[----:B------:R-:W-:Y:S01]  /*28f0*/  IMAD.WIDE.U32 R4, R4, UR30, R234 ;  /* 0x0000001e04047c25 */ /* 0x000fe2000f8e00ea */
[----:B------:R-:W-:Y:S01]  /*2900*/  LOP3.LUT R56, R3, R2, RZ, 0x3c, !PT ;  /* 0x0000000203387212 */ /* 0x000fe200078e3cff */
[----:B------:R-:W-:Y:S01]  /*2910*/  UIADD3 UR32, UR24, -UR20, -UR15 ;  /* 0x8000001418207290 */ /* 0x000fe2000fffe80f */
[----:B------:R-:W-:Y:S01]  /*2920*/  LEA R2, R59, R57, 0x9 ;  /* 0x000000393b027211 */ /* 0x000fe200078e48ff */
[----:B----4-:R-:W-:Y:S01]  /*2930*/  IMAD R6, R10, 0x8, R9 ;  /* 0x000000080a067824 */ /* 0x010fe200078e0209 */
[----:B------:R-:W-:Y:S01]  /*2940*/  IADD3 R7, R5, UR6, RZ ;  /* 0x0000000605077c10 */ /* 0x000fe2000fffe0ff */
[----:B------:R-:W-:-:S04]  /*2950*/  DEPBAR.LE SB0, 0x0 ;  /* 0x000080000000791a */ /* 0x000fc80000000000 */
[----:B------:R-:W-:Y:S01]  /*2960*/  BAR.SYNC.DEFER_BLOCKING 0x0 ;  /* 0x0000000000007b1d */ /* 0x000fe20000010000 */
[----:B------:R-:W-:Y:S01]  /*2970*/  IMAD.U32 R0, R6, 0x20, R8 ;  /* 0x0000002006007824 */ /* 0x000fe200078e0008 */
[----:B------:R-:W-:Y:S02]  /*2980*/  LEA R59, R59, UR21, 0x4 ;  /* 0x000000153b3b7c11 */ /* 0x000fe4000f8e20ff */
[----:B------:R-:W-:Y:S02]  /*2990*/  LEA R6, R58, R2, 0x5 ;  /* 0x000000023a067211 */ /* 0x000fe400078e28ff */
[----:B------:R-:W-:Y:S01]  /*29a0*/  BSSY B0, `(.L_x_237) ;  /* 0x0000012000007945 */ /* 0x000fe20003800000 */
        /* <DEDUP_REMOVED lines=17> */
.L_x_238:
[----:B------:R-:W-:Y:S05]  /*2ac0*/  BSYNC B0 ;  /* 0x0000000000007941 */ /* 0x000fea0003800000 */
.L_x_237:
[----:B------:R2:W-:Y:S01]  /*2ad0*/  @P3 STS.128 [R204+0x4800], RZ ;  /* 0x004800ffcc003388 */ /* 0x0005e20000000c00 */
[----:B------:R-:W-:Y:S01]  /*2ae0*/  USHF.L.U64.HI UR21, UR8, 0x5, UR9 ;  /* 0x0000000508157899 */ /* 0x000fe20008010209 */
[----:B------:R-:W-:Y:S01]  /*2af0*/  BSSY B0, `(.L_x_239) ;  /* 0x0000011000007945 */ /* 0x000fe20003800000 */
[----:B------:R-:W-:Y:S01]  /*2b00*/  USHF.L.U32 UR31, UR8, 0x5, URZ ;  /* 0x00000005081f7899 */ /* 0x000fe2000800063f */
[----:B-1----:R-:W-:Y:S02]  /*2b10*/  IADD3 R2, R56, R6, RZ ;  /* 0x0000000638027210 */ /* 0x002fe40007ffe0ff */
        /* <DEDUP_REMOVED lines=14> */
.L_x_240:
[----:B------:R-:W-:Y:S05]  /*2c00*/  BSYNC B0 ;  /* 0x0000000000007941 */ /* 0x000fea0003800000 */
.L_x_239:
[----:B------:R1:W-:Y:S01]  /*2c10*/  @P2 STS.128 [R204+0x5000], RZ ;  /* 0x005000ffcc002388 */ /* 0x0003e20000000c00 */
        /* <DEDUP_REMOVED lines=8> */
[----:B-1----:R-:W-:Y:S02]  /*2ca0*/  IMAD.U32 R9, RZ, RZ, UR8 ;  /* 0x00000008ff097e24 */ /* 0x002fe4000f8e00ff */
        /* <DEDUP_REMOVED lines=9> */
.L_x_242:
[----:B------:R-:W-:Y:S05]  /*2d40*/  BSYNC B0 ;  /* 0x0000000000007941 */ /* 0x000fea0003800000 */
.L_x_241:
[----:B------:R1:W-:Y:S01]  /*2d50*/  @P1 STS.128 [R204+0x5800], RZ ;  /* 0x005800ffcc001388 */ /* 0x0003e20000000c00 */
[----:B------:R-:W-:Y:S01]  /*2d60*/  UIADD3 UR6, UR24, 0x1, -UR15 ;  /* 0x0000000118067890 */ /* 0x000fe2000fffe80f */
[----:B------:R-:W-:Y:S01]  /*2d70*/  BSSY B0, `(.L_x_243) ;  /* 0x0000015000007945 */ /* 0x000fe20003800000 */
[----:B------:R-:W-:Y:S02]  /*2d80*/  LEA R186, R2, UR4, 0x1 ;  /* 0x0000000402ba7c11 */ /* 0x000fe4000f8e08ff */
[----:B------:R-:W-:Y:S01]  /*2d90*/  UIADD3 UR19, UR6, UR19, URZ ;  /* 0x0000001306137290 */ /* 0x000fe2000fffe03f */
[----:B------:R-:W-:Y:S01]  /*2da0*/  LEA R135, R0, UR4, 0x1 ;  /* 0x0000000400877c11 */ /* 0x000fe2000f8e08ff */
[----:B------:R-:W-:Y:S10]  /*2db0*/  @P1 BRA `(.L_x_244) ;  /* 0x0000000000401947 */ /* 0x000ff40003800000 */
        /* <DEDUP_REMOVED lines=16> */
.L_x_244:
[----:B------:R-:W-:Y:S05]  /*2ec0*/  BSYNC B0 ;  /* 0x0000000000007941 */ /* 0x000fea0003800000 */
.L_x_243:
[----:B-1----:R-:W-:Y:S01]  /*2ed0*/  LDSM.16.M88.4 R8, [R186] ;  /* 0x00000000ba08783b */ /* 0x002fe20000000200 */
[----:B------:R-:W-:Y:S01]  /*2ee0*/  LOP3.LUT P0, RZ, R19, 0x2, RZ, 0xc0, !PT ;  /* 0x0000000213ff7812 */ /* 0x000fe2000780c0ff */
[----:B------:R-:W-:Y:S01]  /*2ef0*/  IMAD.MOV.U32 R0, RZ, RZ, 0x10 ;  /* 0x00000010ff007424 */ /* 0x000fe200078e00ff */
[----:B------:R-:W-:Y:S01]  /*2f00*/  LOP3.LUT P1, RZ, R16, 0x2, RZ, 0xc0, !PT ;  /* 0x0000000210ff7812 */ /* 0x000fe2000782c0ff */
[----:B------:R-:W1:Y:S01]  /*2f10*/  LDSM.16.M88.4 R12, [R135+0x2000] ;  /* 0x00200000870c783b */ /* 0x000e620000000200 */
[C---:B------:R-:W-:Y:S01]  /*2f20*/  VIADD R2, R135.reuse, 0x2000 ;  /* 0x0000200087027836 */ /* 0x040fe20000000000 */
[----:B------:R-:W-:Y:S01]  /*2f30*/  UISETP.GT.AND UP0, UPT, UR17, UR12, UPT ;  /* 0x0000000c1100728c */ /* 0x000fe2000bf04270 */
[----:B------:R-:W-:Y:S01]  /*2f40*/  SEL R0, R0, 0xfffffff0, !P1 ;  /* 0xfffffff000007807 */ /* 0x000fe20004800000 */
[----:B------:R-:W5:Y:S01]  /*2f50*/  LDSM.16.M88.4 R4, [R186+0x1000] ;  /* 0x00100000ba04783b */ /* 0x000f620000000200 */
[----:B------:R-:W-:-:S03]  /*2f60*/  VIADD R188, R135, 0x2020 ;  /* 0x0000202087bc7836 */ /* 0x000fc60000000000 */
[----:B------:R-:W2:Y:S01]  /*2f70*/  LDSM.16.M88.4 R40, [R135+0x2400] ;  /* 0x002400008728783b */ /* 0x000ea20000000200 */
[----:B------:R-:W-:Y:S02]  /*2f80*/  IMAD R187, R0, 0x2, R186 ;  /* 0x0000000200bb7824 */ /* 0x000fe400078e02ba */
[----:B------:R-:W-:Y:S01]  /*2f90*/  @P0 VIADD R188, R2, 0xffffffe0 ;  /* 0xffffffe002bc0836 */ /* 0x000fe20000000000 */
[----:B------:R-:W4:Y:S01]  /*2fa0*/  LDSM.16.M88.4 R36, [R135+0x2800] ;  /* 0x002800008724783b */ /* 0x000f220000000200 */
[----:B------:R-:W-:Y:S02]  /*2fb0*/  LOP3.LUT R2, R107, 0xffffffe0, RZ, 0xc0, !PT ;  /* 0xffffffe06b027812 */ /* 0x000fe400078ec0ff */
[C---:B------:R-:W-:Y:S01]  /*2fc0*/  VIADD R191, R188.reuse, 0x1400 ;  /* 0x00001400bcbf7836 */ /* 0x040fe20000000000 */
[----:B------:R-:W4:Y:S01]  /*2fd0*/  LDSM.16.M88.4 R32, [R135+0x2c00] ;  /* 0x002c00008720783b */ /* 0x000f220000000200 */
[----:B------:R-:W-:Y:S02]  /*2fe0*/  VIADD R190, R188, 0x1800 ;  /* 0x00001800bcbe7836 */ /* 0x000fe40000000000 */
[C---:B------:R-:W-:Y:S01]  /*2ff0*/  IMAD.IADD R2, R106.reuse, 0x1, -R2 ;  /* 0x000000016a027824 */ /* 0x040fe200078e0a02 */
[----:B------:R-:W4:Y:S01]  /*3000*/  LDSM.16.M88.4 R28, [R135+0x3000] ;  /* 0x00300000871c783b */ /* 0x000f220000000200 */
[----:B------:R-:W-:-:S02]  /*3010*/  IMAD.SHL.U32 R106, R106, 0x2, RZ ;  /* 0x000000026a6a7824 */ /* 0x000fc400078e00ff */
[----:B------:R-:W-:Y:S01]  /*3020*/  VIADD R189, R188, 0x1c00 ;  /* 0x00001c00bcbd7836 */ /* 0x000fe20000000000 */
[----:B------:R-:W4:Y:S01]  /*3030*/  LDSM.16.M88.4 R24, [R135+0x3400] ;  /* 0x003400008718783b */ /* 0x000f220000000200 */
[----:B------:R-:W-:Y:S02]  /*3040*/  SHF.R.S32.HI R3, RZ, 0x1f, R2 ;  /* 0x0000001fff037819 */ /* 0x000fe40000011402 */
[----:B------:R-:W-:Y:S01]  /*3050*/  LOP3.LUT R120, R106, 0x6, RZ, 0xc0, !PT ;  /* 0x000000066a787812 */ /* 0x000fe200078ec0ff */
[----:B---3--:R-:W3:Y:S01]  /*3060*/  LDSM.16.M88.4 R20, [R135+0x3800] ;  /* 0x003800008714783b */ /* 0x008ee20000000200 */
[----:B------:R-:W-:Y:S01]  /*3070*/  LEA.HI R2, R3, R2, RZ, 0x2 ;  /* 0x0000000203027211 */ /* 0x000fe200078f10ff */
[----:B------:R-:W-:Y:S02]  /*3080*/  IMAD.U32 R3, RZ, RZ, UR17 ;  /* 0x00000011ff037e24 */ /* 0x000fe4000f8e00ff */
[----:B------:R-:W3:Y:S01]  /*3090*/  LDSM.16.M88.4 R44, [R135+0x3c00] ;  /* 0x003c0000872c783b */ /* 0x000ee20000000200 */
[----:B------:R-:W-:Y:S01]  /*30a0*/  SHF.R.S32.HI R2, RZ, 0x2, R2 ;  /* 0x00000002ff027819 */ /* 0x000fe20000011402 */
[----:B------:R-:W-:-:S02]  /*30b0*/  IMAD R3, R3, 0x80, R120 ;  /* 0x0000008003037824 */ /* 0x000fc400078e0278 */
[----:B------:R-:W-:Y:S04]  /*30c0*/  LDSM.16.M88.4 R16, [R187] ;  /* 0x00000000bb10783b */ /* 0x000fe80000000200 */
[----:B------:R-:W3:Y:S01]  /*30d0*/  LDSM.16.M88.4 R48, [R188] ;  /* 0x00000000bc30783b */ /* 0x000ee20000000200 */
[-C--:B-1----:R-:W-:Y:S03]  /*30e0*/  HMMA.16816.F32.BF16 R52, R8, R12.reuse, RZ ;  /* 0x0000000c0834723c */ /* 0x082fe600000418ff */
[----:B------:R-:W0:Y:S03]  /*30f0*/  LDGDEPBAR ;  /* 0x00000000000079af */ /* 0x000e260000000000 */
[----:B-----5:R-:W-:Y:S06]  /*3100*/  HMMA.16816.F32.BF16 R60, R4, R12, RZ ;  /* 0x0000000c043c723c */ /* 0x020fec00000418ff */
[-C--:B------:R-:W-:Y:S06]  /*3110*/  HMMA.16816.F32.BF16 R68, R8, R14.reuse, RZ ;  /* 0x0000000e0844723c */ /* 0x080fec00000418ff */
[C---:B------:R-:W-:Y:S01]  /*3120*/  HMMA.16816.F32.BF16 R72, R4.reuse, R14, RZ ;  /* 0x0000000e0448723c */ /* 0x040fe200000418ff */
[----:B------:R-:W1:Y:S05]  /*3130*/  LDSM.16.M88.4 R12, [R187+0x1000] ;  /* 0x00100000bb0c783b */ /* 0x000e6a0000000200 */
[C---:B--2---:R-:W-:Y:S06]  /*3140*/  HMMA.16816.F32.BF16 R76, R4.reuse, R40, RZ ;  /* 0x00000028044c723c */ /* 0x044fec00000418ff */
[----:B------:R-:W-:Y:S06]  /*3150*/  HMMA.16816.F32.BF16 R84, R4, R42, RZ ;  /* 0x0000002a0454723c */ /* 0x000fec00000418ff */
[----:B------:R-:W-:Y:S06]  /*3160*/  HMMA.16816.F32.BF16 R64, R8, R40, RZ ;  /* 0x000000280840723c */ /* 0x000fec00000418ff */
[C---:B----4-:R-:W-:Y:S06]  /*3170*/  HMMA.16816.F32.BF16 R92, R4.reuse, R36, RZ ;  /* 0x00000024045c723c */ /* 0x050fec00000418ff */
[C---:B------:R-:W-:Y:S06]  /*3180*/  HMMA.16816.F32.BF16 R100, R4.reuse, R38, RZ ;  /* 0x000000260464723c */ /* 0x040fec00000418ff */
[C---:B------:R-:W-:Y:S06]  /*3190*/  HMMA.16816.F32.BF16 R112, R4.reuse, R32, RZ ;  /* 0x000000200470723c */ /* 0x040fec00000418ff */
[C---:B------:R-:W-:Y:S06]  /*31a0*/  HMMA.16816.F32.BF16 R124, R4.reuse, R34, RZ ;  /* 0x00000022047c723c */ /* 0x040fec00000418ff */
[C---:B------:R-:W-:Y:S06]  /*31b0*/  HMMA.16816.F32.BF16 R136, R4.reuse, R28, RZ ;  /* 0x0000001c0488723c */ /* 0x040fec00000418ff */
[C---:B------:R-:W-:Y:S06]  /*31c0*/  HMMA.16816.F32.BF16 R144, R4.reuse, R30, RZ ;  /* 0x0000001e0490723c */ /* 0x040fec00000418ff */
[C---:B------:R-:W-:Y:S06]  /*31d0*/  HMMA.16816.F32.BF16 R152, R4.reuse, R24, RZ ;  /* 0x000000180498723c */ /* 0x040fec00000418ff */
[C---:B------:R-:W-:Y:S06]  /*31e0*/  HMMA.16816.F32.BF16 R168, R4.reuse, R26, RZ ;  /* 0x0000001a04a8723c */ /* 0x040fec00000418ff */
[C---:B---3--:R-:W-:Y:S06]  /*31f0*/  HMMA.16816.F32.BF16 R192, R4.reuse, R20, RZ ;  /* 0x0000001404c0723c */ /* 0x048fec00000418ff */
[C---:B------:R-:W-:Y:S06]  /*3200*/  HMMA.16816.F32.BF16 R216, R4.reuse, R44, RZ ;  /* 0x0000002c04d8723c */ /* 0x040fec00000418ff */
[C---:B------:R-:W-:Y:S06]  /*3210*/  HMMA.16816.F32.BF16 R220, R4.reuse, R22, RZ ;  /* 0x0000001604dc723c */ /* 0x040fec00000418ff */
[----:B------:R-:W-:Y:S06]  /*3220*/  HMMA.16816.F32.BF16 R224, R4, R46, RZ ;  /* 0x0000002e04e0723c */ /* 0x000fec00000418ff */
[----:B------:R-:W-:Y:S01]  /*3230*/  HMMA.16816.F32.BF16 R40, R8, R42, RZ ;  /* 0x0000002a0828723c */ /* 0x000fe200000418ff */
[----:B------:R-:W-:-:S02]  /*3240*/  IMAD.IADD R4, R59, 0x1, R2 ;  /* 0x000000013b047824 */ /* 0x000fc400078e0202 */
[----:B------:R-:W-:Y:S02]  /*3250*/  IMAD.U32 R6, RZ, RZ, UR19 ;  /* 0x00000013ff067e24 */ /* 0x000fe4000f8e00ff */
[----:B------:R-:W-:Y:S01]  /*3260*/  IMAD R5, R58, 0x20, R57 ;  /* 0x000000203a057824 */ /* 0x000fe200078e0239 */
[C---:B------:R-:W-:Y:S01]  /*3270*/  HMMA.16816.F32.BF16 R80, R8.reuse, R36, RZ ;  /* 0x000000240850723c */ /* 0x040fe200000418ff */
[----:B------:R-:W-:Y:S01]  /*3280*/  IMAD.U32 R7, RZ, RZ, UR19 ;  /* 0x00000013ff077e24 */ /* 0x000fe2000f8e00ff */
[----:B------:R-:W-:Y:S01]  /*3290*/  VIADDMNMX R203, R4, R6, UR24, PT ;  /* 0x0000001804cb7e46 */ /* 0x000fe2000b800106 */
[----:B------:R-:W-:Y:S01]  /*32a0*/  IMAD.IADD R2, R56, 0x1, R5 ;  /* 0x0000000138027824 */ /* 0x000fe200078e0205 */
[----:B------:R-:W-:Y:S01]  /*32b0*/  VIADDMNMX R198, R4, UR32, RZ, !PT ;  /* 0x0000002004c67c46 */ /* 0x000fe2000f8001ff */
[----:B------:R-:W-:Y:S01]  /*32c0*/  VIADD R5, R3, 0x1 ;  /* 0x0000000103057836 */ /* 0x000fe20000000000 */
[----:B------:R-:W-:Y:S01]  /*32d0*/  HMMA.16816.F32.BF16 R88, R8, R38, RZ ;  /* 0x000000260858723c */ /* 0x000fe200000418ff */
[----:B------:R-:W-:-:S02]  /*32e0*/  IADD3 R7, R7, 0x48, R4 ;  /* 0x0000004807077810 */ /* 0x000fc40007ffe004 */
[-C--:B------:R-:W-:Y:S02]  /*32f0*/  ISETP.GE.AND P5, PT, R3, R203.reuse, PT ;  /* 0x000000cb0300720c */ /* 0x080fe40003fa6270 */
[----:B------:R-:W-:Y:S01]  /*3300*/  ISETP.GE.AND P4, PT, R5, R203, PT ;  /* 0x000000cb0500720c */ /* 0x000fe20003f86270 */
[C---:B------:R-:W-:Y:S01]  /*3310*/  HMMA.16816.F32.BF16 R96, R8.reuse, R32, RZ ;  /* 0x000000200860723c */ /* 0x040fe200000418ff */
[----:B------:R-:W-:Y:S02]  /*3320*/  VIMNMX R200, R7, UR24, PT ;  /* 0x0000001807c87c48 */ /* 0x000fe4000bfe0100 */
[C---:B------:R-:W-:Y:S02]  /*3330*/  ISETP.LT.OR P4, PT, R5.reuse, R198, P4 ;  /* 0x000000c60500720c */ /* 0x040fe40002781670 */
[----:B------:R-:W-:Y:S01]  /*3340*/  ISETP.GE.AND P2, PT, R5, R200, PT ;  /* 0x000000c80500720c */ /* 0x000fe20003f46270 */
[----:B------:R-:W-:Y:S01]  /*3350*/  HMMA.16816.F32.BF16 R108, R8, R34, RZ ;  /* 0x00000022086c723c */ /* 0x000fe200000418ff */
[----:B------:R-:W-:-:S05]  /*3360*/  ISETP.LT.OR P5, PT, R3, R198, P5 ;  /* 0x000000c60300720c */ /* 0x000fca0002fa1670 */
[C---:B------:R-:W-:Y:S06]  /*3370*/  HMMA.16816.F32.BF16 R116, R8.reuse, R28, RZ ;  /* 0x0000001c0874723c */ /* 0x040fec00000418ff */
[C---:B------:R-:W-:Y:S06]  /*3380*/  HMMA.16816.F32.BF16 R128, R8.reuse, R30, RZ ;  /* 0x0000001e0880723c */ /* 0x040fec00000418ff */
[C---:B------:R-:W-:Y:S06]  /*3390*/  HMMA.16816.F32.BF16 R140, R8.reuse, R24, RZ ;  /* 0x00000018088c723c */ /* 0x040fec00000418ff */
[C---:B------:R-:W-:Y:S06]  /*33a0*/  HMMA.16816.F32.BF16 R148, R8.reuse, R26, RZ ;  /* 0x0000001a0894723c */ /* 0x040fec00000418ff */
[C---:B------:R-:W-:Y:S06]  /*33b0*/  HMMA.16816.F32.BF16 R156, R8.reuse, R20, RZ ;  /* 0x00000014089c723c */ /* 0x040fec00000418ff */
[----:B------:R-:W-:Y:S01]  /*33c0*/  HMMA.16816.F32.BF16 R180, R8, R22, RZ ;  /* 0x0000001608b4723c */ /* 0x000fe200000418ff */
[----:B------:R-:W-:-:S05]  /*33d0*/  VIADD R20, R4, 0x48 ;  /* 0x0000004804147836 */ /* 0x000fca0000000000 */
[C---:B------:R-:W-:Y:S01]  /*33e0*/  HMMA.16816.F32.BF16 R160, R8.reuse, R44, RZ ;  /* 0x0000002c08a0723c */ /* 0x040fe200000418ff */
[----:B------:R-:W-:Y:S02]  /*33f0*/  VIADDMNMX R196, R20, UR32, RZ, !PT ;  /* 0x0000002014c47c46 */ /* 0x000fe4000f8001ff */
[----:B------:R-:W-:Y:S02]  /*3400*/  LDSM.16.M88.4 R20, [R188+0x800] ;  /* 0x00080000bc14783b */ /* 0x000fe40000000200 */
[----:B------:R-:W-:Y:S01]  /*3410*/  ISETP.LT.OR P2, PT, R5, R196, P2 ;  /* 0x000000c40500720c */ /* 0x000fe20001741670 */
[----:B------:R-:W-:Y:S06]  /*3420*/  HMMA.16816.F32.BF16 R208, R8, R46, RZ ;  /* 0x0000002e08d0723c */ /* 0x000fec00000418ff */
[----:B------:R-:W-:Y:S01]  /*3430*/  HMMA.16816.F32.BF16 R36, R16, R48, R52 ;  /* 0x000000301024723c */ /* 0x000fe20000041834 */
[----:B------:R-:W-:-:S02]  /*3440*/  IMAD.U32 R9, RZ, RZ, UR19 ;  /* 0x00000013ff097e24 */ /* 0x000fc4000f8e00ff */
[C---:B------:R-:W-:Y:S02]  /*3450*/  VIADD R10, R4.reuse, 0x8 ;  /* 0x00000008040a7836 */ /* 0x040fe40000000000 */
[----:B------:R-:W-:Y:S01]  /*3460*/  VIADD R11, R4, 0x40 ;  /* 0x00000040040b7836 */ /* 0x000fe20000000000 */
[--C-:B------:R-:W-:Y:S01]  /*3470*/  IADD3 R9, R9, 0x8, R4.reuse ;  /* 0x0000000809097810 */ /* 0x100fe20007ffe004 */
[----:B------:R-:W-:Y:S01]  /*3480*/  IMAD.U32 R8, RZ, RZ, UR19 ;  /* 0x00000013ff087e24 */ /* 0x000fe2000f8e00ff */
[----:B------:R-:W-:Y:S01]  /*3490*/  VIADDMNMX R197, R10, UR32, RZ, !PT ;  /* 0x000000200ac57c46 */ /* 0x000fe2000f8001ff */
[----:B-1----:R-:W-:Y:S01]  /*34a0*/  HMMA.16816.F32.BF16 R32, R12, R48, R60 ;  /* 0x000000300c20723c */ /* 0x002fe2000004183c */
[----:B------:R-:W-:Y:S02]  /*34b0*/  VIADDMNMX R199, R11, UR32, RZ, !PT ;  /* 0x000000200bc77c46 */ /* 0x000fe4000f8001ff */
[----:B------:R-:W-:Y:S01]  /*34c0*/  IADD3 R6, R8, 0x40, R4 ;  /* 0x0000004008067810 */ /* 0x000fe20007ffe004 */
[----:B------:R-:W-:Y:S01]  /*34d0*/  VIADD R4, R3, 0x8 ;  /* 0x0000000803047836 */ /* 0x000fe20000000000 */
[----:B------:R-:W-:Y:S01]  /*34e0*/  VIMNMX R202, R9, UR24, PT ;  /* 0x0000001809ca7c48 */ /* 0x000fe2000bfe0100 */
[----:B------:R-:W-:Y:S01]  /*34f0*/  HMMA.16816.F32.BF16 R24, R16, R50, R68 ;  /* 0x000000321018723c */ /* 0x000fe20000041844 */
[----:B------:R-:W1:Y:S01]  /*3500*/  LDSM.16.M88.4 R8, [R188+0x400] ;  /* 0x00040000bc08783b */ /* 0x000e620000000200 */
[----:B------:R-:W-:Y:S01]  /*3510*/  VIMNMX R201, R6, UR24, PT ;  /* 0x0000001806c97c48 */ /* 0x000fe2000bfe0100 */
[----:B------:R-:W-:Y:S01]  /*3520*/  VIADD R6, R3, 0x50 ;  /* 0x0000005003067836 */ /* 0x000fe20000000000 */
[----:B------:R-:W-:-:S02]  /*3530*/  ISETP.GE.AND P0, PT, R5, R202, PT ;  /* 0x000000ca0500720c */ /* 0x000fc40003f06270 */
[----:B------:R-:W-:Y:S01]  /*3540*/  HMMA.16816.F32.BF16 R28, R12, R50, R72 ;  /* 0x000000320c1c723c */ /* 0x000fe20000041848 */
[----:B------:R-:W-:Y:S02]  /*3550*/  ISETP.GE.AND P3, PT, R3, R202, PT ;  /* 0x000000ca0300720c */ /* 0x000fe40003f66270 */
[-C--:B------:R-:W-:Y:S02]  /*3560*/  ISETP.GE.AND P6, PT, R5, R201.reuse, PT ;  /* 0x000000c90500720c */ /* 0x080fe40003fc6270 */
[----:B------:R-:W-:Y:S02]  /*3570*/  ISETP.GE.AND P1, PT, R3, R201, PT ;  /* 0x000000c90300720c */ /* 0x000fe40003f26270 */
[----:B------:R-:W-:Y:S02]  /*3580*/  FSEL R106, R37, -INF , !P4 ;  /* 0xff800000256a7808 */ /* 0x000fe40006000000 */
[----:B------:R-:W-:Y:S02]  /*3590*/  ISETP.GE.AND P4, PT, R3, R200, PT ;  /* 0x000000c80300720c */ /* 0x000fe40003f86270 */
[----:B------:R-:W-:-:S02]  /*35a0*/  ISETP.LT.OR P0, PT, R5, R197, P0 ;  /* 0x000000c50500720c */ /* 0x000fc40000701670 */
[----:B------:R-:W-:Y:S02]  /*35b0*/  ISETP.LT.OR P3, PT, R3, R197, P3 ;  /* 0x000000c50300720c */ /* 0x000fe40001f61670 */
[-C--:B------:R-:W-:Y:S01]  /*35c0*/  ISETP.LT.OR P6, PT, R5, R199.reuse, P6 ;  /* 0x000000c70500720c */ /* 0x080fe200037c1670 */
[C---:B------:R-:W-:Y:S01]  /*35d0*/  VIADD R5, R3.reuse, 0x9 ;  /* 0x0000000903057836 */ /* 0x040fe20000000000 */
[C---:B------:R-:W-:Y:S02]  /*35e0*/  ISETP.LT.OR P1, PT, R3.reuse, R199, P1 ;  /* 0x000000c70300720c */ /* 0x040fe40000f21670 */
[----:B------:R-:W-:Y:S02]  /*35f0*/  ISETP.LT.OR P4, PT, R3, R196, P4 ;  /* 0x000000c40300720c */ /* 0x000fe40002781670 */
[----:B------:R-:W-:Y:S02]  /*3600*/  FSEL R107, R36, -INF , !P5 ;  /* 0xff800000246b7808 */ /* 0x000fe40006800000 */
[----:B------:R-:W-:-:S02]  /*3610*/  FSEL R123, R38, -INF , !P3 ;  /* 0xff800000267b7808 */ /* 0x000fc40005800000 */
[----:B------:R-:W-:Y:S02]  /*3620*/  FSEL R122, R39, -INF , !P0 ;  /* 0xff800000277a7808 */ /* 0x000fe40004000000 */
[----:B------:R-:W-:Y:S02]  /*3630*/  FSEL R173, R32, -INF , !P1 ;  /* 0xff80000020ad7808 */ /* 0x000fe40004800000 */
[C---:B------:R-:W-:Y:S02]  /*3640*/  ISETP.GE.AND P5, PT, R4.reuse, R203, PT ;  /* 0x000000cb0400720c */ /* 0x040fe40003fa6270 */
[C---:B------:R-:W-:Y:S02]  /*3650*/  ISETP.GE.AND P0, PT, R4.reuse, R202, PT ;  /* 0x000000ca0400720c */ /* 0x040fe40003f06270 */
[C---:B------:R-:W-:Y:S01]  /*3660*/  ISETP.GE.AND P3, PT, R4.reuse, R201, PT ;  /* 0x000000c90400720c */ /* 0x040fe20003f66270 */
[----:B-1----:R-:W-:Y:S01]  /*3670*/  HMMA.16816.F32.BF16 R36, R16, R8, R64 ;  /* 0x000000081024723c */ /* 0x002fe20000041840 */
[----:B------:R-:W-:-:S02]  /*3680*/  ISETP.GE.AND P1, PT, R4, R200, PT ;  /* 0x000000c80400720c */ /* 0x000fc40003f26270 */
[----:B------:R-:W-:Y:S02]  /*3690*/  FSEL R178, R34, -INF , !P4 ;  /* 0xff80000022b27808 */ /* 0x000fe40006000000 */
[----:B------:R-:W-:Y:S02]  /*36a0*/  ISETP.GE.AND P4, PT, R5, R203, PT ;  /* 0x000000cb0500720c */ /* 0x000fe40003f86270 */
[C---:B------:R-:W-:Y:S02]  /*36b0*/  ISETP.LT.OR P5, PT, R4.reuse, R198, P5 ;  /* 0x000000c60400720c */ /* 0x040fe40002fa1670 */
[C---:B------:R-:W-:Y:S02]  /*36c0*/  ISETP.LT.OR P0, PT, R4.reuse, R197, P0 ;  /* 0x000000c50400720c */ /* 0x040fe40000701670 */
[C---:B------:R-:W-:Y:S02]  /*36d0*/  ISETP.LT.OR P3, PT, R4.reuse, R199, P3 ;  /* 0x000000c70400720c */ /* 0x040fe40001f61670 */
[----:B------:R-:W-:Y:S01]  /*36e0*/  ISETP.LT.OR P1, PT, R4, R196, P1 ;  /* 0x000000c40400720c */ /* 0x000fe20000f21670 */
[----:B------:R-:W-:Y:S01]  /*36f0*/  VIADD R4, R3, 0x10 ;  /* 0x0000001003047836 */ /* 0x000fe20000000000 */
[----:B------:R-:W-:-:S02]  /*3700*/  ISETP.LT.OR P4, PT, R5, R198, P4 ;  /* 0x000000c60500720c */ /* 0x000fc40002781670 */
[----:B------:R-:W-:Y:S02]  /*3710*/  FSEL R172, R33, -INF , !P6 ;  /* 0xff80000021ac7808 */ /* 0x000fe40007000000 */
[----:B------:R-:W-:Y:S02]  /*3720*/  FSEL R179, R35, -INF , !P2 ;  /* 0xff80000023b37808 */ /* 0x000fe40005000000 */
[----:B------:R-:W-:Y:S01]  /*3730*/  HMMA.16816.F32.BF16 R32, R12, R8, R76 ;  /* 0x000000080c20723c */ /* 0x000fe2000004184c */
[----:B------:R-:W-:Y:S02]  /*3740*/  FSEL R120, R24, -INF , !P5 ;  /* 0xff80000018787808 */ /* 0x000fe40006800000 */
[----:B------:R-:W-:Y:S02]  /*3750*/  FSEL R132, R26, -INF , !P0 ;  /* 0xff8000001a847808 */ /* 0x000fe40004000000 */
[----:B------:R-:W-:Y:S02]  /*3760*/  FSEL R167, R28, -INF , !P3 ;  /* 0xff8000001ca77808 */ /* 0x000fe40005800000 */
[----:B------:R-:W-:-:S02]  /*3770*/  FSEL R206, R30, -INF , !P1 ;  /* 0xff8000001ece7808 */ /* 0x000fc40004800000 */
[----:B------:R-:W-:Y:S02]  /*3780*/  FSEL R76, R25, -INF , !P4 ;  /* 0xff800000194c7808 */ /* 0x000fe40006000000 */
[C---:B------:R-:W-:Y:S02]  /*3790*/  ISETP.GE.AND P2, PT, R4.reuse, R203, PT ;  /* 0x000000cb0400720c */ /* 0x040fe40003f46270 */
[C---:B------:R-:W-:Y:S02]  /*37a0*/  ISETP.GE.AND P6, PT, R5.reuse, R202, PT ;  /* 0x000000ca0500720c */ /* 0x040fe40003fc6270 */
[C---:B------:R-:W-:Y:S02]  /*37b0*/  ISETP.GE.AND P5, PT, R5.reuse, R201, PT ;  /* 0x000000c90500720c */ /* 0x040fe40003fa6270 */
[----:B------:R-:W-:Y:S02]  /*37c0*/  ISETP.GE.AND P0, PT, R5, R200, PT ;  /* 0x000000c80500720c */ /* 0x000fe40003f06270 */
[----:B------:R-:W-:-:S02]  /*37d0*/  ISETP.GE.AND P3, PT, R4, R202, PT ;  /* 0x000000ca0400720c */ /* 0x000fc40003f66270 */
[C---:B------:R-:W-:Y:S02]  /*37e0*/  ISETP.GE.AND P1, PT, R4.reuse, R201, PT ;  /* 0x000000c90400720c */ /* 0x040fe40003f26270 */
[C---:B------:R-:W-:Y:S02]  /*37f0*/  ISETP.GE.AND P4, PT, R4.reuse, R200, PT ;  /* 0x000000c80400720c */ /* 0x040fe40003f86270 */
[C---:B------:R-:W-:Y:S02]  /*3800*/  ISETP.LT.OR P6, PT, R5.reuse, R197, P6 ;  /* 0x000000c50500720c */ /* 0x040fe400037c1670 */
[C---:B------:R-:W-:Y:S02]  /*3810*/  ISETP.LT.OR P5, PT, R5.reuse, R199, P5 ;  /* 0x000000c70500720c */ /* 0x040fe40002fa1670 */
[----:B------:R-:W-:Y:S01]  /*3820*/  ISETP.LT.OR P0, PT, R5, R196, P0 ;  /* 0x000000c40500720c */ /* 0x000fe20000701670 */
[----:B------:R-:W-:Y:S01]  /*3830*/  VIADD R5, R3, 0x19 ;  /* 0x0000001903057836 */ /* 0x000fe20000000000 */
[----:B------:R-:W-:-:S02]  /*3840*/  ISETP.LT.OR P2, PT, R4, R198, P2 ;  /* 0x000000c60400720c */ /* 0x000fc40001741670 */
[C---:B------:R-:W-:Y:S02]  /*3850*/  ISETP.LT.OR P3, PT, R4.reuse, R197, P3 ;  /* 0x000000c50400720c */ /* 0x040fe40001f61670 */
[C---:B------:R-:W-:Y:S02]  /*3860*/  ISETP.LT.OR P1, PT, R4.reuse, R199, P1 ;  /* 0x000000c70400720c */ /* 0x040fe40000f21670 */
[----:B------:R-:W-:Y:S01]  /*3870*/  ISETP.LT.OR P4, PT, R4, R196, P4 ;  /* 0x000000c40400720c */ /* 0x000fe20002781670 */
[----:B------:R-:W-:Y:S01]  /*3880*/  VIADD R4, R3, 0x11 ;  /* 0x0000001103047836 */ /* 0x000fe20000000000 */
[----:B------:R-:W-:Y:S02]  /*3890*/  FSEL R121, R27, -INF , !P6 ;  /* 0xff8000001b797808 */ /* 0x000fe40007000000 */
[----:B------:R-:W-:Y:S01]  /*38a0*/  FSEL R166, R29, -INF , !P5 ;  /* 0xff8000001da67808 */ /* 0x000fe20006800000 */
[----:B------:R-:W-:Y:S01]  /*38b0*/  HMMA.16816.F32.BF16 R24, R12, R10, R84 ;  /* 0x0000000a0c18723c */ /* 0x000fe20000041854 */
[----:B------:R-:W-:-:S02]  /*38c0*/  FSEL R205, R31, -INF , !P0 ;  /* 0xff8000001fcd7808 */ /* 0x000fc40004000000 */
[C---:B------:R-:W-:Y:S02]  /*38d0*/  ISETP.GE.AND P5, PT, R4.reuse, R203, PT ;  /* 0x000000cb0400720c */ /* 0x040fe40003fa6270 */
[----:B------:R-:W-:Y:S01]  /*38e0*/  ISETP.GE.AND P0, PT, R4, R202, PT ;  /* 0x000000ca0400720c */ /* 0x000fe20003f06270 */
[----:B------:R-:W-:Y:S01]  /*38f0*/  HMMA.16816.F32.BF16 R28, R16, R10, R40 ;  /* 0x0000000a101c723c */ /* 0x000fe20000041828 */
[----:B------:R-:W-:Y:S01]  /*3900*/  FSEL R66, R36, -INF , !P2 ;  /* 0xff80000024427808 */ /* 0x000fe20005000000 */
[----:B------:R-:W1:Y:S01]  /*3910*/  LDSM.16.M88.4 R8, [R188+0xc00] ;  /* 0x000c0000bc08783b */ /* 0x000e620000000200 */
[C---:B------:R-:W-:Y:S02]  /*3920*/  ISETP.GE.AND P6, PT, R4.reuse, R201, PT ;  /* 0x000000c90400720c */ /* 0x040fe40003fc6270 */
[C---:B------:R-:W-:Y:S02]  /*3930*/  ISETP.GE.AND P2, PT, R4.reuse, R200, PT ;  /* 0x000000c80400720c */ /* 0x040fe40003f46270 */
[----:B------:R-:W-:-:S02]  /*3940*/  ISETP.LT.OR P5, PT, R4, R198, P5 ;  /* 0x000000c60400720c */ /* 0x000fc40002fa1670 */
[C---:B------:R-:W-:Y:S02]  /*3950*/  ISETP.LT.OR P0, PT, R4.reuse, R197, P0 ;  /* 0x000000c50400720c */ /* 0x040fe40000701670 */
[C---:B------:R-:W-:Y:S02]  /*3960*/  ISETP.LT.OR P6, PT, R4.reuse, R199, P6 ;  /* 0x000000c70400720c */ /* 0x040fe400037c1670 */
[----:B------:R-:W-:Y:S01]  /*3970*/  ISETP.LT.OR P2, PT, R4, R196, P2 ;  /* 0x000000c40400720c */ /* 0x000fe20001741670 */
[----:B------:R-:W-:Y:S01]  /*3980*/  VIADD R4, R3, 0x18 ;  /* 0x0000001803047836 */ /* 0x000fe20000000000 */
[----:B------:R-:W-:Y:S02]  /*3990*/  FSEL R63, R37, -INF , !P5 ;  /* 0xff800000253f7808 */ /* 0x000fe40006800000 */
[----:B------:R-:W-:Y:S02]  /*39a0*/  FSEL R84, R38, -INF , !P3 ;  /* 0xff80000026547808 */ /* 0x000fe40005800000 */
[----:B------:R-:W-:-:S02]  /*39b0*/  FSEL R85, R39, -INF , !P0 ;  /* 0xff80000027557808 */ /* 0x000fc40004000000 */
[----:B------:R-:W-:Y:S01]  /*39c0*/  HMMA.16816.F32.BF16 R36, R16, R20, R80 ;  /* 0x000000141024723c */ /* 0x000fe20000041850 */
[----:B------:R-:W-:Y:S02]  /*39d0*/  FSEL R165, R32, -INF , !P1 ;  /* 0xff80000020a57808 */ /* 0x000fe40004800000 */
[C---:B------:R-:W-:Y:S02]  /*39e0*/  ISETP.GE.AND P5, PT, R4.reuse, R203, PT ;  /* 0x000000cb0400720c */ /* 0x040fe40003fa6270 */
[C---:B------:R-:W-:Y:S02]  /*39f0*/  ISETP.GE.AND P0, PT, R4.reuse, R202, PT ;  /* 0x000000ca0400720c */ /* 0x040fe40003f06270 */
[C---:B------:R-:W-:Y:S02]  /*3a00*/  ISETP.GE.AND P3, PT, R4.reuse, R201, PT ;  /* 0x000000c90400720c */ /* 0x040fe40003f66270 */
[----:B------:R-:W-:Y:S02]  /*3a10*/  ISETP.GE.AND P1, PT, R4, R200, PT ;  /* 0x000000c80400720c */ /* 0x000fe40003f26270 */
[----:B------:R-:W-:-:S02]  /*3a20*/  FSEL R175, R34, -INF , !P4 ;  /* 0xff80000022af7808 */ /* 0x000fc40006000000 */
[----:B------:R-:W-:Y:S02]  /*3a30*/  ISETP.GE.AND P4, PT, R5, R203, PT ;  /* 0x000000cb0500720c */ /* 0x000fe40003f86270 */
[C---:B------:R-:W-:Y:S02]  /*3a40*/  ISETP.LT.OR P5, PT, R4.reuse, R198, P5 ;  /* 0x000000c60400720c */ /* 0x040fe40002fa1670 */
[C---:B------:R-:W-:Y:S02]  /*3a50*/  ISETP.LT.OR P0, PT, R4.reuse, R197, P0 ;  /* 0x000000c50400720c */ /* 0x040fe40000701670 */
[C---:B------:R-:W-:Y:S02]  /*3a60*/  ISETP.LT.OR P3, PT, R4.reuse, R199, P3 ;  /* 0x000000c70400720c */ /* 0x040fe40001f61670 */
[----:B------:R-:W-:Y:S01]  /*3a70*/  ISETP.LT.OR P1, PT, R4, R196, P1 ;  /* 0x000000c40400720c */ /* 0x000fe20000f21670 */
[----:B------:R-:W-:Y:S01]  /*3a80*/  VIADD R4, R3, 0x20 ;  /* 0x0000002003047836 */ /* 0x000fe20000000000 */
[----:B------:R-:W-:-:S02]  /*3a90*/  FSEL R164, R33, -INF , !P6 ;  /* 0xff80000021a47808 */ /* 0x000fc40007000000 */
[C---:B------:R-:W-:Y:S02]  /*3aa0*/  ISETP.GE.AND P6, PT, R5.reuse, R202, PT ;  /* 0x000000ca0500720c */ /* 0x040fe40003fc6270 */
[----:B------:R-:W-:Y:S02]  /*3ab0*/  ISETP.LT.OR P4, PT, R5, R198, P4 ;  /* 0x000000c60500720c */ /* 0x000fe40002781670 */
[----:B------:R-:W-:Y:S02]  /*3ac0*/  FSEL R176, R35, -INF , !P2 ;  /* 0xff80000023b07808 */ /* 0x000fe40005000000 */
[----:B------:R-:W-:Y:S01]  /*3ad0*/  ISETP.LT.OR P6, PT, R5, R197, P6 ;  /* 0x000000c50500720c */ /* 0x000fe200037c1670 */
[----:B------:R-:W-:Y:S01]  /*3ae0*/  HMMA.16816.F32.BF16 R32, R12, R20, R92 ;  /* 0x000000140c20723c */ /* 0x000fe2000004185c */
[----:B------:R-:W-:Y:S02]  /*3af0*/  FSEL R134, R24, -INF , !P3 ;  /* 0xff80000018867808 */ /* 0x000fe40005800000 */
[----:B------:R-:W-:-:S02]  /*3b00*/  FSEL R174, R26, -INF , !P1 ;  /* 0xff8000001aae7808 */ /* 0x000fc40004800000 */
[----:B------:R-:W-:Y:S02]  /*3b10*/  FSEL R61, R29, -INF , !P4 ;  /* 0xff8000001d3d7808 */ /* 0x000fe40006000000 */
[----:B------:R-:W-:Y:S02]  /*3b20*/  ISETP.GE.AND P2, PT, R4, R203, PT ;  /* 0x000000cb0400720c */ /* 0x000fe40003f46270 */
[----:B------:R-:W-:Y:S02]  /*3b30*/  FSEL R62, R28, -INF , !P5 ;  /* 0xff8000001c3e7808 */ /* 0x000fe40006800000 */
[----:B------:R-:W-:Y:S02]  /*3b40*/  FSEL R83, R30, -INF , !P0 ;  /* 0xff8000001e537808 */ /* 0x000fe40004000000 */
[C---:B------:R-:W-:Y:S02]  /*3b50*/  ISETP.GE.AND P3, PT, R4.reuse, R202, PT ;  /* 0x000000ca0400720c */ /* 0x040fe40003f66270 */
[----:B------:R-:W-:-:S02]  /*3b60*/  ISETP.GE.AND P1, PT, R4, R201, PT ;  /* 0x000000c90400720c */ /* 0x000fc40003f26270 */
[CC--:B------:R-:W-:Y:S02]  /*3b70*/  ISETP.GE.AND P4, PT, R4.reuse, R200.reuse, PT ;  /* 0x000000c80400720c */ /* 0x0c0fe40003f86270 */
[C---:B------:R-:W-:Y:S02]  /*3b80*/  ISETP.GE.AND P5, PT, R5.reuse, R201, PT ;  /* 0x000000c90500720c */ /* 0x040fe40003fa6270 */
[----:B------:R-:W-:Y:S02]  /*3b90*/  ISETP.GE.AND P0, PT, R5, R200, PT ;  /* 0x000000c80500720c */ /* 0x000fe40003f06270 */
[----:B------:R-:W-:Y:S02]  /*3ba0*/  FSEL R82, R31, -INF , !P6 ;  /* 0xff8000001f527808 */ /* 0x000fe40007000000 */
[C---:B------:R-:W-:Y:S01]  /*3bb0*/  ISETP.LT.OR P2, PT, R4.reuse, R198, P2 ;  /* 0x000000c60400720c */ /* 0x040fe20001741670 */
[----:B------:R-:W-:Y:S01]  /*3bc0*/  HMMA.16816.F32.BF16 R28, R12, R22, R100 ;  /* 0x000000160c1c723c */ /* 0x000fe20000041864 */
[----:B------:R-:W-:-:S02]  /*3bd0*/  ISETP.LT.OR P3, PT, R4, R197, P3 ;  /* 0x000000c50400720c */ /* 0x000fc40001f61670 */
[CC--:B------:R-:W-:Y:S02]  /*3be0*/  ISETP.LT.OR P1, PT, R4.reuse, R199.reuse, P1 ;  /* 0x000000c70400720c */ /* 0x0c0fe40000f21670 */
[-C--:B------:R-:W-:Y:S01]  /*3bf0*/  ISETP.LT.OR P4, PT, R4, R196.reuse, P4 ;  /* 0x000000c40400720c */ /* 0x080fe20002781670 */
[----:B------:R-:W-:Y:S01]  /*3c00*/  VIADD R4, R3, 0x21 ;  /* 0x0000002103047836 */ /* 0x000fe20000000000 */
[C---:B------:R-:W-:Y:S02]  /*3c10*/  ISETP.LT.OR P5, PT, R5.reuse, R199, P5 ;  /* 0x000000c70500720c */ /* 0x040fe40002fa1670 */
[----:B------:R-:W-:Y:S01]  /*3c20*/  ISETP.LT.OR P0, PT, R5, R196, P0 ;  /* 0x000000c40500720c */ /* 0x000fe20000701670 */
[----:B------:R-:W-:Y:S01]  /*3c30*/  VIADD R5, R3, 0x29 ;  /* 0x0000002903057836 */ /* 0x000fe20000000000 */
[----:B------:R-:W-:Y:S02]  /*3c40*/  FSEL R133, R25, -INF , !P5 ;  /* 0xff80000019857808 */ /* 0x000fe40006800000 */
[----:B------:R-:W-:-:S02]  /*3c50*/  FSEL R177, R27, -INF , !P0 ;  /* 0xff8000001bb17808 */ /* 0x000fc40004000000 */
[----:B------:R-:W-:Y:S01]  /*3c60*/  FSEL R60, R36, -INF , !P2 ;  /* 0xff800000243c7808 */ /* 0x000fe20005000000 */
[----:B------:R-:W-:Y:S01]  /*3c70*/  HMMA.16816.F32.BF16 R24, R16, R22, R88 ;  /* 0x000000161018723c */ /* 0x000fe20000041858 */
[C---:B------:R-:W-:Y:S01]  /*3c80*/  ISETP.GE.AND P5, PT, R4.reuse, R203, PT ;  /* 0x000000cb0400720c */ /* 0x040fe20003fa6270 */
[----:B------:R-:W2:Y:S01]  /*3c90*/  LDSM.16.M88.4 R20, [R188+0x1000] ;  /* 0x00100000bc14783b */ /* 0x000ea20000000200 */
[C---:B------:R-:W-:Y:S02]  /*3ca0*/  ISETP.GE.AND P0, PT, R4.reuse, R202, PT ;  /* 0x000000ca0400720c */ /* 0x040fe40003f06270 */
        /* <DEDUP_REMOVED lines=9> */
[----:B------:R-:W-:-:S02]  /*3d40*/  ISETP.GE.AND P5, PT, R4, R201, PT ;  /* 0x000000c90400720c */ /* 0x000fc40003fa6270 */
[----:B------:R-:W-:Y:S02]  /*3d50*/  FSEL R81, R39, -INF , !P0 ;  /* 0xff80000027517808 */ /* 0x000fe40004000000 */
[----:B------:R-:W-:Y:S01]  /*3d60*/  FSEL R94, R32, -INF , !P1 ;  /* 0xff800000205e7808 */ /* 0x000fe20004800000 */
[----:B-1----:R-:W-:Y:S01]  /*3d70*/  HMMA.16816.F32.BF16 R36, R16, R8, R96 ;  /* 0x000000081024723c */ /* 0x002fe20000041860 */
[C---:B------:R-:W-:Y:S02]  /*3d80*/  ISETP.GE.AND P1, PT, R4.reuse, R200, PT ;  /* 0x000000c80400720c */ /* 0x040fe40003f26270 */
[C---:B------:R-:W-:Y:S02]  /*3d90*/  ISETP.LT.OR P5, PT, R4.reuse, R199, P5 ;  /* 0x000000c70400720c */ /* 0x040fe40002fa1670 */
[C---:B------:R-:W-:Y:S02]  /*3da0*/  ISETP.GE.AND P3, PT, R4.reuse, R203, PT ;  /* 0x000000cb0400720c */ /* 0x040fe40003f66270 */
[----:B------:R-:W-:-:S02]  /*3db0*/  ISETP.GE.AND P0, PT, R4, R202, PT ;  /* 0x000000ca0400720c */ /* 0x000fc40003f06270 */
[----:B------:R-:W-:Y:S02]  /*3dc0*/  ISETP.LT.OR P1, PT, R4, R196, P1 ;  /* 0x000000c40400720c */ /* 0x000fe40000f21670 */
[----:B------:R-:W-:Y:S02]  /*3dd0*/  FSEL R91, R28, -INF , !P5 ;  /* 0xff8000001c5b7808 */ /* 0x000fe40006800000 */
[----:B------:R-:W-:Y:S02]  /*3de0*/  ISETP.GE.AND P5, PT, R5, R201, PT ;  /* 0x000000c90500720c */ /* 0x000fe40003fa6270 */
[C---:B------:R-:W-:Y:S02]  /*3df0*/  ISETP.LT.OR P3, PT, R4.reuse, R198, P3 ;  /* 0x000000c60400720c */ /* 0x040fe40001f61670 */
[----:B------:R-:W-:Y:S01]  /*3e00*/  ISETP.LT.OR P0, PT, R4, R197, P0 ;  /* 0x000000c50400720c */ /* 0x000fe20000701670 */
[----:B------:R-:W-:Y:S01]  /*3e10*/  VIADD R4, R3, 0x30 ;  /* 0x0000003003047836 */ /* 0x000fe20000000000 */
[----:B------:R-:W-:-:S02]  /*3e20*/  FSEL R212, R30, -INF , !P1 ;  /* 0xff8000001ed47808 */ /* 0x000fc40004800000 */
[C---:B------:R-:W-:Y:S02]  /*3e30*/  ISETP.GE.AND P1, PT, R5.reuse, R200, PT ;  /* 0x000000c80500720c */ /* 0x040fe40003f26270 */
[----:B------:R-:W-:Y:S02]  /*3e40*/  ISETP.LT.OR P5, PT, R5, R199, P5 ;  /* 0x000000c70500720c */ /* 0x000fe40002fa1670 */
[----:B------:R-:W-:Y:S02]  /*3e50*/  FSEL R92, R33, -INF , !P6 ;  /* 0xff800000215c7808 */ /* 0x000fe40007000000 */
[----:B------:R-:W-:Y:S02]  /*3e60*/  FSEL R103, R34, -INF , !P4 ;  /* 0xff80000022677808 */ /* 0x000fe40006000000 */
[----:B------:R-:W-:Y:S02]  /*3e70*/  FSEL R207, R35, -INF , !P2 ;  /* 0xff80000023cf7808 */ /* 0x000fe40005000000 */
[----:B------:R-:W-:Y:S01]  /*3e80*/  ISETP.LT.OR P1, PT, R5, R196, P1 ;  /* 0x000000c40500720c */ /* 0x000fe20000f21670 */
[----:B------:R-:W-:Y:S01]  /*3e90*/  HMMA.16816.F32.BF16 R32, R12, R8, R112 ;  /* 0x000000080c20723c */ /* 0x000fe20000041870 */
[----:B------:R-:W-:-:S02]  /*3ea0*/  FSEL R58, R24, -INF , !P3 ;  /* 0xff800000183a7808 */ /* 0x000fc40005800000 */
[----:B------:R-:W-:Y:S02]  /*3eb0*/  FSEL R79, R26, -INF , !P0 ;  /* 0xff8000001a4f7808 */ /* 0x000fe40004000000 */
[----:B------:R-:W-:Y:S02]  /*3ec0*/  FSEL R89, R29, -INF , !P5 ;  /* 0xff8000001d597808 */ /* 0x000fe40006800000 */
[C---:B------:R-:W-:Y:S02]  /*3ed0*/  ISETP.GE.AND P2, PT, R4.reuse, R203, PT ;  /* 0x000000cb0400720c */ /* 0x040fe40003f46270 */
[C---:B------:R-:W-:Y:S02]  /*3ee0*/  ISETP.GE.AND P3, PT, R4.reuse, R202, PT ;  /* 0x000000ca0400720c */ /* 0x040fe40003f66270 */
[C---:B------:R-:W-:Y:S02]  /*3ef0*/  ISETP.GE.AND P0, PT, R4.reuse, R201, PT ;  /* 0x000000c90400720c */ /* 0x040fe40003f06270 */
[----:B------:R-:W-:-:S02]  /*3f00*/  ISETP.GE.AND P5, PT, R4, R200, PT ;  /* 0x000000c80400720c */ /* 0x000fc40003fa6270 */
[C---:B------:R-:W-:Y:S02]  /*3f10*/  ISETP.GE.AND P6, PT, R5.reuse, R203, PT ;  /* 0x000000cb0500720c */ /* 0x040fe40003fc6270 */
[----:B------:R-:W-:Y:S02]  /*3f20*/  ISETP.GE.AND P4, PT, R5, R202, PT ;  /* 0x000000ca0500720c */ /* 0x000fe40003f86270 */
[----:B------:R-:W-:Y:S02]  /*3f30*/  FSEL R112, R31, -INF , !P1 ;  /* 0xff8000001f707808 */ /* 0x000fe40004800000 */
[C---:B------:R-:W-:Y:S01]  /*3f40*/  ISETP.LT.OR P2, PT, R4.reuse, R198, P2 ;  /* 0x000000c60400720c */ /* 0x040fe20001741670 */
[----:B------:R-:W-:Y:S01]  /*3f50*/  HMMA.16816.F32.BF16 R28, R12, R10, R124 ;  /* 0x0000000a0c1c723c */ /* 0x000fe2000004187c */
[C---:B------:R-:W-:Y:S02]  /*3f60*/  ISETP.LT.OR P3, PT, R4.reuse, R197, P3 ;  /* 0x000000c50400720c */ /* 0x040fe40001f61670 */
[----:B------:R-:W-:-:S02]  /*3f70*/  ISETP.LT.OR P0, PT, R4, R199, P0 ;  /* 0x000000c70400720c */ /* 0x000fc40000701670 */
[----:B------:R-:W-:Y:S01]  /*3f80*/  ISETP.LT.OR P5, PT, R4, R196, P5 ;  /* 0x000000c40400720c */ /* 0x000fe20002fa1670 */
[----:B------:R-:W-:Y:S01]  /*3f90*/  VIADD R4, R3, 0x31 ;  /* 0x0000003103047836 */ /* 0x000fe20000000000 */
[C---:B------:R-:W-:Y:S02]  /*3fa0*/  ISETP.LT.OR P6, PT, R5.reuse, R198, P6 ;  /* 0x000000c60500720c */ /* 0x040fe400037c1670 */
[----:B------:R-:W-:Y:S01]  /*3fb0*/  ISETP.LT.OR P4, PT, R5, R197, P4 ;  /* 0x000000c50500720c */ /* 0x000fe20002781670 */
[----:B------:R-:W-:Y:S01]  /*3fc0*/  VIADD R5, R3, 0x39 ;  /* 0x0000003903057836 */ /* 0x000fe20000000000 */
[----:B------:R-:W-:Y:S02]  /*3fd0*/  FSEL R56, R25, -INF , !P6 ;  /* 0xff80000019387808 */ /* 0x000fe40007000000 */
[----:B------:R-:W-:Y:S02]  /*3fe0*/  FSEL R78, R27, -INF , !P4 ;  /* 0xff8000001b4e7808 */ /* 0x000fe40006000000 */
[----:B------:R-:W-:Y:S01]  /*3ff0*/  FSEL R57, R36, -INF , !P2 ;  /* 0xff80000024397808 */ /* 0x000fe20005000000 */
[----:B------:R-:W-:Y:S01]  /*4000*/  HMMA.16816.F32.BF16 R24, R16, R10, R108 ;  /* 0x0000000a1018723c */ /* 0x000fe2000004186c */
[C---:B------:R-:W-:Y:S01]  /*4010*/  ISETP.GE.AND P4, PT, R4.reuse, R203, PT ;  /* 0x000000cb0400720c */ /* 0x040fe20003f86270 */
[----:B------:R-:W1:Y:S01]  /*4020*/  LDSM.16.M88.4 R8, [R188+0x1400] ;  /* 0x00140000bc08783b */ /* 0x000e620000000200 */
[----:B------:R-:W-:-:S02]  /*4030*/  ISETP.GE.AND P1, PT, R4, R202, PT ;  /* 0x000000ca0400720c */ /* 0x000fc40003f26270 */
[C---:B------:R-:W-:Y:S02]  /*4040*/  ISETP.GE.AND P6, PT, R4.reuse, R201, PT ;  /* 0x000000c90400720c */ /* 0x040fe40003fc6270 */
[C---:B------:R-:W-:Y:S02]  /*4050*/  ISETP.GE.AND P2, PT, R4.reuse, R200, PT ;  /* 0x000000c80400720c */ /* 0x040fe40003f46270 */
[C---:B------:R-:W-:Y:S02]  /*4060*/  ISETP.LT.OR P4, PT, R4.reuse, R198, P4 ;  /* 0x000000c60400720c */ /* 0x040fe40002781670 */
[C---:B------:R-:W-:Y:S02]  /*4070*/  ISETP.LT.OR P1, PT, R4.reuse, R197, P1 ;  /* 0x000000c50400720c */ /* 0x040fe40000f21670 */
[C---:B------:R-:W-:Y:S02]  /*4080*/  ISETP.LT.OR P6, PT, R4.reuse, R199, P6 ;  /* 0x000000c70400720c */ /* 0x040fe400037c1670 */
[----:B------:R-:W-:Y:S01]  /*4090*/  ISETP.LT.OR P2, PT, R4, R196, P2 ;  /* 0x000000c40400720c */ /* 0x000fe20001741670 */
[----:B------:R-:W-:Y:S01]  /*40a0*/  VIADD R4, R3, 0x38 ;  /* 0x0000003803047836 */ /* 0x000fe20000000000 */
[----:B------:R-:W-:-:S02]  /*40b0*/  FSEL R55, R37, -INF , !P4 ;  /* 0xff80000025377808 */ /* 0x000fc40006000000 */
[----:B------:R-:W-:Y:S02]  /*40c0*/  FSEL R75, R38, -INF , !P3 ;  /* 0xff800000264b7808 */ /* 0x000fe40005800000 */
[----:B------:R-:W-:Y:S02]  /*40d0*/  ISETP.GE.AND P4, PT, R4, R201, PT ;  /* 0x000000c90400720c */ /* 0x000fe40003f86270 */
[----:B------:R-:W-:Y:S02]  /*40e0*/  FSEL R77, R39, -INF , !P1 ;  /* 0xff800000274d7808 */ /* 0x000fe40004800000 */
[----:B--2---:R-:W-:Y:S01]  /*40f0*/  HMMA.16816.F32.BF16 R36, R16, R20, R116 ;  /* 0x000000141024723c */ /* 0x004fe20000041874 */
[----:B------:R-:W-:Y:S02]  /*4100*/  FSEL R87, R32, -INF , !P0 ;  /* 0xff80000020577808 */ /* 0x000fe40004000000 */
[C---:B------:R-:W-:Y:S02]  /*4110*/  ISETP.LT.OR P4, PT, R4.reuse, R199, P4 ;  /* 0x000000c70400720c */ /* 0x040fe40002781670 */
[----:B------:R-:W-:-:S02]  /*4120*/  ISETP.GE.AND P0, PT, R4, R200, PT ;  /* 0x000000c80400720c */ /* 0x000fc40003f06270 */
[C---:B------:R-:W-:Y:S02]  /*4130*/  ISETP.GE.AND P3, PT, R4.reuse, R203, PT ;  /* 0x000000cb0400720c */ /* 0x040fe40003f66270 */
[----:B------:R-:W-:Y:S02]  /*4140*/  ISETP.GE.AND P1, PT, R4, R202, PT ;  /* 0x000000ca0400720c */ /* 0x000fe40003f26270 */
[----:B------:R-:W-:Y:S02]  /*4150*/  FSEL R88, R28, -INF , !P4 ;  /* 0xff8000001c587808 */ /* 0x000fe40006000000 */
[C---:B------:R-:W-:Y:S02]  /*4160*/  ISETP.LT.OR P0, PT, R4.reuse, R196, P0 ;  /* 0x000000c40400720c */ /* 0x040fe40000701670 */
[----:B------:R-:W-:Y:S02]  /*4170*/  ISETP.GE.AND P4, PT, R5, R201, PT ;  /* 0x000000c90500720c */ /* 0x000fe40003f86270 */
[----:B------:R-:W-:-:S02]  /*4180*/  ISETP.LT.OR P3, PT, R4, R198, P3 ;  /* 0x000000c60400720c */ /* 0x000fc40001f61670 */
[----:B------:R-:W-:Y:S01]  /*4190*/  ISETP.LT.OR P1, PT, R4, R197, P1 ;  /* 0x000000c50400720c */ /* 0x000fe20000f21670 */
[----:B------:R-:W-:Y:S01]  /*41a0*/  VIADD R4, R3, 0x40 ;  /* 0x0000004003047836 */ /* 0x000fe20000000000 */
[----:B------:R-:W-:Y:S02]  /*41b0*/  FSEL R86, R33, -INF , !P6 ;  /* 0xff80000021567808 */ /* 0x000fe40007000000 */
[----:B------:R-:W-:Y:S02]  /*41c0*/  FSEL R109, R34, -INF , !P5 ;  /* 0xff800000226d7808 */ /* 0x000fe40006800000 */
[----:B------:R-:W-:Y:S02]  /*41d0*/  FSEL R110, R35, -INF , !P2 ;  /* 0xff800000236e7808 */ /* 0x000fe40005000000 */
[----:B------:R-:W-:Y:S01]  /*41e0*/  FSEL R111, R30, -INF , !P0 ;  /* 0xff8000001e6f7808 */ /* 0x000fe20004000000 */
[----:B------:R-:W-:Y:S01]  /*41f0*/  HMMA.16816.F32.BF16 R32, R12, R20, R136 ;  /* 0x000000140c20723c */ /* 0x000fe20000041888 */
[----:B------:R-:W-:-:S02]  /*4200*/  ISETP.LT.OR P4, PT, R5, R199, P4 ;  /* 0x000000c70500720c */ /* 0x000fc40002781670 */
[----:B------:R-:W-:Y:S02]  /*4210*/  ISETP.GE.AND P0, PT, R5, R200, PT ;  /* 0x000000c80500720c */ /* 0x000fe40003f06270 */
[----:B------:R-:W-:Y:S02]  /*4220*/  FSEL R54, R24, -INF , !P3 ;  /* 0xff80000018367808 */ /* 0x000fe40005800000 */
[----:B------:R-:W-:Y:S02]  /*4230*/  FSEL R73, R26, -INF , !P1 ;  /* 0xff8000001a497808 */ /* 0x000fe40004800000 */
[----:B------:R-:W-:Y:S02]  /*4240*/  FSEL R95, R29, -INF , !P4 ;  /* 0xff8000001d5f7808 */ /* 0x000fe40006000000 */
[----:B------:R-:W-:Y:S02]  /*4250*/  ISETP.GE.AND P2, PT, R4, R203, PT ;  /* 0x000000cb0400720c */ /* 0x000fe40003f46270 */
[----:B------:R-:W-:-:S02]  /*4260*/  ISETP.LT.OR P0, PT, R5, R196, P0 ;  /* 0x000000c40500720c */ /* 0x000fc40000701670 */
[C---:B------:R-:W-:Y:S02]  /*4270*/  ISETP.GE.AND P3, PT, R4.reuse, R202, PT ;  /* 0x000000ca0400720c */ /* 0x040fe40003f66270 */
[C---:B------:R-:W-:Y:S02]  /*4280*/  ISETP.GE.AND P1, PT, R4.reuse, R201, PT ;  /* 0x000000c90400720c */ /* 0x040fe40003f26270 */
[C---:B------:R-:W-:Y:S02]  /*4290*/  ISETP.GE.AND P4, PT, R4.reuse, R200, PT ;  /* 0x000000c80400720c */ /* 0x040fe40003f86270 */
[C---:B------:R-:W-:Y:S02]  /*42a0*/  ISETP.GE.AND P6, PT, R5.reuse, R203, PT ;  /* 0x000000cb0500720c */ /* 0x040fe40003fc6270 */
[----:B------:R-:W-:Y:S02]  /*42b0*/  ISETP.GE.AND P5, PT, R5, R202, PT ;  /* 0x000000ca0500720c */ /* 0x000fe40003fa6270 */
[----:B------:R-:W-:-:S02]  /*42c0*/  ISETP.LT.OR P2, PT, R4, R198, P2 ;  /* 0x000000c60400720c */ /* 0x000fc40001741670 */
[C---:B------:R-:W-:Y:S02]  /*42d0*/  ISETP.LT.OR P3, PT, R4.reuse, R197, P3 ;  /* 0x000000c50400720c */ /* 0x040fe40001f61670 */
[C---:B------:R-:W-:Y:S02]  /*42e0*/  ISETP.LT.OR P1, PT, R4.reuse, R199, P1 ;  /* 0x000000c70400720c */ /* 0x040fe40000f21670 */
[----:B------:R-:W-:Y:S01]  /*42f0*/  ISETP.LT.OR P4, PT, R4, R196, P4 ;  /* 0x000000c40400720c */ /* 0x000fe20002781670 */
[----:B------:R-:W-:Y:S01]  /*4300*/  VIADD R4, R3, 0x41 ;  /* 0x0000004103047836 */ /* 0x000fe20000000000 */
[----:B------:R-:W-:Y:S02]  /*4310*/  FSEL R113, R31, -INF , !P0 ;  /* 0xff8000001f717808 */ /* 0x000fe40004000000 */
[C---:B------:R-:W-:Y:S01]  /*4320*/  ISETP.LT.OR P6, PT, R5.reuse, R198, P6 ;  /* 0x000000c60500720c */ /* 0x040fe200037c1670 */
[----:B------:R-:W-:Y:S01]  /*4330*/  HMMA.16816.F32.BF16 R28, R12, R22, R144 ;  /* 0x000000160c1c723c */ /* 0x000fe20000041890 */
[----:B------:R-:W-:Y:S01]  /*4340*/  ISETP.LT.OR P5, PT, R5, R197, P5 ;  /* 0x000000c50500720c */ /* 0x000fe20002fa1670 */
[----:B------:R-:W-:Y:S01]  /*4350*/  VIADD R5, R3, 0x51 ;  /* 0x0000005103057836 */ /* 0x000fe20000000000 */
[----:B------:R-:W-:-:S02]  /*4360*/  FSEL R52, R25, -INF , !P6 ;  /* 0xff80000019347808 */ /* 0x000fc40007000000 */
[----:B------:R-:W-:Y:S02]  /*4370*/  FSEL R72, R27, -INF , !P5 ;  /* 0xff8000001b487808 */ /* 0x000fe40006800000 */
[----:B------:R-:W-:Y:S01]  /*4380*/  FSEL R53, R36, -INF , !P2 ;  /* 0xff80000024357808 */ /* 0x000fe20005000000 */
[----:B------:R-:W-:Y:S01]  /*4390*/  HMMA.16816.F32.BF16 R24, R16, R22, R128 ;  /* 0x000000161018723c */ /* 0x000fe20000041880 */
[C---:B------:R-:W-:Y:S01]  /*43a0*/  ISETP.GE.AND P5, PT, R4.reuse, R203, PT ;  /* 0x000000cb0400720c */ /* 0x040fe20003fa6270 */
[----:B------:R-:W2:Y:S01]  /*43b0*/  LDSM.16.M88.4 R20, [R188+0x1800] ;  /* 0x00180000bc14783b */ /* 0x000ea20000000200 */
[C---:B------:R-:W-:Y:S02]  /*43c0*/  ISETP.GE.AND P0, PT, R4.reuse, R202, PT ;  /* 0x000000ca0400720c */ /* 0x040fe40003f06270 */
[C---:B------:R-:W-:Y:S02]  /*43d0*/  ISETP.GE.AND P6, PT, R4.reuse, R201, PT ;  /* 0x000000c90400720c */ /* 0x040fe40003fc6270 */
[----:B------:R-:W-:-:S02]  /*43e0*/  ISETP.GE.AND P2, PT, R4, R200, PT ;  /* 0x000000c80400720c */ /* 0x000fc40003f46270 */
[C---:B------:R-:W-:Y:S02]  /*43f0*/  ISETP.LT.OR P5, PT, R4.reuse, R198, P5 ;  /* 0x000000c60400720c */ /* 0x040fe40002fa1670 */
[C---:B------:R-:W-:Y:S02]  /*4400*/  ISETP.LT.OR P0, PT, R4.reuse, R197, P0 ;  /* 0x000000c50400720c */ /* 0x040fe40000701670 */
[C---:B------:R-:W-:Y:S02]  /*4410*/  ISETP.LT.OR P6, PT, R4.reuse, R199, P6 ;  /* 0x000000c70400720c */ /* 0x040fe400037c1670 */
[----:B------:R-:W-:Y:S01]  /*4420*/  ISETP.LT.OR P2, PT, R4, R196, P2 ;  /* 0x000000c40400720c */ /* 0x000fe20001741670 */
[----:B------:R-:W-:Y:S01]  /*4430*/  VIADD R4, R3, 0x48 ;  /* 0x0000004803047836 */ /* 0x000fe20000000000 */
[----:B------:R-:W-:Y:S02]  /*4440*/  FSEL R51, R37, -INF , !P5 ;  /* 0xff80000025337808 */ /* 0x000fe40006800000 */
[----:B------:R-:W-:-:S02]  /*4450*/  FSEL R71, R38, -INF , !P3 ;  /* 0xff80000026477808 */ /* 0x000fc40005800000 */
[----:B------:R-:W-:Y:S02]  /*4460*/  FSEL R74, R39, -INF , !P0 ;  /* 0xff800000274a7808 */ /* 0x000fe40004000000 */
[----:B------:R-:W-:Y:S01]  /*4470*/  FSEL R90, R32, -INF , !P1 ;  /* 0xff800000205a7808 */ /* 0x000fe20004800000 */
[----:B-1----:R-:W-:Y:S01]  /*4480*/  HMMA.16816.F32.BF16 R36, R12, R8, R152 ;  /* 0x000000080c24723c */ /* 0x002fe20000041898 */
[C---:B------:R-:W-:Y:S02]  /*4490*/  ISETP.GE.AND P3, PT, R4.reuse, R203, PT ;  /* 0x000000cb0400720c */ /* 0x040fe40003f66270 */
        /* <DEDUP_REMOVED lines=8> */
[----:B------:R-:W-:Y:S01]  /*4520*/  FSEL R93, R33, -INF , !P6 ;  /* 0xff800000215d7808 */ /* 0x000fe20007000000 */
[----:B--2---:R-:W-:Y:S01]  /*4530*/  HMMA.16816.F32.BF16 R40, R16, R20, R156 ;  /* 0x000000141028723c */ /* 0x004fe2000004189c */
[----:B------:R-:W-:-:S02]  /*4540*/  FSEL R114, R34, -INF , !P4 ;  /* 0xff80000022727808 */ /* 0x000fc40006000000 */
[----:B------:R-:W-:Y:S02]  /*4550*/  FSEL R117, R35, -INF , !P2 ;  /* 0xff80000023757808 */ /* 0x000fe40005000000 */
[----:B------:R-:W-:Y:S01]  /*4560*/  FSEL R98, R28, -INF , !P5 ;  /* 0xff8000001c627808 */ /* 0x000fe20006800000 */
[----:B------:R-:W-:Y:S01]  /*4570*/  HMMA.16816.F32.BF16 R32, R16, R8, R140 ;  /* 0x000000081020723c */ /* 0x000fe2000004188c */
[----:B------:R-:W-:Y:S02]  /*4580*/  FSEL R119, R30, -INF , !P1 ;  /* 0xff8000001e777808 */ /* 0x000fe40004800000 */
[C---:B------:R-:W-:Y:S02]  /*4590*/  ISETP.GE.AND P4, PT, R4.reuse, R203, PT ;  /* 0x000000cb0400720c */ /* 0x040fe40003f86270 */
[C---:B------:R-:W-:Y:S02]  /*45a0*/  ISETP.GE.AND P6, PT, R4.reuse, R202, PT ;  /* 0x000000ca0400720c */ /* 0x040fe40003fc6270 */
[----:B------:R-:W-:-:S02]  /*45b0*/  ISETP.GE.AND P5, PT, R4, R201, PT ;  /* 0x000000c90400720c */ /* 0x000fc40003fa6270 */
        /* <DEDUP_REMOVED lines=8> */
[----:B------:R-:W-:Y:S02]  /*4640*/  FSEL R49, R25, -INF , !P4 ;  /* 0xff80000019317808 */ /* 0x000fe40006000000 */
[----:B------:R-:W-:Y:S02]  /*4650*/  FSEL R97, R29, -INF , !P5 ;  /* 0xff8000001d617808 */ /* 0x000fe40006800000 */
[----:B------:R-:W-:Y:S02]  /*4660*/  FSEL R118, R31, -INF , !P1 ;  /* 0xff8000001f767808 */ /* 0x000fe40004800000 */
[----:B------:R-:W-:Y:S01]  /*4670*/  FSEL R69, R27, -INF , !P6 ;  /* 0xff8000001b457808 */ /* 0x000fe20007000000 */
[----:B------:R-:W-:Y:S01]  /*4680*/  HMMA.16816.F32.BF16 R28, R12, R10, R168 ;  /* 0x0000000a0c1c723c */ /* 0x000fe200000418a8 */
[----:B------:R-:W-:-:S02]  /*4690*/  ISETP.GE.AND P2, PT, R6, R203, PT ;  /* 0x000000cb0600720c */ /* 0x000fc40003f46270 */
[----:B------:R-:W-:Y:S02]  /*46a0*/  ISETP.GE.AND P1, PT, R5, R202, PT ;  /* 0x000000ca0500720c */ /* 0x000fe40003f26270 */
[C---:B------:R-:W-:Y:S01]  /*46b0*/  ISETP.LT.OR P2, PT, R6.reuse, R198, P2 ;  /* 0x000000c60600720c */ /* 0x040fe20001741670 */
[----:B------:R-:W-:Y:S01]  /*46c0*/  HMMA.16816.F32.BF16 R24, R16, R10, R148 ;  /* 0x0000000a1018723c */ /* 0x000fe20000041894 */
[----:B------:R-:W1:Y:S01]  /*46d0*/  LDSM.16.M88.4 R8, [R188+0x1c00] ;  /* 0x001c0000bc08783b */ /* 0x000e620000000200 */
[----:B------:R-:W-:Y:S01]  /*46e0*/  ISETP.GE.AND P0, PT, R6, R201, PT ;  /* 0x000000c90600720c */ /* 0x000fe20003f06270 */
[----:B------:R-:W-:-:S04]  /*46f0*/  DEPBAR.LE SB0, 0x0 ;  /* 0x000080000000791a */ /* 0x000fc80000000000 */
[----:B------:R-:W-:Y:S01]  /*4700*/  FSEL R48, R32, -INF , !P2 ;  /* 0xff80000020307808 */ /* 0x000fe20005000000 */
[----:B------:R-:W-:Y:S01]  /*4710*/  BAR.SYNC.DEFER_BLOCKING 0x0 ;  /* 0x0000000000007b1d */ /* 0x000fe20000010000 */
[CC--:B------:R-:W-:Y:S02]  /*4720*/  ISETP.GE.AND P4, PT, R6.reuse, R200.reuse, PT ;  /* 0x000000c80600720c */ /* 0x0c0fe40003f86270 */
[C---:B------:R-:W-:Y:S02]  /*4730*/  ISETP.GE.AND P6, PT, R5.reuse, R201, PT ;  /* 0x000000c90500720c */ /* 0x040fe40003fc6270 */
[C---:B------:R-:W-:Y:S02]  /*4740*/  ISETP.GE.AND P2, PT, R5.reuse, R200, PT ;  /* 0x000000c80500720c */ /* 0x040fe40003f46270 */
[----:B------:R-:W-:Y:S02]  /*4750*/  ISETP.LT.OR P1, PT, R5, R197, P1 ;  /* 0x000000c50500720c */ /* 0x000fe40000f21670 */
[----:B------:R-:W-:-:S02]  /*4760*/  ISETP.LT.OR P0, PT, R6, R199, P0 ;  /* 0x000000c70600720c */ /* 0x000fc40000701670 */
[CC--:B------:R-:W-:Y:S02]  /*4770*/  ISETP.LT.OR P4, PT, R6.reuse, R196.reuse, P4 ;  /* 0x000000c40600720c */ /* 0x0c0fe40002781670 */
[C---:B------:R-:W-:Y:S02]  /*4780*/  ISETP.LT.OR P6, PT, R5.reuse, R199, P6 ;  /* 0x000000c70500720c */ /* 0x040fe400037c1670 */
[C---:B------:R-:W-:Y:S02]  /*4790*/  ISETP.LT.OR P2, PT, R5.reuse, R196, P2 ;  /* 0x000000c40500720c */ /* 0x040fe40001741670 */
[----:B------:R-:W-:Y:S02]  /*47a0*/  ISETP.GE.AND P3, PT, R6, R202, PT ;  /* 0x000000ca0600720c */ /* 0x000fe40003f66270 */
[----:B------:R-:W-:Y:S02]  /*47b0*/  ISETP.GE.AND P5, PT, R5, R203, PT ;  /* 0x000000cb0500720c */ /* 0x000fe40003fa6270 */
[----:B------:R-:W-:-:S02]  /*47c0*/  FSEL R68, R35, -INF , !P1 ;  /* 0xff80000023447808 */ /* 0x000fc40004800000 */
[----:B------:R-:W-:Y:S02]  /*47d0*/  ISETP.GE.AND P1, PT, R4, R201, PT ;  /* 0x000000c90400720c */ /* 0x000fe40003f26270 */
[----:B------:R-:W-:Y:S02]  /*47e0*/  FSEL R96, R36, -INF , !P0 ;  /* 0xff80000024607808 */ /* 0x000fe40004000000 */
[----:B------:R-:W-:Y:S02]  /*47f0*/  FSEL R100, R37, -INF , !P6 ;  /* 0xff80000025647808 */ /* 0x000fe40007000000 */
[----:B------:R-:W-:Y:S02]  /*4800*/  FSEL R125, R38, -INF , !P4 ;  /* 0xff800000267d7808 */ /* 0x000fe40006000000 */
[----:B------:R-:W-:Y:S02]  /*4810*/  FSEL R129, R39, -INF , !P2 ;  /* 0xff80000027817808 */ /* 0x000fe40005000000 */
[----:B------:R-:W-:Y:S01]  /*4820*/  HMMA.16816.F32.BF16 R36, R12, R20, R192 ;  /* 0x000000140c24723c */ /* 0x000fe200000418c0 */
[----:B------:R-:W-:-:S02]  /*4830*/  ISETP.LT.OR P3, PT, R6, R197, P3 ;  /* 0x000000c50600720c */ /* 0x000fc40001f61670 */
[----:B------:R-:W-:Y:S01]  /*4840*/  ISETP.LT.OR P5, PT, R5, R198, P5 ;  /* 0x000000c60500720c */ /* 0x000fe20002fa1670 */
[----:B------:R-:W-:Y:S01]  /*4850*/  VIADD R5, R3, 0x59 ;  /* 0x0000005903057836 */ /* 0x000fe20000000000 */
[----:B------:R-:W-:Y:S02]  /*4860*/  ISETP.LT.OR P1, PT, R4, R199, P1 ;  /* 0x000000c70400720c */ /* 0x000fe40000f21670 */
[----:B------:R-:W-:Y:S01]  /*4870*/  FSEL R47, R33, -INF , !P5 ;  /* 0xff800000212f7808 */ /* 0x000fe20006800000 */
[----:B------:R-:W-:Y:S01]  /*4880*/  VIADD R195, R188, 0x400 ;  /* 0x00000400bcc37836 */ /* 0x000fe20000000000 */
[----:B------:R-:W-:Y:S01]  /*4890*/  FSEL R67, R34, -INF , !P3 ;  /* 0xff80000022437808 */ /* 0x000fe20005800000 */
[----:B------:R-:W-:Y:S01]  /*48a0*/  VIADD R194, R188, 0x800 ;  /* 0x00000800bcc27836 */ /* 0x000fe20000000000 */
[CC--:B------:R-:W-:Y:S01]  /*48b0*/  ISETP.GE.AND P5, PT, R4.reuse, R203.reuse, PT ;  /* 0x000000cb0400720c */ /* 0x0c0fe20003fa6270 */
[-C--:B------:R-:W-:Y:S01]  /*48c0*/  HMMA.16816.F32.BF16 R32, R12, R22.reuse, R220 ;  /* 0x000000160c20723c */ /* 0x080fe200000418dc */
[----:B------:R-:W-:Y:S01]  /*48d0*/  ISETP.GE.AND P3, PT, R4, R202, PT ;  /* 0x000000ca0400720c */ /* 0x000fe20003f66270 */
[----:B------:R-:W-:Y:S01]  /*48e0*/  VIADD R193, R188, 0xc00 ;  /* 0x00000c00bcc17836 */ /* 0x000fe20000000000 */
[----:B------:R-:W-:Y:S01]  /*48f0*/  ISETP.GE.AND P0, PT, R4, R200, PT ;  /* 0x000000c80400720c */ /* 0x000fe20003f06270 */
[----:B------:R-:W-:Y:S01]  /*4900*/  VIADD R192, R188, 0x1000 ;  /* 0x00001000bcc07836 */ /* 0x000fe20000000000 */
[----:B------:R-:W-:Y:S01]  /*4910*/  FSEL R99, R28, -INF , !P1 ;  /* 0xff8000001c637808 */ /* 0x000fe20004800000 */
[----:B------:R-:W-:Y:S01]  /*4920*/  HMMA.16816.F32.BF16 R20, R16, R22, R180 ;  /* 0x000000161014723c */ /* 0x000fe200000418b4 */
[----:B------:R-:W-:-:S02]  /*4930*/  ISETP.GE.AND P4, PT, R5, R203, PT ;  /* 0x000000cb0500720c */ /* 0x000fc40003f86270 */
[C---:B------:R-:W-:Y:S02]  /*4940*/  ISETP.GE.AND P2, PT, R5.reuse, R202, PT ;  /* 0x000000ca0500720c */ /* 0x040fe40003f46270 */
[C---:B------:R-:W-:Y:S02]  /*4950*/  ISETP.GE.AND P6, PT, R5.reuse, R201, PT ;  /* 0x000000c90500720c */ /* 0x040fe40003fc6270 */
[----:B------:R-:W-:Y:S02]  /*4960*/  ISETP.GE.AND P1, PT, R5, R200, PT ;  /* 0x000000c80500720c */ /* 0x000fe40003f26270 */
        /* <DEDUP_REMOVED lines=17> */
[----:B------:R-:W-:-:S02]  /*4a80*/  FSEL R45, R25, -INF , !P4 ;  /* 0xff800000192d7808 */ /* 0x000fc40006000000 */
[----:B------:R-:W-:Y:S02]  /*4a90*/  ISETP.GE.AND P4, PT, R5, R203, PT ;  /* 0x000000cb0500720c */ /* 0x000fe40003f86270 */
[----:B------:R-:W-:Y:S02]  /*4aa0*/  FSEL R64, R27, -INF , !P2 ;  /* 0xff8000001b407808 */ /* 0x000fe40005000000 */
[----:B------:R-:W-:Y:S01]  /*4ab0*/  FSEL R131, R31, -INF , !P1 ;  /* 0xff8000001f837808 */ /* 0x000fe20004800000 */
[-C--:B-1----:R-:W-:Y:S01]  /*4ac0*/  HMMA.16816.F32.BF16 R24, R12, R8.reuse, R216 ;  /* 0x000000080c18723c */ /* 0x082fe200000418d8 */
[C---:B------:R-:W-:Y:S02]  /*4ad0*/  ISETP.LT.OR P0, PT, R4.reuse, R198, P0 ;  /* 0x000000c60400720c */ /* 0x040fe40000701670 */
[C---:B------:R-:W-:Y:S02]  /*4ae0*/  ISETP.LT.OR P5, PT, R4.reuse, R197, P5 ;  /* 0x000000c50400720c */ /* 0x040fe40002fa1670 */
[C---:B------:R-:W-:Y:S01]  /*4af0*/  ISETP.LT.OR P3, PT, R4.reuse, R199, P3 ;  /* 0x000000c70400720c */ /* 0x040fe20001f61670 */
[----:B------:R-:W-:Y:S01]  /*4b00*/  HMMA.16816.F32.BF16 R28, R16, R8, R160 ;  /* 0x00000008101c723c */ /* 0x000fe200000418a0 */
[----:B------:R-:W-:Y:S01]  /*4b10*/  ISETP.LT.OR P6, PT, R4, R196, P6 ;  /* 0x000000c40400720c */ /* 0x000fe200037c1670 */
[----:B------:R-:W-:Y:S01]  /*4b20*/  VIADD R4, R3, 0x70 ;  /* 0x0000007003047836 */ /* 0x000fe20000000000 */
[----:B------:R-:W-:-:S02]  /*4b30*/  ISETP.LT.OR P4, PT, R5, R198, P4 ;  /* 0x000000c60500720c */ /* 0x000fc40002781670 */
[----:B------:R-:W-:Y:S01]  /*4b40*/  FSEL R102, R36, -INF , !P3 ;  /* 0xff80000024667808 */ /* 0x000fe20005800000 */
[-C--:B------:R-:W-:Y:S01]  /*4b50*/  HMMA.16816.F32.BF16 R12, R12, R10.reuse, R224 ;  /* 0x0000000a0c0c723c */ /* 0x080fe200000418e0 */
[----:B------:R-:W-:Y:S02]  /*4b60*/  FSEL R42, R42, -INF , !P5 ;  /* 0xff8000002a2a7808 */ /* 0x000fe40006800000 */
[----:B------:R-:W-:Y:S02]  /*4b70*/  FSEL R145, R38, -INF , !P6 ;  /* 0xff80000026917808 */ /* 0x000fe40007000000 */
[----:B------:R-:W-:Y:S01]  /*4b80*/  FSEL R36, R41, -INF , !P4 ;  /* 0xff80000029247808 */ /* 0x000fe20006000000 */
[----:B------:R-:W-:Y:S01]  /*4b90*/  HMMA.16816.F32.BF16 R16, R16, R10, R208 ;  /* 0x0000000a1010723c */ /* 0x000fe200000418d0 */
[----:B------:R-:W-:Y:S02]  /*4ba0*/  ISETP.GE.AND P1, PT, R5, R202, PT ;  /* 0x000000ca0500720c */ /* 0x000fe40003f26270 */
[----:B------:R-:W-:-:S02]  /*4bb0*/  ISETP.GE.AND P5, PT, R4, R203, PT ;  /* 0x000000cb0400720c */ /* 0x000fc40003fa6270 */
[C---:B------:R-:W-:Y:S02]  /*4bc0*/  ISETP.GE.AND P3, PT, R4.reuse, R202, PT ;  /* 0x000000ca0400720c */ /* 0x040fe40003f66270 */
[CC--:B------:R-:W-:Y:S02]  /*4bd0*/  ISETP.GE.AND P6, PT, R4.reuse, R201.reuse, PT ;  /* 0x000000c90400720c */ /* 0x0c0fe40003fc6270 */
[C---:B------:R-:W-:Y:S02]  /*4be0*/  ISETP.GE.AND P4, PT, R4.reuse, R200, PT ;  /* 0x000000c80400720c */ /* 0x040fe40003f86270 */
[C---:B------:R-:W-:Y:S02]  /*4bf0*/  ISETP.GE.AND P2, PT, R5.reuse, R201, PT ;  /* 0x000000c90500720c */ /* 0x040fe40003f46270 */
[----:B------:R-:W-:Y:S02]  /*4c00*/  ISETP.LT.OR P1, PT, R5, R197, P1 ;  /* 0x000000c50500720c */ /* 0x000fe40000f21670 */
[----:B------:R-:W-:-:S02]  /*4c10*/  ISETP.LT.OR P5, PT, R4, R198, P5 ;  /* 0x000000c60400720c */ /* 0x000fc40002fa1670 */
[C---:B------:R-:W-:Y:S02]  /*4c20*/  ISETP.LT.OR P3, PT, R4.reuse, R197, P3 ;  /* 0x000000c50400720c */ /* 0x040fe40001f61670 */
[CC--:B------:R-:W-:Y:S02]  /*4c30*/  ISETP.LT.OR P6, PT, R4.reuse, R199.reuse, P6 ;  /* 0x000000c70400720c */ /* 0x0c0fe400037c1670 */
[----:B------:R-:W-:Y:S01]  /*4c40*/  ISETP.LT.OR P4, PT, R4, R196, P4 ;  /* 0x000000c40400720c */ /* 0x000fe20002781670 */
[----:B------:R-:W-:Y:S01]  /*4c50*/  VIADD R4, R3, 0x71 ;  /* 0x0000007103047836 */ /* 0x000fe20000000000 */
[----:B------:R-:W-:Y:S02]  /*4c60*/  ISETP.LT.OR P2, PT, R5, R199, P2 ;  /* 0x000000c70500720c */ /* 0x000fe40001741670 */
[----:B------:R-:W-:Y:S02]  /*4c70*/  FSEL R38, R43, -INF , !P1 ;  /* 0xff8000002b267808 */ /* 0x000fe40004800000 */
[----:B------:R-:W-:-:S02]  /*4c80*/  FSEL R44, R40, -INF , !P0 ;  /* 0xff800000282c7808 */ /* 0x000fc40004000000 */
[----:B------:R-:W-:Y:S02]  /*4c90*/  FSEL R43, R37, -INF , !P2 ;  /* 0xff800000252b7808 */ /* 0x000fe40005000000 */
[C---:B------:R-:W-:Y:S02]  /*4ca0*/  ISETP.GE.AND P0, PT, R5.reuse, R200, PT ;  /* 0x000000c80500720c */ /* 0x040fe40003f06270 */
[C---:B------:R-:W-:Y:S02]  /*4cb0*/  ISETP.GE.AND P2, PT, R4.reuse, R203, PT ;  /* 0x000000cb0400720c */ /* 0x040fe40003f46270 */
[----:B------:R-:W-:Y:S01]  /*4cc0*/  ISETP.LT.OR P0, PT, R5, R196, P0 ;  /* 0x000000c40500720c */ /* 0x000fe20000701670 */
[----:B------:R-:W-:Y:S01]  /*4cd0*/  VIADD R5, R3, 0x68 ;  /* 0x0000006803057836 */ /* 0x000fe20000000000 */
[----:B------:R-:W-:Y:S02]  /*4ce0*/  ISETP.LT.OR P2, PT, R4, R198, P2 ;  /* 0x000000c60400720c */ /* 0x000fe40001741670 */
[----:B------:R-:W-:-:S02]  /*4cf0*/  FSEL R147, R26, -INF , !P4 ;  /* 0xff8000001a937808 */ /* 0x000fc40006000000 */
[----:B------:R-:W-:Y:S02]  /*4d00*/  FSEL R115, R24, -INF , !P6 ;  /* 0xff80000018737808 */ /* 0x000fe40007000000 */
[----:B------:R-:W-:Y:S02]  /*4d10*/  FSEL R26, R29, -INF , !P2 ;  /* 0xff8000001d1a7808 */ /* 0x000fe40005000000 */
[----:B------:R-:W-:Y:S02]  /*4d20*/  FSEL R28, R28, -INF , !P5 ;  /* 0xff8000001c1c7808 */ /* 0x000fe40006800000 */
[----:B------:R-:W-:Y:S02]  /*4d30*/  FSEL R30, R30, -INF , !P3 ;  /* 0xff8000001e1e7808 */ /* 0x000fe40005800000 */
[C---:B------:R-:W-:Y:S02]  /*4d40*/  ISETP.GE.AND P6, PT, R4.reuse, R202, PT ;  /* 0x000000ca0400720c */ /* 0x040fe40003fc6270 */
[----:B------:R-:W-:-:S02]  /*4d50*/  ISETP.GE.AND P4, PT, R4, R201, PT ;  /* 0x000000c90400720c */ /* 0x000fc40003f86270 */
[CC--:B------:R-:W-:Y:S02]  /*4d60*/  ISETP.GE.AND P2, PT, R4.reuse, R200.reuse, PT ;  /* 0x000000c80400720c */ /* 0x0c0fe40003f46270 */
[C---:B------:R-:W-:Y:S02]  /*4d70*/  ISETP.GE.AND P5, PT, R5.reuse, R201, PT ;  /* 0x000000c90500720c */ /* 0x040fe40003fa6270 */
[----:B------:R-:W-:Y:S02]  /*4d80*/  ISETP.GE.AND P3, PT, R5, R200, PT ;  /* 0x000000c80500720c */ /* 0x000fe40003f66270 */
[C---:B------:R-:W-:Y:S02]  /*4d90*/  ISETP.LT.OR P6, PT, R4.reuse, R197, P6 ;  /* 0x000000c50400720c */ /* 0x040fe400037c1670 */
[CC--:B------:R-:W-:Y:S02]  /*4da0*/  ISETP.LT.OR P4, PT, R4.reuse, R199.reuse, P4 ;  /* 0x000000c70400720c */ /* 0x0c0fe40002781670 */
[----:B------:R-:W-:Y:S01]  /*4db0*/  ISETP.LT.OR P2, PT, R4, R196, P2 ;  /* 0x000000c40400720c */ /* 0x000fe20001741670 */
[----:B------:R-:W-:Y:S01]  /*4dc0*/  VIADD R4, R3, 0x69 ;  /* 0x0000006903047836 */ /* 0x000fe20000000000 */
[----:B------:R-:W-:-:S02]  /*4dd0*/  ISETP.LT.OR P5, PT, R5, R199, P5 ;  /* 0x000000c70500720c */ /* 0x000fc40002fa1670 */
[----:B------:R-:W-:Y:S02]  /*4de0*/  ISETP.LT.OR P3, PT, R5, R196, P3 ;  /* 0x000000c40500720c */ /* 0x000fe40001f61670 */
[----:B------:R-:W-:Y:S02]  /*4df0*/  FSEL R156, R31, -INF , !P6 ;  /* 0xff8000001f9c7808 */ /* 0x000fe40007000000 */
[----:B------:R-:W-:Y:S02]  /*4e00*/  FSEL R37, R32, -INF , !P5 ;  /* 0xff80000020257808 */ /* 0x000fe40006800000 */
[----:B------:R-:W-:Y:S02]  /*4e10*/  FSEL R128, R34, -INF , !P3 ;  /* 0xff80000022807808 */ /* 0x000fe40005800000 */
[----:B------:R-:W-:Y:S02]  /*4e20*/  FSEL R116, R25, -INF , !P4 ;  /* 0xff80000019747808 */ /* 0x000fe40006000000 */
[----:B------:R-:W-:-:S02]  /*4e30*/  FSEL R144, R39, -INF , !P0 ;  /* 0xff80000027907808 */ /* 0x000fc40004000000 */
        /* <DEDUP_REMOVED lines=10> */
[----:B------:R-:W-:Y:S01]  /*4ee0*/  ISETP.LT.OR P0, PT, R5, R197, P0 ;  /* 0x000000c50500720c */ /* 0x000fe20000701670 */
[----:B------:R-:W-:Y:S01]  /*4ef0*/  VIADD R3, R3, 0x79 ;  /* 0x0000007903037836 */ /* 0x000fe20000000000 */
[----:B------:R-:W-:Y:S02]  /*4f00*/  ISETP.GE.AND P1, PT, R5, R203, PT ;  /* 0x000000cb0500720c */ /* 0x000fe40003f26270 */
[----:B------:R-:W-:-:S02]  /*4f10*/  FSEL R22, R22, -INF , !P0 ;  /* 0xff80000016167808 */ /* 0x000fc40004000000 */
[C---:B------:R-:W-:Y:S02]  /*4f20*/  ISETP.GE.AND P0, PT, R4.reuse, R200, PT ;  /* 0x000000c80400720c */ /* 0x040fe40003f06270 */
[----:B------:R-:W-:Y:S02]  /*4f30*/  ISETP.LT.OR P1, PT, R5, R198, P1 ;  /* 0x000000c60500720c */ /* 0x000fe40000f21670 */
[----:B------:R-:W-:Y:S02]  /*4f40*/  ISETP.LT.OR P0, PT, R4, R196, P0 ;  /* 0x000000c40400720c */ /* 0x000fe40000701670 */
[----:B------:R-:W-:Y:S02]  /*4f50*/  FSEL R126, R35, -INF , !P4 ;  /* 0xff800000237e7808 */ /* 0x000fe40006000000 */
[----:B------:R-:W-:Y:S02]  /*4f60*/  FSEL R153, R14, -INF , !P0 ;  /* 0xff8000000e997808 */ /* 0x000fe40004000000 */
[----:B------:R-:W-:-:S02]  /*4f70*/  ISETP.GE.AND P0, PT, R3, R200, PT ;  /* 0x000000c80300720c */ /* 0x000fc40003f06270 */
[----:B------:R-:W-:Y:S02]  /*4f80*/  FSEL R24, R20, -INF , !P1 ;  /* 0xff80000014187808 */ /* 0x000fe40004800000 */
[C---:B------:R-:W-:Y:S02]  /*4f90*/  ISETP.LT.OR P0, PT, R3.reuse, R196, P0 ;  /* 0x000000c40300720c */ /* 0x040fe40000701670 */
[-C--:B------:R-:W-:Y:S02]  /*4fa0*/  ISETP.GE.AND P4, PT, R4, R201.reuse, PT ;  /* 0x000000c90400720c */ /* 0x080fe40003f86270 */
[----:B------:R-:W-:Y:S02]  /*4fb0*/  ISETP.GE.AND P1, PT, R3, R201, PT ;  /* 0x000000c90300720c */ /* 0x000fe40003f26270 */
[----:B------:R-:W-:Y:S02]  /*4fc0*/  FSEL R152, R15, -INF , !P0 ;  /* 0xff8000000f987808 */ /* 0x000fe40004000000 */
[----:B------:R-:W-:-:S02]  /*4fd0*/  PLOP3.LUT P0, PT, PT, PT, UP0, 0x80, 0x0 ;  /* 0x000000000000781c */ /* 0x000fc40003f0f008 */
[-C--:B------:R-:W-:Y:S02]  /*4fe0*/  ISETP.LT.OR P4, PT, R4, R199.reuse, P4 ;  /* 0x000000c70400720c */ /* 0x080fe40002781670 */
[----:B------:R-:W-:Y:S02]  /*4ff0*/  ISETP.LT.OR P1, PT, R3, R199, P1 ;  /* 0x000000c70300720c */ /* 0x000fe40000f21670 */
[----:B------:R-:W-:Y:S02]  /*5000*/  FSEL R146, R27, -INF , !P2 ;  /* 0xff8000001b927808 */ /* 0x000fe40005000000 */
[----:B------:R-:W-:Y:S02]  /*5010*/  FSEL R108, R33, -INF , !P5 ;  /* 0xff800000216c7808 */ /* 0x000fe40006800000 */
[----:B------:R-:W-:Y:S02]  /*5020*/  FSEL R127, R12, -INF , !P4 ;  /* 0xff8000000c7f7808 */ /* 0x000fe40006000000 */
[----:B------:R-:W-:-:S02]  /*5030*/  FSEL R130, R13, -INF , !P1 ;  /* 0xff8000000d827808 */ /* 0x000fc40004800000 */
[CC--:B------:R-:W-:Y:S02]  /*5040*/  ISETP.GE.AND P5, PT, R4.reuse, R203.reuse, PT ;  /* 0x000000cb0400720c */ /* 0x0c0fe40003fa6270 */
[CC--:B------:R-:W-:Y:S02]  /*5050*/  ISETP.GE.AND P2, PT, R4.reuse, R202.reuse, PT ;  /* 0x000000ca0400720c */ /* 0x0c0fe40003f46270 */
[C---:B------:R-:W-:Y:S02]  /*5060*/  ISETP.GE.AND P4, PT, R3.reuse, R203, PT ;  /* 0x000000cb0300720c */ /* 0x040fe40003f86270 */
[----:B------:R-:W-:Y:S02]  /*5070*/  ISETP.GE.AND P1, PT, R3, R202, PT ;  /* 0x000000ca0300720c */ /* 0x000fe40003f26270 */
[C---:B------:R-:W-:Y:S02]  /*5080*/  ISETP.LT.OR P5, PT, R4.reuse, R198, P5 ;  /* 0x000000c60400720c */ /* 0x040fe40002fa1670 */
[----:B------:R-:W-:-:S02]  /*5090*/  ISETP.LT.OR P2, PT, R4, R197, P2 ;  /* 0x000000c50400720c */ /* 0x000fc40001741670 */
[C---:B------:R-:W-:Y:S02]  /*50a0*/  ISETP.LT.OR P4, PT, R3.reuse, R198, P4 ;  /* 0x000000c60300720c */ /* 0x040fe40002781670 */
[----:B------:R-:W-:Y:S02]  /*50b0*/  ISETP.LT.OR P1, PT, R3, R197, P1 ;  /* 0x000000c50300720c */ /* 0x000fe40000f21670 */
[----:B------:R-:W-:Y:S02]  /*50c0*/  FSEL R21, R21, -INF , !P6 ;  /* 0xff80000015157808 */ /* 0x000fe40007000000 */
[----:B------:R-:W-:Y:S02]  /*50d0*/  FSEL R23, R23, -INF , !P3 ;  /* 0xff80000017177808 */ /* 0x000fe40005800000 */
[----:B------:R-:W-:Y:S02]  /*50e0*/  FSEL R20, R16, -INF , !P5 ;  /* 0xff80000010147808 */ /* 0x000fe40006800000 */
[----:B------:R-:W-:-:S02]  /*50f0*/  FSEL R154, R18, -INF , !P2 ;  /* 0xff800000129a7808 */ /* 0x000fc40005000000 */
[----:B------:R-:W-:Y:S02]  /*5100*/  FSEL R15, R17, -INF , !P4 ;  /* 0xff800000110f7808 */ /* 0x000fe40006000000 */
[----:B------:R-:W-:Y:S01]  /*5110*/  FSEL R155, R19, -INF , !P1 ;  /* 0xff800000139b7808 */ /* 0x000fe20004800000 */
[----:B------:R-:W-:Y:S06]  /*5120*/  @!P0 BRA `(.L_x_245) ;  /* 0x0000000000ec8947 */ /* 0x000fec0003800000 */
[----:B------:R-:W-:Y:S01]  /*5130*/  ULDC UR6, c[0x0][0x2d0] ;  /* 0x0000b40000067ab9 */ /* 0x000fe20000000800 */
[----:B------:R-:W-:Y:S01]  /*5140*/  UIADD3 UR7, UR18, -0x2, URZ ;  /* 0xfffffffe12077890 */ /* 0x000fe2000fffe03f */
[----:B------:R-:W-:Y:S01]  /*5150*/  ISETP.GE.AND P1, PT, R104, UR6, PT ;  /* 0x0000000668007c0c */ /* 0x000fe2000bf26270 */
[----:B------:R-:W-:Y:S01]  /*5160*/  IMAD.U32 R6, RZ, RZ, UR10 ;  /* 0x0000000aff067e24 */ /* 0x000fe2000f8e00ff */
[----:B------:R-:W-:Y:S01]  /*5170*/  BSSY B0, `(.L_x_246) ;  /* 0x0000035000007945 */ /* 0x000fe20003800000 */
[----:B------:R-:W-:Y:S01]  /*5180*/  USHF.R.S32.HI UR6, URZ, 0x1f, UR7 ;  /* 0x0000001f3f067899 */ /* 0x000fe20008011407 */
[----:B------:R-:W-:Y:S02]  /*5190*/  IMAD.U32 R9, RZ, RZ, UR10 ;  /* 0x0000000aff097e24 */ /* 0x000fe4000f8e00ff */
[----:B------:R-:W-:Y:S01]  /*51a0*/  IMAD.U32 R4, RZ, RZ, UR7 ;  /* 0x00000007ff047e24 */ /* 0x000fe2000f8e00ff */
[----:B------:R-:W-:Y:S01]  /*51b0*/  UIMAD UR7, UR25, UR7, URZ ;  /* 0x00000007190772a4 */ /* 0x000fe2000f8e023f */
[----:B------:R-:W-:-:S02]  /*51c0*/  IMAD.U32 R8, RZ, RZ, UR11 ;  /* 0x0000000bff087e24 */ /* 0x000fc4000f8e00ff */
[----:B------:R-:W-:Y:S01]  /*51d0*/  IMAD.WIDE.U32 R4, R4, UR26, R184 ;  /* 0x0000001a04047c25 */ /* 0x000fe2000f8e00b8 */
[----:B------:R-:W-:Y:S02]  /*51e0*/  UIMAD UR6, UR6, UR26, UR7 ;  /* 0x0000001a060672a4 */ /* 0x000fe4000f8e0207 */
[----:B------:R-:W1:Y:S01]  /*51f0*/  @!P1 LDC.64 R12, c[0x0][0x218] ;  /* 0x00008600ff0c9b82 */ /* 0x000e620000000a00 */
[----:B------:R2:W-:Y:S01]  /*5200*/  @P1 STS [R204+0x2000], RZ ;  /* 0x002000ffcc001388 */ /* 0x0005e20000000800 */
[----:B------:R-:W-:Y:S02]  /*5210*/  @!P1 LEA R6, P2, R6, R4, 0x6 ;  /* 0x0000000406069211 */ /* 0x000fe400078430ff */
[----:B------:R-:W-:Y:S01]  /*5220*/  VIADD R7, R5, UR6 ;  /* 0x0000000605077c36 */ /* 0x000fe20008000000 */
[----:B------:R-:W-:Y:S01]  /*5230*/  @!P1 IADD3 R3, P3, R4, UR28, RZ ;  /* 0x0000001c04039c10 */ /* 0x000fe2000ff7e0ff */
[----:B------:R2:W-:Y:S02]  /*5240*/  @P1 STS [R204+0x2004], RZ ;  /* 0x002004ffcc001388 */ /* 0x0005e40000000800 */
[----:B------:R-:W3:Y:S01]  /*5250*/  @!P1 LDC.64 R10, c[0x0][0x218] ;  /* 0x00008600ff0a9b82 */ /* 0x000ee20000000a00 */
[----:B------:R-:W-:Y:S01]  /*5260*/  @!P1 LEA.HI.X R14, R9, R7, R8, 0x6, P2 ;  /* 0x00000007090e9211 */ /* 0x000fe200010f3408 */
[----:B------:R2:W-:Y:S01]  /*5270*/  @P1 STS.64 [R204+0x2008], RZ ;  /* 0x002008ffcc001388 */ /* 0x0005e20000000a00 */
[----:B------:R-:W-:-:S05]  /*5280*/  @!P1 IADD3.X R9, R7, UR27, RZ, P3, !PT ;  /* 0x0000001b07099c10 */ /* 0x000fca0009ffe4ff */
        /* <DEDUP_REMOVED lines=8> */
[----:B------:R-:W-:-:S03]  /*5310*/  @!P1 LEA.HI.X R11, R3, R11, R9, 0x1, P3 ;  /* 0x0000000b030b9211 */ /* 0x000fc600018f0c09 */
        /* <DEDUP_REMOVED lines=26> */
.L_x_247:
[----:B------:R-:W-:Y:S05]  /*54c0*/  BSYNC B0 ;  /* 0x0000000000007941 */ /* 0x000fea0003800000 */
.L_x_246:
[----:B------:R-:W0:Y:S02]  /*54d0*/  LDGDEPBAR ;  /* 0x00000000000079af */ /* 0x000e240000000000 */
.L_x_245:
        /* <DEDUP_REMOVED lines=82> */
[----:B------:R-:W-:-:S06]  /*5a00*/  FFMA.FTZ R6, R77, UR16, -R5 ;  /* 0x000000104d067c23 */ /* 0x000fcc0008010805 */
        /* <DEDUP_REMOVED lines=10> */
[----:B------:R1:W4:Y:S01]  /*5ab0*/  MUFU.EX2 R238, R4 ;  /* 0x0000000400ee7308 */ /* 0x0003220000000800 */
[----:B---3--:R-:W-:-:S07]  /*5ac0*/  FFMA.FTZ R6, R71, UR16, -R5 ;  /* 0x0000001047067c23 */ /* 0x008fce0008010805 */
[----:B------:R3:W-:Y:S01]  /*5ad0*/  MUFU.EX2 R226, R6 ;  /* 0x0000000600e27308 */ /* 0x0007e20000000800 */
[----:B-1----:R-:W-:Y:S01]  /*5ae0*/  FFMA.FTZ R4, R66, UR16, -R3 ;  /* 0x0000001042047c23 */ /* 0x002fe20008010803 */
[----:B----4-:R-:W-:-:S06]  /*5af0*/  F2FP.BF16.F32.PACK_AB R14, R238, R237 ;  /* 0x000000edee0e723e */ /* 0x010fcc00000010ff */
[----:B------:R1:W-:Y:S01]  /*5b00*/  MUFU.EX2 R240, R4 ;  /* 0x0000000400f07308 */ /* 0x0003e20000000800 */
[----:B---3--:R-:W-:-:S07]  /*5b10*/  FFMA.FTZ R6, R74, UR16, -R5 ;  /* 0x000000104a067c23 */ /* 0x008fce0008010805 */
[----:B------:R3:W-:Y:S01]  /*5b20*/  MUFU.EX2 R224, R6 ;  /* 0x0000000600e07308 */ /* 0x0007e20000000800 */
[----:B-1----:R-:W-:-:S07]  /*5b30*/  FFMA.FTZ R4, R63, UR16, -R3 ;  /* 0x000000103f047c23 */ /* 0x002fce0008010803 */
[----:B------:R1:W-:Y:S01]  /*5b40*/  MUFU.EX2 R239, R4 ;  /* 0x0000000400ef7308 */ /* 0x0003e20000000800 */
[----:B---3--:R-:W-:-:S07]  /*5b50*/  FFMA.FTZ R6, R70, UR16, -R5 ;  /* 0x0000001046067c23 */ /* 0x008fce0008010805 */
        /* <DEDUP_REMOVED lines=47> */
[--C-:B-1----:R-:W-:Y:S02]  /*5e50*/  FFMA.FTZ R4, R26, UR16, -R3.reuse ;  /* 0x000000101a047c23 */ /* 0x102fe40008010803 */
[----:B------:R-:W-:Y:S04]  /*5e60*/  LDSM.16.MT88.4 R24, [R184+0x4400] ;  /* 0x00440000b818783b */ /* 0x000fe80000004200 */
        /* <DEDUP_REMOVED lines=11> */
[----:B--2---:R-:W-:-:S05]  /*5f20*/  FADD.FTZ R2, R160, R158 ;  /* 0x0000009ea0027221 */ /* 0x004fca0000010000 */
[----:B------:R1:W2:Y:S02]  /*5f30*/  MUFU.EX2 R159, R3 ;  /* 0x00000003009f7308 */ /* 0x0002a40000000800 */
[----:B-1----:R-:W-:Y:S01]  /*5f40*/  FFMA.FTZ R3, R121, UR16, -R5 ;  /* 0x0000001079037c23 */ /* 0x002fe20008010805 */
[----:B--2---:R-:W-:-:S05]  /*5f50*/  FADD.FTZ R2, R159, R2 ;  /* 0x000000029f027221 */ /* 0x004fca0000010000 */
        /* <DEDUP_REMOVED lines=93> */
[----:B-1----:R-:W-:-:S04]  /*6530*/  FFMA.FTZ R4, R38, UR16, -R5 ;  /* 0x0000001026047c23 */ /* 0x002fc80008010805 */
[----:B------:R1:W-:Y:S02]  /*6540*/  MUFU.EX2 R214, R4 ;  /* 0x0000000400d67308 */ /* 0x0003e40000000800 */
[----:B-1----:R-:W-:Y:S01]  /*6550*/  FMNMX.FTZ R4, R128, R3, !PT ;  /* 0x0000000380047209 */ /* 0x002fe20007810000 */
[----:B------:R-:W-:-:S03]  /*6560*/  FFMA.FTZ R3, R22, UR16, -R5 ;  /* 0x0000001016037c23 */ /* 0x000fc60008010805 */
[----:B------:R-:W-:Y:S02]  /*6570*/  FMNMX.FTZ R4, R126, R4, !PT ;  /* 0x000000047e047209 */ /* 0x000fe40007810000 */
[----:B------:R1:W-:Y:S02]  /*6580*/  MUFU.EX2 R213, R3 ;  /* 0x0000000300d57308 */ /* 0x0003e40000000800 */
[----:B-1----:R-:W-:Y:S01]  /*6590*/  FMNMX.FTZ R3, R147, R4, !PT ;  /* 0x0000000493037209 */ /* 0x002fe20007810000 */
[--C-:B------:R-:W-:Y:S02]  /*65a0*/  FFMA.FTZ R4, R23, UR16, -R5.reuse ;  /* 0x0000001017047c23 */ /* 0x100fe40008010805 */
[----:B------:R-:W-:Y:S01]  /*65b0*/  LDSM.16.MT88.4 R20, [R185+0x4000] ;  /* 0x00400000b914783b */ /* 0x000fe20000004200 */
[----:B------:R-:W-:Y:S02]  /*65c0*/  FMNMX.FTZ R3, R146, R3, !PT ;  /* 0x0000000392037209 */ /* 0x000fe40007810000 */
[----:B------:R1:W-:Y:S02]  /*65d0*/  MUFU.EX2 R210, R4 ;  /* 0x0000000400d27308 */ /* 0x0003e40000000800 */
[----:B------:R-:W-:Y:S01]  /*65e0*/  FMNMX.FTZ R38, R153, R3, !PT ;  /* 0x0000000399267209 */ /* 0x000fe20007810000 */
[----:B------:R-:W-:-:S02]  /*65f0*/  FFMA.FTZ R3, R30, UR16, -R5 ;  /* 0x000000101e037c23 */ /* 0x000fc40008010805 */
[----:B------:R-:W-:Y:S01]  /*6600*/  LDSM.16.MT88.4 R28, [R185+0x4400] ;  /* 0x00440000b91c783b */ /* 0x000fe20000004200 */
[----:B------:R-:W-:Y:S02]  /*6610*/  FMNMX.FTZ R38, R152, R38, !PT ;  /* 0x0000002698267209 */ /* 0x000fe40007810000 */
[----:B------:R2:W-:Y:S03]  /*6620*/  MUFU.EX2 R209, R3 ;  /* 0x0000000300d17308 */ /* 0x0005e60000000800 */
[----:B------:R-:W3:Y:S01]  /*6630*/  SHFL.BFLY PT, R7, R38, 0x2, 0x1f ;  /* 0x0c401f0026077f89 */ /* 0x000ee200000e0000 */
[----:B-1----:R-:W-:-:S05]  /*6640*/  FSEL R4, R6, RZ, P1 ;  /* 0x000000ff06047208 */ /* 0x002fca0000800000 */
[--C-:B------:R-:W-:Y:S01]  /*6650*/  FFMA.FTZ R6, R164, UR16, -R4.reuse ;  /* 0x00000010a4067c23 */ /* 0x100fe20008010804 */
[----:B--2---:R-:W-:-:S03]  /*6660*/  FFMA.FTZ R3, R173, UR16, -R4 ;  /* 0x00000010ad037c23 */ /* 0x004fc60008010804 */
[----:B------:R1:W-:Y:S08]  /*6670*/  MUFU.EX2 R169, R6 ;  /* 0x0000000600a97308 */ /* 0x0003f00000000800 */
[----:B------:R2:W-:Y:S01]  /*6680*/  MUFU.EX2 R123, R3 ;  /* 0x00000003007b7308 */ /* 0x0005e20000000800 */
[----:B---3--:R-:W-:-:S05]  /*6690*/  FMNMX.FTZ R38, R38, R7, !PT ;  /* 0x0000000726267209 */ /* 0x008fca0007810000 */
[----:B-1----:R-:W1:Y:S01]  /*66a0*/  SHFL.BFLY PT, R6, R38, 0x1, 0x1f ;  /* 0x0c201f0026067f89 */ /* 0x002e6200000e0000 */
[----:B--2---:R-:W-:-:S04]  /*66b0*/  FFMA.FTZ R3, R172, UR16, -R4 ;  /* 0x00000010ac037c23 */ /* 0x004fc80008010804 */
[----:B------:R2:W-:Y:S01]  /*66c0*/  MUFU.EX2 R122, R3 ;  /* 0x00000003007a7308 */ /* 0x0005e20000000800 */
[----:B-1----:R-:W-:Y:S01]  /*66d0*/  FMNMX.FTZ R38, R38, R6, !PT ;  /* 0x0000000626267209 */ /* 0x002fe20007810000 */
[----:B------:R-:W-:-:S03]  /*66e0*/  FFMA.FTZ R6, R87, UR16, -R4 ;  /* 0x0000001057067c23 */ /* 0x000fc60008010804 */
[----:B------:R-:W-:Y:S01]  /*66f0*/  FSETP.NEU.FTZ.AND P1, PT, R38, -INF , PT ;  /* 0xff8000002600780b */ /* 0x000fe20003f3d000 */
[--C-:B--2---:R-:W-:Y:S02]  /*6700*/  FFMA.FTZ R3, R167, UR16, -R4.reuse ;  /* 0x00000010a7037c23 */ /* 0x104fe40008010804 */
[----:B------:R1:W-:Y:S08]  /*6710*/  MUFU.EX2 R183, R6 ;  /* 0x0000000600b77308 */ /* 0x0003f00000000800 */
[----:B------:R2:W-:Y:S01]  /*6720*/  MUFU.EX2 R132, R3 ;  /* 0x0000000300847308 */ /* 0x0005e20000000800 */
[----:B-1----:R-:W-:-:S07]  /*6730*/  FFMA.FTZ R6, R86, UR16, -R4 ;  /* 0x0000001056067c23 */ /* 0x002fce0008010804 */
[----:B------:R-:W-:Y:S01]  /*6740*/  MUFU.EX2 R208, R6 ;  /* 0x0000000600d07308 */ /* 0x000fe20000000800 */
[----:B--2---:R-:W-:-:S07]  /*6750*/  FFMA.FTZ R3, R166, UR16, -R4 ;  /* 0x00000010a6037c23 */ /* 0x004fce0008010804 */
        /* <DEDUP_REMOVED lines=43> */
[----:B------:R1:W2:Y:S01]  /*6a10*/  MUFU.EX2 R107, R0 ;  /* 0x00000000006b7308 */ /* 0x0002a20000000800 */
[----:B------:R-:W-:-:S03]  /*6a20*/  F2FP.BF16.F32.PACK_AB R160, R205, R175 ;  /* 0x000000afcda0723e */ /* 0x000fc600000010ff */
[----:B------:R-:W-:Y:S07]  /*6a30*/  HMMA.16816.F32.BF16 R48, R8, R18, RZ ;  /* 0x000000120830723c */ /* 0x000fee00000418ff */
[----:B------:R-:W-:Y:S02]  /*6a40*/  F2FP.BF16.F32.PACK_AB R8, R169, R168 ;  /* 0x000000a8a908723e */ /* 0x000fe400000010ff */
[----:B------:R-:W-:Y:S01]  /*6a50*/  F2FP.BF16.F32.PACK_AB R10, R172, R171 ;  /* 0x000000abac0a723e */ /* 0x000fe200000010ff */
[----:B-1----:R-:W-:Y:S01]  /*6a60*/  FFMA.FTZ R0, R174, UR16, -R3 ;  /* 0x00000010ae007c23 */ /* 0x002fe20008010803 */
[----:B------:R-:W-:-:S02]  /*6a70*/  MOV R174, R12 ;  /* 0x0000000c00ae7202 */ /* 0x000fc40000000f00 */
[----:B------:R-:W-:Y:S01]  /*6a80*/  F2FP.BF16.F32.PACK_AB R12, R162, R163 ;  /* 0x000000a3a20c723e */ /* 0x000fe200000010ff */
[----:B------:R1:W-:Y:S01]  /*6a90*/  MUFU.EX2 R120, R0 ;  /* 0x0000000000787308 */ /* 0x0003e20000000800 */
[----:B--2---:R-:W-:-:S05]  /*6aa0*/  F2FP.BF16.F32.PACK_AB R9, R107, R106 ;  /* 0x0000006a6b09723e */ /* 0x004fca00000010ff */
[C---:B------:R-:W-:Y:S06]  /*6ab0*/  HMMA.16816.F32.BF16 R72, R12.reuse, R16, RZ ;  /* 0x000000100c48723c */ /* 0x040fec00000418ff */
[----:B------:R-:W-:Y:S01]  /*6ac0*/  HMMA.16816.F32.BF16 R60, R12, R20, RZ ;  /* 0x000000140c3c723c */ /* 0x000fe200000418ff */
[----:B-1----:R-:W-:-:S05]  /*6ad0*/  FFMA.FTZ R0, R177, UR16, -R3 ;  /* 0x00000010b1007c23 */ /* 0x002fca0008010803 */
[C---:B------:R-:W-:Y:S01]  /*6ae0*/  HMMA.16816.F32.BF16 R68, R12.reuse, R18, RZ ;  /* 0x000000120c44723c */ /* 0x040fe200000418ff */
[----:B------:R-:W1:Y:S01]  /*6af0*/  LDSM.16.MT88.4 R16, [R185+0x4800] ;  /* 0x00480000b910783b */ /* 0x000e620000004200 */
[----:B------:R-:W-:Y:S01]  /*6b00*/  MOV R177, R136 ;  /* 0x0000008800b17202 */ /* 0x000fe20000000f00 */
[----:B------:R2:W3:Y:S03]  /*6b10*/  MUFU.EX2 R121, R0 ;  /* 0x0000000000797308 */ /* 0x0004e60000000800 */
[----:B------:R-:W-:Y:S01]  /*6b20*/  HMMA.16816.F32.BF16 R64, R12, R22, RZ ;  /* 0x000000160c40723c */ /* 0x000fe200000418ff */
[----:B------:R-:W4:Y:S06]  /*6b30*/  LDSM.16.MT88.4 R20, [R184+0x4800] ;  /* 0x00480000b814783b */ /* 0x000f2c0000004200 */
[----:B------:R-:W-:-:S02]  /*6b40*/  F2FP.BF16.F32.PACK_AB R12, R239, R240 ;  /* 0x000000f0ef0c723e */ /* 0x000fc400000010ff */
[----:B------:R-:W-:Y:S02]  /*6b50*/  F2FP.BF16.F32.PACK_AB R13, R222, R211 ;  /* 0x000000d3de0d723e */ /* 0x000fe400000010ff */
[----:B------:R-:W-:Y:S02]  /*6b60*/  F2FP.BF16.F32.PACK_AB R14, R242, R241 ;  /* 0x000000f1f20e723e */ /* 0x000fe400000010ff */
[----:B------:R-:W-:Y:S01]  /*6b70*/  F2FP.BF16.F32.PACK_AB R15, R225, R221 ;  /* 0x000000dde10f723e */ /* 0x000fe200000010ff */
[----:B--2---:R-:W-:Y:S01]  /*6b80*/  FFMA.FTZ R0, R95, UR16, -R4 ;  /* 0x000000105f007c23 */ /* 0x004fe20008010804 */
[----:B---3--:R-:W-:-:S03]  /*6b90*/  F2FP.BF16.F32.PACK_AB R11, R121, R120 ;  /* 0x00000078790b723e */ /* 0x008fc600000010ff */
[----:B------:R2:W-:Y:S02]  /*6ba0*/  MUFU.EX2 R170, R0 ;  /* 0x0000000000aa7308 */ /* 0x0005e40000000800 */
[----:B------:R-:W-:Y:S06]  /*6bb0*/  HMMA.16816.F32.BF16 R72, R12, R24, R72 ;  /* 0x000000180c48723c */ /* 0x000fec0000041848 */
[C---:B------:R-:W-:Y:S06]  /*6bc0*/  HMMA.16816.F32.BF16 R56, R8.reuse, R28, R44 ;  /* 0x0000001c0838723c */ /* 0x040fec000004182c */
[----:B------:R-:W-:Y:S01]  /*6bd0*/  HMMA.16816.F32.BF16 R44, R8, R30, R52 ;  /* 0x0000001e082c723c */ /* 0x000fe20000041834 */
[----:B--2---:R-:W-:-:S05]  /*6be0*/  FFMA.FTZ R0, R90, UR16, -R4 ;  /* 0x000000105a007c23 */ /* 0x004fca0008010804 */
[----:B------:R-:W-:Y:S01]  /*6bf0*/  HMMA.16816.F32.BF16 R76, R12, R28, R60 ;  /* 0x0000001c0c4c723c */ /* 0x000fe2000004183c */
[----:B------:R2:W-:Y:S05]  /*6c00*/  MUFU.EX2 R134, R0 ;  /* 0x0000000000867308 */ /* 0x0005ea0000000800 */
[C---:B------:R-:W-:Y:S06]  /*6c10*/  HMMA.16816.F32.BF16 R136, R8.reuse, R24, R32 ;  /* 0x000000180888723c */ /* 0x040fec0000041820 */
[----:B------:R-:W-:Y:S01]  /*6c20*/  HMMA.16816.F32.BF16 R32, R8, R26, R48 ;  /* 0x0000001a0820723c */ /* 0x000fe20000041830 */
[----:B--2---:R-:W-:-:S05]  /*6c30*/  FFMA.FTZ R0, R93, UR16, -R4 ;  /* 0x000000105d007c23 */ /* 0x004fca0008010804 */
[C---:B------:R-:W-:Y:S01]  /*6c40*/  HMMA.16816.F32.BF16 R48, R12.reuse, R26, R68 ;  /* 0x0000001a0c30723c */ /* 0x040fe20000041844 */
[----:B------:R-:W-:Y:S01]  /*6c50*/  LDSM.16.MT88.4 R24, [R185+0x4c00] ;  /* 0x004c0000b918783b */ /* 0x000fe20000004200 */
[----:B------:R-:W-:Y:S01]  /*6c60*/  F2FP.BF16.F32.PACK_AB R8, R180, R173 ;  /* 0x000000adb408723e */ /* 0x000fe200000010ff */
[----:B------:R2:W-:Y:S01]  /*6c70*/  MUFU.EX2 R133, R0 ;  /* 0x0000000000857308 */ /* 0x0005e20000000800 */
[----:B------:R-:W-:Y:S02]  /*6c80*/  F2FP.BF16.F32.PACK_AB R10, R181, R182 ;  /* 0x000000b6b50a723e */ /* 0x000fe400000010ff */
[----:B------:R-:W-:Y:S01]  /*6c90*/  HMMA.16816.F32.BF16 R52, R12, R30, R64 ;  /* 0x0000001e0c34723c */ /* 0x000fe20000041840 */
[----:B------:R-:W3:Y:S06]  /*6ca0*/  LDSM.16.MT88.4 R28, [R184+0x4c00] ;  /* 0x004c0000b81c783b */ /* 0x000eec0000004200 */
[----:B------:R-:W-:-:S02]  /*6cb0*/  F2FP.BF16.F32.PACK_AB R13, R236, R228 ;  /* 0x000000e4ec0d723e */ /* 0x000fc400000010ff */
[----:B------:R-:W-:Y:S02]  /*6cc0*/  F2FP.BF16.F32.PACK_AB R14, R251, R252 ;  /* 0x000000fcfb0e723e */ /* 0x000fe400000010ff */
[----:B------:R-:W-:Y:S01]  /*6cd0*/  F2FP.BF16.F32.PACK_AB R15, R232, R233 ;  /* 0x000000e9e80f723e */ /* 0x000fe200000010ff */
[----:B--2---:R-:W-:-:S04]  /*6ce0*/  FFMA.FTZ R0, R103, UR16, -R3 ;  /* 0x0000001067007c23 */ /* 0x004fc80008010803 */
[----:B------:R2:W-:Y:S02]  /*6cf0*/  MUFU.EX2 R95, R0 ;  /* 0x00000000005f7308 */ /* 0x0005e40000000800 */
[----:B--2---:R-:W-:Y:S01]  /*6d00*/  FFMA.FTZ R0, R207, UR16, -R3 ;  /* 0x00000010cf007c23 */ /* 0x004fe20008010803 */
[----:B------:R-:W-:-:S05]  /*6d10*/  MOV R207, R150 ;  /* 0x0000009600cf7202 */ /* 0x000fca0000000f00 */
[----:B------:R2:W5:Y:S02]  /*6d20*/  MUFU.EX2 R103, R0 ;  /* 0x0000000000677308 */ /* 0x0005640000000800 */
[----:B--2---:R-:W-:Y:S01]  /*6d30*/  FFMA.FTZ R0, R212, UR16, -R3 ;  /* 0x00000010d4007c23 */ /* 0x004fe20008010803 */
[----:B-----5:R-:W-:Y:S02]  /*6d40*/  F2FP.BF16.F32.PACK_AB R9, R103, R95 ;  /* 0x0000005f6709723e */ /* 0x020fe400000010ff */
[----:B------:R-:W-:-:S03]  /*6d50*/  MOV R212, R149 ;  /* 0x0000009500d47202 */ /* 0x000fc60000000f00 */
[----:B------:R2:W-:Y:S02]  /*6d60*/  MUFU.EX2 R90, R0 ;  /* 0x00000000005a7308 */ /* 0x0005e40000000800 */
[----:B--2---:R-:W-:Y:S01]  /*6d70*/  FFMA.FTZ R0, R112, UR16, -R3 ;  /* 0x0000001070007c23 */ /* 0x004fe20008010803 */
[----:B------:R-:W-:-:S05]  /*6d80*/  MOV R112, R148 ;  /* 0x0000009400707202 */ /* 0x000fca0000000f00 */
[----:B------:R2:W5:Y:S02]  /*6d90*/  MUFU.EX2 R92, R0 ;  /* 0x00000000005c7308 */ /* 0x0005640000000800 */
[----:B--2---:R-:W-:Y:S01]  /*6da0*/  FFMA.FTZ R0, R98, UR16, -R4 ;  /* 0x0000001062007c23 */ /* 0x004fe20008010804 */
[----:B-----5:R-:W-:-:S05]  /*6db0*/  F2FP.BF16.F32.PACK_AB R11, R92, R90 ;  /* 0x0000005a5c0b723e */ /* 0x020fca00000010ff */
[----:B------:R2:W-:Y:S02]  /*6dc0*/  MUFU.EX2 R98, R0 ;  /* 0x0000000000627308 */ /* 0x0005e40000000800 */
[C---:B-1----:R-:W-:Y:S06]  /*6dd0*/  HMMA.16816.F32.BF16 R60, R8.reuse, R18, R44 ;  /* 0x00000012083c723c */ /* 0x042fec000004182c */
[C---:B------:R-:W-:Y:S06]  /*6de0*/  HMMA.16816.F32.BF16 R64, R8.reuse, R16, R56 ;  /* 0x000000100840723c */ /* 0x040fec0000041838 */
[----:B----4-:R-:W-:Y:S01]  /*6df0*/  HMMA.16816.F32.BF16 R136, R8, R20, R136 ;  /* 0x000000140888723c */ /* 0x010fe20000041888 */
[----:B--2---:R-:W-:-:S04]  /*6e00*/  FFMA.FTZ R0, R97, UR16, -R4 ;  /* 0x0000001061007c23 */ /* 0x004fc80008010804 */
[----:B------:R1:W-:Y:S01]  /*6e10*/  MUFU.EX2 R97, R0 ;  /* 0x0000000000617308 */ /* 0x0003e20000000800 */
[----:B------:R-:W-:Y:S07]  /*6e20*/  HMMA.16816.F32.BF16 R148, R8, R22, R32 ;  /* 0x000000160894723c */ /* 0x000fee0000041820 */
[----:B------:R-:W-:Y:S02]  /*6e30*/  F2FP.BF16.F32.PACK_AB R8, R208, R183 ;  /* 0x000000b7d008723e */ /* 0x000fe400000010ff */
[----:B------:R-:W-:Y:S01]  /*6e40*/  F2FP.BF16.F32.PACK_AB R10, R170, R178 ;  /* 0x000000b2aa0a723e */ /* 0x000fe200000010ff */
[----:B-1----:R-:W-:Y:S01]  /*6e50*/  FFMA.FTZ R0, R96, UR16, -R4 ;  /* 0x0000001060007c23 */ /* 0x002fe20008010804 */
[----:B------:R-:W-:-:S03]  /*6e60*/  MOV R96, R143 ;  /* 0x0000008f00607202 */ /* 0x000fc60000000f00 */
[----:B------:R1:W-:Y:S02]  /*6e70*/  MUFU.EX2 R93, R0 ;  /* 0x00000000005d7308 */ /* 0x0003e40000000800 */
[----:B-1----:R-:W-:Y:S01]  /*6e80*/  FFMA.FTZ R0, R109, UR16, -R3 ;  /* 0x000000106d007c23 */ /* 0x002fe20008010803 */
[----:B------:R-:W-:-:S05]  /*6e90*/  MOV R109, R142 ;  /* 0x0000008e006d7202 */ /* 0x000fca0000000f00 */
[----:B------:R1:W-:Y:S02]  /*6ea0*/  MUFU.EX2 R88, R0 ;  /* 0x0000000000587308 */ /* 0x0003e40000000800 */
[----:B-1----:R-:W-:Y:S01]  /*6eb0*/  FFMA.FTZ R0, R110, UR16, -R3 ;  /* 0x000000106e007c23 */ /* 0x002fe20008010803 */
[----:B------:R-:W-:-:S05]  /*6ec0*/  MOV R110, R141 ;  /* 0x0000008d006e7202 */ /* 0x000fca0000000f00 */
[----:B------:R1:W2:Y:S02]  /*6ed0*/  MUFU.EX2 R87, R0 ;  /* 0x0000000000577308 */ /* 0x0002a40000000800 */
[----:B-1----:R-:W-:Y:S01]  /*6ee0*/  FFMA.FTZ R0, R111, UR16, -R3 ;  /* 0x000000106f007c23 */ /* 0x002fe20008010803 */
[----:B------:R-:W-:Y:S02]  /*6ef0*/  MOV R111, R140 ;  /* 0x0000008c006f7202 */ /* 0x000fe40000000f00 */
[----:B--2---:R-:W-:-:S03]  /*6f00*/  F2FP.BF16.F32.PACK_AB R9, R87, R88 ;  /* 0x000000585709723e */ /* 0x004fc600000010ff */
[----:B------:R1:W-:Y:S01]  /*6f10*/  MUFU.EX2 R84, R0 ;  /* 0x0000000000547308 */ /* 0x0003e20000000800 */
[----:B------:R-:W-:-:S07]  /*6f20*/  F2FP.BF16.F32.PACK_AB R12, R111, R243 ;  /* 0x000000f36f0c723e */ /* 0x000fce00000010ff */
[C---:B------:R-:W-:Y:S06]  /*6f30*/  HMMA.16816.F32.BF16 R68, R12.reuse, R20, R72 ;  /* 0x000000140c44723c */ /* 0x040fec0000041848 */
[----:B------:R-:W-:Y:S01]  /*6f40*/  HMMA.16816.F32.BF16 R44, R12, R16, R76 ;  /* 0x000000100c2c723c */ /* 0x000fe2000004184c */
[----:B-1----:R-:W-:-:S05]  /*6f50*/  FFMA.FTZ R0, R113, UR16, -R3 ;  /* 0x0000001071007c23 */ /* 0x002fca0008010803 */
[C---:B------:R-:W-:Y:S01]  /*6f60*/  HMMA.16816.F32.BF16 R56, R12.reuse, R22, R48 ;  /* 0x000000160c38723c */ /* 0x040fe20000041830 */
[----:B------:R1:W2:Y:S01]  /*6f70*/  MUFU.EX2 R85, R0 ;  /* 0x0000000000557308 */ /* 0x0002a20000000800 */
[----:B------:R-:W4:Y:S04]  /*6f80*/  LDSM.16.MT88.4 R20, [R184+0x5000] ;  /* 0x00500000b814783b */ /* 0x000f280000004200 */
[----:B------:R-:W-:Y:S01]  /*6f90*/  HMMA.16816.F32.BF16 R32, R12, R18, R52 ;  /* 0x000000120c20723c */ /* 0x000fe20000041834 */
[----:B------:R-:W5:Y:S06]  /*6fa0*/  LDSM.16.MT88.4 R16, [R185+0x5000] ;  /* 0x00500000b910783b */ /* 0x000f6c0000004200 */
[----:B------:R-:W-:-:S02]  /*6fb0*/  F2FP.BF16.F32.PACK_AB R12, R249, R250 ;  /* 0x000000faf90c723e */ /* 0x000fc400000010ff */
[----:B------:R-:W-:Y:S02]  /*6fc0*/  F2FP.BF16.F32.PACK_AB R13, R230, R231 ;  /* 0x000000e7e60d723e */ /* 0x000fe400000010ff */
[----:B------:R-:W-:Y:S01]  /*6fd0*/  F2FP.BF16.F32.PACK_AB R14, R247, R248 ;  /* 0x000000f8f70e723e */ /* 0x000fe200000010ff */
[--C-:B-1----:R-:W-:Y:S01]  /*6fe0*/  FFMA.FTZ R0, R100, UR16, -R4.reuse ;  /* 0x0000001064007c23 */ /* 0x102fe20008010804 */
[----:B------:R-:W-:Y:S02]  /*6ff0*/  F2FP.BF16.F32.PACK_AB R15, R227, R229 ;  /* 0x000000e5e30f723e */ /* 0x000fe400000010ff */
[----:B--2---:R-:W-:Y:S01]  /*7000*/  F2FP.BF16.F32.PACK_AB R11, R85, R84 ;  /* 0x00000054550b723e */ /* 0x004fe200000010ff */
[----:B------:R1:W-:Y:S04]  /*7010*/  MUFU.EX2 R89, R0 ;  /* 0x0000000000597308 */ /* 0x0003e80000000800 */
[----:B---3--:R-:W-:Y:S06]  /*7020*/  HMMA.16816.F32.BF16 R68, R12, R28, R68 ;  /* 0x0000001c0c44723c */ /* 0x008fec0000041844 */
[C---:B------:R-:W-:Y:S06]  /*7030*/  HMMA.16816.F32.BF16 R48, R8.reuse, R24, R64 ;  /* 0x000000180830723c */ /* 0x040fec0000041840 */
[----:B------:R-:W-:Y:S01]  /*7040*/  HMMA.16816.F32.BF16 R136, R8, R28, R136 ;  /* 0x0000001c0888723c */ /* 0x000fe20000041888 */
[----:B-1----:R-:W-:-:S04]  /*7050*/  FFMA.FTZ R0, R99, UR16, -R4 ;  /* 0x0000001063007c23 */ /* 0x002fc80008010804 */
[----:B------:R1:W-:Y:S01]  /*7060*/  MUFU.EX2 R86, R0 ;  /* 0x0000000000567308 */ /* 0x0003e20000000800 */
[C---:B------:R-:W-:Y:S06]  /*7070*/  HMMA.16816.F32.BF16 R148, R8.reuse, R30, R148 ;  /* 0x0000001e0894723c */ /* 0x040fec0000041894 */
[----:B------:R-:W-:Y:S06]  /*7080*/  HMMA.16816.F32.BF16 R60, R8, R26, R60 ;  /* 0x0000001a083c723c */ /* 0x000fec000004183c */
[----:B------:R-:W-:Y:S01]  /*7090*/  HMMA.16816.F32.BF16 R56, R12, R30, R56 ;  /* 0x0000001e0c38723c */ /* 0x000fe20000041838 */
[----:B------:R-:W2:Y:S01]  /*70a0*/  LDSM.16.MT88.4 R28, [R184+0x5400] ;  /* 0x00540000b81c783b */ /* 0x000ea20000004200 */
[----:B------:R-:W-:Y:S01]  /*70b0*/  F2FP.BF16.F32.PACK_AB R8, R133, R134 ;  /* 0x000000868508723e */ /* 0x000fe200000010ff */
[----:B-1----:R-:W-:Y:S01]  /*70c0*/  FFMA.FTZ R0, R101, UR16, -R4 ;  /* 0x0000001065007c23 */ /* 0x002fe20008010804 */
[----:B------:R-:W-:-:S02]  /*70d0*/  F2FP.BF16.F32.PACK_AB R10, R97, R98 ;  /* 0x00000062610a723e */ /* 0x000fc400000010ff */
[C---:B------:R-:W-:Y:S01]  /*70e0*/  HMMA.16816.F32.BF16 R52, R12.reuse, R24, R44 ;  /* 0x000000180c34723c */ /* 0x040fe2000004182c */
[----:B------:R1:W-:Y:S05]  /*70f0*/  MUFU.EX2 R83, R0 ;  /* 0x0000000000537308 */ /* 0x0003ea0000000800 */
[----:B------:R-:W-:Y:S01]  /*7100*/  HMMA.16816.F32.BF16 R32, R12, R26, R32 ;  /* 0x0000001a0c20723c */ /* 0x000fe20000041820 */
[----:B------:R-:W3:Y:S06]  /*7110*/  LDSM.16.MT88.4 R24, [R185+0x5400] ;  /* 0x00540000b918783b */ /* 0x000eec0000004200 */
[----:B------:R-:W-:-:S02]  /*7120*/  F2FP.BF16.F32.PACK_AB R12, R245, R246 ;  /* 0x000000f6f50c723e */ /* 0x000fc400000010ff */
[----:B------:R-:W-:Y:S02]  /*7130*/  F2FP.BF16.F32.PACK_AB R13, R224, R226 ;  /* 0x000000e2e00d723e */ /* 0x000fe400000010ff */
[----:B------:R-:W-:Y:S01]  /*7140*/  F2FP.BF16.F32.PACK_AB R14, R110, R244 ;  /* 0x000000f46e0e723e */ /* 0x000fe200000010ff */
[----:B-1----:R-:W-:Y:S01]  /*7150*/  FFMA.FTZ R0, R114, UR16, -R3 ;  /* 0x0000001072007c23 */ /* 0x002fe20008010803 */
[----:B------:R-:W-:-:S03]  /*7160*/  F2FP.BF16.F32.PACK_AB R15, R220, R223 ;  /* 0x000000dfdc0f723e */ /* 0x000fc600000010ff */
[----:B------:R1:W-:Y:S04]  /*7170*/  MUFU.EX2 R81, R0 ;  /* 0x0000000000517308 */ /* 0x0003e80000000800 */
[C---:B----4-:R-:W-:Y:S06]  /*7180*/  HMMA.16816.F32.BF16 R140, R12.reuse, R20, R68 ;  /* 0x000000140c8c723c */ /* 0x050fec0000041844 */
[----:B-----5:R-:W-:Y:S01]  /*7190*/  HMMA.16816.F32.BF16 R32, R12, R18, R32 ;  /* 0x000000120c20723c */ /* 0x020fe20000041820 */
[----:B-1----:R-:W-:-:S04]  /*71a0*/  FFMA.FTZ R0, R117, UR16, -R3 ;  /* 0x0000001075007c23 */ /* 0x002fc80008010803 */
        /* <DEDUP_REMOVED lines=10> */
[C---:B------:R-:W-:Y:S06]  /*7250*/  HMMA.16816.F32.BF16 R136, R8.reuse, R20, R136 ;  /* 0x000000140888723c */ /* 0x040fec0000041888 */
[----:B------:R-:W-:Y:S01]  /*7260*/  HMMA.16816.F32.BF16 R148, R8, R22, R148 ;  /* 0x000000160894723c */ /* 0x000fe20000041894 */
[----:B-1----:R-:W-:-:S04]  /*7270*/  FFMA.FTZ R0, R43, UR16, -R4 ;  /* 0x000000102b007c23 */ /* 0x002fc80008010804 */
[----:B------:R1:W-:Y:S01]  /*7280*/  MUFU.EX2 R79, R0 ;  /* 0x00000000004f7308 */ /* 0x0003e20000000800 */
[----:B------:R-:W-:Y:S06]  /*7290*/  HMMA.16816.F32.BF16 R48, R8, R18, R60 ;  /* 0x000000120830723c */ /* 0x000fec000004183c */
[----:B------:R-:W-:Y:S01]  /*72a0*/  HMMA.16816.F32.BF16 R60, R12, R22, R56 ;  /* 0x000000160c3c723c */ /* 0x000fe20000041838 */
[----:B------:R-:W4:Y:S01]  /*72b0*/  LDSM.16.MT88.4 R20, [R184+0x5800] ;  /* 0x00580000b814783b */ /* 0x000f220000004200 */
[----:B------:R-:W-:Y:S02]  /*72c0*/  F2FP.BF16.F32.PACK_AB R8, R89, R93 ;  /* 0x0000005d5908723e */ /* 0x000fe400000010ff */
[----:B------:R-:W-:-:S02]  /*72d0*/  F2FP.BF16.F32.PACK_AB R10, R83, R86 ;  /* 0x00000056530a723e */ /* 0x000fc400000010ff */
[----:B------:R-:W-:Y:S01]  /*72e0*/  HMMA.16816.F32.BF16 R56, R12, R16, R52 ;  /* 0x000000100c38723c */ /* 0x000fe20000041834 */
[----:B------:R-:W5:Y:S01]  /*72f0*/  LDSM.16.MT88.4 R16, [R185+0x5800] ;  /* 0x00580000b910783b */ /* 0x000f620000004200 */
[----:B-1----:R-:W-:-:S05]  /*7300*/  FFMA.FTZ R0, R37, UR16, -R4 ;  /* 0x0000001025007c23 */ /* 0x002fca0008010804 */
[----:B------:R-:W-:Y:S01]  /*7310*/  F2FP.BF16.F32.PACK_AB R12, R96, R109 ;  /* 0x0000006d600c723e */ /* 0x000fe200000010ff */
[----:B------:R1:W-:Y:S01]  /*7320*/  MUFU.EX2 R76, R0 ;  /* 0x00000000004c7308 */ /* 0x0003e20000000800 */
[----:B------:R-:W-:Y:S02]  /*7330*/  F2FP.BF16.F32.PACK_AB R13, R218, R219 ;  /* 0x000000dbda0d723e */ /* 0x000fe400000010ff */
[----:B------:R-:W-:Y:S02]  /*7340*/  F2FP.BF16.F32.PACK_AB R14, R212, R112 ;  /* 0x00000070d40e723e */ /* 0x000fe400000010ff */
[----:B------:R-:W-:-:S07]  /*7350*/  F2FP.BF16.F32.PACK_AB R15, R216, R217 ;  /* 0x000000d9d80f723e */ /* 0x000fce00000010ff */
[----:B--2---:R-:W-:Y:S01]  /*7360*/  HMMA.16816.F32.BF16 R140, R12, R28, R140 ;  /* 0x0000001c0c8c723c */ /* 0x004fe2000004188c */
[----:B-1----:R-:W-:-:S05]  /*7370*/  FFMA.FTZ R0, R125, UR16, -R3 ;  /* 0x000000107d007c23 */ /* 0x002fca0008010803 */
        /* <DEDUP_REMOVED lines=14> */
[----:B------:R-:W-:Y:S01]  /*7460*/  HMMA.16816.F32.BF16 R148, R8, R30, R148 ;  /* 0x0000001e0894723c */ /* 0x000fe20000041894 */
[----:B-1----:R-:W-:-:S04]  /*7470*/  FFMA.FTZ R0, R115, UR16, -R4 ;  /* 0x0000001073007c23 */ /* 0x002fc80008010804 */
[----:B------:R1:W-:Y:S01]  /*7480*/  MUFU.EX2 R67, R0 ;  /* 0x0000000000437308 */ /* 0x0003e20000000800 */
[----:B------:R-:W-:Y:S06]  /*7490*/  HMMA.16816.F32.BF16 R44, R8, R26, R48 ;  /* 0x0000001a082c723c */ /* 0x000fec0000041830 */
[----:B------:R-:W-:Y:S01]  /*74a0*/  HMMA.16816.F32.BF16 R28, R12, R24, R56 ;  /* 0x000000180c1c723c */ /* 0x000fe20000041838 */
[----:B------:R-:W-:Y:S02]  /*74b0*/  F2FP.BF16.F32.PACK_AB R8, R79, R82 ;  /* 0x000000524f08723e */ /* 0x000fe400000010ff */
[----:B--2---:R-:W-:-:S03]  /*74c0*/  F2FP.BF16.F32.PACK_AB R10, R68, R76 ;  /* 0x0000004c440a723e */ /* 0x004fc600000010ff */
[----:B------:R-:W-:Y:S01]  /*74d0*/  HMMA.16816.F32.BF16 R12, R12, R26, R32 ;  /* 0x0000001a0c0c723c */ /* 0x000fe20000041820 */
[----:B------:R-:W-:Y:S01]  /*74e0*/  LDSM.16.MT88.4 R24, [R185+0x5c00] ;  /* 0x005c0000b918783b */ /* 0x000fe20000004200 */
        /* <DEDUP_REMOVED lines=17> */
[----:B-----5:R-:W-:Y:S01]  /*7600*/  HMMA.16816.F32.BF16 R52, R8, R16, R52 ;  /* 0x000000100834723c */ /* 0x020fe20000041834 */
[----:B-1----:R-:W-:Y:S01]  /*7610*/  FFMA.FTZ R0, R130, UR16, -R4 ;  /* 0x0000001082007c23 */ /* 0x002fe20008010804 */
[----:B------:R-:W-:-:S03]  /*7620*/  FADD.FTZ R4, R7, R6 ;  /* 0x0000000607047221 */ /* 0x000fc60000010000 */
[----:B------:R1:W2:Y:S01]  /*7630*/  MUFU.EX2 R36, R0 ;  /* 0x0000000000247308 */ /* 0x0002a20000000800 */
[----:B------:R-:W-:Y:S01]  /*7640*/  HMMA.16816.F32.BF16 R44, R8, R18, R44 ;  /* 0x00000012082c723c */ /* 0x000fe2000004182c */
[----:B------:R-:W-:-:S06]  /*7650*/  FADD.FTZ R4, R91, R4 ;  /* 0x000000045b047221 */ /* 0x000fcc0000010000 */
[----:B------:R-:W-:Y:S02]  /*7660*/  F2FP.BF16.F32.PACK_AB R8, R177, R207 ;  /* 0x000000cfb108723e */ /* 0x000fe400000010ff */
[----:B------:R-:W-:Y:S02]  /*7670*/  F2FP.BF16.F32.PACK_AB R9, R214, R215 ;  /* 0x000000d7d609723e */ /* 0x000fe400000010ff */
[----:B------:R-:W-:Y:S02]  /*7680*/  F2FP.BF16.F32.PACK_AB R10, R176, R174 ;  /* 0x000000aeb00a723e */ /* 0x000fe400000010ff */
[----:B------:R-:W-:Y:S01]  /*7690*/  F2FP.BF16.F32.PACK_AB R11, R210, R213 ;  /* 0x000000d5d20b723e */ /* 0x000fe200000010ff */
[----:B-1----:R-:W-:Y:S01]  /*76a0*/  FFMA.FTZ R0, R147, UR16, -R3 ;  /* 0x0000001093007c23 */ /* 0x002fe20008010803 */
[----:B--2---:R-:W-:-:S03]  /*76b0*/  F2FP.BF16.F32.PACK_AB R166, R36, R43 ;  /* 0x0000002b24a6723e */ /* 0x004fc600000010ff */
[----:B------:R1:W-:Y:S02]  /*76c0*/  MUFU.EX2 R35, R0 ;  /* 0x0000000000237308 */ /* 0x0003e40000000800 */
[C---:B------:R-:W-:Y:S06]  /*76d0*/  HMMA.16816.F32.BF16 R140, R8.reuse, R20, R140 ;  /* 0x00000014088c723c */ /* 0x040fec000004188c */
[C---:B------:R-:W-:Y:S06]  /*76e0*/  HMMA.16816.F32.BF16 R28, R8.reuse, R16, R28 ;  /* 0x00000010081c723c */ /* 0x040fec000004181c */
[----:B------:R-:W-:Y:S01]  /*76f0*/  HMMA.16816.F32.BF16 R60, R8, R22, R60 ;  /* 0x00000016083c723c */ /* 0x000fe2000004183c */
[----:B-1----:R-:W-:-:S05]  /*7700*/  FFMA.FTZ R0, R146, UR16, -R3 ;  /* 0x0000001092007c23 */ /* 0x002fca0008010803 */
[----:B------:R-:W-:Y:S01]  /*7710*/  HMMA.16816.F32.BF16 R12, R8, R18, R12 ;  /* 0x00000012080c723c */ /* 0x000fe2000004180c */
[----:B------:R-:W1:Y:S01]  /*7720*/  LDSM.16.MT88.4 R144, [R184+0x5c00] ;  /* 0x005c0000b890783b */ /* 0x000e620000004200 */
        /* <DEDUP_REMOVED lines=10> */
[----:B------:R-:W-:Y:S01]  /*77d0*/  F2FP.BF16.F32.PACK_AB R162, R179, R206 ;  /* 0x000000ceb3a2723e */ /* 0x000fe200000010ff */
[----:B------:R-:W-:-:S04]  /*77e0*/  FADD.FTZ R3, R237, R3 ;  /* 0x00000003ed037221 */ /* 0x000fc80000010000 */
[----:B------:R-:W-:Y:S01]  /*77f0*/  FADD.FTZ R6, R238, R3 ;  /* 0x00000003ee067221 */ /* 0x000fe20000010000 */
[----:B------:R-:W-:Y:S01]  /*7800*/  FADD.FTZ R3, R161, R2 ;  /* 0x00000002a1037221 */ /* 0x000fe20000010000 */
[----:B------:R-:W-:Y:S01]  /*7810*/  FADD.FTZ R2, R94, R4 ;  /* 0x000000045e027221 */ /* 0x000fe20000010000 */
[C---:B-1----:R-:W-:Y:S01]  /*7820*/  HMMA.16816.F32.BF16 R136, R164.reuse, R144, R136 ;  /* 0x00000090a488723c */ /* 0x042fe20000041888 */
[----:B--2---:R-:W-:Y:S01]  /*7830*/  FFMA.FTZ R0, R154, UR16, -R5 ;  /* 0x000000109a007c23 */ /* 0x004fe20008010805 */
[----:B------:R-:W-:Y:S01]  /*7840*/  FADD.FTZ R3, R211, R3 ;  /* 0x00000003d3037221 */ /* 0x000fe20000010000 */
[----:B------:R-:W-:Y:S01]  /*7850*/  FADD.FTZ R4, R106, R2 ;  /* 0x000000026a047221 */ /* 0x000fe20000010000 */
[----:B-----5:R-:W-:Y:S01]  /*7860*/  F2FP.BF16.F32.PACK_AB R161, R20, R209 ;  /* 0x000000d114a1723e */ /* 0x020fe200000010ff */
[----:B------:R1:W-:Y:S01]  /*7870*/  MUFU.EX2 R16, R0 ;  /* 0x0000000000107308 */ /* 0x0003e20000000800 */
[----:B------:R-:W-:Y:S01]  /*7880*/  HMMA.16816.F32.BF16 R148, R164, R146, R148 ;  /* 0x00000092a494723c */ /* 0x000fe20000041894 */
[----:B------:R-:W-:-:S04]  /*7890*/  FADD.FTZ R4, R107, R4 ;  /* 0x000000046b047221 */ /* 0x000fc80000010000 */
[----:B------:R-:W-:Y:S01]  /*78a0*/  FADD.FTZ R4, R120, R4 ;  /* 0x0000000478047221 */ /* 0x000fe20000010000 */
[----:B-1----:R-:W-:-:S04]  /*78b0*/  FFMA.FTZ R0, R155, UR16, -R5 ;  /* 0x000000109b007c23 */ /* 0x002fc80008010805 */
[----:B------:R1:W2:Y:S02]  /*78c0*/  MUFU.EX2 R8, R0 ;  /* 0x0000000000087308 */ /* 0x0002a40000000800 */
[----:B-1----:R-:W-:Y:S01]  /*78d0*/  FADD.FTZ R0, R123, R122 ;  /* 0x0000007a7b007221 */ /* 0x002fe20000010000 */
[----:B--2---:R-:W-:-:S03]  /*78e0*/  F2FP.BF16.F32.PACK_AB R163, R8, R16 ;  /* 0x0000001008a3723e */ /* 0x004fc600000010ff */
[----:B------:R-:W-:-:S04]  /*78f0*/  FADD.FTZ R0, R132, R0 ;  /* 0x0000000084007221 */ /* 0x000fc80000010000 */
[----:B------:R-:W-:Y:S01]  /*7900*/  FADD.FTZ R5, R157, R0 ;  /* 0x000000009d057221 */ /* 0x000fe20000010000 */
[----:B------:R-:W-:Y:S01]  /*7910*/  FADD.FTZ R0, R240, R6 ;  /* 0x00000006f0007221 */ /* 0x000fe20000010000 */
[----:B------:R-:W-:Y:S02]  /*7920*/  HMMA.16816.F32.BF16 R140, R160, R144, R140 ;  /* 0x00000090a08c723c */ /* 0x000fe4000004188c */
[----:B------:R-:W-:Y:S01]  /*7930*/  FADD.FTZ R5, R168, R5 ;  /* 0x00000005a8057221 */ /* 0x000fe20000010000 */
[----:B------:R-:W-:Y:S01]  /*7940*/  FADD.FTZ R2, R239, R0 ;  /* 0x00000000ef027221 */ /* 0x000fe20000010000 */
[----:B------:R-:W-:Y:S02]  /*7950*/  FADD.FTZ R0, R222, R3 ;  /* 0x00000003de007221 */ /* 0x000fe40000010000 */
[----:B------:R-:W-:Y:S01]  /*7960*/  FADD.FTZ R5, R169, R5 ;  /* 0x00000005a9057221 */ /* 0x000fe20000010000 */
[----:B------:R-:W-:Y:S01]  /*7970*/  FADD.FTZ R3, R241, R2 ;  /* 0x00000002f1037221 */ /* 0x000fe20000010000 */
[----:B------:R-:W-:Y:S01]  /*7980*/  FADD.FTZ R2, R221, R0 ;  /* 0x00000000dd027221 */ /* 0x000fe20000010000 */
[----:B------:R-:W-:Y:S01]  /*7990*/  HMMA.16816.F32.BF16 R156, R164, R24, R52 ;  /* 0x00000018a49c723c */ /* 0x000fe20000041834 */
        /* <DEDUP_REMOVED lines=102> */
[----:B------:R1:W-:Y:S04]  /*8000*/  STL [R1], R238 ;  /* 0x000000ee01007387 */ /* 0x0003e80000100800 */
[----:B------:R1:W-:Y:S01]  /*8010*/  STL [R1+0x4], R236 ;  /* 0x000004ec01007387 */ /* 0x0003e20000100800 */
[----:B------:R-:W-:Y:S03]  /*8020*/  HMMA.16816.F32.BF16 R152, R160, R24, R28 ;  /* 0x00000018a098723c */ /* 0x000fe6000004181c */
[----:B------:R1:W-:Y:S03]  /*8030*/  STL [R1+0x8], R240 ;  /* 0x000008f001007387 */ /* 0x0003e60000100800 */
[-C--:B------:R-:W-:Y:S01]  /*8040*/  HMMA.16816.F32.BF16 R164, R164, R26.reuse, R44 ;  /* 0x0000001aa4a4723c */ /* 0x080fe2000004182c */
[----:B------:R1:W-:Y:S05]  /*8050*/  STL [R1+0xc], R237 ;  /* 0x00000ced01007387 */ /* 0x0003ea0000100800 */
[----:B------:R-:W-:Y:S01]  /*8060*/  HMMA.16816.F32.BF16 R160, R160, R26, R12 ;  /* 0x0000001aa0a0723c */ /* 0x000fe2000004180c */
[----:B------:R-:W-:-:S08]  /*8070*/  NOP ;  /* 0x0000000000007918 */ /* 0x000fd00000000000 */
[----:B------:R-:W-:-:S15]  /*8080*/  @!P0 BRA `(.L_x_248) ;  /* 0x0000005c00988947 */ /* 0x000fde0003800000 */
[----:B------:R-:W-:Y:S01]  /*8090*/  ULDC UR4, c[0x0][0x2d0] ;  /* 0x0000b40000047ab9 */ /* 0x000fe20000000800 */
[----:B------:R-:W-:Y:S01]  /*80a0*/  UIADD3 UR17, UR18, -0x2, URZ ;  /* 0xfffffffe12117890 */ /* 0x000fe2000fffe03f */
[----:B------:R-:W-:Y:S01]  /*80b0*/  ISETP.GE.AND P1, PT, R104, UR4, PT ;  /* 0x0000000468007c0c */ /* 0x000fe2000bf26270 */
[----:B------:R-:W-:-:S04]  /*80c0*/  DEPBAR.LE SB0, 0x0 ;  /* 0x000080000000791a */ /* 0x000fc80000000000 */
[----:B------:R-:W-:Y:S01]  /*80d0*/  USHF.R.S32.HI UR6, URZ, 0x1f, UR17 ;  /* 0x0000001f3f067899 */ /* 0x000fe20008011411 */
[----:B------:R-:W-:Y:S01]  /*80e0*/  IMAD.U32 R2, RZ, RZ, UR17 ;  /* 0x00000011ff027e24 */ /* 0x000fe2000f8e00ff */
[----:B------:R-:W-:Y:S01]  /*80f0*/  UIMAD UR4, UR29, UR17, URZ ;  /* 0x000000111d0472a4 */ /* 0x000fe2000f8e023f */
[----:B------:R-:W-:Y:S01]  /*8100*/  BAR.SYNC.DEFER_BLOCKING 0x0 ;  /* 0x0000000000007b1d */ /* 0x000fe20000010000 */
[----:B------:R-:W-:Y:S02]  /*8110*/  IMAD.U32 R7, RZ, RZ, UR8 ;  /* 0x00000008ff077e24 */ /* 0x000fe4000f8e00ff */
[----:B------:R-:W-:Y:S01]  /*8120*/  UIMAD UR4, UR6, UR30, UR4 ;  /* 0x0000001e060472a4 */ /* 0x000fe2000f8e0204 */
[----:B------:R-:W-:-:S04]  /*8130*/  IMAD.WIDE.U32 R2, R2, UR30, R234 ;  /* 0x0000001e02027c25 */ /* 0x000fc8000f8e00ea */
[----:B------:R-:W2:Y:S01]  /*8140*/  @!P1 LDC.64 R10, c[0x0][0x220] ;  /* 0x00008800ff0a9b82 */ /* 0x000ea20000000a00 */
[----:B------:R-:W-:Y:S01]  /*8150*/  VOTEU.ALL UP0, P1 ;  /* 0x00000000003f7886 */ /* 0x000fe20000800000 */
[----:B------:R-:W-:Y:S01]  /*8160*/  IMAD.U32 R4, RZ, RZ, UR8 ;  /* 0x00000008ff047e24 */ /* 0x000fe2000f8e00ff */
[----:B------:R-:W-:Y:S01]  /*8170*/  @!P1 LEA R7, P0, R7, R2, 0x6 ;  /* 0x0000000207079211 */ /* 0x000fe200078030ff */
[----:B------:R-:W-:Y:S01]  /*8180*/  IMAD.U32 R0, RZ, RZ, UR9 ;  /* 0x00000009ff007e24 */ /* 0x000fe2000f8e00ff */
[----:B------:R-:W3:Y:S01]  /*8190*/  S2R R179, SR_TID.X ;  /* 0x0000000000b37919 */ /* 0x000ee20000002100 */
[----:B------:R-:W-:Y:S01]  /*81a0*/  VIADD R3, R3, UR4 ;  /* 0x0000000403037c36 */ /* 0x000fe20008000000 */
[----:B------:R-:W-:Y:S01]  /*81b0*/  @!UP0 UIMAD UR4, UR9, 0x60, URZ ;  /* 0x00000060090488a4 */ /* 0x000fe2000f8e023f */
[----:B------:R-:W4:Y:S01]  /*81c0*/  @!P1 LDC.64 R14, c[0x0][0x220] ;  /* 0x00008800ff0e9b82 */ /* 0x000f220000000a00 */
[----:B------:R-:W-:Y:S02]  /*81d0*/  UISETP.GT.AND UP0, UPT, UR17, UR12, UPT ;  /* 0x0000000c1100728c */ /* 0x000fe4000bf04270 */
[C---:B------:R-:W-:Y:S01]  /*81e0*/  @!P1 LEA.HI.X R12, R4.reuse, R3, R0, 0x6, P0 ;  /* 0x00000003040c9211 */ /* 0x040fe200000f3400 */
[----:B------:R-:W-:Y:S01]  /*81f0*/  @!P1 IMAD.WIDE.U32 R4, R4, 0x60, R2 ;  /* 0x0000006004049825 */ /* 0x000fe200078e0002 */
[----:B------:R-:W-:-:S03]  /*8200*/  @!P1 IADD3 R0, P0, R2, UR31, RZ ;  /* 0x0000001f02009c10 */ /* 0x000fc6000ff1e0ff */
[----:B------:R-:W5:Y:S01]  /*8210*/  @!P1 LDC.64 R16, c[0x0][0x220] ;  /* 0x00008800ff109b82 */ /* 0x000f620000000a00 */
[----:B------:R-:W-:Y:S01]  /*8220*/  @!P1 IADD3.X R9, R3, UR21, RZ, P0, !PT ;  /* 0x0000001503099c10 */ /* 0x000fe200087fe4ff */
[----:B------:R-:W-:Y:S04]  /*8230*/  @P1 STS [R204+0x4000], RZ ;  /* 0x004000ffcc001388 */ /* 0x000fe80000000800 */
[----:B------:R-:W-:Y:S02]  /*8240*/  @P1 STS [R204+0x4004], RZ ;  /* 0x004004ffcc001388 */ /* 0x000fe40000000800 */
[----:B------:R-:W1:Y:S01]  /*8250*/  @!P1 LDC.64 R18, c[0x0][0x220] ;  /* 0x00008800ff129b82 */ /* 0x000e620000000a00 */
[C---:B--2---:R-:W-:Y:S01]  /*8260*/  @!P1 LEA R10, P3, R2.reuse, R10, 0x1 ;  /* 0x0000000a020a9211 */ /* 0x044fe200078608ff */
[----:B------:R-:W-:Y:S03]  /*8270*/  @P1 STS.64 [R204+0x4008], RZ ;  /* 0x004008ffcc001388 */ /* 0x000fe60000000a00 */
[----:B------:R-:W-:-:S02]  /*8280*/  @!P1 LEA.HI.X R11, R2, R11, R3, 0x1, P3 ;  /* 0x0000000b020b9211 */ /* 0x000fc400018f0c03 */
[----:B----4-:R-:W-:-:S03]  /*8290*/  @!P1 LEA R8, P2, R0, R14, 0x1 ;  /* 0x0000000e00089211 */ /* 0x010fc600078408ff */
[----:B------:R-:W-:Y:S01]  /*82a0*/  @!PT LDS RZ, [RZ] ;  /* 0x00000000fffff984 */ /* 0x000fe20000000800 */
[----:B------:R-:W-:Y:S01]  /*82b0*/  @!PT LDS RZ, [RZ] ;  /* 0x00000000fffff984 */ /* 0x000fe20000000800 */
[----:B------:R-:W-:Y:S01]  /*82c0*/  @!PT LDS RZ, [RZ] ;  /* 0x00000000fffff984 */ /* 0x000fe20000000800 */
[----:B------:R-:W-:Y:S01]  /*82d0*/  @!P1 LDGSTS.E.BYPASS.LTC128B.128 [R204+0x4000], desc[UR22][R10.64] ;  /* 0x040000000acc9fae */ /* 0x000fe2000b901d56 */
[----:B------:R-:W-:Y:S01]  /*82e0*/  @!P1 LEA.HI.X R9, R0, R15, R9, 0x1, P2 ;  /* 0x0000000f00099211 */ /* 0x000fe200010f0c09 */
[----:B------:R-:W-:Y:S02]  /*82f0*/  @!P1 VIADD R0, R5, UR4 ;  /* 0x0000000405009c36 */ /* 0x000fe40008000000 */
[----:B------:R-:W-:Y:S01]  /*8300*/  @P1 STS.128 [R204+0x4800], RZ ;  /* 0x004800ffcc001388 */ /* 0x000fe20000000c00 */
[----:B---3--:R-:W-:Y:S01]  /*8310*/  IMAD.SHL.U32 R179, R179, 0x2, RZ ;  /* 0x00000002b3b37824 */ /* 0x008fe200078e00ff */
[C---:B-----5:R-:W-:Y:S02]  /*8320*/  @!P1 LEA R6, P0, R7.reuse, R16, 0x1 ;  /* 0x0000001007069211 */ /* 0x060fe400078008ff */
[----:B------:R-:W-:Y:S01]  /*8330*/  @!PT LDS RZ, [RZ] ;  /* 0x00000000fffff984 */ /* 0x000fe20000000800 */
[----:B------:R-:W-:Y:S01]  /*8340*/  @!PT LDS RZ, [RZ] ;  /* 0x00000000fffff984 */ /* 0x000fe20000000800 */
[----:B------:R-:W-:Y:S01]  /*8350*/  @!PT LDS RZ, [RZ] ;  /* 0x00000000fffff984 */ /* 0x000fe20000000800 */
[----:B------:R2:W-:Y:S02]  /*8360*/  @!P1 LDGSTS.E.BYPASS.LTC128B.128 [R204+0x4800], desc[UR22][R8.64] ;  /* 0x0480000008cc9fae */ /* 0x0005e4000b901d56 */
[----:B------:R-:W-:-:S02]  /*8370*/  @!P1 LEA.HI.X R7, R7, R17, R12, 0x1, P0 ;  /* 0x0000001107079211 */ /* 0x000fc400000f0c0c */
[----:B------:R-:W-:Y:S01]  /*8380*/  @P1 STS.128 [R204+0x5000], RZ ;  /* 0x005000ffcc001388 */ /* 0x000fe20000000c00 */
[----:B------:R-:W-:Y:S02]  /*8390*/  LOP3.LUT R179, R179, 0x6, RZ, 0xc0, !PT ;  /* 0x00000006b3b37812 */ /* 0x000fe400078ec0ff */
[C---:B-1----:R-:W-:Y:S01]  /*83a0*/  @!P1 LEA R2, P0, R4.reuse, R18, 0x1 ;  /* 0x0000001204029211 */ /* 0x042fe200078008ff */
[----:B------:R-:W-:Y:S01]  /*83b0*/  @!PT LDS RZ, [RZ] ;  /* 0x00000000fffff984 */ /* 0x000fe20000000800 */
[----:B------:R-:W-:Y:S01]  /*83c0*/  @!PT LDS RZ, [RZ] ;  /* 0x00000000fffff984 */ /* 0x000fe20000000800 */
[----:B------:R-:W-:Y:S01]  /*83d0*/  @!PT LDS RZ, [RZ] ;  /* 0x00000000fffff984 */ /* 0x000fe20000000800 */
[----:B------:R1:W-:Y:S03]  /*83e0*/  @!P1 LDGSTS.E.BYPASS.LTC128B.128 [R204+0x5000], desc[UR22][R6.64] ;  /* 0x0500000006cc9fae */ /* 0x0003e6000b901d56 */
[----:B------:R-:W-:Y:S01]  /*83f0*/  @!P1 LEA.HI.X R3, R4, R19, R0, 0x1, P0 ;  /* 0x0000001304039211 */ /* 0x000fe200000f0c00 */
[----:B------:R-:W-:Y:S01]  /*8400*/  @P1 STS.128 [R204+0x5800], RZ ;  /* 0x005800ffcc001388 */ /* 0x000fe20000000c00 */
[----:B------:R-:W-:-:S03]  /*8410*/  IMAD.U32 R0, RZ, RZ, UR17 ;  /* 0x00000011ff007e24 */ /* 0x000fc6000f8e00ff */
[----:B------:R-:W-:Y:S01]  /*8420*/  @!PT LDS RZ, [RZ] ;  /* 0x00000000fffff984 */ /* 0x000fe20000000800 */
[----:B------:R-:W-:Y:S01]  /*8430*/  @!PT LDS RZ, [RZ] ;  /* 0x00000000fffff984 */ /* 0x000fe20000000800 */
[----:B------:R-:W-:Y:S01]  /*8440*/  @!PT LDS RZ, [RZ] ;  /* 0x00000000fffff984 */ /* 0x000fe20000000800 */
[----:B------:R3:W-:Y:S01]  /*8450*/  @!P1 LDGSTS.E.BYPASS.LTC128B.128 [R204+0x5800], desc[UR22][R2.64] ;  /* 0x0580000002cc9fae */ /* 0x0007e2000b901d56 */
[----:B------:R-:W-:-:S03]  /*8460*/  IMAD R0, R0, 0x80, R179 ;  /* 0x0000008000007824 */ /* 0x000fc600078e02b3 */
[----:B------:R-:W-:Y:S02]  /*8470*/  LDSM.16.M88.4 R16, [R186] ;  /* 0x00000000ba10783b */ /* 0x000fe40000000200 */
[C---:B------:R-:W-:Y:S02]  /*8480*/  ISETP.GE.AND P0, PT, R0.reuse, R203, PT ;  /* 0x000000cb0000720c */ /* 0x040fe40003f06270 */
[----:B------:R-:W4:Y:S01]  /*8490*/  LDSM.16.M88.4 R20, [R135+0x2000] ;  /* 0x002000008714783b */ /* 0x000f220000000200 */
[C---:B------:R-:W-:Y:S02]  /*84a0*/  ISETP.GE.AND P6, PT, R0.reuse, R202, PT ;  /* 0x000000ca0000720c */ /* 0x040fe40003fc6270 */
[C---:B------:R-:W-:Y:S01]  /*84b0*/  ISETP.LT.OR P0, PT, R0.reuse, R198, P0 ;  /* 0x000000c60000720c */ /* 0x040fe20000701670 */
[----:B------:R-:W5:Y:S01]  /*84c0*/  LDSM.16.M88.4 R12, [R186+0x1000] ;  /* 0x00100000ba0c783b */ /* 0x000f620000000200 */
[----:B------:R-:W-:-:S03]  /*84d0*/  ISETP.LT.OR P6, PT, R0, R197, P6 ;  /* 0x000000c50000720c */ /* 0x000fc600037c1670 */
[----:B--2---:R-:W-:Y:S04]  /*84e0*/  LDSM.16.M88.4 R8, [R187] ;  /* 0x00000000bb08783b */ /* 0x004fe80000000200 */
[----:B------:R-:W2:Y:S04]  /*84f0*/  LDSM.16.M88.4 R24, [R188] ;  /* 0x00000000bc18783b */ /* 0x000ea80000000200 */
[----:B-1----:R-:W1:Y:S01]  /*8500*/  LDSM.16.M88.4 R4, [R187+0x1000] ;  /* 0x00100000bb04783b */ /* 0x002e620000000200 */
[----:B---3--:R-:W-:-:S03]  /*8510*/  VIADD R2, R0, 0x1 ;  /* 0x0000000100027836 */ /* 0x008fc60000000000 */
[----:B------:R-:W3:Y:S01]  /*8520*/  LDSM.16.M88.4 R32, [R135+0x2400] ;  /* 0x002400008720783b */ /* 0x000ee20000000200 */
[----:B------:R-:W-:Y:S01]  /*8530*/  VIADD R3, R0, 0x10 ;  /* 0x0000001000037836 */ /* 0x000fe20000000000 */
[C---:B------:R-:W-:Y:S02]  /*8540*/  ISETP.GE.AND P5, PT, R2.reuse, R203, PT ;  /* 0x000000cb0200720c */ /* 0x040fe40003fa6270 */
[----:B------:R-:W0:Y:S01]  /*8550*/  LDGDEPBAR ;  /* 0x00000000000079af */ /* 0x000e220000000000 */
        /* <DEDUP_REMOVED lines=8> */
[-C--:B----4-:R-:W-:Y:S06]  /*85e0*/  HMMA.16816.F32.BF16 R28, R16, R20.reuse, RZ ;  /* 0x00000014101c723c */ /* 0x090fec00000418ff */
[C---:B-----5:R-:W-:Y:S06]  /*85f0*/  HMMA.16816.F32.BF16 R44, R12.reuse, R20, RZ ;  /* 0x000000140c2c723c */ /* 0x060fec00000418ff */
[-C--:B------:R-:W-:Y:S06]  /*8600*/  HMMA.16816.F32.BF16 R48, R12, R22.reuse, RZ ;  /* 0x000000160c30723c */ /* 0x080fec00000418ff */
[----:B------:R-:W-:Y:S06]  /*8610*/  HMMA.16816.F32.BF16 R20, R16, R22, RZ ;  /* 0x000000161014723c */ /* 0x000fec00000418ff */
[-C--:B--2---:R-:W-:Y:S01]  /*8620*/  HMMA.16816.F32.BF16 R56, R8, R24.reuse, R28 ;  /* 0x000000180838723c */ /* 0x084fe2000004181c */
[----:B------:R-:W2:Y:S05]  /*8630*/  LDSM.16.M88.4 R28, [R195] ;  /* 0x00000000c31c783b */ /* 0x000eaa0000000200 */
[C---:B-1----:R-:W-:Y:S01]  /*8640*/  HMMA.16816.F32.BF16 R52, R4.reuse, R24, R44 ;  /* 0x000000180434723c */ /* 0x042fe2000004182c */
[----:B------:R-:W1:Y:S05]  /*8650*/  LDSM.16.M88.4 R44, [R135+0x2800] ;  /* 0x00280000872c783b */ /* 0x000e6a0000000200 */
[-C--:B------:R-:W-:Y:S06]  /*8660*/  HMMA.16816.F32.BF16 R48, R4, R26.reuse, R48 ;  /* 0x0000001a0430723c */ /* 0x080fec0000041830 */
[----:B------:R-:W-:Y:S06]  /*8670*/  HMMA.16816.F32.BF16 R64, R8, R26, R20 ;  /* 0x0000001a0840723c */ /* 0x000fec0000041814 */
[----:B---3--:R-:W-:Y:S01]  /*8680*/  HMMA.16816.F32.BF16 R24, R16, R32, RZ ;  /* 0x000000201018723c */ /* 0x008fe200000418ff */
[----:B------:R-:W-:-:S02]  /*8690*/  FSEL R102, R56, -INF , !P0 ;  /* 0xff80000038667808 */ /* 0x000fc40004000000 */
[----:B------:R-:W-:Y:S02]  /*86a0*/  ISETP.GE.AND P0, PT, R0, R201, PT ;  /* 0x000000c90000720c */ /* 0x000fe40003f06270 */
[----:B------:R-:W-:Y:S01]  /*86b0*/  FSEL R119, R58, -INF , !P6 ;  /* 0xff8000003a777808 */ /* 0x000fe20007000000 */
[----:B------:R-:W-:Y:S01]  /*86c0*/  HMMA.16816.F32.BF16 R20, R12, R32, RZ ;  /* 0x000000200c14723c */ /* 0x000fe200000418ff */
[----:B------:R-:W-:Y:S02]  /*86d0*/  ISETP.LT.OR P0, PT, R0, R199, P0 ;  /* 0x000000c70000720c */ /* 0x000fe40000701670 */
[----:B------:R-:W-:Y:S02]  /*86e0*/  FSEL R120, R59, -INF , !P4 ;  /* 0xff8000003b787808 */ /* 0x000fe40006000000 */
[----:B------:R-:W-:Y:S02]  /*86f0*/  FSEL R169, R52, -INF , !P0 ;  /* 0xff80000034a97808 */ /* 0x000fe40004000000 */
[----:B------:R-:W-:-:S02]  /*8700*/  FSEL R176, R53, -INF , !P3 ;  /* 0xff80000035b07808 */ /* 0x000fc40005800000 */
[----:B------:R-:W-:Y:S02]  /*8710*/  FSEL R107, R57, -INF , !P5 ;  /* 0xff800000396b7808 */ /* 0x000fe40006800000 */
[C---:B------:R-:W-:Y:S02]  /*8720*/  ISETP.GE.AND P6, PT, R2.reuse, R203, PT ;  /* 0x000000cb0200720c */ /* 0x040fe40003fc6270 */
[C---:B------:R-:W-:Y:S02]  /*8730*/  ISETP.GE.AND P4, PT, R2.reuse, R202, PT ;  /* 0x000000ca0200720c */ /* 0x040fe40003f86270 */
[C---:B------:R-:W-:Y:S02]  /*8740*/  ISETP.GE.AND P0, PT, R2.reuse, R201, PT ;  /* 0x000000c90200720c */ /* 0x040fe40003f06270 */
[-C--:B------:R-:W-:Y:S01]  /*8750*/  ISETP.GE.AND P3, PT, R2, R200.reuse, PT ;  /* 0x000000c80200720c */ /* 0x080fe20003f66270 */
[----:B--2---:R-:W-:Y:S01]  /*8760*/  HMMA.16816.F32.BF16 R60, R8, R28, R24 ;  /* 0x0000001c083c723c */ /* 0x004fe20000041818 */
[----:B------:R-:W-:-:S02]  /*8770*/  ISETP.GE.AND P5, PT, R0, R200, PT ;  /* 0x000000c80000720c */ /* 0x000fc40003fa6270 */
[C---:B------:R-:W-:Y:S02]  /*8780*/  ISETP.LT.OR P6, PT, R2.reuse, R198, P6 ;  /* 0x000000c60200720c */ /* 0x040fe400037c1670 */
[C---:B------:R-:W-:Y:S01]  /*8790*/  ISETP.LT.OR P4, PT, R2.reuse, R197, P4 ;  /* 0x000000c50200720c */ /* 0x040fe20002781670 */
[-C--:B------:R-:W-:Y:S01]  /*87a0*/  HMMA.16816.F32.BF16 R24, R12, R34.reuse, RZ ;  /* 0x000000220c18723c */ /* 0x080fe200000418ff */
[C---:B------:R-:W-:Y:S02]  /*87b0*/  ISETP.LT.OR P0, PT, R2.reuse, R199, P0 ;  /* 0x000000c70200720c */ /* 0x040fe40000701670 */
[-C--:B------:R-:W-:Y:S01]  /*87c0*/  ISETP.LT.OR P3, PT, R2, R196.reuse, P3 ;  /* 0x000000c40200720c */ /* 0x080fe20001f61670 */
[C---:B------:R-:W-:Y:S01]  /*87d0*/  VIADD R2, R0.reuse, 0x9 ;  /* 0x0000000900027836 */ /* 0x040fe20000000000 */
[----:B------:R-:W-:Y:S01]  /*87e0*/  ISETP.LT.OR P5, PT, R0, R196, P5 ;  /* 0x000000c40000720c */ /* 0x000fe20002fa1670 */
[----:B------:R-:W-:Y:S01]  /*87f0*/  HMMA.16816.F32.BF16 R32, R16, R34, RZ ;  /* 0x000000221020723c */ /* 0x000fe200000418ff */
[----:B------:R-:W-:-:S02]  /*8800*/  FSEL R181, R55, -INF , !P2 ;  /* 0xff80000037b57808 */ /* 0x000fc40005000000 */
[----:B------:R-:W-:Y:S02]  /*8810*/  FSEL R175, R54, -INF , !P5 ;  /* 0xff80000036af7808 */ /* 0x000fe40006800000 */
[----:B------:R-:W-:Y:S01]  /*8820*/  FSEL R171, R48, -INF , !P0 ;  /* 0xff80000030ab7808 */ /* 0x000fe20004000000 */
[----:B------:R-:W-:Y:S01]  /*8830*/  HMMA.16816.F32.BF16 R72, R4, R28, R20 ;  /* 0x0000001c0448723c */ /* 0x000fe20000041814 */
[----:B------:R-:W-:Y:S01]  /*8840*/  FSEL R179, R50, -INF , !P3 ;  /* 0xff80000032b37808 */ /* 0x000fe20005800000 */
[----:B------:R-:W2:Y:S01]  /*8850*/  LDSM.16.M88.4 R20, [R194] ;  /* 0x00000000c214783b */ /* 0x000ea20000000200 */
[C---:B------:R-:W-:Y:S02]  /*8860*/  ISETP.GE.AND P5, PT, R2.reuse, R203, PT ;  /* 0x000000cb0200720c */ /* 0x040fe40003fa6270 */
[C---:B------:R-:W-:Y:S01]  /*8870*/  ISETP.GE.AND P2, PT, R2.reuse, R201, PT ;  /* 0x000000c90200720c */ /* 0x040fe20003f46270 */
[----:B-1----:R-:W-:Y:S01]  /*8880*/  HMMA.16816.F32.BF16 R52, R16, R44, RZ ;  /* 0x0000002c1034723c */ /* 0x002fe200000418ff */
[----:B------:R-:W-:-:S02]  /*8890*/  ISETP.GE.AND P0, PT, R2, R200, PT ;  /* 0x000000c80200720c */ /* 0x000fc40003f06270 */
[C---:B------:R-:W-:Y:S02]  /*88a0*/  ISETP.GE.AND P3, PT, R2.reuse, R202, PT ;  /* 0x000000ca0200720c */ /* 0x040fe40003f66270 */
[C---:B------:R-:W-:Y:S01]  /*88b0*/  ISETP.LT.OR P5, PT, R2.reuse, R198, P5 ;  /* 0x000000c60200720c */ /* 0x040fe20002fa1670 */
[-C--:B------:R-:W-:Y:S01]  /*88c0*/  HMMA.16816.F32.BF16 R24, R4, R30.reuse, R24 ;  /* 0x0000001e0418723c */ /* 0x080fe20000041818 */
[C---:B------:R-:W-:Y:S02]  /*88d0*/  ISETP.LT.OR P2, PT, R2.reuse, R199, P2 ;  /* 0x000000c70200720c */ /* 0x040fe40001741670 */
[C---:B------:R-:W-:Y:S02]  /*88e0*/  ISETP.LT.OR P0, PT, R2.reuse, R196, P0 ;  /* 0x000000c40200720c */ /* 0x040fe40000701670 */
[----:B------:R-:W-:Y:S01]  /*88f0*/  ISETP.LT.OR P3, PT, R2, R197, P3 ;  /* 0x000000c50200720c */ /* 0x000fe20001f61670 */
[----:B------:R-:W-:Y:S01]  /*8900*/  VIADD R2, R0, 0x11 ;  /* 0x0000001100027836 */ /* 0x000fe20000000000 */
[----:B------:R-:W-:Y:S01]  /*8910*/  FSEL R170, R49, -INF , !P2 ;  /* 0xff80000031aa7808 */ /* 0x000fe20005000000 */
[----:B------:R-:W-:Y:S01]  /*8920*/  HMMA.16816.F32.BF16 R56, R8, R30, R32 ;  /* 0x0000001e0838723c */ /* 0x000fe20000041820 */
[----:B------:R-:W-:Y:S01]  /*8930*/  FSEL R115, R67, -INF , !P3 ;  /* 0xff80000043737808 */ /* 0x000fe20005800000 */
[----:B------:R-:W1:Y:S01]  /*8940*/  LDSM.16.M88.4 R28, [R135+0x2c00] ;  /* 0x002c0000871c783b */ /* 0x000e620000000200 */
[----:B------:R-:W-:-:S02]  /*8950*/  ISETP.GE.AND P3, PT, R3, R203, PT ;  /* 0x000000cb0300720c */ /* 0x000fc40003f66270 */
[C---:B------:R-:W-:Y:S01]  /*8960*/  ISETP.GE.AND P2, PT, R2.reuse, R203, PT ;  /* 0x000000cb0200720c */ /* 0x040fe20003f46270 */
[----:B------:R-:W-:Y:S01]  /*8970*/  HMMA.16816.F32.BF16 R32, R12, R46, RZ ;  /* 0x0000002e0c20723c */ /* 0x000fe200000418ff */
[-C--:B------:R-:W-:Y:S02]  /*8980*/  ISETP.LT.OR P3, PT, R3, R198.reuse, P3 ;  /* 0x000000c60300720c */ /* 0x080fe40001f61670 */
[----:B------:R-:W-:Y:S02]  /*8990*/  ISETP.LT.OR P2, PT, R2, R198, P2 ;  /* 0x000000c60200720c */ /* 0x000fe40001741670 */
[----:B------:R-:W-:Y:S02]  /*89a0*/  FSEL R116, R66, -INF , !P4 ;  /* 0xff80000042747808 */ /* 0x000fe40006000000 */
[----:B------:R-:W-:Y:S02]  /*89b0*/  FSEL R97, R60, -INF , !P3 ;  /* 0xff8000003c617808 */ /* 0x000fe40005800000 */
[----:B------:R-:W-:-:S02]  /*89c0*/  FSEL R101, R61, -INF , !P2 ;  /* 0xff8000003d657808 */ /* 0x000fc40005000000 */
[----:B------:R-:W-:Y:S02]  /*89d0*/  FSEL R177, R51, -INF , !P0 ;  /* 0xff80000033b17808 */ /* 0x000fe40004000000 */
[----:B------:R-:W-:Y:S01]  /*89e0*/  FSEL R100, R64, -INF , !P6 ;  /* 0xff80000040647808 */ /* 0x000fe20007000000 */
[----:B------:R-:W-:Y:S01]  /*89f0*/  HMMA.16816.F32.BF16 R48, R12, R44, RZ ;  /* 0x0000002c0c30723c */ /* 0x000fe200000418ff */
[C---:B------:R-:W-:Y:S02]  /*8a00*/  ISETP.GE.AND P4, PT, R2.reuse, R202, PT ;  /* 0x000000ca0200720c */ /* 0x040fe40003f86270 */
[C---:B------:R-:W-:Y:S02]  /*8a10*/  ISETP.GE.AND P3, PT, R2.reuse, R201, PT ;  /* 0x000000c90200720c */ /* 0x040fe40003f66270 */
[----:B------:R-:W-:Y:S01]  /*8a20*/  ISETP.GE.AND P2, PT, R2, R200, PT ;  /* 0x000000c80200720c */ /* 0x000fe20003f46270 */
[----:B------:R-:W-:Y:S01]  /*8a30*/  HMMA.16816.F32.BF16 R44, R16, R46, RZ ;  /* 0x0000002e102c723c */ /* 0x000fe200000418ff */
[----:B------:R-:W-:-:S02]  /*8a40*/  ISETP.GE.AND P6, PT, R3, R202, PT ;  /* 0x000000ca0300720c */ /* 0x000fc40003fc6270 */
[C---:B------:R-:W-:Y:S02]  /*8a50*/  ISETP.GE.AND P0, PT, R3.reuse, R201, PT ;  /* 0x000000c90300720c */ /* 0x040fe40003f06270 */
[C---:B------:R-:W-:Y:S02]  /*8a60*/  ISETP.LT.OR P4, PT, R2.reuse, R197, P4 ;  /* 0x000000c50200720c */ /* 0x040fe40002781670 */
[C---:B------:R-:W-:Y:S02]  /*8a70*/  ISETP.LT.OR P3, PT, R2.reuse, R199, P3 ;  /* 0x000000c70200720c */ /* 0x040fe40001f61670 */
[----:B------:R-:W-:Y:S01]  /*8a80*/  ISETP.LT.OR P2, PT, R2, R196, P2 ;  /* 0x000000c40200720c */ /* 0x000fe20001741670 */
[----:B------:R-:W-:Y:S01]  /*8a90*/  VIADD R2, R0, 0x18 ;  /* 0x0000001800027836 */ /* 0x000fe20000000000 */
[C---:B------:R-:W-:Y:S02]  /*8aa0*/  ISETP.LT.OR P6, PT, R3.reuse, R197, P6 ;  /* 0x000000c50300720c */ /* 0x040fe400037c1670 */
[----:B------:R-:W-:-:S02]  /*8ab0*/  ISETP.LT.OR P0, PT, R3, R199, P0 ;  /* 0x000000c70300720c */ /* 0x000fc40000701670 */
[----:B------:R-:W-:Y:S02]  /*8ac0*/  FSEL R112, R62, -INF , !P6 ;  /* 0xff8000003e707808 */ /* 0x000fe40007000000 */
[----:B------:R-:W-:Y:S01]  /*8ad0*/  FSEL R111, R63, -INF , !P4 ;  /* 0xff8000003f6f7808 */ /* 0x000fe20006000000 */
[----:B--2---:R-:W-:Y:S01]  /*8ae0*/  HMMA.16816.F32.BF16 R68, R4, R20, R48 ;  /* 0x000000140444723c */ /* 0x004fe20000041830 */
[----:B------:R-:W-:Y:S02]  /*8af0*/  FSEL R133, R72, -INF , !P0 ;  /* 0xff80000048857808 */ /* 0x000fe40004000000 */
[----:B------:R-:W-:Y:S02]  /*8b00*/  FSEL R132, R73, -INF , !P3 ;  /* 0xff80000049847808 */ /* 0x000fe40005800000 */
[C---:B------:R-:W-:Y:S01]  /*8b10*/  ISETP.GE.AND P6, PT, R2.reuse, R203, PT ;  /* 0x000000cb0200720c */ /* 0x040fe20003fc6270 */
[----:B------:R-:W-:Y:S01]  /*8b20*/  HMMA.16816.F32.BF16 R60, R8, R22, R44 ;  /* 0x00000016083c723c */ /* 0x000fe2000004182c */
[C---:B------:R-:W-:Y:S01]  /*8b30*/  ISETP.GE.AND P4, PT, R2.reuse, R202, PT ;  /* 0x000000ca0200720c */ /* 0x040fe20003f86270 */
[----:B------:R-:W-:Y:S01]  /*8b40*/  LDSM.16.M88.4 R44, [R135+0x3000] ;  /* 0x00300000872c783b */ /* 0x000fe20000000200 */
[----:B------:R-:W-:-:S02]  /*8b50*/  ISETP.GE.AND P0, PT, R2, R201, PT ;  /* 0x000000c90200720c */ /* 0x000fc40003f06270 */
[C---:B------:R-:W-:Y:S01]  /*8b60*/  ISETP.GE.AND P3, PT, R2.reuse, R200, PT ;  /* 0x000000c80200720c */ /* 0x040fe20003f66270 */
[----:B------:R-:W-:Y:S01]  /*8b70*/  HMMA.16816.F32.BF16 R48, R4, R22, R32 ;  /* 0x000000160430723c */ /* 0x000fe20000041820 */
[C---:B------:R-:W-:Y:S02]  /*8b80*/  ISETP.LT.OR P6, PT, R2.reuse, R198, P6 ;  /* 0x000000c60200720c */ /* 0x040fe400037c1670 */
[C---:B------:R-:W-:Y:S02]  /*8b90*/  ISETP.LT.OR P4, PT, R2.reuse, R197, P4 ;  /* 0x000000c50200720c */ /* 0x040fe40002781670 */
[C---:B------:R-:W-:Y:S01]  /*8ba0*/  ISETP.LT.OR P0, PT, R2.reuse, R199, P0 ;  /* 0x000000c70200720c */ /* 0x040fe20000701670 */
[----:B-1----:R-:W-:Y:S01]  /*8bb0*/  HMMA.16816.F32.BF16 R32, R12, R30, RZ ;  /* 0x0000001e0c20723c */ /* 0x002fe200000418ff */
[----:B------:R-:W-:Y:S01]  /*8bc0*/  ISETP.LT.OR P3, PT, R2, R196, P3 ;  /* 0x000000c40200720c */ /* 0x000fe20001f61670 */
[----:B------:R-:W-:Y:S01]  /*8bd0*/  VIADD R2, R0, 0x19 ;  /* 0x0000001900027836 */ /* 0x000fe20000000000 */
[----:B------:R-:W-:-:S02]  /*8be0*/  FSEL R172, R75, -INF , !P2 ;  /* 0xff8000004bac7808 */ /* 0x000fc40005000000 */
[----:B------:R-:W-:Y:S02]  /*8bf0*/  FSEL R129, R24, -INF , !P0 ;  /* 0xff80000018817808 */ /* 0x000fe40004000000 */
[C---:B------:R-:W-:Y:S02]  /*8c00*/  ISETP.GE.AND P2, PT, R2.reuse, R201, PT ;  /* 0x000000c90200720c */ /* 0x040fe40003f46270 */
[C---:B------:R-:W-:Y:S02]  /*8c10*/  ISETP.GE.AND P0, PT, R2.reuse, R200, PT ;  /* 0x000000c80200720c */ /* 0x040fe40003f06270 */
[C---:B------:R-:W-:Y:S02]  /*8c20*/  ISETP.LT.OR P2, PT, R2.reuse, R199, P2 ;  /* 0x000000c70200720c */ /* 0x040fe40001741670 */
[----:B------:R-:W-:Y:S02]  /*8c30*/  ISETP.LT.OR P0, PT, R2, R196, P0 ;  /* 0x000000c40200720c */ /* 0x000fe40000701670 */
[----:B------:R-:W-:-:S02]  /*8c40*/  FSEL R99, R65, -INF , !P5 ;  /* 0xff80000041637808 */ /* 0x000fc40006800000 */
[----:B------:R-:W-:Y:S01]  /*8c50*/  ISETP.GE.AND P5, PT, R3, R200, PT ;  /* 0x000000c80300720c */ /* 0x000fe20003fa6270 */
[----:B------:R-:W-:Y:S01]  /*8c60*/  HMMA.16816.F32.BF16 R64, R8, R20, R52 ;  /* 0x000000140840723c */ /* 0x000fe20000041834 */
[----:B------:R-:W-:Y:S01]  /*8c70*/  FSEL R173, R26, -INF , !P3 ;  /* 0xff8000001aad7808 */ /* 0x000fe20005800000 */
[----:B------:R-:W-:Y:S01]  /*8c80*/  LDSM.16.M88.4 R20, [R192] ;  /* 0x00000000c014783b */ /* 0x000fe20000000200 */
[----:B------:R-:W-:Y:S02]  /*8c90*/  FSEL R127, R25, -INF , !P2 ;  /* 0xff800000197f7808 */ /* 0x000fe40005000000 */
[----:B------:R-:W-:Y:S01]  /*8ca0*/  FSEL R205, R27, -INF , !P0 ;  /* 0xff8000001bcd7808 */ /* 0x000fe20004000000 */
[----:B------:R-:W-:Y:S01]  /*8cb0*/  HMMA.16816.F32.BF16 R52, R12, R28, RZ ;  /* 0x0000001c0c34723c */ /* 0x000fe200000418ff */
[----:B------:R-:W1:Y:S01]  /*8cc0*/  LDSM.16.M88.4 R24, [R193] ;  /* 0x00000000c118783b */ /* 0x000e620000000200 */
[----:B------:R-:W-:Y:S01]  /*8cd0*/  ISETP.LT.OR P5, PT, R3, R196, P5 ;  /* 0x000000c40300720c */ /* 0x000fe20002fa1670 */
[----:B------:R-:W-:Y:S01]  /*8ce0*/  VIADD R3, R0, 0x20 ;  /* 0x0000002000037836 */ /* 0x000fe20000000000 */
[----:B------:R-:W-:-:S02]  /*8cf0*/  ISETP.GE.AND P3, PT, R2, R202, PT ;  /* 0x000000ca0200720c */ /* 0x000fc40003f66270 */
[----:B------:R-:W-:Y:S02]  /*8d00*/  FSEL R168, R74, -INF , !P5 ;  /* 0xff8000004aa87808 */ /* 0x000fe40006800000 */
[C---:B------:R-:W-:Y:S02]  /*8d10*/  ISETP.GE.AND P5, PT, R2.reuse, R203, PT ;  /* 0x000000cb0200720c */ /* 0x040fe40003fa6270 */
[C---:B------:R-:W-:Y:S02]  /*8d20*/  ISETP.LT.OR P3, PT, R2.reuse, R197, P3 ;  /* 0x000000c50200720c */ /* 0x040fe40001f61670 */
[----:B------:R-:W-:Y:S01]  /*8d30*/  ISETP.LT.OR P5, PT, R2, R198, P5 ;  /* 0x000000c60200720c */ /* 0x000fe20002fa1670 */
[----:B------:R-:W-:Y:S01]  /*8d40*/  VIADD R2, R0, 0x21 ;  /* 0x0000002100027836 */ /* 0x000fe20000000000 */
[----:B------:R-:W-:Y:S02]  /*8d50*/  FSEL R91, R56, -INF , !P6 ;  /* 0xff800000385b7808 */ /* 0x000fe40007000000 */
[----:B------:R-:W-:-:S02]  /*8d60*/  FSEL R108, R58, -INF , !P4 ;  /* 0xff8000003a6c7808 */ /* 0x000fc40006000000 */
[----:B------:R-:W-:Y:S02]  /*8d70*/  FSEL R92, R57, -INF , !P5 ;  /* 0xff800000395c7808 */ /* 0x000fe40006800000 */
[----:B------:R-:W-:Y:S02]  /*8d80*/  FSEL R109, R59, -INF , !P3 ;  /* 0xff8000003b6d7808 */ /* 0x000fe40005800000 */
[C---:B------:R-:W-:Y:S01]  /*8d90*/  HMMA.16816.F32.BF16 R56, R16.reuse, R28, RZ ;  /* 0x0000001c1038723c */ /* 0x040fe200000418ff */
[CC--:B------:R-:W-:Y:S02]  /*8da0*/  ISETP.GE.AND P3, PT, R3.reuse, R203.reuse, PT ;  /* 0x000000cb0300720c */ /* 0x0c0fe40003f66270 */
[C---:B------:R-:W-:Y:S02]  /*8db0*/  ISETP.GE.AND P2, PT, R2.reuse, R203, PT ;  /* 0x000000cb0200720c */ /* 0x040fe40003f46270 */
[-C--:B------:R-:W-:Y:S01]  /*8dc0*/  ISETP.LT.OR P3, PT, R3, R198.reuse, P3 ;  /* 0x000000c60300720c */ /* 0x080fe20001f61670 */
[----:B------:R-:W-:Y:S01]  /*8dd0*/  HMMA.16816.F32.BF16 R28, R16, R30, RZ ;  /* 0x0000001e101c723c */ /* 0x000fe200000418ff */
[----:B------:R-:W-:-:S02]  /*8de0*/  ISETP.LT.OR P2, PT, R2, R198, P2 ;  /* 0x000000c60200720c */ /* 0x000fc40001741670 */
[----:B------:R-:W-:Y:S02]  /*8df0*/  FSEL R90, R64, -INF , !P3 ;  /* 0xff800000405a7808 */ /* 0x000fe40005800000 */
[----:B------:R-:W-:Y:S02]  /*8e00*/  FSEL R93, R65, -INF , !P2 ;  /* 0xff800000415d7808 */ /* 0x000fe40005000000 */
[C---:B------:R-:W-:Y:S02]  /*8e10*/  ISETP.GE.AND P4, PT, R2.reuse, R202, PT ;  /* 0x000000ca0200720c */ /* 0x040fe40003f86270 */
[CC--:B------:R-:W-:Y:S02]  /*8e20*/  ISETP.GE.AND P3, PT, R2.reuse, R201.reuse, PT ;  /* 0x000000c90200720c */ /* 0x0c0fe40003f66270 */
[----:B------:R-:W-:Y:S02]  /*8e30*/  ISETP.GE.AND P2, PT, R2, R200, PT ;  /* 0x000000c80200720c */ /* 0x000fe40003f46270 */
[C---:B------:R-:W-:Y:S01]  /*8e40*/  ISETP.GE.AND P6, PT, R3.reuse, R202, PT ;  /* 0x000000ca0300720c */ /* 0x040fe20003fc6270 */
[----:B-1----:R-:W-:Y:S01]  /*8e50*/  HMMA.16816.F32.BF16 R72, R4, R24, R52 ;  /* 0x000000180448723c */ /* 0x002fe20000041834 */
[----:B------:R-:W-:-:S02]  /*8e60*/  ISETP.GE.AND P0, PT, R3, R201, PT ;  /* 0x000000c90300720c */ /* 0x000fc40003f06270 */
[C---:B------:R-:W-:Y:S02]  /*8e70*/  ISETP.LT.OR P4, PT, R2.reuse, R197, P4 ;  /* 0x000000c50200720c */ /* 0x040fe40002781670 */
[C---:B------:R-:W-:Y:S01]  /*8e80*/  ISETP.LT.OR P3, PT, R2.reuse, R199, P3 ;  /* 0x000000c70200720c */ /* 0x040fe20001f61670 */
[----:B------:R-:W-:Y:S01]  /*8e90*/  HMMA.16816.F32.BF16 R52, R12, R44, RZ ;  /* 0x0000002c0c34723c */ /* 0x000fe200000418ff */
[----:B------:R-:W-:Y:S01]  /*8ea0*/  ISETP.LT.OR P2, PT, R2, R196, P2 ;  /* 0x000000c40200720c */ /* 0x000fe20001741670 */
[----:B------:R-:W-:Y:S01]  /*8eb0*/  VIADD R2, R0, 0x28 ;  /* 0x0000002800027836 */ /* 0x000fe20000000000 */
[C---:B------:R-:W-:Y:S02]  /*8ec0*/  ISETP.LT.OR P6, PT, R3.reuse, R197, P6 ;  /* 0x000000c50300720c */ /* 0x040fe400037c1670 */
[----:B------:R-:W-:Y:S02]  /*8ed0*/  ISETP.LT.OR P0, PT, R3, R199, P0 ;  /* 0x000000c70300720c */ /* 0x000fe40000701670 */
[----:B------:R-:W-:-:S02]  /*8ee0*/  FSEL R103, R66, -INF , !P6 ;  /* 0xff80000042677808 */ /* 0x000fc40007000000 */
[----:B------:R-:W-:Y:S02]  /*8ef0*/  FSEL R106, R67, -INF , !P4 ;  /* 0xff800000436a7808 */ /* 0x000fe40006000000 */
[----:B------:R-:W-:Y:S01]  /*8f00*/  FSEL R123, R68, -INF , !P0 ;  /* 0xff800000447b7808 */ /* 0x000fe20004000000 */
[----:B------:R-:W-:Y:S01]  /*8f10*/  HMMA.16816.F32.BF16 R64, R8, R24, R56 ;  /* 0x000000180840723c */ /* 0x000fe20000041838 */
[----:B------:R-:W-:Y:S02]  /*8f20*/  FSEL R124, R69, -INF , !P3 ;  /* 0xff800000457c7808 */ /* 0x000fe40005800000 */
[C---:B------:R-:W-:Y:S02]  /*8f30*/  ISETP.GE.AND P6, PT, R2.reuse, R203, PT ;  /* 0x000000cb0200720c */ /* 0x040fe40003fc6270 */
[C---:B------:R-:W-:Y:S01]  /*8f40*/  ISETP.GE.AND P4, PT, R2.reuse, R202, PT ;  /* 0x000000ca0200720c */ /* 0x040fe20003f86270 */
[----:B------:R-:W-:Y:S01]  /*8f50*/  HMMA.16816.F32.BF16 R56, R16, R44, RZ ;  /* 0x0000002c1038723c */ /* 0x000fe200000418ff */
[----:B------:R-:W-:-:S02]  /*8f60*/  ISETP.GE.AND P0, PT, R2, R201, PT ;  /* 0x000000c90200720c */ /* 0x000fc40003f06270 */
[CC--:B------:R-:W-:Y:S02]  /*8f70*/  ISETP.GE.AND P3, PT, R2.reuse, R200.reuse, PT ;  /* 0x000000c80200720c */ /* 0x0c0fe40003f66270 */
[C---:B------:R-:W-:Y:S02]  /*8f80*/  ISETP.GE.AND P5, PT, R3.reuse, R200, PT ;  /* 0x000000c80300720c */ /* 0x040fe40003fa6270 */
[C---:B------:R-:W-:Y:S02]  /*8f90*/  ISETP.LT.OR P6, PT, R2.reuse, R198, P6 ;  /* 0x000000c60200720c */ /* 0x040fe400037c1670 */
[C---:B------:R-:W-:Y:S02]  /*8fa0*/  ISETP.LT.OR P4, PT, R2.reuse, R197, P4 ;  /* 0x000000c50200720c */ /* 0x040fe40002781670 */
[C---:B------:R-:W-:Y:S02]  /*8fb0*/  ISETP.LT.OR P0, PT, R2.reuse, R199, P0 ;  /* 0x000000c70200720c */ /* 0x040fe40000701670 */
[-C--:B------:R-:W-:Y:S01]  /*8fc0*/  ISETP.LT.OR P3, PT, R2, R196.reuse, P3 ;  /* 0x000000c40200720c */ /* 0x080fe20001f61670 */
[C---:B------:R-:W-:Y:S01]  /*8fd0*/  VIADD R2, R0.reuse, 0x29 ;  /* 0x0000002900027836 */ /* 0x040fe20000000000 */
[----:B------:R-:W-:Y:S01]  /*8fe0*/  ISETP.LT.OR P5, PT, R3, R196, P5 ;  /* 0x000000c40300720c */ /* 0x000fe20002fa1670 */
[----:B------:R-:W-:Y:S01]  /*8ff0*/  VIADD R3, R0, 0x30 ;  /* 0x0000003000037836 */ /* 0x000fe20000000000 */
        /* <DEDUP_REMOVED lines=16> */
[-C--:B------:R-:W-:Y:S02]  /*9100*/  ISETP.GE.AND P3, PT, R3, R203.reuse, PT ;  /* 0x000000cb0300720c */ /* 0x080fe40003f66270 */
[C---:B------:R-:W-:Y:S02]  /*9110*/  ISETP.GE.AND P2, PT, R2.reuse, R203, PT ;  /* 0x000000cb0200720c */ /* 0x040fe40003f46270 */
[----:B------:R-:W-:Y:S02]  /*9120*/  FSEL R215, R51, -INF , !P0 ;  /* 0xff80000033d77808 */ /* 0x000fe40004000000 */
[-C--:B------:R-:W-:Y:S01]  /*9130*/  ISETP.LT.OR P3, PT, R3, R198.reuse, P3 ;  /* 0x000000c60300720c */ /* 0x080fe20001f61670 */
[----:B------:R-:W-:Y:S01]  /*9140*/  HMMA.16816.F32.BF16 R48, R4, R26, R32 ;  /* 0x0000001a0430723c */ /* 0x000fe20000041820 */
[----:B------:R-:W-:Y:S01]  /*9150*/  ISETP.LT.OR P2, PT, R2, R198, P2 ;  /* 0x000000c60200720c */ /* 0x000fe20001741670 */
[----:B------:R-:W1:Y:S01]  /*9160*/  LDSM.16.M88.4 R32, [R135+0x3400] ;  /* 0x003400008720783b */ /* 0x000e620000000200 */
[----:B------:R-:W-:-:S02]  /*9170*/  FSEL R96, R62, -INF , !P4 ;  /* 0xff8000003e607808 */ /* 0x000fc40006000000 */
[----:B------:R-:W-:Y:S02]  /*9180*/  FSEL R80, R64, -INF , !P3 ;  /* 0xff80000040507808 */ /* 0x000fe40005800000 */
[----:B------:R-:W-:Y:S02]  /*9190*/  FSEL R84, R65, -INF , !P2 ;  /* 0xff80000041547808 */ /* 0x000fe40005000000 */
[----:B------:R-:W-:Y:S02]  /*91a0*/  FSEL R81, R60, -INF , !P6 ;  /* 0xff8000003c517808 */ /* 0x000fe40007000000 */
        /* <DEDUP_REMOVED lines=8> */
[C---:B------:R-:W-:Y:S01]  /*9230*/  ISETP.LT.OR P3, PT, R2.reuse, R199, P3 ;  /* 0x000000c70200720c */ /* 0x040fe20001f61670 */
[----:B------:R-:W2:Y:S01]  /*9240*/  LDSM.16.M88.4 R28, [R191] ;  /* 0x00000000bf1c783b */ /* 0x000ea20000000200 */
[----:B------:R-:W-:Y:S01]  /*9250*/  ISETP.LT.OR P2, PT, R2, R196, P2 ;  /* 0x000000c40200720c */ /* 0x000fe20001741670 */
[----:B------:R-:W-:Y:S01]  /*9260*/  VIADD R2, R0, 0x38 ;  /* 0x0000003800027836 */ /* 0x000fe20000000000 */
[C---:B------:R-:W-:Y:S01]  /*9270*/  ISETP.LT.OR P6, PT, R3.reuse, R197, P6 ;  /* 0x000000c50300720c */ /* 0x040fe200037c1670 */
[----:B------:R-:W-:Y:S01]  /*9280*/  HMMA.16816.F32.BF16 R24, R12, R46, RZ ;  /* 0x0000002e0c18723c */ /* 0x000fe200000418ff */
[----:B------:R-:W-:-:S02]  /*9290*/  ISETP.LT.OR P0, PT, R3, R199, P0 ;  /* 0x000000c70300720c */ /* 0x000fc40000701670 */
[----:B------:R-:W-:Y:S02]  /*92a0*/  FSEL R94, R66, -INF , !P6 ;  /* 0xff800000425e7808 */ /* 0x000fe40007000000 */
[----:B------:R-:W-:Y:S01]  /*92b0*/  FSEL R95, R67, -INF , !P4 ;  /* 0xff800000435f7808 */ /* 0x000fe20006000000 */
[----:B------:R-:W-:Y:S01]  /*92c0*/  HMMA.16816.F32.BF16 R44, R16, R46, RZ ;  /* 0x0000002e102c723c */ /* 0x000fe200000418ff */
[----:B------:R-:W-:Y:S02]  /*92d0*/  FSEL R118, R72, -INF , !P0 ;  /* 0xff80000048767808 */ /* 0x000fe40004000000 */
[----:B------:R-:W-:Y:S02]  /*92e0*/  FSEL R117, R73, -INF , !P3 ;  /* 0xff80000049757808 */ /* 0x000fe40005800000 */
[C---:B------:R-:W-:Y:S01]  /*92f0*/  ISETP.GE.AND P6, PT, R2.reuse, R203, PT ;  /* 0x000000cb0200720c */ /* 0x040fe20003fc6270 */
[----:B------:R-:W-:Y:S01]  /*9300*/  HMMA.16816.F32.BF16 R64, R8, R20, R56 ;  /* 0x000000140840723c */ /* 0x000fe20000041838 */
[----:B------:R-:W-:-:S02]  /*9310*/  ISETP.GE.AND P4, PT, R2, R202, PT ;  /* 0x000000ca0200720c */ /* 0x000fc40003f86270 */
[C---:B------:R-:W-:Y:S02]  /*9320*/  ISETP.GE.AND P0, PT, R2.reuse, R201, PT ;  /* 0x000000c90200720c */ /* 0x040fe40003f06270 */
[CC--:B------:R-:W-:Y:S01]  /*9330*/  ISETP.GE.AND P3, PT, R2.reuse, R200.reuse, PT ;  /* 0x000000c80200720c */ /* 0x0c0fe20003f66270 */
[----:B-1----:R-:W-:Y:S01]  /*9340*/  HMMA.16816.F32.BF16 R52, R16, R32, RZ ;  /* 0x000000201034723c */ /* 0x002fe200000418ff */
[----:B------:R-:W-:Y:S02]  /*9350*/  ISETP.GE.AND P5, PT, R3, R200, PT ;  /* 0x000000c80300720c */ /* 0x000fe40003fa6270 */
[C---:B------:R-:W-:Y:S02]  /*9360*/  ISETP.LT.OR P6, PT, R2.reuse, R198, P6 ;  /* 0x000000c60200720c */ /* 0x040fe400037c1670 */
[C---:B------:R-:W-:Y:S01]  /*9370*/  ISETP.LT.OR P4, PT, R2.reuse, R197, P4 ;  /* 0x000000c50200720c */ /* 0x040fe20002781670 */
[----:B------:R-:W-:Y:S01]  /*9380*/  HMMA.16816.F32.BF16 R24, R4, R22, R24 ;  /* 0x000000160418723c */ /* 0x000fe20000041818 */
[----:B------:R-:W-:-:S02]  /*9390*/  ISETP.LT.OR P0, PT, R2, R199, P0 ;  /* 0x000000c70200720c */ /* 0x000fc40000701670 */
[-C--:B------:R-:W-:Y:S01]  /*93a0*/  ISETP.LT.OR P3, PT, R2, R196.reuse, P3 ;  /* 0x000000c40200720c */ /* 0x080fe20001f61670 */
[C---:B------:R-:W-:Y:S01]  /*93b0*/  VIADD R2, R0.reuse, 0x39 ;  /* 0x0000003900027836 */ /* 0x040fe20000000000 */
[----:B------:R-:W-:Y:S01]  /*93c0*/  ISETP.LT.OR P5, PT, R3, R196, P5 ;  /* 0x000000c40300720c */ /* 0x000fe20002fa1670 */
[----:B------:R-:W-:Y:S01]  /*93d0*/  VIADD R3, R0, 0x40 ;  /* 0x0000004000037836 */ /* 0x000fe20000000000 */
[----:B------:R-:W-:Y:S01]  /*93e0*/  FSEL R214, R75, -INF , !P2 ;  /* 0xff8000004bd67808 */ /* 0x000fe20005000000 */
[----:B------:R-:W-:Y:S01]  /*93f0*/  HMMA.16816.F32.BF16 R56, R8, R22, R44 ;  /* 0x000000160838723c */ /* 0x000fe2000004182c */
[----:B------:R-:W-:Y:S01]  /*9400*/  FSEL R212, R74, -INF , !P5 ;  /* 0xff8000004ad47808 */ /* 0x000fe20006800000 */
[----:B------:R-:W1:Y:S01]  /*9410*/  LDSM.16.M88.4 R44, [R135+0x3800] ;  /* 0x00380000872c783b */ /* 0x000e620000000200 */
[----:B------:R-:W-:Y:S02]  /*9420*/  FSEL R114, R48, -INF , !P0 ;  /* 0xff80000030727808 */ /* 0x000fe40004000000 */
[----:B------:R-:W-:Y:S01]  /*9430*/  FSEL R217, R50, -INF , !P3 ;  /* 0xff80000032d97808 */ /* 0x000fe20005800000 */
[----:B------:R-:W-:Y:S01]  /*9440*/  HMMA.16816.F32.BF16 R20, R12, R34, RZ ;  /* 0x000000220c14723c */ /* 0x000fe200000418ff */
[----:B------:R-:W-:-:S02]  /*9450*/  ISETP.GE.AND P5, PT, R2, R203, PT ;  /* 0x000000cb0200720c */ /* 0x000fc40003fa6270 */
[C---:B------:R-:W-:Y:S02]  /*9460*/  ISETP.GE.AND P2, PT, R2.reuse, R201, PT ;  /* 0x000000c90200720c */ /* 0x040fe40003f46270 */
[C---:B------:R-:W-:Y:S02]  /*9470*/  ISETP.GE.AND P0, PT, R2.reuse, R200, PT ;  /* 0x000000c80200720c */ /* 0x040fe40003f06270 */
[C---:B------:R-:W-:Y:S02]  /*9480*/  ISETP.GE.AND P3, PT, R2.reuse, R202, PT ;  /* 0x000000ca0200720c */ /* 0x040fe40003f66270 */
[C---:B------:R-:W-:Y:S02]  /*9490*/  ISETP.LT.OR P5, PT, R2.reuse, R198, P5 ;  /* 0x000000c60200720c */ /* 0x040fe40002fa1670 */
[C---:B------:R-:W-:Y:S02]  /*94a0*/  ISETP.LT.OR P2, PT, R2.reuse, R199, P2 ;  /* 0x000000c70200720c */ /* 0x040fe40001741670 */
[----:B------:R-:W-:-:S02]  /*94b0*/  ISETP.LT.OR P0, PT, R2, R196, P0 ;  /* 0x000000c40200720c */ /* 0x000fc40000701670 */
[----:B------:R-:W-:Y:S01]  /*94c0*/  ISETP.LT.OR P3, PT, R2, R197, P3 ;  /* 0x000000c50200720c */ /* 0x000fe20001f61670 */
[----:B------:R-:W-:Y:S01]  /*94d0*/  VIADD R2, R0, 0x41 ;  /* 0x0000004100027836 */ /* 0x000fe20000000000 */
[----:B------:R-:W-:Y:S02]  /*94e0*/  FSEL R113, R49, -INF , !P2 ;  /* 0xff80000031717808 */ /* 0x000fe40005000000 */
[----:B------:R-:W-:Y:S02]  /*94f0*/  FSEL R89, R63, -INF , !P3 ;  /* 0xff8000003f597808 */ /* 0x000fe40005800000 */
[CC--:B------:R-:W-:Y:S02]  /*9500*/  ISETP.GE.AND P3, PT, R3.reuse, R203.reuse, PT ;  /* 0x000000cb0300720c */ /* 0x0c0fe40003f66270 */
[----:B------:R-:W-:Y:S02]  /*9510*/  ISETP.GE.AND P2, PT, R2, R203, PT ;  /* 0x000000cb0200720c */ /* 0x000fe40003f46270 */
[----:B------:R-:W-:-:S02]  /*9520*/  ISETP.LT.OR P3, PT, R3, R198, P3 ;  /* 0x000000c60300720c */ /* 0x000fc40001f61670 */
[----:B------:R-:W-:Y:S02]  /*9530*/  ISETP.LT.OR P2, PT, R2, R198, P2 ;  /* 0x000000c60200720c */ /* 0x000fe40001741670 */
[----:B------:R-:W-:Y:S02]  /*9540*/  FSEL R88, R62, -INF , !P4 ;  /* 0xff8000003e587808 */ /* 0x000fe40006000000 */
[----:B------:R-:W-:Y:S02]  /*9550*/  FSEL R76, R64, -INF , !P3 ;  /* 0xff800000404c7808 */ /* 0x000fe40005800000 */
[----:B------:R-:W-:Y:S02]  /*9560*/  FSEL R79, R65, -INF , !P2 ;  /* 0xff800000414f7808 */ /* 0x000fe40005000000 */
[----:B------:R-:W-:Y:S02]  /*9570*/  FSEL R219, R51, -INF , !P0 ;  /* 0xff80000033db7808 */ /* 0x000fe40004000000 */
[----:B------:R-:W-:Y:S01]  /*9580*/  FSEL R77, R60, -INF , !P6 ;  /* 0xff8000003c4d7808 */ /* 0x000fe20007000000 */
[----:B------:R-:W-:Y:S01]  /*9590*/  HMMA.16816.F32.BF16 R48, R12, R32, RZ ;  /* 0x000000200c30723c */ /* 0x000fe200000418ff */
[----:B------:R-:W-:-:S02]  /*95a0*/  ISETP.GE.AND P4, PT, R2, R202, PT ;  /* 0x000000ca0200720c */ /* 0x000fc40003f86270 */
[CC--:B------:R-:W-:Y:S02]  /*95b0*/  ISETP.GE.AND P3, PT, R2.reuse, R201.reuse, PT ;  /* 0x000000c90200720c */ /* 0x0c0fe40003f66270 */
[C---:B------:R-:W-:Y:S01]  /*95c0*/  ISETP.GE.AND P2, PT, R2.reuse, R200, PT ;  /* 0x000000c80200720c */ /* 0x040fe20003f46270 */
[----:B------:R-:W-:Y:S01]  /*95d0*/  HMMA.16816.F32.BF16 R32, R16, R34, RZ ;  /* 0x000000221020723c */ /* 0x000fe200000418ff */
[C---:B------:R-:W-:Y:S02]  /*95e0*/  ISETP.GE.AND P6, PT, R3.reuse, R202, PT ;  /* 0x000000ca0300720c */ /* 0x040fe40003fc6270 */
[----:B------:R-:W-:Y:S02]  /*95f0*/  ISETP.GE.AND P0, PT, R3, R201, PT ;  /* 0x000000c90300720c */ /* 0x000fe40003f06270 */
[C---:B------:R-:W-:Y:S02]  /*9600*/  ISETP.LT.OR P4, PT, R2.reuse, R197, P4 ;  /* 0x000000c50200720c */ /* 0x040fe40002781670 */
[----:B------:R-:W-:-:S02]  /*9610*/  ISETP.LT.OR P3, PT, R2, R199, P3 ;  /* 0x000000c70200720c */ /* 0x000fc40001f61670 */
[----:B------:R-:W-:Y:S01]  /*9620*/  ISETP.LT.OR P2, PT, R2, R196, P2 ;  /* 0x000000c40200720c */ /* 0x000fe20001741670 */
[----:B------:R-:W-:Y:S01]  /*9630*/  VIADD R2, R0, 0x48 ;  /* 0x0000004800027836 */ /* 0x000fe20000000000 */
[C---:B------:R-:W-:Y:S02]  /*9640*/  ISETP.LT.OR P6, PT, R3.reuse, R197, P6 ;  /* 0x000000c50300720c */ /* 0x040fe400037c1670 */
[----:B------:R-:W-:Y:S02]  /*9650*/  ISETP.LT.OR P0, PT, R3, R199, P0 ;  /* 0x000000c70300720c */ /* 0x000fe40000701670 */
[----:B------:R-:W-:Y:S02]  /*9660*/  FSEL R86, R66, -INF , !P6 ;  /* 0xff80000042567808 */ /* 0x000fe40007000000 */
[----:B------:R-:W-:Y:S01]  /*9670*/  FSEL R87, R67, -INF , !P4 ;  /* 0xff80000043577808 */ /* 0x000fe20006000000 */
[----:B--2---:R-:W-:Y:S01]  /*9680*/  HMMA.16816.F32.BF16 R72, R4, R28, R48 ;  /* 0x0000001c0448723c */ /* 0x004fe20000041830 */
[----:B------:R-:W-:-:S02]  /*9690*/  FSEL R110, R68, -INF , !P0 ;  /* 0xff800000446e7808 */ /* 0x000fc40004000000 */
[----:B------:R-:W-:Y:S02]  /*96a0*/  FSEL R125, R69, -INF , !P3 ;  /* 0xff800000457d7808 */ /* 0x000fe40005800000 */
[C---:B------:R-:W-:Y:S01]  /*96b0*/  ISETP.GE.AND P6, PT, R2.reuse, R203, PT ;  /* 0x000000cb0200720c */ /* 0x040fe20003fc6270 */
[----:B------:R-:W-:Y:S01]  /*96c0*/  HMMA.16816.F32.BF16 R32, R8, R30, R32 ;  /* 0x0000001e0820723c */ /* 0x000fe20000041820 */
[C---:B------:R-:W-:Y:S02]  /*96d0*/  ISETP.GE.AND P4, PT, R2.reuse, R202, PT ;  /* 0x000000ca0200720c */ /* 0x040fe40003f86270 */
[C---:B------:R-:W-:Y:S02]  /*96e0*/  ISETP.GE.AND P0, PT, R2.reuse, R201, PT ;  /* 0x000000c90200720c */ /* 0x040fe40003f06270 */
[C---:B------:R-:W-:Y:S01]  /*96f0*/  ISETP.GE.AND P3, PT, R2.reuse, R200, PT ;  /* 0x000000c80200720c */ /* 0x040fe20003f66270 */
[----:B-1----:R-:W-:Y:S01]  /*9700*/  HMMA.16816.F32.BF16 R48, R12, R44, RZ ;  /* 0x0000002c0c30723c */ /* 0x002fe200000418ff */
        /* <DEDUP_REMOVED lines=8> */
[C---:B------:R-:W-:Y:S01]  /*9790*/  ISETP.GE.AND P2, PT, R2.reuse, R201, PT ;  /* 0x000000c90200720c */ /* 0x040fe20003f46270 */
[----:B------:R-:W-:Y:S01]  /*97a0*/  HMMA.16816.F32.BF16 R60, R8, R28, R52 ;  /* 0x0000001c083c723c */ /* 0x000fe20000041834 */
[CC--:B------:R-:W-:Y:S02]  /*97b0*/  ISETP.GE.AND P0, PT, R2.reuse, R200.reuse, PT ;  /* 0x000000c80200720c */ /* 0x0c0fe40003f06270 */
[C---:B------:R-:W-:Y:S02]  /*97c0*/  ISETP.GE.AND P5, PT, R3.reuse, R200, PT ;  /* 0x000000c80300720c */ /* 0x040fe40003fa6270 */
[C---:B------:R-:W-:Y:S01]  /*97d0*/  ISETP.LT.OR P2, PT, R2.reuse, R199, P2 ;  /* 0x000000c70200720c */ /* 0x040fe20001741670 */
[----:B------:R-:W-:Y:S01]  /*97e0*/  HMMA.16816.F32.BF16 R52, R16, R44, RZ ;  /* 0x0000002c1034723c */ /* 0x000fe200000418ff */
[-C--:B------:R-:W-:Y:S02]  /*97f0*/  ISETP.LT.OR P0, PT, R2, R196.reuse, P0 ;  /* 0x000000c40200720c */ /* 0x080fe40000701670 */
[----:B------:R-:W-:Y:S01]  /*9800*/  ISETP.LT.OR P5, PT, R3, R196, P5 ;  /* 0x000000c40300720c */ /* 0x000fe20002fa1670 */
[----:B------:R-:W-:Y:S01]  /*9810*/  VIADD R3, R0, 0x50 ;  /* 0x0000005000037836 */ /* 0x000fe20000000000 */
[----:B------:R-:W-:-:S02]  /*9820*/  FSEL R221, R26, -INF , !P3 ;  /* 0xff8000001add7808 */ /* 0x000fc40005800000 */
[----:B------:R-:W-:Y:S02]  /*9830*/  FSEL R128, R25, -INF , !P2 ;  /* 0xff80000019807808 */ /* 0x000fe40005000000 */
[----:B------:R-:W-:Y:S02]  /*9840*/  FSEL R223, R27, -INF , !P0 ;  /* 0xff8000001bdf7808 */ /* 0x000fe40004000000 */
[----:B------:R-:W-:Y:S01]  /*9850*/  FSEL R216, R70, -INF , !P5 ;  /* 0xff80000046d87808 */ /* 0x000fe20006800000 */
[----:B------:R-:W1:Y:S01]  /*9860*/  LDSM.16.M88.4 R24, [R190] ;  /* 0x00000000be18783b */ /* 0x000e620000000200 */
[C---:B------:R-:W-:Y:S02]  /*9870*/  ISETP.GE.AND P5, PT, R2.reuse, R203, PT ;  /* 0x000000cb0200720c */ /* 0x040fe40003fa6270 */
[C---:B------:R-:W-:Y:S02]  /*9880*/  ISETP.GE.AND P3, PT, R2.reuse, R202, PT ;  /* 0x000000ca0200720c */ /* 0x040fe40003f66270 */
[----:B------:R-:W-:-:S02]  /*9890*/  ISETP.LT.OR P5, PT, R2, R198, P5 ;  /* 0x000000c60200720c */ /* 0x000fc40002fa1670 */
[----:B------:R-:W-:Y:S01]  /*98a0*/  ISETP.LT.OR P3, PT, R2, R197, P3 ;  /* 0x000000c50200720c */ /* 0x000fe20001f61670 */
[----:B------:R-:W-:Y:S01]  /*98b0*/  VIADD R2, R0, 0x51 ;  /* 0x0000005100027836 */ /* 0x000fe20000000000 */
[----:B------:R-:W-:Y:S02]  /*98c0*/  FSEL R69, R56, -INF , !P6 ;  /* 0xff80000038457808 */ /* 0x000fe40007000000 */
[----:B------:R-:W-:Y:S02]  /*98d0*/  FSEL R83, R58, -INF , !P4 ;  /* 0xff8000003a537808 */ /* 0x000fe40006000000 */
[----:B------:R-:W-:Y:S02]  /*98e0*/  FSEL R68, R57, -INF , !P5 ;  /* 0xff80000039447808 */ /* 0x000fe40006800000 */
[----:B------:R-:W-:Y:S02]  /*98f0*/  FSEL R85, R59, -INF , !P3 ;  /* 0xff8000003b557808 */ /* 0x000fe40005800000 */
[----:B------:R-:W-:Y:S01]  /*9900*/  HMMA.16816.F32.BF16 R56, R4, R30, R20 ;  /* 0x0000001e0438723c */ /* 0x000fe20000041814 */
[----:B------:R-:W2:Y:S01]  /*9910*/  LDSM.16.M88.4 R28, [R135+0x3c00] ;  /* 0x003c0000871c783b */ /* 0x000ea20000000200 */
[----:B------:R-:W-:-:S02]  /*9920*/  ISETP.GE.AND P3, PT, R3, R203, PT ;  /* 0x000000cb0300720c */ /* 0x000fc40003f66270 */
[----:B------:R-:W-:Y:S01]  /*9930*/  ISETP.GE.AND P5, PT, R2, R203, PT ;  /* 0x000000cb0200720c */ /* 0x000fe20003fa6270 */
[----:B------:R-:W3:Y:S01]  /*9940*/  LDSM.16.M88.4 R20, [R189] ;  /* 0x00000000bd14783b */ /* 0x000ee20000000200 */
[----:B------:R-:W-:Y:S01]  /*9950*/  ISETP.LT.OR P3, PT, R3, R198, P3 ;  /* 0x000000c60300720c */ /* 0x000fe20001f61670 */
[----:B------:R-:W-:-:S04]  /*9960*/  DEPBAR.LE SB0, 0x0 ;  /* 0x000080000000791a */ /* 0x000fc80000000000 */
[----:B------:R-:W-:Y:S01]  /*9970*/  BAR.SYNC.DEFER_BLOCKING 0x0 ;  /* 0x0000000000007b1d */ /* 0x000fe20000010000 */
[----:B------:R-:W-:Y:S02]  /*9980*/  ISETP.LT.OR P5, PT, R2, R198, P5 ;  /* 0x000000c60200720c */ /* 0x000fe40002fa1670 */
[----:B------:R-:W-:Y:S02]  /*9990*/  FSEL R43, R60, -INF , !P3 ;  /* 0xff8000003c2b7808 */ /* 0x000fe40005800000 */
[----:B------:R-:W-:Y:S02]  /*99a0*/  FSEL R42, R61, -INF , !P5 ;  /* 0xff8000003d2a7808 */ /* 0x000fe40006800000 */
[C---:B------:R-:W-:Y:S02]  /*99b0*/  ISETP.GE.AND P0, PT, R2.reuse, R202, PT ;  /* 0x000000ca0200720c */ /* 0x040fe40003f06270 */
[C---:B------:R-:W-:Y:S02]  /*99c0*/  ISETP.GE.AND P3, PT, R2.reuse, R201, PT ;  /* 0x000000c90200720c */ /* 0x040fe40003f66270 */
[----:B------:R-:W-:Y:S01]  /*99d0*/  ISETP.GE.AND P5, PT, R2, R200, PT ;  /* 0x000000c80200720c */ /* 0x000fe20003fa6270 */
[----:B-1----:R-:W-:Y:S01]  /*99e0*/  HMMA.16816.F32.BF16 R64, R4, R24, R48 ;  /* 0x000000180440723c */ /* 0x002fe20000041830 */
        /* <DEDUP_REMOVED lines=10> */
[----:B--2---:R-:W-:Y:S01]  /*9a90*/  HMMA.16816.F32.BF16 R48, R16, R28, RZ ;  /* 0x0000001c1030723c */ /* 0x004fe200000418ff */
[----:B------:R-:W-:Y:S02]  /*9aa0*/  FSEL R130, R72, -INF , !P4 ;  /* 0xff80000048827808 */ /* 0x000fe40006000000 */
[----:B------:R-:W-:Y:S02]  /*9ab0*/  FSEL R134, R73, -INF , !P3 ;  /* 0xff80000049867808 */ /* 0x000fe40005800000 */
[C---:B------:R-:W-:Y:S01]  /*9ac0*/  ISETP.GE.AND P2, PT, R2.reuse, R203, PT ;  /* 0x000000cb0200720c */ /* 0x040fe20003f46270 */
[----:B------:R-:W-:Y:S01]  /*9ad0*/  HMMA.16816.F32.BF16 R60, R8, R24, R52 ;  /* 0x00000018083c723c */ /* 0x000fe20000041834 */
[----:B------:R-:W-:-:S02]  /*9ae0*/  ISETP.GE.AND P0, PT, R2, R202, PT ;  /* 0x000000ca0200720c */ /* 0x000fc40003f06270 */
[C---:B------:R-:W-:Y:S02]  /*9af0*/  ISETP.GE.AND P4, PT, R2.reuse, R201, PT ;  /* 0x000000c90200720c */ /* 0x040fe40003f86270 */
[CC--:B------:R-:W-:Y:S01]  /*9b00*/  ISETP.GE.AND P3, PT, R2.reuse, R200.reuse, PT ;  /* 0x000000c80200720c */ /* 0x0c0fe20003f66270 */
[-C--:B------:R-:W-:Y:S01]  /*9b10*/  HMMA.16816.F32.BF16 R52, R16, R46.reuse, RZ ;  /* 0x0000002e1034723c */ /* 0x080fe200000418ff */
[----:B------:R-:W-:Y:S02]  /*9b20*/  ISETP.GE.AND P6, PT, R3, R200, PT ;  /* 0x000000c80300720c */ /* 0x000fe40003fc6270 */
[C---:B------:R-:W-:Y:S02]  /*9b30*/  ISETP.LT.OR P2, PT, R2.reuse, R198, P2 ;  /* 0x000000c60200720c */ /* 0x040fe40001741670 */
[C---:B------:R-:W-:Y:S01]  /*9b40*/  ISETP.LT.OR P0, PT, R2.reuse, R197, P0 ;  /* 0x000000c50200720c */ /* 0x040fe20000701670 */
[----:B------:R-:W-:Y:S01]  /*9b50*/  HMMA.16816.F32.BF16 R44, R12, R46, RZ ;  /* 0x0000002e0c2c723c */ /* 0x000fe200000418ff */
[----:B------:R-:W-:-:S02]  /*9b60*/  ISETP.LT.OR P4, PT, R2, R199, P4 ;  /* 0x000000c70200720c */ /* 0x000fc40002781670 */
[-C--:B------:R-:W-:Y:S01]  /*9b70*/  ISETP.LT.OR P3, PT, R2, R196.reuse, P3 ;  /* 0x000000c40200720c */ /* 0x080fe20001f61670 */
[C---:B------:R-:W-:Y:S01]  /*9b80*/  VIADD R2, R0.reuse, 0x59 ;  /* 0x0000005900027836 */ /* 0x040fe20000000000 */
[----:B------:R-:W-:Y:S01]  /*9b90*/  ISETP.LT.OR P6, PT, R3, R196, P6 ;  /* 0x000000c40300720c */ /* 0x000fe200037c1670 */
[----:B------:R-:W-:Y:S01]  /*9ba0*/  VIADD R3, R0, 0x60 ;  /* 0x0000006000037836 */ /* 0x000fe20000000000 */
[----:B------:R-:W-:Y:S01]  /*9bb0*/  FSEL R222, R75, -INF , !P5 ;  /* 0xff8000004bde7808 */ /* 0x000fe20006800000 */
[----:B---3--:R-:W-:Y:S01]  /*9bc0*/  HMMA.16816.F32.BF16 R48, R8, R20, R48 ;  /* 0x000000140830723c */ /* 0x008fe20000041830 */
[----:B------:R-:W-:Y:S02]  /*9bd0*/  FSEL R220, R74, -INF , !P6 ;  /* 0xff8000004adc7808 */ /* 0x000fe40007000000 */
[C---:B------:R-:W-:Y:S02]  /*9be0*/  ISETP.GE.AND P5, PT, R2.reuse, R203, PT ;  /* 0x000000cb0200720c */ /* 0x040fe40003fa6270 */
[C---:B------:R-:W-:Y:S01]  /*9bf0*/  ISETP.GE.AND P6, PT, R2.reuse, R202, PT ;  /* 0x000000ca0200720c */ /* 0x040fe20003fc6270 */
[----:B------:R-:W-:Y:S01]  /*9c00*/  HMMA.16816.F32.BF16 R16, R16, R30, RZ ;  /* 0x0000001e1010723c */ /* 0x000fe200000418ff */
[----:B------:R-:W-:-:S02]  /*9c10*/  ISETP.LT.OR P5, PT, R2, R198, P5 ;  /* 0x000000c60200720c */ /* 0x000fc40002fa1670 */
[----:B------:R-:W-:Y:S02]  /*9c20*/  ISETP.LT.OR P6, PT, R2, R197, P6 ;  /* 0x000000c50200720c */ /* 0x000fe400037c1670 */
[----:B------:R-:W-:Y:S01]  /*9c30*/  FSEL R131, R56, -INF , !P4 ;  /* 0xff80000038837808 */ /* 0x000fe20006000000 */
[-C--:B------:R-:W-:Y:S01]  /*9c40*/  HMMA.16816.F32.BF16 R52, R8, R26.reuse, R52 ;  /* 0x0000001a0834723c */ /* 0x080fe20000041834 */
[----:B------:R-:W-:Y:S02]  /*9c50*/  FSEL R225, R58, -INF , !P3 ;  /* 0xff8000003ae17808 */ /* 0x000fe40005800000 */
[----:B------:R-:W-:Y:S02]  /*9c60*/  FSEL R37, R32, -INF , !P2 ;  /* 0xff80000020257808 */ /* 0x000fe40005000000 */
[----:B------:R-:W-:Y:S01]  /*9c70*/  FSEL R58, R34, -INF , !P0 ;  /* 0xff800000223a7808 */ /* 0x000fe20004000000 */
[----:B------:R-:W-:Y:S01]  /*9c80*/  HMMA.16816.F32.BF16 R24, R4, R26, R44 ;  /* 0x0000001a0418723c */ /* 0x000fe2000004182c */
[----:B------:R-:W-:-:S02]  /*9c90*/  FSEL R36, R33, -INF , !P5 ;  /* 0xff80000021247808 */ /* 0x000fc40006800000 */
[----:B------:R-:W-:Y:S02]  /*9ca0*/  FSEL R56, R35, -INF , !P6 ;  /* 0xff80000023387808 */ /* 0x000fe40007000000 */
[C---:B------:R-:W-:Y:S01]  /*9cb0*/  ISETP.GE.AND P4, PT, R2.reuse, R201, PT ;  /* 0x000000c90200720c */ /* 0x040fe20003f86270 */
[C---:B------:R-:W-:Y:S01]  /*9cc0*/  HMMA.16816.F32.BF16 R32, R12.reuse, R28, RZ ;  /* 0x0000001c0c20723c */ /* 0x040fe200000418ff */
[C---:B------:R-:W-:Y:S02]  /*9cd0*/  ISETP.GE.AND P3, PT, R2.reuse, R200, PT ;  /* 0x000000c80200720c */ /* 0x040fe40003f66270 */
[C---:B------:R-:W-:Y:S02]  /*9ce0*/  ISETP.GE.AND P2, PT, R3.reuse, R203, PT ;  /* 0x000000cb0300720c */ /* 0x040fe40003f46270 */
[----:B------:R-:W-:Y:S01]  /*9cf0*/  ISETP.GE.AND P0, PT, R3, R202, PT ;  /* 0x000000ca0300720c */ /* 0x000fe20003f06270 */
[----:B------:R-:W-:Y:S01]  /*9d00*/  HMMA.16816.F32.BF16 R12, R12, R30, RZ ;  /* 0x0000001e0c0c723c */ /* 0x000fe200000418ff */
[----:B------:R-:W-:-:S02]  /*9d10*/  ISETP.LT.OR P4, PT, R2, R199, P4 ;  /* 0x000000c70200720c */ /* 0x000fc40002781670 */
[----:B------:R-:W-:Y:S01]  /*9d20*/  ISETP.LT.OR P3, PT, R2, R196, P3 ;  /* 0x000000c40200720c */ /* 0x000fe20001f61670 */
[----:B------:R-:W-:Y:S01]  /*9d30*/  VIADD R2, R0, 0x61 ;  /* 0x0000006100027836 */ /* 0x000fe20000000000 */
[C---:B------:R-:W-:Y:S01]  /*9d40*/  ISETP.LT.OR P2, PT, R3.reuse, R198, P2 ;  /* 0x000000c60300720c */ /* 0x040fe20001741670 */
[----:B------:R-:W-:Y:S01]  /*9d50*/  HMMA.16816.F32.BF16 R8, R8, R22, R16 ;  /* 0x000000160808723c */ /* 0x000fe20000041810 */
[----:B------:R-:W-:Y:S02]  /*9d60*/  ISETP.LT.OR P0, PT, R3, R197, P0 ;  /* 0x000000c50300720c */ /* 0x000fe40000701670 */
[----:B------:R-:W-:Y:S02]  /*9d70*/  FSEL R226, R59, -INF , !P3 ;  /* 0xff8000003be27808 */ /* 0x000fe40005800000 */
[----:B------:R-:W-:Y:S02]  /*9d80*/  FSEL R60, R60, -INF , !P2 ;  /* 0xff8000003c3c7808 */ /* 0x000fe40005000000 */
[----:B------:R-:W-:-:S02]  /*9d90*/  FSEL R62, R62, -INF , !P0 ;  /* 0xff8000003e3e7808 */ /* 0x000fc40004000000 */
[----:B------:R-:W-:Y:S02]  /*9da0*/  FSEL R174, R57, -INF , !P4 ;  /* 0xff80000039ae7808 */ /* 0x000fe40006000000 */
[C---:B------:R-:W-:Y:S01]  /*9db0*/  ISETP.GE.AND P6, PT, R2.reuse, R203, PT ;  /* 0x000000cb0200720c */ /* 0x040fe20003fc6270 */
[C---:B------:R-:W-:Y:S01]  /*9dc0*/  HMMA.16816.F32.BF16 R32, R4.reuse, R20, R32 ;  /* 0x000000140420723c */ /* 0x040fe20000041820 */
[C---:B------:R-:W-:Y:S02]  /*9dd0*/  ISETP.GE.AND P3, PT, R2.reuse, R202, PT ;  /* 0x000000ca0200720c */ /* 0x040fe40003f66270 */
[CC--:B------:R-:W-:Y:S02]  /*9de0*/  ISETP.GE.AND P2, PT, R2.reuse, R201.reuse, PT ;  /* 0x000000c90200720c */ /* 0x0c0fe40003f46270 */
[-C--:B------:R-:W-:Y:S01]  /*9df0*/  ISETP.GE.AND P0, PT, R2, R200.reuse, PT ;  /* 0x000000c80200720c */ /* 0x080fe20003f06270 */
[----:B------:R-:W-:Y:S01]  /*9e00*/  HMMA.16816.F32.BF16 R4, R4, R22, R12 ;  /* 0x000000160404723c */ /* 0x000fe2000004180c */
[C---:B------:R-:W-:Y:S01]  /*9e10*/  ISETP.GE.AND P5, PT, R3.reuse, R201, PT ;  /* 0x000000c90300720c */ /* 0x040fe20003fa6270 */
[----:B------:R-:W-:Y:S01]  /*9e20*/  VIADD R20, R0, 0x69 ;  /* 0x0000006900147836 */ /* 0x000fe20000000000 */
[----:B------:R-:W-:-:S02]  /*9e30*/  ISETP.GE.AND P4, PT, R3, R200, PT ;  /* 0x000000c80300720c */ /* 0x000fc40003f86270 */
[C---:B------:R-:W-:Y:S02]  /*9e40*/  ISETP.LT.OR P6, PT, R2.reuse, R198, P6 ;  /* 0x000000c60200720c */ /* 0x040fe400037c1670 */
[C---:B------:R-:W-:Y:S02]  /*9e50*/  ISETP.LT.OR P3, PT, R2.reuse, R197, P3 ;  /* 0x000000c50200720c */ /* 0x040fe40001f61670 */
[CC--:B------:R-:W-:Y:S02]  /*9e60*/  ISETP.LT.OR P2, PT, R2.reuse, R199.reuse, P2 ;  /* 0x000000c70200720c */ /* 0x0c0fe40001741670 */
[-C--:B------:R-:W-:Y:S01]  /*9e70*/  ISETP.LT.OR P0, PT, R2, R196.reuse, P0 ;  /* 0x000000c40200720c */ /* 0x080fe20000701670 */
[C---:B------:R-:W-:Y:S01]  /*9e80*/  VIADD R2, R0.reuse, 0x68 ;  /* 0x0000006800027836 */ /* 0x040fe20000000000 */
[C---:B------:R-:W-:Y:S02]  /*9e90*/  ISETP.LT.OR P5, PT, R3.reuse, R199, P5 ;  /* 0x000000c70300720c */ /* 0x040fe40002fa1670 */
[----:B------:R-:W-:Y:S01]  /*9ea0*/  ISETP.LT.OR P4, PT, R3, R196, P4 ;  /* 0x000000c40300720c */ /* 0x000fe20002781670 */
[----:B------:R-:W-:Y:S01]  /*9eb0*/  VIADD R3, R0, 0x70 ;  /* 0x0000007000037836 */ /* 0x000fe20000000000 */
[----:B------:R-:W-:-:S02]  /*9ec0*/  FSEL R61, R61, -INF , !P6 ;  /* 0xff8000003d3d7808 */ /* 0x000fc40007000000 */
[----:B------:R-:W-:Y:S02]  /*9ed0*/  FSEL R63, R63, -INF , !P3 ;  /* 0xff8000003f3f7808 */ /* 0x000fe40005800000 */
[----:B------:R-:W-:Y:S02]  /*9ee0*/  FSEL R59, R64, -INF , !P5 ;  /* 0xff800000403b7808 */ /* 0x000fe40006800000 */
[----:B------:R-:W-:Y:S02]  /*9ef0*/  FSEL R230, R66, -INF , !P4 ;  /* 0xff80000042e67808 */ /* 0x000fe40006000000 */
[C---:B------:R-:W-:Y:S02]  /*9f00*/  ISETP.GE.AND P3, PT, R2.reuse, R203, PT ;  /* 0x000000cb0200720c */ /* 0x040fe40003f66270 */
[C---:B------:R-:W-:Y:S02]  /*9f10*/  ISETP.GE.AND P6, PT, R2.reuse, R202, PT ;  /* 0x000000ca0200720c */ /* 0x040fe40003fc6270 */
[----:B------:R-:W-:-:S02]  /*9f20*/  ISETP.GE.AND P5, PT, R2, R201, PT ;  /* 0x000000c90200720c */ /* 0x000fc40003fa6270 */
[-C--:B------:R-:W-:Y:S02]  /*9f30*/  ISETP.GE.AND P4, PT, R2, R200.reuse, PT ;  /* 0x000000c80200720c */ /* 0x080fe40003f86270 */
[----:B------:R-:W-:Y:S02]  /*9f40*/  FSEL R57, R65, -INF , !P2 ;  /* 0xff80000041397808 */ /* 0x000fe40005000000 */
[----:B------:R-:W-:Y:S02]  /*9f50*/  FSEL R228, R67, -INF , !P0 ;  /* 0xff80000043e47808 */ /* 0x000fe40004000000 */
[C---:B------:R-:W-:Y:S02]  /*9f60*/  ISETP.GE.AND P2, PT, R20.reuse, R201, PT ;  /* 0x000000c91400720c */ /* 0x040fe40003f46270 */
[----:B------:R-:W-:Y:S02]  /*9f70*/  ISETP.GE.AND P0, PT, R20, R200, PT ;  /* 0x000000c81400720c */ /* 0x000fe40003f06270 */
[----:B------:R-:W-:-:S02]  /*9f80*/  ISETP.LT.OR P3, PT, R2, R198, P3 ;  /* 0x000000c60200720c */ /* 0x000fc40001f61670 */
[C---:B------:R-:W-:Y:S02]  /*9f90*/  ISETP.LT.OR P6, PT, R2.reuse, R197, P6 ;  /* 0x000000c50200720c */ /* 0x040fe400037c1670 */
[CC--:B------:R-:W-:Y:S02]  /*9fa0*/  ISETP.LT.OR P5, PT, R2.reuse, R199.reuse, P5 ;  /* 0x000000c70200720c */ /* 0x0c0fe40002fa1670 */
[-C--:B------:R-:W-:Y:S01]  /*9fb0*/  ISETP.LT.OR P4, PT, R2, R196.reuse, P4 ;  /* 0x000000c40200720c */ /* 0x080fe20002781670 */
[----:B------:R-:W-:Y:S01]  /*9fc0*/  VIADD R2, R0, 0x71 ;  /* 0x0000007100027836 */ /* 0x000fe20000000000 */
[C---:B------:R-:W-:Y:S02]  /*9fd0*/  ISETP.LT.OR P2, PT, R20.reuse, R199, P2 ;  /* 0x000000c71400720c */ /* 0x040fe40001741670 */
[----:B------:R-:W-:Y:S02]  /*9fe0*/  ISETP.LT.OR P0, PT, R20, R196, P0 ;  /* 0x000000c41400720c */ /* 0x000fe40000701670 */
[----:B------:R-:W-:-:S02]  /*9ff0*/  FSEL R233, R26, -INF , !P4 ;  /* 0xff8000001ae97808 */ /* 0x000fc40006000000 */
[----:B------:R-:W-:Y:S02]  /*a000*/  FSEL R182, R25, -INF , !P2 ;  /* 0xff80000019b67808 */ /* 0x000fe40005000000 */
[----:B------:R-:W-:Y:S02]  /*a010*/  FSEL R231, R27, -INF , !P0 ;  /* 0xff8000001be77808 */ /* 0x000fe40004000000 */
[C---:B------:R-:W-:Y:S02]  /*a020*/  ISETP.GE.AND P4, PT, R3.reuse, R201, PT ;  /* 0x000000c90300720c */ /* 0x040fe40003f86270 */
[C---:B------:R-:W-:Y:S02]  /*a030*/  ISETP.GE.AND P2, PT, R3.reuse, R200, PT ;  /* 0x000000c80300720c */ /* 0x040fe40003f46270 */
[----:B------:R-:W-:Y:S02]  /*a040*/  ISETP.GE.AND P0, PT, R2, R203, PT ;  /* 0x000000cb0200720c */ /* 0x000fe40003f06270 */
[----:B------:R-:W-:-:S02]  /*a050*/  ISETP.LT.OR P4, PT, R3, R199, P4 ;  /* 0x000000c70300720c */ /* 0x000fc40002781670 */
[----:B------:R-:W-:Y:S02]  /*a060*/  ISETP.LT.OR P2, PT, R3, R196, P2 ;  /* 0x000000c40300720c */ /* 0x000fe40001741670 */
[----:B------:R-:W-:Y:S02]  /*a070*/  ISETP.LT.OR P0, PT, R2, R198, P0 ;  /* 0x000000c60200720c */ /* 0x000fe40000701670 */
        /* <DEDUP_REMOVED lines=8> */
[----:B------:R-:W-:Y:S02]  /*a100*/  ISETP.LT.OR P3, PT, R3, R198, P3 ;  /* 0x000000c60300720c */ /* 0x000fe40001f61670 */
[----:B------:R-:W-:-:S02]  /*a110*/  ISETP.LT.OR P4, PT, R2, R197, P4 ;  /* 0x000000c50200720c */ /* 0x000fc40002781670 */
[C---:B------:R-:W-:Y:S02]  /*a120*/  ISETP.LT.OR P2, PT, R2.reuse, R199, P2 ;  /* 0x000000c70200720c */ /* 0x040fe40001741670 */
[----:B------:R-:W-:Y:S01]  /*a130*/  ISETP.LT.OR P0, PT, R2, R196, P0 ;  /* 0x000000c40200720c */ /* 0x000fe20000701670 */
[----:B------:R-:W-:Y:S01]  /*a140*/  VIADD R2, R0, 0x78 ;  /* 0x0000007800027836 */ /* 0x000fe20000000000 */
[----:B------:R-:W-:Y:S01]  /*a150*/  FSEL R178, R24, -INF , !P5 ;  /* 0xff80000018b27808 */ /* 0x000fe20006800000 */
[----:B------:R-:W-:Y:S01]  /*a160*/  VIADD R0, R0, 0x79 ;  /* 0x0000007900007836 */ /* 0x000fe20000000000 */
[----:B------:R-:W-:Y:S02]  /*a170*/  FSEL R48, R48, -INF , !P3 ;  /* 0xff80000030307808 */ /* 0x000fe40005800000 */
[----:B------:R-:W-:Y:S02]  /*a180*/  ISETP.GE.AND P5, PT, R3, R202, PT ;  /* 0x000000ca0300720c */ /* 0x000fe40003fa6270 */
[----:B------:R-:W-:-:S02]  /*a190*/  ISETP.GE.AND P3, PT, R20, R203, PT ;  /* 0x000000cb1400720c */ /* 0x000fc40003f66270 */
[----:B------:R-:W-:Y:S02]  /*a1a0*/  FSEL R224, R35, -INF , !P0 ;  /* 0xff80000023e07808 */ /* 0x000fe40004000000 */
[----:B------:R-:W-:Y:S02]  /*a1b0*/  ISETP.GE.AND P0, PT, R0, R201, PT ;  /* 0x000000c90000720c */ /* 0x000fe40003f06270 */
[----:B------:R-:W-:Y:S02]  /*a1c0*/  ISETP.LT.OR P5, PT, R3, R197, P5 ;  /* 0x000000c50300720c */ /* 0x000fe40002fa1670 */
[----:B------:R-:W-:Y:S02]  /*a1d0*/  ISETP.LT.OR P3, PT, R20, R198, P3 ;  /* 0x000000c61400720c */ /* 0x000fe40001f61670 */
[----:B------:R-:W-:Y:S02]  /*a1e0*/  ISETP.LT.OR P0, PT, R0, R199, P0 ;  /* 0x000000c70000720c */ /* 0x000fe40000701670 */
[----:B------:R-:W-:-:S02]  /*a1f0*/  FSEL R50, R50, -INF , !P5 ;  /* 0xff80000032327808 */ /* 0x000fc40006800000 */
[----:B------:R-:W-:Y:S02]  /*a200*/  FSEL R53, R53, -INF , !P3 ;  /* 0xff80000035357808 */ /* 0x000fe40005800000 */
[----:B------:R-:W-:Y:S02]  /*a210*/  FSEL R207, R33, -INF , !P2 ;  /* 0xff80000021cf7808 */ /* 0x000fe40005000000 */
[----:B------:R-:W-:Y:S02]  /*a220*/  ISETP.GE.AND P5, PT, R20, R202, PT ;  /* 0x000000ca1400720c */ /* 0x000fe40003fa6270 */
[C---:B------:R-:W-:Y:S02]  /*a230*/  ISETP.GE.AND P3, PT, R2.reuse, R201, PT ;  /* 0x000000c90200720c */ /* 0x040fe40003f66270 */
[----:B------:R-:W-:Y:S02]  /*a240*/  ISETP.GE.AND P2, PT, R2, R200, PT ;  /* 0x000000c80200720c */ /* 0x000fe40003f46270 */
[----:B------:R-:W-:-:S02]  /*a250*/  FSEL R206, R5, -INF , !P0 ;  /* 0xff80000005ce7808 */ /* 0x000fc40004000000 */
[----:B------:R-:W-:Y:S02]  /*a260*/  PLOP3.LUT P0, PT, PT, PT, UP0, 0x80, 0x0 ;  /* 0x000000000000781c */ /* 0x000fe40003f0f008 */
[----:B------:R-:W-:Y:S02]  /*a270*/  ISETP.LT.OR P5, PT, R20, R197, P5 ;  /* 0x000000c51400720c */ /* 0x000fe40002fa1670 */
[C---:B------:R-:W-:Y:S02]  /*a280*/  ISETP.LT.OR P3, PT, R2.reuse, R199, P3 ;  /* 0x000000c70200720c */ /* 0x040fe40001f61670 */
[----:B------:R-:W-:Y:S02]  /*a290*/  ISETP.LT.OR P2, PT, R2, R196, P2 ;  /* 0x000000c40200720c */ /* 0x000fe40001741670 */
[----:B------:R-:W-:Y:S02]  /*a2a0*/  FSEL R51, R51, -INF , !P4 ;  /* 0xff80000033337808 */ /* 0x000fe40006000000 */
[----:B------:R-:W-:-:S02]  /*a2b0*/  FSEL R54, R54, -INF , !P6 ;  /* 0xff80000036367808 */ /* 0x000fc40007000000 */
[----:B------:R-:W-:Y:S02]  /*a2c0*/  FSEL R55, R55, -INF , !P5 ;  /* 0xff80000037377808 */ /* 0x000fe40006800000 */
[----:B------:R-:W-:Y:S02]  /*a2d0*/  FSEL R183, R4, -INF , !P3 ;  /* 0xff80000004b77808 */ /* 0x000fe40005800000 */
[----:B------:R-:W-:Y:S02]  /*a2e0*/  FSEL R227, R6, -INF , !P2 ;  /* 0xff80000006e37808 */ /* 0x000fe40005000000 */
[CC--:B------:R-:W-:Y:S02]  /*a2f0*/  ISETP.GE.AND P6, PT, R2.reuse, R203.reuse, PT ;  /* 0x000000cb0200720c */ /* 0x0c0fe40003fc6270 */
[----:B------:R-:W-:Y:S02]  /*a300*/  ISETP.GE.AND P4, PT, R2, R202, PT ;  /* 0x000000ca0200720c */ /* 0x000fe40003f86270 */
[----:B------:R-:W-:-:S02]  /*a310*/  ISETP.GE.AND P5, PT, R0, R203, PT ;  /* 0x000000cb0000720c */ /* 0x000fc40003fa6270 */
[C---:B------:R-:W-:Y:S02]  /*a320*/  ISETP.GE.AND P3, PT, R0.reuse, R202, PT ;  /* 0x000000ca0000720c */ /* 0x040fe40003f66270 */
[----:B------:R-:W-:Y:S02]  /*a330*/  ISETP.GE.AND P2, PT, R0, R200, PT ;  /* 0x000000c80000720c */ /* 0x000fe40003f46270 */
[CC--:B------:R-:W-:Y:S02]  /*a340*/  ISETP.LT.OR P6, PT, R2.reuse, R198.reuse, P6 ;  /* 0x000000c60200720c */ /* 0x0c0fe400037c1670 */
[-C--:B------:R-:W-:Y:S02]  /*a350*/  ISETP.LT.OR P4, PT, R2, R197.reuse, P4 ;  /* 0x000000c50200720c */ /* 0x080fe40002781670 */
[C---:B------:R-:W-:Y:S02]  /*a360*/  ISETP.LT.OR P5, PT, R0.reuse, R198, P5 ;  /* 0x000000c60000720c */ /* 0x040fe40002fa1670 */
[----:B------:R-:W-:-:S02]  /*a370*/  ISETP.LT.OR P3, PT, R0, R197, P3 ;  /* 0x000000c50000720c */ /* 0x000fc40001f61670 */
[----:B------:R-:W-:Y:S02]  /*a380*/  ISETP.LT.OR P2, PT, R0, R196, P2 ;  /* 0x000000c40000720c */ /* 0x000fe40001741670 */
[----:B------:R-:W-:Y:S02]  /*a390*/  FSEL R17, R8, -INF , !P6 ;  /* 0xff80000008117808 */ /* 0x000fe40007000000 */
[----:B------:R-:W-:Y:S02]  /*a3a0*/  FSEL R229, R7, -INF , !P2 ;  /* 0xff80000007e57808 */ /* 0x000fe40005000000 */
[----:B------:R-:W-:Y:S02]  /*a3b0*/  FSEL R209, R10, -INF , !P4 ;  /* 0xff8000000ad17808 */ /* 0x000fe40006000000 */
[----:B------:R-:W-:Y:S02]  /*a3c0*/  FSEL R16, R9, -INF , !P5 ;  /* 0xff80000009107808 */ /* 0x000fe40006800000 */
[----:B------:R-:W-:Y:S01]  /*a3d0*/  FSEL R208, R11, -INF , !P3 ;  /* 0xff8000000bd07808 */ /* 0x000fe20005800000 */
[----:B------:R-:W-:Y:S06]  /*a3e0*/  @!P0 BRA `(.L_x_249) ;  /* 0x0000000000f88947 */ /* 0x000fec0003800000 */
[----:B------:R-:W2:Y:S04]  /*a3f0*/  LDL.64 R250, [R1+0x40] ;  /* 0x0000400001fa7983 */ /* 0x000ea80000100a00 */
[----:B------:R-:W3:Y:S01]  /*a400*/  LDL.64 R242, [R1+0x38] ;  /* 0x0000380001f27983 */ /* 0x000ee20000100a00 */
[----:B------:R-:W-:Y:S01]  /*a410*/  UIADD3 UR18, UR18, -0x3, URZ ;  /* 0xfffffffd12127890 */ /* 0x000fe2000fffe03f */
[----:B------:R-:W1:Y:S01]  /*a420*/  @!P1 LDC.64 R8, c[0x0][0x218] ;  /* 0x00008600ff089b82 */ /* 0x000e620000000a00 */
[----:B------:R-:W-:Y:S01]  /*a430*/  IMAD.U32 R5, RZ, RZ, UR10 ;  /* 0x0000000aff057e24 */ /* 0x000fe2000f8e00ff */
[----:B------:R4:W-:Y:S01]  /*a440*/  @P1 STS [R204+0x2000], RZ ;  /* 0x002000ffcc001388 */ /* 0x0009e20000000800 */
[----:B------:R-:W-:Y:S01]  /*a450*/  USHF.R.S32.HI UR4, URZ, 0x1f, UR18 ;  /* 0x0000001f3f047899 */ /* 0x000fe20008011412 */
[----:B------:R-:W-:Y:S01]  /*a460*/  IMAD.U32 R6, RZ, RZ, UR10 ;  /* 0x0000000aff067e24 */ /* 0x000fe2000f8e00ff */
[----:B------:R-:W-:Y:S01]  /*a470*/  UIMAD.WIDE.U32 UR6, UR18, UR10, URZ ;  /* 0x0000000a120672a5 */ /* 0x000fe2000f8e003f */
[----:B------:R-:W-:Y:S01]  /*a480*/  IMAD.U32 R4, RZ, RZ, UR11 ;  /* 0x0000000bff047e24 */ /* 0x000fe2000f8e00ff */
[----:B------:R-:W-:Y:S01]  /*a490*/  UIMAD UR4, UR4, UR10, URZ ;  /* 0x0000000a040472a4 */ /* 0x000fe2000f8e023f */
[----:B------:R-:W5:Y:S01]  /*a4a0*/  @!P1 LDC.64 R12, c[0x0][0x218] ;  /* 0x00008600ff0c9b82 */ /* 0x000f620000000a00 */
[----:B------:R4:W-:Y:S01]  /*a4b0*/  @P1 STS [R204+0x2004], RZ ;  /* 0x002004ffcc001388 */ /* 0x0009e20000000800 */
[----:B------:R-:W-:Y:S01]  /*a4c0*/  BSSY B0, `(.L_x_250) ;  /* 0x000002f000007945 */ /* 0x000fe20003800000 */
[----:B------:R-:W-:Y:S01]  /*a4d0*/  UIMAD UR4, UR18, UR11, UR4 ;  /* 0x0000000b120472a4 */ /* 0x000fe2000f8e0204 */
[----:B------:R-:W-:Y:S01]  /*a4e0*/  IMAD.U32 R2, RZ, RZ, UR6 ;  /* 0x00000006ff027e24 */ /* 0x000fe2000f8e00ff */
[----:B------:R4:W-:Y:S01]  /*a4f0*/  @P1 STS.64 [R204+0x2008], RZ ;  /* 0x002008ffcc001388 */ /* 0x0009e20000000a00 */
[----:B------:R-:W-:Y:S01]  /*a500*/  IMAD.U32 R3, RZ, RZ, UR6 ;  /* 0x00000006ff037e24 */ /* 0x000fe2000f8e00ff */
[----:B------:R-:W-:Y:S01]  /*a510*/  UIADD3 UR4, UR7, UR4, URZ ;  /* 0x0000000407047290 */ /* 0x000fe2000fffe03f */
[----:B------:R-:W4:Y:S05]  /*a520*/  @!P1 LDC.64 R14, c[0x0][0x218] ;  /* 0x00008600ff0e9b82 */ /* 0x000f2a0000000a00 */
[----:B------:R-:W-:Y:S01]  /*a530*/  IMAD.U32 R0, RZ, RZ, UR4 ;  /* 0x00000004ff007e24 */ /* 0x000fe2000f8e00ff */
[----:B--2---:R-:W-:-:S04]  /*a540*/  LEA R2, P0, R2, R250, 0x7 ;  /* 0x000000fa02027211 */ /* 0x004fc800078038ff */
[----:B---3--:R-:W-:Y:S02]  /*a550*/  LEA.HI.X R3, R3, R243, R0, 0x7, P0 ;  /* 0x000000f303037211 */ /* 0x008fe400000f3c00 */
[----:B------:R-:W-:Y:S02]  /*a560*/  @!P1 LEA R5, P2, R5, R2, 0x6 ;  /* 0x0000000205059211 */ /* 0x000fe400078430ff */
[----:B------:R-:W-:Y:S02]  /*a570*/  @!P1 IADD3 R0, P0, R2, UR28, RZ ;  /* 0x0000001c02009c10 */ /* 0x000fe4000ff1e0ff */
[----:B------:R-:W-:Y:S02]  /*a580*/  @!P1 LEA.HI.X R10, R6, R3, R4, 0x6, P2 ;  /* 0x00000003060a9211 */ /* 0x000fe400010f3404 */
[----:B-1----:R-:W-:Y:S02]  /*a590*/  @!P1 LEA R6, P2, R0, R8, 0x1 ;  /* 0x0000000800069211 */ /* 0x002fe400078408ff */
[----:B------:R-:W-:-:S02]  /*a5a0*/  @!P1 IADD3.X R7, R3, UR27, RZ, P0, !PT ;  /* 0x0000001b03079c10 */ /* 0x000fc400087fe4ff */
[----:B-----5:R-:W-:Y:S02]  /*a5b0*/  @!P1 LEA R8, P3, R2, R12, 0x1 ;  /* 0x0000000c02089211 */ /* 0x020fe400078608ff */
[----:B------:R-:W-:Y:S02]  /*a5c0*/  @!P1 LEA.HI.X R7, R0, R9, R7, 0x1, P2 ;  /* 0x0000000900079211 */ /* 0x000fe400010f0c07 */
[C---:B----4-:R-:W-:Y:S02]  /*a5d0*/  @!P1 LEA R4, P0, R5.reuse, R14, 0x1 ;  /* 0x0000000e05049211 */ /* 0x050fe400078008ff */
[----:B------:R-:W-:Y:S02]  /*a5e0*/  @!P1 LEA.HI.X R9, R2, R13, R3, 0x1, P3 ;  /* 0x0000000d02099211 */ /* 0x000fe400018f0c03 */
[----:B------:R-:W-:-:S03]  /*a5f0*/  @!P1 LEA.HI.X R5, R5, R15, R10, 0x1, P0 ;  /* 0x0000000f05059211 */ /* 0x000fc600000f0c0a */
[----:B------:R-:W-:Y:S01]  /*a600*/  @!PT LDS RZ, [RZ] ;  /* 0x00000000fffff984 */ /* 0x000fe20000000800 */
[----:B------:R-:W-:Y:S01]  /*a610*/  @!PT LDS RZ, [RZ] ;  /* 0x00000000fffff984 */ /* 0x000fe20000000800 */
[----:B------:R-:W-:Y:S01]  /*a620*/  @!PT LDS RZ, [RZ] ;  /* 0x00000000fffff984 */ /* 0x000fe20000000800 */
[----:B------:R1:W-:Y:S04]  /*a630*/  @!P1 LDGSTS.E.BYPASS.LTC128B.128 [R204+0x2000], desc[UR22][R8.64] ;  /* 0x0200000008cc9fae */ /* 0x0003e8000b901d56 */
[----:B------:R1:W-:Y:S04]  /*a640*/  @P1 STS.128 [R204+0x2800], RZ ;  /* 0x002800ffcc001388 */ /* 0x0003e80000000c00 */
        /* <DEDUP_REMOVED lines=9> */
[----:B------:R1:W-:Y:S01]  /*a6e0*/  @P1 STS.128 [R204+0x3800], RZ ;  /* 0x003800ffcc001388 */ /* 0x0003e20000000c00 */
[----:B------:R-:W-:Y:S05]  /*a6f0*/  @P1 BRA `(.L_x_251) ;  /* 0x00000000002c1947 */ /* 0x000fea0003800000 */
[----:B------:R-:W-:Y:S01]  /*a700*/  IMAD.U32 R0, RZ, RZ, UR10 ;  /* 0x0000000aff007e24 */ /* 0x000fe2000f8e00ff */
[----:B------:R-:W-:Y:S01]  /*a710*/  UIMAD UR4, UR11, 0x60, URZ ;  /* 0x000000600b0478a4 */ /* 0x000fe2000f8e023f */
[----:B------:R-:W-:Y:S02]  /*a720*/  ULDC.64 UR6, c[0x0][0x218] ;  /* 0x0000860000067ab9 */ /* 0x000fe40000000a00 */
[----:B------:R-:W-:-:S05]  /*a730*/  IMAD.WIDE.U32 R2, R0, 0x60, R2 ;  /* 0x0000006000027825 */ /* 0x000fca00078e0002 */
[----:B------:R-:W-:Y:S02]  /*a740*/  IADD3 R0, R3, UR4, RZ ;  /* 0x0000000403007c10 */ /* 0x000fe4000fffe0ff */
[----:B-1----:R-:W-:-:S04]  /*a750*/  LEA R4, P0, R2, UR6, 0x1 ;  /* 0x0000000602047c11 */ /* 0x002fc8000f8008ff */
[----:B------:R-:W-:-:S05]  /*a760*/  LEA.HI.X R5, R2, UR7, R0, 0x1, P0 ;  /* 0x0000000702057c11 */ /* 0x000fca00080f0c00 */
[----:B------:R-:W-:Y:S01]  /*a770*/  @!PT LDS RZ, [RZ] ;  /* 0x00000000fffff984 */ /* 0x000fe20000000800 */
[----:B------:R-:W-:Y:S01]  /*a780*/  @!PT LDS RZ, [RZ] ;  /* 0x00000000fffff984 */ /* 0x000fe20000000800 */
[----:B------:R-:W-:Y:S01]  /*a790*/  @!PT LDS RZ, [RZ] ;  /* 0x00000000fffff984 */ /* 0x000fe20000000800 */
[----:B------:R2:W-:Y:S04]  /*a7a0*/  LDGSTS.E.BYPASS.LTC128B.128 [R204+0x3800], desc[UR22][R4.64] ;  /* 0x0380000004cc7fae */ /* 0x0005e8000b901d56 */
.L_x_251:
[----:B------:R-:W-:Y:S05]  /*a7b0*/  BSYNC B0 ;  /* 0x0000000000007941 */ /* 0x000fea0003800000 */
.L_x_250:
[----:B------:R-:W0:Y:S02]  /*a7c0*/  LDGDEPBAR ;  /* 0x00000000000079af */ /* 0x000e240000000000 */
.L_x_249:
[----:B------:R-:W-:Y:S01]  /*a7d0*/  FMNMX.FTZ R0, R41, R102, !PT ;  /* 0x0000006629007209 */ /* 0x000fe20007810000 */
[----:B------:R-:W-:Y:S01]  /*a7e0*/  IMAD.MOV.U32 R29, RZ, RZ, R236 ;  /* 0x000000ffff1d7224 */ /* 0x000fe200078e00ec */
[----:B------:R-:W-:Y:S01]  /*a7f0*/  MOV R30, R237 ;  /* 0x000000ed001e7202 */ /* 0x000fe20000000f00 */
[----:B------:R-:W-:Y:S01]  /*a800*/  LDSM.16.MT88.4 R12, [R184+0x4000] ;  /* 0x00400000b80c783b */ /* 0x000fe20000004200 */
[----:B------:R-:W-:Y:S02]  /*a810*/  FMNMX.FTZ R0, R107, R0, !PT ;  /* 0x000000006b007209 */ /* 0x000fe40007810000 */
[----:B------:R-:W-:Y:S02]  /*a820*/  MOV R23, R238 ;  /* 0x000000ee00177202 */ /* 0x000fe40000000f00 */
[----:B------:R-:W-:Y:S02]  /*a830*/  FMNMX.FTZ R0, R100, R0, !PT ;  /* 0x0000000064007209 */ /* 0x000fe40007810000 */
[----:B------:R-:W-:-:S02]  /*a840*/  MOV R20, R240 ;  /* 0x000000f000147202 */ /* 0x000fc40000000f00 */
        /* <DEDUP_REMOVED lines=29> */
[----:B------:R-:W3:Y:S02]  /*aa20*/  SHFL.BFLY PT, R2, R0, 0x2, 0x1f ;  /* 0x0c401f0000027f89 */ /* 0x000ee400000e0000 */
[----:B---3--:R-:W-:-:S05]  /*aa30*/  FMNMX.FTZ R0, R0, R2, !PT ;  /* 0x0000000200007209 */ /* 0x008fca0007810000 */
[----:B------:R-:W3:Y:S02]  /*aa40*/  SHFL.BFLY PT, R2, R0, 0x1, 0x1f ;  /* 0x0c201f0000027f89 */ /* 0x000ee400000e0000 */
[----:B---3--:R-:W-:-:S04]  /*aa50*/  FMNMX.FTZ R75, R0, R2, !PT ;  /* 0x00000002004b7209 */ /* 0x008fc80007810000 */
[C---:B------:R-:W-:Y:S01]  /*aa60*/  FSETP.NEU.FTZ.AND P3, PT, R75.reuse, -INF , PT ;  /* 0xff8000004b00780b */ /* 0x040fe20003f7d000 */
[----:B------:R-:W-:-:S05]  /*aa70*/  FMUL.FTZ R0, R75, UR16 ;  /* 0x000000104b007c20 */ /* 0x000fca0008410000 */
[----:B------:R-:W-:-:S05]  /*aa80*/  FSEL R0, R0, RZ, P3 ;  /* 0x000000ff00007208 */ /* 0x000fca0001800000 */
[--C-:B------:R-:W-:Y:S01]  /*aa90*/  FFMA.FTZ R2, R102, UR16, -R0.reuse ;  /* 0x0000001066027c23 */ /* 0x100fe20008010800 */
[----:B------:R-:W-:-:S03]  /*aaa0*/  FFMA.FTZ R3, R99, UR16, -R0 ;  /* 0x0000001063037c23 */ /* 0x000fc60008010800 */
[----:B------:R3:W-:Y:S08]  /*aab0*/  MUFU.EX2 R239, R2 ;  /* 0x0000000200ef7308 */ /* 0x0007f00000000800 */
[----:B-1----:R1:W-:Y:S01]  /*aac0*/  MUFU.EX2 R6, R3 ;  /* 0x0000000300067308 */ /* 0x0023e20000000800 */
[----:B---3--:R-:W-:-:S07]  /*aad0*/  FFMA.FTZ R2, R107, UR16, -R0 ;  /* 0x000000106b027c23 */ /* 0x008fce0008010800 */
[----:B------:R3:W-:Y:S01]  /*aae0*/  MUFU.EX2 R67, R2 ;  /* 0x0000000200437308 */ /* 0x0007e20000000800 */
[----:B-1----:R-:W-:-:S07]  /*aaf0*/  FFMA.FTZ R3, R97, UR16, -R0 ;  /* 0x0000001061037c23 */ /* 0x002fce0008010800 */
[----:B------:R1:W-:Y:S01]  /*ab00*/  MUFU.EX2 R7, R3 ;  /* 0x0000000300077308 */ /* 0x0003e20000000800 */
[----:B---3--:R-:W-:-:S07]  /*ab10*/  FFMA.FTZ R2, R100, UR16, -R0 ;  /* 0x0000001064027c23 */ /* 0x008fce0008010800 */
[----:B--2---:R2:W3:Y:S01]  /*ab20*/  MUFU.EX2 R5, R2 ;  /* 0x0000000200057308 */ /* 0x0044e20000000800 */
[----:B-1----:R-:W-:-:S07]  /*ab30*/  FFMA.FTZ R3, R101, UR16, -R0 ;  /* 0x0000001065037c23 */ /* 0x002fce0008010800 */
[----:B------:R1:W-:Y:S01]  /*ab40*/  MUFU.EX2 R102, R3 ;  /* 0x0000000300667308 */ /* 0x0003e20000000800 */
[----:B--2---:R-:W-:-:S04]  /*ab50*/  FMNMX.FTZ R2, R40, R119, !PT ;  /* 0x0000007728027209 */ /* 0x004fc80007810000 */
        /* <DEDUP_REMOVED lines=43> */
[----:B------:R-:W2:Y:S01]  /*ae10*/  SHFL.BFLY PT, R4, R2, 0x2, 0x1f ;  /* 0x0c401f0002047f89 */ /* 0x000ea200000e0000 */
[----:B-1----:R-:W-:-:S04]  /*ae20*/  FFMA.FTZ R3, R80, UR16, -R0 ;  /* 0x0000001050037c23 */ /* 0x002fc80008010800 */
[----:B------:R1:W-:Y:S01]  /*ae30*/  MUFU.EX2 R34, R3 ;  /* 0x0000000300227308 */ /* 0x0003e20000000800 */
[----:B--2---:R-:W-:Y:S01]  /*ae40*/  FMNMX.FTZ R2, R2, R4, !PT ;  /* 0x0000000402027209 */ /* 0x004fe20007810000 */
[----:B-1----:R-:W-:-:S04]  /*ae50*/  FFMA.FTZ R3, R84, UR16, -R0 ;  /* 0x0000001054037c23 */ /* 0x002fc80008010800 */
[----:B------:R-:W1:Y:S02]  /*ae60*/  SHFL.BFLY PT, R4, R2, 0x1, 0x1f ;  /* 0x0c201f0002047f89 */ /* 0x000e6400000e0000 */
[----:B------:R2:W-:Y:S02]  /*ae70*/  MUFU.EX2 R93, R3 ;  /* 0x00000003005d7308 */ /* 0x0005e40000000800 */
[----:B--2---:R-:W-:-:S06]  /*ae80*/  FFMA.FTZ R3, R77, UR16, -R0 ;  /* 0x000000104d037c23 */ /* 0x004fcc0008010800 */
[----:B------:R2:W-:Y:S01]  /*ae90*/  MUFU.EX2 R90, R3 ;  /* 0x00000003005a7308 */ /* 0x0005e20000000800 */
[----:B-1----:R-:W-:Y:S01]  /*aea0*/  FMNMX.FTZ R74, R2, R4, !PT ;  /* 0x00000004024a7209 */ /* 0x002fe20007810000 */
[----:B------:R-:W-:-:S03]  /*aeb0*/  FFMA.FTZ R2, R17, UR16, -R0 ;  /* 0x0000001011027c23 */ /* 0x000fc60008010800 */
[----:B------:R-:W-:-:S03]  /*aec0*/  FSETP.NEU.FTZ.AND P2, PT, R74, -INF , PT ;  /* 0xff8000004a00780b */ /* 0x000fc60003f5d000 */
[----:B------:R1:W-:Y:S01]  /*aed0*/  MUFU.EX2 R97, R2 ;  /* 0x0000000200617308 */ /* 0x0003e20000000800 */
[----:B--2---:R-:W-:-:S07]  /*aee0*/  FFMA.FTZ R3, R78, UR16, -R0 ;  /* 0x000000104e037c23 */ /* 0x004fce0008010800 */
[----:B------:R2:W-:Y:S01]  /*aef0*/  MUFU.EX2 R32, R3 ;  /* 0x0000000300207308 */ /* 0x0005e20000000800 */
[----:B-1----:R-:W-:Y:S01]  /*af00*/  FMNMX.FTZ R2, R39, R169, !PT ;  /* 0x000000a927027209 */ /* 0x002fe20007810000 */
[----:B--2---:R-:W-:Y:S01]  /*af10*/  FFMA.FTZ R3, R76, UR16, -R0 ;  /* 0x000000104c037c23 */ /* 0x004fe20008010800 */
[----:B---3--:R-:W-:-:S05]  /*af20*/  MOV R76, R5 ;  /* 0x00000005004c7202 */ /* 0x008fca0000000f00 */
        /* <DEDUP_REMOVED lines=8> */
[----:B------:R-:W-:-:S05]  /*afb0*/  MOV R43, R6 ;  /* 0x00000006002b7202 */ /* 0x000fca0000000f00 */
[----:B------:R1:W2:Y:S02]  /*afc0*/  MUFU.EX2 R35, R3 ;  /* 0x0000000300237308 */ /* 0x0002a40000000800 */
[----:B-1----:R-:W-:-:S06]  /*afd0*/  FFMA.FTZ R3, R42, UR16, -R0 ;  /* 0x000000102a037c23 */ /* 0x002fcc0008010800 */
[----:B------:R1:W3:Y:S02]  /*afe0*/  MUFU.EX2 R22, R3 ;  /* 0x0000000300167308 */ /* 0x0002e40000000800 */
[----:B-1----:R-:W-:-:S06]  /*aff0*/  FFMA.FTZ R3, R37, UR16, -R0 ;  /* 0x0000001025037c23 */ /* 0x002fcc0008010800 */
[----:B------:R1:W4:Y:S02]  /*b000*/  MUFU.EX2 R9, R3 ;  /* 0x0000000300097308 */ /* 0x0003240000000800 */
[----:B-1----:R-:W-:-:S06]  /*b010*/  FFMA.FTZ R3, R36, UR16, -R0 ;  /* 0x0000001024037c23 */ /* 0x002fcc0008010800 */
[----:B------:R1:W-:Y:S02]  /*b020*/  MUFU.EX2 R68, R3 ;  /* 0x0000000300447308 */ /* 0x0003e40000000800 */
[----:B-1----:R-:W-:-:S06]  /*b030*/  FFMA.FTZ R3, R60, UR16, -R0 ;  /* 0x000000103c037c23 */ /* 0x002fcc0008010800 */
[----:B------:R1:W-:Y:S02]  /*b040*/  MUFU.EX2 R77, R3 ;  /* 0x00000003004d7308 */ /* 0x0003e40000000800 */
[----:B-1----:R-:W-:Y:S01]  /*b050*/  FFMA.FTZ R3, R61, UR16, -R0 ;  /* 0x000000103d037c23 */ /* 0x002fe20008010800 */
[----:B--2---:R-:W-:Y:S02]  /*b060*/  MOV R61, R35 ;  /* 0x00000023003d7202 */ /* 0x004fe40000000f00 */
[----:B------:R-:W-:-:S03]  /*b070*/  MOV R35, R23 ;  /* 0x0000001700237202 */ /* 0x000fc60000000f00 */
[----:B------:R1:W-:Y:S02]  /*b080*/  MUFU.EX2 R84, R3 ;  /* 0x0000000300547308 */ /* 0x0003e40000000800 */
[----:B-1----:R-:W-:Y:S01]  /*b090*/  FFMA.FTZ R3, R52, UR16, -R0 ;  /* 0x0000001034037c23 */ /* 0x002fe20008010800 */
[----:B------:R-:W-:-:S05]  /*b0a0*/  MOV R52, R7 ;  /* 0x0000000700347202 */ /* 0x000fca0000000f00 */
[----:B------:R1:W-:Y:S02]  /*b0b0*/  MUFU.EX2 R80, R3 ;  /* 0x0000000300507308 */ /* 0x0003e40000000800 */
[----:B-1----:R-:W-:Y:S01]  /*b0c0*/  FFMA.FTZ R3, R53, UR16, -R0 ;  /* 0x0000001035037c23 */ /* 0x002fe20008010800 */
[----:B------:R-:W-:Y:S01]  /*b0d0*/  MOV R53, R76 ;  /* 0x0000004c00357202 */ /* 0x000fe20000000f00 */
[----:B------:R-:W-:-:S04]  /*b0e0*/  IMAD.MOV.U32 R76, RZ, RZ, R21 ;  /* 0x000000ffff4c7224 */ /* 0x000fc800078e0015 */
[----:B------:R1:W-:Y:S02]  /*b0f0*/  MUFU.EX2 R82, R3 ;  /* 0x0000000300527308 */ /* 0x0003e40000000800 */
[----:B-1----:R-:W-:Y:S01]  /*b100*/  FFMA.FTZ R3, R48, UR16, -R0 ;  /* 0x0000001030037c23 */ /* 0x002fe20008010800 */
[----:B---3--:R-:W-:-:S05]  /*b110*/  MOV R48, R22 ;  /* 0x0000001600307202 */ /* 0x008fca0000000f00 */
[----:B------:R1:W-:Y:S02]  /*b120*/  MUFU.EX2 R78, R3 ;  /* 0x00000003004e7308 */ /* 0x0003e40000000800 */
[--C-:B-1----:R-:W-:Y:S01]  /*b130*/  FFMA.FTZ R3, R49, UR16, -R0.reuse ;  /* 0x0000001031037c23 */ /* 0x102fe20008010800 */
[----:B------:R-:W-:Y:S01]  /*b140*/  FFMA.FTZ R0, R16, UR16, -R0 ;  /* 0x0000001010007c23 */ /* 0x000fe20008010800 */
[----:B----4-:R-:W-:Y:S01]  /*b150*/  MOV R49, R9 ;  /* 0x0000000900317202 */ /* 0x010fe20000000f00 */
[----:B------:R-:W-:Y:S03]  /*b160*/  LDSM.16.MT88.4 R16, [R185+0x4000] ;  /* 0x00400000b910783b */ /* 0x000fe60000004200 */
[----:B------:R1:W-:Y:S08]  /*b170*/  MUFU.EX2 R101, R3 ;  /* 0x0000000300657308 */ /* 0x0003f00000000800 */
[----:B------:R2:W-:Y:S01]  /*b180*/  MUFU.EX2 R100, R0 ;  /* 0x0000000000647308 */ /* 0x0005e20000000800 */
[----:B-1----:R-:W-:-:S05]  /*b190*/  FMUL.FTZ R3, R74, UR16 ;  /* 0x000000104a037c20 */ /* 0x002fca0008410000 */
[----:B------:R-:W-:-:S05]  /*b1a0*/  FSEL R3, R3, RZ, P2 ;  /* 0x000000ff03037208 */ /* 0x000fca0001000000 */
[--C-:B--2---:R-:W-:Y:S01]  /*b1b0*/  FFMA.FTZ R0, R119, UR16, -R3.reuse ;  /* 0x0000001077007c23 */ /* 0x104fe20008010803 */
[----:B------:R-:W-:-:S03]  /*b1c0*/  FFMA.FTZ R4, R87, UR16, -R3 ;  /* 0x0000001057047c23 */ /* 0x000fc60008010803 */
[----:B------:R1:W-:Y:S08]  /*b1d0*/  MUFU.EX2 R236, R0 ;  /* 0x0000000000ec7308 */ /* 0x0003f00000000800 */
[----:B------:R2:W-:Y:S01]  /*b1e0*/  MUFU.EX2 R66, R4 ;  /* 0x0000000400427308 */ /* 0x0005e20000000800 */
[----:B-1----:R-:W-:-:S07]  /*b1f0*/  FFMA.FTZ R0, R120, UR16, -R3 ;  /* 0x0000001078007c23 */ /* 0x002fce0008010803 */
[----:B------:R1:W-:Y:S01]  /*b200*/  MUFU.EX2 R237, R0 ;  /* 0x0000000000ed7308 */ /* 0x0003e20000000800 */
[----:B--2---:R-:W-:Y:S01]  /*b210*/  FFMA.FTZ R4, R83, UR16, -R3 ;  /* 0x0000001053047c23 */ /* 0x004fe20008010803 */
[----:B------:R-:W-:-:S06]  /*b220*/  MOV R83, R45 ;  /* 0x0000002d00537202 */ /* 0x000fcc0000000f00 */
        /* <DEDUP_REMOVED lines=10> */
[----:B------:R1:W2:Y:S02]  /*b2d0*/  MUFU.EX2 R44, R0 ;  /* 0x00000000002c7308 */ /* 0x0002a40000000800 */
[----:B-1----:R-:W-:Y:S01]  /*b2e0*/  FMNMX.FTZ R0, R176, R2, !PT ;  /* 0x00000002b0007209 */ /* 0x002fe20007810000 */
[----:B------:R-:W-:Y:S01]  /*b2f0*/  FFMA.FTZ R2, R108, UR16, -R3 ;  /* 0x000000106c027c23 */ /* 0x000fe20008010803 */
[----:B--2---:R-:W-:Y:S02]  /*b300*/  MOV R87, R44 ;  /* 0x0000002c00577202 */ /* 0x004fe40000000f00 */
[----:B------:R-:W-:Y:S02]  /*b310*/  FMNMX.FTZ R0, R171, R0, !PT ;  /* 0x00000000ab007209 */ /* 0x000fe40007810000 */
[----:B------:R1:W2:Y:S02]  /*b320*/  MUFU.EX2 R46, R2 ;  /* 0x00000002002e7308 */ /* 0x0002a40000000800 */
[----:B------:R-:W-:-:S04]  /*b330*/  FMNMX.FTZ R0, R170, R0, !PT ;  /* 0x00000000aa007209 */ /* 0x000fc80007810000 */
[----:B------:R-:W-:-:S04]  /*b340*/  FMNMX.FTZ R0, R133, R0, !PT ;  /* 0x0000000085007209 */ /* 0x000fc80007810000 */
[----:B------:R-:W-:-:S04]  /*b350*/  FMNMX.FTZ R0, R132, R0, !PT ;  /* 0x0000000084007209 */ /* 0x000fc80007810000 */
[----:B------:R-:W-:Y:S01]  /*b360*/  FMNMX.FTZ R0, R129, R0, !PT ;  /* 0x0000000081007209 */ /* 0x000fe20007810000 */
[----:B-1----:R-:W-:Y:S01]  /*b370*/  FFMA.FTZ R2, R109, UR16, -R3 ;  /* 0x000000106d027c23 */ /* 0x002fe20008010803 */
[----:B--2---:R-:W-:Y:S02]  /*b380*/  MOV R85, R46 ;  /* 0x0000002e00557202 */ /* 0x004fe40000000f00 */
        /* <DEDUP_REMOVED lines=22> */
[----:B--2---:R-:W-:Y:S01]  /*b4f0*/  MOV R96, R11 ;  /* 0x0000000b00607202 */ /* 0x004fe20000000f00 */
[----:B------:R1:W-:Y:S01]  /*b500*/  MUFU.EX2 R79, R2 ;  /* 0x00000002004f7308 */ /* 0x0003e20000000800 */
[----:B------:R-:W-:Y:S01]  /*b510*/  F2FP.BF16.F32.PACK_AB R11, R246, R238 ;  /* 0x000000eef60b723e */ /* 0x000fe200000010ff */
[----:B-1----:R-:W-:Y:S01]  /*b520*/  FFMA.FTZ R2, R98, UR16, -R3 ;  /* 0x0000001062027c23 */ /* 0x002fe20008010803 */
[----:B------:R-:W-:-:S05]  /*b530*/  MOV R98, R24 ;  /* 0x0000001800627202 */ /* 0x000fca0000000f00 */
[----:B------:R1:W2:Y:S02]  /*b540*/  MUFU.EX2 R25, R2 ;  /* 0x0000000200197308 */ /* 0x0002a40000000800 */
[----:B-1----:R-:W-:Y:S01]  /*b550*/  FFMA.FTZ R2, R94, UR16, -R3 ;  /* 0x000000105e027c23 */ /* 0x002fe20008010803 */
[----:B--2---:R-:W-:-:S05]  /*b560*/  IMAD.MOV.U32 R94, RZ, RZ, R25 ;  /* 0x000000ffff5e7224 */ /* 0x004fca00078e0019 */
[----:B------:R1:W-:Y:S02]  /*b570*/  MUFU.EX2 R92, R2 ;  /* 0x00000002005c7308 */ /* 0x0003e40000000800 */
[----:B-1----:R-:W-:Y:S01]  /*b580*/  FFMA.FTZ R2, R95, UR16, -R3 ;  /* 0x000000105f027c23 */ /* 0x002fe20008010803 */
[----:B------:R-:W-:-:S05]  /*b590*/  MOV R95, R26 ;  /* 0x0000001a005f7202 */ /* 0x000fca0000000f00 */
[----:B------:R1:W-:Y:S02]  /*b5a0*/  MUFU.EX2 R81, R2 ;  /* 0x0000000200517308 */ /* 0x0003e40000000800 */
[--C-:B-1----:R-:W-:Y:S01]  /*b5b0*/  FFMA.FTZ R2, R88, UR16, -R3.reuse ;  /* 0x0000001058027c23 */ /* 0x102fe20008010803 */
[----:B------:R-:W-:Y:S02]  /*b5c0*/  MOV R88, R27 ;  /* 0x0000001b00587202 */ /* 0x000fe40000000f00 */
[----:B------:R-:W-:Y:S03]  /*b5d0*/  LDSM.16.MT88.4 R24, [R185+0x4400] ;  /* 0x00440000b918783b */ /* 0x000fe60000004200 */
[----:B------:R1:W-:Y:S02]  /*b5e0*/  MUFU.EX2 R91, R2 ;  /* 0x00000002005b7308 */ /* 0x0003e40000000800 */
[----:B-1----:R-:W-:Y:S01]  /*b5f0*/  FFMA.FTZ R2, R89, UR16, -R3 ;  /* 0x0000001059027c23 */ /* 0x002fe20008010803 */
[----:B------:R-:W-:-:S05]  /*b600*/  MOV R89, R28 ;  /* 0x0000001c00597202 */ /* 0x000fca0000000f00 */
[----:B------:R1:W-:Y:S02]  /*b610*/  MUFU.EX2 R33, R2 ;  /* 0x0000000200217308 */ /* 0x0003e40000000800 */
[----:B-1----:R-:W-:Y:S01]  /*b620*/  FFMA.FTZ R2, R86, UR16, -R3 ;  /* 0x0000001056027c23 */ /* 0x002fe20008010803 */
[----:B------:R-:W-:-:S05]  /*b630*/  MOV R86, R31 ;  /* 0x0000001f00567202 */ /* 0x000fca0000000f00 */
        /* <DEDUP_REMOVED lines=15> */
[--C-:B------:R-:W-:Y:S01]  /*b730*/  FFMA.FTZ R0, R70, UR16, -R3.reuse ;  /* 0x0000001046007c23 */ /* 0x100fe20008010803 */
[----:B------:R-:W-:Y:S02]  /*b740*/  FMNMX.FTZ R4, R183, R4, !PT ;  /* 0x00000004b7047209 */ /* 0x000fe40007810000 */
        /* <DEDUP_REMOVED lines=9> */
[----:B------:R-:W-:Y:S01]  /*b7e0*/  IMAD.MOV.U32 R58, RZ, RZ, R67 ;  /* 0x000000ffff3a7224 */ /* 0x000fe200078e0043 */
[----:B------:R-:W-:Y:S02]  /*b7f0*/  MOV R67, R20 ;  /* 0x0000001400437202 */ /* 0x000fe40000000f00 */
[----:B------:R-:W-:Y:S01]  /*b800*/  FMNMX.FTZ R2, R213, R2, !PT ;  /* 0x00000002d5027209 */ /* 0x000fe20007810000 */
[----:B------:R2:W-:Y:S03]  /*b810*/  MUFU.EX2 R248, R4 ;  /* 0x0000000400f87308 */ /* 0x0005e60000000800 */
[----:B------:R-:W-:-:S04]  /*b820*/  FMNMX.FTZ R2, R215, R2, !PT ;  /* 0x00000002d7027209 */ /* 0x000fc80007810000 */
[----:B------:R-:W-:-:S04]  /*b830*/  FMNMX.FTZ R2, R212, R2, !PT ;  /* 0x00000002d4027209 */ /* 0x000fc80007810000 */
[----:B------:R-:W-:-:S04]  /*b840*/  FMNMX.FTZ R2, R214, R2, !PT ;  /* 0x00000002d6027209 */ /* 0x000fc80007810000 */
[----:B------:R-:W-:Y:S02]  /*b850*/  FMNMX.FTZ R2, R217, R2, !PT ;  /* 0x00000002d9027209 */ /* 0x000fe40007810000 */
[----:B-1----:R-:W-:Y:S01]  /*b860*/  FMNMX.FTZ R0, R0, R5, !PT ;  /* 0x0000000500007209 */ /* 0x002fe20007810000 */
[----:B--2---:R-:W-:Y:S01]  /*b870*/  FFMA.FTZ R4, R56, UR16, -R3 ;  /* 0x0000001038047c23 */ /* 0x004fe20008010803 */
[----:B------:R-:W-:Y:S01]  /*b880*/  FMNMX.FTZ R2, R219, R2, !PT ;  /* 0x00000002db027209 */ /* 0x000fe20007810000 */
[----:B------:R-:W-:Y:S02]  /*b890*/  IMAD.MOV.U32 R56, RZ, RZ, R47 ;  /* 0x000000ffff387224 */ /* 0x000fe400078e002f */
[----:B------:R-:W1:Y:S01]  /*b8a0*/  SHFL.BFLY PT, R5, R0, 0x1, 0x1f ;  /* 0x0c201f0000057f89 */ /* 0x000e6200000e0000 */
[----:B------:R-:W-:Y:S01]  /*b8b0*/  FMNMX.FTZ R2, R216, R2, !PT ;  /* 0x00000002d8027209 */ /* 0x000fe20007810000 */
[----:B------:R2:W-:Y:S03]  /*b8c0*/  MUFU.EX2 R247, R4 ;  /* 0x0000000400f77308 */ /* 0x0005e60000000800 */
[----:B------:R-:W-:-:S04]  /*b8d0*/  FMNMX.FTZ R2, R218, R2, !PT ;  /* 0x00000002da027209 */ /* 0x000fc80007810000 */
[----:B------:R-:W-:-:S04]  /*b8e0*/  FMNMX.FTZ R2, R221, R2, !PT ;  /* 0x00000002dd027209 */ /* 0x000fc80007810000 */
[----:B------:R-:W-:-:S04]  /*b8f0*/  FMNMX.FTZ R2, R223, R2, !PT ;  /* 0x00000002df027209 */ /* 0x000fc80007810000 */
[----:B------:R-:W-:Y:S01]  /*b900*/  FMNMX.FTZ R2, R220, R2, !PT ;  /* 0x00000002dc027209 */ /* 0x000fe20007810000 */
[--C-:B--2---:R-:W-:Y:S01]  /*b910*/  FFMA.FTZ R4, R62, UR16, -R3.reuse ;  /* 0x000000103e047c23 */ /* 0x104fe20008010803 */
[----:B------:R-:W-:Y:S02]  /*b920*/  MOV R62, R102 ;  /* 0x00000066003e7202 */ /* 0x000fe40000000f00 */
[----:B------:R-:W-:Y:S01]  /*b930*/  FMNMX.FTZ R2, R222, R2, !PT ;  /* 0x00000002de027209 */ /* 0x000fe20007810000 */
[----:B------:R2:W-:Y:S01]  /*b940*/  MUFU.EX2 R245, R4 ;  /* 0x0000000400f57308 */ /* 0x0005e20000000800 */
[----:B-1----:R-:W-:Y:S01]  /*b950*/  FMNMX.FTZ R73, R0, R5, !PT ;  /* 0x0000000500497209 */ /* 0x002fe20007810000 */
[----:B------:R-:W-:Y:S01]  /*b960*/  FFMA.FTZ R0, R50, UR16, -R3 ;  /* 0x0000001032007c23 */ /* 0x000fe20008010803 */
[----:B------:R-:W-:Y:S02]  /*b970*/  FMNMX.FTZ R2, R225, R2, !PT ;  /* 0x00000002e1027209 */ /* 0x000fe40007810000 */
[----:B------:R-:W-:-:S03]  /*b980*/  FSETP.NEU.FTZ.AND P1, PT, R73, -INF , PT ;  /* 0xff8000004900780b */ /* 0x000fc60003f3d000 */
[----:B------:R1:W-:Y:S01]  /*b990*/  MUFU.EX2 R241, R0 ;  /* 0x0000000000f17308 */ /* 0x0003e20000000800 */
[----:B--2---:R-:W-:Y:S01]  /*b9a0*/  FFMA.FTZ R4, R63, UR16, -R3 ;  /* 0x000000103f047c23 */ /* 0x004fe20008010803 */
[----:B------:R-:W-:Y:S02]  /*b9b0*/  MOV R63, R61 ;  /* 0x0000003d003f7202 */ /* 0x000fe40000000f00 */
[----:B------:R-:W-:-:S04]  /*b9c0*/  MOV R61, R10 ;  /* 0x0000000a003d7202 */ /* 0x000fc80000000f00 */
[----:B------:R2:W-:Y:S01]  /*b9d0*/  MUFU.EX2 R244, R4 ;  /* 0x0000000400f47308 */ /* 0x0005e20000000800 */
[----:B-1----:R-:W-:Y:S01]  /*b9e0*/  FMNMX.FTZ R0, R226, R2, !PT ;  /* 0x00000002e2007209 */ /* 0x002fe20007810000 */
[----:B------:R-:W-:-:S03]  /*b9f0*/  FMUL.FTZ R2, R73, UR16 ;  /* 0x0000001049027c20 */ /* 0x000fc60008410000 */
[----:B------:R-:W-:Y:S02]  /*ba00*/  FMNMX.FTZ R0, R230, R0, !PT ;  /* 0x00000000e6007209 */ /* 0x000fe40007810000 */
[----:B------:R-:W-:Y:S02]  /*ba10*/  FSEL R2, R2, RZ, P1 ;  /* 0x000000ff02027208 */ /* 0x000fe40000800000 */
[----:B------:R-:W-:-:S03]  /*ba20*/  FMNMX.FTZ R0, R228, R0, !PT ;  /* 0x00000000e4007209 */ /* 0x000fc60007810000 */
[----:B------:R-:W-:Y:S01]  /*ba30*/  FFMA.FTZ R5, R123, UR16, -R2 ;  /* 0x000000107b057c23 */ /* 0x000fe20008010802 */
[----:B------:R-:W-:Y:S01]  /*ba40*/  FMNMX.FTZ R0, R233, R0, !PT ;  /* 0x00000000e9007209 */ /* 0x000fe20007810000 */
[----:B--2---:R-:W-:Y:S01]  /*ba50*/  FFMA.FTZ R4, R54, UR16, -R3 ;  /* 0x0000001036047c23 */ /* 0x004fe20008010803 */
[----:B------:R-:W-:Y:S01]  /*ba60*/  MOV R54, R48 ;  /* 0x0000003000367202 */ /* 0x000fe20000000f00 */
[----:B------:R-:W-:Y:S01]  /*ba70*/  MUFU.EX2 R123, R5 ;  /* 0x00000005007b7308 */ /* 0x000fe20000000800 */
[----:B------:R-:W-:Y:S01]  /*ba80*/  FMNMX.FTZ R0, R231, R0, !PT ;  /* 0x00000000e7007209 */ /* 0x000fe20007810000 */
[----:B------:R-:W-:-:S03]  /*ba90*/  IMAD.MOV.U32 R48, RZ, RZ, R30 ;  /* 0x000000ffff307224 */ /* 0x000fc600078e001e */
[----:B------:R-:W-:-:S03]  /*baa0*/  FMNMX.FTZ R0, R232, R0, !PT ;  /* 0x00000000e8007209 */ /* 0x000fc60007810000 */
        /* <DEDUP_REMOVED lines=12> */
[----:B------:R1:W-:Y:S01]  /*bb70*/  MUFU.EX2 R108, R4 ;  /* 0x00000004006c7308 */ /* 0x0003e20000000800 */
[----:B--2---:R-:W-:Y:S01]  /*bb80*/  FMNMX.FTZ R69, R0, R5, !PT ;  /* 0x0000000500457209 */ /* 0x004fe20007810000 */
[----:B------:R-:W-:Y:S01]  /*bb90*/  FFMA.FTZ R0, R114, UR16, -R2 ;  /* 0x0000001072007c23 */ /* 0x000fe20008010802 */
[----:B------:R-:W-:Y:S02]  /*bba0*/  FSEL R5, R73, RZ, P1 ;  /* 0x000000ff49057208 */ /* 0x000fe40000800000 */
[----:B------:R-:W-:-:S03]  /*bbb0*/  FSETP.NEU.FTZ.AND P0, PT, R69, -INF , PT ;  /* 0xff8000004500780b */ /* 0x000fc60003f1d000 */
[----:B------:R-:W-:-:S04]  /*bbc0*/  FADD.FTZ R5, R39, -R5 ;  /* 0x8000000527057221 */ /* 0x000fc80000010000 */
[----:B------:R-:W-:Y:S01]  /*bbd0*/  FMUL.FTZ R5, R5, UR16 ;  /* 0x0000001005057c20 */ /* 0x000fe20008410000 */
[----:B-1----:R-:W-:-:S03]  /*bbe0*/  FFMA.FTZ R4, R176, UR16, -R2 ;  /* 0x00000010b0047c23 */ /* 0x002fc60008010802 */
[----:B------:R1:W2:Y:S08]  /*bbf0*/  MUFU.EX2 R72, R5 ;  /* 0x0000000500487308 */ /* 0x0002b00000000800 */
[----:B------:R3:W-:Y:S01]  /*bc00*/  MUFU.EX2 R115, R4 ;  /* 0x0000000400737308 */ /* 0x0007e20000000800 */
[----:B-1----:R-:W-:Y:S01]  /*bc10*/  FSEL R5, R75, RZ, P3 ;  /* 0x000000ff4b057208 */ /* 0x002fe20001800000 */
[-C--:B--2---:R-:W-:Y:S01]  /*bc20*/  FMUL.FTZ R136, R136, R72.reuse ;  /* 0x0000004888887220 */ /* 0x084fe20000410000 */
[-C--:B------:R-:W-:Y:S01]  /*bc30*/  FMUL.FTZ R137, R137, R72.reuse ;  /* 0x0000004889897220 */ /* 0x080fe20000410000 */
[-C--:B------:R-:W-:Y:S01]  /*bc40*/  FMUL.FTZ R148, R148, R72.reuse ;  /* 0x0000004894947220 */ /* 0x080fe20000410000 */
[-C--:B------:R-:W-:Y:S01]  /*bc50*/  FMUL.FTZ R149, R149, R72.reuse ;  /* 0x0000004895957220 */ /* 0x080fe20000410000 */
[----:B------:R-:W-:Y:S01]  /*bc60*/  FADD.FTZ R5, R41, -R5 ;  /* 0x8000000529057221 */ /* 0x000fe20000010000 */
[-C--:B------:R-:W-:Y:S01]  /*bc70*/  FMUL.FTZ R156, R156, R72.reuse ;  /* 0x000000489c9c7220 */ /* 0x080fe20000410000 */
[-C--:B------:R-:W-:Y:S01]  /*bc80*/  FMUL.FTZ R157, R157, R72.reuse ;  /* 0x000000489d9d7220 */ /* 0x080fe20000410000 */
[--C-:B---3--:R-:W-:Y:S01]  /*bc90*/  FFMA.FTZ R4, R171, UR16, -R2.reuse ;  /* 0x00000010ab047c23 */ /* 0x108fe20008010802 */
[----:B------:R-:W-:Y:S01]  /*bca0*/  FMUL.FTZ R5, R5, UR16 ;  /* 0x0000001005057c20 */ /* 0x000fe20008410000 */
[-C--:B------:R-:W-:Y:S01]  /*bcb0*/  FMUL.FTZ R164, R164, R72.reuse ;  /* 0x00000048a4a47220 */ /* 0x080fe20000410000 */
[----:B------:R-:W-:Y:S01]  /*bcc0*/  FMUL.FTZ R165, R165, R72 ;  /* 0x00000048a5a57220 */ /* 0x000fe20000410000 */
        /* <DEDUP_REMOVED lines=24> */
[----:B--2---:R-:W-:-:S04]  /*be50*/  FFMA.FTZ R4, R113, UR16, -R2 ;  /* 0x0000001071047c23 */ /* 0x004fc80008010802 */
[--C-:B------:R-:W-:Y:S01]  /*be60*/  FFMA.FTZ R6, R168, UR16, -R0.reuse ;  /* 0x00000010a8067c23 */ /* 0x100fe20008010800 */
[----:B------:R-:W-:Y:S01]  /*be70*/  FFMA.FTZ R8, R173, UR16, -R0 ;  /* 0x00000010ad087c23 */ /* 0x000fe20008010800 */
[----:B------:R1:W-:Y:S01]  /*be80*/  MUFU.EX2 R169, R4 ;  /* 0x0000000400a97308 */ /* 0x0003e20000000800 */
[----:B------:R-:W-:Y:S02]  /*be90*/  MOV R173, R68 ;  /* 0x0000004400ad7202 */ /* 0x000fe40000000f00 */
[----:B------:R-:W-:-:S05]  /*bea0*/  MOV R168, R84 ;  /* 0x0000005400a87202 */ /* 0x000fca0000000f00 */
[----:B------:R2:W-:Y:S08]  /*beb0*/  MUFU.EX2 R113, R6 ;  /* 0x0000000600717308 */ /* 0x0005f00000000800 */
[----:B------:R3:W-:Y:S01]  /*bec0*/  MUFU.EX2 R106, R8 ;  /* 0x00000008006a7308 */ /* 0x0007e20000000800 */
[----:B-1----:R-:W-:-:S07]  /*bed0*/  FFMA.FTZ R4, R110, UR16, -R2 ;  /* 0x000000106e047c23 */ /* 0x002fce0008010802 */
[----:B------:R1:W-:Y:S01]  /*bee0*/  MUFU.EX2 R170, R4 ;  /* 0x0000000400aa7308 */ /* 0x0003e20000000800 */
[----:B--2---:R-:W-:-:S07]  /*bef0*/  FSEL R6, R74, RZ, P2 ;  /* 0x000000ff4a067208 */ /* 0x004fce0001000000 */
[----:B------:R-:W2:Y:S01]  /*bf00*/  MUFU.EX2 R68, R5 ;  /* 0x0000000500447308 */ /* 0x000ea20000000800 */
[--C-:B---3--:R-:W-:Y:S01]  /*bf10*/  FFMA.FTZ R8, R205, UR16, -R0.reuse ;  /* 0x00000010cd087c23 */ /* 0x108fe20008010800 */
[----:B------:R-:W-:Y:S02]  /*bf20*/  MOV R205, R49 ;  /* 0x0000003100cd7202 */ /* 0x000fe40000000f00 */
[----:B------:R-:W-:Y:S02]  /*bf30*/  MOV R49, R29 ;  /* 0x0000001d00317202 */ /* 0x000fe40000000f00 */
[----:B------:R-:W3:Y:S02]  /*bf40*/  LDSM.16.MT88.4 R28, [R184+0x4400] ;  /* 0x00440000b81c783b */ /* 0x000ee40000004200 */
[----:B------:R4:W-:Y:S01]  /*bf50*/  MUFU.EX2 R102, R8 ;  /* 0x0000000800667308 */ /* 0x0009e20000000800 */
[----:B-1----:R-:W-:-:S07]  /*bf60*/  FFMA.FTZ R4, R175, UR16, -R0 ;  /* 0x00000010af047c23 */ /* 0x002fce0008010800 */
[----:B------:R1:W-:Y:S01]  /*bf70*/  MUFU.EX2 R99, R4 ;  /* 0x0000000400637308 */ /* 0x0003e20000000800 */
[-C--:B--2---:R-:W-:Y:S01]  /*bf80*/  FMUL.FTZ R140, R140, R68.reuse ;  /* 0x000000448c8c7220 */ /* 0x084fe20000410000 */
[-C--:B------:R-:W-:Y:S01]  /*bf90*/  FMUL.FTZ R141, R141, R68.reuse ;  /* 0x000000448d8d7220 */ /* 0x080fe20000410000 */
[-C--:B------:R-:W-:Y:S01]  /*bfa0*/  FMUL.FTZ R144, R144, R68.reuse ;  /* 0x0000004490907220 */ /* 0x080fe20000410000 */
[-C--:B------:R-:W-:Y:S01]  /*bfb0*/  FMUL.FTZ R145, R145, R68.reuse ;  /* 0x0000004491917220 */ /* 0x080fe20000410000 */
[-C--:B------:R-:W-:Y:S01]  /*bfc0*/  FMUL.FTZ R152, R152, R68.reuse ;  /* 0x0000004498987220 */ /* 0x080fe20000410000 */
[-C--:B------:R-:W-:Y:S01]  /*bfd0*/  FMUL.FTZ R153, R153, R68.reuse ;  /* 0x0000004499997220 */ /* 0x080fe20000410000 */
[-C--:B------:R-:W-:Y:S01]  /*bfe0*/  FMUL.FTZ R160, R160, R68.reuse ;  /* 0x00000044a0a07220 */ /* 0x080fe20000410000 */
[----:B------:R-:W-:Y:S01]  /*bff0*/  FMUL.FTZ R161, R161, R68 ;  /* 0x00000044a1a17220 */ /* 0x000fe20000410000 */
[----:B----4-:R-:W-:Y:S01]  /*c000*/  F2FP.BF16.F32.PACK_AB R8, R58, R239 ;  /* 0x000000ef3a08723e */ /* 0x010fe200000010ff */
[----:B-1----:R-:W-:Y:S01]  /*c010*/  FFMA.FTZ R4, R181, UR16, -R0 ;  /* 0x00000010b5047c23 */ /* 0x002fe20008010800 */
[----:B------:R-:W-:-:S03]  /*c020*/  MOV R181, R78 ;  /* 0x0000004e00b57202 */ /* 0x000fc60000000f00 */
[----:B------:R1:W2:Y:S02]  /*c030*/  MUFU.EX2 R103, R4 ;  /* 0x0000000400677308 */ /* 0x0002a40000000800 */
[----:B-1----:R-:W-:Y:S01]  /*c040*/  FFMA.FTZ R4, R179, UR16, -R0 ;  /* 0x00000010b3047c23 */ /* 0x002fe20008010800 */
[----:B--2---:R-:W-:Y:S02]  /*c050*/  F2FP.BF16.F32.PACK_AB R5, R103, R99 ;  /* 0x000000636705723e */ /* 0x004fe400000010ff */
[----:B------:R-:W-:-:S03]  /*c060*/  MOV R179, R82 ;  /* 0x0000005200b37202 */ /* 0x000fc60000000f00 */
[----:B------:R1:W-:Y:S02]  /*c070*/  MUFU.EX2 R111, R4 ;  /* 0x00000004006f7308 */ /* 0x0003e40000000800 */
[----:B-1----:R-:W-:Y:S01]  /*c080*/  FFMA.FTZ R4, R177, UR16, -R0 ;  /* 0x00000010b1047c23 */ /* 0x002fe20008010800 */
[----:B------:R-:W-:-:S05]  /*c090*/  IMAD.MOV.U32 R177, RZ, RZ, R80 ;  /* 0x000000ffffb17224 */ /* 0x000fca00078e0050 */
[----:B------:R1:W2:Y:S02]  /*c0a0*/  MUFU.EX2 R112, R4 ;  /* 0x0000000400707308 */ /* 0x0002a40000000800 */
[----:B-1----:R-:W-:Y:S02]  /*c0b0*/  FSEL R4, R69, RZ, P0 ;  /* 0x000000ff45047208 */ /* 0x002fe40000000000 */
[----:B--2---:R-:W-:-:S03]  /*c0c0*/  F2FP.BF16.F32.PACK_AB R7, R112, R111 ;  /* 0x0000006f7007723e */ /* 0x004fc600000010ff */
[----:B------:R-:W-:-:S04]  /*c0d0*/  FADD.FTZ R4, R38, -R4 ;  /* 0x8000000426047221 */ /* 0x000fc80000010000 */
[----:B------:R-:W-:-:S04]  /*c0e0*/  FMUL.FTZ R4, R4, UR16 ;  /* 0x0000001004047c20 */ /* 0x000fc80008410000 */
[----:B------:R1:W2:Y:S02]  /*c0f0*/  MUFU.EX2 R71, R4 ;  /* 0x0000000400477308 */ /* 0x0002a40000000800 */
[----:B-1----:R-:W-:Y:S01]  /*c100*/  FFMA.FTZ R4, R172, UR16, -R0 ;  /* 0x00000010ac047c23 */ /* 0x002fe20008010800 */
[-C--:B--2---:R-:W-:Y:S01]  /*c110*/  FMUL.FTZ R138, R138, R71.reuse ;  /* 0x000000478a8a7220 */ /* 0x084fe20000410000 */
        /* <DEDUP_REMOVED lines=8> */
[----:B------:R-:W-:Y:S01]  /*c1a0*/  MOV R172, R77 ;  /* 0x0000004d00ac7202 */ /* 0x000fe20000000f00 */
[----:B-1----:R-:W-:Y:S01]  /*c1b0*/  FADD.FTZ R4, R40, -R6 ;  /* 0x8000000628047221 */ /* 0x002fe20000010000 */
[----:B------:R-:W-:-:S03]  /*c1c0*/  F2FP.BF16.F32.PACK_AB R6, R119, R116 ;  /* 0x000000747706723e */ /* 0x000fc600000010ff */
[----:B------:R-:W-:Y:S01]  /*c1d0*/  FMUL.FTZ R9, R4, UR16 ;  /* 0x0000001004097c20 */ /* 0x000fe20008410000 */
[----:B------:R-:W-:-:S03]  /*c1e0*/  F2FP.BF16.F32.PACK_AB R4, R115, R108 ;  /* 0x0000006c7304723e */ /* 0x000fc600000010ff */
[----:B------:R1:W2:Y:S04]  /*c1f0*/  MUFU.EX2 R70, R9 ;  /* 0x0000000900467308 */ /* 0x0002a80000000800 */
[C---:B------:R-:W-:Y:S06]  /*c200*/  HMMA.16816.F32.BF16 R20, R4.reuse, R12, R136 ;  /* 0x0000000c0414723c */ /* 0x040fec0000041888 */
[----:B------:R-:W-:Y:S01]  /*c210*/  HMMA.16816.F32.BF16 R36, R4, R14, R148 ;  /* 0x0000000e0424723c */ /* 0x000fe20000041894 */
[----:B------:R-:W-:Y:S01]  /*c220*/  IMAD.MOV.U32 R139, RZ, RZ, R43 ;  /* 0x000000ffff8b7224 */ /* 0x000fe200078e002b */
[----:B------:R-:W-:Y:S01]  /*c230*/  MOV R137, R83 ;  /* 0x0000005300897202 */ /* 0x000fe20000000f00 */
[----:B------:R-:W-:Y:S01]  /*c240*/  IMAD.MOV.U32 R136, RZ, RZ, R87 ;  /* 0x000000ffff887224 */ /* 0x000fe200078e0057 */
[----:B------:R-:W-:-:S02]  /*c250*/  MOV R87, R86 ;  /* 0x0000005600577202 */ /* 0x000fc40000000f00 */
[C---:B------:R-:W-:Y:S01]  /*c260*/  HMMA.16816.F32.BF16 R40, R4.reuse, R16, R156 ;  /* 0x000000100428723c */ /* 0x040fe2000004189c */
[----:B-1----:R-:W-:Y:S01]  /*c270*/  F2FP.BF16.F32.PACK_AB R9, R237, R236 ;  /* 0x000000eced09723e */ /* 0x002fe200000010ff */
[-C--:B--2---:R-:W-:Y:S01]  /*c280*/  FMUL.FTZ R142, R142, R70.reuse ;  /* 0x000000468e8e7220 */ /* 0x084fe20000410000 */
[----:B------:R-:W-:Y:S01]  /*c290*/  F2FP.BF16.F32.PACK_AB R10, R139, R53 ;  /* 0x000000358b0a723e */ /* 0x000fe200000010ff */
[-C--:B------:R-:W-:Y:S01]  /*c2a0*/  FMUL.FTZ R143, R143, R70.reuse ;  /* 0x000000468f8f7220 */ /* 0x080fe20000410000 */
[-C--:B------:R-:W-:Y:S01]  /*c2b0*/  FMUL.FTZ R146, R146, R70.reuse ;  /* 0x0000004692927220 */ /* 0x080fe20000410000 */
[----:B------:R-:W-:Y:S01]  /*c2c0*/  HMMA.16816.F32.BF16 R44, R4, R18, R164 ;  /* 0x00000012042c723c */ /* 0x000fe200000418a4 */
[-C--:B------:R-:W-:Y:S01]  /*c2d0*/  FMUL.FTZ R147, R147, R70.reuse ;  /* 0x0000004693937220 */ /* 0x080fe20000410000 */
[-C--:B------:R-:W-:Y:S01]  /*c2e0*/  FMUL.FTZ R154, R154, R70.reuse ;  /* 0x000000469a9a7220 */ /* 0x080fe20000410000 */
[-C--:B------:R-:W-:Y:S01]  /*c2f0*/  FMUL.FTZ R155, R155, R70.reuse ;  /* 0x000000469b9b7220 */ /* 0x080fe20000410000 */
[-C--:B------:R-:W-:Y:S01]  /*c300*/  FMUL.FTZ R162, R162, R70.reuse ;  /* 0x00000046a2a27220 */ /* 0x080fe20000410000 */
[----:B------:R-:W-:Y:S01]  /*c310*/  FMUL.FTZ R163, R163, R70 ;  /* 0x00000046a3a37220 */ /* 0x000fe20000410000 */
[----:B------:R-:W-:Y:S01]  /*c320*/  MOV R86, R89 ;  /* 0x0000005900567202 */ /* 0x000fe20000000f00 */
[----:B------:R-:W-:Y:S01]  /*c330*/  FFMA.FTZ R4, R125, UR16, -R2 ;  /* 0x000000107d047c23 */ /* 0x000fe20008010802 */
[----:B------:R-:W-:Y:S01]  /*c340*/  HMMA.16816.F32.BF16 R140, R8, R12, R140 ;  /* 0x0000000c088c723c */ /* 0x000fe2000004188c */
[----:B------:R-:W-:-:S02]  /*c350*/  MOV R89, R88 ;  /* 0x0000005800597202 */ /* 0x000fc40000000f00 */
[----:B------:R-:W-:Y:S01]  /*c360*/  MOV R88, R95 ;  /* 0x0000005f00587202 */ /* 0x000fe20000000f00 */
[----:B------:R1:W-:Y:S01]  /*c370*/  MUFU.EX2 R114, R4 ;  /* 0x0000000400727308 */ /* 0x0003e20000000800 */
[----:B------:R-:W-:Y:S01]  /*c380*/  IMAD.MOV.U32 R95, RZ, RZ, R94 ;  /* 0x000000ffff5f7224 */ /* 0x000fe200078e005e */
[C---:B------:R-:W-:Y:S01]  /*c390*/  HMMA.16816.F32.BF16 R144, R8.reuse, R14, R144 ;  /* 0x0000000e0890723c */ /* 0x040fe20000041890 */
[----:B------:R-:W-:Y:S01]  /*c3a0*/  MOV R94, R98 ;  /* 0x00000062005e7202 */ /* 0x000fe20000000f00 */
[----:B------:R-:W-:Y:S01]  /*c3b0*/  LDSM.16.MT88.4 R12, [R185+0x4800] ;  /* 0x00480000b90c783b */ /* 0x000fe20000004200 */
[----:B------:R-:W-:Y:S02]  /*c3c0*/  MOV R98, R96 ;  /* 0x0000006000627202 */ /* 0x000fe40000000f00 */
[----:B------:R-:W-:Y:S01]  /*c3d0*/  MOV R96, R109 ;  /* 0x0000006d00607202 */ /* 0x000fe20000000f00 */
[----:B------:R-:W-:Y:S01]  /*c3e0*/  HMMA.16816.F32.BF16 R152, R8, R16, R152 ;  /* 0x000000100898723c */ /* 0x000fe20000041898 */
[----:B------:R-:W-:-:S02]  /*c3f0*/  MOV R164, R62 ;  /* 0x0000003e00a47202 */ /* 0x000fc40000000f00 */
[----:B------:R-:W-:Y:S02]  /*c400*/  F2FP.BF16.F32.PACK_AB R5, R110, R113 ;  /* 0x000000716e05723e */ /* 0x000fe400000010ff */
[----:B------:R-:W-:Y:S01]  /*c410*/  F2FP.BF16.F32.PACK_AB R6, R127, R129 ;  /* 0x000000817f06723e */ /* 0x000fe200000010ff */
[----:B------:R-:W-:Y:S01]  /*c420*/  HMMA.16816.F32.BF16 R160, R8, R18, R160 ;  /* 0x0000001208a0723c */ /* 0x000fe200000418a0 */
[----:B------:R-:W2:Y:S01]  /*c430*/  LDSM.16.MT88.4 R16, [R184+0x4800] ;  /* 0x00480000b810783b */ /* 0x000ea20000004200 */
[----:B------:R-:W-:Y:S01]  /*c440*/  F2FP.BF16.F32.PACK_AB R7, R102, R106 ;  /* 0x0000006a6607723e */ /* 0x000fe200000010ff */
[--C-:B-1----:R-:W-:Y:S01]  /*c450*/  FFMA.FTZ R4, R126, UR16, -R2.reuse ;  /* 0x000000107e047c23 */ /* 0x102fe20008010802 */
[----:B------:R-:W-:Y:S01]  /*c460*/  MOV R62, R86 ;  /* 0x00000056003e7202 */ /* 0x000fe20000000f00 */
[----:B------:R-:W-:Y:S01]  /*c470*/  IMAD.MOV.U32 R126, RZ, RZ, R63 ;  /* 0x000000ffff7e7224 */ /* 0x000fe200078e003f */
[----:B------:R-:W-:Y:S01]  /*c480*/  MOV R86, R98 ;  /* 0x0000006200567202 */ /* 0x000fe20000000f00 */
[----:B------:R-:W-:Y:S01]  /*c490*/  FFMA.FTZ R8, R128, UR16, -R2 ;  /* 0x0000001080087c23 */ /* 0x000fe20008010802 */
[----:B------:R-:W-:Y:S01]  /*c4a0*/  MOV R128, R107 ;  /* 0x0000006b00807202 */ /* 0x000fe20000000f00 */
[----:B------:R1:W-:Y:S01]  /*c4b0*/  MUFU.EX2 R109, R4 ;  /* 0x00000004006d7308 */ /* 0x0003e20000000800 */
[----:B------:R-:W-:-:S02]  /*c4c0*/  MOV R167, R56 ;  /* 0x0000003800a77202 */ /* 0x000fc40000000f00 */
[----:B------:R-:W-:Y:S02]  /*c4d0*/  MOV R56, R89 ;  /* 0x0000005900387202 */ /* 0x000fe40000000f00 */
[----:B------:R-:W-:Y:S02]  /*c4e0*/  MOV R89, R96 ;  /* 0x0000006000597202 */ /* 0x000fe40000000f00 */
[----:B------:R-:W-:Y:S01]  /*c4f0*/  MOV R83, R95 ;  /* 0x0000005f00537202 */ /* 0x000fe20000000f00 */
[----:B------:R4:W-:Y:S01]  /*c500*/  MUFU.EX2 R107, R8 ;  /* 0x00000008006b7308 */ /* 0x0009e20000000800 */
[----:B------:R-:W-:Y:S02]  /*c510*/  MOV R138, R85 ;  /* 0x00000055008a7202 */ /* 0x000fe40000000f00 */
[----:B------:R-:W-:Y:S01]  /*c520*/  MOV R158, R86 ;  /* 0x00000056009e7202 */ /* 0x000fe20000000f00 */
[----:B------:R-:W-:Y:S01]  /*c530*/  IMAD.MOV.U32 R165, RZ, RZ, R83 ;  /* 0x000000ffffa57224 */ /* 0x000fe200078e0053 */
[----:B------:R-:W-:-:S02]  /*c540*/  MOV R85, R88 ;  /* 0x0000005800557202 */ /* 0x000fc40000000f00 */
[----:B------:R-:W-:Y:S02]  /*c550*/  MOV R86, R101 ;  /* 0x0000006500567202 */ /* 0x000fe40000000f00 */
[----:B-1----:R-:W-:Y:S02]  /*c560*/  F2FP.BF16.F32.PACK_AB R4, R132, R120 ;  /* 0x000000788404723e */ /* 0x002fe400000010ff */
[----:B------:R-:W-:Y:S01]  /*c570*/  F2FP.BF16.F32.PACK_AB R9, R136, R167 ;  /* 0x000000a78809723e */ /* 0x000fe200000010ff */
[----:B------:R-:W-:Y:S01]  /*c580*/  IMAD.MOV.U32 R175, RZ, RZ, R86 ;  /* 0x000000ffffaf7224 */ /* 0x000fe200078e0056 */
[----:B------:R-:W-:Y:S02]  /*c590*/  F2FP.BF16.F32.PACK_AB R10, R61, R137 ;  /* 0x000000893d0a723e */ /* 0x000fe400000010ff */
[----:B------:R-:W-:Y:S01]  /*c5a0*/  F2FP.BF16.F32.PACK_AB R11, R60, R138 ;  /* 0x0000008a3c0b723e */ /* 0x000fe200000010ff */
[C---:B---3--:R-:W-:Y:S01]  /*c5b0*/  HMMA.16816.F32.BF16 R20, R4.reuse, R28, R20 ;  /* 0x0000001c0414723c */ /* 0x048fe20000041814 */
[----:B----4-:R-:W-:Y:S01]  /*c5c0*/  FFMA.FTZ R8, R210, UR16, -R0 ;  /* 0x00000010d2087c23 */ /* 0x010fe20008010800 */
[----:B------:R-:W-:Y:S01]  /*c5d0*/  IMAD.MOV.U32 R210, RZ, RZ, R87 ;  /* 0x000000ffffd27224 */ /* 0x000fe200078e0057 */
[----:B------:R-:W-:Y:S01]  /*c5e0*/  MOV R159, R85 ;  /* 0x00000055009f7202 */ /* 0x000fe20000000f00 */
[----:B------:R-:W-:Y:S01]  /*c5f0*/  IMAD.MOV.U32 R87, RZ, RZ, R94 ;  /* 0x000000ffff577224 */ /* 0x000fe200078e005e */
[----:B------:R1:W-:Y:S01]  /*c600*/  MUFU.EX2 R98, R8 ;  /* 0x0000000800627308 */ /* 0x0003e20000000800 */
[----:B------:R-:W-:Y:S01]  /*c610*/  HMMA.16816.F32.BF16 R36, R4, R30, R36 ;  /* 0x0000001e0424723c */ /* 0x000fe20000041824 */
[----:B------:R-:W-:-:S02]  /*c620*/  MOV R85, R100 ;  /* 0x0000006400557202 */ /* 0x000fc40000000f00 */
[----:B------:R-:W-:Y:S01]  /*c630*/  MOV R157, R87 ;  /* 0x00000057009d7202 */ /* 0x000fe20000000f00 */
[----:B------:R-:W-:Y:S01]  /*c640*/  IMAD.MOV.U32 R87, RZ, RZ, R48 ;  /* 0x000000ffff577224 */ /* 0x000fe200078e0030 */
[----:B------:R-:W-:Y:S01]  /*c650*/  MOV R156, R89 ;  /* 0x00000059009c7202 */ /* 0x000fe20000000f00 */
[C---:B------:R-:W-:Y:S01]  /*c660*/  HMMA.16816.F32.BF16 R40, R4.reuse, R24, R40 ;  /* 0x000000180428723c */ /* 0x040fe20000041828 */
[----:B------:R-:W-:Y:S02]  /*c670*/  MOV R88, R67 ;  /* 0x0000004300587202 */ /* 0x000fe40000000f00 */
[----:B------:R-:W-:Y:S02]  /*c680*/  MOV R89, R49 ;  /* 0x0000003100597202 */ /* 0x000fe40000000f00 */
[----:B------:R-:W-:Y:S01]  /*c690*/  MOV R166, R56 ;  /* 0x0000003800a67202 */ /* 0x000fe20000000f00 */
[----:B------:R-:W-:Y:S01]  /*c6a0*/  HMMA.16816.F32.BF16 R44, R4, R26, R44 ;  /* 0x0000001a042c723c */ /* 0x000fe2000004182c */
[----:B------:R-:W-:-:S02]  /*c6b0*/  MOV R83, R97 ;  /* 0x0000006100537202 */ /* 0x000fc40000000f00 */
[----:B------:R-:W-:Y:S01]  /*c6c0*/  MOV R56, R34 ;  /* 0x0000002200387202 */ /* 0x000fe20000000f00 */
[--C-:B-1----:R-:W-:Y:S01]  /*c6d0*/  FFMA.FTZ R8, R211, UR16, -R0.reuse ;  /* 0x00000010d3087c23 */ /* 0x102fe20008010800 */
[----:B------:R-:W-:Y:S02]  /*c6e0*/  MOV R211, R66 ;  /* 0x0000004200d37202 */ /* 0x000fe40000000f00 */
[----:B------:R-:W-:Y:S01]  /*c6f0*/  FFMA.FTZ R4, R215, UR16, -R0 ;  /* 0x00000010d7047c23 */ /* 0x000fe20008010800 */
[----:B------:R1:W3:Y:S01]  /*c700*/  MUFU.EX2 R96, R8 ;  /* 0x0000000800607308 */ /* 0x0002e20000000800 */
[----:B------:R-:W-:Y:S02]  /*c710*/  MOV R215, R64 ;  /* 0x0000004000d77202 */ /* 0x000fe40000000f00 */
[----:B------:R-:W-:Y:S02]  /*c720*/  F2FP.BF16.F32.PACK_AB R6, R121, R122 ;  /* 0x0000007a7906723e */ /* 0x000fe400000010ff */
[----:B------:R-:W-:-:S02]  /*c730*/  MOV R125, R54 ;  /* 0x00000036007d7202 */ /* 0x000fc40000000f00 */
[----:B------:R-:W-:Y:S01]  /*c740*/  MOV R54, R56 ;  /* 0x0000003800367202 */ /* 0x000fe20000000f00 */
[----:B------:R4:W-:Y:S01]  /*c750*/  MUFU.EX2 R95, R4 ;  /* 0x00000004005f7308 */ /* 0x0009e20000000800 */
[----:B------:R-:W-:Y:S01]  /*c760*/  MOV R63, R87 ;  /* 0x00000057003f7202 */ /* 0x000fe20000000f00 */
[----:B------:R-:W-:Y:S01]  /*c770*/  IMAD.MOV.U32 R56, RZ, RZ, R88 ;  /* 0x000000ffff387224 */ /* 0x000fe200078e0058 */
[----:B------:R-:W-:Y:S02]  /*c780*/  MOV R176, R85 ;  /* 0x0000005500b07202 */ /* 0x000fe40000000f00 */
[----:B------:R-:W-:Y:S01]  /*c790*/  MOV R171, R83 ;  /* 0x0000005300ab7202 */ /* 0x000fe20000000f00 */
[----:B-1----:R-:W-:Y:S01]  /*c7a0*/  FFMA.FTZ R8, R213, UR16, -R0 ;  /* 0x00000010d5087c23 */ /* 0x002fe20008010800 */
[----:B------:R-:W-:Y:S01]  /*c7b0*/  IMAD.MOV.U32 R213, RZ, RZ, R65 ;  /* 0x000000ffffd57224 */ /* 0x000fe200078e0041 */
[----:B---3--:R-:W-:Y:S02]  /*c7c0*/  F2FP.BF16.F32.PACK_AB R5, R96, R98 ;  /* 0x000000626005723e */ /* 0x008fe400000010ff */
[----:B------:R1:W3:Y:S01]  /*c7d0*/  MUFU.EX2 R94, R8 ;  /* 0x00000008005e7308 */ /* 0x0002e20000000800 */
[----:B----4-:R-:W-:Y:S01]  /*c7e0*/  FFMA.FTZ R4, R130, UR16, -R2 ;  /* 0x0000001082047c23 */ /* 0x010fe20008010802 */
[----:B------:R-:W-:-:S02]  /*c7f0*/  MOV R130, R62 ;  /* 0x0000003e00827202 */ /* 0x000fc40000000f00 */
[----:B------:R-:W-:-:S04]  /*c800*/  MOV R62, R81 ;  /* 0x00000051003e7202 */ /* 0x000fc80000000f00 */
[----:B------:R4:W-:Y:S01]  /*c810*/  MUFU.EX2 R101, R4 ;  /* 0x0000000400657308 */ /* 0x0009e20000000800 */
[----:B------:R-:W-:Y:S01]  /*c820*/  IMAD.MOV.U32 R81, RZ, RZ, R35 ;  /* 0x000000ffff517224 */ /* 0x000fe200078e0023 */
[----:B-1----:R-:W-:Y:S02]  /*c830*/  F2FP.BF16.F32.PACK_AB R8, R164, R52 ;  /* 0x00000034a408723e */ /* 0x002fe400000010ff */
[----:B---3--:R-:W-:-:S05]  /*c840*/  F2FP.BF16.F32.PACK_AB R7, R95, R94 ;  /* 0x0000005e5f07723e */ /* 0x008fca00000010ff */
[----:B------:R-:W-:Y:S01]  /*c850*/  HMMA.16816.F32.BF16 R64, R8, R28, R140 ;  /* 0x0000001c0840723c */ /* 0x000fe2000004188c */
[----:B----4-:R-:W-:Y:S01]  /*c860*/  FFMA.FTZ R4, R134, UR16, -R2 ;  /* 0x0000001086047c23 */ /* 0x010fe20008010802 */
[----:B------:R-:W-:-:S03]  /*c870*/  MOV R134, R33 ;  /* 0x0000002100867202 */ /* 0x000fc60000000f00 */
[----:B------:R1:W-:Y:S01]  /*c880*/  MUFU.EX2 R100, R4 ;  /* 0x0000000400647308 */ /* 0x0003e20000000800 */
[C---:B------:R-:W-:Y:S01]  /*c890*/  HMMA.16816.F32.BF16 R48, R8.reuse, R30, R144 ;  /* 0x0000001e0830723c */ /* 0x040fe20000041890 */
[----:B------:R-:W-:Y:S02]  /*c8a0*/  MOV R143, R63 ;  /* 0x0000003f008f7202 */ /* 0x000fe40000000f00 */
[----:B------:R-:W-:Y:S02]  /*c8b0*/  MOV R141, R56 ;  /* 0x00000038008d7202 */ /* 0x000fe40000000f00 */
[----:B------:R-:W-:Y:S01]  /*c8c0*/  MOV R140, R58 ;  /* 0x0000003a008c7202 */ /* 0x000fe20000000f00 */
[----:B------:R-:W-:Y:S01]  /*c8d0*/  HMMA.16816.F32.BF16 R152, R8, R24, R152 ;  /* 0x000000180898723c */ /* 0x000fe20000041898 */
[----:B------:R-:W-:Y:S02]  /*c8e0*/  MOV R145, R61 ;  /* 0x0000003d00917202 */ /* 0x000fe40000000f00 */
[----:B------:R-:W-:-:S02]  /*c8f0*/  MOV R144, R60 ;  /* 0x0000003c00907202 */ /* 0x000fc40000000f00 */
[----:B------:R-:W-:Y:S01]  /*c900*/  MOV R147, R53 ;  /* 0x0000003500937202 */ /* 0x000fe20000000f00 */
[----:B------:R-:W-:Y:S01]  /*c910*/  HMMA.16816.F32.BF16 R160, R8, R26, R160 ;  /* 0x0000001a08a0723c */ /* 0x000fe200000418a0 */
[----:B------:R-:W3:Y:S01]  /*c920*/  LDSM.16.MT88.4 R24, [R184+0x4c00] ;  /* 0x004c0000b818783b */ /* 0x000ee20000004200 */
[----:B------:R-:W-:Y:S02]  /*c930*/  MOV R146, R52 ;  /* 0x0000003400927202 */ /* 0x000fe40000000f00 */
[----:B-1----:R-:W-:-:S03]  /*c940*/  F2FP.BF16.F32.PACK_AB R4, R124, R123 ;  /* 0x0000007b7c04723e */ /* 0x002fc600000010ff */
[----:B------:R-:W-:Y:S01]  /*c950*/  FFMA.FTZ R8, R131, UR16, -R2 ;  /* 0x0000001083087c23 */ /* 0x000fe20008010802 */
[----:B------:R-:W-:Y:S02]  /*c960*/  MOV R131, R32 ;  /* 0x0000002000837202 */ /* 0x000fe40000000f00 */
[----:B------:R-:W-:Y:S01]  /*c970*/  F2FP.BF16.F32.PACK_AB R9, R156, R158 ;  /* 0x0000009e9c09723e */ /* 0x000fe200000010ff */
[----:B------:R1:W-:Y:S01]  /*c980*/  MUFU.EX2 R97, R8 ;  /* 0x0000000800617308 */ /* 0x0003e20000000800 */
[C---:B--2---:R-:W-:Y:S01]  /*c990*/  HMMA.16816.F32.BF16 R32, R4.reuse, R16, R20 ;  /* 0x000000100420723c */ /* 0x044fe20000041814 */
[----:B------:R-:W2:Y:S01]  /*c9a0*/  LDSM.16.MT88.4 R20, [R185+0x4c00] ;  /* 0x004c0000b914783b */ /* 0x000ea20000004200 */
[----:B------:R-:W-:Y:S02]  /*c9b0*/  F2FP.BF16.F32.PACK_AB R10, R166, R76 ;  /* 0x0000004ca60a723e */ /* 0x000fe400000010ff */
[----:B------:R-:W-:Y:S02]  /*c9c0*/  F2FP.BF16.F32.PACK_AB R11, R165, R79 ;  /* 0x0000004fa50b723e */ /* 0x000fe400000010ff */
[C---:B------:R-:W-:Y:S06]  /*c9d0*/  HMMA.16816.F32.BF16 R28, R4.reuse, R18, R36 ;  /* 0x00000012041c723c */ /* 0x040fec0000041824 */
[----:B------:R-:W-:Y:S01]  /*c9e0*/  HMMA.16816.F32.BF16 R36, R4, R12, R40 ;  /* 0x0000000c0424723c */ /* 0x000fe20000041828 */
[----:B-1----:R-:W-:Y:S01]  /*c9f0*/  FFMA.FTZ R8, R212, UR16, -R0 ;  /* 0x00000010d4087c23 */ /* 0x002fe20008010800 */
[----:B------:R-:W-:-:S04]  /*ca00*/  MOV R212, R91 ;  /* 0x0000005b00d47202 */ /* 0x000fc80000000f00 */
[----:B------:R-:W-:Y:S01]  /*ca10*/  HMMA.16816.F32.BF16 R44, R4, R14, R44 ;  /* 0x0000000e042c723c */ /* 0x000fe2000004182c */
[----:B------:R1:W-:Y:S06]  /*ca20*/  MUFU.EX2 R91, R8 ;  /* 0x00000008005b7308 */ /* 0x0003ec0000000800 */
[--C-:B------:R-:W-:Y:S01]  /*ca30*/  FFMA.FTZ R4, R219, UR16, -R0.reuse ;  /* 0x00000010db047c23 */ /* 0x100fe20008010800 */
[----:B------:R-:W-:Y:S02]  /*ca40*/  MOV R219, R93 ;  /* 0x0000005d00db7202 */ /* 0x000fe40000000f00 */
[----:B------:R-:W-:Y:S01]  /*ca50*/  F2FP.BF16.F32.PACK_AB R6, R169, R117 ;  /* 0x00000075a906723e */ /* 0x000fe200000010ff */
[----:B------:R4:W-:Y:S01]  /*ca60*/  MUFU.EX2 R88, R4 ;  /* 0x0000000400587308 */ /* 0x0009e20000000800 */
[----:B-1----:R-:W-:Y:S01]  /*ca70*/  FFMA.FTZ R8, R214, UR16, -R0 ;  /* 0x00000010d6087c23 */ /* 0x002fe20008010800 */
[----:B------:R-:W-:-:S06]  /*ca80*/  IMAD.MOV.U32 R214, RZ, RZ, R90 ;  /* 0x000000ffffd67224 */ /* 0x000fcc00078e005a */
[----:B------:R1:W5:Y:S01]  /*ca90*/  MUFU.EX2 R90, R8 ;  /* 0x00000008005a7308 */ /* 0x0003620000000800 */
[----:B----4-:R-:W-:Y:S01]  /*caa0*/  FFMA.FTZ R4, R174, UR16, -R2 ;  /* 0x00000010ae047c23 */ /* 0x010fe20008010802 */
[----:B------:R-:W-:-:S06]  /*cab0*/  MOV R174, R92 ;  /* 0x0000005c00ae7202 */ /* 0x000fcc0000000f00 */
[----:B------:R4:W-:Y:S01]  /*cac0*/  MUFU.EX2 R93, R4 ;  /* 0x00000004005d7308 */ /* 0x0009e20000000800 */
[----:B-1----:R-:W-:Y:S01]  /*cad0*/  FFMA.FTZ R8, R217, UR16, -R0 ;  /* 0x00000010d9087c23 */ /* 0x002fe20008010800 */
[----:B------:R-:W-:Y:S02]  /*cae0*/  MOV R217, R62 ;  /* 0x0000003e00d97202 */ /* 0x000fe40000000f00 */
[----:B------:R-:W-:-:S04]  /*caf0*/  MOV R62, R89 ;  /* 0x00000059003e7202 */ /* 0x000fc80000000f00 */
[----:B------:R1:W3:Y:S01]  /*cb00*/  MUFU.EX2 R87, R8 ;  /* 0x0000000800577308 */ /* 0x0002e20000000800 */
[----:B-----5:R-:W-:Y:S01]  /*cb10*/  F2FP.BF16.F32.PACK_AB R5, R90, R91 ;  /* 0x0000005b5a05723e */ /* 0x020fe200000010ff */
[----:B------:R-:W-:Y:S02]  /*cb20*/  IMAD.MOV.U32 R142, RZ, RZ, R62 ;  /* 0x000000ffff8e7224 */ /* 0x000fe400078e003e */
[----:B----4-:R-:W-:-:S04]  /*cb30*/  FFMA.FTZ R4, R59, UR16, -R2 ;  /* 0x000000103b047c23 */ /* 0x010fc80008010802 */
[----:B------:R4:W-:Y:S01]  /*cb40*/  MUFU.EX2 R92, R4 ;  /* 0x00000004005c7308 */ /* 0x0009e20000000800 */
[----:B-1----:R-:W-:Y:S02]  /*cb50*/  F2FP.BF16.F32.PACK_AB R8, R159, R157 ;  /* 0x0000009d9f08723e */ /* 0x002fe400000010ff */
[----:B---3--:R-:W-:-:S05]  /*cb60*/  F2FP.BF16.F32.PACK_AB R7, R88, R87 ;  /* 0x000000575807723e */ /* 0x008fca00000010ff */
[----:B------:R-:W-:Y:S01]  /*cb70*/  HMMA.16816.F32.BF16 R64, R8, R16, R64 ;  /* 0x000000100840723c */ /* 0x000fe20000041840 */
[----:B----4-:R-:W-:-:S05]  /*cb80*/  F2FP.BF16.F32.PACK_AB R4, R133, R118 ;  /* 0x000000768504723e */ /* 0x010fca00000010ff */
[C---:B------:R-:W-:Y:S01]  /*cb90*/  HMMA.16816.F32.BF16 R48, R8.reuse, R18, R48 ;  /* 0x000000120830723c */ /* 0x040fe20000041830 */
[----:B------:R-:W1:Y:S05]  /*cba0*/  LDSM.16.MT88.4 R16, [R184+0x5000] ;  /* 0x00500000b810783b */ /* 0x000e6a0000004200 */
[C---:B------:R-:W-:Y:S06]  /*cbb0*/  HMMA.16816.F32.BF16 R152, R8.reuse, R12, R152 ;  /* 0x0000000c0898723c */ /* 0x040fec0000041898 */
[----:B------:R-:W-:Y:S01]  /*cbc0*/  HMMA.16816.F32.BF16 R160, R8, R14, R160 ;  /* 0x0000000e08a0723c */ /* 0x000fe200000418a0 */
[----:B------:R-:W3:Y:S05]  /*cbd0*/  LDSM.16.MT88.4 R12, [R185+0x5000] ;  /* 0x00500000b90c783b */ /* 0x000eea0000004200 */
[----:B------:R-:W-:Y:S01]  /*cbe0*/  HMMA.16816.F32.BF16 R40, R4, R24, R32 ;  /* 0x000000180428723c */ /* 0x000fe20000041820 */
[----:B------:R-:W-:Y:S01]  /*cbf0*/  FFMA.FTZ R8, R57, UR16, -R2 ;  /* 0x0000001039087c23 */ /* 0x000fe20008010802 */
[----:B------:R-:W-:-:S02]  /*cc00*/  F2FP.BF16.F32.PACK_AB R9, R217, R174 ;  /* 0x000000aed909723e */ /* 0x000fc400000010ff */
[----:B------:R-:W-:Y:S01]  /*cc10*/  F2FP.BF16.F32.PACK_AB R10, R131, R214 ;  /* 0x000000d6830a723e */ /* 0x000fe200000010ff */
[----:B------:R4:W-:Y:S01]  /*cc20*/  MUFU.EX2 R89, R8 ;  /* 0x0000000800597308 */ /* 0x0009e20000000800 */
[----:B------:R-:W-:Y:S01]  /*cc30*/  HMMA.16816.F32.BF16 R32, R4, R26, R28 ;  /* 0x0000001a0420723c */ /* 0x000fe2000004181c */
[----:B------:R-:W-:-:S05]  /*cc40*/  F2FP.BF16.F32.PACK_AB R11, R134, R212 ;  /* 0x000000d4860b723e */ /* 0x000fca00000010ff */
[C---:B--2---:R-:W-:Y:S06]  /*cc50*/  HMMA.16816.F32.BF16 R28, R4.reuse, R20, R36 ;  /* 0x00000014041c723c */ /* 0x044fec0000041824 */
[----:B------:R-:W-:Y:S01]  /*cc60*/  HMMA.16816.F32.BF16 R36, R4, R22, R44 ;  /* 0x000000160424723c */ /* 0x000fe2000004182c */
[----:B----4-:R-:W-:Y:S01]  /*cc70*/  FFMA.FTZ R8, R216, UR16, -R0 ;  /* 0x00000010d8087c23 */ /* 0x010fe20008010800 */
[----:B------:R-:W-:-:S05]  /*cc80*/  MOV R216, R54 ;  /* 0x0000003600d87202 */ /* 0x000fca0000000f00 */
[----:B------:R-:W-:Y:S01]  /*cc90*/  FFMA.FTZ R4, R223, UR16, -R0 ;  /* 0x00000010df047c23 */ /* 0x000fe20008010800 */
[----:B------:R2:W-:Y:S01]  /*cca0*/  MUFU.EX2 R85, R8 ;  /* 0x0000000800557308 */ /* 0x0005e20000000800 */
[----:B------:R-:W-:Y:S02]  /*ccb0*/  MOV R223, R81 ;  /* 0x0000005100df7202 */ /* 0x000fe40000000f00 */
[----:B------:R-:W-:-:S05]  /*ccc0*/  F2FP.BF16.F32.PACK_AB R6, R107, R109 ;  /* 0x0000006d6b06723e */ /* 0x000fca00000010ff */
[----:B------:R4:W-:Y:S01]  /*ccd0*/  MUFU.EX2 R81, R4 ;  /* 0x0000000400517308 */ /* 0x0009e20000000800 */
[----:B--2---:R-:W-:Y:S01]  /*cce0*/  FFMA.FTZ R8, R218, UR16, -R0 ;  /* 0x00000010da087c23 */ /* 0x004fe20008010800 */
[----:B------:R-:W-:-:S06]  /*ccf0*/  MOV R218, R76 ;  /* 0x0000004c00da7202 */ /* 0x000fcc0000000f00 */
[----:B------:R2:W5:Y:S01]  /*cd00*/  MUFU.EX2 R83, R8 ;  /* 0x0000000800537308 */ /* 0x0005620000000800 */
[----:B----4-:R-:W-:Y:S01]  /*cd10*/  FFMA.FTZ R4, R178, UR16, -R2 ;  /* 0x00000010b2047c23 */ /* 0x010fe20008010802 */
[----:B------:R-:W-:-:S06]  /*cd20*/  MOV R178, R145 ;  /* 0x0000009100b27202 */ /* 0x000fcc0000000f00 */
[----:B------:R4:W-:Y:S01]  /*cd30*/  MUFU.EX2 R86, R4 ;  /* 0x0000000400567308 */ /* 0x0009e20000000800 */
[----:B--2---:R-:W-:Y:S01]  /*cd40*/  FFMA.FTZ R8, R221, UR16, -R0 ;  /* 0x00000010dd087c23 */ /* 0x004fe20008010800 */
[----:B------:R-:W-:Y:S01]  /*cd50*/  IMAD.MOV.U32 R221, RZ, RZ, R79 ;  /* 0x000000ffffdd7224 */ /* 0x000fe200078e004f */
[----:B-----5:R-:W-:-:S05]  /*cd60*/  F2FP.BF16.F32.PACK_AB R5, R83, R85 ;  /* 0x000000555305723e */ /* 0x020fca00000010ff */
[----:B------:R2:W5:Y:S01]  /*cd70*/  MUFU.EX2 R80, R8 ;  /* 0x0000000800507308 */ /* 0x0005620000000800 */
[----:B----4-:R-:W-:Y:S01]  /*cd80*/  FFMA.FTZ R4, R182, UR16, -R2 ;  /* 0x00000010b6047c23 */ /* 0x010fe20008010802 */
[----:B------:R-:W-:-:S06]  /*cd90*/  IMAD.MOV.U32 R182, RZ, RZ, R146 ;  /* 0x000000ffffb67224 */ /* 0x000fcc00078e0092 */
[----:B------:R4:W-:Y:S01]  /*cda0*/  MUFU.EX2 R84, R4 ;  /* 0x0000000400547308 */ /* 0x0009e20000000800 */
[----:B--2---:R-:W-:Y:S02]  /*cdb0*/  F2FP.BF16.F32.PACK_AB R8, R219, R216 ;  /* 0x000000d8db08723e */ /* 0x004fe400000010ff */
[----:B-----5:R-:W-:-:S05]  /*cdc0*/  F2FP.BF16.F32.PACK_AB R7, R81, R80 ;  /* 0x000000505107723e */ /* 0x020fca00000010ff */
[----:B------:R-:W-:Y:S01]  /*cdd0*/  HMMA.16816.F32.BF16 R64, R8, R24, R64 ;  /* 0x000000180840723c */ /* 0x000fe20000041840 */
[----:B----4-:R-:W-:-:S05]  /*cde0*/  F2FP.BF16.F32.PACK_AB R4, R114, R170 ;  /* 0x000000aa7204723e */ /* 0x010fca00000010ff */
[C---:B------:R-:W-:Y:S01]  /*cdf0*/  HMMA.16816.F32.BF16 R60, R8.reuse, R26, R48 ;  /* 0x0000001a083c723c */ /* 0x040fe20000041830 */
[----:B------:R-:W2:Y:S05]  /*ce00*/  LDSM.16.MT88.4 R24, [R184+0x5400] ;  /* 0x00540000b818783b */ /* 0x000eaa0000004200 */
[C---:B------:R-:W-:Y:S06]  /*ce10*/  HMMA.16816.F32.BF16 R152, R8.reuse, R20, R152 ;  /* 0x000000140898723c */ /* 0x040fec0000041898 */
[----:B------:R-:W-:Y:S01]  /*ce20*/  HMMA.16816.F32.BF16 R160, R8, R22, R160 ;  /* 0x0000001608a0723c */ /* 0x000fe200000418a0 */
[----:B------:R-:W4:Y:S05]  /*ce30*/  LDSM.16.MT88.4 R20, [R185+0x5400] ;  /* 0x00540000b914783b */ /* 0x000f2a0000004200 */
[----:B-1----:R-:W-:Y:S01]  /*ce40*/  HMMA.16816.F32.BF16 R56, R4, R16, R40 ;  /* 0x000000100438723c */ /* 0x002fe20000041828 */
[----:B------:R-:W-:Y:S01]  /*ce50*/  FFMA.FTZ R8, R180, UR16, -R2 ;  /* 0x00000010b4087c23 */ /* 0x000fe20008010802 */
[----:B------:R-:W-:-:S02]  /*ce60*/  F2FP.BF16.F32.PACK_AB R10, R93, R97 ;  /* 0x000000615d0a723e */ /* 0x000fc400000010ff */
[----:B------:R-:W-:Y:S01]  /*ce70*/  MOV R180, R147 ;  /* 0x0000009300b47202 */ /* 0x000fe20000000f00 */
[----:B------:R1:W-:Y:S01]  /*ce80*/  MUFU.EX2 R82, R8 ;  /* 0x0000000800527308 */ /* 0x0003e20000000800 */
[C---:B------:R-:W-:Y:S06]  /*ce90*/  HMMA.16816.F32.BF16 R52, R4.reuse, R18, R32 ;  /* 0x000000120434723c */ /* 0x040fec0000041820 */
[C---:B---3--:R-:W-:Y:S06]  /*cea0*/  HMMA.16816.F32.BF16 R48, R4.reuse, R12, R28 ;  /* 0x0000000c0430723c */ /* 0x048fec000004181c */
[----:B------:R-:W-:Y:S01]  /*ceb0*/  HMMA.16816.F32.BF16 R44, R4, R14, R36 ;  /* 0x0000000e042c723c */ /* 0x000fe20000041824 */
[----:B-1----:R-:W-:Y:S01]  /*cec0*/  FFMA.FTZ R8, R220, UR16, -R0 ;  /* 0x00000010dc087c23 */ /* 0x002fe20008010800 */
[----:B------:R-:W-:-:S05]  /*ced0*/  MOV R220, R140 ;  /* 0x0000008c00dc7202 */ /* 0x000fca0000000f00 */
[----:B------:R-:W-:Y:S01]  /*cee0*/  F2FP.BF16.F32.PACK_AB R4, R213, R130 ;  /* 0x00000082d504723e */ /* 0x000fe200000010ff */
[----:B------:R1:W-:Y:S01]  /*cef0*/  MUFU.EX2 R79, R8 ;  /* 0x00000008004f7308 */ /* 0x0003e20000000800 */
[----:B------:R-:W-:Y:S02]  /*cf00*/  F2FP.BF16.F32.PACK_AB R5, R211, R215 ;  /* 0x000000d7d305723e */ /* 0x000fe400000010ff */
[----:B------:R-:W-:Y:S02]  /*cf10*/  F2FP.BF16.F32.PACK_AB R6, R128, R210 ;  /* 0x000000d28006723e */ /* 0x000fe400000010ff */
[----:B------:R-:W-:-:S07]  /*cf20*/  F2FP.BF16.F32.PACK_AB R7, R251, R252 ;  /* 0x000000fcfb07723e */ /* 0x000fce00000010ff */
[----:B------:R-:W-:Y:S01]  /*cf30*/  HMMA.16816.F32.BF16 R32, R4, R16, R64 ;  /* 0x000000100420723c */ /* 0x000fe20000041840 */
[----:B-1----:R-:W-:-:S05]  /*cf40*/  FFMA.FTZ R8, R222, UR16, -R0 ;  /* 0x00000010de087c23 */ /* 0x002fca0008010800 */
[C---:B------:R-:W-:Y:S01]  /*cf50*/  HMMA.16816.F32.BF16 R40, R4.reuse, R18, R60 ;  /* 0x000000120428723c */ /* 0x040fe2000004183c */
[----:B------:R-:W1:Y:S01]  /*cf60*/  LDSM.16.MT88.4 R16, [R184+0x5800] ;  /* 0x00580000b810783b */ /* 0x000e620000004200 */
[----:B------:R-:W-:Y:S01]  /*cf70*/  MOV R222, R141 ;  /* 0x0000008d00de7202 */ /* 0x000fe20000000f00 */
[----:B------:R3:W5:Y:S03]  /*cf80*/  MUFU.EX2 R78, R8 ;  /* 0x00000008004e7308 */ /* 0x0007660000000800 */
[C---:B------:R-:W-:Y:S06]  /*cf90*/  HMMA.16816.F32.BF16 R36, R4.reuse, R12, R152 ;  /* 0x0000000c0424723c */ /* 0x040fec0000041898 */
[----:B------:R-:W-:Y:S01]  /*cfa0*/  HMMA.16816.F32.BF16 R28, R4, R14, R160 ;  /* 0x0000000e041c723c */ /* 0x000fe200000418a0 */
[----:B------:R-:W1:Y:S01]  /*cfb0*/  LDSM.16.MT88.4 R12, [R185+0x5800] ;  /* 0x00580000b90c783b */ /* 0x000e620000004200 */
[----:B------:R-:W-:Y:S01]  /*cfc0*/  MOV R155, R180 ;  /* 0x000000b4009b7202 */ /* 0x000fe20000000f00 */
[----:B------:R-:W-:Y:S01]  /*cfd0*/  IMAD.MOV.U32 R153, RZ, RZ, R167 ;  /* 0x000000ffff997224 */ /* 0x000fe200078e00a7 */
[----:B------:R-:W-:-:S02]  /*cfe0*/  MOV R180, R158 ;  /* 0x0000009e00b47202 */ /* 0x000fc40000000f00 */
[----:B------:R-:W-:Y:S01]  /*cff0*/  MOV R154, R164 ;  /* 0x000000a4009a7202 */ /* 0x000fe20000000f00 */
[----:B---3--:R-:W-:Y:S01]  /*d000*/  FFMA.FTZ R8, R225, UR16, -R0 ;  /* 0x00000010e1087c23 */ /* 0x008fe20008010800 */
[----:B-----5:R-:W-:Y:S01]  /*d010*/  F2FP.BF16.F32.PACK_AB R9, R78, R79 ;  /* 0x0000004f4e09723e */ /* 0x020fe200000010ff */
[----:B------:R-:W-:Y:S01]  /*d020*/  IMAD.MOV.U32 R225, RZ, RZ, R143 ;  /* 0x000000ffffe17224 */ /* 0x000fe200078e008f */
[----:B------:R-:W-:Y:S01]  /*d030*/  F2FP.BF16.F32.PACK_AB R4, R125, R126 ;  /* 0x0000007e7d04723e */ /* 0x000fe200000010ff */
[----:B------:R3:W-:Y:S01]  /*d040*/  MUFU.EX2 R76, R8 ;  /* 0x00000008004c7308 */ /* 0x0007e20000000800 */
[----:B------:R-:W-:Y:S02]  /*d050*/  F2FP.BF16.F32.PACK_AB R5, R249, R250 ;  /* 0x000000faf905723e */ /* 0x000fe400000010ff */
[----:B------:R-:W-:Y:S02]  /*d060*/  F2FP.BF16.F32.PACK_AB R6, R173, R205 ;  /* 0x000000cdad06723e */ /* 0x000fe400000010ff */
[----:B------:R-:W-:-:S02]  /*d070*/  F2FP.BF16.F32.PACK_AB R7, R247, R248 ;  /* 0x000000f8f707723e */ /* 0x000fc400000010ff */
[----:B------:R-:W-:Y:S02]  /*d080*/  MOV R163, R139 ;  /* 0x0000008b00a37202 */ /* 0x000fe40000000f00 */
[----:B------:R-:W-:Y:S02]  /*d090*/  F2FP.BF16.F32.PACK_AB R160, R175, R181 ;  /* 0x000000b5afa0723e */ /* 0x000fe400000010ff */
[----:B------:R-:W-:Y:S01]  /*d0a0*/  F2FP.BF16.F32.PACK_AB R161, R240, R241 ;  /* 0x000000f1f0a1723e */ /* 0x000fe200000010ff */
[----:B--2---:R-:W-:Y:S01]  /*d0b0*/  HMMA.16816.F32.BF16 R40, R4, R26, R40 ;  /* 0x0000001a0428723c */ /* 0x004fe20000041828 */
[----:B------:R-:W-:Y:S01]  /*d0c0*/  F2FP.BF16.F32.PACK_AB R162, R176, R171 ;  /* 0x000000abb0a2723e */ /* 0x000fe200000010ff */
[----:B---3--:R-:W-:Y:S01]  /*d0d0*/  FFMA.FTZ R8, R226, UR16, -R0 ;  /* 0x00000010e2087c23 */ /* 0x008fe20008010800 */
[----:B------:R-:W-:-:S03]  /*d0e0*/  MOV R226, R142 ;  /* 0x0000008e00e27202 */ /* 0x000fc60000000f00 */
[C---:B------:R-:W-:Y:S01]  /*d0f0*/  HMMA.16816.F32.BF16 R140, R4.reuse, R24, R32 ;  /* 0x00000018048c723c */ /* 0x040fe20000041820 */
[----:B------:R2:W3:Y:S05]  /*d100*/  MUFU.EX2 R77, R8 ;  /* 0x00000008004d7308 */ /* 0x0004ea0000000800 */
[----:B----4-:R-:W-:Y:S01]  /*d110*/  HMMA.16816.F32.BF16 R32, R4, R20, R36 ;  /* 0x000000140420723c */ /* 0x010fe20000041824 */
[--C-:B--2---:R-:W-:Y:S01]  /*d120*/  FFMA.FTZ R8, R207, UR16, -R2.reuse ;  /* 0x00000010cf087c23 */ /* 0x104fe20008010802 */
[----:B---3--:R-:W-:Y:S02]  /*d130*/  F2FP.BF16.F32.PACK_AB R11, R77, R76 ;  /* 0x0000004c4d0b723e */ /* 0x008fe400000010ff */
[----:B------:R-:W-:Y:S01]  /*d140*/  MOV R207, R138 ;  /* 0x0000008a00cf7202 */ /* 0x000fe20000000f00 */
[----:B------:R2:W3:Y:S02]  /*d150*/  MUFU.EX2 R67, R8 ;  /* 0x0000000800437308 */ /* 0x0004e40000000800 */
[--C-:B--2---:R-:W-:Y:S01]  /*d160*/  FFMA.FTZ R8, R183, UR16, -R2.reuse ;  /* 0x00000010b7087c23 */ /* 0x104fe20008010802 */
[----:B------:R-:W-:Y:S01]  /*d170*/  FFMA.FTZ R2, R206, UR16, -R2 ;  /* 0x00000010ce027c23 */ /* 0x000fe20008010802 */
[----:B------:R-:W-:-:S04]  /*d180*/  MOV R183, R137 ;  /* 0x0000008900b77202 */ /* 0x000fc80000000f00 */
[----:B------:R2:W-:Y:S01]  /*d190*/  MUFU.EX2 R66, R8 ;  /* 0x0000000800427308 */ /* 0x0005e20000000800 */
[----:B---3--:R-:W-:-:S07]  /*d1a0*/  F2FP.BF16.F32.PACK_AB R164, R67, R82 ;  /* 0x0000005243a4723e */ /* 0x008fce00000010ff */
[----:B------:R3:W-:Y:S01]  /*d1b0*/  MUFU.EX2 R65, R2 ;  /* 0x0000000200417308 */ /* 0x0007e20000000800 */
[----:B--2---:R-:W-:-:S07]  /*d1c0*/  F2FP.BF16.F32.PACK_AB R8, R100, R101 ;  /* 0x000000656408723e */ /* 0x004fce00000010ff */
[----:B------:R-:W-:Y:S01]  /*d1d0*/  HMMA.16816.F32.BF16 R56, R8, R24, R56 ;  /* 0x000000180838723c */ /* 0x000fe20000041838 */
[----:B---3--:R-:W-:-:S04]  /*d1e0*/  FFMA.FTZ R2, R230, UR16, -R0 ;  /* 0x00000010e6027c23 */ /* 0x008fc80008010800 */
[----:B------:R2:W-:Y:S01]  /*d1f0*/  MUFU.EX2 R64, R2 ;  /* 0x0000000200407308 */ /* 0x0005e20000000800 */
[C---:B------:R-:W-:Y:S06]  /*d200*/  HMMA.16816.F32.BF16 R148, R8.reuse, R26, R52 ;  /* 0x0000001a0894723c */ /* 0x040fec0000041834 */
[C---:B------:R-:W-:Y:S01]  /*d210*/  HMMA.16816.F32.BF16 R48, R8.reuse, R20, R48 ;  /* 0x000000140830723c */ /* 0x040fe20000041830 */
[----:B------:R-:W-:Y:S01]  /*d220*/  FFMA.FTZ R52, R223, R68, R239 ;  /* 0x00000044df347223 */ /* 0x000fe200000100ef */
[----:B------:R-:W-:Y:S01]  /*d230*/  MOV R223, R144 ;  /* 0x0000009000df7202 */ /* 0x000fe20000000f00 */
[--C-:B------:R-:W-:Y:S01]  /*d240*/  FFMA.FTZ R53, R209, UR16, -R3.reuse ;  /* 0x00000010d1357c23 */ /* 0x100fe20008010803 */
[----:B------:R-:W-:Y:S01]  /*d250*/  FFMA.FTZ R54, R208, UR16, -R3 ;  /* 0x00000010d0367c23 */ /* 0x000fe20008010803 */
[----:B------:R-:W-:Y:S01]  /*d260*/  FFMA.FTZ R3, R225, R72, R108 ;  /* 0x00000048e1037223 */ /* 0x000fe2000001006c */
[-C--:B------:R-:W-:Y:S01]  /*d270*/  HMMA.16816.F32.BF16 R44, R8, R22.reuse, R44 ;  /* 0x00000016082c723c */ /* 0x080fe2000004182c */
[----:B------:R-:W-:Y:S01]  /*d280*/  FFMA.FTZ R20, R226, R70, R236 ;  /* 0x00000046e2147223 */ /* 0x000fe200000100ec */
[----:B------:R-:W-:Y:S01]  /*d290*/  MOV R225, R178 ;  /* 0x000000b200e17202 */ /* 0x000fe20000000f00 */
[----:B------:R-:W-:Y:S01]  /*d2a0*/  FADD.FTZ R52, R220, R52 ;  /* 0x00000034dc347221 */ /* 0x000fe20000010000 */
[----:B--2---:R-:W-:Y:S01]  /*d2b0*/  FFMA.FTZ R2, R228, UR16, -R0 ;  /* 0x00000010e4027c23 */ /* 0x004fe20008010800 */
[----:B------:R-:W-:Y:S01]  /*d2c0*/  MOV R226, R182 ;  /* 0x000000b600e27202 */ /* 0x000fe20000000f00 */
[----:B------:R-:W-:Y:S01]  /*d2d0*/  HMMA.16816.F32.BF16 R24, R4, R22, R28 ;  /* 0x000000160418723c */ /* 0x000fe2000004181c */
[----:B------:R-:W-:Y:S01]  /*d2e0*/  F2FP.BF16.F32.PACK_AB R8, R89, R92 ;  /* 0x0000005c5908723e */ /* 0x000fe200000010ff */
[----:B------:R2:W3:Y:S01]  /*d2f0*/  MUFU.EX2 R63, R2 ;  /* 0x00000002003f7308 */ /* 0x0004e20000000800 */
[----:B------:R-:W-:Y:S01]  /*d300*/  F2FP.BF16.F32.PACK_AB R10, R84, R86 ;  /* 0x00000056540a723e */ /* 0x000fe200000010ff */
[----:B------:R-:W-:Y:S01]  /*d310*/  IMAD.MOV.U32 R152, RZ, RZ, R226 ;  /* 0x000000ffff987224 */ /* 0x000fe200078e00e2 */
[----:B------:R-:W-:Y:S01]  /*d320*/  MOV R178, R218 ;  /* 0x000000da00b27202 */ /* 0x000fe20000000f00 */
[----:B------:R-:W4:Y:S01]  /*d330*/  LDSM.16.MT88.4 R144, [R184+0x5c00] ;  /* 0x005c0000b890783b */ /* 0x000f220000004200 */
[----:B------:R-:W-:-:S02]  /*d340*/  MOV R182, R156 ;  /* 0x0000009c00b67202 */ /* 0x000fc40000000f00 */
[----:B------:R-:W-:Y:S01]  /*d350*/  MOV R220, R157 ;  /* 0x0000009d00dc7202 */ /* 0x000fe20000000f00 */
[----:B------:R-:W5:Y:S01]  /*d360*/  LDSM.16.MT88.4 R28, [R185+0x5c00] ;  /* 0x005c0000b91c783b */ /* 0x000f620000004200 */
[----:B------:R-:W-:Y:S01]  /*d370*/  MOV R218, R136 ;  /* 0x0000008800da7202 */ /* 0x000fe20000000f00 */
[----:B------:R-:W-:Y:S01]  /*d380*/  MUFU.EX2 R53, R53 ;  /* 0x0000003500357308 */ /* 0x000fe20000000800 */
[----:B------:R-:W-:Y:S02]  /*d390*/  F2FP.BF16.F32.PACK_AB R4, R168, R172 ;  /* 0x000000aca804723e */ /* 0x000fe400000010ff */
[----:B------:R-:W-:Y:S02]  /*d3a0*/  F2FP.BF16.F32.PACK_AB R5, R244, R245 ;  /* 0x000000f5f405723e */ /* 0x000fe400000010ff */
[----:B------:R-:W-:Y:S01]  /*d3b0*/  F2FP.BF16.F32.PACK_AB R6, R179, R177 ;  /* 0x000000b1b306723e */ /* 0x000fe200000010ff */
[----:B--2---:R-:W-:Y:S01]  /*d3c0*/  FFMA.FTZ R2, R233, UR16, -R0 ;  /* 0x00000010e9027c23 */ /* 0x004fe20008010800 */
[----:B---3--:R-:W-:Y:S01]  /*d3d0*/  F2FP.BF16.F32.PACK_AB R9, R63, R64 ;  /* 0x000000403f09723e */ /* 0x008fe200000010ff */
[----:B------:R-:W-:Y:S01]  /*d3e0*/  MUFU.EX2 R54, R54 ;  /* 0x0000003600367308 */ /* 0x000fe20000000800 */
[----:B------:R-:W-:-:S02]  /*d3f0*/  F2FP.BF16.F32.PACK_AB R7, R242, R243 ;  /* 0x000000f3f207723e */ /* 0x000fc400000010ff */
[----:B------:R-:W-:-:S05]  /*d400*/  MOV R226, R225 ;  /* 0x000000e100e27202 */ /* 0x000fca0000000f00 */
[----:B------:R2:W-:Y:S01]  /*d410*/  MUFU.EX2 R62, R2 ;  /* 0x00000002003e7308 */ /* 0x0005e20000000800 */
[C---:B-1----:R-:W-:Y:S06]  /*d420*/  HMMA.16816.F32.BF16 R140, R4.reuse, R16, R140 ;  /* 0x00000010048c723c */ /* 0x042fec000004188c */
[C---:B------:R-:W-:Y:S06]  /*d430*/  HMMA.16816.F32.BF16 R40, R4.reuse, R18, R40 ;  /* 0x000000120428723c */ /* 0x040fec0000041828 */
[----:B------:R-:W-:Y:S01]  /*d440*/  HMMA.16816.F32.BF16 R32, R4, R12, R32 ;  /* 0x0000000c0420723c */ /* 0x000fe20000041820 */
[----:B--2---:R-:W-:-:S05]  /*d450*/  FFMA.FTZ R2, R231, UR16, -R0 ;  /* 0x00000010e7027c23 */ /* 0x004fca0008010800 */
[----:B------:R-:W-:Y:S01]  /*d460*/  HMMA.16816.F32.BF16 R24, R4, R14, R24 ;  /* 0x0000000e0418723c */ /* 0x000fe20000041818 */
[----:B------:R1:W2:Y:S02]  /*d470*/  MUFU.EX2 R61, R2 ;  /* 0x00000002003d7308 */ /* 0x0002a40000000800 */
[----:B-1----:R-:W-:Y:S01]  /*d480*/  FFMA.FTZ R2, R232, UR16, -R0 ;  /* 0x00000010e8027c23 */ /* 0x002fe20008010800 */
[----:B--2---:R-:W-:-:S05]  /*d490*/  F2FP.BF16.F32.PACK_AB R11, R61, R62 ;  /* 0x0000003e3d0b723e */ /* 0x004fca00000010ff */
[----:B------:R1:W2:Y:S02]  /*d4a0*/  MUFU.EX2 R60, R2 ;  /* 0x00000002003c7308 */ /* 0x0002a40000000800 */
[C---:B------:R-:W-:Y:S06]  /*d4b0*/  HMMA.16816.F32.BF16 R136, R8.reuse, R16, R56 ;  /* 0x000000100888723c */ /* 0x040fec0000041838 */
[C---:B------:R-:W-:Y:S06]  /*d4c0*/  HMMA.16816.F32.BF16 R148, R8.reuse, R18, R148 ;  /* 0x000000120894723c */ /* 0x040fec0000041894 */
[----:B------:R-:W-:Y:S01]  /*d4d0*/  HMMA.16816.F32.BF16 R36, R8, R14, R44 ;  /* 0x0000000e0824723c */ /* 0x000fe2000004182c */
[----:B-1----:R-:W-:-:S04]  /*d4e0*/  FFMA.FTZ R2, R224, UR16, -R0 ;  /* 0x00000010e0027c23 */ /* 0x002fc80008010800 */
[----:B------:R1:W3:Y:S02]  /*d4f0*/  MUFU.EX2 R55, R2 ;  /* 0x0000000200377308 */ /* 0x0002e40000000800 */
[--C-:B-1----:R-:W-:Y:S01]  /*d500*/  FFMA.FTZ R2, R227, UR16, -R0.reuse ;  /* 0x00000010e3027c23 */ /* 0x102fe20008010800 */
[----:B------:R-:W-:-:S05]  /*d510*/  FFMA.FTZ R0, R229, UR16, -R0 ;  /* 0x00000010e5007c23 */ /* 0x000fca0008010800 */
[----:B------:R1:W4:Y:S08]  /*d520*/  MUFU.EX2 R22, R2 ;  /* 0x0000000200167308 */ /* 0x0003300000000800 */
[----:B------:R5:W4:Y:S01]  /*d530*/  MUFU.EX2 R21, R0 ;  /* 0x0000000000157308 */ /* 0x000b220000000800 */
[----:B-1----:R-:W-:Y:S01]  /*d540*/  FFMA.FTZ R2, R222, R71, R99 ;  /* 0x00000047de027223 */ /* 0x002fe20000010063 */
[----:B------:R-:W-:Y:S01]  /*d550*/  MOV R222, R223 ;  /* 0x000000df00de7202 */ /* 0x000fe20000000f00 */
[----:B------:R-:W-:-:S02]  /*d560*/  IMAD.MOV.U32 R223, RZ, RZ, R221 ;  /* 0x000000ffffdf7224 */ /* 0x000fc400078e00dd */
[----:B------:R-:W-:Y:S01]  /*d570*/  IMAD.MOV.U32 R221, RZ, RZ, R159 ;  /* 0x000000ffffdd7224 */ /* 0x000fe200078e009f */
[----:B------:R-:W-:Y:S01]  /*d580*/  MOV R225, R222 ;  /* 0x000000de00e17202 */ /* 0x000fe20000000f00 */
[----:B------:R-:W-:Y:S01]  /*d590*/  HMMA.16816.F32.BF16 R156, R8, R12, R48 ;  /* 0x0000000c089c723c */ /* 0x000fe20000041830 */
[----:B------:R-:W-:Y:S01]  /*d5a0*/  MOV R222, R220 ;  /* 0x000000dc00de7202 */ /* 0x000fe20000000f00 */
[----:B-----5:R-:W-:Y:S01]  /*d5b0*/  FADD.FTZ R0, R237, R20 ;  /* 0x00000014ed007221 */ /* 0x020fe20000010000 */
[----:B------:R-:W-:Y:S01]  /*d5c0*/  MOV R220, R180 ;  /* 0x000000b400dc7202 */ /* 0x000fe20000000f00 */
[----:B------:R-:W-:Y:S01]  /*d5d0*/  IMAD.MOV.U32 R180, RZ, RZ, R221 ;  /* 0x000000ffffb47224 */ /* 0x000fe200078e00dd */
[----:B------:R-:W-:Y:S02]  /*d5e0*/  MOV R221, R166 ;  /* 0x000000a600dd7202 */ /* 0x000fe40000000f00 */
        /* <DEDUP_REMOVED lines=10> */
[----:B------:R-:W-:Y:S01]  /*d690*/  MOV R155, R218 ;  /* 0x000000da009b7202 */ /* 0x000fe20000000f00 */
        /* <DEDUP_REMOVED lines=101> */
[----:B------:R-:W-:Y:S01]  /*dcf0*/  FADD.FTZ R4, R175, R4 ;  /* 0x00000004af047221 */ /* 0x000fe20000010000 */
[----:B------:R-:W-:Y:S01]  /*dd00*/  FADD.FTZ R3, R240, R3 ;  /* 0x00000003f0037221 */ /* 0x000fe20000010000 */
[----:B------:R-:W-:Y:S01]  /*dd10*/  FADD.FTZ R2, R67, R2 ;  /* 0x0000000243027221 */ /* 0x000fe20000010000 */
[----:B---3--:R-:W-:Y:S01]  /*dd20*/  FADD.FTZ R0, R55, R0 ;  /* 0x0000000037007221 */ /* 0x008fe20000010000 */
[----:B------:R-:W-:Y:S01]  /*dd30*/  FADD.FTZ R4, R171, R4 ;  /* 0x00000004ab047221 */ /* 0x000fe20000010000 */
[----:B------:R-:W-:Y:S01]  /*dd40*/  FADD.FTZ R3, R53, R3 ;  /* 0x0000000335037221 */ /* 0x000fe20000010000 */
[----:B------:R-:W-:Y:S01]  /*dd50*/  FADD.FTZ R2, R66, R2 ;  /* 0x0000000242027221 */ /* 0x000fe20000010000 */
[----:B----4-:R-:W-:Y:S01]  /*dd60*/  FADD.FTZ R0, R22, R0 ;  /* 0x0000000016007221 */ /* 0x010fe20000010000 */
[----:B------:R-:W-:Y:S01]  /*dd70*/  FADD.FTZ R4, R176, R4 ;  /* 0x00000004b0047221 */ /* 0x000fe20000010000 */
[----:B------:R-:W-:Y:S01]  /*dd80*/  F2FP.BF16.F32.PACK_AB R165, R55, R60 ;  /* 0x0000003c37a5723e */ /* 0x000fe200000010ff */
[C---:B------:R-:W-:Y:S01]  /*dd90*/  FADD.FTZ R3, R54.reuse, R3 ;  /* 0x0000000336037221 */ /* 0x040fe20000010000 */
[C---:B------:R-:W-:Y:S01]  /*dda0*/  F2FP.BF16.F32.PACK_AB R166, R65.reuse, R66 ;  /* 0x0000004241a6723e */ /* 0x040fe200000010ff */
[----:B------:R-:W-:Y:S01]  /*ddb0*/  FADD.FTZ R2, R65, R2 ;  /* 0x0000000241027221 */ /* 0x000fe20000010000 */
[C---:B------:R-:W-:Y:S01]  /*ddc0*/  F2FP.BF16.F32.PACK_AB R167, R21.reuse, R22 ;  /* 0x0000001615a7723e */ /* 0x040fe200000010ff */
[----:B------:R-:W-:Y:S01]  /*ddd0*/  FADD.FTZ R0, R21, R0 ;  /* 0x0000000015007221 */ /* 0x000fe20000010000 */
[----:B------:R-:W-:Y:S01]  /*dde0*/  F2FP.BF16.F32.PACK_AB R163, R54, R53 ;  /* 0x0000003536a3723e */ /* 0x000fe200000010ff */
[----:B------:R2:W-:Y:S04]  /*ddf0*/  STL [R1], R4 ;  /* 0x0000000401007387 */ /* 0x0005e80000100800 */
[----:B------:R2:W-:Y:S01]  /*de00*/  STL [R1+0x4], R3 ;  /* 0x0000040301007387 */ /* 0x0005e20000100800 */
[C---:B------:R-:W-:Y:S03]  /*de10*/  HMMA.16816.F32.BF16 R136, R164.reuse, R144, R136 ;  /* 0x00000090a488723c */ /* 0x040fe60000041888 */
[----:B------:R2:W-:Y:S03]  /*de20*/  STL [R1+0xc], R2 ;  /* 0x00000c0201007387 */ /* 0x0005e60000100800 */
[----:B------:R-:W-:Y:S01]  /*de30*/  HMMA.16816.F32.BF16 R148, R164, R146, R148 ;  /* 0x00000092a494723c */ /* 0x000fe20000041894 */
[----:B------:R2:W-:Y:S05]  /*de40*/  STL [R1+0x8], R0 ;  /* 0x0000080001007387 */ /* 0x0005ea0000100800 */
[C---:B------:R-:W-:Y:S06]  /*de50*/  HMMA.16816.F32.BF16 R140, R160.reuse, R144, R140 ;  /* 0x00000090a08c723c */ /* 0x040fec000004188c */
[C---:B------:R-:W-:Y:S06]  /*de60*/  HMMA.16816.F32.BF16 R144, R160.reuse, R146, R40 ;  /* 0x00000092a090723c */ /* 0x040fec0000041828 */
[----:B------:R-:W-:Y:S01]  /*de70*/  HMMA.16816.F32.BF16 R152, R160, R28, R32 ;  /* 0x0000001ca098723c */ /* 0x000fe20000041820 */
[----:B------:R-:W-:-:S02]  /*de80*/  MOV R40, R74 ;  /* 0x0000004a00287202 */ /* 0x000fc40000000f00 */
[----:B------:R-:W-:-:S03]  /*de90*/  MOV R41, R75 ;  /* 0x0000004b00297202 */ /* 0x000fc60000000f00 */
[----:B------:R-:W-:Y:S06]  /*dea0*/  HMMA.16816.F32.BF16 R160, R160, R30, R24 ;  /* 0x0000001ea0a0723c */ /* 0x000fec0000041818 */
[C---:B------:R-:W-:Y:S06]  /*deb0*/  HMMA.16816.F32.BF16 R156, R164.reuse, R28, R156 ;  /* 0x0000001ca49c723c */ /* 0x040fec000004189c */
[----:B------:R-:W-:Y:S07]  /*dec0*/  HMMA.16816.F32.BF16 R164, R164, R30, R36 ;  /* 0x0000001ea4a4723c */ /* 0x000fee0000041824 */
[----:B------:R-:W-:-:S02]  /*ded0*/  MOV R38, R69 ;  /* 0x0000004500267202 */ /* 0x000fc40000000f00 */
[----:B--2---:R-:W-:-:S15]  /*dee0*/  MOV R39, R73 ;  /* 0x0000004900277202 */ /* 0x004fde0000000f00 */
.L_x_248:
[----:B------:R-:W-:-:S06]  /*def0*/  UISETP.GT.AND UP0, UPT, UR17, UR12, UPT ;  /* 0x0000000c1100728c */ /* 0x000fcc000bf04270 */
[----:B------:R-:W-:-:S13]  /*df00*/  PLOP3.LUT P0, PT, PT, PT, UP0, 0x80, 0x0 ;  /* 0x000000000000781c */ /* 0x000fda0003f0f008 */
[----:B------:R-:W-:Y:S05]  /*df10*/  @!P0 BRA `(.L_x_252) ;  /* 0x00000058002c8947 */ /* 0x000fea0003800000 */
[----:B------:R-:W-:Y:S01]  /*df20*/  ULDC UR4, c[0x0][0x2d0] ;  /* 0x0000b40000047ab9 */ /* 0x000fe20000000800 */
[----:B------:R-:W-:Y:S01]  /*df30*/  USHF.L.U64.HI UR16, UR8, 0x6, UR9 ;  /* 0x0000000608107899 */ /* 0x000fe20008010209 */
[----:B------:R-:W-:Y:S01]  /*df40*/  ISETP.GE.AND P4, PT, R104, UR4, PT ;  /* 0x0000000468007c0c */ /* 0x000fe2000bf86270 */
[----:B------:R-:W-:Y:S01]  /*df50*/  UIMAD.WIDE.U32 UR24, UR8, 0x60, URZ ;  /* 0x00000060081878a5 */ /* 0x000fe2000f8e003f */
[----:B------:R-:W-:Y:S01]  /*df60*/  IMAD.MOV.U32 R132, RZ, RZ, R40 ;  /* 0x000000ffff847224 */ /* 0x000fe200078e0028 */
[----:B------:R-:W-:Y:S01]  /*df70*/  UIMAD UR9, UR9, 0x60, URZ ;  /* 0x00000060090978a4 */ /* 0x000fe2000f8e023f */
[----:B------:R-:W-:Y:S01]  /*df80*/  IMAD.MOV.U32 R134, RZ, RZ, R38 ;  /* 0x000000ffff867224 */ /* 0x000fe200078e0026 */
[----:B------:R-:W-:Y:S01]  /*df90*/  UIMAD.WIDE.U32 UR32, UR10, 0x60, URZ ;  /* 0x000000600a2078a5 */ /* 0x000fe2000f8e003f */
[----:B------:R-:W-:Y:S01]  /*dfa0*/  MOV R133, R39 ;  /* 0x0000002700857202 */ /* 0x000fe20000000f00 */
[----:B------:R-:W-:Y:S02]  /*dfb0*/  UIMAD UR20, UR11, 0x60, URZ ;  /* 0x000000600b1478a4 */ /* 0x000fe4000f8e023f */
[----:B------:R-:W-:-:S02]  /*dfc0*/  USHF.L.U32 UR18, UR8, 0x6, URZ ;  /* 0x0000000608127899 */ /* 0x000fc4000800063f */
[----:B------:R-:W-:Y:S02]  /*dfd0*/  USHF.L.U64.HI UR8, UR10, 0x6, UR11 ;  /* 0x000000060a087899 */ /* 0x000fe4000801020b */
[----:B------:R-:W2:Y:S01]  /*dfe0*/  @!P4 LDC.64 R2, c[0x0][0x220] ;  /* 0x00008800ff02cb82 */ /* 0x000ea20000000a00 */
[----:B------:R-:W-:Y:S02]  /*dff0*/  USHF.L.U32 UR19, UR10, 0x6, URZ ;  /* 0x000000060a137899 */ /* 0x000fe4000800063f */
[----:B------:R-:W-:Y:S02]  /*e000*/  UIADD3 UR11, UR9, UR25, URZ ;  /* 0x00000019090b7290 */ /* 0x000fe4000fffe03f */
[----:B------:R-:W-:Y:S01]  /*e010*/  UIADD3 UR20, UR20, UR33, URZ ;  /* 0x0000002114147290 */ /* 0x000fe2000fffe03f */
[----:B------:R-:W-:Y:S02]  /*e020*/  ULDC UR4, c[0x0][0x2ec] ;  /* 0x0000bb0000047ab9 */ /* 0x000fe40000000800 */
[----:B------:R-:W3:Y:S01]  /*e030*/  @!P4 LDC.64 R6, c[0x0][0x220] ;  /* 0x00008800ff06cb82 */ /* 0x000ee20000000a00 */
[----:B------:R-:W-:-:S07]  /*e040*/  ULDC.64 UR6, c[0x0][0x248] ;  /* 0x0000920000067ab9 */ /* 0x000fce0000000a00 */
[----:B------:R-:W4:Y:S01]  /*e050*/  @!P4 LDC.64 R4, c[0x0][0x220] ;  /* 0x00008800ff04cb82 */ /* 0x000f220000000a00 */
[----:B--2---:R2:W-:Y:S04]  /*e060*/  @!P4 STL.64 [R1+0x30], R2 ;  /* 0x000030020100c387 */ /* 0x0045e80000100a00 */
[----:B---3--:R-:W-:Y:S04]  /*e070*/  @!P4 STL.64 [R1+0x28], R6 ;  /* 0x000028060100c387 */ /* 0x008fe80000100a00 */
[----:B----4-:R3:W-:Y:S01]  /*e080*/  @!P4 STL.64 [R1+0x20], R4 ;  /* 0x000020040100c387 */ /* 0x0107e20000100a00 */
[----:B--2---:R-:W2:Y:S03]  /*e090*/  @!P4 LDC.64 R2, c[0x0][0x220] ;  /* 0x00008800ff02cb82 */ /* 0x004ea60000000a00 */
[----:B--2---:R2:W-:Y:S04]  /*e0a0*/  @!P4 STL.64 [R1+0x18], R2 ;  /* 0x000018020100c387 */ /* 0x0045e80000100a00 */
[----:B---3--:R-:W3:Y:S01]  /*e0b0*/  LDL.LU.64 R4, [R1+0x48] ;  /* 0x0000480001047983 */ /* 0x008ee20000300a00 */
[----:B--2---:R-:W-:Y:S01]  /*e0c0*/  MOV R3, R41 ;  /* 0x0000002900037202 */ /* 0x004fe20000000f00 */
[----:B---3--:R-:W-:-:S05]  /*e0d0*/  IMAD.MOV.U32 R5, RZ, RZ, R235 ;  /* 0x000000ffff057224 */ /* 0x008fca00078e00eb */
[----:B------:R2:W-:Y:S01]  /*e0e0*/  STL.64 [R1+0x10], R4 ;  /* 0x0000100401007387 */ /* 0x0005e20000100a00 */
[----:B------:R-:W-:Y:S05]  /*e0f0*/  BRA `(.L_x_253) ;  /* 0x0000000000dc7947 */ /* 0x000fea0003800000 */
.L_x_255:
[----:B------:R-:W2:Y:S01]  /*e100*/  LDL.64 R226, [R1+0x40] ;  /* 0x0000400001e27983 */ /* 0x000ea20000100a00 */
[----:B------:R-:W1:Y:S01]  /*e110*/  @!P4 LDC.64 R12, c[0x0][0x218] ;  /* 0x00008600ff0ccb82 */ /* 0x000e620000000a00 */
[----:B------:R-:W-:Y:S02]  /*e120*/  UIADD3 UR17, UR17, -0x2, URZ ;  /* 0xfffffffe11117890 */ /* 0x000fe4000fffe03f */
[----:B------:R-:W3:Y:S02]  /*e130*/  LDL.64 R224, [R1+0x38] ;  /* 0x0000380001e07983 */ /* 0x000ee40000100a00 */
[----:B------:R-:W-:Y:S02]  /*e140*/  USHF.R.S32.HI UR10, URZ, 0x1f, UR17 ;  /* 0x0000001f3f0a7899 */ /* 0x000fe40008011411 */
[----:B------:R4:W-:Y:S01]  /*e150*/  @P4 STS [R204+0x2000], RZ ;  /* 0x002000ffcc004388 */ /* 0x0009e20000000800 */
[----:B------:R-:W-:Y:S01]  /*e160*/  UIMAD.WIDE.U32 UR34, UR17, UR6, URZ ;  /* 0x00000006112272a5 */ /* 0x000fe2000f8e003f */
[----:B------:R-:W5:Y:S01]  /*e170*/  @!P4 LDC.64 R10, c[0x0][0x218] ;  /* 0x00008600ff0acb82 */ /* 0x000f620000000a00 */
[----:B------:R-:W-:Y:S01]  /*e180*/  UIMAD UR10, UR10, UR6, URZ ;  /* 0x000000060a0a72a4 */ /* 0x000fe2000f8e023f */
[----:B------:R4:W-:Y:S03]  /*e190*/  @P4 STS [R204+0x2004], RZ ;  /* 0x002004ffcc004388 */ /* 0x0009e60000000800 */
[----:B------:R-:W-:Y:S01]  /*e1a0*/  UIMAD UR10, UR17, UR7, UR10 ;  /* 0x00000007110a72a4 */ /* 0x000fe2000f8e020a */
[----:B------:R4:W-:Y:S01]  /*e1b0*/  @P4 STS.64 [R204+0x2008], RZ ;  /* 0x002008ffcc004388 */ /* 0x0009e20000000a00 */
[----:B------:R-:W-:Y:S01]  /*e1c0*/  IMAD.U32 R6, RZ, RZ, UR34 ;  /* 0x00000022ff067e24 */ /* 0x000fe2000f8e00ff */
[----:B------:R-:W4:Y:S01]  /*e1d0*/  @!P4 LDC.64 R16, c[0x0][0x218] ;  /* 0x00008600ff10cb82 */ /* 0x000f220000000a00 */
[----:B------:R-:W-:Y:S01]  /*e1e0*/  UIADD3 UR10, UR35, UR10, URZ ;  /* 0x0000000a230a7290 */ /* 0x000fe2000fffe03f */
[----:B------:R-:W-:Y:S05]  /*e1f0*/  IMAD.U32 R8, RZ, RZ, UR34 ;  /* 0x00000022ff087e24 */ /* 0x000fea000f8e00ff */
[----:B------:R-:W-:Y:S01]  /*e200*/  IMAD.U32 R7, RZ, RZ, UR10 ;  /* 0x0000000aff077e24 */ /* 0x000fe2000f8e00ff */
[----:B------:R-:W4:Y:S01]  /*e210*/  @!P4 LDC.64 R18, c[0x0][0x218] ;  /* 0x00008600ff12cb82 */ /* 0x000f220000000a00 */
[----:B--2---:R-:W-:Y:S04]  /*e220*/  LEA R6, P0, R6, R226, 0x7 ;  /* 0x000000e206067211 */ /* 0x004fe800078038ff */
[----:B---3--:R-:W-:Y:S02]  /*e230*/  LEA.HI.X R7, R8, R225, R7, 0x7, P0 ;  /* 0x000000e108077211 */ /* 0x008fe400000f3c07 */
[C---:B-1----:R-:W-:Y:S04]  /*e240*/  @!P4 LEA R12, P0, R6.reuse, R12, 0x1 ;  /* 0x0000000c060cc211 */ /* 0x042fe800078008ff */
[C---:B------:R-:W-:Y:S02]  /*e250*/  @!P4 LEA.HI.X R13, R6.reuse, R13, R7, 0x1, P0 ;  /* 0x0000000d060dc211 */ /* 0x040fe400000f0c07 */
[----:B------:R-:W-:Y:S03]  /*e260*/  @!P4 IADD3 R8, P0, R6, UR28, RZ ;  /* 0x0000001c0608cc10 */ /* 0x000fe6000ff1e0ff */
[----:B------:R-:W-:Y:S01]  /*e270*/  @!PT LDS RZ, [RZ] ;  /* 0x00000000fffff984 */ /* 0x000fe20000000800 */
[----:B------:R-:W-:Y:S01]  /*e280*/  @!PT LDS RZ, [RZ] ;  /* 0x00000000fffff984 */ /* 0x000fe20000000800 */
[----:B------:R-:W-:Y:S01]  /*e290*/  @!PT LDS RZ, [RZ] ;  /* 0x00000000fffff984 */ /* 0x000fe20000000800 */
[----:B------:R1:W-:Y:S01]  /*e2a0*/  @!P4 LDGSTS.E.BYPASS.LTC128B.128 [R204+0x2000], desc[UR22][R12.64] ;  /* 0x020000000ccccfae */ /* 0x0003e2000b901d56 */
[C---:B------:R-:W-:Y:S02]  /*e2b0*/  @!P4 IADD3.X R9, R7.reuse, UR27, RZ, P0, !PT ;  /* 0x0000001b0709cc10 */ /* 0x040fe400087fe4ff */
[C---:B-----5:R-:W-:Y:S01]  /*e2c0*/  @!P4 LEA R10, P0, R8.reuse, R10, 0x1 ;  /* 0x0000000a080ac211 */ /* 0x060fe200078008ff */
[----:B------:R1:W-:Y:S03]  /*e2d0*/  @P4 STS.128 [R204+0x2800], RZ ;  /* 0x002800ffcc004388 */ /* 0x0003e60000000c00 */
[----:B------:R-:W-:Y:S02]  /*e2e0*/  @!P4 LEA.HI.X R11, R8, R11, R9, 0x1, P0 ;  /* 0x0000000b080bc211 */ /* 0x000fe400000f0c09 */
[C---:B------:R-:W-:Y:S03]  /*e2f0*/  @!P4 IADD3 R9, P0, R6.reuse, UR19, RZ ;  /* 0x000000130609cc10 */ /* 0x040fe6000ff1e0ff */
[----:B------:R-:W-:Y:S01]  /*e300*/  @!PT LDS RZ, [RZ] ;  /* 0x00000000fffff984 */ /* 0x000fe20000000800 */
[----:B------:R-:W-:Y:S01]  /*e310*/  @!PT LDS RZ, [RZ] ;  /* 0x00000000fffff984 */ /* 0x000fe20000000800 */
[----:B------:R-:W-:Y:S01]  /*e320*/  @!PT LDS RZ, [RZ] ;  /* 0x00000000fffff984 */ /* 0x000fe20000000800 */
[----:B------:R1:W-:Y:S01]  /*e330*/  @!P4 LDGSTS.E.BYPASS.LTC128B.128 [R204+0x2800], desc[UR22][R10.64] ;  /* 0x028000000acccfae */ /* 0x0003e2000b901d56 */
[----:B------:R-:W-:Y:S02]  /*e340*/  @!P4 IADD3.X R14, R7, UR8, RZ, P0, !PT ;  /* 0x00000008070ecc10 */ /* 0x000fe400087fe4ff */
[C---:B----4-:R-:W-:Y:S01]  /*e350*/  @!P4 LEA R8, P0, R9.reuse, R16, 0x1 ;  /* 0x000000100908c211 */ /* 0x050fe200078008ff */
[----:B------:R1:W-:Y:S03]  /*e360*/  @P4 STS.128 [R204+0x3000], RZ ;  /* 0x003000ffcc004388 */ /* 0x0003e60000000c00 */
[----:B------:R-:W-:Y:S02]  /*e370*/  @!P4 LEA.HI.X R9, R9, R17, R14, 0x1, P0 ;  /* 0x000000110909c211 */ /* 0x000fe400000f0c0e */
[----:B------:R-:W-:Y:S03]  /*e380*/  @!P4 IADD3 R14, P0, R6, UR32, RZ ;  /* 0x00000020060ecc10 */ /* 0x000fe6000ff1e0ff */
[----:B------:R-:W-:Y:S01]  /*e390*/  @!PT LDS RZ, [RZ] ;  /* 0x00000000fffff984 */ /* 0x000fe20000000800 */
[----:B------:R-:W-:Y:S01]  /*e3a0*/  @!PT LDS RZ, [RZ] ;  /* 0x00000000fffff984 */ /* 0x000fe20000000800 */
[----:B------:R-:W-:Y:S01]  /*e3b0*/  @!PT LDS RZ, [RZ] ;  /* 0x00000000fffff984 */ /* 0x000fe20000000800 */
[----:B------:R1:W-:Y:S01]  /*e3c0*/  @!P4 LDGSTS.E.BYPASS.LTC128B.128 [R204+0x3000], desc[UR22][R8.64] ;  /* 0x0300000008cccfae */ /* 0x0003e2000b901d56 */
[----:B------:R-:W-:Y:S02]  /*e3d0*/  @!P4 IADD3.X R7, R7, UR20, RZ, P0, !PT ;  /* 0x000000140707cc10 */ /* 0x000fe400087fe4ff */
[C---:B------:R-:W-:Y:S01]  /*e3e0*/  @!P4 LEA R6, P0, R14.reuse, R18, 0x1 ;  /* 0x000000120e06c211 */ /* 0x040fe200078008ff */
[----:B------:R1:W-:Y:S03]  /*e3f0*/  @P4 STS.128 [R204+0x3800], RZ ;  /* 0x003800ffcc004388 */ /* 0x0003e60000000c00 */
[----:B------:R-:W-:Y:S05]  /*e400*/  @!P4 LEA.HI.X R7, R14, R19, R7, 0x1, P0 ;  /* 0x000000130e07c211 */ /* 0x000fea00000f0c07 */
[----:B------:R-:W-:Y:S01]  /*e410*/  @!PT LDS RZ, [RZ] ;  /* 0x00000000fffff984 */ /* 0x000fe20000000800 */
[----:B------:R-:W-:Y:S01]  /*e420*/  @!PT LDS RZ, [RZ] ;  /* 0x00000000fffff984 */ /* 0x000fe20000000800 */
[----:B------:R-:W-:Y:S01]  /*e430*/  @!PT LDS RZ, [RZ] ;  /* 0x00000000fffff984 */ /* 0x000fe20000000800 */
[----:B------:R1:W-:Y:S04]  /*e440*/  @!P4 LDGSTS.E.BYPASS.LTC128B.128 [R204+0x3800], desc[UR22][R6.64] ;  /* 0x0380000006cccfae */ /* 0x0003e8000b901d56 */
[----:B------:R-:W0:Y:S01]  /*e450*/  LDGDEPBAR ;  /* 0x00000000000079af */ /* 0x000e220000000000 */
[----:B------:R-:W-:Y:S05]  /*e460*/  BRA `(.L_x_254) ;  /* 0x0000002000d07947 */ /* 0x000fea0003800000 */
.L_x_253:
[----:B---3--:R-:W3:Y:S01]  /*e470*/  LDL.64 R12, [R1+0x10] ;  /* 0x00001000010c7983 */ /* 0x008ee20000100a00 */
[----:B------:R-:W-:Y:S04]  /*e480*/  DEPBAR.LE SB0, 0x0 ;  /* 0x000080000000791a */ /* 0x000fe80000000000 */
[----:B------:R-:W-:Y:S01]  /*e490*/  UIADD3 UR9, UR17, -0x1, URZ ;  /* 0xffffffff11097890 */ /* 0x000fe2000fffe03f */
[----:B------:R-:W4:Y:S03]  /*e4a0*/  LDL R9, [R1+0x30] ;  /* 0x0000300001097983 */ /* 0x000f260000100800 */
[----:B------:R-:W-:Y:S01]  /*e4b0*/  USHF.R.S32.HI UR26, URZ, 0x1f, UR9 ;  /* 0x0000001f3f1a7899 */ /* 0x000fe20008011409 */
[----:B------:R-:W5:Y:S01]  /*e4c0*/  LDL R19, [R1+0x34] ;  /* 0x0000340001137983 */ /* 0x000f620000100800 */
[----:B--2---:R-:W-:Y:S01]  /*e4d0*/  IMAD.U32 R4, RZ, RZ, UR9 ;  /* 0x00000009ff047e24 */ /* 0x004fe2000f8e00ff */
[----:B------:R-:W-:Y:S02]  /*e4e0*/  UIMAD UR10, UR29, UR9, URZ ;  /* 0x000000091d0a72a4 */ /* 0x000fe4000f8e023f */
[----:B------:R-:W2:Y:S01]  /*e4f0*/  LDL R10, [R1+0x28] ;  /* 0x00002800010a7983 */ /* 0x000ea20000100800 */
[----:B------:R-:W-:Y:S02]  /*e500*/  UISETP.GT.AND UP0, UPT, UR9, UR12, UPT ;  /* 0x0000000c0900728c */ /* 0x000fe4000bf04270 */
[----:B------:R-:W-:Y:S01]  /*e510*/  UIMAD UR10, UR26, UR30, UR10 ;  /* 0x0000001e1a0a72a4 */ /* 0x000fe2000f8e020a */
[----:B------:R-:W2:Y:S04]  /*e520*/  LDL R18, [R1+0x2c] ;  /* 0x00002c0001127983 */ /* 0x000ea80000100800 */
[----:B------:R-:W2:Y:S04]  /*e530*/  LDL R8, [R1+0x20] ;  /* 0x0000200001087983 */ /* 0x000ea80000100800 */
[----:B------:R-:W2:Y:S04]  /*e540*/  LDL R17, [R1+0x24] ;  /* 0x0000240001117983 */ /* 0x000ea80000100800 */
[----:B------:R-:W2:Y:S04]  /*e550*/  LDL R6, [R1+0x18] ;  /* 0x0000180001067983 */ /* 0x000ea80000100800 */
[----:B------:R-:W2:Y:S01]  /*e560*/  LDL R16, [R1+0x1c] ;  /* 0x00001c0001107983 */ /* 0x000ea20000100800 */
[----:B------:R-:W-:Y:S06]  /*e570*/  BAR.SYNC.DEFER_BLOCKING 0x0 ;  /* 0x0000000000007b1d */ /* 0x000fec0000010000 */
[----:B------:R-:W-:Y:S06]  /*e580*/  @P4 STS.64 [R204+0x4008], RZ ;  /* 0x004008ffcc004388 */ /* 0x000fec0000000a00 */
[----:B------:R-:W-:Y:S04]  /*e590*/  @P4 STS [R204+0x4000], RZ ;  /* 0x004000ffcc004388 */ /* 0x000fe80000000800 */
[----:B------:R-:W-:Y:S01]  /*e5a0*/  @P4 STS [R204+0x4004], RZ ;  /* 0x004004ffcc004388 */ /* 0x000fe20000000800 */
[----:B---3--:R-:W-:Y:S04]  /*e5b0*/  IMAD.WIDE.U32 R4, R4, UR30, R12 ;  /* 0x0000001e04047c25 */ /* 0x008fe8000f8e000c */
[----:B------:R-:W-:Y:S01]  /*e5c0*/  VIADD R0, R5, UR10 ;  /* 0x0000000a05007c36 */ /* 0x000fe20008000000 */
[C---:B------:R-:W-:Y:S02]  /*e5d0*/  @!P4 IADD3 R2, P2, R4.reuse, UR31, RZ ;  /* 0x0000001f0402cc10 */ /* 0x040fe4000ff5e0ff */
[----:B----4-:R-:W-:Y:S02]  /*e5e0*/  @!P4 LEA R12, P3, R4, R9, 0x1 ;  /* 0x00000009040cc211 */ /* 0x010fe400078608ff */
[----:B------:R-:W-:Y:S02]  /*e5f0*/  @!P4 IADD3.X R9, R0, UR21, RZ, P2, !PT ;  /* 0x000000150009cc10 */ /* 0x000fe400097fe4ff */
[C---:B-----5:R-:W-:Y:S02]  /*e600*/  @!P4 LEA.HI.X R13, R4.reuse, R19, R0, 0x1, P3 ;  /* 0x00000013040dc211 */ /* 0x060fe400018f0c00 */
[----:B------:R-:W-:Y:S02]  /*e610*/  @!P4 IADD3 R5, P1, R4, UR18, RZ ;  /* 0x000000120405cc10 */ /* 0x000fe4000ff3e0ff */
[----:B--2---:R-:W-:Y:S01]  /*e620*/  @!P4 LEA R10, P2, R2, R10, 0x1 ;  /* 0x0000000a020ac211 */ /* 0x004fe200078408ff */
[----:B------:R-:W-:Y:S01]  /*e630*/  @!PT LDS RZ, [RZ] ;  /* 0x00000000fffff984 */ /* 0x000fe20000000800 */
[----:B------:R-:W-:Y:S01]  /*e640*/  @!PT LDS RZ, [RZ] ;  /* 0x00000000fffff984 */ /* 0x000fe20000000800 */
[----:B------:R-:W-:Y:S01]  /*e650*/  @!PT LDS RZ, [RZ] ;  /* 0x00000000fffff984 */ /* 0x000fe20000000800 */
[----:B------:R-:W-:Y:S01]  /*e660*/  @!P4 LDGSTS.E.BYPASS.LTC128B.128 [R204+0x4000], desc[UR22][R12.64] ;  /* 0x040000000ccccfae */ /* 0x000fe2000b901d56 */
[----:B------:R-:W-:Y:S02]  /*e670*/  @!P4 IADD3.X R14, R0, UR16, RZ, P1, !PT ;  /* 0x00000010000ecc10 */ /* 0x000fe40008ffe4ff */
[----:B------:R-:W-:Y:S02]  /*e680*/  @!P4 LEA.HI.X R11, R2, R18, R9, 0x1, P2 ;  /* 0x00000012020bc211 */ /* 0x000fe400010f0c09 */
[----:B------:R-:W-:Y:S02]  /*e690*/  @!P4 IADD3 R7, P0, R4, UR24, RZ ;  /* 0x000000180407cc10 */ /* 0x000fe4000ff1e0ff */
[C---:B------:R-:W-:Y:S01]  /*e6a0*/  @!P4 LEA R8, P1, R5.reuse, R8, 0x1 ;  /* 0x000000080508c211 */ /* 0x040fe200078208ff */
[----:B------:R-:W-:Y:S01]  /*e6b0*/  @P4 STS.128 [R204+0x4800], RZ ;  /* 0x004800ffcc004388 */ /* 0x000fe20000000c00 */
[----:B------:R-:W-:Y:S01]  /*e6c0*/  @!P4 IADD3.X R15, R0, UR11, RZ, P0, !PT ;  /* 0x0000000b000fcc10 */ /* 0x000fe200087fe4ff */
[----:B------:R-:W-:Y:S01]  /*e6d0*/  IMAD.U32 R0, RZ, RZ, UR9 ;  /* 0x00000009ff007e24 */ /* 0x000fe2000f8e00ff */
[----:B------:R-:W-:Y:S02]  /*e6e0*/  @!P4 LEA.HI.X R9, R5, R17, R14, 0x1, P1 ;  /* 0x000000110509c211 */ /* 0x000fe400008f0c0e */
[C---:B------:R-:W-:Y:S03]  /*e6f0*/  @!P4 LEA R6, P0, R7.reuse, R6, 0x1 ;  /* 0x000000060706c211 */ /* 0x040fe600078008ff */
[----:B------:R-:W-:Y:S01]  /*e700*/  @!PT LDS RZ, [RZ] ;  /* 0x00000000fffff984 */ /* 0x000fe20000000800 */
[----:B------:R-:W-:Y:S01]  /*e710*/  @!PT LDS RZ, [RZ] ;  /* 0x00000000fffff984 */ /* 0x000fe20000000800 */
[----:B------:R-:W-:Y:S01]  /*e720*/  @!PT LDS RZ, [RZ] ;  /* 0x00000000fffff984 */ /* 0x000fe20000000800 */
[----:B------:R-:W-:Y:S01]  /*e730*/  @!P4 LDGSTS.E.BYPASS.LTC128B.128 [R204+0x4800], desc[UR22][R10.64] ;  /* 0x048000000acccfae */ /* 0x000fe2000b901d56 */
[----:B------:R-:W-:Y:S07]  /*e740*/  @!P4 LEA.HI.X R7, R7, R16, R15, 0x1, P0 ;  /* 0x000000100707c211 */ /* 0x000fee00000f0c0f */
        /* <DEDUP_REMOVED lines=11> */
[----:B------:R-:W0:Y:S08]  /*e800*/  LDGDEPBAR ;  /* 0x00000000000079af */ /* 0x000e300000000000 */
[----:B------:R-:W2:Y:S08]  /*e810*/  LDSM.16.M88.4 R16, [R135+0x2000] ;  /* 0x002000008710783b */ /* 0x000eb00000000200 */
[----:B------:R-:W3:Y:S08]  /*e820*/  LDSM.16.M88.4 R124, [R186+0x1000] ;  /* 0x00100000ba7c783b */ /* 0x000ef00000000200 */
[----:B------:R-:W4:Y:S08]  /*e830*/  LDSM.16.M88.4 R32, [R135+0x2400] ;  /* 0x002400008720783b */ /* 0x000f300000000200 */
[----:B------:R-:W5:Y:S08]  /*e840*/  LDSM.16.M88.4 R48, [R135+0x2800] ;  /* 0x002800008730783b */ /* 0x000f700000000200 */
[----:B------:R-:W1:Y:S08]  /*e850*/  LDSM.16.M88.4 R64, [R135+0x2c00] ;  /* 0x002c00008740783b */ /* 0x000e700000000200 */
[----:B------:R-:W1:Y:S01]  /*e860*/  LDSM.16.M88.4 R80, [R135+0x3000] ;  /* 0x003000008750783b */ /* 0x000e620000000200 */
[-C--:B--2---:R-:W-:Y:S07]  /*e870*/  HMMA.16816.F32.BF16 R4, R128, R16.reuse, RZ ;  /* 0x000000108004723c */ /* 0x084fee00000418ff */
[----:B------:R-:W2:Y:S01]  /*e880*/  LDSM.16.M88.4 R96, [R135+0x3400] ;  /* 0x003400008760783b */ /* 0x000ea20000000200 */
[C---:B---3--:R-:W-:Y:S06]  /*e890*/  HMMA.16816.F32.BF16 R8, R124.reuse, R16, RZ ;  /* 0x000000107c08723c */ /* 0x048fec00000418ff */
[-C--:B------:R-:W-:Y:S01]  /*e8a0*/  HMMA.16816.F32.BF16 R12, R124, R18.reuse, RZ ;  /* 0x000000127c0c723c */ /* 0x080fe200000418ff */
[----:B------:R-:W3:Y:S05]  /*e8b0*/  LDSM.16.M88.4 R112, [R135+0x3800] ;  /* 0x003800008770783b */ /* 0x000eea0000000200 */
[C---:B------:R-:W-:Y:S03]  /*e8c0*/  HMMA.16816.F32.BF16 R16, R128.reuse, R18, RZ ;  /* 0x000000128010723c */ /* 0x040fe600000418ff */
[----:B------:R-:W3:Y:S03]  /*e8d0*/  LDSM.16.M88.4 R168, [R135+0x3c00] ;  /* 0x003c000087a8783b */ /* 0x000ee60000000200 */
[-C--:B----4-:R-:W-:Y:S05]  /*e8e0*/  HMMA.16816.F32.BF16 R20, R128, R32.reuse, RZ ;  /* 0x000000208014723c */ /* 0x090fea00000418ff */
[----:B------:R-:W-:Y:S01]  /*e8f0*/  LDSM.16.M88.4 R172, [R187] ;  /* 0x00000000bbac783b */ /* 0x000fe20000000200 */
[C---:B------:R-:W-:Y:S06]  /*e900*/  HMMA.16816.F32.BF16 R24, R124.reuse, R32, RZ ;  /* 0x000000207c18723c */ /* 0x040fec00000418ff */
[-C--:B------:R-:W-:Y:S01]  /*e910*/  HMMA.16816.F32.BF16 R28, R124, R34.reuse, RZ ;  /* 0x000000227c1c723c */ /* 0x080fe200000418ff */
[----:B------:R-:W4:Y:S05]  /*e920*/  LDSM.16.M88.4 R176, [R188] ;  /* 0x00000000bcb0783b */ /* 0x000f2a0000000200 */
[C---:B------:R-:W-:Y:S03]  /*e930*/  HMMA.16816.F32.BF16 R32, R128.reuse, R34, RZ ;  /* 0x000000228020723c */ /* 0x040fe600000418ff */
[----:B------:R-:W4:Y:S03]  /*e940*/  LDSM.16.M88.4 R180, [R187+0x1000] ;  /* 0x00100000bbb4783b */ /* 0x000f260000000200 */
[-C--:B-----5:R-:W-:Y:S01]  /*e950*/  HMMA.16816.F32.BF16 R36, R128, R48.reuse, RZ ;  /* 0x000000308024723c */ /* 0x0a0fe200000418ff */
[----:B------:R-:W5:Y:S05]  /*e960*/  S2R R2, SR_TID.X ;  /* 0x0000000000027919 */ /* 0x000f6a0000002100 */
[C---:B------:R-:W-:Y:S06]  /*e970*/  HMMA.16816.F32.BF16 R40, R124.reuse, R48, RZ ;  /* 0x000000307c28723c */ /* 0x040fec00000418ff */
[-C--:B------:R-:W-:Y:S06]  /*e980*/  HMMA.16816.F32.BF16 R44, R124, R50.reuse, RZ ;  /* 0x000000327c2c723c */ /* 0x080fec00000418ff */
[C---:B------:R-:W-:Y:S06]  /*e990*/  HMMA.16816.F32.BF16 R48, R128.reuse, R50, RZ ;  /* 0x000000328030723c */ /* 0x040fec00000418ff */
[-C--:B-1----:R-:W-:Y:S06]  /*e9a0*/  HMMA.16816.F32.BF16 R52, R128, R64.reuse, RZ ;  /* 0x000000408034723c */ /* 0x082fec00000418ff */
[C---:B------:R-:W-:Y:S06]  /*e9b0*/  HMMA.16816.F32.BF16 R56, R124.reuse, R64, RZ ;  /* 0x000000407c38723c */ /* 0x040fec00000418ff */
[-C--:B------:R-:W-:Y:S01]  /*e9c0*/  HMMA.16816.F32.BF16 R60, R124, R66.reuse, RZ ;  /* 0x000000427c3c723c */ /* 0x080fe200000418ff */
[----:B-----5:R-:W-:Y:S05]  /*e9d0*/  IMAD.SHL.U32 R2, R2, 0x2, RZ ;  /* 0x0000000202027824 */ /* 0x020fea00078e00ff */
[----:B------:R-:W-:Y:S01]  /*e9e0*/  LOP3.LUT R2, R2, 0x6, RZ, 0xc0, !PT ;  /* 0x0000000602027812 */ /* 0x000fe200078ec0ff */
[C---:B------:R-:W-:Y:S04]  /*e9f0*/  HMMA.16816.F32.BF16 R64, R128.reuse, R66, RZ ;  /* 0x000000428040723c */ /* 0x040fe800000418ff */
[----:B------:R-:W-:Y:S02]  /*ea00*/  IMAD R0, R0, 0x80, R2 ;  /* 0x0000008000007824 */ /* 0x000fe400078e0202 */
[-C--:B------:R-:W-:Y:S02]  /*ea10*/  HMMA.16816.F32.BF16 R68, R128, R80.reuse, RZ ;  /* 0x000000508044723c */ /* 0x080fe400000418ff */
[C---:B------:R-:W-:Y:S01]  /*ea20*/  VIADD R2, R0.reuse, 0x1 ;  /* 0x0000000100027836 */ /* 0x040fe20000000000 */
[CC--:B------:R-:W-:Y:S02]  /*ea30*/  ISETP.GE.AND P6, PT, R0.reuse, R198.reuse, PT ;  /* 0x000000c60000720c */ /* 0x0c0fe40003fc6270 */
[-C--:B------:R-:W-:Y:S01]  /*ea40*/  ISETP.GE.AND P2, PT, R0, R197.reuse, PT ;  /* 0x000000c50000720c */ /* 0x080fe20003f46270 */
[C---:B------:R-:W-:Y:S02]  /*ea50*/  HMMA.16816.F32.BF16 R72, R124.reuse, R80, RZ ;  /* 0x000000507c48723c */ /* 0x040fe400000418ff */
[C---:B------:R-:W-:Y:S02]  /*ea60*/  ISETP.GE.AND P0, PT, R2.reuse, R197, PT ;  /* 0x000000c50200720c */ /* 0x040fe40003f06270 */
[C---:B------:R-:W-:Y:S02]  /*ea70*/  ISETP.GE.AND P5, PT, R2.reuse, R198, PT ;  /* 0x000000c60200720c */ /* 0x040fe40003fa6270 */
[C---:B------:R-:W-:Y:S01]  /*ea80*/  ISETP.GE.OR P0, PT, R2.reuse, R202, !P0 ;  /* 0x000000ca0200720c */ /* 0x040fe20004706670 */
[-C--:B------:R-:W-:Y:S01]  /*ea90*/  HMMA.16816.F32.BF16 R76, R124, R82.reuse, RZ ;  /* 0x000000527c4c723c */ /* 0x080fe200000418ff */
[C---:B------:R-:W-:Y:S02]  /*eaa0*/  ISETP.GE.AND P1, PT, R2.reuse, R199, PT ;  /* 0x000000c70200720c */ /* 0x040fe40003f26270 */
[----:B------:R-:W-:Y:S02]  /*eab0*/  ISETP.GE.AND P3, PT, R2, R196, PT ;  /* 0x000000c40200720c */ /* 0x000fe40003f66270 */
[-C--:B------:R-:W-:Y:S01]  /*eac0*/  ISETP.GE.OR P6, PT, R0, R203.reuse, !P6 ;  /* 0x000000cb0000720c */ /* 0x080fe200077c6670 */
[C---:B------:R-:W-:Y:S02]  /*ead0*/  HMMA.16816.F32.BF16 R80, R128.reuse, R82, RZ ;  /* 0x000000528050723c */ /* 0x040fe400000418ff */
[C---:B------:R-:W-:Y:S02]  /*eae0*/  ISETP.GE.OR P5, PT, R2.reuse, R203, !P5 ;  /* 0x000000cb0200720c */ /* 0x040fe40006fa6670 */
[C---:B------:R-:W-:Y:S02]  /*eaf0*/  ISETP.GE.OR P1, PT, R2.reuse, R201, !P1 ;  /* 0x000000c90200720c */ /* 0x040fe40004f26670 */
[----:B------:R-:W-:Y:S01]  /*eb00*/  ISETP.GE.OR P3, PT, R2, R200, !P3 ;  /* 0x000000c80200720c */ /* 0x000fe20005f66670 */
[-C--:B--2---:R-:W-:Y:S01]  /*eb10*/  HMMA.16816.F32.BF16 R84, R128, R96.reuse, RZ ;  /* 0x000000608054723c */ /* 0x084fe200000418ff */
[C---:B------:R-:W-:Y:S03]  /*eb20*/  ISETP.GE.OR P2, PT, R0.reuse, R202, !P2 ;  /* 0x000000ca0000720c */ /* 0x040fe60005746670 */
[C---:B------:R-:W-:Y:S02]  /*eb30*/  VIADD R2, R0.reuse, 0x8 ;  /* 0x0000000800027836 */ /* 0x040fe40000000000 */
[C---:B------:R-:W-:Y:S06]  /*eb40*/  HMMA.16816.F32.BF16 R88, R124.reuse, R96, RZ ;  /* 0x000000607c58723c */ /* 0x040fec00000418ff */
[-C--:B------:R-:W-:Y:S06]  /*eb50*/  HMMA.16816.F32.BF16 R92, R124, R98.reuse, RZ ;  /* 0x000000627c5c723c */ /* 0x080fec00000418ff */
[C---:B------:R-:W-:Y:S06]  /*eb60*/  HMMA.16816.F32.BF16 R96, R128.reuse, R98, RZ ;  /* 0x000000628060723c */ /* 0x040fec00000418ff */
[-C--:B---3--:R-:W-:Y:S06]  /*eb70*/  HMMA.16816.F32.BF16 R100, R128, R112.reuse, RZ ;  /* 0x000000708064723c */ /* 0x088fec00000418ff */
        /* <DEDUP_REMOVED lines=8> */
[-C--:B----4-:R-:W-:Y:S06]  /*ec00*/  HMMA.16816.F32.BF16 R4, R172, R176.reuse, R4 ;  /* 0x000000b0ac04723c */ /* 0x090fec0000041804 */
[C---:B------:R-:W-:Y:S06]  /*ec10*/  HMMA.16816.F32.BF16 R8, R180.reuse, R176, R8 ;  /* 0x000000b0b408723c */ /* 0x040fec0000041808 */
[-C--:B------:R-:W-:Y:S06]  /*ec20*/  HMMA.16816.F32.BF16 R12, R180, R178.reuse, R12 ;  /* 0x000000b2b40c723c */ /* 0x080fec000004180c */
[C---:B------:R-:W-:Y:S06]  /*ec30*/  HMMA.16816.F32.BF16 R16, R172.reuse, R178, R16 ;  /* 0x000000b2ac10723c */ /* 0x040fec0000041810 */
[----:B------:R-:W-:Y:S02]  /*ec40*/  FSEL R218, R7, -INF , !P0 ;  /* 0xff80000007da7808 */ /* 0x000fe40004000000 */
[----:B------:R-:W-:Y:S03]  /*ec50*/  ISETP.GE.AND P0, PT, R0, R196, PT ;  /* 0x000000c40000720c */ /* 0x000fe60003f06270 */
[----:B------:R-:W-:Y:S01]  /*ec60*/  FSEL R207, R4, -INF , !P6 ;  /* 0xff80000004cf7808 */ /* 0x000fe20007000000 */
[C---:B------:R-:W-:Y:S01]  /*ec70*/  VIADD R4, R0.reuse, 0x9 ;  /* 0x0000000900047836 */ /* 0x040fe20000000000 */
[----:B------:R-:W-:Y:S02]  /*ec80*/  ISETP.GE.OR P0, PT, R0, R200, !P0 ;  /* 0x000000c80000720c */ /* 0x000fe40004706670 */
[----:B------:R-:W-:Y:S02]  /*ec90*/  FSEL R211, R6, -INF , !P2 ;  /* 0xff80000006d37808 */ /* 0x000fe40005000000 */
[----:B------:R-:W-:Y:S01]  /*eca0*/  FSEL R215, R10, -INF , !P0 ;  /* 0xff8000000ad77808 */ /* 0x000fe20004000000 */
[-C--:B-1----:R-:W-:Y:S03]  /*ecb0*/  HMMA.16816.F32.BF16 R20, R172, R168.reuse, R20 ;  /* 0x000000a8ac14723c */ /* 0x082fe60000041814 */
[-C--:B------:R-:W-:Y:S02]  /*ecc0*/  ISETP.GE.AND P2, PT, R2, R199.reuse, PT ;  /* 0x000000c70200720c */ /* 0x080fe40003f46270 */
[----:B------:R-:W-:Y:S01]  /*ecd0*/  ISETP.GE.AND P0, PT, R4, R199, PT ;  /* 0x000000c70400720c */ /* 0x000fe20003f06270 */
[C---:B------:R-:W-:Y:S04]  /*ece0*/  HMMA.16816.F32.BF16 R24, R180.reuse, R168, R24 ;  /* 0x000000a8b418723c */ /* 0x040fe80000041818 */
[-C--:B------:R-:W-:Y:S02]  /*ecf0*/  ISETP.GE.OR P2, PT, R2, R201.reuse, !P2 ;  /* 0x000000c90200720c */ /* 0x080fe40005746670 */
[----:B------:R-:W-:Y:S01]  /*ed00*/  ISETP.GE.OR P0, PT, R4, R201, !P0 ;  /* 0x000000c90400720c */ /* 0x000fe20004706670 */
[-C--:B------:R-:W-:Y:S03]  /*ed10*/  HMMA.16816.F32.BF16 R28, R180, R170.reuse, R28 ;  /* 0x000000aab41c723c */ /* 0x080fe6000004181c */
[----:B------:R-:W-:Y:S02]  /*ed20*/  ISETP.GE.AND P6, PT, R0, R199, PT ;  /* 0x000000c70000720c */ /* 0x000fe40003fc6270 */
[----:B------:R-:W-:Y:S01]  /*ed30*/  FSEL R223, R11, -INF , !P3 ;  /* 0xff8000000bdf7808 */ /* 0x000fe20005800000 */
[C---:B------:R-:W-:Y:S04]  /*ed40*/  HMMA.16816.F32.BF16 R32, R172.reuse, R170, R32 ;  /* 0x000000aaac20723c */ /* 0x040fe80000041820 */
[----:B------:R-:W-:Y:S02]  /*ed50*/  ISETP.GE.AND P3, PT, R4, R196, PT ;  /* 0x000000c40400720c */ /* 0x000fe40003f66270 */
[----:B------:R-:W-:Y:S01]  /*ed60*/  FSEL R220, R12, -INF , !P2 ;  /* 0xff8000000cdc7808 */ /* 0x000fe20005000000 */
[----:B------:R-:W-:Y:S01]  /*ed70*/  VIADD R12, R0, 0x20 ;  /* 0x00000020000c7836 */ /* 0x000fe20000000000 */
[----:B------:R-:W-:Y:S02]  /*ed80*/  FSEL R221, R13, -INF , !P0 ;  /* 0xff8000000ddd7808 */ /* 0x000fe40004000000 */
[C---:B------:R-:W-:Y:S02]  /*ed90*/  ISETP.GE.AND P2, PT, R4.reuse, R198, PT ;  /* 0x000000c60400720c */ /* 0x040fe40003f46270 */
[C---:B------:R-:W-:Y:S02]  /*eda0*/  ISETP.GE.AND P0, PT, R4.reuse, R197, PT ;  /* 0x000000c50400720c */ /* 0x040fe40003f06270 */
[----:B------:R-:W-:Y:S02]  /*edb0*/  FSEL R219, R5, -INF , !P5 ;  /* 0xff80000005db7808 */ /* 0x000fe40006800000 */
[C---:B------:R-:W-:Y:S02]  /*edc0*/  ISETP.GE.OR P3, PT, R4.reuse, R200, !P3 ;  /* 0x000000c80400720c */ /* 0x040fe40005f66670 */
[C---:B------:R-:W-:Y:S02]  /*edd0*/  ISETP.GE.OR P2, PT, R4.reuse, R203, !P2 ;  /* 0x000000cb0400720c */ /* 0x040fe40005746670 */
[----:B------:R-:W-:Y:S02]  /*ede0*/  ISETP.GE.OR P0, PT, R4, R202, !P0 ;  /* 0x000000ca0400720c */ /* 0x000fe40004706670 */
[----:B------:R-:W-:Y:S01]  /*edf0*/  ISETP.GE.OR P6, PT, R0, R201, !P6 ;  /* 0x000000c90000720c */ /* 0x000fe200077c6670 */
[----:B------:R-:W1:Y:S01]  /*ee00*/  LDSM.16.M88.4 R4, [R194] ;  /* 0x00000000c204783b */ /* 0x000e620000000200 */
[----:B------:R-:W-:Y:S02]  /*ee10*/  FSEL R222, R9, -INF , !P1 ;  /* 0xff80000009de7808 */ /* 0x000fe40004800000 */
[----:B------:R-:W-:Y:S01]  /*ee20*/  FSEL R214, R8, -INF , !P6 ;  /* 0xff80000008d67808 */ /* 0x000fe20007000000 */
[----:B------:R-:W-:Y:S01]  /*ee30*/  VIADD R8, R0, 0x10 ;  /* 0x0000001000087836 */ /* 0x000fe20000000000 */
[C---:B------:R-:W-:Y:S02]  /*ee40*/  ISETP.GE.AND P5, PT, R2.reuse, R196, PT ;  /* 0x000000c40200720c */ /* 0x040fe40003fa6270 */
[C---:B------:R-:W-:Y:S02]  /*ee50*/  ISETP.GE.AND P6, PT, R2.reuse, R198, PT ;  /* 0x000000c60200720c */ /* 0x040fe40003fc6270 */
[C---:B------:R-:W-:Y:S02]  /*ee60*/  ISETP.GE.AND P1, PT, R2.reuse, R197, PT ;  /* 0x000000c50200720c */ /* 0x040fe40003f26270 */
[----:B------:R-:W-:Y:S02]  /*ee70*/  FSEL R216, R15, -INF , !P3 ;  /* 0xff8000000fd87808 */ /* 0x000fe40005800000 */
[C---:B------:R-:W-:Y:S02]  /*ee80*/  ISETP.GE.OR P5, PT, R2.reuse, R200, !P5 ;  /* 0x000000c80200720c */ /* 0x040fe40006fa6670 */
[CC--:B------:R-:W-:Y:S02]  /*ee90*/  ISETP.GE.OR P6, PT, R2.reuse, R203.reuse, !P6 ;  /* 0x000000cb0200720c */ /* 0x0c0fe400077c6670 */
[----:B------:R-:W-:Y:S01]  /*eea0*/  ISETP.GE.OR P1, PT, R2, R202, !P1 ;  /* 0x000000ca0200720c */ /* 0x000fe20004f26670 */
[----:B------:R-:W-:Y:S01]  /*eeb0*/  VIADD R2, R0, 0x11 ;  /* 0x0000001100027836 */ /* 0x000fe20000000000 */
[-C--:B------:R-:W-:Y:S02]  /*eec0*/  ISETP.GE.AND P3, PT, R8, R198.reuse, PT ;  /* 0x000000c60800720c */ /* 0x080fe40003f66270 */
[----:B------:R-:W-:Y:S02]  /*eed0*/  FSEL R178, R18, -INF , !P1 ;  /* 0xff80000012b27808 */ /* 0x000fe40004800000 */
[----:B------:R-:W-:Y:S02]  /*eee0*/  ISETP.GE.OR P3, PT, R8, R203, !P3 ;  /* 0x000000cb0800720c */ /* 0x000fe40005f66670 */
[----:B------:R-:W-:Y:S02]  /*eef0*/  ISETP.GE.AND P1, PT, R2, R198, PT ;  /* 0x000000c60200720c */ /* 0x000fe40003f26270 */
[----:B------:R-:W-:Y:S02]  /*ef00*/  FSEL R217, R14, -INF , !P5 ;  /* 0xff8000000ed97808 */ /* 0x000fe40006800000 */
[----:B------:R-:W-:Y:S02]  /*ef10*/  FSEL R168, R16, -INF , !P6 ;  /* 0xff80000010a87808 */ /* 0x000fe40007000000 */
[----:B------:R-:W-:Y:S02]  /*ef20*/  FSEL R176, R17, -INF , !P2 ;  /* 0xff80000011b07808 */ /* 0x000fe40005000000 */
[C---:B------:R-:W-:Y:S02]  /*ef30*/  ISETP.GE.AND P5, PT, R8.reuse, R197, PT ;  /* 0x000000c50800720c */ /* 0x040fe40003fa6270 */
[C---:B------:R-:W-:Y:S02]  /*ef40*/  ISETP.GE.AND P6, PT, R8.reuse, R199, PT ;  /* 0x000000c70800720c */ /* 0x040fe40003fc6270 */
[----:B------:R-:W-:Y:S02]  /*ef50*/  ISETP.GE.AND P2, PT, R8, R196, PT ;  /* 0x000000c40800720c */ /* 0x000fe40003f46270 */
[----:B------:R-:W-:Y:S01]  /*ef60*/  FSEL R177, R19, -INF , !P0 ;  /* 0xff80000013b17808 */ /* 0x000fe20004000000 */
[-C--:B-1----:R-:W-:Y:S03]  /*ef70*/  HMMA.16816.F32.BF16 R36, R172, R4.reuse, R36 ;  /* 0x00000004ac24723c */ /* 0x082fe60000041824 */
[----:B------:R-:W-:Y:S02]  /*ef80*/  FSEL R213, R20, -INF , !P3 ;  /* 0xff80000014d57808 */ /* 0x000fe40005800000 */
[C---:B------:R-:W-:Y:S01]  /*ef90*/  ISETP.GE.AND P0, PT, R2.reuse, R197, PT ;  /* 0x000000c50200720c */ /* 0x040fe20003f06270 */
[C---:B------:R-:W-:Y:S04]  /*efa0*/  HMMA.16816.F32.BF16 R40, R180.reuse, R4, R40 ;  /* 0x00000004b428723c */ /* 0x040fe80000041828 */
[C---:B------:R-:W-:Y:S02]  /*efb0*/  ISETP.GE.AND P3, PT, R2.reuse, R199, PT ;  /* 0x000000c70200720c */ /* 0x040fe40003f66270 */
[----:B------:R-:W-:Y:S01]  /*efc0*/  ISETP.GE.OR P1, PT, R2, R203, !P1 ;  /* 0x000000cb0200720c */ /* 0x000fe20004f26670 */
[----:B------:R-:W-:Y:S01]  /*efd0*/  VIADD R4, R0, 0x28 ;  /* 0x0000002800047836 */ /* 0x000fe20000000000 */
[C---:B------:R-:W-:Y:S01]  /*efe0*/  ISETP.GE.OR P5, PT, R8.reuse, R202, !P5 ;  /* 0x000000ca0800720c */ /* 0x040fe20006fa6670 */
[-C--:B------:R-:W-:Y:S03]  /*eff0*/  HMMA.16816.F32.BF16 R44, R180, R6.reuse, R44 ;  /* 0x00000006b42c723c */ /* 0x080fe6000004182c */
[CC--:B------:R-:W-:Y:S02]  /*f000*/  ISETP.GE.OR P6, PT, R8.reuse, R201.reuse, !P6 ;  /* 0x000000c90800720c */ /* 0x0c0fe400077c6670 */
[----:B------:R-:W-:Y:S01]  /*f010*/  ISETP.GE.OR P2, PT, R8, R200, !P2 ;  /* 0x000000c80800720c */ /* 0x000fe20005746670 */
[----:B------:R-:W-:Y:S01]  /*f020*/  VIADD R8, R0, 0x18 ;  /* 0x0000001800087836 */ /* 0x000fe20000000000 */
[C---:B------:R-:W-:Y:S01]  /*f030*/  ISETP.GE.OR P0, PT, R2.reuse, R202, !P0 ;  /* 0x000000ca0200720c */ /* 0x040fe20004706670 */
[C---:B------:R-:W-:Y:S04]  /*f040*/  HMMA.16816.F32.BF16 R48, R172.reuse, R6, R48 ;  /* 0x00000006ac30723c */ /* 0x040fe80000041830 */
[C---:B------:R-:W-:Y:S02]  /*f050*/  ISETP.GE.OR P3, PT, R2.reuse, R201, !P3 ;  /* 0x000000c90200720c */ /* 0x040fe40005f66670 */
[----:B------:R-:W-:Y:S02]  /*f060*/  FSEL R212, R21, -INF , !P1 ;  /* 0xff80000015d47808 */ /* 0x000fe40004800000 */
[-C--:B------:R-:W-:Y:S03]  /*f070*/  ISETP.GE.AND P1, PT, R2, R196.reuse, PT ;  /* 0x000000c40200720c */ /* 0x080fe60003f26270 */
[----:B------:R-:W-:Y:S02]  /*f080*/  FSEL R210, R22, -INF , !P5 ;  /* 0xff80000016d27808 */ /* 0x000fe40006800000 */
[----:B------:R-:W-:Y:S02]  /*f090*/  FSEL R209, R23, -INF , !P0 ;  /* 0xff80000017d17808 */ /* 0x000fe40004000000 */
[----:B------:R-:W-:Y:S02]  /*f0a0*/  FSEL R205, R24, -INF , !P6 ;  /* 0xff80000018cd7808 */ /* 0x000fe40007000000 */
[----:B------:R-:W-:Y:S02]  /*f0b0*/  FSEL R179, R25, -INF , !P3 ;  /* 0xff80000019b37808 */ /* 0x000fe40005800000 */
[C---:B------:R-:W-:Y:S02]  /*f0c0*/  ISETP.GE.AND P0, PT, R8.reuse, R199, PT ;  /* 0x000000c70800720c */ /* 0x040fe40003f06270 */
[C---:B------:R-:W-:Y:S02]  /*f0d0*/  ISETP.GE.AND P5, PT, R8.reuse, R196, PT ;  /* 0x000000c40800720c */ /* 0x040fe40003fa6270 */
[C---:B------:R-:W-:Y:S02]  /*f0e0*/  ISETP.GE.AND P6, PT, R8.reuse, R198, PT ;  /* 0x000000c60800720c */ /* 0x040fe40003fc6270 */
[----:B------:R-:W-:Y:S02]  /*f0f0*/  ISETP.GE.AND P3, PT, R8, R197, PT ;  /* 0x000000c50800720c */ /* 0x000fe40003f66270 */
[-C--:B------:R-:W-:Y:S01]  /*f100*/  ISETP.GE.OR P1, PT, R2, R200.reuse, !P1 ;  /* 0x000000c80200720c */ /* 0x080fe20004f26670 */
[----:B------:R-:W-:Y:S01]  /*f110*/  VIADD R2, R0, 0x19 ;  /* 0x0000001900027836 */ /* 0x000fe20000000000 */
[C---:B------:R-:W-:Y:S02]  /*f120*/  ISETP.GE.OR P0, PT, R8.reuse, R201, !P0 ;  /* 0x000000c90800720c */ /* 0x040fe40004706670 */
[C---:B------:R-:W-:Y:S02]  /*f130*/  ISETP.GE.OR P5, PT, R8.reuse, R200, !P5 ;  /* 0x000000c80800720c */ /* 0x040fe40006fa6670 */
[C---:B------:R-:W-:Y:S02]  /*f140*/  ISETP.GE.OR P6, PT, R8.reuse, R203, !P6 ;  /* 0x000000cb0800720c */ /* 0x040fe400077c6670 */
[----:B------:R-:W-:Y:S02]  /*f150*/  ISETP.GE.OR P3, PT, R8, R202, !P3 ;  /* 0x000000ca0800720c */ /* 0x000fe40005f66670 */
[----:B------:R-:W-:Y:S01]  /*f160*/  FSEL R208, R26, -INF , !P2 ;  /* 0xff8000001ad07808 */ /* 0x000fe20005000000 */
[----:B------:R-:W1:Y:S01]  /*f170*/  LDSM.16.M88.4 R8, [R193] ;  /* 0x00000000c108783b */ /* 0x000e620000000200 */
[C---:B------:R-:W-:Y:S02]  /*f180*/  ISETP.GE.AND P2, PT, R2.reuse, R199, PT ;  /* 0x000000c70200720c */ /* 0x040fe40003f46270 */
[----:B------:R-:W-:Y:S02]  /*f190*/  FSEL R206, R27, -INF , !P1 ;  /* 0xff8000001bce7808 */ /* 0x000fe40004800000 */
[C---:B------:R-:W-:Y:S02]  /*f1a0*/  ISETP.GE.AND P1, PT, R2.reuse, R196, PT ;  /* 0x000000c40200720c */ /* 0x040fe40003f26270 */
[C---:B------:R-:W-:Y:S02]  /*f1b0*/  ISETP.GE.OR P2, PT, R2.reuse, R201, !P2 ;  /* 0x000000c90200720c */ /* 0x040fe40005746670 */
[----:B------:R-:W-:Y:S02]  /*f1c0*/  ISETP.GE.OR P1, PT, R2, R200, !P1 ;  /* 0x000000c80200720c */ /* 0x000fe40004f26670 */
[----:B------:R-:W-:Y:S02]  /*f1d0*/  FSEL R171, R28, -INF , !P0 ;  /* 0xff8000001cab7808 */ /* 0x000fe40004000000 */
[----:B------:R-:W-:Y:S02]  /*f1e0*/  FSEL R170, R29, -INF , !P2 ;  /* 0xff8000001daa7808 */ /* 0x000fe40005000000 */
[CC--:B------:R-:W-:Y:S02]  /*f1f0*/  ISETP.GE.AND P0, PT, R2.reuse, R198.reuse, PT ;  /* 0x000000c60200720c */ /* 0x0c0fe40003f06270 */
[----:B------:R-:W-:Y:S02]  /*f200*/  ISETP.GE.AND P2, PT, R2, R197, PT ;  /* 0x000000c50200720c */ /* 0x000fe40003f46270 */
[----:B------:R-:W-:Y:S02]  /*f210*/  FSEL R31, R31, -INF , !P1 ;  /* 0xff8000001f1f7808 */ /* 0x000fe40004800000 */
[----:B------:R-:W-:Y:S02]  /*f220*/  ISETP.GE.AND P1, PT, R12, R198, PT ;  /* 0x000000c60c00720c */ /* 0x000fe40003f26270 */
[CC--:B------:R-:W-:Y:S02]  /*f230*/  ISETP.GE.OR P0, PT, R2.reuse, R203.reuse, !P0 ;  /* 0x000000cb0200720c */ /* 0x0c0fe40004706670 */
[-C--:B------:R-:W-:Y:S01]  /*f240*/  ISETP.GE.OR P2, PT, R2, R202.reuse, !P2 ;  /* 0x000000ca0200720c */ /* 0x080fe20005746670 */
[----:B------:R-:W-:Y:S01]  /*f250*/  VIADD R2, R0, 0x21 ;  /* 0x0000002100027836 */ /* 0x000fe20000000000 */
[----:B------:R-:W-:Y:S02]  /*f260*/  ISETP.GE.OR P1, PT, R12, R203, !P1 ;  /* 0x000000cb0c00720c */ /* 0x000fe40004f26670 */
[----:B------:R-:W-:Y:S02]  /*f270*/  FSEL R169, R30, -INF , !P5 ;  /* 0xff8000001ea97808 */ /* 0x000fe40006800000 */
[----:B------:R-:W-:Y:S02]  /*f280*/  FSEL R32, R32, -INF , !P6 ;  /* 0xff80000020207808 */ /* 0x000fe40007000000 */
[----:B------:R-:W-:Y:S02]  /*f290*/  FSEL R35, R35, -INF , !P2 ;  /* 0xff80000023237808 */ /* 0x000fe40005000000 */
[----:B------:R-:W-:Y:S02]  /*f2a0*/  FSEL R36, R36, -INF , !P1 ;  /* 0xff80000024247808 */ /* 0x000fe40004800000 */
[C---:B------:R-:W-:Y:S02]  /*f2b0*/  ISETP.GE.AND P5, PT, R12.reuse, R197, PT ;  /* 0x000000c50c00720c */ /* 0x040fe40003fa6270 */
[----:B------:R-:W-:Y:S01]  /*f2c0*/  ISETP.GE.AND P6, PT, R12, R199, PT ;  /* 0x000000c70c00720c */ /* 0x000fe20003fc6270 */
[-C--:B-1----:R-:W-:Y:S03]  /*f2d0*/  HMMA.16816.F32.BF16 R52, R172, R8.reuse, R52 ;  /* 0x00000008ac34723c */ /* 0x082fe60000041834 */
[C---:B------:R-:W-:Y:S02]  /*f2e0*/  ISETP.GE.AND P2, PT, R2.reuse, R197, PT ;  /* 0x000000c50200720c */ /* 0x040fe40003f46270 */
[----:B------:R-:W-:Y:S01]  /*f2f0*/  ISETP.GE.AND P1, PT, R2, R199, PT ;  /* 0x000000c70200720c */ /* 0x000fe20003f26270 */
[C---:B------:R-:W-:Y:S04]  /*f300*/  HMMA.16816.F32.BF16 R56, R180.reuse, R8, R56 ;  /* 0x00000008b438723c */ /* 0x040fe80000041838 */
[----:B------:R-:W-:Y:S02]  /*f310*/  ISETP.GE.OR P5, PT, R12, R202, !P5 ;  /* 0x000000ca0c00720c */ /* 0x000fe40006fa6670 */
[----:B------:R-:W-:Y:S01]  /*f320*/  FSEL R34, R34, -INF , !P3 ;  /* 0xff80000022227808 */ /* 0x000fe20005800000 */
[-C--:B------:R-:W-:Y:S03]  /*f330*/  HMMA.16816.F32.BF16 R60, R180, R10.reuse, R60 ;  /* 0x0000000ab43c723c */ /* 0x080fe6000004183c */
[----:B------:R-:W-:Y:S01]  /*f340*/  ISETP.GE.AND P3, PT, R2, R198, PT ;  /* 0x000000c60200720c */ /* 0x000fe20003f66270 */
[----:B------:R-:W-:Y:S01]  /*f350*/  VIADD R8, R0, 0x38 ;  /* 0x0000003800087836 */ /* 0x000fe20000000000 */
[-C--:B------:R-:W-:Y:S01]  /*f360*/  ISETP.GE.OR P6, PT, R12, R201.reuse, !P6 ;  /* 0x000000c90c00720c */ /* 0x080fe200077c6670 */
[C---:B------:R-:W-:Y:S04]  /*f370*/  HMMA.16816.F32.BF16 R64, R172.reuse, R10, R64 ;  /* 0x0000000aac40723c */ /* 0x040fe80000041840 */
[C---:B------:R-:W-:Y:S02]  /*f380*/  ISETP.GE.OR P2, PT, R2.reuse, R202, !P2 ;  /* 0x000000ca0200720c */ /* 0x040fe40005746670 */
[C---:B------:R-:W-:Y:S02]  /*f390*/  ISETP.GE.OR P1, PT, R2.reuse, R201, !P1 ;  /* 0x000000c90200720c */ /* 0x040fe40004f26670 */
[----:B------:R-:W-:Y:S03]  /*f3a0*/  ISETP.GE.OR P3, PT, R2, R203, !P3 ;  /* 0x000000cb0200720c */ /* 0x000fe60005f66670 */
        /* <DEDUP_REMOVED lines=8> */
[----:B------:R-:W-:Y:S02]  /*f430*/  FSEL R37, R37, -INF , !P3 ;  /* 0xff80000025257808 */ /* 0x000fe40005800000 */
[----:B------:R-:W-:Y:S02]  /*f440*/  FSEL R33, R33, -INF , !P0 ;  /* 0xff80000021217808 */ /* 0x000fe40004000000 */
[----:B------:R-:W-:Y:S02]  /*f450*/  ISETP.GE.AND P3, PT, R2, R196, PT ;  /* 0x000000c40200720c */ /* 0x000fe40003f66270 */
[C---:B------:R-:W-:Y:S02]  /*f460*/  ISETP.GE.OR P2, PT, R4.reuse, R201, !P2 ;  /* 0x000000c90400720c */ /* 0x040fe40005746670 */
[C---:B------:R-:W-:Y:S02]  /*f470*/  ISETP.GE.OR P5, PT, R4.reuse, R200, !P5 ;  /* 0x000000c80400720c */ /* 0x040fe40006fa6670 */
[C---:B------:R-:W-:Y:S02]  /*f480*/  ISETP.GE.OR P6, PT, R4.reuse, R203, !P6 ;  /* 0x000000cb0400720c */ /* 0x040fe400077c6670 */
[----:B------:R-:W-:Y:S02]  /*f490*/  ISETP.GE.OR P1, PT, R4, R202, !P1 ;  /* 0x000000ca0400720c */ /* 0x000fe40004f26670 */
[----:B------:R-:W-:Y:S01]  /*f4a0*/  ISETP.GE.AND P0, PT, R12, R196, PT ;  /* 0x000000c40c00720c */ /* 0x000fe20003f06270 */
[----:B------:R-:W1:Y:S01]  /*f4b0*/  LDSM.16.M88.4 R4, [R192] ;  /* 0x00000000c004783b */ /* 0x000e620000000200 */
[-C--:B------:R-:W-:Y:S01]  /*f4c0*/  ISETP.GE.OR P3, PT, R2, R200.reuse, !P3 ;  /* 0x000000c80200720c */ /* 0x080fe20005f66670 */
[----:B------:R-:W-:Y:S01]  /*f4d0*/  VIADD R2, R0, 0x29 ;  /* 0x0000002900027836 */ /* 0x000fe20000000000 */
[----:B------:R-:W-:Y:S01]  /*f4e0*/  ISETP.GE.OR P0, PT, R12, R200, !P0 ;  /* 0x000000c80c00720c */ /* 0x000fe20004706670 */
[----:B------:R-:W-:Y:S01]  /*f4f0*/  VIADD R12, R0, 0x30 ;  /* 0x00000030000c7836 */ /* 0x000fe20000000000 */
[----:B------:R-:W-:Y:S02]  /*f500*/  FSEL R27, R43, -INF , !P3 ;  /* 0xff8000002b1b7808 */ /* 0x000fe40005800000 */
[----:B------:R-:W-:Y:S02]  /*f510*/  FSEL R28, R42, -INF , !P0 ;  /* 0xff8000002a1c7808 */ /* 0x000fe40004000000 */
[C---:B------:R-:W-:Y:S02]  /*f520*/  ISETP.GE.AND P0, PT, R2.reuse, R199, PT ;  /* 0x000000c70200720c */ /* 0x040fe40003f06270 */
[C---:B------:R-:W-:Y:S02]  /*f530*/  ISETP.GE.AND P3, PT, R2.reuse, R196, PT ;  /* 0x000000c40200720c */ /* 0x040fe40003f66270 */
[----:B------:R-:W-:Y:S02]  /*f540*/  ISETP.GE.OR P0, PT, R2, R201, !P0 ;  /* 0x000000c90200720c */ /* 0x000fe40004706670 */
[----:B------:R-:W-:Y:S02]  /*f550*/  FSEL R44, R44, -INF , !P2 ;  /* 0xff8000002c2c7808 */ /* 0x000fe40005000000 */
[----:B------:R-:W-:Y:S02]  /*f560*/  FSEL R45, R45, -INF , !P0 ;  /* 0xff8000002d2d7808 */ /* 0x000fe40004000000 */
[C---:B------:R-:W-:Y:S02]  /*f570*/  ISETP.GE.OR P3, PT, R2.reuse, R200, !P3 ;  /* 0x000000c80200720c */ /* 0x040fe40005f66670 */
[C---:B------:R-:W-:Y:S02]  /*f580*/  ISETP.GE.AND P2, PT, R2.reuse, R198, PT ;  /* 0x000000c60200720c */ /* 0x040fe40003f46270 */
[C---:B------:R-:W-:Y:S02]  /*f590*/  ISETP.GE.AND P0, PT, R2.reuse, R197, PT ;  /* 0x000000c50200720c */ /* 0x040fe40003f06270 */
[----:B------:R-:W-:Y:S02]  /*f5a0*/  FSEL R47, R47, -INF , !P3 ;  /* 0xff8000002f2f7808 */ /* 0x000fe40005800000 */
[CC--:B------:R-:W-:Y:S02]  /*f5b0*/  ISETP.GE.OR P2, PT, R2.reuse, R203.reuse, !P2 ;  /* 0x000000cb0200720c */ /* 0x0c0fe40005746670 */
[----:B------:R-:W-:Y:S01]  /*f5c0*/  ISETP.GE.OR P0, PT, R2, R202, !P0 ;  /* 0x000000ca0200720c */ /* 0x000fe20004706670 */
[----:B------:R-:W-:Y:S01]  /*f5d0*/  VIADD R2, R0, 0x31 ;  /* 0x0000003100027836 */ /* 0x000fe20000000000 */
[-C--:B------:R-:W-:Y:S02]  /*f5e0*/  ISETP.GE.AND P3, PT, R12, R198.reuse, PT ;  /* 0x000000c60c00720c */ /* 0x080fe40003f66270 */
[----:B------:R-:W-:Y:S02]  /*f5f0*/  FSEL R50, R50, -INF , !P1 ;  /* 0xff80000032327808 */ /* 0x000fe40004800000 */
[----:B------:R-:W-:Y:S02]  /*f600*/  ISETP.GE.OR P3, PT, R12, R203, !P3 ;  /* 0x000000cb0c00720c */ /* 0x000fe40005f66670 */
[----:B------:R-:W-:Y:S02]  /*f610*/  ISETP.GE.AND P1, PT, R2, R198, PT ;  /* 0x000000c60200720c */ /* 0x000fe40003f26270 */
[----:B------:R-:W-:Y:S01]  /*f620*/  FSEL R46, R46, -INF , !P5 ;  /* 0xff8000002e2e7808 */ /* 0x000fe20006800000 */
[-C--:B-1----:R-:W-:Y:S03]  /*f630*/  HMMA.16816.F32.BF16 R68, R172, R4.reuse, R68 ;  /* 0x00000004ac44723c */ /* 0x082fe60000041844 */
[----:B------:R-:W-:Y:S02]  /*f640*/  FSEL R48, R48, -INF , !P6 ;  /* 0xff80000030307808 */ /* 0x000fe40007000000 */
[----:B------:R-:W-:Y:S01]  /*f650*/  FSEL R51, R51, -INF , !P0 ;  /* 0xff80000033337808 */ /* 0x000fe20004000000 */
[C---:B------:R-:W-:Y:S04]  /*f660*/  HMMA.16816.F32.BF16 R72, R180.reuse, R4, R72 ;  /* 0x00000004b448723c */ /* 0x040fe80000041848 */
[----:B------:R-:W-:Y:S02]  /*f670*/  ISETP.GE.AND P5, PT, R12, R197, PT ;  /* 0x000000c50c00720c */ /* 0x000fe40003fa6270 */
[----:B------:R-:W-:Y:S01]  /*f680*/  FSEL R52, R52, -INF , !P3 ;  /* 0xff80000034347808 */ /* 0x000fe20005800000 */
[----:B------:R-:W-:Y:S01]  /*f690*/  VIADD R4, R0, 0x48 ;  /* 0x0000004800047836 */ /* 0x000fe20000000000 */
[----:B------:R-:W-:Y:S01]  /*f6a0*/  ISETP.GE.AND P6, PT, R12, R199, PT ;  /* 0x000000c70c00720c */ /* 0x000fe20003fc6270 */
[-C--:B------:R-:W-:Y:S03]  /*f6b0*/  HMMA.16816.F32.BF16 R76, R180, R6.reuse, R76 ;  /* 0x00000006b44c723c */ /* 0x080fe6000004184c */
[C---:B------:R-:W-:Y:S02]  /*f6c0*/  ISETP.GE.AND P0, PT, R2.reuse, R197, PT ;  /* 0x000000c50200720c */ /* 0x040fe40003f06270 */
[C---:B------:R-:W-:Y:S01]  /*f6d0*/  ISETP.GE.AND P3, PT, R2.reuse, R199, PT ;  /* 0x000000c70200720c */ /* 0x040fe20003f66270 */
[C---:B------:R-:W-:Y:S04]  /*f6e0*/  HMMA.16816.F32.BF16 R80, R172.reuse, R6, R80 ;  /* 0x00000006ac50723c */ /* 0x040fe80000041850 */
[----:B------:R-:W-:Y:S02]  /*f6f0*/  ISETP.GE.OR P1, PT, R2, R203, !P1 ;  /* 0x000000cb0200720c */ /* 0x000fe40004f26670 */
[CC--:B------:R-:W-:Y:S02]  /*f700*/  ISETP.GE.OR P5, PT, R12.reuse, R202.reuse, !P5 ;  /* 0x000000ca0c00720c */ /* 0x0c0fe40006fa6670 */
[-C--:B------:R-:W-:Y:S02]  /*f710*/  ISETP.GE.OR P6, PT, R12, R201.reuse, !P6 ;  /* 0x000000c90c00720c */ /* 0x080fe400077c6670 */
[C---:B------:R-:W-:Y:S02]  /*f720*/  ISETP.GE.OR P0, PT, R2.reuse, R202, !P0 ;  /* 0x000000ca0200720c */ /* 0x040fe40004706670 */
[C---:B------:R-:W-:Y:S02]  /*f730*/  ISETP.GE.OR P3, PT, R2.reuse, R201, !P3 ;  /* 0x000000c90200720c */ /* 0x040fe40005f66670 */
[----:B------:R-:W-:Y:S02]  /*f740*/  FSEL R53, R53, -INF , !P1 ;  /* 0xff80000035357808 */ /* 0x000fe40004800000 */
[----:B------:R-:W-:Y:S02]  /*f750*/  FSEL R49, R49, -INF , !P2 ;  /* 0xff80000031317808 */ /* 0x000fe40005000000 */
[-C--:B------:R-:W-:Y:S02]  /*f760*/  ISETP.GE.AND P1, PT, R2, R196.reuse, PT ;  /* 0x000000c40200720c */ /* 0x080fe40003f26270 */
[-C--:B------:R-:W-:Y:S02]  /*f770*/  ISETP.GE.AND P2, PT, R12, R196.reuse, PT ;  /* 0x000000c40c00720c */ /* 0x080fe40003f46270 */
        /* <DEDUP_REMOVED lines=43> */
[CC--:B------:R-:W-:Y:S02]  /*fa30*/  ISETP.GE.OR P5, PT, R12.reuse, R202.reuse, !P5 ;  /* 0x000000ca0c00720c */ /* 0x0c0fe40006fa6670 */
[-C--:B------:R-:W-:Y:S01]  /*fa40*/  ISETP.GE.OR P6, PT, R12, R201.reuse, !P6 ;  /* 0x000000c90c00720c */ /* 0x080fe200077c6670 */
[-C--:B------:R-:W-:Y:S03]  /*fa50*/  HMMA.16816.F32.BF16 R92, R180, R10.reuse, R92 ;  /* 0x0000000ab45c723c */ /* 0x080fe6000004185c */
[C---:B------:R-:W-:Y:S02]  /*fa60*/  ISETP.GE.OR P2, PT, R2.reuse, R202, !P2 ;  /* 0x000000ca0200720c */ /* 0x040fe40005746670 */
[----:B------:R-:W-:Y:S01]  /*fa70*/  ISETP.GE.OR P1, PT, R2, R201, !P1 ;  /* 0x000000c90200720c */ /* 0x000fe20004f26670 */
[C---:B------:R-:W-:Y:S01]  /*fa80*/  HMMA.16816.F32.BF16 R96, R172.reuse, R10, R96 ;  /* 0x0000000aac60723c */ /* 0x040fe20000041860 */
[----:B------:R-:W-:Y:S04]  /*fa90*/  LDSM.16.M88.4 R8, [R189] ;  /* 0x00000000bd08783b */ /* 0x000fe80000000200 */
        /* <DEDUP_REMOVED lines=10> */
[CC--:B------:R-:W-:Y:S02]  /*fb40*/  ISETP.GE.OR P6, PT, R4.reuse, R203.reuse, !P6 ;  /* 0x000000cb0400720c */ /* 0x0c0fe400077c6670 */
[----:B------:R-:W-:Y:S02]  /*fb50*/  ISETP.GE.OR P1, PT, R4, R202, !P1 ;  /* 0x000000ca0400720c */ /* 0x000fe40004f26670 */
[----:B------:R-:W-:Y:S01]  /*fb60*/  FSEL R22, R66, -INF , !P3 ;  /* 0xff80000042167808 */ /* 0x000fe20005800000 */
[----:B------:R-:W1:Y:S01]  /*fb70*/  LDSM.16.M88.4 R4, [R190] ;  /* 0x00000000be04783b */ /* 0x000e620000000200 */
[C---:B------:R-:W-:Y:S01]  /*fb80*/  ISETP.GE.AND P3, PT, R2.reuse, R198, PT ;  /* 0x000000c60200720c */ /* 0x040fe20003f66270 */
[----:B------:R-:W-:Y:S04]  /*fb90*/  DEPBAR.LE SB0, 0x0 ;  /* 0x000080000000791a */ /* 0x000fe80000000000 */
[----:B------:R-:W-:Y:S01]  /*fba0*/  BAR.SYNC.DEFER_BLOCKING 0x0 ;  /* 0x0000000000007b1d */ /* 0x000fe20000010000 */
[C---:B------:R-:W-:Y:S02]  /*fbb0*/  ISETP.GE.OR P3, PT, R2.reuse, R203, !P3 ;  /* 0x000000cb0200720c */ /* 0x040fe40005f66670 */
[----:B------:R-:W-:Y:S02]  /*fbc0*/  FSEL R23, R65, -INF , !P0 ;  /* 0xff80000041177808 */ /* 0x000fe40004000000 */
[----:B------:R-:W-:Y:S02]  /*fbd0*/  FSEL R69, R69, -INF , !P3 ;  /* 0xff80000045457808 */ /* 0x000fe40005800000 */
[-C--:B------:R-:W-:Y:S02]  /*fbe0*/  ISETP.GE.AND P3, PT, R2, R196.reuse, PT ;  /* 0x000000c40200720c */ /* 0x080fe40003f66270 */
[----:B------:R-:W-:Y:S02]  /*fbf0*/  ISETP.GE.AND P0, PT, R12, R196, PT ;  /* 0x000000c40c00720c */ /* 0x000fe40003f06270 */
[-C--:B------:R-:W-:Y:S01]  /*fc00*/  ISETP.GE.OR P3, PT, R2, R200.reuse, !P3 ;  /* 0x000000c80200720c */ /* 0x080fe20005f66670 */
[----:B------:R-:W-:Y:S01]  /*fc10*/  VIADD R2, R0, 0x49 ;  /* 0x0000004900027836 */ /* 0x000fe20000000000 */
[----:B------:R-:W-:Y:S01]  /*fc20*/  ISETP.GE.OR P0, PT, R12, R200, !P0 ;  /* 0x000000c80c00720c */ /* 0x000fe20004706670 */
[----:B------:R-:W-:Y:S01]  /*fc30*/  VIADD R12, R0, 0x50 ;  /* 0x00000050000c7836 */ /* 0x000fe20000000000 */
[----:B------:R-:W-:Y:S02]  /*fc40*/  FSEL R75, R75, -INF , !P3 ;  /* 0xff8000004b4b7808 */ /* 0x000fe40005800000 */
[----:B------:R-:W-:Y:S02]  /*fc50*/  FSEL R74, R74, -INF , !P0 ;  /* 0xff8000004a4a7808 */ /* 0x000fe40004000000 */
[----:B------:R-:W-:Y:S02]  /*fc60*/  ISETP.GE.AND P0, PT, R2, R199, PT ;  /* 0x000000c70200720c */ /* 0x000fe40003f06270 */
[----:B------:R-:W-:Y:S02]  /*fc70*/  FSEL R76, R76, -INF , !P2 ;  /* 0xff8000004c4c7808 */ /* 0x000fe40005000000 */
[C---:B------:R-:W-:Y:S02]  /*fc80*/  ISETP.GE.OR P0, PT, R2.reuse, R201, !P0 ;  /* 0x000000c90200720c */ /* 0x040fe40004706670 */
[C---:B------:R-:W-:Y:S02]  /*fc90*/  ISETP.GE.AND P3, PT, R2.reuse, R196, PT ;  /* 0x000000c40200720c */ /* 0x040fe40003f66270 */
[----:B------:R-:W-:Y:S02]  /*fca0*/  FSEL R77, R77, -INF , !P0 ;  /* 0xff8000004d4d7808 */ /* 0x000fe40004000000 */
[C---:B------:R-:W-:Y:S02]  /*fcb0*/  ISETP.GE.AND P2, PT, R2.reuse, R198, PT ;  /* 0x000000c60200720c */ /* 0x040fe40003f46270 */
[C---:B------:R-:W-:Y:S01]  /*fcc0*/  ISETP.GE.AND P0, PT, R2.reuse, R197, PT ;  /* 0x000000c50200720c */ /* 0x040fe20003f06270 */
[-C--:B-1----:R-:W-:Y:S05]  /*fcd0*/  HMMA.16816.F32.BF16 R100, R172, R4.reuse, R100 ;  /* 0x00000004ac64723c */ /* 0x082fea0000041864 */
[C---:B------:R-:W-:Y:S01]  /*fce0*/  ISETP.GE.OR P3, PT, R2.reuse, R200, !P3 ;  /* 0x000000c80200720c */ /* 0x040fe20005f66670 */
[C---:B------:R-:W-:Y:S04]  /*fcf0*/  HMMA.16816.F32.BF16 R104, R180.reuse, R4, R104 ;  /* 0x00000004b468723c */ /* 0x040fe80000041868 */
[CC--:B------:R-:W-:Y:S02]  /*fd00*/  ISETP.GE.OR P2, PT, R2.reuse, R203.reuse, !P2 ;  /* 0x000000cb0200720c */ /* 0x0c0fe40005746670 */
[----:B------:R-:W-:Y:S01]  /*fd10*/  ISETP.GE.OR P0, PT, R2, R202, !P0 ;  /* 0x000000ca0200720c */ /* 0x000fe20004706670 */
[----:B------:R-:W-:Y:S01]  /*fd20*/  VIADD R2, R0, 0x51 ;  /* 0x0000005100027836 */ /* 0x000fe20000000000 */
[----:B------:R-:W-:Y:S01]  /*fd30*/  FSEL R79, R79, -INF , !P3 ;  /* 0xff8000004f4f7808 */ /* 0x000fe20005800000 */
[-C--:B------:R-:W-:Y:S03]  /*fd40*/  HMMA.16816.F32.BF16 R108, R180, R6.reuse, R108 ;  /* 0x00000006b46c723c */ /* 0x080fe6000004186c */
[----:B------:R-:W-:Y:S01]  /*fd50*/  FSEL R82, R82, -INF , !P1 ;  /* 0xff80000052527808 */ /* 0x000fe20004800000 */
[----:B------:R-:W-:Y:S01]  /*fd60*/  VIADD R4, R0, 0x71 ;  /* 0x0000007100047836 */ /* 0x000fe20000000000 */
[-C--:B------:R-:W-:Y:S01]  /*fd70*/  ISETP.GE.AND P3, PT, R12, R198.reuse, PT ;  /* 0x000000c60c00720c */ /* 0x080fe20003f66270 */
[C---:B------:R-:W-:Y:S04]  /*fd80*/  HMMA.16816.F32.BF16 R112, R172.reuse, R6, R112 ;  /* 0x00000006ac70723c */ /* 0x040fe80000041870 */
[----:B------:R-:W-:Y:S01]  /*fd90*/  ISETP.GE.AND P1, PT, R2, R198, PT ;  /* 0x000000c60200720c */ /* 0x000fe20003f26270 */
[----:B------:R-:W-:Y:S01]  /*fda0*/  VIADD R5, R0, 0x70 ;  /* 0x0000007000057836 */ /* 0x000fe20000000000 */
[-C--:B------:R-:W-:Y:S01]  /*fdb0*/  ISETP.GE.OR P3, PT, R12, R203.reuse, !P3 ;  /* 0x000000cb0c00720c */ /* 0x080fe20005f66670 */
[-C--:B------:R-:W-:Y:S03]  /*fdc0*/  HMMA.16816.F32.BF16 R116, R172, R8.reuse, R116 ;  /* 0x00000008ac74723c */ /* 0x080fe60000041874 */
[----:B------:R-:W-:Y:S01]  /*fdd0*/  ISETP.GE.OR P1, PT, R2, R203, !P1 ;  /* 0x000000cb0200720c */ /* 0x000fe20004f26670 */
[----:B------:R-:W-:Y:S01]  /*fde0*/  VIADD R6, R0, 0x69 ;  /* 0x0000006900067836 */ /* 0x000fe20000000000 */
[----:B------:R-:W-:Y:S01]  /*fdf0*/  FSEL R78, R78, -INF , !P5 ;  /* 0xff8000004e4e7808 */ /* 0x000fe20006800000 */
[C---:B------:R-:W-:Y:S04]  /*fe00*/  HMMA.16816.F32.BF16 R120, R180.reuse, R8, R120 ;  /* 0x00000008b478723c */ /* 0x040fe80000041878 */
[----:B------:R-:W-:Y:S01]  /*fe10*/  ISETP.GE.AND P5, PT, R12, R197, PT ;  /* 0x000000c50c00720c */ /* 0x000fe20003fa6270 */
[----:B------:R-:W-:Y:S01]  /*fe20*/  VIADD R7, R0, 0x68 ;  /* 0x0000006800077836 */ /* 0x000fe20000000000 */
[----:B------:R-:W-:Y:S01]  /*fe30*/  FSEL R80, R80, -INF , !P6 ;  /* 0xff80000050507808 */ /* 0x000fe20007000000 */
[-C--:B------:R-:W-:Y:S03]  /*fe40*/  HMMA.16816.F32.BF16 R124, R180, R10.reuse, R124 ;  /* 0x0000000ab47c723c */ /* 0x080fe6000004187c */
[C---:B------:R-:W-:Y:S02]  /*fe50*/  ISETP.GE.AND P6, PT, R12.reuse, R199, PT ;  /* 0x000000c70c00720c */ /* 0x040fe40003fc6270 */
[----:B------:R-:W-:Y:S01]  /*fe60*/  FSEL R81, R81, -INF , !P2 ;  /* 0xff80000051517808 */ /* 0x000fe20005000000 */
[----:B------:R-:W-:Y:S04]  /*fe70*/  HMMA.16816.F32.BF16 R128, R172, R10, R128 ;  /* 0x0000000aac80723c */ /* 0x000fe80000041880 */
[-C--:B------:R-:W-:Y:S02]  /*fe80*/  ISETP.GE.AND P2, PT, R12, R196.reuse, PT ;  /* 0x000000c40c00720c */ /* 0x080fe40003f46270 */
[----:B------:R-:W-:Y:S02]  /*fe90*/  FSEL R83, R83, -INF , !P0 ;  /* 0xff80000053537808 */ /* 0x000fe40004000000 */
[----:B------:R-:W-:Y:S02]  /*fea0*/  FSEL R84, R84, -INF , !P3 ;  /* 0xff80000054547808 */ /* 0x000fe40005800000 */
[C---:B------:R-:W-:Y:S02]  /*feb0*/  ISETP.GE.AND P0, PT, R2.reuse, R197, PT ;  /* 0x000000c50200720c */ /* 0x040fe40003f06270 */
[----:B------:R-:W-:Y:S02]  /*fec0*/  FSEL R85, R85, -INF , !P1 ;  /* 0xff80000055557808 */ /* 0x000fe40004800000 */
[C---:B------:R-:W-:Y:S02]  /*fed0*/  ISETP.GE.AND P3, PT, R2.reuse, R199, PT ;  /* 0x000000c70200720c */ /* 0x040fe40003f66270 */
[----:B------:R-:W-:Y:S02]  /*fee0*/  ISETP.GE.AND P1, PT, R2, R196, PT ;  /* 0x000000c40200720c */ /* 0x000fe40003f26270 */
[C---:B------:R-:W-:Y:S02]  /*fef0*/  ISETP.GE.OR P5, PT, R12.reuse, R202, !P5 ;  /* 0x000000ca0c00720c */ /* 0x040fe40006fa6670 */
[CC--:B------:R-:W-:Y:S02]  /*ff00*/  ISETP.GE.OR P6, PT, R12.reuse, R201.reuse, !P6 ;  /* 0x000000c90c00720c */ /* 0x0c0fe400077c6670 */
[----:B------:R-:W-:Y:S01]  /*ff10*/  ISETP.GE.OR P2, PT, R12, R200, !P2 ;  /* 0x000000c80c00720c */ /* 0x000fe20005746670 */
[----:B------:R-:W-:Y:S01]  /*ff20*/  VIADD R12, R0, 0x59 ;  /* 0x00000059000c7836 */ /* 0x000fe20000000000 */
[C---:B------:R-:W-:Y:S02]  /*ff30*/  ISETP.GE.OR P0, PT, R2.reuse, R202, !P0 ;  /* 0x000000ca0200720c */ /* 0x040fe40004706670 */
[C---:B------:R-:W-:Y:S02]  /*ff40*/  ISETP.GE.OR P3, PT, R2.reuse, R201, !P3 ;  /* 0x000000c90200720c */ /* 0x040fe40005f66670 */
[----:B------:R-:W-:Y:S01]  /*ff50*/  ISETP.GE.OR P1, PT, R2, R200, !P1 ;  /* 0x000000c80200720c */ /* 0x000fe20004f26670 */
[----:B------:R-:W-:Y:S01]  /*ff60*/  VIADD R2, R0, 0x58 ;  /* 0x0000005800027836 */ /* 0x000fe20000000000 */
[----:B------:R-:W-:Y:S02]  /*ff70*/  FSEL R87, R87, -INF , !P0 ;  /* 0xff80000057577808 */ /* 0x000fe40004000000 */
[----:B------:R-:W-:Y:S02]  /*ff80*/  FSEL R90, R90, -INF , !P2 ;  /* 0xff8000005a5a7808 */ /* 0x000fe40005000000 */
[-C--:B------:R-:W-:Y:S02]  /*ff90*/  ISETP.GE.AND P0, PT, R2, R199.reuse, PT ;  /* 0x000000c70200720c */ /* 0x080fe40003f06270 */
[----:B------:R-:W-:Y:S02]  /*ffa0*/  ISETP.GE.AND P2, PT, R12, R199, PT ;  /* 0x000000c70c00720c */ /* 0x000fe40003f46270 */
[-C--:B------:R-:W-:Y:S02]  /*ffb0*/  ISETP.GE.OR P0, PT, R2, R201.reuse, !P0 ;  /* 0x000000c90200720c */ /* 0x080fe40004706670 */
[----:B------:R-:W-:Y:S02]  /*ffc0*/  ISETP.GE.OR P2, PT, R12, R201, !P2 ;  /* 0x000000c90c00720c */ /* 0x000fe40005746670 */
[----:B------:R-:W-:Y:S02]  /*ffd0*/  FSEL R86, R86, -INF , !P5 ;  /* 0xff80000056567808 */ /* 0x000fe40006800000 */
[----:B------:R-:W-:Y:S02]  /*ffe0*/  FSEL R88, R88, -INF , !P6 ;  /* 0xff80000058587808 */ /* 0x000fe40007000000 */
[----:B------:R-:W-:Y:S02]  /*fff0*/  FSEL R89, R89, -INF , !P3 ;  /* 0xff80000059597808 */ /* 0x000fe40005800000 */
[----:B------:R-:W-:Y:S02]  /*10000*/  FSEL R91, R91, -INF , !P1 ;  /* 0xff8000005b5b7808 */ /* 0x000fe40004800000 */
[----:B------:R-:W-:Y:S02]  /*10010*/  FSEL R92, R92, -INF , !P0 ;  /* 0xff8000005c5c7808 */ /* 0x000fe40004000000 */
[----:B------:R-:W-:Y:S02]  /*10020*/  FSEL R93, R93, -INF , !P2 ;  /* 0xff8000005d5d7808 */ /* 0x000fe40005000000 */
[C---:B------:R-:W-:Y:S02]  /*10030*/  ISETP.GE.AND P5, PT, R2.reuse, R196, PT ;  /* 0x000000c40200720c */ /* 0x040fe40003fa6270 */
[C---:B------:R-:W-:Y:S02]  /*10040*/  ISETP.GE.AND P6, PT, R2.reuse, R198, PT ;  /* 0x000000c60200720c */ /* 0x040fe40003fc6270 */
[-C--:B------:R-:W-:Y:S02]  /*10050*/  ISETP.GE.AND P3, PT, R2, R197.reuse, PT ;  /* 0x000000c50200720c */ /* 0x080fe40003f66270 */
[C---:B------:R-:W-:Y:S02]  /*10060*/  ISETP.GE.AND P1, PT, R12.reuse, R196, PT ;  /* 0x000000c40c00720c */ /* 0x040fe40003f26270 */
        /* <DEDUP_REMOVED lines=12> */
[----:B------:R-:W-:Y:S02]  /*10130*/  ISETP.GE.AND P1, PT, R2, R197, PT ;  /* 0x000000c50200720c */ /* 0x000fe40003f26270 */
[----:B------:R-:W-:Y:S02]  /*10140*/  ISETP.GE.AND P3, PT, R12, R198, PT ;  /* 0x000000c60c00720c */ /* 0x000fe40003f66270 */
[----:B------:R-:W-:Y:S02]  /*10150*/  ISETP.GE.OR P1, PT, R2, R202, !P1 ;  /* 0x000000ca0200720c */ /* 0x000fe40004f26670 */
[----:B------:R-:W-:Y:S02]  /*10160*/  ISETP.GE.OR P3, PT, R12, R203, !P3 ;  /* 0x000000cb0c00720c */ /* 0x000fe40005f66670 */
[----:B------:R-:W-:Y:S02]  /*10170*/  FSEL R102, R102, -INF , !P1 ;  /* 0xff80000066667808 */ /* 0x000fe40004800000 */
[----:B------:R-:W-:Y:S02]  /*10180*/  FSEL R101, R101, -INF , !P3 ;  /* 0xff80000065657808 */ /* 0x000fe40005800000 */
[C---:B------:R-:W-:Y:S02]  /*10190*/  ISETP.GE.AND P3, PT, R6.reuse, R198, PT ;  /* 0x000000c60600720c */ /* 0x040fe40003f66270 */
[C---:B------:R-:W-:Y:S02]  /*101a0*/  ISETP.GE.AND P1, PT, R6.reuse, R197, PT ;  /* 0x000000c50600720c */ /* 0x040fe40003f26270 */
[C---:B------:R-:W-:Y:S02]  /*101b0*/  ISETP.GE.OR P3, PT, R6.reuse, R203, !P3 ;  /* 0x000000cb0600720c */ /* 0x040fe40005f66670 */
[----:B------:R-:W-:Y:S02]  /*101c0*/  ISETP.GE.OR P1, PT, R6, R202, !P1 ;  /* 0x000000ca0600720c */ /* 0x000fe40004f26670 */
[----:B------:R-:W-:Y:S02]  /*101d0*/  FSEL R94, R94, -INF , !P5 ;  /* 0xff8000005e5e7808 */ /* 0x000fe40006800000 */
[----:B------:R-:W-:Y:S02]  /*101e0*/  FSEL R96, R96, -INF , !P6 ;  /* 0xff80000060607808 */ /* 0x000fe40007000000 */
[----:B------:R-:W-:Y:S02]  /*101f0*/  FSEL R97, R97, -INF , !P0 ;  /* 0xff80000061617808 */ /* 0x000fe40004000000 */
[C---:B------:R-:W-:Y:S02]  /*10200*/  ISETP.GE.AND P5, PT, R2.reuse, R198, PT ;  /* 0x000000c60200720c */ /* 0x040fe40003fa6270 */
[C---:B------:R-:W-:Y:S02]  /*10210*/  ISETP.GE.AND P6, PT, R2.reuse, R199, PT ;  /* 0x000000c70200720c */ /* 0x040fe40003fc6270 */
[----:B------:R-:W-:Y:S02]  /*10220*/  ISETP.GE.AND P0, PT, R2, R196, PT ;  /* 0x000000c40200720c */ /* 0x000fe40003f06270 */
[----:B------:R-:W-:Y:S02]  /*10230*/  FSEL R113, R113, -INF , !P3 ;  /* 0xff80000071717808 */ /* 0x000fe40005800000 */
[----:B------:R-:W-:Y:S02]  /*10240*/  FSEL R115, R115, -INF , !P1 ;  /* 0xff80000073737808 */ /* 0x000fe40004800000 */
[C---:B------:R-:W-:Y:S02]  /*10250*/  ISETP.GE.AND P3, PT, R4.reuse, R198, PT ;  /* 0x000000c60400720c */ /* 0x040fe40003f66270 */
[----:B------:R-:W-:Y:S02]  /*10260*/  ISETP.GE.AND P1, PT, R4, R197, PT ;  /* 0x000000c50400720c */ /* 0x000fe40003f26270 */
[C---:B------:R-:W-:Y:S02]  /*10270*/  ISETP.GE.OR P5, PT, R2.reuse, R203, !P5 ;  /* 0x000000cb0200720c */ /* 0x040fe40006fa6670 */
[C---:B------:R-:W-:Y:S02]  /*10280*/  ISETP.GE.OR P6, PT, R2.reuse, R201, !P6 ;  /* 0x000000c90200720c */ /* 0x040fe400077c6670 */
[----:B------:R-:W-:Y:S01]  /*10290*/  ISETP.GE.OR P0, PT, R2, R200, !P0 ;  /* 0x000000c80200720c */ /* 0x000fe20004706670 */
[----:B------:R-:W-:Y:S01]  /*102a0*/  VIADD R2, R0, 0x78 ;  /* 0x0000007800027836 */ /* 0x000fe20000000000 */
[----:B------:R-:W-:Y:S01]  /*102b0*/  ISETP.GE.OR P3, PT, R4, R203, !P3 ;  /* 0x000000cb0400720c */ /* 0x000fe20005f66670 */
[----:B------:R-:W-:Y:S01]  /*102c0*/  VIADD R0, R0, 0x79 ;  /* 0x0000007900007836 */ /* 0x000fe20000000000 */
[----:B------:R-:W-:Y:S02]  /*102d0*/  ISETP.GE.OR P1, PT, R4, R202, !P1 ;  /* 0x000000ca0400720c */ /* 0x000fe40004f26670 */
[----:B------:R-:W-:Y:S02]  /*102e0*/  FMNMX.FTZ R9, R207, R3, !PT ;  /* 0x00000003cf097209 */ /* 0x000fe40007810000 */
[----:B------:R-:W-:Y:S02]  /*102f0*/  FSEL R99, R99, -INF , !P2 ;  /* 0xff80000063637808 */ /* 0x000fe40005000000 */
[----:B------:R-:W-:Y:S02]  /*10300*/  ISETP.GE.AND P2, PT, R12, R197, PT ;  /* 0x000000c50c00720c */ /* 0x000fe40003f46270 */
[----:B------:R-:W-:Y:S02]  /*10310*/  FSEL R117, R117, -INF , !P3 ;  /* 0xff80000075757808 */ /* 0x000fe40005800000 */
[----:B------:R-:W-:Y:S02]  /*10320*/  FSEL R119, R119, -INF , !P1 ;  /* 0xff80000077777808 */ /* 0x000fe40004800000 */
[-C--:B------:R-:W-:Y:S02]  /*10330*/  ISETP.GE.AND P3, PT, R2, R198.reuse, PT ;  /* 0x000000c60200720c */ /* 0x080fe40003f66270 */
[----:B------:R-:W-:Y:S02]  /*10340*/  ISETP.GE.AND P1, PT, R0, R198, PT ;  /* 0x000000c60000720c */ /* 0x000fe40003f26270 */
[----:B------:R-:W-:Y:S02]  /*10350*/  FMNMX.FTZ R9, R219, R9, !PT ;  /* 0x00000009db097209 */ /* 0x000fe40007810000 */
[----:B------:R-:W-:Y:S02]  /*10360*/  ISETP.GE.OR P2, PT, R12, R202, !P2 ;  /* 0x000000ca0c00720c */ /* 0x000fe40005746670 */
[-C--:B------:R-:W-:Y:S02]  /*10370*/  ISETP.GE.OR P3, PT, R2, R203.reuse, !P3 ;  /* 0x000000cb0200720c */ /* 0x080fe40005f66670 */
[----:B------:R-:W-:Y:S02]  /*10380*/  ISETP.GE.OR P1, PT, R0, R203, !P1 ;  /* 0x000000cb0000720c */ /* 0x000fe40004f26670 */
[----:B------:R-:W-:Y:S02]  /*10390*/  FMNMX.FTZ R9, R168, R9, !PT ;  /* 0x00000009a8097209 */ /* 0x000fe40007810000 */
[----:B------:R-:W-:Y:S02]  /*103a0*/  FSEL R103, R103, -INF , !P2 ;  /* 0xff80000067677808 */ /* 0x000fe40005000000 */
[----:B------:R-:W-:Y:S02]  /*103b0*/  ISETP.GE.AND P2, PT, R7, R197, PT ;  /* 0x000000c50700720c */ /* 0x000fe40003f46270 */
[----:B------:R-:W-:Y:S02]  /*103c0*/  FSEL R128, R128, -INF , !P3 ;  /* 0xff80000080807808 */ /* 0x000fe40005800000 */
[----:B------:R-:W-:Y:S02]  /*103d0*/  FSEL R129, R129, -INF , !P1 ;  /* 0xff80000081817808 */ /* 0x000fe40004800000 */
[----:B------:R-:W-:Y:S02]  /*103e0*/  FMNMX.FTZ R9, R176, R9, !PT ;  /* 0x00000009b0097209 */ /* 0x000fe40007810000 */
[-C--:B------:R-:W-:Y:S02]  /*103f0*/  ISETP.GE.AND P3, PT, R2, R197.reuse, PT ;  /* 0x000000c50200720c */ /* 0x080fe40003f66270 */
[----:B------:R-:W-:Y:S02]  /*10400*/  ISETP.GE.AND P1, PT, R0, R197, PT ;  /* 0x000000c50000720c */ /* 0x000fe40003f26270 */
[----:B------:R-:W-:Y:S02]  /*10410*/  FMNMX.FTZ R8, R211, R132, !PT ;  /* 0x00000084d3087209 */ /* 0x000fe40007810000 */
[-C--:B------:R-:W-:Y:S02]  /*10420*/  ISETP.GE.OR P2, PT, R7, R202.reuse, !P2 ;  /* 0x000000ca0700720c */ /* 0x080fe40005746670 */
[----:B------:R-:W-:Y:S02]  /*10430*/  FMNMX.FTZ R9, R213, R9, !PT ;  /* 0x00000009d5097209 */ /* 0x000fe40007810000 */
[-C--:B------:R-:W-:Y:S02]  /*10440*/  ISETP.GE.OR P3, PT, R2, R202.reuse, !P3 ;  /* 0x000000ca0200720c */ /* 0x080fe40005f66670 */
[----:B------:R-:W-:Y:S02]  /*10450*/  ISETP.GE.OR P1, PT, R0, R202, !P1 ;  /* 0x000000ca0000720c */ /* 0x000fe40004f26670 */
[----:B------:R-:W-:Y:S02]  /*10460*/  FMNMX.FTZ R8, R218, R8, !PT ;  /* 0x00000008da087209 */ /* 0x000fe40007810000 */
[----:B------:R-:W-:Y:S02]  /*10470*/  FSEL R114, R114, -INF , !P2 ;  /* 0xff80000072727808 */ /* 0x000fe40005000000 */
[----:B------:R-:W-:Y:S02]  /*10480*/  FMNMX.FTZ R9, R212, R9, !PT ;  /* 0x00000009d4097209 */ /* 0x000fe40007810000 */
[----:B------:R-:W-:Y:S02]  /*10490*/  FSEL R100, R100, -INF , !P5 ;  /* 0xff80000064647808 */ /* 0x000fe40006800000 */
[----:B------:R-:W-:Y:S02]  /*104a0*/  ISETP.GE.AND P2, PT, R5, R197, PT ;  /* 0x000000c50500720c */ /* 0x000fe40003f46270 */
[----:B------:R-:W-:Y:S02]  /*104b0*/  FSEL R130, R130, -INF , !P3 ;  /* 0xff80000082827808 */ /* 0x000fe40005800000 */
[----:B------:R-:W-:Y:S02]  /*104c0*/  FSEL R131, R131, -INF , !P1 ;  /* 0xff80000083837808 */ /* 0x000fe40004800000 */
[C---:B------:R-:W-:Y:S02]  /*104d0*/  ISETP.GE.AND P5, PT, R7.reuse, R198, PT ;  /* 0x000000c60700720c */ /* 0x040fe40003fa6270 */
[C---:B------:R-:W-:Y:S02]  /*104e0*/  ISETP.GE.AND P1, PT, R7.reuse, R199, PT ;  /* 0x000000c70700720c */ /* 0x040fe40003f26270 */
[----:B------:R-:W-:Y:S02]  /*104f0*/  ISETP.GE.AND P3, PT, R7, R196, PT ;  /* 0x000000c40700720c */ /* 0x000fe40003f66270 */
[----:B------:R-:W-:Y:S02]  /*10500*/  FMNMX.FTZ R8, R178, R8, !PT ;  /* 0x00000008b2087209 */ /* 0x000fe40007810000 */
[----:B------:R-:W-:Y:S02]  /*10510*/  FMNMX.FTZ R9, R32, R9, !PT ;  /* 0x0000000920097209 */ /* 0x000fe40007810000 */
[----:B------:R-:W-:Y:S02]  /*10520*/  ISETP.GE.OR P2, PT, R5, R202, !P2 ;  /* 0x000000ca0500720c */ /* 0x000fe40005746670 */
[C---:B------:R-:W-:Y:S02]  /*10530*/  ISETP.GE.OR P5, PT, R7.reuse, R203, !P5 ;  /* 0x000000cb0700720c */ /* 0x040fe40006fa6670 */
[C---:B------:R-:W-:Y:S02]  /*10540*/  ISETP.GE.OR P1, PT, R7.reuse, R201, !P1 ;  /* 0x000000c90700720c */ /* 0x040fe40004f26670 */
[----:B------:R-:W-:Y:S02]  /*10550*/  ISETP.GE.OR P3, PT, R7, R200, !P3 ;  /* 0x000000c80700720c */ /* 0x000fe40005f66670 */
[----:B------:R-:W-:Y:S02]  /*10560*/  FMNMX.FTZ R7, R177, R8, !PT ;  /* 0x00000008b1077209 */ /* 0x000fe40007810000 */
[----:B------:R-:W-:Y:S02]  /*10570*/  FMNMX.FTZ R8, R33, R9, !PT ;  /* 0x0000000921087209 */ /* 0x000fe40007810000 */
[----:B------:R-:W-:Y:S02]  /*10580*/  FSEL R118, R118, -INF , !P2 ;  /* 0xff80000076767808 */ /* 0x000fe40005000000 */
[----:B------:R-:W-:Y:S02]  /*10590*/  ISETP.GE.AND P2, PT, R12, R199, PT ;  /* 0x000000c70c00720c */ /* 0x000fe40003f46270 */
[----:B------:R-:W-:Y:S02]  /*105a0*/  FMNMX.FTZ R7, R210, R7, !PT ;  /* 0x00000007d2077209 */ /* 0x000fe40007810000 */
[----:B------:R-:W-:Y:S02]  /*105b0*/  FMNMX.FTZ R8, R36, R8, !PT ;  /* 0x0000000824087209 */ /* 0x000fe40007810000 */
[----:B------:R-:W-:Y:S02]  /*105c0*/  ISETP.GE.OR P2, PT, R12, R201, !P2 ;  /* 0x000000c90c00720c */ /* 0x000fe40005746670 */
[----:B------:R-:W-:Y:S02]  /*105d0*/  FMNMX.FTZ R7, R209, R7, !PT ;  /* 0x00000007d1077209 */ /* 0x000fe40007810000 */
[----:B------:R-:W-:Y:S02]  /*105e0*/  FMNMX.FTZ R8, R37, R8, !PT ;  /* 0x0000000825087209 */ /* 0x000fe40007810000 */
[----:B------:R-:W-:Y:S02]  /*105f0*/  FSEL R106, R106, -INF , !P0 ;  /* 0xff8000006a6a7808 */ /* 0x000fe40004000000 */
[----:B------:R-:W-:Y:S02]  /*10600*/  PLOP3.LUT P0, PT, PT, PT, UP0, 0x80, 0x0 ;  /* 0x000000000000781c */ /* 0x000fe40003f0f008 */
[----:B------:R-:W-:Y:S02]  /*10610*/  FSEL R112, R112, -INF , !P5 ;  /* 0xff80000070707808 */ /* 0x000fe40006800000 */
        /* <DEDUP_REMOVED lines=9> */
[----:B------:R-:W-:Y:S02]  /*106b0*/  ISETP.GE.OR P2, PT, R6, R200, !P2 ;  /* 0x000000c80600720c */ /* 0x000fe40005746670 */
[----:B------:R-:W-:Y:S02]  /*106c0*/  FMNMX.FTZ R6, R214, R133, !PT ;  /* 0x00000085d6067209 */ /* 0x000fe40007810000 */
[----:B------:R-:W-:Y:S02]  /*106d0*/  FMNMX.FTZ R7, R35, R7, !PT ;  /* 0x0000000723077209 */ /* 0x000fe40007810000 */
[----:B------:R-:W-:Y:S02]  /*106e0*/  FMNMX.FTZ R8, R49, R8, !PT ;  /* 0x0000000831087209 */ /* 0x000fe40007810000 */
[----:B------:R-:W-:Y:S02]  /*106f0*/  FSEL R116, R116, -INF , !P5 ;  /* 0xff80000074747808 */ /* 0x000fe40006800000 */
[----:B------:R-:W-:Y:S02]  /*10700*/  ISETP.GE.AND P5, PT, R12, R196, PT ;  /* 0x000000c40c00720c */ /* 0x000fe40003fa6270 */
[----:B------:R-:W-:Y:S02]  /*10710*/  FMNMX.FTZ R6, R222, R6, !PT ;  /* 0x00000006de067209 */ /* 0x000fe40007810000 */
[----:B------:R-:W-:Y:S02]  /*10720*/  FMNMX.FTZ R7, R30, R7, !PT ;  /* 0x000000071e077209 */ /* 0x000fe40007810000 */
[----:B------:R-:W-:Y:S02]  /*10730*/  FMNMX.FTZ R8, R52, R8, !PT ;  /* 0x0000000834087209 */ /* 0x000fe40007810000 */
[----:B------:R-:W-:Y:S02]  /*10740*/  FSEL R108, R108, -INF , !P1 ;  /* 0xff8000006c6c7808 */ /* 0x000fe40004800000 */
[----:B------:R-:W-:Y:S02]  /*10750*/  ISETP.GE.OR P5, PT, R12, R200, !P5 ;  /* 0x000000c80c00720c */ /* 0x000fe40006fa6670 */
[----:B------:R-:W-:Y:S02]  /*10760*/  ISETP.GE.AND P1, PT, R5, R199, PT ;  /* 0x000000c70500720c */ /* 0x000fe40003f26270 */
[----:B------:R-:W-:Y:S02]  /*10770*/  FMNMX.FTZ R21, R220, R6, !PT ;  /* 0x00000006dc157209 */ /* 0x000fe40007810000 */
[----:B------:R-:W-:Y:S02]  /*10780*/  FMNMX.FTZ R15, R29, R7, !PT ;  /* 0x000000071d0f7209 */ /* 0x000fe40007810000 */
[----:B------:R-:W-:Y:S01]  /*10790*/  FMNMX.FTZ R20, R53, R8, !PT ;  /* 0x0000000835147209 */ /* 0x000fe20007810000 */
[----:B------:R-:W-:Y:S06]  /*107a0*/  @P0 BRA `(.L_x_255) ;  /* 0xffffffd800540947 */ /* 0x000fec000383ffff */
.L_x_254:
[----:B-1----:R-:W-:Y:S01]  /*107b0*/  FMNMX.FTZ R7, R50, R15, !PT ;  /* 0x0000000f32077209 */ /* 0x002fe20007810000 */
[----:B------:R-:W-:Y:S01]  /*107c0*/  UISETP.GT.AND UP0, UPT, UR9, UR12, UPT ;  /* 0x0000000c0900728c */ /* 0x000fe2000bf04270 */
[----:B------:R-:W-:Y:S01]  /*107d0*/  FMNMX.FTZ R9, R24, R20, !PT ;  /* 0x0000001418097209 */ /* 0x000fe20007810000 */
[----:B------:R-:W-:Y:S01]  /*107e0*/  UMOV UR17, UR9 ;  /* 0x0000000900117c82 */ /* 0x000fe20008000000 */
        /* <DEDUP_REMOVED lines=65> */
[----:B------:R-:W-:Y:S02]  /*10c00*/  ISETP.GE.AND P0, PT, R5, R196, PT ;  /* 0x000000c40500720c */ /* 0x000fe40003f06270 */
[----:B------:R-:W-:Y:S02]  /*10c10*/  FMNMX.FTZ R6, R115, R8, !PT ;  /* 0x0000000873067209 */ /* 0x000fe40007810000 */
[----:B------:R-:W-:Y:S02]  /*10c20*/  FMNMX.FTZ R41, R129, R41, !PT ;  /* 0x0000002981297209 */ /* 0x000fe40007810000 */
[----:B------:R-:W-:Y:S02]  /*10c30*/  FMNMX.FTZ R7, R88, R7, !PT ;  /* 0x0000000758077209 */ /* 0x000fe40007810000 */
[C---:B------:R-:W-:Y:S02]  /*10c40*/  ISETP.GE.OR P1, PT, R5.reuse, R201, !P1 ;  /* 0x000000c90500720c */ /* 0x040fe40004f26670 */
[----:B------:R-:W-:Y:S02]  /*10c50*/  ISETP.GE.OR P0, PT, R5, R200, !P0 ;  /* 0x000000c80500720c */ /* 0x000fe40004706670 */
[----:B------:R-:W-:Y:S02]  /*10c60*/  FMNMX.FTZ R5, R74, R9, !PT ;  /* 0x000000094a057209 */ /* 0x000fe40007810000 */
[----:B------:R-:W-:Y:S01]  /*10c70*/  FMNMX.FTZ R6, R118, R6, !PT ;  /* 0x0000000676067209 */ /* 0x000fe20007810000 */
[----:B------:R-:W1:Y:S01]  /*10c80*/  SHFL.BFLY PT, R9, R41, 0x2, 0x1f ;  /* 0x0c401f0029097f89 */ /* 0x000e6200000e0000 */
        /* <DEDUP_REMOVED lines=10> */
[----:B------:R-:W-:Y:S01]  /*10d30*/  FSEL R120, R120, -INF , !P1 ;  /* 0xff80000078787808 */ /* 0x000fe20004800000 */
[----:B------:R-:W2:Y:S01]  /*10d40*/  SHFL.BFLY PT, R8, R40, 0x2, 0x1f ;  /* 0x0c401f0028087f89 */ /* 0x000ea200000e0000 */
[----:B------:R-:W-:Y:S02]  /*10d50*/  FMNMX.FTZ R7, R104, R7, !PT ;  /* 0x0000000768077209 */ /* 0x000fe40007810000 */
        /* <DEDUP_REMOVED lines=16> */
[----:B------:R-:W-:Y:S02]  /*10e60*/  FSEL R110, R110, -INF , !P3 ;  /* 0xff8000006e6e7808 */ /* 0x000fe40005800000 */
[----:B------:R-:W-:Y:S02]  /*10e70*/  FMNMX.FTZ R7, R107, R4, !PT ;  /* 0x000000046b077209 */ /* 0x000fe40007810000 */
[----:B------:R-:W-:Y:S02]  /*10e80*/  FSEL R121, R121, -INF , !P6 ;  /* 0xff80000079797808 */ /* 0x000fe40007000000 */
[----:B------:R-:W-:Y:S02]  /*10e90*/  ISETP.GE.AND P6, PT, R2, R199, PT ;  /* 0x000000c70200720c */ /* 0x000fe40003fc6270 */
[----:B------:R-:W-:Y:S02]  /*10ea0*/  FSEL R111, R111, -INF , !P2 ;  /* 0xff8000006f6f7808 */ /* 0x000fe40005000000 */
[----:B------:R-:W-:Y:S02]  /*10eb0*/  FMNMX.FTZ R7, R110, R7, !PT ;  /* 0x000000076e077209 */ /* 0x000fe40007810000 */
[----:B--2---:R-:W-:Y:S02]  /*10ec0*/  FMNMX.FTZ R40, R40, R8, !PT ;  /* 0x0000000828287209 */ /* 0x004fe40007810000 */
[C---:B------:R-:W-:Y:S02]  /*10ed0*/  ISETP.GE.OR P6, PT, R2.reuse, R201, !P6 ;  /* 0x000000c90200720c */ /* 0x040fe400077c6670 */
[----:B------:R-:W-:Y:S01]  /*10ee0*/  ISETP.GE.AND P2, PT, R2, R196, PT ;  /* 0x000000c40200720c */ /* 0x000fe20003f46270 */
[----:B------:R-:W2:Y:S01]  /*10ef0*/  SHFL.BFLY PT, R4, R40, 0x1, 0x1f ;  /* 0x0c201f0028047f89 */ /* 0x000ea200000e0000 */
[----:B------:R-:W-:Y:S02]  /*10f00*/  FMNMX.FTZ R7, R111, R7, !PT ;  /* 0x000000076f077209 */ /* 0x000fe40007810000 */
[----:B------:R-:W-:Y:S02]  /*10f10*/  FSEL R122, R122, -INF , !P0 ;  /* 0xff8000007a7a7808 */ /* 0x000fe40004000000 */
[----:B------:R-:W-:Y:S02]  /*10f20*/  FSEL R124, R124, -INF , !P6 ;  /* 0xff8000007c7c7808 */ /* 0x000fe40007000000 */
[----:B------:R-:W-:Y:S02]  /*10f30*/  ISETP.GE.OR P2, PT, R2, R200, !P2 ;  /* 0x000000c80200720c */ /* 0x000fe40005746670 */
[C---:B------:R-:W-:Y:S02]  /*10f40*/  ISETP.GE.AND P0, PT, R0.reuse, R196, PT ;  /* 0x000000c40000720c */ /* 0x040fe40003f06270 */
[----:B------:R-:W-:Y:S02]  /*10f50*/  ISETP.GE.AND P6, PT, R0, R199, PT ;  /* 0x000000c70000720c */ /* 0x000fe40003fc6270 */
[----:B------:R-:W-:Y:S02]  /*10f60*/  FSEL R123, R123, -INF , !P1 ;  /* 0xff8000007b7b7808 */ /* 0x000fe40004800000 */
[----:B------:R-:W-:Y:S02]  /*10f70*/  FMNMX.FTZ R2, R122, R7, !PT ;  /* 0x000000077a027209 */ /* 0x000fe40007810000 */
[C---:B------:R-:W-:Y:S02]  /*10f80*/  ISETP.GE.OR P0, PT, R0.reuse, R200, !P0 ;  /* 0x000000c80000720c */ /* 0x040fe40004706670 */
[----:B------:R-:W-:Y:S02]  /*10f90*/  ISETP.GE.OR P6, PT, R0, R201, !P6 ;  /* 0x000000c90000720c */ /* 0x000fe400077c6670 */
[----:B------:R-:W-:Y:S02]  /*10fa0*/  FSEL R126, R126, -INF , !P2 ;  /* 0xff8000007e7e7808 */ /* 0x000fe40005000000 */
[----:B------:R-:W-:Y:S02]  /*10fb0*/  FMNMX.FTZ R0, R123, R2, !PT ;  /* 0x000000027b007209 */ /* 0x000fe40007810000 */
        /* <DEDUP_REMOVED lines=14> */
[--C-:B------:R-:W-:Y:S01]  /*110a0*/  FFMA.FTZ R4, R207, UR4, -R43.reuse ;  /* 0x00000004cf047c23 */ /* 0x100fe2000801082b */
[C---:B------:R-:W-:Y:S01]  /*110b0*/  FSETP.NEU.FTZ.AND P2, PT, R40.reuse, -INF , PT ;  /* 0xff8000002800780b */ /* 0x040fe20003f5d000 */
[----:B------:R-:W-:Y:S01]  /*110c0*/  FMUL.FTZ R64, R40, UR4 ;  /* 0x0000000428407c20 */ /* 0x000fe20008410000 */
[--C-:B------:R-:W-:Y:S01]  /*110d0*/  FFMA.FTZ R7, R213, UR4, -R43.reuse ;  /* 0x00000004d5077c23 */ /* 0x100fe2000801082b */
[----:B------:R3:W-:Y:S03]  /*110e0*/  MUFU.EX2 R175, R4 ;  /* 0x0000000400af7308 */ /* 0x0007e60000000800 */
[----:B------:R-:W-:Y:S07]  /*110f0*/  FSEL R64, R64, RZ, P2 ;  /* 0x000000ff40407208 */ /* 0x000fee0001000000 */
[----:B------:R4:W-:Y:S01]  /*11100*/  MUFU.EX2 R207, R7 ;  /* 0x0000000700cf7308 */ /* 0x0009e20000000800 */
[----:B-1----:R-:W-:Y:S01]  /*11110*/  FMNMX.FTZ R0, R0, R2, !PT ;  /* 0x0000000200007209 */ /* 0x002fe20007810000 */
[--C-:B------:R-:W-:Y:S01]  /*11120*/  FFMA.FTZ R2, R168, UR4, -R43.reuse ;  /* 0x00000004a8027c23 */ /* 0x100fe2000801082b */
[--C-:B---3--:R-:W-:Y:S01]  /*11130*/  FFMA.FTZ R4, R219, UR4, -R43.reuse ;  /* 0x00000004db047c23 */ /* 0x108fe2000801082b */
[----:B--2---:R-:W-:Y:S06]  /*11140*/  FMNMX.FTZ R39, R39, R6, !PT ;  /* 0x0000000627277209 */ /* 0x004fec0007810000 */
[----:B------:R1:W-:Y:S01]  /*11150*/  MUFU.EX2 R219, R2 ;  /* 0x0000000200db7308 */ /* 0x0003e20000000800 */
[--C-:B------:R-:W-:Y:S01]  /*11160*/  FFMA.FTZ R6, R212, UR4, -R43.reuse ;  /* 0x00000004d4067c23 */ /* 0x100fe2000801082b */
[----:B------:R-:W2:Y:S01]  /*11170*/  SHFL.BFLY PT, R5, R39, 0x1, 0x1f ;  /* 0x0c201f0027057f89 */ /* 0x000ea200000e0000 */
[--C-:B----4-:R-:W-:Y:S07]  /*11180*/  FFMA.FTZ R7, R36, UR4, -R43.reuse ;  /* 0x0000000424077c23 */ /* 0x110fee000801082b */
[----:B------:R3:W-:Y:S10]  /*11190*/  MUFU.EX2 R180, R4 ;  /* 0x0000000400b47308 */ /* 0x0007f40000000800 */
[----:B------:R4:W-:Y:S01]  /*111a0*/  MUFU.EX2 R212, R6 ;  /* 0x0000000600d47308 */ /* 0x0009e20000000800 */
[----:B-1----:R-:W1:Y:S09]  /*111b0*/  SHFL.BFLY PT, R2, R0, 0x1, 0x1f ;  /* 0x0c201f0000027f89 */ /* 0x002e7200000e0000 */
[----:B------:R5:W-:Y:S01]  /*111c0*/  MUFU.EX2 R228, R7 ;  /* 0x0000000700e47308 */ /* 0x000be20000000800 */
[--C-:B---3--:R-:W-:Y:S01]  /*111d0*/  FFMA.FTZ R4, R211, UR4, -R64.reuse ;  /* 0x00000004d3047c23 */ /* 0x108fe20008010840 */
[----:B--2---:R-:W-:Y:S01]  /*111e0*/  FMNMX.FTZ R39, R39, R5, !PT ;  /* 0x0000000527277209 */ /* 0x004fe20007810000 */
[--C-:B------:R-:W-:Y:S07]  /*111f0*/  FFMA.FTZ R5, R32, UR4, -R43.reuse ;  /* 0x0000000420057c23 */ /* 0x100fee000801082b */
[----:B------:R2:W-:Y:S01]  /*11200*/  MUFU.EX2 R174, R4 ;  /* 0x0000000400ae7308 */ /* 0x0005e20000000800 */
[C---:B------:R-:W-:Y:S01]  /*11210*/  FMUL.FTZ R65, R39.reuse, UR4 ;  /* 0x0000000427417c20 */ /* 0x040fe20008410000 */
[----:B------:R-:W-:Y:S01]  /*11220*/  FSETP.NEU.FTZ.AND P1, PT, R39, -INF , PT ;  /* 0xff8000002700780b */ /* 0x000fe20003f3d000 */
[--C-:B----4-:R-:W-:Y:S03]  /*11230*/  FFMA.FTZ R6, R37, UR4, -R43.reuse ;  /* 0x0000000425067c23 */ /* 0x110fe6000801082b */
[----:B------:R-:W-:Y:S04]  /*11240*/  FSEL R65, R65, RZ, P1 ;  /* 0x000000ff41417208 */ /* 0x000fe80000800000 */
[----:B------:R3:W-:Y:S01]  /*11250*/  MUFU.EX2 R213, R5 ;  /* 0x0000000500d57308 */ /* 0x0007e20000000800 */
[----:B-1----:R-:W-:Y:S01]  /*11260*/  FMNMX.FTZ R38, R0, R2, !PT ;  /* 0x0000000200267209 */ /* 0x002fe20007810000 */
[----:B-----5:R-:W-:Y:S01]  /*11270*/  FFMA.FTZ R7, R52, UR4, -R43 ;  /* 0x0000000434077c23 */ /* 0x020fe2000801082b */
[--C-:B------:R-:W-:Y:S01]  /*11280*/  FFMA.FTZ R0, R222, UR4, -R65.reuse ;  /* 0x00000004de007c23 */ /* 0x100fe20008010841 */
[----:B------:R-:W-:Y:S01]  /*11290*/  FFMA.FTZ R2, R221, UR4, -R65 ;  /* 0x00000004dd027c23 */ /* 0x000fe20008010841 */
[C---:B------:R-:W-:Y:S01]  /*112a0*/  FSETP.NEU.FTZ.AND P0, PT, R38.reuse, -INF , PT ;  /* 0xff8000002600780b */ /* 0x040fe20003f1d000 */
[----:B------:R-:W-:Y:S04]  /*112b0*/  FMUL.FTZ R66, R38, UR4 ;  /* 0x0000000426427c20 */ /* 0x000fe80008410000 */
[----:B------:R1:W-:Y:S01]  /*112c0*/  MUFU.EX2 R173, R0 ;  /* 0x0000000000ad7308 */ /* 0x0003e20000000800 */
[----:B--2---:R-:W-:Y:S01]  /*112d0*/  FFMA.FTZ R4, R218, UR4, -R64 ;  /* 0x00000004da047c23 */ /* 0x004fe20008010840 */
[----:B------:R-:W-:Y:S08]  /*112e0*/  FSEL R66, R66, RZ, P0 ;  /* 0x000000ff42427208 */ /* 0x000ff00000000000 */
[----:B------:R2:W-:Y:S01]  /*112f0*/  MUFU.EX2 R181, R4 ;  /* 0x0000000400b57308 */ /* 0x0005e20000000800 */
[----:B---3--:R-:W-:Y:S01]  /*11300*/  FFMA.FTZ R5, R48, UR4, -R43 ;  /* 0x0000000430057c23 */ /* 0x008fe2000801082b */
[--C-:B------:R-:W-:Y:S01]  /*11310*/  FFMA.FTZ R123, R123, UR4, -R66.reuse ;  /* 0x000000047b7b7c23 */ /* 0x100fe20008010842 */
[--C-:B------:R-:W-:Y:S07]  /*11320*/  FFMA.FTZ R126, R126, UR4, -R66.reuse ;  /* 0x000000047e7e7c23 */ /* 0x100fee0008010842 */
        /* <DEDUP_REMOVED lines=9> */
[----:B--2---:R-:W-:Y:S09]  /*113c0*/  FFMA.FTZ R4, R178, UR4, -R64 ;  /* 0x00000004b2047c23 */ /* 0x004ff20008010840 */
[----:B------:R2:W-:Y:S01]  /*113d0*/  MUFU.EX2 R218, R4 ;  /* 0x0000000400da7308 */ /* 0x0005e20000000800 */
[--C-:B---3--:R-:W-:Y:S09]  /*113e0*/  FFMA.FTZ R6, R53, UR4, -R43.reuse ;  /* 0x0000000435067c23 */ /* 0x108ff2000801082b */
[----:B------:R3:W-:Y:S01]  /*113f0*/  MUFU.EX2 R239, R6 ;  /* 0x0000000600ef7308 */ /* 0x0007e20000000800 */
[----:B-1----:R-:W-:Y:S09]  /*11400*/  FFMA.FTZ R0, R223, UR4, -R66 ;  /* 0x00000004df007c23 */ /* 0x002ff20008010842 */
[----:B------:R1:W-:Y:S01]  /*11410*/  MUFU.EX2 R172, R0 ;  /* 0x0000000000ac7308 */ /* 0x0003e20000000800 */
[----:B--2---:R-:W-:Y:S09]  /*11420*/  FFMA.FTZ R4, R177, UR4, -R64 ;  /* 0x00000004b1047c23 */ /* 0x004ff20008010840 */
[----:B------:R2:W-:Y:S01]  /*11430*/  MUFU.EX2 R224, R4 ;  /* 0x0000000400e07308 */ /* 0x0005e20000000800 */
[--C-:B---3--:R-:W-:Y:S01]  /*11440*/  FFMA.FTZ R6, R69, UR4, -R43.reuse ;  /* 0x0000000445067c23 */ /* 0x108fe2000801082b */
[----:B------:R-:W-:Y:S08]  /*11450*/  FFMA.FTZ R69, R116, UR4, -R43 ;  /* 0x0000000474457c23 */ /* 0x000ff0000801082b */
[----:B------:R3:W-:Y:S01]  /*11460*/  MUFU.EX2 R234, R7 ;  /* 0x0000000700ea7308 */ /* 0x0007e20000000800 */
[--C-:B-1----:R-:W-:Y:S09]  /*11470*/  FFMA.FTZ R0, R217, UR4, -R66.reuse ;  /* 0x00000004d9007c23 */ /* 0x102ff20008010842 */
[----:B------:R1:W-:Y:S01]  /*11480*/  MUFU.EX2 R176, R0 ;  /* 0x0000000000b07308 */ /* 0x0003e20000000800 */
[----:B--2---:R-:W-:Y:S09]  /*11490*/  FFMA.FTZ R4, R214, UR4, -R65 ;  /* 0x00000004d6047c23 */ /* 0x004ff20008010841 */
[----:B------:R2:W-:Y:S01]  /*114a0*/  MUFU.EX2 R214, R2 ;  /* 0x0000000200d67308 */ /* 0x0005e20000000800 */
[--C-:B---3--:R-:W-:Y:S01]  /*114b0*/  FFMA.FTZ R7, R68, UR4, -R43.reuse ;  /* 0x0000000444077c23 */ /* 0x108fe2000801082b */
[--C-:B------:R-:W-:Y:S08]  /*114c0*/  FFMA.FTZ R68, R111, UR4, -R66.reuse ;  /* 0x000000046f447c23 */ /* 0x100ff00008010842 */
[----:B------:R3:W4:Y:S01]  /*114d0*/  MUFU.EX2 R168, R4 ;  /* 0x0000000400a87308 */ /* 0x0007220000000800 */
[----:B-1----:R-:W-:Y:S09]  /*114e0*/  FFMA.FTZ R0, R216, UR4, -R66 ;  /* 0x00000004d8007c23 */ /* 0x002ff20008010842 */
[----:B------:R1:W5:Y:S01]  /*114f0*/  MUFU.EX2 R211, R0 ;  /* 0x0000000000d37308 */ /* 0x0003620000000800 */
[--C-:B--2---:R-:W-:Y:S09]  /*11500*/  FFMA.FTZ R2, R210, UR4, -R64.reuse ;  /* 0x00000004d2027c23 */ /* 0x104ff20008010840 */
[----:B------:R2:W-:Y:S01]  /*11510*/  MUFU.EX2 R183, R2 ;  /* 0x0000000200b77308 */ /* 0x0005e20000000800 */
[--C-:B---3--:R-:W-:Y:S01]  /*11520*/  FFMA.FTZ R4, R33, UR4, -R43.reuse ;  /* 0x0000000421047c23 */ /* 0x108fe2000801082b */
[----:B----4-:R-:W-:Y:S08]  /*11530*/  F2FP.BF16.F32.PACK_AB R48, R173, R168 ;  /* 0x000000a8ad30723e */ /* 0x010ff000000010ff */
[----:B------:R3:W-:Y:S01]  /*11540*/  MUFU.EX2 R217, R4 ;  /* 0x0000000400d97308 */ /* 0x0007e20000000800 */
[--C-:B-1----:R-:W-:Y:S09]  /*11550*/  FFMA.FTZ R0, R209, UR4, -R64.reuse ;  /* 0x00000004d1007c23 */ /* 0x102ff20008010840 */
[----:B------:R1:W-:Y:S01]  /*11560*/  MUFU.EX2 R209, R0 ;  /* 0x0000000000d17308 */ /* 0x0003e20000000800 */
[--C-:B--2---:R-:W-:Y:S09]  /*11570*/  FFMA.FTZ R2, R30, UR4, -R64.reuse ;  /* 0x000000041e027c23 */ /* 0x104ff20008010840 */
[----:B------:R2:W-:Y:S01]  /*11580*/  MUFU.EX2 R227, R2 ;  /* 0x0000000200e37308 */ /* 0x0005e20000000800 */
[--C-:B---3--:R-:W-:Y:S01]  /*11590*/  FFMA.FTZ R4, R49, UR4, -R43.reuse ;  /* 0x0000000431047c23 */ /* 0x108fe2000801082b */
[----:B------:R-:W-:Y:S08]  /*115a0*/  F2FP.BF16.F32.PACK_AB R49, R172, R127 ;  /* 0x0000007fac31723e */ /* 0x000ff000000010ff */
        /* <DEDUP_REMOVED lines=10> */
[--C-:B------:R-:W-:Y:S08]  /*11650*/  FFMA.FTZ R70, R117, UR4, -R43.reuse ;  /* 0x0000000475467c23 */ /* 0x100ff0000801082b */
[----:B------:R2:W-:Y:S01]  /*11660*/  MUFU.EX2 R252, R2 ;  /* 0x0000000200fc7308 */ /* 0x0005e20000000800 */
[----:B---3--:R-:W-:Y:S01]  /*11670*/  FFMA.FTZ R5, R80, UR4, -R43 ;  /* 0x0000000450057c23 */ /* 0x008fe2000801082b */
[--C-:B------:R-:W-:Y:S08]  /*11680*/  FFMA.FTZ R80, R124, UR4, -R65.reuse ;  /* 0x000000047c507c23 */ /* 0x100ff00008010841 */
[----:B------:R3:W-:Y:S01]  /*11690*/  MUFU.EX2 R35, R4 ;  /* 0x0000000400237308 */ /* 0x0007e20000000800 */
[----:B-1----:R-:W-:Y:S09]  /*116a0*/  FFMA.FTZ R0, R205, UR4, -R65 ;  /* 0x00000004cd007c23 */ /* 0x002ff20008010841 */
[----:B------:R1:W-:Y:S01]  /*116b0*/  MUFU.EX2 R177, R0 ;  /* 0x0000000000b17308 */ /* 0x0003e20000000800 */
[----:B--2---:R-:W-:Y:S01]  /*116c0*/  FFMA.FTZ R2, R86, UR4, -R64 ;  /* 0x0000000456027c23 */ /* 0x004fe20008010840 */
[----:B---3--:R-:W-:Y:S01]  /*116d0*/  FFMA.FTZ R4, R81, UR4, -R43 ;  /* 0x0000000451047c23 */ /* 0x008fe2000801082b */
[--C-:B-1----:R-:W-:Y:S07]  /*116e0*/  FFMA.FTZ R0, R179, UR4, -R65.reuse ;  /* 0x00000004b3007c23 */ /* 0x102fee0008010841 */
[----:B------:R1:W-:Y:S02]  /*116f0*/  MUFU.EX2 R178, R0 ;  /* 0x0000000000b27308 */ /* 0x0003e40000000800 */
[--C-:B-1----:R-:W-:Y:S08]  /*11700*/  FFMA.FTZ R0, R171, UR4, -R65.reuse ;  /* 0x00000004ab007c23 */ /* 0x102ff00008010841 */
        /* <DEDUP_REMOVED lines=9> */
[----:B-1----:R-:W-:Y:S08]  /*117a0*/  FFMA.FTZ R0, R31, UR4, -R66 ;  /* 0x000000041f007c23 */ /* 0x002ff00008010842 */
[----:B------:R1:W-:Y:S02]  /*117b0*/  MUFU.EX2 R206, R0 ;  /* 0x0000000000ce7308 */ /* 0x0003e40000000800 */
[--C-:B-1----:R-:W-:Y:S08]  /*117c0*/  FFMA.FTZ R0, R29, UR4, -R64.reuse ;  /* 0x000000041d007c23 */ /* 0x102ff00008010840 */
[----:B------:R-:W-:Y:S10]  /*117d0*/  MUFU.EX2 R29, R7 ;  /* 0x00000007001d7308 */ /* 0x000ff40000000800 */
[----:B------:R1:W-:Y:S02]  /*117e0*/  MUFU.EX2 R236, R0 ;  /* 0x0000000000ec7308 */ /* 0x0003e40000000800 */
[--C-:B-1----:R-:W-:Y:S01]  /*117f0*/  FFMA.FTZ R0, R50, UR4, -R64.reuse ;  /* 0x0000000432007c23 */ /* 0x102fe20008010840 */
[----:B------:R-:W-:Y:S07]  /*11800*/  F2FP.BF16.F32.PACK_AB R50, R214, R182 ;  /* 0x000000b6d632723e */ /* 0x000fee00000010ff */
[----:B------:R1:W-:Y:S02]  /*11810*/  MUFU.EX2 R238, R0 ;  /* 0x0000000000ee7308 */ /* 0x0003e40000000800 */
[----:B-1----:R-:W-:Y:S01]  /*11820*/  FFMA.FTZ R0, R51, UR4, -R64 ;  /* 0x0000000433007c23 */ /* 0x002fe20008010840 */
[----:B-----5:R-:W-:Y:S07]  /*11830*/  F2FP.BF16.F32.PACK_AB R51, R211, R176 ;  /* 0x000000b0d333723e */ /* 0x020fee00000010ff */
        /* <DEDUP_REMOVED lines=12> */
[----:B------:R-:W-:Y:S10]  /*11900*/  MUFU.EX2 R28, R6 ;  /* 0x00000006001c7308 */ /* 0x000ff40000000800 */
[----:B------:R1:W-:Y:S02]  /*11910*/  MUFU.EX2 R205, R0 ;  /* 0x0000000000cd7308 */ /* 0x0003e40000000800 */
[--C-:B-1----:R-:W-:Y:S02]  /*11920*/  FFMA.FTZ R0, R27, UR4, -R66.reuse ;  /* 0x000000041b007c23 */ /* 0x102fe40008010842 */
[----:B------:R-:W1:Y:S06]  /*11930*/  LDSM.16.MT88.4 R24, [R184+0x4000] ;  /* 0x00400000b818783b */ /* 0x000e6c0000004200 */
        /* <DEDUP_REMOVED lines=11> */
[----:B------:R3:W-:Y:S10]  /*119f0*/  MUFU.EX2 R22, R4 ;  /* 0x0000000400167308 */ /* 0x0007f40000000800 */
[----:B------:R4:W-:Y:S01]  /*11a00*/  MUFU.EX2 R34, R0 ;  /* 0x0000000000227308 */ /* 0x0009e20000000800 */
[----:B---3--:R-:W-:Y:S01]  /*11a10*/  FFMA.FTZ R4, R85, UR4, -R43 ;  /* 0x0000000455047c23 */ /* 0x008fe2000801082b */
[----:B----4-:R-:W-:Y:S08]  /*11a20*/  FFMA.FTZ R0, R67, UR4, -R64 ;  /* 0x0000000443007c23 */ /* 0x010ff00008010840 */
[----:B------:R3:W-:Y:S02]  /*11a30*/  MUFU.EX2 R31, R0 ;  /* 0x00000000001f7308 */ /* 0x0007e40000000800 */
[--C-:B---3--:R-:W-:Y:S08]  /*11a40*/  FFMA.FTZ R0, R56, UR4, -R65.reuse ;  /* 0x0000000438007c23 */ /* 0x108ff00008010841 */
[----:B------:R3:W-:Y:S02]  /*11a50*/  MUFU.EX2 R221, R0 ;  /* 0x0000000000dd7308 */ /* 0x0007e40000000800 */
[--C-:B---3--:R-:W-:Y:S08]  /*11a60*/  FFMA.FTZ R0, R57, UR4, -R65.reuse ;  /* 0x0000000439007c23 */ /* 0x108ff00008010841 */
[----:B------:R3:W-:Y:S02]  /*11a70*/  MUFU.EX2 R231, R0 ;  /* 0x0000000000e77308 */ /* 0x0007e40000000800 */
[----:B---3--:R-:W-:Y:S08]  /*11a80*/  FFMA.FTZ R0, R60, UR4, -R65 ;  /* 0x000000043c007c23 */ /* 0x008ff00008010841 */
[----:B------:R3:W-:Y:S10]  /*11a90*/  MUFU.EX2 R60, R5 ;  /* 0x00000005003c7308 */ /* 0x0007f40000000800 */
[----:B------:R4:W-:Y:S01]  /*11aa0*/  MUFU.EX2 R250, R0 ;  /* 0x0000000000fa7308 */ /* 0x0009e20000000800 */
[----:B---3--:R-:W-:Y:S01]  /*11ab0*/  FFMA.FTZ R5, R84, UR4, -R43 ;  /* 0x0000000454057c23 */ /* 0x008fe2000801082b */
[--C-:B----4-:R-:W-:Y:S08]  /*11ac0*/  FFMA.FTZ R0, R61, UR4, -R65.reuse ;  /* 0x000000043d007c23 */ /* 0x110ff00008010841 */
[----:B------:R3:W-:Y:S02]  /*11ad0*/  MUFU.EX2 R30, R0 ;  /* 0x00000000001e7308 */ /* 0x0007e40000000800 */
[--C-:B---3--:R-:W-:Y:S08]  /*11ae0*/  FFMA.FTZ R0, R58, UR4, -R66.reuse ;  /* 0x000000043a007c23 */ /* 0x108ff00008010842 */
[----:B------:R3:W-:Y:S02]  /*11af0*/  MUFU.EX2 R208, R0 ;  /* 0x0000000000d07308 */ /* 0x0007e40000000800 */
[--C-:B---3--:R-:W-:Y:S02]  /*11b00*/  FFMA.FTZ R0, R59, UR4, -R66.reuse ;  /* 0x000000043b007c23 */ /* 0x108fe40008010842 */
[----:B------:R-:W3:Y:S06]  /*11b10*/  LDSM.16.MT88.4 R56, [R184+0x4400] ;  /* 0x00440000b838783b */ /* 0x000eec0000004200 */
[----:B------:R4:W-:Y:S02]  /*11b20*/  MUFU.EX2 R229, R0 ;  /* 0x0000000000e57308 */ /* 0x0009e40000000800 */
[--C-:B----4-:R-:W-:Y:S08]  /*11b30*/  FFMA.FTZ R0, R62, UR4, -R66.reuse ;  /* 0x000000043e007c23 */ /* 0x110ff00008010842 */
[----:B------:R4:W-:Y:S02]  /*11b40*/  MUFU.EX2 R245, R0 ;  /* 0x0000000000f57308 */ /* 0x0009e40000000800 */
[----:B----4-:R-:W-:Y:S08]  /*11b50*/  FFMA.FTZ R0, R63, UR4, -R66 ;  /* 0x000000043f007c23 */ /* 0x010ff00008010842 */
[----:B------:R4:W-:Y:S02]  /*11b60*/  MUFU.EX2 R251, R0 ;  /* 0x0000000000fb7308 */ /* 0x0009e40000000800 */
[--C-:B----4-:R-:W-:Y:S01]  /*11b70*/  FFMA.FTZ R0, R71, UR4, -R64.reuse ;  /* 0x0000000447007c23 */ /* 0x110fe20008010840 */
[--C-:B------:R-:W-:Y:S07]  /*11b80*/  FFMA.FTZ R71, R118, UR4, -R64.reuse ;  /* 0x0000000476477c23 */ /* 0x100fee0008010840 */
[----:B------:R4:W-:Y:S10]  /*11b90*/  MUFU.EX2 R67, R0 ;  /* 0x0000000000437308 */ /* 0x0009f40000000800 */
[----:B------:R-:W-:Y:S01]  /*11ba0*/  MUFU.EX2 R71, R71 ;  /* 0x0000004700477308 */ /* 0x000fe20000000800 */
[----:B----4-:R-:W-:Y:S01]  /*11bb0*/  FFMA.FTZ R0, R82, UR4, -R64 ;  /* 0x0000000452007c23 */ /* 0x010fe20008010840 */
[----:B------:R-:W-:Y:S08]  /*11bc0*/  FFMA.FTZ R82, R122, UR4, -R66 ;  /* 0x000000047a527c23 */ /* 0x000ff00008010842 */
[----:B------:R4:W-:Y:S02]  /*11bd0*/  MUFU.EX2 R61, R0 ;  /* 0x00000000003d7308 */ /* 0x0009e40000000800 */
[--C-:B----4-:R-:W-:Y:S08]  /*11be0*/  FFMA.FTZ R0, R83, UR4, -R64.reuse ;  /* 0x0000000453007c23 */ /* 0x110ff00008010840 */
[----:B------:R-:W-:Y:S10]  /*11bf0*/  MUFU.EX2 R83, R5 ;  /* 0x0000000500537308 */ /* 0x000ff40000000800 */
[----:B------:R4:W-:Y:S02]  /*11c00*/  MUFU.EX2 R16, R0 ;  /* 0x0000000000107308 */ /* 0x0009e40000000800 */
[--C-:B----4-:R-:W-:Y:S01]  /*11c10*/  FFMA.FTZ R0, R72, UR4, -R65.reuse ;  /* 0x0000000448007c23 */ /* 0x110fe20008010841 */
[--C-:B------:R-:W-:Y:S07]  /*11c20*/  FFMA.FTZ R72, R119, UR4, -R64.reuse ;  /* 0x0000000477487c23 */ /* 0x100fee0008010840 */
[----:B------:R4:W-:Y:S10]  /*11c30*/  MUFU.EX2 R247, R0 ;  /* 0x0000000000f77308 */ /* 0x0009f40000000800 */
[----:B------:R-:W-:Y:S01]  /*11c40*/  MUFU.EX2 R72, R72 ;  /* 0x0000004800487308 */ /* 0x000fe20000000800 */
[----:B----4-:R-:W-:Y:S01]  /*11c50*/  FFMA.FTZ R0, R73, UR4, -R65 ;  /* 0x0000000449007c23 */ /* 0x010fe20008010841 */
[----:B------:R-:W-:Y:S08]  /*11c60*/  FFMA.FTZ R73, R128, UR4, -R43 ;  /* 0x0000000480497c23 */ /* 0x000ff0000801082b */
[----:B------:R4:W-:Y:S10]  /*11c70*/  MUFU.EX2 R249, R0 ;  /* 0x0000000000f97308 */ /* 0x0009f40000000800 */
[----:B------:R-:W-:Y:S01]  /*11c80*/  MUFU.EX2 R73, R73 ;  /* 0x0000004900497308 */ /* 0x000fe20000000800 */
[--C-:B----4-:R-:W-:Y:S09]  /*11c90*/  FFMA.FTZ R0, R76, UR4, -R65.reuse ;  /* 0x000000044c007c23 */ /* 0x110ff20008010841 */
[----:B------:R-:W-:Y:S10]  /*11ca0*/  MUFU.EX2 R76, R2 ;  /* 0x00000002004c7308 */ /* 0x000ff40000000800 */
[----:B------:R4:W-:Y:S02]  /*11cb0*/  MUFU.EX2 R23, R0 ;  /* 0x0000000000177308 */ /* 0x0009e40000000800 */
[--C-:B----4-:R-:W-:Y:S08]  /*11cc0*/  FFMA.FTZ R0, R77, UR4, -R65.reuse ;  /* 0x000000044d007c23 */ /* 0x110ff00008010841 */
[----:B------:R4:W-:Y:S10]  /*11cd0*/  MUFU.EX2 R77, R4 ;  /* 0x00000004004d7308 */ /* 0x0009f40000000800 */
[----:B------:R5:W-:Y:S01]  /*11ce0*/  MUFU.EX2 R10, R0 ;  /* 0x00000000000a7308 */ /* 0x000be20000000800 */
[----:B----4-:R-:W-:Y:S09]  /*11cf0*/  FFMA.FTZ R4, R87, UR4, -R64 ;  /* 0x0000000457047c23 */ /* 0x010ff20008010840 */
[----:B------:R-:W-:Y:S01]  /*11d00*/  MUFU.EX2 R84, R4 ;  /* 0x0000000400547308 */ /* 0x000fe20000000800 */
[----:B-----5:R-:W-:Y:S01]  /*11d10*/  FFMA.FTZ R0, R74, UR4, -R66 ;  /* 0x000000044a007c23 */ /* 0x020fe20008010842 */
[----:B------:R-:W-:Y:S08]  /*11d20*/  FFMA.FTZ R74, R130, UR4, -R64 ;  /* 0x00000004824a7c23 */ /* 0x000ff00008010840 */
[----:B------:R4:W-:Y:S10]  /*11d30*/  MUFU.EX2 R241, R0 ;  /* 0x0000000000f17308 */ /* 0x0009f40000000800 */
[----:B------:R-:W-:Y:S01]  /*11d40*/  MUFU.EX2 R74, R74 ;  /* 0x0000004a004a7308 */ /* 0x000fe20000000800 */
[--C-:B----4-:R-:W-:Y:S01]  /*11d50*/  FFMA.FTZ R0, R75, UR4, -R66.reuse ;  /* 0x000000044b007c23 */ /* 0x110fe20008010842 */
[--C-:B------:R-:W-:Y:S08]  /*11d60*/  FFMA.FTZ R75, R120, UR4, -R65.reuse ;  /* 0x00000004784b7c23 */ /* 0x100ff00008010841 */
[----:B------:R4:W-:Y:S02]  /*11d70*/  MUFU.EX2 R244, R0 ;  /* 0x0000000000f47308 */ /* 0x0009e40000000800 */
[--C-:B----4-:R-:W-:Y:S01]  /*11d80*/  FFMA.FTZ R0, R78, UR4, -R66.reuse ;  /* 0x000000044e007c23 */ /* 0x110fe20008010842 */
[----:B------:R-:W-:Y:S07]  /*11d90*/  FFMA.FTZ R78, R121, UR4, -R65 ;  /* 0x00000004794e7c23 */ /* 0x000fee0008010841 */
[----:B------:R4:W-:Y:S02]  /*11da0*/  MUFU.EX2 R248, R0 ;  /* 0x0000000000f87308 */ /* 0x0009e40000000800 */
[----:B----4-:R-:W-:Y:S08]  /*11db0*/  FFMA.FTZ R0, R79, UR4, -R66 ;  /* 0x000000044f007c23 */ /* 0x010ff00008010842 */
[----:B------:R4:W-:Y:S02]  /*11dc0*/  MUFU.EX2 R11, R0 ;  /* 0x00000000000b7308 */ /* 0x0009e40000000800 */
[----:B----4-:R-:W-:Y:S05]  /*11dd0*/  FSEL R0, R41, RZ, P3 ;  /* 0x000000ff29007208 */ /* 0x010fea0001800000 */
[----:B------:R-:W-:Y:S01]  /*11de0*/  FADD.FTZ R2, -R0, R3 ;  /* 0x0000000300027221 */ /* 0x000fe20000010100 */
[----:B------:R-:W-:Y:S02]  /*11df0*/  FSEL R0, R40, RZ, P2 ;  /* 0x000000ff28007208 */ /* 0x000fe40001000000 */
[----:B------:R-:W-:Y:S01]  /*11e00*/  FSEL R3, R39, RZ, P1 ;  /* 0x000000ff27037208 */ /* 0x000fe20000800000 */
[----:B------:R-:W-:Y:S02]  /*11e10*/  FMUL.FTZ R2, R2, UR4 ;  /* 0x0000000402027c20 */ /* 0x000fe40008410000 */
[----:B------:R-:W-:Y:S02]  /*11e20*/  FADD.FTZ R0, -R0, R132 ;  /* 0x0000008400007221 */ /* 0x000fe40000010100 */
[----:B------:R4:W5:Y:S01]  /*11e30*/  MUFU.EX2 R37, R2 ;  /* 0x0000000200257308 */ /* 0x0009620000000800 */
[----:B------:R-:W-:Y:S01]  /*11e40*/  FADD.FTZ R3, -R3, R133 ;  /* 0x0000008503037221 */ /* 0x000fe20000010100 */
[----:B----4-:R-:W-:Y:S01]  /*11e50*/  FMUL.FTZ R2, R0, UR4 ;  /* 0x0000000400027c20 */ /* 0x010fe20008410000 */
[C---:B-----5:R-:W-:Y:S01]  /*11e60*/  FMUL.FTZ R5, R37.reuse, R141 ;  /* 0x0000008d25057220 */ /* 0x060fe20000410000 */
[C---:B------:R-:W-:Y:S01]  /*11e70*/  FMUL.FTZ R20, R37.reuse, R152 ;  /* 0x0000009825147220 */ /* 0x040fe20000410000 */
[----:B------:R-:W-:Y:S05]  /*11e80*/  FSEL R0, R38, RZ, P0 ;  /* 0x000000ff26007208 */ /* 0x000fea0000000000 */
[----:B------:R4:W5:Y:S01]  /*11e90*/  MUFU.EX2 R36, R2 ;  /* 0x0000000200247308 */ /* 0x0009620000000800 */
[C---:B------:R-:W-:Y:S01]  /*11ea0*/  FMUL.FTZ R4, R37.reuse, R140 ;  /* 0x0000008c25047220 */ /* 0x040fe20000410000 */
[C---:B------:R-:W-:Y:S01]  /*11eb0*/  FMUL.FTZ R17, R37.reuse, R145 ;  /* 0x0000009125117220 */ /* 0x040fe20000410000 */
[----:B------:R-:W-:Y:S01]  /*11ec0*/  FMUL.FTZ R21, R37, R153 ;  /* 0x0000009925157220 */ /* 0x000fe20000410000 */
[----:B------:R-:W-:Y:S01]  /*11ed0*/  FADD.FTZ R0, -R0, R134 ;  /* 0x0000008600007221 */ /* 0x000fe20000010100 */
[----:B------:R-:W-:Y:S02]  /*11ee0*/  MOV R153, R22 ;  /* 0x0000001600997202 */ /* 0x000fe40000000f00 */
[----:B------:R-:W-:Y:S01]  /*11ef0*/  MOV R145, R35 ;  /* 0x0000002300917202 */ /* 0x000fe20000000f00 */
[----:B------:R-:W-:Y:S01]  /*11f00*/  FMUL.FTZ R0, R0, UR4 ;  /* 0x0000000400007c20 */ /* 0x000fe20008410000 */
[----:B------:R-:W-:Y:S05]  /*11f10*/  PLOP3.LUT P0, PT, PT, PT, UP0, 0x80, 0x0 ;  /* 0x000000000000781c */ /* 0x000fea0003f0f008 */
[----:B------:R-:W2:Y:S01]  /*11f20*/  MUFU.EX2 R0, R0 ;  /* 0x0000000000007308 */ /* 0x000ea20000000800 */
[----:B----4-:R-:W-:Y:S01]  /*11f30*/  FMUL.FTZ R2, R3, UR4 ;  /* 0x0000000403027c20 */ /* 0x010fe20008410000 */
[--C-:B------:R-:W-:Y:S01]  /*11f40*/  FFMA.FTZ R3, R96, UR4, -R43.reuse ;  /* 0x0000000460037c23 */ /* 0x100fe2000801082b */
[C---:B-----5:R-:W-:Y:S01]  /*11f50*/  FMUL.FTZ R6, R36.reuse, R142 ;  /* 0x0000008e24067220 */ /* 0x060fe20000410000 */
[----:B------:R-:W-:Y:S01]  /*11f60*/  MOV R142, R11 ;  /* 0x0000000b008e7202 */ /* 0x000fe20000000f00 */
[C---:B------:R-:W-:Y:S05]  /*11f70*/  FMUL.FTZ R7, R36.reuse, R143 ;  /* 0x0000008f24077220 */ /* 0x040fea0000410000 */
[----:B------:R4:W-:Y:S01]  /*11f80*/  MUFU.EX2 R32, R3 ;  /* 0x0000000300207308 */ /* 0x0009e20000000800 */
[----:B------:R-:W-:Y:S01]  /*11f90*/  MOV R143, R10 ;  /* 0x0000000a008f7202 */ /* 0x000fe20000000f00 */
[C---:B------:R-:W-:Y:S01]  /*11fa0*/  FMUL.FTZ R18, R36.reuse, R146 ;  /* 0x0000009224127220 */ /* 0x040fe20000410000 */
[----:B------:R-:W-:Y:S01]  /*11fb0*/  MOV R146, R34 ;  /* 0x0000002200927202 */ /* 0x000fe20000000f00 */
[----:B------:R-:W-:Y:S01]  /*11fc0*/  FMUL.FTZ R19, R36, R147 ;  /* 0x0000009324137220 */ /* 0x000fe20000410000 */
[----:B------:R-:W-:Y:S01]  /*11fd0*/  MOV R147, R33 ;  /* 0x0000002100937202 */ /* 0x000fe20000000f00 */
[-C--:B-1----:R-:W-:Y:S04]  /*11fe0*/  HMMA.16816.F32.BF16 R4, R44, R24.reuse, R4 ;  /* 0x000000182c04723c */ /* 0x082fe80000041804 */
[----:B------:R-:W1:Y:S01]  /*11ff0*/  MUFU.EX2 R2, R2 ;  /* 0x0000000200027308 */ /* 0x000e620000000800 */
[C---:B--2---:R-:W-:Y:S01]  /*12000*/  FMUL.FTZ R11, R0.reuse, R139 ;  /* 0x0000008b000b7220 */ /* 0x044fe20000410000 */
[C---:B------:R-:W-:Y:S01]  /*12010*/  FMUL.FTZ R10, R0.reuse, R138 ;  /* 0x0000008a000a7220 */ /* 0x040fe20000410000 */
[C---:B------:R-:W-:Y:S01]  /*12020*/  FMUL.FTZ R14, R0.reuse, R150 ;  /* 0x00000096000e7220 */ /* 0x040fe20000410000 */
[----:B------:R-:W-:Y:S03]  /*12030*/  FMUL.FTZ R15, R0, R151 ;  /* 0x00000097000f7220 */ /* 0x000fe60000410000 */
[----:B----4-:R-:W-:Y:S01]  /*12040*/  FFMA.FTZ R3, R97, UR4, -R43 ;  /* 0x0000000461037c23 */ /* 0x010fe2000801082b */
[----:B------:R-:W-:Y:S01]  /*12050*/  MOV R151, R16 ;  /* 0x0000001000977202 */ /* 0x000fe20000000f00 */
[C---:B------:R-:W-:Y:S01]  /*12060*/  FMUL.FTZ R16, R37.reuse, R144 ;  /* 0x0000009025107220 */ /* 0x040fe20000410000 */
[C---:B------:R-:W-:Y:S01]  /*12070*/  FMUL.FTZ R22, R36.reuse, R154 ;  /* 0x0000009a24167220 */ /* 0x040fe20000410000 */
[----:B------:R2:W4:Y:S01]  /*12080*/  MUFU.EX2 R141, R3 ;  /* 0x00000003008d7308 */ /* 0x0005220000000800 */
[----:B------:R-:W-:Y:S01]  /*12090*/  MOV R154, R23 ;  /* 0x00000017009a7202 */ /* 0x000fe20000000f00 */
[----:B------:R-:W-:Y:S01]  /*120a0*/  FMUL.FTZ R23, R36, R155 ;  /* 0x0000009b24177220 */ /* 0x000fe20000410000 */
[----:B------:R-:W-:Y:S01]  /*120b0*/  MOV R144, R31 ;  /* 0x0000001f00907202 */ /* 0x000fe20000000f00 */
[C---:B-1----:R-:W-:Y:S01]  /*120c0*/  FMUL.FTZ R12, R2.reuse, R148 ;  /* 0x00000094020c7220 */ /* 0x042fe20000410000 */
[C---:B------:R-:W-:Y:S01]  /*120d0*/  FMUL.FTZ R9, R2.reuse, R137 ;  /* 0x0000008902097220 */ /* 0x040fe20000410000 */
[C---:B------:R-:W-:Y:S01]  /*120e0*/  FMUL.FTZ R8, R2.reuse, R136 ;  /* 0x0000008802087220 */ /* 0x040fe20000410000 */
[----:B------:R-:W-:Y:S01]  /*120f0*/  FMUL.FTZ R13, R2, R149 ;  /* 0x00000095020d7220 */ /* 0x000fe20000410000 */
[----:B------:R-:W-:Y:S01]  /*12100*/  MOV R155, R61 ;  /* 0x0000003d009b7202 */ /* 0x000fe20000000f00 */
[----:B------:R-:W5:Y:S01]  /*12110*/  LDL.LU R149, [R1] ;  /* 0x0000000001957983 */ /* 0x000f620000300800 */
[----:B------:R-:W-:Y:S01]  /*12120*/  FMUL.FTZ R31, R0, R167 ;  /* 0x000000a7001f7220 */ /* 0x000fe20000410000 */
[----:B------:R-:W-:Y:S01]  /*12130*/  FMUL.FTZ R33, R37, R161 ;  /* 0x000000a125217220 */ /* 0x000fe20000410000 */
[----:B------:R-:W-:Y:S01]  /*12140*/  FMUL.FTZ R34, R36, R162 ;  /* 0x000000a224227220 */ /* 0x000fe20000410000 */
[C---:B------:R-:W-:Y:S01]  /*12150*/  HMMA.16816.F32.BF16 R8, R48.reuse, R24, R8 ;  /* 0x000000183008723c */ /* 0x040fe20000041808 */
[----:B------:R-:W4:Y:S03]  /*12160*/  LDL.LU R79, [R1+0x4] ;  /* 0x00000400014f7983 */ /* 0x000f260000300800 */
[--C-:B--2---:R-:W-:Y:S01]  /*12170*/  FFMA.FTZ R3, R98, UR4, -R64.reuse ;  /* 0x0000000462037c23 */ /* 0x104fe20008010840 */
[----:B------:R-:W2:Y:S01]  /*12180*/  LDL.LU R139, [R1+0xc] ;  /* 0x00000c00018b7983 */ /* 0x000ea20000300800 */
[-C--:B------:R-:W-:Y:S02]  /*12190*/  HMMA.16816.F32.BF16 R12, R48, R26.reuse, R12 ;  /* 0x0000001a300c723c */ /* 0x080fe4000004180c */
[----:B------:R1:W-:Y:S01]  /*121a0*/  MUFU.EX2 R148, R3 ;  /* 0x0000000300947308 */ /* 0x0003e20000000800 */
[----:B------:R-:W2:Y:S02]  /*121b0*/  LDL.LU R138, [R1+0x8] ;  /* 0x00000800018a7983 */ /* 0x000ea40000300800 */
[C---:B------:R-:W-:Y:S01]  /*121c0*/  FMUL.FTZ R24, R2.reuse, R156 ;  /* 0x0000009c02187220 */ /* 0x040fe20000410000 */
[C---:B------:R-:W-:Y:S05]  /*121d0*/  HMMA.16816.F32.BF16 R16, R44.reuse, R26, R16 ;  /* 0x0000001a2c10723c */ /* 0x040fea0000041810 */
[----:B------:R-:W-:Y:S01]  /*121e0*/  FMUL.FTZ R25, R2, R157 ;  /* 0x0000009d02197220 */ /* 0x000fe20000410000 */
[-C--:B------:R-:W-:Y:S05]  /*121f0*/  HMMA.16816.F32.BF16 R20, R44, R52.reuse, R20 ;  /* 0x000000342c14723c */ /* 0x080fea0000041814 */
[C---:B------:R-:W-:Y:S01]  /*12200*/  FMUL.FTZ R26, R0.reuse, R158 ;  /* 0x0000009e001a7220 */ /* 0x040fe20000410000 */
[----:B------:R-:W-:Y:S01]  /*12210*/  FMUL.FTZ R27, R0, R159 ;  /* 0x0000009f001b7220 */ /* 0x000fe20000410000 */
[----:B-1----:R-:W-:Y:S01]  /*12220*/  FFMA.FTZ R3, R99, UR4, -R64 ;  /* 0x0000000463037c23 */ /* 0x002fe20008010840 */
[----:B------:R-:W-:Y:S03]  /*12230*/  MOV R158, R28 ;  /* 0x0000001c009e7202 */ /* 0x000fe60000000f00 */
[----:B------:R1:W-:Y:S01]  /*12240*/  MUFU.EX2 R152, R3 ;  /* 0x0000000300987308 */ /* 0x0003e20000000800 */
[C---:B------:R-:W-:Y:S01]  /*12250*/  FMUL.FTZ R28, R2.reuse, R164 ;  /* 0x000000a4021c7220 */ /* 0x040fe20000410000 */
[C---:B------:R-:W-:Y:S04]  /*12260*/  HMMA.16816.F32.BF16 R24, R48.reuse, R52, R24 ;  /* 0x000000343018723c */ /* 0x040fe80000041818 */
[----:B------:R-:W-:Y:S01]  /*12270*/  MOV R159, R29 ;  /* 0x0000001d009f7202 */ /* 0x000fe20000000f00 */
[----:B------:R-:W-:Y:S01]  /*12280*/  FMUL.FTZ R29, R2, R165 ;  /* 0x000000a5021d7220 */ /* 0x000fe20000410000 */
[----:B------:R-:W-:Y:S01]  /*12290*/  MOV R164, R30 ;  /* 0x0000001e00a47202 */ /* 0x000fe20000000f00 */
[----:B------:R-:W-:Y:S01]  /*122a0*/  FMUL.FTZ R30, R0, R166 ;  /* 0x000000a6001e7220 */ /* 0x000fe20000410000 */
[----:B------:R-:W-:Y:S02]  /*122b0*/  MOV R156, R60 ;  /* 0x0000003c009c7202 */ /* 0x000fe40000000f00 */
[----:B------:R-:W3:Y:S01]  /*122c0*/  LDSM.16.MT88.4 R60, [R185+0x4400] ;  /* 0x00440000b93c783b */ /* 0x000ee20000004200 */
[----:B------:R-:W-:Y:S01]  /*122d0*/  MOV R140, R32 ;  /* 0x00000020008c7202 */ /* 0x000fe20000000f00 */
[----:B------:R-:W-:Y:S01]  /*122e0*/  FMUL.FTZ R32, R37, R160 ;  /* 0x000000a025207220 */ /* 0x000fe20000410000 */
[----:B------:R-:W-:Y:S01]  /*122f0*/  FMUL.FTZ R35, R36, R163 ;  /* 0x000000a324237220 */ /* 0x000fe20000410000 */
[-C--:B------:R-:W-:Y:S03]  /*12300*/  HMMA.16816.F32.BF16 R28, R48, R54.reuse, R28 ;  /* 0x00000036301c723c */ /* 0x080fe6000004181c */
[--C-:B-1----:R-:W-:Y:S01]  /*12310*/  FFMA.FTZ R3, R88, UR4, -R65.reuse ;  /* 0x0000000458037c23 */ /* 0x102fe20008010841 */
[----:B------:R-:W-:Y:S01]  /*12320*/  MOV R157, R67 ;  /* 0x00000043009d7202 */ /* 0x000fe20000000f00 */
[--C-:B------:R-:W-:Y:S01]  /*12330*/  FFMA.FTZ R67, R110, UR4, -R66.reuse ;  /* 0x000000046e437c23 */ /* 0x100fe20008010842 */
[----:B------:R-:W-:Y:S01]  /*12340*/  HMMA.16816.F32.BF16 R32, R44, R54, R32 ;  /* 0x000000362c20723c */ /* 0x000fe20000041820 */
[----:B------:R1:W-:Y:S01]  /*12350*/  MUFU.EX2 R137, R3 ;  /* 0x0000000300897308 */ /* 0x0003e20000000800 */
[----:B------:R-:W3:Y:S03]  /*12360*/  LDSM.16.MT88.4 R52, [R184+0x4800] ;  /* 0x00480000b834783b */ /* 0x000ee60000004200 */
[----:B------:R-:W-:Y:S02]  /*12370*/  F2FP.BF16.F32.PACK_AB R48, R212, R207 ;  /* 0x000000cfd430723e */ /* 0x000fe400000010ff */
[----:B------:R-:W-:Y:S04]  /*12380*/  F2FP.BF16.F32.PACK_AB R49, R209, R183 ;  /* 0x000000b7d131723e */ /* 0x000fe800000010ff */
[----:B------:R-:W-:Y:S02]  /*12390*/  F2FP.BF16.F32.PACK_AB R50, R217, R213 ;  /* 0x000000d5d932723e */ /* 0x000fe400000010ff */
[----:B------:R-:W-:Y:S02]  /*123a0*/  F2FP.BF16.F32.PACK_AB R51, R220, R210 ;  /* 0x000000d2dc33723e */ /* 0x000fe400000010ff */
[----:B------:R-:W-:Y:S02]  /*123b0*/  F2FP.BF16.F32.PACK_AB R44, R178, R177 ;  /* 0x000000b1b22c723e */ /* 0x000fe400000010ff */
[----:B------:R-:W-:Y:S01]  /*123c0*/  F2FP.BF16.F32.PACK_AB R46, R215, R179 ;  /* 0x000000b3d72e723e */ /* 0x000fe200000010ff */
[--C-:B-1----:R-:W-:Y:S01]  /*123d0*/  FFMA.FTZ R3, R89, UR4, -R65.reuse ;  /* 0x0000000459037c23 */ /* 0x102fe20008010841 */
[----:B------:R-:W-:Y:S01]  /*123e0*/  F2FP.BF16.F32.PACK_AB R45, R171, R170 ;  /* 0x000000aaab2d723e */ /* 0x000fe200000010ff */
[-C--:B---3--:R-:W-:Y:S02]  /*123f0*/  HMMA.16816.F32.BF16 R4, R48, R56.reuse, R4 ;  /* 0x000000383004723c */ /* 0x088fe40000041804 */
[----:B------:R1:W-:Y:S03]  /*12400*/  MUFU.EX2 R136, R3 ;  /* 0x0000000300887308 */ /* 0x0003e60000000800 */
[----:B------:R-:W-:Y:S02]  /*12410*/  F2FP.BF16.F32.PACK_AB R47, R206, R169 ;  /* 0x000000a9ce2f723e */ /* 0x000fe400000010ff */
[----:B------:R-:W-:Y:S04]  /*12420*/  MOV R150, R140 ;  /* 0x0000008c00967202 */ /* 0x000fe80000000f00 */
[----:B------:R-:W-:Y:S01]  /*12430*/  MOV R140, R76 ;  /* 0x0000004c008c7202 */ /* 0x000fe20000000f00 */
[C---:B------:R-:W-:Y:S01]  /*12440*/  HMMA.16816.F32.BF16 R8, R44.reuse, R56, R8 ;  /* 0x000000382c08723c */ /* 0x040fe20000041808 */
[----:B------:R-:W-:Y:S03]  /*12450*/  MUFU.EX2 R76, R68 ;  /* 0x00000044004c7308 */ /* 0x000fe60000000800 */
[----:B------:R-:W-:Y:S02]  /*12460*/  F2FP.BF16.F32.PACK_AB R161, R72, R71 ;  /* 0x0000004748a1723e */ /* 0x000fe400000010ff */
[-C--:B------:R-:W-:Y:S05]  /*12470*/  HMMA.16816.F32.BF16 R12, R44, R58.reuse, R12 ;  /* 0x0000003a2c0c723c */ /* 0x080fea000004180c */
[----:B------:R-:W-:Y:S01]  /*12480*/  MUFU.EX2 R68, R75 ;  /* 0x0000004b00447308 */ /* 0x000fe20000000800 */
[--C-:B-1----:R-:W-:Y:S01]  /*12490*/  FFMA.FTZ R3, R92, UR4, -R65.reuse ;  /* 0x000000045c037c23 */ /* 0x102fe20008010841 */
[C---:B------:R-:W-:Y:S01]  /*124a0*/  HMMA.16816.F32.BF16 R16, R48.reuse, R58, R16 ;  /* 0x0000003a3010723c */ /* 0x040fe20000041810 */
[----:B------:R-:W1:Y:S07]  /*124b0*/  LDSM.16.MT88.4 R56, [R185+0x4800] ;  /* 0x00480000b938783b */ /* 0x000e6e0000004200 */
[----:B------:R3:W-:Y:S01]  /*124c0*/  MUFU.EX2 R133, R3 ;  /* 0x0000000300857308 */ /* 0x0007e20000000800 */
[-C--:B------:R-:W-:Y:S06]  /*124d0*/  HMMA.16816.F32.BF16 R20, R48, R60.reuse, R20 ;  /* 0x0000003c3014723c */ /* 0x080fec0000041814 */
[C---:B------:R-:W-:Y:S06]  /*124e0*/  HMMA.16816.F32.BF16 R24, R44.reuse, R60, R24 ;  /* 0x0000003c2c18723c */ /* 0x040fec0000041818 */
[-C--:B------:R-:W-:Y:S05]  /*124f0*/  HMMA.16816.F32.BF16 R28, R44, R62.reuse, R28 ;  /* 0x0000003e2c1c723c */ /* 0x080fea000004181c */
[----:B---3--:R-:W-:Y:S01]  /*12500*/  FFMA.FTZ R3, R93, UR4, -R65 ;  /* 0x000000045d037c23 */ /* 0x008fe20008010841 */
[----:B------:R-:W-:Y:S01]  /*12510*/  HMMA.16816.F32.BF16 R32, R48, R62, R32 ;  /* 0x0000003e3020723c */ /* 0x000fe20000041820 */
[----:B------:R-:W3:Y:S02]  /*12520*/  LDSM.16.MT88.4 R60, [R184+0x4c00] ;  /* 0x004c0000b83c783b */ /* 0x000ee40000004200 */
[----:B------:R1:W-:Y:S02]  /*12530*/  MUFU.EX2 R134, R3 ;  /* 0x0000000300867308 */ /* 0x0003e40000000800 */
[----:B------:R-:W-:Y:S02]  /*12540*/  F2FP.BF16.F32.PACK_AB R44, R235, R228 ;  /* 0x000000e4eb2c723e */ /* 0x000fe400000010ff */
[----:B------:R-:W-:Y:S04]  /*12550*/  F2FP.BF16.F32.PACK_AB R45, R236, R227 ;  /* 0x000000e3ec2d723e */ /* 0x000fe800000010ff */
[----:B------:R-:W-:Y:S02]  /*12560*/  F2FP.BF16.F32.PACK_AB R46, R246, R240 ;  /* 0x000000f0f62e723e */ /* 0x000fe400000010ff */
[----:B------:R-:W-:Y:S02]  /*12570*/  F2FP.BF16.F32.PACK_AB R47, R243, R238 ;  /* 0x000000eef32f723e */ /* 0x000fe400000010ff */
[----:B------:R-:W-:Y:S02]  /*12580*/  F2FP.BF16.F32.PACK_AB R48, R226, R216 ;  /* 0x000000d8e230723e */ /* 0x000fe400000010ff */
[----:B------:R-:W-:Y:S02]  /*12590*/  F2FP.BF16.F32.PACK_AB R50, R237, R232 ;  /* 0x000000e8ed32723e */ /* 0x000fe400000010ff */
[----:B------:R-:W-:Y:S01]  /*125a0*/  F2FP.BF16.F32.PACK_AB R49, R222, R205 ;  /* 0x000000cdde31723e */ /* 0x000fe200000010ff */
[-C--:B------:R-:W-:Y:S05]  /*125b0*/  HMMA.16816.F32.BF16 R4, R44, R52.reuse, R4 ;  /* 0x000000342c04723c */ /* 0x080fea0000041804 */
[--C-:B-1----:R-:W-:Y:S01]  /*125c0*/  FFMA.FTZ R3, R90, UR4, -R66.reuse ;  /* 0x000000045a037c23 */ /* 0x102fe20008010842 */
[----:B------:R-:W-:Y:S03]  /*125d0*/  F2FP.BF16.F32.PACK_AB R51, R230, R223 ;  /* 0x000000dfe633723e */ /* 0x000fe600000010ff */
[----:B------:R1:W-:Y:S04]  /*125e0*/  MUFU.EX2 R132, R3 ;  /* 0x0000000300847308 */ /* 0x0003e80000000800 */
[C---:B------:R-:W-:Y:S06]  /*125f0*/  HMMA.16816.F32.BF16 R8, R48.reuse, R52, R8 ;  /* 0x000000343008723c */ /* 0x040fec0000041808 */
[-C--:B------:R-:W-:Y:S06]  /*12600*/  HMMA.16816.F32.BF16 R12, R48, R54.reuse, R12 ;  /* 0x00000036300c723c */ /* 0x080fec000004180c */
[C---:B------:R-:W-:Y:S01]  /*12610*/  HMMA.16816.F32.BF16 R16, R44.reuse, R54, R16 ;  /* 0x000000362c10723c */ /* 0x040fe20000041810 */
[----:B------:R-:W3:Y:S04]  /*12620*/  LDSM.16.MT88.4 R52, [R185+0x4c00] ;  /* 0x004c0000b934783b */ /* 0x000ee80000004200 */
[--C-:B-1----:R-:W-:Y:S01]  /*12630*/  FFMA.FTZ R3, R91, UR4, -R66.reuse ;  /* 0x000000045b037c23 */ /* 0x102fe20008010842 */
[-C--:B------:R-:W-:Y:S03]  /*12640*/  HMMA.16816.F32.BF16 R20, R44, R56.reuse, R20 ;  /* 0x000000382c14723c */ /* 0x080fe60000041814 */
[----:B------:R1:W-:Y:S03]  /*12650*/  MUFU.EX2 R98, R3 ;  /* 0x0000000300627308 */ /* 0x0003e60000000800 */
[C---:B------:R-:W-:Y:S06]  /*12660*/  HMMA.16816.F32.BF16 R24, R48.reuse, R56, R24 ;  /* 0x000000383018723c */ /* 0x040fec0000041818 */
[-C--:B------:R-:W-:Y:S06]  /*12670*/  HMMA.16816.F32.BF16 R28, R48, R58.reuse, R28 ;  /* 0x0000003a301c723c */ /* 0x080fec000004181c */
[----:B------:R-:W-:Y:S01]  /*12680*/  HMMA.16816.F32.BF16 R32, R44, R58, R32 ;  /* 0x0000003a2c20723c */ /* 0x000fe20000041820 */
[----:B------:R-:W5:Y:S04]  /*12690*/  LDSM.16.MT88.4 R56, [R184+0x5000] ;  /* 0x00500000b838783b */ /* 0x000f680000004200 */
[--C-:B-1----:R-:W-:Y:S01]  /*126a0*/  FFMA.FTZ R3, R94, UR4, -R66.reuse ;  /* 0x000000045e037c23 */ /* 0x102fe20008010842 */
[----:B------:R-:W-:Y:S02]  /*126b0*/  F2FP.BF16.F32.PACK_AB R48, R231, R221 ;  /* 0x000000dde730723e */ /* 0x000fe400000010ff */
[----:B------:R-:W-:Y:S01]  /*126c0*/  F2FP.BF16.F32.PACK_AB R46, R145, R147 ;  /* 0x00000093912e723e */ /* 0x000fe200000010ff */
[----:B------:R1:W-:Y:S02]  /*126d0*/  MUFU.EX2 R97, R3 ;  /* 0x0000000300617308 */ /* 0x0003e40000000800 */
        /* <DEDUP_REMOVED lines=13> */
[-C--:B------:R-:W-:Y:S05]  /*127b0*/  HMMA.16816.F32.BF16 R20, R44, R52.reuse, R20 ;  /* 0x000000342c14723c */ /* 0x080fea0000041814 */
[--C-:B-1----:R-:W-:Y:S01]  /*127c0*/  FFMA.FTZ R3, R100, UR4, -R43.reuse ;  /* 0x0000000464037c23 */ /* 0x102fe2000801082b */
[C---:B------:R-:W-:Y:S03]  /*127d0*/  HMMA.16816.F32.BF16 R24, R48.reuse, R52, R24 ;  /* 0x000000343018723c */ /* 0x040fe60000041818 */
[----:B------:R1:W-:Y:S03]  /*127e0*/  MUFU.EX2 R96, R3 ;  /* 0x0000000300607308 */ /* 0x0003e60000000800 */
        /* <DEDUP_REMOVED lines=8> */
[----:B------:R-:W-:Y:S02]  /*12870*/  F2FP.BF16.F32.PACK_AB R51, R151, R155 ;  /* 0x0000009b9733723e */ /* 0x000fe400000010ff */
[----:B------:R-:W-:Y:S02]  /*12880*/  F2FP.BF16.F32.PACK_AB R44, R249, R247 ;  /* 0x000000f7f92c723e */ /* 0x000fe400000010ff */
[----:B------:R-:W-:Y:S02]  /*12890*/  F2FP.BF16.F32.PACK_AB R46, R143, R154 ;  /* 0x0000009a8f2e723e */ /* 0x000fe400000010ff */
[----:B------:R-:W-:Y:S01]  /*128a0*/  F2FP.BF16.F32.PACK_AB R45, R244, R241 ;  /* 0x000000f1f42d723e */ /* 0x000fe200000010ff */
[-C--:B-----5:R-:W-:Y:S05]  /*128b0*/  HMMA.16816.F32.BF16 R4, R48, R56.reuse, R4 ;  /* 0x000000383004723c */ /* 0x0a0fea0000041804 */
[----:B------:R-:W-:Y:S01]  /*128c0*/  F2FP.BF16.F32.PACK_AB R47, R142, R248 ;  /* 0x000000f88e2f723e */ /* 0x000fe200000010ff */
[----:B-1----:R-:W-:Y:S06]  /*128d0*/  FFMA.FTZ R3, R102, UR4, -R64 ;  /* 0x0000000466037c23 */ /* 0x002fec0008010840 */
[C---:B------:R-:W-:Y:S01]  /*128e0*/  HMMA.16816.F32.BF16 R8, R44.reuse, R56, R8 ;  /* 0x000000382c08723c */ /* 0x040fe20000041808 */
[----:B------:R1:W-:Y:S05]  /*128f0*/  MUFU.EX2 R92, R3 ;  /* 0x00000003005c7308 */ /* 0x0003ea0000000800 */
[-C--:B------:R-:W-:Y:S06]  /*12900*/  HMMA.16816.F32.BF16 R12, R44, R58.reuse, R12 ;  /* 0x0000003a2c0c723c */ /* 0x080fec000004180c */
[C---:B------:R-:W-:Y:S01]  /*12910*/  HMMA.16816.F32.BF16 R16, R48.reuse, R58, R16 ;  /* 0x0000003a3010723c */ /* 0x040fe20000041810 */
[----:B------:R-:W-:Y:S04]  /*12920*/  LDSM.16.MT88.4 R56, [R185+0x5400] ;  /* 0x00540000b938783b */ /* 0x000fe80000004200 */
[----:B----4-:R-:W-:Y:S01]  /*12930*/  FFMA.FTZ R36, R36, R79, R174 ;  /* 0x0000004f24247223 */ /* 0x010fe200000100ae */
[----:B------:R-:W-:Y:S01]  /*12940*/  FFMA.FTZ R37, R37, R149, R175 ;  /* 0x0000009525257223 */ /* 0x000fe200000100af */
[----:B------:R3:W-:Y:S01]  /*12950*/  MUFU.EX2 R79, R60 ;  /* 0x0000003c004f7308 */ /* 0x0007e20000000800 */
[----:B-1----:R-:W-:Y:S03]  /*12960*/  FFMA.FTZ R3, R103, UR4, -R64 ;  /* 0x0000000467037c23 */ /* 0x002fe60008010840 */
[----:B------:R-:W-:Y:S01]  /*12970*/  MOV R149, R141 ;  /* 0x0000008d00957202 */ /* 0x000fe20000000f00 */
[----:B--2---:R-:W-:Y:S01]  /*12980*/  FFMA.FTZ R2, R2, R139, R168 ;  /* 0x0000008b02027223 */ /* 0x004fe200000100a8 */
[----:B------:R-:W-:Y:S01]  /*12990*/  MOV R139, R77 ;  /* 0x0000004d008b7202 */ /* 0x000fe20000000f00 */
[----:B------:R-:W-:Y:S03]  /*129a0*/  FFMA.FTZ R0, R0, R138, R127 ;  /* 0x0000008a00007223 */ /* 0x000fe6000001007f */
[----:B------:R1:W-:Y:S01]  /*129b0*/  MUFU.EX2 R91, R3 ;  /* 0x00000003005b7308 */ /* 0x0003e20000000800 */
[----:B------:R-:W-:Y:S01]  /*129c0*/  MOV R138, R84 ;  /* 0x00000054008a7202 */ /* 0x000fe20000000f00 */
[----:B------:R-:W-:Y:S01]  /*129d0*/  FADD.FTZ R37, R180, R37 ;  /* 0x00000025b4257221 */ /* 0x000fe20000010000 */
[----:B------:R-:W-:Y:S01]  /*129e0*/  MOV R141, R83 ;  /* 0x00000053008d7202 */ /* 0x000fe20000000f00 */
[----:B------:R-:W-:Y:S06]  /*129f0*/  FADD.FTZ R2, R173, R2 ;  /* 0x00000002ad027221 */ /* 0x000fec0000010000 */
[----:B------:R-:W-:Y:S01]  /*12a00*/  MUFU.EX2 R77, R67 ;  /* 0x00000043004d7308 */ /* 0x000fe20000000800 */
[----:B---3--:R-:W2:Y:S01]  /*12a10*/  LDSM.16.MT88.4 R60, [R185+0x5000] ;  /* 0x00500000b93c783b */ /* 0x008ea20000004200 */
[----:B------:R-:W-:Y:S04]  /*12a20*/  FADD.FTZ R2, R182, R2 ;  /* 0x00000002b6027221 */ /* 0x000fe80000010000 */
[----:B------:R-:W-:Y:S04]  /*12a30*/  FADD.FTZ R2, R214, R2 ;  /* 0x00000002d6027221 */ /* 0x000fe80000010000 */
[----:B------:R-:W-:Y:S01]  /*12a40*/  MUFU.EX2 R84, R69 ;  /* 0x0000004500547308 */ /* 0x000fe20000000800 */
[--C-:B-1----:R-:W-:Y:S09]  /*12a50*/  FFMA.FTZ R3, R112, UR4, -R43.reuse ;  /* 0x0000000470037c23 */ /* 0x102ff2000801082b */
[----:B------:R1:W-:Y:S10]  /*12a60*/  MUFU.EX2 R94, R3 ;  /* 0x00000003005e7308 */ /* 0x0003f40000000800 */
[----:B------:R-:W3:Y:S10]  /*12a70*/  MUFU.EX2 R83, R70 ;  /* 0x0000004600537308 */ /* 0x000ef40000000800 */
[----:B------:R-:W-:Y:S01]  /*12a80*/  MUFU.EX2 R67, R78 ;  /* 0x0000004e00437308 */ /* 0x000fe20000000800 */
[--C-:B-1----:R-:W-:Y:S01]  /*12a90*/  FFMA.FTZ R3, R113, UR4, -R43.reuse ;  /* 0x0000000471037c23 */ /* 0x102fe2000801082b */
[----:B------:R-:W-:Y:S08]  /*12aa0*/  FFMA.FTZ R43, R129, UR4, -R43 ;  /* 0x00000004812b7c23 */ /* 0x000ff0000801082b */
[----:B------:R1:W-:Y:S01]  /*12ab0*/  MUFU.EX2 R93, R3 ;  /* 0x00000003005d7308 */ /* 0x0003e20000000800 */
[-C--:B--2---:R-:W-:Y:S03]  /*12ac0*/  HMMA.16816.F32.BF16 R20, R48, R60.reuse, R20 ;  /* 0x0000003c3014723c */ /* 0x084fe60000041814 */
[----:B---3--:R-:W-:Y:S03]  /*12ad0*/  F2FP.BF16.F32.PACK_AB R160, R83, R84 ;  /* 0x0000005453a0723e */ /* 0x008fe600000010ff */
[C---:B------:R-:W-:Y:S03]  /*12ae0*/  HMMA.16816.F32.BF16 R24, R44.reuse, R60, R24 ;  /* 0x0000003c2c18723c */ /* 0x040fe60000041818 */
[----:B------:R-:W2:Y:S03]  /*12af0*/  MUFU.EX2 R70, R43 ;  /* 0x0000002b00467308 */ /* 0x000ea60000000800 */
[-C--:B------:R-:W-:Y:S07]  /*12b00*/  HMMA.16816.F32.BF16 R28, R44, R62.reuse, R28 ;  /* 0x0000003e2c1c723c */ /* 0x080fee000004181c */
[----:B------:R-:W-:Y:S01]  /*12b10*/  MUFU.EX2 R43, R126 ;  /* 0x0000007e002b7308 */ /* 0x000fe20000000800 */
[--C-:B-1----:R-:W-:Y:S01]  /*12b20*/  FFMA.FTZ R3, R114, UR4, -R64.reuse ;  /* 0x0000000472037c23 */ /* 0x102fe20008010840 */
[----:B------:R-:W-:Y:S01]  /*12b30*/  HMMA.16816.F32.BF16 R32, R48, R62, R32 ;  /* 0x0000003e3020723c */ /* 0x000fe20000041820 */
[----:B------:R-:W1:Y:S07]  /*12b40*/  LDSM.16.MT88.4 R60, [R184+0x5800] ;  /* 0x00580000b83c783b */ /* 0x000e6e0000004200 */
[----:B------:R3:W-:Y:S03]  /*12b50*/  MUFU.EX2 R90, R3 ;  /* 0x00000003005a7308 */ /* 0x0007e60000000800 */
[----:B------:R-:W-:Y:S02]  /*12b60*/  F2FP.BF16.F32.PACK_AB R44, R139, R141 ;  /* 0x0000008d8b2c723e */ /* 0x000fe400000010ff */
[----:B------:R-:W-:Y:S02]  /*12b70*/  F2FP.BF16.F32.PACK_AB R45, R138, R140 ;  /* 0x0000008c8a2d723e */ /* 0x000fe400000010ff */
[----:B------:R-:W-:Y:S02]  /*12b80*/  F2FP.BF16.F32.PACK_AB R46, R149, R150 ;  /* 0x00000096952e723e */ /* 0x000fe400000010ff */
[----:B------:R-:W-:Y:S02]  /*12b90*/  F2FP.BF16.F32.PACK_AB R47, R152, R148 ;  /* 0x00000094982f723e */ /* 0x000fe400000010ff */
[----:B------:R-:W-:Y:S02]  /*12ba0*/  F2FP.BF16.F32.PACK_AB R48, R136, R137 ;  /* 0x000000898830723e */ /* 0x000fe400000010ff */
[----:B------:R-:W-:Y:S02]  /*12bb0*/  F2FP.BF16.F32.PACK_AB R50, R134, R133 ;  /* 0x000000858632723e */ /* 0x000fe400000010ff */
[----:B------:R-:W-:Y:S01]  /*12bc0*/  F2FP.BF16.F32.PACK_AB R49, R98, R132 ;  /* 0x000000846231723e */ /* 0x000fe200000010ff */
[-C--:B------:R-:W-:Y:S05]  /*12bd0*/  HMMA.16816.F32.BF16 R4, R44, R52.reuse, R4 ;  /* 0x000000342c04723c */ /* 0x080fea0000041804 */
[--C-:B---3--:R-:W-:Y:S01]  /*12be0*/  FFMA.FTZ R3, R115, UR4, -R64.reuse ;  /* 0x0000000473037c23 */ /* 0x108fe20008010840 */
[----:B------:R-:W-:Y:S01]  /*12bf0*/  F2FP.BF16.F32.PACK_AB R51, R99, R97 ;  /* 0x000000616333723e */ /* 0x000fe200000010ff */
[----:B------:R-:W-:Y:S01]  /*12c00*/  FFMA.FTZ R64, R131, UR4, -R64 ;  /* 0x0000000483407c23 */ /* 0x000fe20008010840 */
[----:B--2---:R-:W-:Y:S01]  /*12c10*/  F2FP.BF16.F32.PACK_AB R162, R70, R73 ;  /* 0x0000004946a2723e */ /* 0x004fe200000010ff */
[----:B------:R2:W-:Y:S04]  /*12c20*/  MUFU.EX2 R89, R3 ;  /* 0x0000000300597308 */ /* 0x0005e80000000800 */
[C---:B------:R-:W-:Y:S06]  /*12c30*/  HMMA.16816.F32.BF16 R8, R48.reuse, R52, R8 ;  /* 0x000000343008723c */ /* 0x040fec0000041808 */
[----:B------:R-:W3:Y:S01]  /*12c40*/  MUFU.EX2 R69, R64 ;  /* 0x0000004000457308 */ /* 0x000ee20000000800 */
[-C--:B------:R-:W-:Y:S06]  /*12c50*/  HMMA.16816.F32.BF16 R12, R48, R54.reuse, R12 ;  /* 0x00000036300c723c */ /* 0x080fec000004180c */
[C---:B------:R-:W-:Y:S01]  /*12c60*/  HMMA.16816.F32.BF16 R16, R44.reuse, R54, R16 ;  /* 0x000000362c10723c */ /* 0x040fe20000041810 */
[----:B------:R-:W4:Y:S02]  /*12c70*/  LDSM.16.MT88.4 R52, [R185+0x5800] ;  /* 0x00580000b934783b */ /* 0x000f240000004200 */
[----:B------:R-:W-:Y:S02]  /*12c80*/  MUFU.EX2 R64, R80 ;  /* 0x0000005000407308 */ /* 0x000fe40000000800 */
[--C-:B--2---:R-:W-:Y:S01]  /*12c90*/  FFMA.FTZ R3, R104, UR4, -R65.reuse ;  /* 0x0000000468037c23 */ /* 0x104fe20008010841 */
[-C--:B------:R-:W-:Y:S07]  /*12ca0*/  HMMA.16816.F32.BF16 R20, R44, R56.reuse, R20 ;  /* 0x000000382c14723c */ /* 0x080fee0000041814 */
[----:B------:R2:W-:Y:S01]  /*12cb0*/  MUFU.EX2 R88, R3 ;  /* 0x0000000300587308 */ /* 0x0005e20000000800 */
[----:B---3--:R-:W-:Y:S01]  /*12cc0*/  F2FP.BF16.F32.PACK_AB R163, R69, R74 ;  /* 0x0000004a45a3723e */ /* 0x008fe200000010ff */
[C---:B------:R-:W-:Y:S06]  /*12cd0*/  HMMA.16816.F32.BF16 R24, R48.reuse, R56, R24 ;  /* 0x000000383018723c */ /* 0x040fec0000041818 */
[-C--:B------:R-:W-:Y:S06]  /*12ce0*/  HMMA.16816.F32.BF16 R28, R48, R58.reuse, R28 ;  /* 0x0000003a301c723c */ /* 0x080fec000004181c */
[----:B------:R-:W-:Y:S01]  /*12cf0*/  HMMA.16816.F32.BF16 R32, R44, R58, R32 ;  /* 0x0000003a2c20723c */ /* 0x000fe20000041820 */
[----:B------:R-:W-:Y:S04]  /*12d00*/  LDSM.16.MT88.4 R56, [R185+0x5c00] ;  /* 0x005c0000b938783b */ /* 0x000fe80000004200 */
[--C-:B--2---:R-:W-:Y:S01]  /*12d10*/  FFMA.FTZ R3, R105, UR4, -R65.reuse ;  /* 0x0000000469037c23 */ /* 0x104fe20008010841 */
[----:B------:R-:W-:Y:S02]  /*12d20*/  F2FP.BF16.F32.PACK_AB R48, R95, R96 ;  /* 0x000000605f30723e */ /* 0x000fe400000010ff */
[----:B------:R-:W-:Y:S01]  /*12d30*/  F2FP.BF16.F32.PACK_AB R49, R91, R92 ;  /* 0x0000005c5b31723e */ /* 0x000fe200000010ff */
[----:B------:R2:W3:Y:S02]  /*12d40*/  MUFU.EX2 R87, R3 ;  /* 0x0000000300577308 */ /* 0x0004e40000000800 */
[----:B------:R-:W-:Y:S02]  /*12d50*/  F2FP.BF16.F32.PACK_AB R50, R93, R94 ;  /* 0x0000005e5d32723e */ /* 0x000fe400000010ff */
[----:B------:R-:W-:Y:S02]  /*12d60*/  F2FP.BF16.F32.PACK_AB R51, R89, R90 ;  /* 0x0000005a5933723e */ /* 0x000fe400000010ff */
[----:B------:R-:W-:Y:S05]  /*12d70*/  F2FP.BF16.F32.PACK_AB R47, R76, R77 ;  /* 0x0000004d4c2f723e */ /* 0x000fea00000010ff */
[-C--:B-1----:R-:W-:Y:S05]  /*12d80*/  HMMA.16816.F32.BF16 R4, R48, R60.reuse, R4 ;  /* 0x0000003c3004723c */ /* 0x082fea0000041804 */
[--C-:B--2---:R-:W-:Y:S01]  /*12d90*/  FFMA.FTZ R3, R108, UR4, -R65.reuse ;  /* 0x000000046c037c23 */ /* 0x104fe20008010841 */
[----:B---3--:R-:W-:Y:S03]  /*12da0*/  F2FP.BF16.F32.PACK_AB R44, R87, R88 ;  /* 0x00000058572c723e */ /* 0x008fe600000010ff */
[----:B------:R1:W-:Y:S02]  /*12db0*/  MUFU.EX2 R86, R3 ;  /* 0x0000000300567308 */ /* 0x0003e40000000800 */
[--C-:B-1----:R-:W-:Y:S01]  /*12dc0*/  FFMA.FTZ R3, R109, UR4, -R65.reuse ;  /* 0x000000046d037c23 */ /* 0x102fe20008010841 */
[----:B------:R-:W-:Y:S07]  /*12dd0*/  FFMA.FTZ R65, R125, UR4, -R65 ;  /* 0x000000047d417c23 */ /* 0x000fee0008010841 */
[----:B------:R1:W2:Y:S10]  /*12de0*/  MUFU.EX2 R81, R3 ;  /* 0x0000000300517308 */ /* 0x0002b40000000800 */
[----:B------:R-:W3:Y:S01]  /*12df0*/  MUFU.EX2 R65, R65 ;  /* 0x0000004100417308 */ /* 0x000ee20000000800 */
[--C-:B-1----:R-:W-:Y:S01]  /*12e00*/  FFMA.FTZ R3, R106, UR4, -R66.reuse ;  /* 0x000000046a037c23 */ /* 0x102fe20008010842 */
[----:B------:R-:W-:Y:S01]  /*12e10*/  FFMA.FTZ R66, R42, UR4, -R66 ;  /* 0x000000042a427c23 */ /* 0x000fe20008010842 */
[----:B--2---:R-:W-:Y:S07]  /*12e20*/  F2FP.BF16.F32.PACK_AB R46, R81, R86 ;  /* 0x00000056512e723e */ /* 0x004fee00000010ff */
[----:B------:R-:W1:Y:S01]  /*12e30*/  MUFU.EX2 R85, R3 ;  /* 0x0000000300557308 */ /* 0x000e620000000800 */
[----:B---3--:R-:W-:Y:S09]  /*12e40*/  F2FP.BF16.F32.PACK_AB R166, R65, R64 ;  /* 0x0000004041a6723e */ /* 0x008ff200000010ff */
        /* <DEDUP_REMOVED lines=26> */
[-C--:B----4-:R-:W-:Y:S03]  /*12ff0*/  HMMA.16816.F32.BF16 R20, R48, R52.reuse, R20 ;  /* 0x000000343014723c */ /* 0x090fe60000041814 */
        /* <DEDUP_REMOVED lines=41> */
[----:B------:R-:W1:Y:S01]  /*13290*/  LDSM.16.MT88.4 R144, [R184+0x5c00] ;  /* 0x005c0000b890783b */ /* 0x000e620000004200 */
        /* <DEDUP_REMOVED lines=21> */
[----:B------:R-:W-:Y:S02]  /*133f0*/  F2FP.BF16.F32.PACK_AB R164, R67, R68 ;  /* 0x0000004443a4723e */ /* 0x000fe400000010ff */
[----:B------:R-:W-:Y:S02]  /*13400*/  F2FP.BF16.F32.PACK_AB R167, R66, R43 ;  /* 0x0000002b42a7723e */ /* 0x000fe400000010ff */
[----:B------:R-:W-:Y:S01]  /*13410*/  MOV R132, R40 ;  /* 0x0000002800847202 */ /* 0x000fe20000000f00 */
[-C--:B-1----:R-:W-:Y:S07]  /*13420*/  HMMA.16816.F32.BF16 R140, R160, R144.reuse, R4 ;  /* 0x00000090a08c723c */ /* 0x082fee0000041804 */
        /* <DEDUP_REMOVED lines=49> */
[----:B------:R-:W-:Y:S01]  /*13740*/  STL [R1], R4 ;  /* 0x0000000401007387 */ /* 0x000fe20000100800 */
        /* <DEDUP_REMOVED lines=8> */
.L_x_252:
[----:B------:R-:W2:Y:S04]  /*137d0*/  LDL.LU R5, [R1] ;  /* 0x0000000001057983 */ /* 0x000ea80000300800 */
[----:B---3--:R-:W3:Y:S04]  /*137e0*/  LDL.LU R2, [R1+0x4] ;  /* 0x0000040001027983 */ /* 0x008ee80000300800 */
[----:B------:R-:W4:Y:S04]  /*137f0*/  LDL.LU R10, [R1+0xc] ;  /* 0x00000c00010a7983 */ /* 0x000f280000300800 */
[----:B------:R-:W5:Y:S01]  /*13800*/  LDL.LU R9, [R1+0x8] ;  /* 0x0000080001097983 */ /* 0x000f620000300800 */
[----:B------:R-:W1:Y:S01]  /*13810*/  S2UR UR4, SR_CgaCtaId ;  /* 0x00000000000479c3 */ /* 0x000e620000008800 */
[----:B------:R-:W-:Y:S01]  /*13820*/  UISETP.NE.AND UP0, UPT, UR13, -0x1, UPT ;  /* 0xffffffff0d00788c */ /* 0x000fe2000bf05270 */
[----:B------:R-:W1:Y:S01]  /*13830*/  S2R R36, SR_TID.X ;  /* 0x0000000000247919 */ /* 0x000e620000002100 */
[----:B------:R-:W-:-:S04]  /*13840*/  UMOV UR8, 0x400 ;  /* 0x0000040000087882 */ /* 0x000fc80000000000 */
[----:B------:R-:W-:-:S05]  /*13850*/  PLOP3.LUT P0, PT, PT, PT, UP0, 0x80, 0x0 ;  /* 0x000000000000781c */ /* 0x000fca0003f0f008 */
[----:B------:R-:W-:Y:S02]  /*13860*/  @UP0 ULDC.64 UR6, c[0x0][0x298] ;  /* 0x0000a60000060ab9 */ /* 0x000fe40000000a00 */
[----:B------:R-:W-:Y:S02]  /*13870*/  @UP0 UIMAD.WIDE.U32 UR10, UR13, UR6, URZ ;  /* 0x000000060d0a02a5 */ /* 0x000fe4000f8e003f */
[----:B-1----:R-:W-:Y:S02]  /*13880*/  ULEA UR6, UR4, UR8, 0x18 ;  /* 0x0000000804067291 */ /* 0x002fe4000f8ec03f */
[----:B------:R-:W-:Y:S01]  /*13890*/  @UP0 UIMAD UR4, UR13, UR7, UR11 ;  /* 0x000000070d0402a4 */ /* 0x000fe2000f8e020b */
[----:B------:R-:W-:-:S04]  /*138a0*/  SHF.R.S32.HI R32, RZ, 0x1f, R36 ;  /* 0x0000001fff207819 */ /* 0x000fc80000011424 */
[CC--:B------:R-:W-:Y:S02]  /*138b0*/  LEA.HI R8, R32.reuse, R36.reuse, RZ, 0x2 ;  /* 0x0000002420087211 */ /* 0x0c0fe400078f10ff */
[----:B------:R-:W-:Y:S02]  /*138c0*/  LEA.HI R32, R32, R36, RZ, 0x5 ;  /* 0x0000002420207211 */ /* 0x000fe400078f28ff */
[----:B------:R-:W-:Y:S02]  /*138d0*/  SHF.R.S32.HI R31, RZ, 0x2, R8 ;  /* 0x00000002ff1f7819 */ /* 0x000fe40000011408 */
[----:B------:R-:W-:Y:S01]  /*138e0*/  SHF.R.S32.HI R28, RZ, 0x5, R32 ;  /* 0x00000005ff1c7819 */ /* 0x000fe20000011420 */
[----:B--2---:R-:W1:Y:S04]  /*138f0*/  SHFL.BFLY PT, R0, R5, 0x2, 0x1f ;  /* 0x0c401f0005007f89 */ /* 0x004e6800000e0000 */
[----:B---3--:R-:W2:Y:S04]  /*13900*/  SHFL.BFLY PT, R4, R2, 0x2, 0x1f ;  /* 0x0c401f0002047f89 */ /* 0x008ea800000e0000 */
[----:B-----5:R-:W3:Y:S01]  /*13910*/  SHFL.BFLY PT, R6, R9, 0x2, 0x1f ;  /* 0x0c401f0009067f89 */ /* 0x020ee200000e0000 */
[----:B-1----:R-:W-:-:S03]  /*13920*/  FADD.FTZ R0, R0, R5 ;  /* 0x0000000500007221 */ /* 0x002fc60000010000 */
[----:B----4-:R-:W1:Y:S01]  /*13930*/  SHFL.BFLY PT, R5, R10, 0x2, 0x1f ;  /* 0x0c401f000a057f89 */ /* 0x010e6200000e0000 */
[----:B--2---:R-:W-:Y:S01]  /*13940*/  FADD.FTZ R4, R4, R2 ;  /* 0x0000000204047221 */ /* 0x004fe20000010000 */
[----:B------:R-:W-:Y:S02]  /*13950*/  SHF.R.S32.HI R2, RZ, 0x1f, R31 ;  /* 0x0000001fff027819 */ /* 0x000fe4000001141f */
[----:B------:R-:W2:Y:S02]  /*13960*/  SHFL.BFLY PT, R7, R0, 0x1, 0x1f ;  /* 0x0c201f0000077f89 */ /* 0x000ea400000e0000 */
[----:B------:R-:W-:Y:S02]  /*13970*/  LEA.HI R2, R2, R31, RZ, 0x3 ;  /* 0x0000001f02027211 */ /* 0x000fe400078f18ff */
[----:B------:R-:W4:Y:S01]  /*13980*/  SHFL.BFLY PT, R26, R4, 0x1, 0x1f ;  /* 0x0c201f00041a7f89 */ /* 0x000f2200000e0000 */
[----:B---3--:R-:W-:Y:S01]  /*13990*/  FADD.FTZ R6, R6, R9 ;  /* 0x0000000906067221 */ /* 0x008fe20000010000 */
[----:B------:R-:W-:-:S04]  /*139a0*/  LOP3.LUT R2, R2, 0xfffffff8, RZ, 0xc0, !PT ;  /* 0xfffffff802027812 */ /* 0x000fc800078ec0ff */
[----:B------:R3:W3:Y:S01]  /*139b0*/  SHFL.BFLY PT, R25, R6, 0x1, 0x1f ;  /* 0x0c201f0006197f89 */ /* 0x0006e200000e0000 */
[----:B------:R-:W-:-:S05]  /*139c0*/  IMAD.IADD R3, R31, 0x1, -R2 ;  /* 0x000000011f037824 */ /* 0x000fca00078e0a02 */
[----:B------:R-:W-:Y:S01]  /*139d0*/  LEA.HI R2, R3, R3, RZ, 0x1 ;  /* 0x0000000303027211 */ /* 0x000fe200078f08ff */
[----:B-1----:R-:W-:Y:S01]  /*139e0*/  FADD.FTZ R5, R5, R10 ;  /* 0x0000000a05057221 */ /* 0x002fe20000010000 */
[----:B--2---:R-:W-:Y:S01]  /*139f0*/  FADD.FTZ R27, R0, R7 ;  /* 0x00000007001b7221 */ /* 0x004fe20000010000 */
[----:B------:R-:W-:-:S03]  /*13a00*/  LOP3.LUT R7, R8, 0xfffffffc, RZ, 0xc0, !PT ;  /* 0xfffffffc08077812 */ /* 0x000fc600078ec0ff */
[----:B------:R1:W2:Y:S01]  /*13a10*/  SHFL.BFLY PT, R24, R5, 0x1, 0x1f ;  /* 0x0c201f0005187f89 */ /* 0x0002a200000e0000 */
[----:B------:R-:W-:Y:S01]  /*13a20*/  SHF.R.S32.HI R0, RZ, 0x1, R2 ;  /* 0x00000001ff007819 */ /* 0x000fe20000011402 */
[----:B----4-:R-:W-:Y:S01]  /*13a30*/  FADD.FTZ R26, R4, R26 ;  /* 0x0000001a041a7221 */ /* 0x010fe20000010000 */
[----:B------:R-:W-:Y:S01]  /*13a40*/  LOP3.LUT R8, R2, 0x3fffffe, RZ, 0xc0, !PT ;  /* 0x03fffffe02087812 */ /* 0x000fe200078ec0ff */
[----:B------:R-:W-:Y:S02]  /*13a50*/  IMAD.IADD R2, R36, 0x1, -R7 ;  /* 0x0000000124027824 */ /* 0x000fe400078e0a07 */
[----:B------:R-:W-:Y:S02]  /*13a60*/  IMAD.SHL.U32 R4, R0, 0x40, RZ ;  /* 0x0000004000047824 */ /* 0x000fe400078e00ff */
[----:B------:R-:W-:Y:S02]  /*13a70*/  IMAD.IADD R3, R3, 0x1, -R8 ;  /* 0x0000000103037824 */ /* 0x000fe400078e0a08 */
[----:B------:R-:W-:Y:S01]  /*13a80*/  IMAD R2, R28, 0x100, R2 ;  /* 0x000001001c027824 */ /* 0x000fe200078e0202 */
[----:B------:R-:W-:-:S03]  /*13a90*/  LOP3.LUT R4, R4, 0xc0, RZ, 0xc0, !PT ;  /* 0x000000c004047812 */ /* 0x000fc600078ec0ff */
[----:B------:R-:W-:Y:S01]  /*13aa0*/  IMAD R2, R3, 0x10, R2 ;  /* 0x0000001003027824 */ /* 0x000fe200078e0202 */
[----:B------:R-:W-:-:S05]  /*13ab0*/  LEA.HI R3, R4, R4, RZ, 0x1d ;  /* 0x0000000404037211 */ /* 0x000fca00078fe8ff */
[----:B------:R-:W-:Y:S01]  /*13ac0*/  IMAD.U32 R2, R2, 0x2, R3 ;  /* 0x0000000202027824 */ /* 0x000fe200078e0003 */
[----:B------:R-:W-:-:S04]  /*13ad0*/  LOP3.LUT R3, R0, 0x1, RZ, 0xc0, !PT ;  /* 0x0000000100037812 */ /* 0x000fc800078ec0ff */
[----:B------:R-:W-:Y:S01]  /*13ae0*/  LEA R14, R2, UR6, 0x1 ;  /* 0x00000006020e7c11 */ /* 0x000fe2000f8e08ff */
[----:B-123--:R-:W-:Y:S06]  /*13af0*/  @P0 BRA `(.L_x_256) ;  /* 0x00000000001c0947 */ /* 0x00efec0003800000 */
[----:B------:R-:W1:Y:S01]  /*13b00*/  S2UR UR8, SR_CTAID.Y ;  /* 0x00000000000879c3 */ /* 0x000e620000002600 */
[----:B------:R-:W-:Y:S01]  /*13b10*/  ULDC.64 UR6, c[0x0][0x290] ;  /* 0x0000a40000067ab9 */ /* 0x000fe20000000a00 */
[----:B-1----:R-:W-:Y:S02]  /*13b20*/  USHF.R.S32.HI UR4, URZ, 0x1f, UR8 ;  /* 0x0000001f3f047899 */ /* 0x002fe40008011408 */
[----:B------:R-:W-:Y:S02]  /*13b30*/  UIMAD.WIDE.U32 UR10, UR8, UR6, URZ ;  /* 0x00000006080a72a5 */ /* 0x000fe4000f8e003f */
[----:B------:R-:W-:-:S04]  /*13b40*/  UIMAD UR4, UR4, UR6, URZ ;  /* 0x00000006040472a4 */ /* 0x000fc8000f8e023f */
[----:B------:R-:W-:-:S04]  /*13b50*/  UIMAD UR4, UR8, UR7, UR4 ;  /* 0x00000007080472a4 */ /* 0x000fc8000f8e0204 */
[----:B------:R-:W-:-:S12]  /*13b60*/  UIADD3 UR4, UR11, UR4, URZ ;  /* 0x000000040b047290 */ /* 0x000fd8000fffe03f */
.L_x_256:
[----:B------:R-:W-:Y:S01]  /*13b70*/  ULDC.U8 UR6, c[0x0][0x3d8] ;  /* 0x0000f60000067ab9 */ /* 0x000fe20000000000 */
[----:B------:R-:W-:Y:S01]  /*13b80*/  ULDC.U8 UR8, c[0x0][0x3d9] ;  /* 0x0000f64000087ab9 */ /* 0x000fe20000000000 */
[----:B------:R-:W-:Y:S01]  /*13b90*/  ISETP.NE.AND P2, PT, RZ, UR6, PT ;  /* 0x00000006ff007c0c */ /* 0x000fe2000bf45270 */
[----:B------:R-:W-:Y:S01]  /*13ba0*/  FADD.FTZ R24, R5, R24 ;  /* 0x0000001805187221 */ /* 0x000fe20000010000 */
[----:B------:R-:W-:Y:S01]  /*13bb0*/  ISETP.NE.U32.AND P3, PT, R3, 0x1, PT ;  /* 0x000000010300780c */ /* 0x000fe20003f65070 */
[----:B------:R-:W-:Y:S01]  /*13bc0*/  IMAD.MOV.U32 R3, RZ, RZ, 0x3f800000 ;  /* 0x3f800000ff037424 */ /* 0x000fe200078e00ff */
[----:B------:R-:W-:Y:S01]  /*13bd0*/  ISETP.NE.OR P1, PT, RZ, UR8, !P2 ;  /* 0x00000008ff007c0c */ /* 0x000fe2000d725670 */
[----:B------:R-:W-:Y:S01]  /*13be0*/  IMAD.MOV.U32 R29, RZ, RZ, 0x10 ;  /* 0x00000010ff1d7424 */ /* 0x000fe200078e00ff */
[----:B------:R-:W-:Y:S02]  /*13bf0*/  LOP3.LUT P0, RZ, R0, 0x2, RZ, 0xc0, !PT ;  /* 0x0000000200ff7812 */ /* 0x000fe4000780c0ff */
[----:B------:R-:W-:-:S02]  /*13c00*/  CS2R R22, SRZ ;  /* 0x0000000000167805 */ /* 0x000fc4000001ff00 */
[----:B------:R-:W-:Y:S02]  /*13c10*/  FSETP.NE.FTZ.AND P5, PT, R27, RZ, PT ;  /* 0x000000ff1b00720b */ /* 0x000fe40003fb5000 */
[----:B------:R-:W-:Y:S02]  /*13c20*/  FSETP.NE.FTZ.AND P4, PT, R26, RZ, PT ;  /* 0x000000ff1a00720b */ /* 0x000fe40003f95000 */
[----:B------:R-:W-:-:S03]  /*13c30*/  PLOP3.LUT P6, PT, PT, PT, PT, 0x8, 0x0 ;  /* 0x000000000000781c */ /* 0x000fc60003fce170 */
[----:B------:R-:W-:Y:S10]  /*13c40*/  @P1 BRA `(.L_x_257) ;  /* 0x00000000001c1947 */ /* 0x000ff40003800000 */
[----:B------:R-:W1:Y:S01]  /*13c50*/  S2UR UR7, SR_CTAID.Y ;  /* 0x00000000000779c3 */ /* 0x000e620000002600 */
[----:B------:R-:W-:Y:S01]  /*13c60*/  ULDC UR6, c[0x0][0x2c4] ;  /* 0x0000b10000067ab9 */ /* 0x000fe20000000800 */
[----:B------:R-:W-:Y:S01]  /*13c70*/  PLOP3.LUT P6, PT, PT, PT, PT, 0x80, 0x0 ;  /* 0x000000000000781c */ /* 0x000fe20003fcf070 */
[----:B-1----:R-:W-:-:S04]  /*13c80*/  @!UP0 UIMAD UR13, UR7, UR6, URZ ;  /* 0x00000006070d82a4 */ /* 0x002fc8000f8e023f */
[----:B------:R-:W-:Y:S02]  /*13c90*/  USHF.R.S32.HI UR6, URZ, 0x1f, UR13 ;  /* 0x0000001f3f067899 */ /* 0x000fe4000801140d */
[----:B------:R-:W-:-:S04]  /*13ca0*/  IMAD.U32 R22, RZ, RZ, UR13 ;  /* 0x0000000dff167e24 */ /* 0x000fc8000f8e00ff */
[----:B------:R-:W-:-:S07]  /*13cb0*/  MOV R23, UR6 ;  /* 0x0000000600177c02 */ /* 0x000fce0008000f00 */
.L_x_257:
[----:B------:R-:W-:Y:S01]  /*13cc0*/  ISETP.NE.AND P1, PT, RZ, UR8, PT ;  /* 0x00000008ff007c0c */ /* 0x000fe2000bf25270 */
[----:B------:R-:W-:Y:S01]  /*13cd0*/  FADD.FTZ R25, R6, R25 ;  /* 0x0000001906197221 */ /* 0x000fe20000010000 */
[C---:B------:R-:W-:Y:S01]  /*13ce0*/  IADD3 R18, R14.reuse, 0x20, RZ ;  /* 0x000000200e127810 */ /* 0x040fe20007ffe0ff */
[----:B------:R-:W1:Y:S01]  /*13cf0*/  @P5 MUFU.RCP R3, R27 ;  /* 0x0000001b00035308 */ /* 0x000e620000001000 */
[----:B------:R-:W-:Y:S01]  /*13d00*/  @P0 IADD3 R18, R14, -0x20, RZ ;  /* 0xffffffe00e120810 */ /* 0x000fe20007ffe0ff */
[----:B------:R-:W2:Y:S01]  /*13d10*/  S2R R37, SR_TID.X ;  /* 0x0000000000257919 */ /* 0x000ea20000002100 */
[----:B------:R-:W-:Y:S01]  /*13d20*/  PLOP3.LUT P0, PT, PT, PT, PT, 0x8, 0x0 ;  /* 0x000000000000781c */ /* 0x000fe20003f0e170 */
[----:B------:R-:W3:Y:S01]  /*13d30*/  S2UR UR6, SR_CTAID.X ;  /* 0x00000000000679c3 */ /* 0x000ee20000002500 */
[----:B------:R-:W-:Y:S01]  /*13d40*/  SEL R29, R29, 0xfffffff0, P3 ;  /* 0xfffffff01d1d7807 */ /* 0x000fe20001800000 */
[----:B------:R-:W4:Y:S01]  /*13d50*/  S2R R42, SR_CTAID.Y ;  /* 0x00000000002a7919 */ /* 0x000f220000002600 */
[----:B------:R-:W-:Y:S01]  /*13d60*/  FSETP.NE.FTZ.AND P3, PT, R24, RZ, PT ;  /* 0x000000ff1800720b */ /* 0x000fe20003f75000 */
[----:B------:R-:W-:Y:S01]  /*13d70*/  BSSY B0, `(.L_x_258) ;  /* 0x00000ad000007945 */ /* 0x000fe20003800000 */
[----:B------:R-:W-:-:S02]  /*13d80*/  MOV R4, 0x3f800000 ;  /* 0x3f80000000047802 */ /* 0x000fc40000000f00 */
[----:B------:R-:W-:Y:S01]  /*13d90*/  @!P1 PLOP3.LUT P0, PT, P2, PT, PT, 0x80, 0x0 ;  /* 0x000000000000981c */ /* 0x000fe2000170f070 */
[----:B------:R-:W5:Y:S01]  /*13da0*/  @!P1 LDC R17, c[0x0][0x2c4] ;  /* 0x0000b100ff119b82 */ /* 0x000f620000000800 */
[----:B------:R-:W-:Y:S02]  /*13db0*/  FSETP.NE.FTZ.AND P2, PT, R25, RZ, PT ;  /* 0x000000ff1900720b */ /* 0x000fe40003f55000 */
[----:B------:R-:W-:Y:S01]  /*13dc0*/  MOV R2, 0x3f800000 ;  /* 0x3f80000000027802 */ /* 0x000fe20000000f00 */
[----:B------:R-:W3:Y:S01]  /*13dd0*/  @P4 MUFU.RCP R4, R26 ;  /* 0x0000001a00044308 */ /* 0x000ee20000001000 */
[----:B------:R-:W-:Y:S01]  /*13de0*/  MOV R0, 0x3f800000 ;  /* 0x3f80000000007802 */ /* 0x000fe20000000f00 */
[C---:B-1----:R-:W-:Y:S01]  /*13df0*/  FMUL.FTZ R140, R3.reuse, R140 ;  /* 0x0000008c038c7220 */ /* 0x042fe20000410000 */
[C---:B------:R-:W-:Y:S01]  /*13e00*/  FMUL.FTZ R141, R3.reuse, R141 ;  /* 0x0000008d038d7220 */ /* 0x040fe20000410000 */
[C---:B------:R-:W-:Y:S01]  /*13e10*/  FMUL.FTZ R144, R3.reuse, R144 ;  /* 0x0000009003907220 */ /* 0x040fe20000410000 */
[C---:B------:R-:W-:Y:S01]  /*13e20*/  FMUL.FTZ R145, R3.reuse, R145 ;  /* 0x0000009103917220 */ /* 0x040fe20000410000 */
[C---:B------:R-:W-:Y:S01]  /*13e30*/  FMUL.FTZ R152, R3.reuse, R152 ;  /* 0x0000009803987220 */ /* 0x040fe20000410000 */
[C---:B------:R-:W-:Y:S01]  /*13e40*/  FMUL.FTZ R13, R3.reuse, R153 ;  /* 0x00000099030d7220 */ /* 0x040fe20000410000 */
[----:B------:R-:W1:Y:S01]  /*13e50*/  @P3 MUFU.RCP R0, R24 ;  /* 0x0000001800003308 */ /* 0x000e620000001000 */
[C---:B------:R-:W-:Y:S01]  /*13e60*/  FMUL.FTZ R160, R3.reuse, R160 ;  /* 0x000000a003a07220 */ /* 0x040fe20000410000 */
[----:B------:R-:W-:Y:S01]  /*13e70*/  FMUL.FTZ R9, R3, R161 ;  /* 0x000000a103097220 */ /* 0x000fe20000410000 */
[----:B------:R-:W2:Y:S01]  /*13e80*/  @!P1 LDC R30, c[0x0][0x270] ;  /* 0x00009c00ff1e9b82 */ /* 0x000ea20000000800 */
[----:B------:R-:W-:-:S03]  /*13e90*/  F2FP.BF16.F32.PACK_AB R13, R13, R152 ;  /* 0x000000980d0d723e */ /* 0x000fc600000010ff */
[----:B------:R-:W-:Y:S01]  /*13ea0*/  F2FP.BF16.F32.PACK_AB R9, R9, R160 ;  /* 0x000000a00909723e */ /* 0x000fe200000010ff */
[----:B------:R-:W4:Y:S01]  /*13eb0*/  @P2 MUFU.RCP R2, R25 ;  /* 0x0000001900022308 */ /* 0x000f220000001000 */
        /* <DEDUP_REMOVED lines=25> */
[----:B-----5:R-:W2:Y:S01]  /*14050*/  @P0 LDC R17, c[0x0][0x2e4] ;  /* 0x0000b900ff110b82 */ /* 0x020ea20000000800 */
[----:B------:R-:W-:-:S02]  /*14060*/  F2FP.BF16.F32.PACK_AB R0, R143, R142 ;  /* 0x0000008e8f00723e */ /* 0x000fc400000010ff */
[----:B------:R-:W-:Y:S01]  /*14070*/  F2FP.BF16.F32.PACK_AB R4, R145, R144 ;  /* 0x000000909104723e */ /* 0x000fe200000010ff */
[----:B------:R1:W-:Y:S01]  /*14080*/  STS [R14], R2 ;  /* 0x000000020e007388 */ /* 0x0003e20000000800 */
[----:B------:R-:W-:Y:S02]  /*14090*/  F2FP.BF16.F32.PACK_AB R3, R3, R146 ;  /* 0x000000920303723e */ /* 0x000fe400000010ff */
[----:B------:R-:W-:Y:S01]  /*140a0*/  F2FP.BF16.F32.PACK_AB R6, R6, R136 ;  /* 0x000000880606723e */ /* 0x000fe200000010ff */
[----:B------:R3:W-:Y:S01]  /*140b0*/  STS [R14+0x200], R0 ;  /* 0x000200000e007388 */ /* 0x0007e20000000800 */
[----:B------:R-:W-:Y:S01]  /*140c0*/  F2FP.BF16.F32.PACK_AB R5, R139, R5 ;  /* 0x000000058b05723e */ /* 0x000fe200000010ff */
[----:B------:R-:W4:Y:S01]  /*140d0*/  @P1 LDC.64 R20, c[0x0][0x2c0] ;  /* 0x0000b000ff141b82 */ /* 0x000f220000000a00 */
[----:B------:R-:W-:Y:S02]  /*140e0*/  F2FP.BF16.F32.PACK_AB R16, R16, R148 ;  /* 0x000000941010723e */ /* 0x000fe400000010ff */
[----:B------:R-:W-:-:S02]  /*140f0*/  F2FP.BF16.F32.PACK_AB R15, R151, R15 ;  /* 0x0000000f970f723e */ /* 0x000fc400000010ff */
[----:B------:R-:W-:Y:S02]  /*14100*/  F2FP.BF16.F32.PACK_AB R12, R12, R154 ;  /* 0x0000009a0c0c723e */ /* 0x000fe400000010ff */
[----:B------:R-:W-:Y:S02]  /*14110*/  F2FP.BF16.F32.PACK_AB R8, R8, R162 ;  /* 0x000000a20808723e */ /* 0x000fe400000010ff */
[----:B------:R-:W-:Y:S02]  /*14120*/  F2FP.BF16.F32.PACK_AB R11, R11, R156 ;  /* 0x0000009c0b0b723e */ /* 0x000fe400000010ff */
[----:B------:R-:W-:Y:S02]  /*14130*/  F2FP.BF16.F32.PACK_AB R10, R159, R10 ;  /* 0x0000000a9f0a723e */ /* 0x000fe400000010ff */
[----:B------:R-:W-:Y:S02]  /*14140*/  F2FP.BF16.F32.PACK_AB R7, R7, R164 ;  /* 0x000000a40707723e */ /* 0x000fe400000010ff */
[----:B------:R-:W-:-:S02]  /*14150*/  F2FP.BF16.F32.PACK_AB R19, R167, R19 ;  /* 0x00000013a713723e */ /* 0x000fc400000010ff */
[----:B-1----:R-:W-:Y:S02]  /*14160*/  IADD3 R2, R14, R29, RZ ;  /* 0x0000001d0e027210 */ /* 0x002fe40007ffe0ff */
[----:B---3--:R-:W-:-:S03]  /*14170*/  IADD3 R0, R29, R18, RZ ;  /* 0x000000121d007210 */ /* 0x008fc60007ffe0ff */
[----:B------:R1:W-:Y:S04]  /*14180*/  STS [R2], R4 ;  /* 0x0000000402007388 */ /* 0x0003e80000000800 */
[----:B------:R3:W-:Y:S04]  /*14190*/  STS [R2+0x200], R3 ;  /* 0x0002000302007388 */ /* 0x0007e80000000800 */
[----:B------:R5:W-:Y:S04]  /*141a0*/  STS [R14+0x1000], R6 ;  /* 0x001000060e007388 */ /* 0x000be80000000800 */
[----:B------:R-:W-:Y:S04]  /*141b0*/  STS [R14+0x1200], R5 ;  /* 0x001200050e007388 */ /* 0x000fe80000000800 */
[----:B------:R-:W-:Y:S04]  /*141c0*/  STS [R2+0x1000], R16 ;  /* 0x0010001002007388 */ /* 0x000fe80000000800 */
[----:B------:R4:W-:Y:S04]  /*141d0*/  STS [R2+0x1200], R15 ;  /* 0x0012000f02007388 */ /* 0x0009e80000000800 */
[----:B------:R4:W-:Y:S01]  /*141e0*/  STS [R18], R13 ;  /* 0x0000000d12007388 */ /* 0x0009e20000000800 */
[----:B-1----:R1:W1:Y:S03]  /*141f0*/  @P5 MUFU.LG2 R4, R27 ;  /* 0x0000001b00045308 */ /* 0x0022660000000c00 */
[----:B------:R4:W-:Y:S01]  /*14200*/  STS [R18+0x200], R12 ;  /* 0x0002000c12007388 */ /* 0x0009e20000000800 */
[----:B---3--:R-:W-:Y:S01]  /*14210*/  @P1 MOV R3, 0x1 ;  /* 0x0000000100031802 */ /* 0x008fe20000000f00 */
[----:B--2---:R-:W-:-:S02]  /*14220*/  @!P1 IMAD R3, R17, R30, RZ ;  /* 0x0000001e11039224 */ /* 0x004fc400078e02ff */
[----:B------:R2:W-:Y:S01]  /*14230*/  STS [R0], R9 ;  /* 0x0000000900007388 */ /* 0x0005e20000000800 */
[----:B-----5:R-:W3:Y:S01]  /*14240*/  @P1 LDC R6, c[0x0][0x2c0] ;  /* 0x0000b000ff061b82 */ /* 0x020ee20000000800 */
[----:B------:R-:W-:Y:S02]  /*14250*/  IMAD R3, R42, R3, RZ ;  /* 0x000000032a037224 */ /* 0x000fe400078e02ff */
[----:B------:R-:W-:Y:S03]  /*14260*/  STS [R0+0x200], R8 ;  /* 0x0002000800007388 */ /* 0x000fe60000000800 */
[----:B------:R-:W-:Y:S01]  /*14270*/  SEL R3, R3, RZ, !P6 ;  /* 0x000000ff03037207 */ /* 0x000fe20007000000 */
[----:B------:R5:W-:Y:S01]  /*14280*/  STS [R18+0x1000], R11 ;  /* 0x0010000b12007388 */ /* 0x000be20000000800 */
[----:B-1----:R-:W-:Y:S01]  /*14290*/  SHF.R.S32.HI R27, RZ, 0x1f, R37 ;  /* 0x0000001fff1b7819 */ /* 0x002fe20000011425 */
[----:B------:R-:W-:-:S02]  /*142a0*/  @P5 FMUL.FTZ R4, R4, 0.69314718246459960938 ;  /* 0x3f31721804045820 */ /* 0x000fc40000410000 */
[----:B------:R-:W-:Y:S01]  /*142b0*/  STS [R18+0x1200], R10 ;  /* 0x0012000a12007388 */ /* 0x000fe20000000800 */
[----:B----4-:R-:W-:Y:S01]  /*142c0*/  @P1 IMAD R2, R21, R20, RZ ;  /* 0x0000001415021224 */ /* 0x010fe200078e02ff */
[----:B------:R-:W-:Y:S02]  /*142d0*/  LEA.HI R27, R27, R37, RZ, 0x2 ;  /* 0x000000251b1b7211 */ /* 0x000fe400078f10ff */
[----:B------:R1:W-:Y:S01]  /*142e0*/  STS [R0+0x1000], R7 ;  /* 0x0010000700007388 */ /* 0x0003e20000000800 */
[----:B------:R-:W4:Y:S01]  /*142f0*/  @P3 LDC R13, c[0x0][0x2e8] ;  /* 0x0000ba00ff0d3b82 */ /* 0x000f220000000800 */
[----:B------:R-:W-:Y:S02]  /*14300*/  @!P1 MOV R2, R17 ;  /* 0x0000001100029202 */ /* 0x000fe40000000f00 */
[----:B------:R1:W-:Y:S01]  /*14310*/  STS [R0+0x1200], R19 ;  /* 0x0012001300007388 */ /* 0x0003e20000000800 */
[----:B------:R-:W-:Y:S02]  /*14320*/  MOV R20, 0x7f800000 ;  /* 0x7f80000000147802 */ /* 0x000fe40000000f00 */
[----:B------:R-:W-:Y:S01]  /*14330*/  MOV R21, 0x7f800000 ;  /* 0x7f80000000157802 */ /* 0x000fe20000000f00 */
[----:B------:R-:W3:Y:S01]  /*14340*/  S2R R29, SR_CTAID.Z ;  /* 0x00000000001d7919 */ /* 0x000ee20000002700 */
[----:B------:R-:W4:Y:S01]  /*14350*/  @P2 LDC R12, c[0x0][0x2e8] ;  /* 0x0000ba00ff0c2b82 */ /* 0x000f220000000800 */
[----:B--2---:R-:W2:Y:S01]  /*14360*/  @P4 MUFU.LG2 R9, R26 ;  /* 0x0000001a00094308 */ /* 0x004ea20000000c00 */
[----:B------:R-:W-:-:S06]  /*14370*/  @!P1 MOV R6, 0x1 ;  /* 0x0000000100069802 */ /* 0x000fcc0000000f00 */
[----:B-----5:R-:W5:Y:S01]  /*14380*/  @P4 LDC R11, c[0x0][0x2e8] ;  /* 0x0000ba00ff0b4b82 */ /* 0x020f620000000800 */
[----:B------:R3:W-:Y:S07]  /*14390*/  @P2 MUFU.LG2 R8, R25 ;  /* 0x0000001900082308 */ /* 0x0007ee0000000c00 */
[----:B-1----:R-:W1:Y:S01]  /*143a0*/  @P5 LDC R7, c[0x0][0x2e8] ;  /* 0x0000ba00ff075b82 */ /* 0x002e620000000800 */
[----:B------:R4:W1:Y:S01]  /*143b0*/  @P3 MUFU.LG2 R10, R24 ;  /* 0x00000018000a3308 */ /* 0x0008620000000c00 */
[----:B------:R-:W-:-:S06]  /*143c0*/  LOP3.LUT R0, R32, 0xffffffe0, RZ, 0xc0, !PT ;  /* 0xffffffe020007812 */ /* 0x000fcc00078ec0ff */
[----:B------:R-:W-:Y:S01]  /*143d0*/  BAR.SYNC.DEFER_BLOCKING 0x0 ;  /* 0x0000000000007b1d */ /* 0x000fe20000010000 */
[----:B------:R-:W-:Y:S02]  /*143e0*/  IADD3 R5, -R0, R36, RZ ;  /* 0x0000002400057210 */ /* 0x000fe40007ffe1ff */
[----:B------:R-:W-:Y:S02]  /*143f0*/  LOP3.LUT R0, R27, 0xfffffffc, RZ, 0xc0, !PT ;  /* 0xfffffffc1b007812 */ /* 0x000fe400078ec0ff */
[----:B------:R-:W-:Y:S01]  /*14400*/  LOP3.LUT P0, RZ, R5, 0x3, RZ, 0xc0, !PT ;  /* 0x0000000305ff7812 */ /* 0x000fe2000780c0ff */
[----:B--2---:R-:W-:Y:S01]  /*14410*/  @P4 FMUL.FTZ R5, R9, 0.69314718246459960938 ;  /* 0x3f31721809054820 */ /* 0x004fe20000410000 */
[----:B------:R-:W-:Y:S01]  /*14420*/  IADD3 R26, -R0, R37, RZ ;  /* 0x00000025001a7210 */ /* 0x000fe20007ffe1ff */
[----:B---3--:R-:W-:Y:S01]  /*14430*/  IMAD R0, R6, UR6, RZ ;  /* 0x0000000606007c24 */ /* 0x008fe2000f8e02ff */
[----:B------:R-:W-:Y:S01]  /*14440*/  MOV R25, 0x7f800000 ;  /* 0x7f80000000197802 */ /* 0x000fe20000000f00 */
[----:B------:R-:W-:Y:S01]  /*14450*/  IMAD R2, R29, R2, R3 ;  /* 0x000000021d027224 */ /* 0x000fe200078e0203 */
[----:B----4-:R-:W-:Y:S01]  /*14460*/  MOV R24, 0x7f800000 ;  /* 0x7f80000000187802 */ /* 0x010fe20000000f00 */
[----:B-----5:R-:W-:Y:S01]  /*14470*/  @P4 FFMA.FTZ R24, R40, R11, R5 ;  /* 0x0000000b28184223 */ /* 0x020fe20000010005 */
[----:B------:R-:W-:Y:S01]  /*14480*/  SHF.L.U32 R0, R0, 0x7, RZ ;  /* 0x0000000700007819 */ /* 0x000fe200000006ff */
[----:B-1----:R-:W-:Y:S01]  /*14490*/  @P5 FFMA.FTZ R25, R41, R7, R4 ;  /* 0x0000000729195223 */ /* 0x002fe20000010004 */
[----:B------:R-:W-:-:S02]  /*144a0*/  @P3 FMUL.FTZ R7, R10, 0.69314718246459960938 ;  /* 0x3f3172180a073820 */ /* 0x000fc40000410000 */
[----:B------:R-:W-:Y:S01]  /*144b0*/  IADD3 R10, P5, P1, R0, R22, R2 ;  /* 0x00000016000a7210 */ /* 0x000fe200079be002 */
[----:B------:R-:W-:Y:S01]  /*144c0*/  @P2 FMUL.FTZ R4, R8, 0.69314718246459960938 ;  /* 0x3f31721808042820 */ /* 0x000fe20000410000 */
[----:B------:R-:W-:Y:S01]  /*144d0*/  SHF.R.S32.HI R3, RZ, 0x1f, R0 ;  /* 0x0000001fff037819 */ /* 0x000fe20000011400 */
[----:B------:R1:W2:Y:S01]  /*144e0*/  LDS.128 R32, [R204+0x1800] ;  /* 0x00180000cc207984 */ /* 0x0002a20000000c00 */
[----:B------:R-:W-:Y:S01]  /*144f0*/  SHF.R.S32.HI R2, RZ, 0x1f, R2 ;  /* 0x0000001fff027819 */ /* 0x000fe20000011402 */
[----:B------:R-:W-:Y:S01]  /*14500*/  @P3 FFMA.FTZ R20, R39, R13, R7 ;  /* 0x0000000d27143223 */ /* 0x000fe20000010007 */
[----:B------:R-:W-:Y:S02]  /*14510*/  @P2 FFMA.FTZ R21, R38, R12, R4 ;  /* 0x0000000c26152223 */ /* 0x000fe40000010004 */
[----:B------:R-:W-:Y:S01]  /*14520*/  IADD3.X R9, R3, R23, R2, P5, P1 ;  /* 0x0000001703097210 */ /* 0x000fe20002fe2402 */
[----:B------:R-:W-:Y:S06]  /*14530*/  @P0 BRA `(.L_x_259) ;  /* 0x0000000000c00947 */ /* 0x000fec0003800000 */
[----:B------:R-:W3:Y:S01]  /*14540*/  S2R R3, SR_TID.X ;  /* 0x0000000000037919 */ /* 0x000ee20000002100 */
[----:B------:R-:W-:-:S04]  /*14550*/  SHF.R.S32.HI R2, RZ, 0x1f, R28 ;  /* 0x0000001fff027819 */ /* 0x000fc8000001141c */
[----:B------:R-:W-:-:S04]  /*14560*/  LEA.HI R2, R2, R28, RZ, 0x2 ;  /* 0x0000001c02027211 */ /* 0x000fc800078f10ff */
[----:B------:R-:W-:-:S05]  /*14570*/  LOP3.LUT R2, R2, 0xffffffc, RZ, 0xc0, !PT ;  /* 0x0ffffffc02027812 */ /* 0x000fca00078ec0ff */
[----:B------:R-:W-:Y:S01]  /*14580*/  IMAD.IADD R2, R28, 0x1, -R2 ;  /* 0x000000011c027824 */ /* 0x000fe200078e0a02 */
[----:B---3--:R-:W-:-:S04]  /*14590*/  SHF.R.S32.HI R0, RZ, 0x1f, R3 ;  /* 0x0000001fff007819 */ /* 0x008fc80000011403 */
[----:B------:R-:W-:-:S04]  /*145a0*/  LEA.HI R0, R0, R3, RZ, 0x5 ;  /* 0x0000000300007211 */ /* 0x000fc800078f28ff */
[----:B------:R-:W-:-:S05]  /*145b0*/  LOP3.LUT R0, R0, 0xffffffe0, RZ, 0xc0, !PT ;  /* 0xffffffe000007812 */ /* 0x000fca00078ec0ff */
[----:B------:R-:W-:-:S05]  /*145c0*/  IMAD.IADD R0, R3, 0x1, -R0 ;  /* 0x0000000103007824 */ /* 0x000fca00078e0a00 */
[----:B------:R-:W-:-:S04]  /*145d0*/  SHF.R.S32.HI R3, RZ, 0x1f, R0 ;  /* 0x0000001fff037819 */ /* 0x000fc80000011400 */
[----:B------:R-:W-:-:S04]  /*145e0*/  LEA.HI R0, R3, R0, RZ, 0x2 ;  /* 0x0000000003007211 */ /* 0x000fc800078f10ff */
[----:B------:R-:W-:-:S05]  /*145f0*/  SHF.R.S32.HI R0, RZ, 0x2, R0 ;  /* 0x00000002ff007819 */ /* 0x000fca0000011400 */
[----:B------:R-:W-:-:S04]  /*14600*/  IMAD R0, R2, 0x10, R0 ;  /* 0x0000001002007824 */ /* 0x000fc800078e0200 */
[C---:B------:R-:W-:Y:S01]  /*14610*/  VIADD R2, R0.reuse, 0x8 ;  /* 0x0000000800027836 */ /* 0x040fe20000000000 */
[C---:B------:R-:W-:Y:S01]  /*14620*/  ISETP.GE.AND P6, PT, R0.reuse, UR5, PT ;  /* 0x0000000500007c0c */ /* 0x040fe2000bfc6270 */
[C---:B------:R-:W-:Y:S02]  /*14630*/  VIADD R3, R0.reuse, 0x40 ;  /* 0x0000004000037836 */ /* 0x040fe40000000000 */
[----:B------:R-:W-:Y:S01]  /*14640*/  VIADD R5, R0, 0x48 ;  /* 0x0000004800057836 */ /* 0x000fe20000000000 */
[----:B------:R-:W-:Y:S02]  /*14650*/  ISETP.GE.AND P5, PT, R2, UR5, PT ;  /* 0x0000000502007c0c */ /* 0x000fe4000bfa6270 */
[----:B------:R-:W-:Y:S02]  /*14660*/  ISETP.GE.AND P4, PT, R3, UR5, PT ;  /* 0x0000000503007c0c */ /* 0x000fe4000bf86270 */
[----:B------:R-:W-:-:S05]  /*14670*/  ISETP.GE.AND P3, PT, R5, UR5, PT ;  /* 0x0000000505007c0c */ /* 0x000fca000bf66270 */
[----:B------:R-:W3:Y:S01]  /*14680*/  @!P6 LDC.64 R12, c[0x0][0x2b0] ;  /* 0x0000ac00ff0ceb82 */ /* 0x000ee20000000a00 */
[----:B------:R-:W-:-:S03]  /*14690*/  @!P6 IMAD R4, R0, R6, RZ ;  /* 0x000000060004e224 */ /* 0x000fc600078e02ff */
[-C--:B------:R-:W-:Y:S02]  /*146a0*/  @!P5 IMAD R2, R2, R6.reuse, RZ ;  /* 0x000000060202d224 */ /* 0x080fe400078e02ff */
[----:B------:R-:W-:Y:S01]  /*146b0*/  @!P4 IMAD R0, R3, R6, RZ ;  /* 0x000000060300c224 */ /* 0x000fe200078e02ff */
[----:B------:R-:W-:Y:S01]  /*146c0*/  @!P6 IADD3 R7, P0, R4, R10, RZ ;  /* 0x0000000a0407e210 */ /* 0x000fe20007f1e0ff */
[----:B------:R-:W4:Y:S01]  /*146d0*/  @!P5 LDC.64 R14, c[0x0][0x2b0] ;  /* 0x0000ac00ff0edb82 */ /* 0x000f220000000a00 */
[----:B------:R-:W-:Y:S01]  /*146e0*/  @!P3 IMAD R5, R5, R6, RZ ;  /* 0x000000060505b224 */ /* 0x000fe200078e02ff */
[-C--:B------:R-:W-:Y:S02]  /*146f0*/  @!P5 IADD3 R3, P2, R2, R10.reuse, RZ ;  /* 0x0000000a0203d210 */ /* 0x080fe40007f5e0ff */
[----:B------:R-:W-:Y:S02]  /*14700*/  @!P4 IADD3 R11, P1, R0, R10, RZ ;  /* 0x0000000a000bc210 */ /* 0x000fe40007f3e0ff */
[----:B------:R-:W-:-:S02]  /*14710*/  @!P6 LEA.HI.X.SX32 R4, R4, R9, 0x1, P0 ;  /* 0x000000090404e211 */ /* 0x000fc400000f0eff */
[----:B------:R-:W5:Y:S01]  /*14720*/  @!P4 LDC.64 R16, c[0x0][0x2b0] ;  /* 0x0000ac00ff10cb82 */ /* 0x000f620000000a00 */
[----:B------:R-:W-:Y:S02]  /*14730*/  @!P5 LEA.HI.X.SX32 R2, R2, R9, 0x1, P2 ;  /* 0x000000090202d211 */ /* 0x000fe400010f0eff */
[----:B------:R-:W-:-:S05]  /*14740*/  @!P3 IADD3 R10, P0, R5, R10, RZ ;  /* 0x0000000a050ab210 */ /* 0x000fca0007f1e0ff */
[----:B------:R-:W1:Y:S01]  /*14750*/  @!P3 LDC.64 R18, c[0x0][0x2b0] ;  /* 0x0000ac00ff12bb82 */ /* 0x000e620000000a00 */
[----:B---3--:R-:W-:Y:S02]  /*14760*/  @!P6 LEA R8, P2, R7, R12, 0x2 ;  /* 0x0000000c0708e211 */ /* 0x008fe400078410ff */
[-C--:B------:R-:W-:Y:S02]  /*14770*/  @!P4 LEA.HI.X.SX32 R12, R0, R9.reuse, 0x1, P1 ;  /* 0x00000009000cc211 */ /* 0x080fe400008f0eff */
[----:B------:R-:W-:Y:S02]  /*14780*/  @!P3 LEA.HI.X.SX32 R0, R5, R9, 0x1, P0 ;  /* 0x000000090500b211 */ /* 0x000fe400000f0eff */
[----:B------:R-:W-:Y:S02]  /*14790*/  @!P6 LEA.HI.X R9, R7, R13, R4, 0x2, P2 ;  /* 0x0000000d0709e211 */ /* 0x000fe400010f1404 */
[----:B----4-:R-:W-:-:S03]  /*147a0*/  @!P5 LEA R6, P1, R3, R14, 0x2 ;  /* 0x0000000e0306d211 */ /* 0x010fc600078210ff */
[----:B------:R3:W-:Y:S01]  /*147b0*/  @!P6 STG.E desc[UR22][R8.64], R25 ;  /* 0x000000190800e986 */ /* 0x0007e2000c101916 */
[----:B------:R-:W-:Y:S02]  /*147c0*/  @!P5 LEA.HI.X R7, R3, R15, R2, 0x2, P1 ;  /* 0x0000000f0307d211 */ /* 0x000fe400008f1402 */
[----:B-----5:R-:W-:-:S03]  /*147d0*/  @!P4 LEA R4, P1, R11, R16, 0x2 ;  /* 0x000000100b04c211 */ /* 0x020fc600078210ff */
[----:B------:R3:W-:Y:S01]  /*147e0*/  @!P5 STG.E desc[UR22][R6.64], R24 ;  /* 0x000000180600d986 */ /* 0x0007e2000c101916 */
[----:B------:R-:W-:Y:S02]  /*147f0*/  @!P4 LEA.HI.X R5, R11, R17, R12, 0x2, P1 ;  /* 0x000000110b05c211 */ /* 0x000fe400008f140c */
[----:B-1----:R-:W-:-:S03]  /*14800*/  @!P3 LEA R2, P0, R10, R18, 0x2 ;  /* 0x000000120a02b211 */ /* 0x002fc600078010ff */
[----:B------:R3:W-:Y:S01]  /*14810*/  @!P4 STG.E desc[UR22][R4.64], R20 ;  /* 0x000000140400c986 */ /* 0x0007e2000c101916 */
[----:B------:R-:W-:-:S05]  /*14820*/  @!P3 LEA.HI.X R3, R10, R19, R0, 0x2, P0 ;  /* 0x000000130a03b211 */ /* 0x000fca00000f1400 */
[----:B------:R3:W-:Y:S04]  /*14830*/  @!P3 STG.E desc[UR22][R2.64], R21 ;  /* 0x000000150200b986 */ /* 0x0007e8000c101916 */
.L_x_259:
[----:B------:R-:W-:Y:S05]  /*14840*/  BSYNC B0 ;  /* 0x0000000000007941 */ /* 0x000fea0003800000 */
.L_x_258:
[----:B------:R4:W1:Y:S01]  /*14850*/  LDS.128 R12, [R204] ;  /* 0x00000000cc0c7984 */ /* 0x0008620000000c00 */
[----:B---3--:R-:W-:Y:S01]  /*14860*/  SHF.R.S32.HI R2, RZ, 0x2, R27 ;  /* 0x00000002ff027819 */ /* 0x008fe2000001141b */
[----:B------:R-:W-:Y:S01]  /*14870*/  IMAD.SHL.U32 R3, R26, 0x8, RZ ;  /* 0x000000081a037824 */ /* 0x000fe200078e00ff */
[----:B------:R-:W-:Y:S01]  /*14880*/  UIMAD UR15, UR6, -0x80, UR15 ;  /* 0xffffff80060f78a4 */ /* 0x000fe2000f8e020f */
[----:B------:R-:W-:Y:S01]  /*14890*/  SHF.R.S32.HI R7, RZ, 0x1f, R29 ;  /* 0x0000001fff077819 */ /* 0x000fe2000001141d */
[----:B------:R-:W-:Y:S01]  /*148a0*/  BSSY B0, `(.L_x_260) ;  /* 0x0000020000007945 */ /* 0x000fe20003800000 */
[----:B------:R-:W-:Y:S01]  /*148b0*/  ULDC UR6, c[0x0][0x2d0] ;  /* 0x0000b40000067ab9 */ /* 0x000fe20000000800 */
[C---:B------:R-:W-:Y:S01]  /*148c0*/  VIADD R0, R2.reuse, 0x20 ;  /* 0x0000002002007836 */ /* 0x040fe20000000000 */
[----:B------:R-:W-:Y:S01]  /*148d0*/  ISETP.GE.AND P0, PT, R3, UR6, PT ;  /* 0x0000000603007c0c */ /* 0x000fe2000bf06270 */
[----:B------:R-:W-:Y:S01]  /*148e0*/  VIADD R5, R2, 0x40 ;  /* 0x0000004002057836 */ /* 0x000fe20000000000 */
[----:B------:R-:W-:Y:S01]  /*148f0*/  SHF.R.S32.HI R6, RZ, 0x1f, R3 ;  /* 0x0000001fff067819 */ /* 0x000fe20000011403 */
[----:B------:R-:W-:Y:S01]  /*14900*/  ULDC.64 UR6, c[0x0][0x2a0] ;  /* 0x0000a80000067ab9 */ /* 0x000fe20000000a00 */
[----:B------:R-:W-:-:S02]  /*14910*/  ISETP.GE.OR P4, PT, R31, UR15, P0 ;  /* 0x0000000f1f007c0c */ /* 0x000fc40008786670 */
[----:B------:R-:W-:Y:S01]  /*14920*/  ISETP.GE.OR P3, PT, R0, UR5, P0 ;  /* 0x0000000500007c0c */ /* 0x000fe20008766670 */
[----:B------:R-:W-:Y:S01]  /*14930*/  VIADD R0, R2, 0x60 ;  /* 0x0000006002007836 */ /* 0x000fe20000000000 */
[----:B------:R-:W-:Y:S02]  /*14940*/  IADD3 R4, P1, R3, UR10, RZ ;  /* 0x0000000a03047c10 */ /* 0x000fe4000ff3e0ff */
[----:B------:R-:W-:Y:S02]  /*14950*/  ISETP.GE.OR P2, PT, R5, UR5, P0 ;  /* 0x0000000505007c0c */ /* 0x000fe40008746670 */
[----:B------:R-:W-:Y:S01]  /*14960*/  IADD3.X R5, R6, UR4, RZ, P1, !PT ;  /* 0x0000000406057c10 */ /* 0x000fe20008ffe4ff */
[----:B------:R-:W-:Y:S01]  /*14970*/  IMAD.U32 R6, RZ, RZ, UR14 ;  /* 0x0000000eff067e24 */ /* 0x000fe2000f8e00ff */
[----:B------:R-:W-:Y:S01]  /*14980*/  ISETP.GE.OR P0, PT, R0, UR5, P0 ;  /* 0x0000000500007c0c */ /* 0x000fe20008706670 */
[----:B------:R-:W-:Y:S01]  /*14990*/  IMAD R0, R7, UR6, RZ ;  /* 0x0000000607007c24 */ /* 0x000fe2000f8e02ff */
[----:B------:R-:W-:Y:S01]  /*149a0*/  SHF.R.S32.HI R3, RZ, 0x1f, R2 ;  /* 0x0000001fff037819 */ /* 0x000fe20000011402 */
[----:B------:R-:W-:-:S04]  /*149b0*/  IMAD.WIDE.U32 R8, R29, UR6, R4 ;  /* 0x000000061d087c25 */ /* 0x000fc8000f8e0004 */
[----:B------:R-:W-:Y:S02]  /*149c0*/  IMAD R0, R29, UR7, R0 ;  /* 0x000000071d007c24 */ /* 0x000fe4000f8e0200 */
[----:B------:R-:W-:-:S04]  /*149d0*/  IMAD.WIDE R2, R6, 0x80, R2 ;  /* 0x0000008006027825 */ /* 0x000fc800078e0202 */
[----:B------:R-:W-:Y:S01]  /*149e0*/  IMAD.IADD R5, R0, 0x1, R9 ;  /* 0x0000000100057824 */ /* 0x000fe200078e0209 */
[----:B----4-:R-:W-:Y:S06]  /*149f0*/  @P4 BRA `(.L_x_261) ;  /* 0x0000000000284947 */ /* 0x010fec0003800000 */
        /* <DEDUP_REMOVED lines=9> */
[----:B-1----:R3:W-:Y:S02]  /*14a90*/  STG.E.128 desc[UR22][R10.64], R12 ;  /* 0x0000000c0a007986 */ /* 0x0027e4000c101d16 */
.L_x_261:
[----:B------:R-:W-:Y:S05]  /*14aa0*/  BSYNC B0 ;  /* 0x0000000000007941 */ /* 0x000fea0003800000 */
.L_x_260:
[----:B-1-3--:R1:W3:Y:S01]  /*14ab0*/  LDS.128 R12, [R204+0x800] ;  /* 0x00080000cc0c7984 */ /* 0x00a2e20000000c00 */
        /* <DEDUP_REMOVED lines=15> */
.L_x_263:
[----:B------:R-:W-:Y:S05]  /*14bb0*/  BSYNC B0 ;  /* 0x0000000000007941 */ /* 0x000fea0003800000 */
.L_x_262:
[----:B-1----:R-:W1:Y:S01]  /*14bc0*/  LDS.128 R204, [R204+0x1000] ;  /* 0x00100000cccc7984 */ /* 0x002e620000000c00 */
[----:B------:R-:W-:Y:S04]  /*14bd0*/  BSSY B0, `(.L_x_264) ;  /* 0x000000f000007945 */ /* 0x000fe80003800000 */
[----:B------:R-:W-:Y:S05]  /*14be0*/  @P2 BRA `(.L_x_265) ;  /* 0x0000000000342947 */ /* 0x000fea0003800000 */
[----:B------:R-:W-:Y:S01]  /*14bf0*/  IADD3 R0, P1, R2, 0x40, RZ ;  /* 0x0000004002007810 */ /* 0x000fe20007f3e0ff */
[----:B------:R-:W-:Y:S01]  /*14c00*/  ULDC.64 UR6, c[0x0][0x298] ;  /* 0x0000a60000067ab9 */ /* 0x000fe20000000a00 */
[----:B------:R-:W-:-:S03]  /*14c10*/  MOV R7, R5 ;  /* 0x0000000500077202 */ /* 0x000fc60000000f00 */
[----:B------:R-:W-:-:S04]  /*14c20*/  IMAD.X R6, RZ, RZ, R3, P1 ;  /* 0x000000ffff067224 */ /* 0x000fc800008e0603 */
[----:B----4-:R-:W-:Y:S02]  /*14c30*/  IMAD R10, R6, UR6, RZ ;  /* 0x00000006060a7c24 */ /* 0x010fe4000f8e02ff */
[----:B------:R-:W-:-:S04]  /*14c40*/  IMAD.MOV.U32 R6, RZ, RZ, R8 ;  /* 0x000000ffff067224 */ /* 0x000fc800078e0008 */
[----:B------:R-:W-:-:S04]  /*14c50*/  IMAD.WIDE.U32 R6, R0, UR6, R6 ;  /* 0x0000000600067c25 */ /* 0x000fc8000f8e0006 */
[----:B------:R-:W-:Y:S01]  /*14c60*/  IMAD R0, R0, UR7, R10 ;  /* 0x0000000700007c24 */ /* 0x000fe2000f8e020a */
[----:B------:R-:W-:Y:S02]  /*14c70*/  ULDC.64 UR6, c[0x0][0x280] ;  /* 0x0000a00000067ab9 */ /* 0x000fe40000000a00 */
[----:B------:R-:W-:Y:S02]  /*14c80*/  LEA R10, P1, R6, UR6, 0x1 ;  /* 0x00000006060a7c11 */ /* 0x000fe4000f8208ff */
[----:B------:R-:W-:-:S04]  /*14c90*/  IADD3 R0, R0, R7, RZ ;  /* 0x0000000700007210 */ /* 0x000fc80007ffe0ff */
[----:B------:R-:W-:-:S05]  /*14ca0*/  LEA.HI.X R11, R6, UR7, R0, 0x1, P1 ;  /* 0x00000007060b7c11 */ /* 0x000fca00088f0c00 */
[----:B-1----:R1:W-:Y:S02]  /*14cb0*/  STG.E.128 desc[UR22][R10.64], R204 ;  /* 0x000000cc0a007986 */ /* 0x0023e4000c101d16 */
.L_x_265:
[----:B------:R-:W-:Y:S05]  /*14cc0*/  BSYNC B0 ;  /* 0x0000000000007941 */ /* 0x000fea0003800000 */
.L_x_264:
        /* <DEDUP_REMOVED lines=13> */
[----:B--2---:R-:W-:Y:S01]  /*14da0*/  STG.E.128 desc[UR22][R2.64], R32 ;  /* 0x0000002002007986 */ /* 0x004fe2000c101d16 */
[----:B------:R-:W-:Y:S05]  /*14db0*/  EXIT ;  /* 0x000000000000794d */ /* 0x000fea0003800000 */
.L_x_266:
        /* <DEDUP_REMOVED lines=12> */
.L_x_1309:


//--------------------- .text._ZN5flash16flash_fwd_kernelI23Flash_fwd_kernel_traitsILi32ELi128ELi128ELi4ELb0ELb0EN7cutlass10bfloat16_tE19Flash_kernel_traitsILi32ELi128ELi128ELi4ES3_EELb0ELb0ELb1ELb1ELb0ELb0ELb0ELb0EEEvNS_16Flash_fwd_paramsE --------------------------
	.section	.text._ZN5flash16flash_fwd_kernelI23Flash_fwd_kernel_traitsILi32ELi128ELi128ELi4ELb0ELb0EN7cutlass10bfloat16_tE19Flash_kernel_traitsILi32ELi128ELi128ELi4ES3_EELb0ELb0ELb1ELb1ELb0ELb0ELb0ELb0EEEvNS_16Flash_fwd_paramsE,"ax",@progbits
	.align	128
        .global         _ZN5flash16flash_fwd_kernelI23Flash_fwd_kernel_traitsILi32ELi128ELi128ELi4ELb0ELb0EN7cutlass10bfloat16_tE19Flash_kernel_traitsILi32ELi128ELi128ELi4ES3_EELb0ELb0ELb1ELb1ELb0ELb0ELb0ELb0EEEvNS_16Flash_fwd_paramsE
        .type           _ZN5flash16flash_fwd_kernelI23Flash_fwd_kernel_traitsILi32ELi128ELi128ELi4ELb0ELb0EN7cutlass10bfloat16_tE19Flash_kernel_traitsILi32ELi128ELi128ELi4ES3_EELb0ELb0ELb1ELb1ELb0ELb0ELb0ELb0EEEvNS_16Flash_fwd_paramsE,@function
        .size           _ZN5flash16flash_fwd_kernelI23Flash_fwd_kernel_traitsILi32ELi128ELi128ELi4ELb0ELb0EN7cutlass10bfloat16_tE19Flash_kernel_traitsILi32ELi128ELi128ELi4ES3_EELb0ELb0ELb1ELb1ELb0ELb0ELb0ELb0EEEvNS_16Flash_fwd_paramsE,(.L_x_1310 - _ZN5flash16flash_fwd_kernelI23Flash_fwd_kernel_traitsILi32ELi128ELi128ELi4ELb0ELb0EN7cutlass10bfloat16_tE19Flash_kernel_traitsILi32ELi128ELi128ELi4ES3_EELb0ELb0ELb1ELb1ELb0ELb0ELb0ELb0EEEvNS_16Flash_fwd_paramsE)
        .other          _ZN5flash16flash_fwd_kernelI23Flash_fwd_kernel_traitsILi32ELi128ELi128ELi4ELb0ELb0EN7cutlass10bfloat16_tE19Flash_kernel_traitsILi32ELi128ELi128ELi4ES3_EELb0ELb0ELb1ELb1ELb0ELb0ELb0ELb0EEEvNS_16Flash_fwd_paramsE,@"STO_CUDA_ENTRY STV_DEFAULT"
_ZN5flash16flash_fwd_kernelI23Flash_fwd_kernel_traitsILi32ELi128ELi128ELi4ELb0ELb0EN7cutlass10bfloat16_tE19Flash_kernel_traitsILi32ELi128ELi128ELi4ES3_EELb0ELb0ELb1ELb1ELb0ELb0ELb0ELb0EEEvNS_16Flash_fwd_paramsE:
.text._ZN5flash16flash_fwd_kernelI23Flash_fwd_kernel_traitsILi32ELi128ELi128ELi4ELb0ELb0EN7cutlass10bfloat16_tE19Flash_kernel_traitsILi32ELi128ELi128ELi4ES3_EELb0ELb0ELb1ELb1ELb0ELb0ELb0ELb0EEEvNS_16Flash_fwd_paramsE:
        /* <DEDUP_REMOVED lines=36> */
[----:B------:R-:W1:Y:S01]  /*0240*/  S2R R95, SR_TID.X ;  /* 0x00000000005f7919 */ /* 0x000e620000002100 */
        /* <DEDUP_REMOVED lines=19> */
.L_x_267:
[----:B------:R-:W-:-:S05]  /*0380*/  ULDC UR8, c[0x0][0x2c8] ;  /* 0x0000b20000087ab9 */ /* 0x000fca0000000800 */
.L_x_268:
        /* <DEDUP_REMOVED lines=20> */
[----:B------:R-:W-:Y:S02]  /*04d0*/  @!UP2 UIADD3 UR27, UR4, UR8, -UR6 ;  /* 0x00000008041ba290 */ /* 0x000fe4000fffe806 */
        /* <DEDUP_REMOVED lines=22> */
[----:B------:R-:W-:Y:S05]  /*0640*/  @P0 BRA `(.L_x_269) ;  /* 0x0000000800d80947 */ /* 0x000fea0003800000 */
        /* <DEDUP_REMOVED lines=89> */
.L_x_271:
[----:B------:R-:W-:Y:S05]  /*0be0*/  BSYNC B0 ;  /* 0x0000000000007941 */ /* 0x000fea0003800000 */
.L_x_270:
        /* <DEDUP_REMOVED lines=17> */
.L_x_273:
[----:B------:R-:W-:Y:S05]  /*0d00*/  BSYNC B0 ;  /* 0x0000000000007941 */ /* 0x000fea0003800000 */
.L_x_272:
        /* <DEDUP_REMOVED lines=15> */
.L_x_275:
[----:B------:R-:W-:Y:S05]  /*0e00*/  BSYNC B0 ;  /* 0x0000000000007941 */ /* 0x000fea0003800000 */
.L_x_274:
        /* <DEDUP_REMOVED lines=14> */
.L_x_277:
[----:B------:R-:W-:Y:S05]  /*0ef0*/  BSYNC B0 ;  /* 0x0000000000007941 */ /* 0x000fea0003800000 */
.L_x_276:
        /* <DEDUP_REMOVED lines=10> */
.L_x_279:
[----:B------:R-:W-:Y:S05]  /*0fa0*/  BSYNC B0 ;  /* 0x0000000000007941 */ /* 0x000fea0003800000 */
.L_x_278:
        /* <DEDUP_REMOVED lines=10> */
.L_x_281:
[----:B------:R-:W-:Y:S05]  /*1050*/  BSYNC B0 ;  /* 0x0000000000007941 */ /* 0x000fea0003800000 */
.L_x_280:
        /* <DEDUP_REMOVED lines=10> */
.L_x_283:
[----:B------:R-:W-:Y:S05]  /*1100*/  BSYNC B0 ;  /* 0x0000000000007941 */ /* 0x000fea0003800000 */
.L_x_282:
        /* <DEDUP_REMOVED lines=10> */
.L_x_269:
[----:B------:R-:W1:Y:S01]  /*11b0*/  LDC R21, c[0x0][0x278] ;  /* 0x00009e00ff157b82 */ /* 0x000e620000000800 */
[----:B------:R-:W2:Y:S01]  /*11c0*/  S2R R4, SR_CTAID.Z ;  /* 0x0000000000047919 */ /* 0x000ea20000002700 */
[----:B------:R-:W-:Y:S01]  /*11d0*/  UISETP.NE.AND UP0, UPT, UR15, -0x1, UPT ;  /* 0xffffffff0f00788c */ /* 0x000fe2000bf05270 */
[----:B------:R-:W-:Y:S01]  /*11e0*/  SHF.R.S32.HI R20, RZ, 0x1f, R95 ;  /* 0x0000001fff147819 */ /* 0x000fe2000001145f */
[----:B------:R-:W-:-:S03]  /*11f0*/  UISETP.NE.AND UP1, UPT, UR7, -0x1, UPT ;  /* 0xffffffff0700788c */ /* 0x000fc6000bf25270 */
[CC--:B------:R-:W-:Y:S02]  /*1200*/  LEA.HI R6, R20.reuse, R95.reuse, RZ, 0x2 ;  /* 0x0000005f14067211 */ /* 0x0c0fe400078f10ff */
[CC--:B------:R-:W-:Y:S02]  /*1210*/  LEA.HI R19, R20.reuse, R95.reuse, RZ, 0x3 ;  /* 0x0000005f14137211 */ /* 0x0c0fe400078f18ff */
[----:B------:R-:W-:Y:S02]  /*1220*/  PLOP3.LUT P0, PT, PT, PT, UP1, 0x80, 0x0 ;  /* 0x000000000000781c */ /* 0x000fe40003f0f018 */
[----:B------:R-:W-:Y:S01]  /*1230*/  @!UP0 USHF.R.S32.HI UR8, URZ, 0x1f, UR32 ;  /* 0x0000001f3f088899 */ /* 0x000fe20008011420 */
[----:B------:R-:W-:Y:S01]  /*1240*/  SHF.R.S32.HI R18, RZ, 0x3, R19 ;  /* 0x00000003ff127819 */ /* 0x000fe20000011413 */
[----:B------:R-:W-:Y:S01]  /*1250*/  @UP1 UIADD3 UR9, UR6, UR7, URZ ;  /* 0x0000000706091290 */ /* 0x000fe2000fffe03f */
[----:B------:R-:W-:Y:S01]  /*1260*/  LEA.HI R134, R20, R95, RZ, 0x5 ;  /* 0x0000005f14867211 */ /* 0x000fe200078f28ff */
[----:B------:R-:W-:Y:S01]  /*1270*/  @!UP0 ULDC.64 UR4, c[0x0][0x228] ;  /* 0x00008a0000048ab9 */ /* 0x000fe20000000a00 */
[----:B------:R-:W-:Y:S01]  /*1280*/  @UP0 ULDC.64 UR22, c[0x0][0x240] ;  /* 0x0000900000160ab9 */ /* 0x000fe20000000a00 */
[----:B------:R-:W-:Y:S01]  /*1290*/  @UP1 ULDC.64 UR12, c[0x0][0x248] ;  /* 0x00009200000c1ab9 */ /* 0x000fe20000000a00 */
[----:B------:R-:W-:Y:S01]  /*12a0*/  @!UP0 UIMAD UR8, UR8, UR4, URZ ;  /* 0x00000004080882a4 */ /* 0x000fe2000f8e023f */
[----:B------:R-:W-:Y:S01]  /*12b0*/  IMAD.SHL.U32 R5, R18, 0x40, RZ ;  /* 0x0000004012057824 */ /* 0x000fe200078e00ff */
[----:B------:R-:W-:Y:S01]  /*12c0*/  @UP0 UIMAD.WIDE.U32 UR28, UR15, UR22, URZ ;  /* 0x000000160f1c02a5 */ /* 0x000fe2000f8e003f */
[----:B------:R-:W-:Y:S01]  /*12d0*/  SHF.R.S32.HI R184, RZ, 0x5, R134 ;  /* 0x00000005ffb87819 */ /* 0x000fe20000011486 */
[----:B------:R-:W-:Y:S01]  /*12e0*/  @!UP0 UIMAD.WIDE.U32 UR10, UR32, UR4, URZ ;  /* 0x00000004200a82a5 */ /* 0x000fe2000f8e003f */
[----:B-1----:R-:W-:Y:S01]  /*12f0*/  IABS R0, R21 ;  /* 0x0000001500007213 */ /* 0x002fe20000000000 */
[----:B------:R-:W-:-:S02]  /*1300*/  @UP1 UIMAD.WIDE.U32 UR30, UR9, UR12, URZ ;  /* 0x0000000c091e12a5 */ /* 0x000fc4000f8e003f */
[----:B------:R-:W-:Y:S02]  /*1310*/  @!UP0 UIMAD UR5, UR32, UR5, UR8 ;  /* 0x00000005200582a4 */ /* 0x000fe4000f8e0208 */
[----:B------:R-:W-:Y:S01]  /*1320*/  IMAD.MOV.U32 R7, RZ, RZ, R0 ;  /* 0x000000ffff077224 */ /* 0x000fe200078e0000 */
[----:B------:R-:W-:Y:S01]  /*1330*/  @UP1 UIMAD UR9, UR9, UR13, URZ ;  /* 0x0000000d090912a4 */ /* 0x000fe2000f8e023f */
[----:B--2---:R-:W-:Y:S02]  /*1340*/  IABS R4, R4 ;  /* 0x0000000400047213 */ /* 0x004fe40000000000 */
[----:B------:R-:W1:Y:S01]  /*1350*/  I2F.RP R2, R7 ;  /* 0x0000000700027306 */ /* 0x000e620000209400 */
[----:B------:R-:W-:Y:S02]  /*1360*/  @UP0 UIMAD UR23, UR15, UR23, UR29 ;  /* 0x000000170f1702a4 */ /* 0x000fe4000f8e021d */
[----:B------:R-:W-:Y:S01]  /*1370*/  @UP1 UIADD3 UR9, UR31, UR9, URZ ;  /* 0x000000091f091290 */ /* 0x000fe2000fffe03f */
[----:B------:R-:W-:Y:S01]  /*1380*/  @UP1 UMOV UR22, UR30 ;  /* 0x0000001e00161c82 */ /* 0x000fe20008000000 */
[----:B------:R-:W-:Y:S01]  /*1390*/  @!UP0 UIADD3 UR23, UR11, UR5, URZ ;  /* 0x000000050b178290 */ /* 0x000fe2000fffe03f */
[----:B------:R-:W-:-:S02]  /*13a0*/  @!UP0 UMOV UR28, UR10 ;  /* 0x0000000a001c8c82 */ /* 0x000fc40008000000 */
[----:B-1----:R-:W1:Y:S02]  /*13b0*/  MUFU.RCP R2, R2 ;  /* 0x0000000200027308 */ /* 0x002e640000001000 */
[----:B-1----:R-:W-:-:S06]  /*13c0*/  VIADD R2, R2, 0xffffffe ;  /* 0x0ffffffe02027836 */ /* 0x002fcc0000000000 */
[----:B------:R-:W1:Y:S02]  /*13d0*/  F2I.FTZ.U32.TRUNC.NTZ R3, R2 ;  /* 0x0000000200037305 */ /* 0x000e64000021f000 */
[----:B-1----:R-:W-:Y:S02]  /*13e0*/  IMAD.MOV R0, RZ, RZ, -R3 ;  /* 0x000000ffff007224 */ /* 0x002fe400078e0a03 */
[----:B------:R-:W-:Y:S02]  /*13f0*/  IMAD.MOV.U32 R2, RZ, RZ, RZ ;  /* 0x000000ffff027224 */ /* 0x000fe400078e00ff */
[----:B------:R-:W-:-:S04]  /*1400*/  IMAD R0, R0, R7, RZ ;  /* 0x0000000700007224 */ /* 0x000fc800078e02ff */
[----:B------:R-:W-:-:S04]  /*1410*/  IMAD.HI.U32 R2, R3, R0, R2 ;  /* 0x0000000003027227 */ /* 0x000fc800078e0002 */
[----:B------:R-:W-:Y:S01]  /*1420*/  IMAD.MOV.U32 R3, RZ, RZ, R4 ;  /* 0x000000ffff037224 */ /* 0x000fe200078e0004 */
[----:B------:R-:W-:-:S03]  /*1430*/  LOP3.LUT R4, R6, 0xfffffffc, RZ, 0xc0, !PT ;  /* 0xfffffffc06047812 */ /* 0x000fc600078ec0ff */
[----:B------:R-:W-:Y:S01]  /*1440*/  IMAD.HI.U32 R14, R2, R3, RZ ;  /* 0x00000003020e7227 */ /* 0x000fe200078e00ff */
[----:B------:R-:W-:-:S03]  /*1450*/  SHF.R.S32.HI R2, RZ, 0x2, R6 ;  /* 0x00000002ff027819 */ /* 0x000fc60000011406 */
[----:B------:R-:W-:Y:S01]  /*1460*/  IMAD.IADD R4, R95, 0x1, -R4 ;  /* 0x000000015f047824 */ /* 0x000fe200078e0a04 */
[----:B------:R-:W-:Y:S01]  /*1470*/  LEA.HI R6, R6, R2, RZ, 0x1 ;  /* 0x0000000206067211 */ /* 0x000fe200078f08ff */
[----:B------:R-:W-:Y:S02]  /*1480*/  IMAD.MOV R0, RZ, RZ, -R14 ;  /* 0x000000ffff007224 */ /* 0x000fe400078e0a0e */
[----:B------:R-:W-:Y:S01]  /*1490*/  IMAD.SHL.U32 R132, R4, 0x8, RZ ;  /* 0x0000000804847824 */ /* 0x000fe200078e00ff */
[----:B------:R-:W-:Y:S01]  /*14a0*/  LOP3.LUT R4, R5, 0xc0, RZ, 0xc0, !PT ;  /* 0x000000c005047812 */ /* 0x000fe200078ec0ff */
[----:B------:R-:W-:Y:S01]  /*14b0*/  IMAD R0, R7, R0, R3 ;  /* 0x0000000007007224 */ /* 0x000fe200078e0203 */
[----:B------:R-:W-:Y:S02]  /*14c0*/  LOP3.LUT R5, R6, 0x7fffffe, RZ, 0xc0, !PT ;  /* 0x07fffffe06057812 */ /* 0x000fe400078ec0ff */
[----:B------:R-:W-:Y:S02]  /*14d0*/  LOP3.LUT R6, R4, 0x18, R132, 0xf8, !PT ;  /* 0x0000001804067812 */ /* 0x000fe400078ef884 */
[----:B------:R-:W-:Y:S01]  /*14e0*/  SHF.R.U32.HI R4, RZ, 0x3, R4 ;  /* 0x00000003ff047819 */ /* 0x000fe20000011604 */
        /* <DEDUP_REMOVED lines=12> */
[----:B------:R-:W-:Y:S01]  /*15b0*/  UIADD3 UR9, UR11, UR5, URZ ;  /* 0x000000050b097290 */ /* 0x000fe2000fffe03f */
[----:B------:R-:W-:-:S11]  /*15c0*/  UMOV UR22, UR10 ;  /* 0x0000000a00167c82 */ /* 0x000fd60008000000 */
.L_x_284:
[----:B------:R-:W-:Y:S01]  /*15d0*/  @UP1 UIADD3 UR7, UR6, UR7, URZ ;  /* 0x0000000706071290 */ /* 0x000fe2000fffe03f */
[----:B------:R-:W-:Y:S01]  /*15e0*/  IMAD.IADD R5, R2, 0x1, -R5 ;  /* 0x0000000102057824 */ /* 0x000fe200078e0a05 */
[----:B------:R-:W-:Y:S01]  /*15f0*/  @UP1 ULDC.64 UR10, c[0x0][0x250] ;  /* 0x00009400000a1ab9 */ /* 0x000fe20000000a00 */
[----:B------:R-:W-:Y:S01]  /*1600*/  LOP3.LUT R4, R6, R4, RZ, 0x3c, !PT ;  /* 0x0000000406047212 */ /* 0x000fe200078e3cff */
[----:B------:R-:W-:Y:S01]  /*1610*/  @UP1 UIMAD.WIDE.U32 UR4, UR7, UR10, URZ ;  /* 0x0000000a070412a5 */ /* 0x000fe2000f8e003f */
[----:B------:R-:W-:Y:S01]  /*1620*/  ISETP.GT.U32.AND P1, PT, R7, R0, PT ;  /* 0x000000000700720c */ /* 0x000fe20003f24070 */
[----:B------:R-:W-:Y:S01]  /*1630*/  @UP1 UIMAD UR8, UR7, UR11, URZ ;  /* 0x0000000b070812a4 */ /* 0x000fe2000f8e023f */
[----:B------:R-:W-:Y:S01]  /*1640*/  LEA R5, R184, R5, 0x3 ;  /* 0x00000005b8057211 */ /* 0x000fe200078e18ff */
[----:B------:R-:W-:Y:S02]  /*1650*/  USHF.R.S32.HI UR31, URZ, 0x1f, UR34 ;  /* 0x0000001f3f1f7899 */ /* 0x000fe40008011422 */
[----:B------:R-:W-:Y:S01]  /*1660*/  @UP1 UIADD3 UR8, UR5, UR8, URZ ;  /* 0x0000000805081290 */ /* 0x000fe2000fffe03f */
[----:B------:R-:W-:Y:S01]  /*1670*/  @UP1 UMOV UR18, UR4 ;  /* 0x0000000400121c82 */ /* 0x000fe20008000000 */
[----:B------:R-:W-:Y:S01]  /*1680*/  IMAD.U32 R209, R5, 0x20, R4 ;  /* 0x0000002005d17824 */ /* 0x000fe200078e0004 */
[----:B------:R-:W-:Y:S09]  /*1690*/  @P0 BRA `(.L_x_285) ;  /* 0x0000000000340947 */ /* 0x000ff20003800000 */
[----:B------:R-:W-:Y:S01]  /*16a0*/  USHF.R.S32.HI UR7, URZ, 0x1f, UR6 ;  /* 0x0000001f3f077899 */ /* 0x000fe20008011406 */
[----:B------:R-:W-:Y:S01]  /*16b0*/  ULDC.64 UR10, c[0x0][0x250] ;  /* 0x00009400000a7ab9 */ /* 0x000fe20000000a00 */
[----:B------:R-:W-:Y:S02]  /*16c0*/  ULDC.64 UR4, c[0x0][0x238] ;  /* 0x00008e0000047ab9 */ /* 0x000fe40000000a00 */
[----:B------:R-:W-:Y:S02]  /*16d0*/  UIMAD UR7, UR7, UR10, URZ ;  /* 0x0000000a070772a4 */ /* 0x000fe4000f8e023f */
[----:B------:R-:W-:Y:S02]  /*16e0*/  UIMAD.WIDE.U32 UR36, UR6, UR10, URZ ;  /* 0x0000000a062472a5 */ /* 0x000fe4000f8e003f */
[----:B------:R-:W-:Y:S02]  /*16f0*/  UIMAD UR7, UR6, UR11, UR7 ;  /* 0x0000000b060772a4 */ /* 0x000fe4000f8e0207 */
[----:B------:R-:W-:-:S02]  /*1700*/  USHF.R.S32.HI UR6, URZ, 0x1f, UR32 ;  /* 0x0000001f3f067899 */ /* 0x000fc40008011420 */
[----:B------:R-:W-:Y:S02]  /*1710*/  UIADD3 UR37, UR37, UR7, URZ ;  /* 0x0000000725257290 */ /* 0x000fe4000fffe03f */
[----:B------:R-:W-:Y:S02]  /*1720*/  UIMAD UR6, UR6, UR4, URZ ;  /* 0x00000004060672a4 */ /* 0x000fe4000f8e023f */
[----:B------:R-:W-:Y:S02]  /*1730*/  UIMAD.WIDE.U32 UR36, UR32, UR4, UR36 ;  /* 0x00000004202472a5 */ /* 0x000fe4000f8e0024 */
[----:B------:R-:W-:-:S04]  /*1740*/  UIMAD UR5, UR32, UR5, UR6 ;  /* 0x00000005200572a4 */ /* 0x000fc8000f8e0206 */
[----:B------:R-:W-:Y:S01]  /*1750*/  UIADD3 UR8, UR37, UR5, URZ ;  /* 0x0000000525087290 */ /* 0x000fe2000fffe03f */
[----:B------:R-:W-:-:S11]  /*1760*/  UMOV UR18, UR36 ;  /* 0x0000002400127c82 */ /* 0x000fd60008000000 */
.L_x_285:
[----:B------:R-:W1:Y:S01]  /*1770*/  S2UR UR29, SR_CgaCtaId ;  /* 0x00000000001d79c3 */ /* 0x000e620000008800 */
[----:B------:R-:W-:Y:S01]  /*1780*/  UIADD3 UR5, -UR26, UR17, URZ ;  /* 0x000000111a057290 */ /* 0x000fe2000fffe13f */
[----:B------:R-:W-:Y:S01]  /*1790*/  @!P1 IMAD.IADD R0, R0, 0x1, -R7 ;  /* 0x0000000100009824 */ /* 0x000fe200078e0a07 */
[----:B------:R-:W-:Y:S01]  /*17a0*/  ULDC.64 UR6, c[0x0][0x258] ;  /* 0x0000960000067ab9 */ /* 0x000fe20000000a00 */
[----:B------:R-:W-:Y:S01]  /*17b0*/  SHF.R.S32.HI R133, RZ, 0x1f, R132 ;  /* 0x0000001fff857819 */ /* 0x000fe20000011484 */
[----:B------:R-:W-:Y:S01]  /*17c0*/  UIMAD UR4, UR31, UR6, URZ ;  /* 0x000000061f0472a4 */ /* 0x000fe2000f8e023f */
[----:B------:R-:W-:Y:S01]  /*17d0*/  IADD3 R8, P0, R132, UR28, RZ ;  /* 0x0000001c84087c10 */ /* 0x000fe2000ff1e0ff */
[C---:B------:R-:W-:Y:S01]  /*17e0*/  VIADD R15, R2.reuse, 0x20 ;  /* 0x00000020020f7836 */ /* 0x040fe20000000000 */
[----:B------:R-:W-:Y:S01]  /*17f0*/  ISETP.GE.AND P3, PT, R2, UR5, PT ;  /* 0x0000000502007c0c */ /* 0x000fe2000bf66270 */
[----:B------:R-:W-:Y:S01]  /*1800*/  UIMAD UR7, UR34, UR7, UR4 ;  /* 0x00000007220772a4 */ /* 0x000fe2000f8e0204 */
[----:B------:R-:W-:Y:S01]  /*1810*/  ISETP.GE.U32.AND P6, PT, R0, R7, PT ;  /* 0x000000070000720c */ /* 0x000fe20003fc6070 */
[----:B------:R-:W-:Y:S01]  /*1820*/  IMAD.U32 R0, RZ, RZ, UR6 ;  /* 0x00000006ff007e24 */ /* 0x000fe2000f8e00ff */
[----:B------:R-:W-:Y:S01]  /*1830*/  IADD3.X R9, R133, UR23, RZ, P0, !PT ;  /* 0x0000001785097c10 */ /* 0x000fe200087fe4ff */
[----:B------:R-:W-:Y:S01]  /*1840*/  UMOV UR4, 0x400 ;  /* 0x0000040000047882 */ /* 0x000fe20000000000 */
[----:B------:R-:W-:Y:S01]  /*1850*/  LOP3.LUT R3, R21, UR34, RZ, 0x3c, !PT ;  /* 0x0000002215037c12 */ /* 0x000fe2000f8e3cff */
[----:B------:R-:W-:Y:S01]  /*1860*/  VIADD R16, R2, 0x40 ;  /* 0x0000004002107836 */ /* 0x000fe20000000000 */
[----:B------:R-:W-:Y:S01]  /*1870*/  BSSY B0, `(.L_x_286) ;  /* 0x0000024000007945 */ /* 0x000fe20003800000 */
[----:B------:R-:W-:Y:S01]  /*1880*/  IMAD.WIDE.U32 R8, R0, UR34, R8 ;  /* 0x0000002200087c25 */ /* 0x000fe2000f8e0008 */
[----:B------:R-:W-:-:S02]  /*1890*/  ISETP.GE.AND P4, PT, R3, RZ, PT ;  /* 0x000000ff0300720c */ /* 0x000fc40003f86270 */
[--C-:B------:R-:W-:Y:S01]  /*18a0*/  SHF.R.S32.HI R3, RZ, 0x1f, R2.reuse ;  /* 0x0000001fff037819 */ /* 0x100fe20000011402 */
[----:B------:R-:W-:Y:S01]  /*18b0*/  VIADD R17, R2, 0x60 ;  /* 0x0000006002117836 */ /* 0x000fe20000000000 */
[----:B------:R-:W-:Y:S01]  /*18c0*/  ISETP.NE.AND P5, PT, R21, RZ, PT ;  /* 0x000000ff1500720c */ /* 0x000fe20003fa5270 */
[----:B------:R-:W-:Y:S01]  /*18d0*/  IMAD.U32 R4, RZ, RZ, UR16 ;  /* 0x00000010ff047e24 */ /* 0x000fe2000f8e00ff */
[----:B-1----:R-:W-:Y:S01]  /*18e0*/  ULEA UR4, UR29, UR4, 0x18 ;  /* 0x000000041d047291 */ /* 0x002fe2000f8ec03f */
[----:B------:R-:W-:Y:S01]  /*18f0*/  @!P1 VIADD R14, R14, 0x1 ;  /* 0x000000010e0e9836 */ /* 0x000fe20000000000 */
[----:B------:R-:W-:Y:S01]  /*1900*/  ISETP.GE.AND P2, PT, R15, UR5, PT ;  /* 0x000000050f007c0c */ /* 0x000fe2000bf46270 */
[----:B------:R-:W-:Y:S01]  /*1910*/  VIADD R7, R9, UR7 ;  /* 0x0000000709077c36 */ /* 0x000fe20008000000 */
[----:B------:R-:W-:Y:S01]  /*1920*/  ISETP.GE.AND P1, PT, R16, UR5, PT ;  /* 0x0000000510007c0c */ /* 0x000fe2000bf26270 */
[----:B------:R-:W-:Y:S01]  /*1930*/  IMAD.WIDE R4, R4, 0x80, R2 ;  /* 0x0000008004047825 */ /* 0x000fe200078e0202 */
[----:B------:R-:W-:-:S02]  /*1940*/  ISETP.GE.AND P0, PT, R17, UR5, PT ;  /* 0x0000000511007c0c */ /* 0x000fc4000bf06270 */
[----:B------:R-:W-:Y:S01]  /*1950*/  LEA R209, R209, UR4, 0x1 ;  /* 0x00000004d1d17c11 */ /* 0x000fe2000f8e08ff */
[----:B------:R-:W-:Y:S01]  /*1960*/  @P6 VIADD R14, R14, 0x1 ;  /* 0x000000010e0e6836 */ /* 0x000fe20000000000 */
[----:B------:R-:W-:Y:S09]  /*1970*/  @P3 BRA `(.L_x_287) ;  /* 0x00000000004c3947 */ /* 0x000ff20003800000 */
        /* <DEDUP_REMOVED lines=19> */
.L_x_287:
[----:B------:R-:W-:Y:S05]  /*1ab0*/  BSYNC B0 ;  /* 0x0000000000007941 */ /* 0x000fea0003800000 */
.L_x_286:
        /* <DEDUP_REMOVED lines=22> */
.L_x_289:
[----:B------:R-:W-:Y:S05]  /*1c20*/  BSYNC B0 ;  /* 0x0000000000007941 */ /* 0x000fea0003800000 */
.L_x_288:
        /* <DEDUP_REMOVED lines=22> */
.L_x_291:
[----:B------:R-:W-:Y:S05]  /*1d90*/  BSYNC B0 ;  /* 0x0000000000007941 */ /* 0x000fea0003800000 */
.L_x_290:
        /* <DEDUP_REMOVED lines=21> */
.L_x_293:
[----:B------:R-:W-:Y:S05]  /*1ef0*/  BSYNC B0 ;  /* 0x0000000000007941 */ /* 0x000fea0003800000 */
.L_x_292:
[----:B-1----:R-:W-:Y:S01]  /*1f00*/  IMAD R4, R3, UR12, RZ ;  /* 0x0000000c03047c24 */ /* 0x002fe2000f8e02ff */
[----:B------:R-:W-:Y:S01]  /*1f10*/  MOV R0, R14 ;  /* 0x0000000e00007202 */ /* 0x000fe20000000f00 */
[----:B------:R-:W-:Y:S01]  /*1f20*/  IMAD.WIDE.U32 R6, R2, UR12, R132 ;  /* 0x0000000c02067c25 */ /* 0x000fe2000f8e0084 */
[----:B------:R-:W-:Y:S01]  /*1f30*/  ULDC.64 UR6, c[0x0][0x260] ;  /* 0x0000980000067ab9 */ /* 0x000fe20000000a00 */
[----:B------:R-:W-:Y:S01]  /*1f40*/  USHF.L.U32 UR23, UR12, 0x7, URZ ;  /* 0x000000070c177899 */ /* 0x000fe2000800063f */
[----:B------:R-:W-:Y:S01]  /*1f50*/  @!P4 IADD3 R0, -R0, RZ, RZ ;  /* 0x000000ff0000c210 */ /* 0x000fe20007ffe1ff */
[----:B------:R-:W-:Y:S01]  /*1f60*/  IMAD R8, R2, UR13, R4 ;  /* 0x0000000d02087c24 */ /* 0x000fe2000f8e0204 */
[----:B------:R-:W-:Y:S01]  /*1f70*/  IADD3 R6, P0, R6, UR22, RZ ;  /* 0x0000001606067c10 */ /* 0x000fe2000ff1e0ff */
[----:B------:R-:W-:Y:S01]  /*1f80*/  IMAD.WIDE.U32 R4, R2, UR10, R132 ;  /* 0x0000000a02047c25 */ /* 0x000fe2000f8e0084 */
[----:B------:R-:W-:Y:S01]  /*1f90*/  @!P5 LOP3.LUT R0, RZ, R21, RZ, 0x33, !PT ;  /* 0x00000015ff00d212 */ /* 0x000fe200078e33ff */
[----:B------:R-:W-:Y:S01]  /*1fa0*/  USHF.L.U64.HI UR22, UR12, 0x7, UR13 ;  /* 0x000000070c167899 */ /* 0x000fe2000801020d */
[----:B------:R-:W-:Y:S01]  /*1fb0*/  IADD3.X R7, R7, UR9, R8, P0, !PT ;  /* 0x0000000907077c10 */ /* 0x000fe200087fe408 */
[----:B------:R-:W-:Y:S01]  /*1fc0*/  IMAD R9, R3, UR10, RZ ;  /* 0x0000000a03097c24 */ /* 0x000fe2000f8e02ff */
[----:B------:R-:W-:Y:S01]  /*1fd0*/  SHF.R.S32.HI R8, RZ, 0x1f, R0 ;  /* 0x0000001fff087819 */ /* 0x000fe20000011400 */
[----:B------:R-:W-:Y:S01]  /*1fe0*/  BSSY B0, `(.L_x_294) ;  /* 0x000002a000007945 */ /* 0x000fe20003800000 */
[----:B------:R-:W-:Y:S01]  /*1ff0*/  IADD3 R4, P0, R4, UR18, RZ ;  /* 0x0000001204047c10 */ /* 0x000fe2000ff1e0ff */
[----:B------:R-:W-:Y:S01]  /*2000*/  IMAD R9, R2, UR11, R9 ;  /* 0x0000000b02097c24 */ /* 0x000fe2000f8e0209 */
[----:B------:R-:W-:Y:S01]  /*2010*/  UIADD3 UR18, UR19, -0x1, URZ ;  /* 0xffffffff13127890 */ /* 0x000fe2000fffe03f */
[----:B------:R-:W-:-:S02]  /*2020*/  IMAD R10, R8, UR6, RZ ;  /* 0x00000006080a7c24 */ /* 0x000fc4000f8e02ff */
[C---:B--2-4-:R-:W-:Y:S01]  /*2030*/  IMAD.WIDE.U32 R12, R0.reuse, UR6, R6 ;  /* 0x00000006000c7c25 */ /* 0x054fe2000f8e0006 */
[----:B------:R-:W-:Y:S01]  /*2040*/  IADD3.X R5, R5, UR8, R9, P0, !PT ;  /* 0x0000000805057c10 */ /* 0x000fe200087fe409 */
[----:B------:R-:W-:Y:S01]  /*2050*/  UIMAD UR28, UR18, -0x80, UR27 ;  /* 0xffffff80121c78a4 */ /* 0x000fe2000f8e021b */
[----:B------:R-:W-:Y:S01]  /*2060*/  MOV R6, UR18 ;  /* 0x0000001200067c02 */ /* 0x000fe20008000f00 */
[C---:B------:R-:W-:Y:S01]  /*2070*/  IMAD R9, R0.reuse, UR7, R10 ;  /* 0x0000000700097c24 */ /* 0x040fe2000f8e020a */
[----:B------:R-:W-:Y:S01]  /*2080*/  ULDC.64 UR6, c[0x0][0x268] ;  /* 0x00009a0000067ab9 */ /* 0x000fe20000000a00 */
[----:B------:R-:W-:Y:S01]  /*2090*/  MOV R210, R12 ;  /* 0x0000000c00d27202 */ /* 0x000fe20000000f00 */
[----:B------:R-:W-:Y:S01]  /*20a0*/  IMAD.WIDE.U32 R24, R0, UR6, R4 ;  /* 0x0000000600187c25 */ /* 0x000fe2000f8e0004 */
[----:B------:R1:W-:Y:S01]  /*20b0*/  STL.64 [R1+0x40], R12 ;  /* 0x0000400c01007387 */ /* 0x0003e20000100a00 */
[----:B------:R-:W-:Y:S01]  /*20c0*/  IADD3 R211, R13, R9, RZ ;  /* 0x000000090dd37210 */ /* 0x000fe20007ffe0ff */
[----:B------:R-:W-:Y:S01]  /*20d0*/  USHF.R.S32.HI UR33, URZ, 0x1f, UR18 ;  /* 0x0000001f3f217899 */ /* 0x000fe20008011412 */
[----:B------:R-:W-:Y:S01]  /*20e0*/  ISETP.GE.AND P0, PT, R2, UR28, PT ;  /* 0x0000001c02007c0c */ /* 0x000fe2000bf06270 */
[----:B------:R-:W-:Y:S01]  /*20f0*/  UIMAD UR8, UR22, UR18, URZ ;  /* 0x00000012160872a4 */ /* 0x000fe2000f8e023f */
[----:B------:R-:W-:Y:S01]  /*2100*/  IMAD R8, R8, UR6, RZ ;  /* 0x0000000608087c24 */ /* 0x000fe2000f8e02ff */
[----:B------:R1:W-:Y:S01]  /*2110*/  STL.64 [R1+0x38], R210 ;  /* 0x000038d201007387 */ /* 0x0003e20000100a00 */
[----:B------:R-:W-:Y:S01]  /*2120*/  IMAD.WIDE.U32 R6, R6, UR23, R210 ;  /* 0x0000001706067c25 */ /* 0x000fe2000f8e00d2 */
[----:B------:R-:W-:Y:S01]  /*2130*/  UIMAD UR8, UR33, UR23, UR8 ;  /* 0x00000017210872a4 */ /* 0x000fe2000f8e0208 */
[----:B------:R-:W-:Y:S01]  /*2140*/  ISETP.GE.AND P3, PT, R15, UR28, PT ;  /* 0x0000001c0f007c0c */ /* 0x000fe2000bf66270 */
[----:B------:R1:W-:Y:S01]  /*2150*/  STL.64 [R1+0x48], R24 ;  /* 0x0000481801007387 */ /* 0x0003e20000100a00 */
[----:B------:R-:W-:Y:S01]  /*2160*/  IMAD R14, R0, UR7, R8 ;  /* 0x00000007000e7c24 */ /* 0x000fe2000f8e0208 */
[----:B------:R-:W-:-:S02]  /*2170*/  ISETP.GE.AND P2, PT, R16, UR28, PT ;  /* 0x0000001c10007c0c */ /* 0x000fc4000bf46270 */
[----:B------:R-:W-:Y:S02]  /*2180*/  IADD3 R5, R7, UR8, RZ ;  /* 0x0000000807057c10 */ /* 0x000fe4000fffe0ff */
[----:B------:R-:W-:Y:S01]  /*2190*/  ISETP.GE.AND P1, PT, R17, UR28, PT ;  /* 0x0000001c11007c0c */ /* 0x000fe2000bf26270 */
[----:B------:R-:W-:-:S12]  /*21a0*/  @P0 BRA `(.L_x_295) ;  /* 0x0000000000340947 */ /* 0x000fd80003800000 */
        /* <DEDUP_REMOVED lines=13> */
.L_x_295:
[----:B------:R-:W-:Y:S05]  /*2280*/  BSYNC B0 ;  /* 0x0000000000007941 */ /* 0x000fea0003800000 */
.L_x_294:
[----:B------:R-:W-:Y:S01]  /*2290*/  USHF.L.U64.HI UR29, UR12, 0x5, UR13 ;  /* 0x000000050c1d7899 */ /* 0x000fe2000801020d */
[----:B------:R-:W-:Y:S01]  /*22a0*/  BSSY B0, `(.L_x_296) ;  /* 0x0000010000007945 */ /* 0x000fe20003800000 */
[----:B------:R-:W-:-:S03]  /*22b0*/  USHF.L.U32 UR30, UR12, 0x5, URZ ;  /* 0x000000050c1e7899 */ /* 0x000fc6000800063f */
[----:B------:R-:W-:Y:S09]  /*22c0*/  @P3 BRA `(.L_x_297) ;  /* 0x0000000000343947 */ /* 0x000ff20003800000 */
[----:B------:R-:W-:Y:S02]  /*22d0*/  ULDC UR6, c[0x0][0x2d0] ;  /* 0x0000b40000067ab9 */ /* 0x000fe40000000800 */
[----:B------:R-:W-:-:S13]  /*22e0*/  ISETP.GE.AND P0, PT, R132, UR6, PT ;  /* 0x0000000684007c0c */ /* 0x000fda000bf06270 */
[----:B------:R1:W-:Y:S01]  /*22f0*/  @P0 STS.128 [R209+0x2800], RZ ;  /* 0x002800ffd1000388 */ /* 0x0003e20000000c00 */
[----:B------:R-:W-:Y:S05]  /*2300*/  @P0 BRA `(.L_x_297) ;  /* 0x0000000000240947 */ /* 0x000fea0003800000 */
[----:B------:R-:W-:Y:S01]  /*2310*/  IADD3 R0, P0, R6, UR30, RZ ;  /* 0x0000001e06007c10 */ /* 0x000fe2000ff1e0ff */
[----:B------:R-:W-:-:S03]  /*2320*/  ULDC.64 UR6, c[0x0][0x218] ;  /* 0x0000860000067ab9 */ /* 0x000fc60000000a00 */
[----:B----4-:R-:W-:Y:S02]  /*2330*/  IADD3.X R9, R5, UR29, RZ, P0, !PT ;  /* 0x0000001d05097c10 */ /* 0x010fe400087fe4ff */
[----:B------:R-:W-:-:S04]  /*2340*/  LEA R8, P0, R0, UR6, 0x1 ;  /* 0x0000000600087c11 */ /* 0x000fc8000f8008ff */
[----:B------:R-:W-:-:S05]  /*2350*/  LEA.HI.X R9, R0, UR7, R9, 0x1, P0 ;  /* 0x0000000700097c11 */ /* 0x000fca00080f0c09 */
[----:B------:R-:W-:Y:S01]  /*2360*/  @!PT LDS RZ, [RZ] ;  /* 0x00000000fffff984 */ /* 0x000fe20000000800 */
[----:B------:R-:W-:Y:S01]  /*2370*/  @!PT LDS RZ, [RZ] ;  /* 0x00000000fffff984 */ /* 0x000fe20000000800 */
[----:B------:R-:W-:Y:S01]  /*2380*/  @!PT LDS RZ, [RZ] ;  /* 0x00000000fffff984 */ /* 0x000fe20000000800 */
[----:B------:R4:W-:Y:S04]  /*2390*/  LDGSTS.E.BYPASS.LTC128B.128 [R209+0x2800], desc[UR24][R8.64] ;  /* 0x0280000008d17fae */ /* 0x0009e8000b901d58 */
.L_x_297:
[----:B------:R-:W-:Y:S05]  /*23a0*/  BSYNC B0 ;  /* 0x0000000000007941 */ /* 0x000fea0003800000 */
.L_x_296:
        /* <DEDUP_REMOVED lines=18> */
.L_x_299:
[----:B------:R-:W-:Y:S05]  /*24d0*/  BSYNC B0 ;  /* 0x0000000000007941 */ /* 0x000fea0003800000 */
.L_x_298:
        /* <DEDUP_REMOVED lines=18> */
.L_x_301:
[----:B------:R-:W-:Y:S05]  /*2600*/  BSYNC B0 ;  /* 0x0000000000007941 */ /* 0x000fea0003800000 */
.L_x_300:
[----:B------:R-:W-:Y:S01]  /*2610*/  ULDC.64 UR8, c[0x0][0x3c8] ;  /* 0x0000f20000087ab9 */ /* 0x000fe20000000a00 */
[----:B------:R-:W0:Y:S01]  /*2620*/  LDGDEPBAR ;  /* 0x00000000000079af */ /* 0x000e220000000000 */
[----:B------:R-:W-:-:S04]  /*2630*/  UISETP.NE.U32.AND UP1, UPT, UR8, URZ, UPT ;  /* 0x0000003f0800728c */ /* 0x000fc8000bf25070 */
[----:B------:R-:W-:-:S06]  /*2640*/  UISETP.NE.AND.EX UP1, UPT, UR9, URZ, UPT, UP1 ;  /* 0x0000003f0900728c */ /* 0x000fcc000bf25310 */
[----:B------:R-:W-:-:S05]  /*2650*/  PLOP3.LUT P0, PT, PT, PT, UP1, 0x80, 0x0 ;  /* 0x000000000000781c */ /* 0x000fca0003f0f018 */
[----:B------:R-:W-:Y:S01]  /*2660*/  @UP1 USHF.R.S32.HI UR35, URZ, 0x1f, UR32 ;  /* 0x0000001f3f231899 */ /* 0x000fe20008011420 */
[----:B------:R-:W-:Y:S01]  /*2670*/  @UP1 ULDC.64 UR6, c[0x0][0x3d0] ;  /* 0x0000f40000061ab9 */ /* 0x000fe20000000a00 */
[----:B------:R-:W-:Y:S02]  /*2680*/  @UP1 UMOV UR36, UR34 ;  /* 0x0000002200241c82 */ /* 0x000fe40008000000 */
[----:B------:R-:W-:Y:S01]  /*2690*/  @UP1 UIMAD UR35, UR35, UR6, URZ ;  /* 0x00000006232312a4 */ /* 0x000fe2000f8e023f */
[----:B------:R-:W-:Y:S02]  /*26a0*/  @UP1 UMOV UR37, UR31 ;  /* 0x0000001f00251c82 */ /* 0x000fe40008000000 */
[----:B------:R-:W-:Y:S01]  /*26b0*/  @UP1 UIMAD.WIDE.U32 UR36, UR32, UR6, UR36 ;  /* 0x00000006202412a5 */ /* 0x000fe2000f8e0024 */
[----:B------:R-:W-:Y:S01]  /*26c0*/  LOP3.LUT R0, R19, 0xfffffff8, RZ, 0xc0, !PT ;  /* 0xfffffff813007812 */ /* 0x000fe200078ec0ff */
[----:B------:R-:W-:Y:S01]  /*26d0*/  @UP1 UIMAD UR7, UR32, UR7, UR35 ;  /* 0x00000007200712a4 */ /* 0x000fe2000f8e0223 */
[----:B------:R-:W-:Y:S01]  /*26e0*/  ISETP.GE.AND P4, PT, R2, UR28, PT ;  /* 0x0000001c02007c0c */ /* 0x000fe2000bf86270 */
[----:B------:R-:W-:Y:S01]  /*26f0*/  @UP1 ULEA UR8, UP0, UR36, UR8, 0x2 ;  /* 0x0000000824081291 */ /* 0x000fe2000f80103f */
[----:B------:R-:W-:-:S04]  /*2700*/  DEPBAR.LE SB0, 0x0 ;  /* 0x000080000000791a */ /* 0x000fc80000000000 */
[----:B------:R-:W-:Y:S01]  /*2710*/  @UP1 UIADD3 UR7, UR37, UR7, URZ ;  /* 0x0000000725071290 */ /* 0x000fe2000fffe03f */
[----:B------:R-:W-:Y:S01]  /*2720*/  IMAD.U32 R4, RZ, RZ, UR8 ;  /* 0x00000008ff047e24 */ /* 0x000fe2000f8e00ff */
[----:B------:R-:W-:Y:S01]  /*2730*/  ISETP.GE.AND P1, PT, R17, UR28, PT ;  /* 0x0000001c11007c0c */ /* 0x000fe2000bf26270 */
[----:B------:R-:W-:Y:S01]  /*2740*/  @UP1 ULDC UR6, c[0x0][0x2e8] ;  /* 0x0000ba0000061ab9 */ /* 0x000fe20000000800 */
[----:B------:R-:W-:-:S06]  /*2750*/  @UP1 ULEA.HI.X UR9, UR36, UR9, UR7, 0x2, UP0 ;  /* 0x0000000924091291 */ /* 0x000fcc00080f1407 */
[----:B------:R-:W-:-:S05]  /*2760*/  IMAD.U32 R5, RZ, RZ, UR9 ;  /* 0x00000009ff057e24 */ /* 0x000fca000f8e00ff */
[----:B-1----:R1:W5:Y:S01]  /*2770*/  @P0 LDG.E R12, desc[UR24][R4.64] ;  /* 0x00000018040c0981 */ /* 0x002362000c1e1900 */
[----:B----4-:R-:W-:Y:S01]  /*2780*/  IMAD.IADD R8, R95, 0x1, -R0 ;  /* 0x000000015f087824 */ /* 0x010fe200078e0a00 */
[----:B------:R-:W5:Y:S01]  /*2790*/  @P0 MUFU.RCP R11, UR6 ;  /* 0x00000006000b0d08 */ /* 0x000f620008001000 */
[----:B------:R-:W-:Y:S01]  /*27a0*/  IMAD.SHL.U32 R13, R18, 0x8, RZ ;  /* 0x00000008120d7824 */ /* 0x000fe200078e00ff */
[----:B------:R-:W-:Y:S01]  /*27b0*/  BAR.SYNC.DEFER_BLOCKING 0x0 ;  /* 0x0000000000007b1d */ /* 0x000fe20000010000 */
[----:B------:R-:W-:Y:S01]  /*27c0*/  ISETP.GE.AND P2, PT, R16, UR28, PT ;  /* 0x0000001c10007c0c */ /* 0x000fe2000bf46270 */
[----:B------:R-:W-:Y:S01]  /*27d0*/  IMAD.IADD R23, R25, 0x1, R14 ;  /* 0x0000000119177824 */ /* 0x000fe200078e020e */
[----:B------:R-:W-:Y:S01]  /*27e0*/  LEA.HI R0, R8, R8, RZ, 0x1 ;  /* 0x0000000808007211 */ /* 0x000fe200078f08ff */
[----:B------:R-:W-:Y:S01]  /*27f0*/  IMAD.MOV.U32 R22, RZ, RZ, R24 ;  /* 0x000000ffff167224 */ /* 0x000fe200078e0018 */
[----:B------:R-:W-:Y:S01]  /*2800*/  USHF.L.U64.HI UR8, UR10, 0x7, UR11 ;  /* 0x000000070a087899 */ /* 0x000fe2000801020b */
[----:B------:R-:W-:Y:S01]  /*2810*/  BSSY B0, `(.L_x_302) ;  /* 0x0000045000007945 */ /* 0x000fe20003800000 */
[----:B------:R-:W-:Y:S01]  /*2820*/  SHF.R.S32.HI R17, RZ, 0x1, R0 ;  /* 0x00000001ff117819 */ /* 0x000fe20000011400 */
[----:B------:R-:W-:Y:S01]  /*2830*/  USHF.L.U32 UR9, UR10, 0x7, URZ ;  /* 0x000000070a097899 */ /* 0x000fe2000800063f */
[----:B------:R-:W-:Y:S01]  /*2840*/  LOP3.LUT R0, R0, 0x3fffffe, RZ, 0xc0, !PT ;  /* 0x03fffffe00007812 */ /* 0x000fe200078ec0ff */
[----:B------:R4:W-:Y:S01]  /*2850*/  STL.64 [R1+0x10], R22 ;  /* 0x0000101601007387 */ /* 0x0009e20000100a00 */
[----:B------:R-:W-:Y:S01]  /*2860*/  UIMAD UR6, UR8, UR18, URZ ;  /* 0x00000012080672a4 */ /* 0x000fe2000f8e023f */
[----:B------:R-:W-:Y:S01]  /*2870*/  ISETP.GE.AND P3, PT, R15, UR28, PT ;  /* 0x0000001c0f007c0c */ /* 0x000fe2000bf66270 */
[----:B------:R-:W-:Y:S01]  /*2880*/  UMOV UR31, URZ ;  /* 0x0000003f001f7c82 */ /* 0x000fe20008000000 */
[----:B------:R-:W-:Y:S01]  /*2890*/  IMAD.IADD R0, R8, 0x1, -R0 ;  /* 0x0000000108007824 */ /* 0x000fe200078e0a00 */
[----:B------:R-:W-:Y:S01]  /*28a0*/  UIMAD UR6, UR33, UR9, UR6 ;  /* 0x00000009210672a4 */ /* 0x000fe2000f8e0206 */
[----:B-1----:R-:W-:Y:S01]  /*28b0*/  LEA.HI R4, R20, R95, RZ, 0x4 ;  /* 0x0000005f14047211 */ /* 0x002fe200078f20ff */
[----:B------:R4:W-:Y:S03]  /*28c0*/  @P4 STS [R209+0x4000], RZ ;  /* 0x004000ffd1004388 */ /* 0x0009e60000000800 */
[----:B------:R-:W-:-:S02]  /*28d0*/  LOP3.LUT R3, R4, 0xfffffff0, RZ, 0xc0, !PT ;  /* 0xfffffff004037812 */ /* 0x000fc400078ec0ff */
[----:B------:R-:W-:Y:S01]  /*28e0*/  SHF.R.S32.HI R2, RZ, 0x4, R4 ;  /* 0x00000004ff027819 */ /* 0x000fe20000011404 */
[----:B------:R4:W-:Y:S02]  /*28f0*/  @P4 STS [R209+0x4004], RZ ;  /* 0x004004ffd1004388 */ /* 0x0009e40000000800 */
[----:B------:R-:W-:Y:S01]  /*2900*/  IMAD.IADD R6, R95, 0x1, -R3 ;  /* 0x000000015f067824 */ /* 0x000fe200078e0a03 */
[----:B------:R-:W-:Y:S01]  /*2910*/  LEA.HI R4, R4, R2, RZ, 0x1 ;  /* 0x0000000204047211 */ /* 0x000fe200078f08ff */
[----:B------:R-:W-:Y:S01]  /*2920*/  IMAD.SHL.U32 R3, R17, 0x40, RZ ;  /* 0x0000004011037824 */ /* 0x000fe200078e00ff */
[----:B------:R4:W-:Y:S02]  /*2930*/  @P4 STS.64 [R209+0x4008], RZ ;  /* 0x004008ffd1004388 */ /* 0x0009e40000000a00 */
[----:B------:R-:W-:Y:S02]  /*2940*/  LEA.HI R7, R6, R6, RZ, 0x1 ;  /* 0x0000000606077211 */ /* 0x000fe400078f08ff */
[----:B------:R-:W-:-:S02]  /*2950*/  LOP3.LUT R4, R4, 0xfffffffe, RZ, 0xc0, !PT ;  /* 0xfffffffe04047812 */ /* 0x000fc400078ec0ff */
[--C-:B------:R-:W-:Y:S02]  /*2960*/  SHF.R.S32.HI R9, RZ, 0x1, R7.reuse ;  /* 0x00000001ff097819 */ /* 0x100fe40000011407 */
[----:B------:R-:W-:Y:S02]  /*2970*/  SHF.R.S32.HI R5, RZ, 0x1f, R7 ;  /* 0x0000001fff057819 */ /* 0x000fe40000011407 */
[----:B------:R-:W-:Y:S02]  /*2980*/  LOP3.LUT R3, R3, 0xc0, RZ, 0xc0, !PT ;  /* 0x000000c003037812 */ /* 0x000fe400078ec0ff */
[----:B------:R-:W-:Y:S01]  /*2990*/  LEA.HI R10, R5, R9, RZ, 0x2 ;  /* 0x00000009050a7211 */ /* 0x000fe200078f10ff */
[----:B------:R-:W-:Y:S01]  /*29a0*/  IMAD.IADD R5, R2, 0x1, -R4 ;  /* 0x0000000102057824 */ /* 0x000fe200078e0a04 */
[----:B------:R-:W-:Y:S02]  /*29b0*/  LOP3.LUT R2, R3, 0x8, R13, 0xf8, !PT ;  /* 0x0000000803027812 */ /* 0x000fe400078ef80d */
[----:B------:R-:W-:-:S02]  /*29c0*/  LOP3.LUT R4, R10, 0xfffffffc, RZ, 0xc0, !PT ;  /* 0xfffffffc0a047812 */ /* 0x000fc400078ec0ff */
[----:B------:R-:W-:Y:S02]  /*29d0*/  SHF.R.U32.HI R3, RZ, 0x3, R3 ;  /* 0x00000003ff037819 */ /* 0x000fe40000011603 */
[----:B------:R-:W-:Y:S01]  /*29e0*/  SHF.R.S32.HI R8, RZ, 0x1f, R6 ;  /* 0x0000001fff087819 */ /* 0x000fe20000011406 */
[----:B------:R-:W-:Y:S01]  /*29f0*/  IMAD.IADD R16, R9, 0x1, -R4 ;  /* 0x0000000109107824 */ /* 0x000fe200078e0a04 */
[----:B------:R-:W-:Y:S01]  /*2a00*/  LOP3.LUT R9, R2, R3, RZ, 0x3c, !PT ;  /* 0x0000000302097212 */ /* 0x000fe200078e3cff */
[C---:B------:R-:W-:Y:S01]  /*2a10*/  IMAD.SHL.U32 R3, R5.reuse, 0x8, RZ ;  /* 0x0000000805037824 */ /* 0x040fe200078e00ff */
[----:B------:R-:W-:Y:S01]  /*2a20*/  LEA.HI R2, R8, R6, RZ, 0x3 ;  /* 0x0000000608027211 */ /* 0x000fe200078f18ff */
[----:B------:R-:W-:Y:S02]  /*2a30*/  IMAD.SHL.U32 R4, R16, 0x40, RZ ;  /* 0x0000004010047824 */ /* 0x000fe400078e00ff */
[----:B------:R-:W-:Y:S01]  /*2a40*/  IMAD R8, R5, 0x8, R0 ;  /* 0x0000000805087824 */ /* 0x000fe200078e0200 */
[----:B------:R-:W-:Y:S01]  /*2a50*/  LOP3.LUT R5, R7, 0x7fffffe, RZ, 0xc0, !PT ;  /* 0x07fffffe07057812 */ /* 0x000fe200078ec0ff */
[----:B------:R-:W-:Y:S01]  /*2a60*/  IMAD.SHL.U32 R2, R2, 0x20, RZ ;  /* 0x0000002002027824 */ /* 0x000fe200078e00ff */
[----:B------:R-:W-:-:S03]  /*2a70*/  LOP3.LUT R0, R4, 0xc0, RZ, 0xc0, !PT ;  /* 0x000000c004007812 */ /* 0x000fc600078ec0ff */
[----:B------:R-:W-:Y:S01]  /*2a80*/  IMAD.IADD R93, R6, 0x1, -R5 ;  /* 0x00000001065d7824 */ /* 0x000fe200078e0a05 */
[----:B------:R-:W-:Y:S02]  /*2a90*/  LOP3.LUT R4, R0, 0x8, R3, 0xf8, !PT ;  /* 0x0000000800047812 */ /* 0x000fe400078ef803 */
[----:B------:R-:W-:Y:S01]  /*2aa0*/  SHF.R.U32.HI R3, RZ, 0x3, R0 ;  /* 0x00000003ff037819 */ /* 0x000fe20000011600 */
[----:B------:R-:W-:Y:S01]  /*2ab0*/  IMAD.U32 R0, R8, 0x20, R9 ;  /* 0x0000002008007824 */ /* 0x000fe200078e0009 */
[----:B------:R-:W-:Y:S02]  /*2ac0*/  LOP3.LUT R94, R2, 0xffffff00, RZ, 0xc0, !PT ;  /* 0xffffff00025e7812 */ /* 0x000fe400078ec0ff */
[----:B------:R-:W-:Y:S01]  /*2ad0*/  LOP3.LUT R92, R4, R3, RZ, 0x3c, !PT ;  /* 0x00000003045c7212 */ /* 0x000fe200078e3cff */
[----:B------:R-:W-:Y:S01]  /*2ae0*/  IMAD.U32 R4, RZ, RZ, UR18 ;  /* 0x00000012ff047e24 */ /* 0x000fe2000f8e00ff */
[----:B------:R-:W-:Y:S01]  /*2af0*/  LEA R135, R0, UR4, 0x1 ;  /* 0x0000000400877c11 */ /* 0x000fe2000f8e08ff */
[----:B------:R-:W-:-:S02]  /*2b00*/  IMAD R2, R184, 0x200, R94 ;  /* 0x00000200b8027824 */ /* 0x000fc400078e025e */
[----:B------:R-:W-:-:S04]  /*2b10*/  IMAD.WIDE.U32 R4, R4, UR9, R22 ;  /* 0x0000000904047c25 */ /* 0x000fc8000f8e0016 */
[----:B------:R-:W-:Y:S02]  /*2b20*/  IMAD R2, R93, 0x20, R2 ;  /* 0x000000205d027824 */ /* 0x000fe400078e0202 */
[----:B------:R-:W-:Y:S02]  /*2b30*/  VIADD R3, R5, UR6 ;  /* 0x0000000605037c36 */ /* 0x000fe40008000000 */
[----:B------:R-:W-:Y:S02]  /*2b40*/  IMAD.IADD R2, R92, 0x1, R2 ;  /* 0x000000015c027824 */ /* 0x000fe400078e0202 */
[----:B-----5:R-:W-:-:S05]  /*2b50*/  @P0 FMUL.FTZ R10, R12, R11 ;  /* 0x0000000b0c0a0220 */ /* 0x020fca0000410000 */
[----:B------:R-:W-:-:S13]  /*2b60*/  @P0 R2UR UR7, R10 ;  /* 0x000000000a0702ca */ /* 0x000fda00000e0000 */
[----:B------:R-:W-:Y:S01]  /*2b70*/  @UP1 UMOV UR31, UR7 ;  /* 0x00000007001f1c82 */ /* 0x000fe20008000000 */
[----:B----4-:R-:W-:Y:S05]  /*2b80*/  @P4 BRA `(.L_x_303) ;  /* 0x0000000000344947 */ /* 0x010fea0003800000 */
        /* <DEDUP_REMOVED lines=13> */
.L_x_303:
[----:B------:R-:W-:Y:S05]  /*2c60*/  BSYNC B0 ;  /* 0x0000000000007941 */ /* 0x000fea0003800000 */
.L_x_302:
[----:B------:R1:W-:Y:S01]  /*2c70*/  @P3 STS.128 [R209+0x4800], RZ ;  /* 0x004800ffd1003388 */ /* 0x0003e20000000c00 */
[----:B------:R-:W-:Y:S01]  /*2c80*/  USHF.L.U64.HI UR32, UR10, 0x5, UR11 ;  /* 0x000000050a207899 */ /* 0x000fe2000801020b */
[----:B------:R-:W-:Y:S01]  /*2c90*/  BSSY B0, `(.L_x_304) ;  /* 0x0000011000007945 */ /* 0x000fe20003800000 */
[----:B------:R-:W-:Y:S01]  /*2ca0*/  USHF.L.U32 UR33, UR10, 0x5, URZ ;  /* 0x000000050a217899 */ /* 0x000fe2000800063f */
[----:B------:R-:W-:Y:S02]  /*2cb0*/  LEA R186, R2, UR4, 0x1 ;  /* 0x0000000402ba7c11 */ /* 0x000fe4000f8e08ff */
[----:B------:R-:W-:Y:S05]  /*2cc0*/  @P3 BRA `(.L_x_305) ;  /* 0x0000000000343947 */ /* 0x000fea0003800000 */
        /* <DEDUP_REMOVED lines=13> */
.L_x_305:
[----:B------:R-:W-:Y:S05]  /*2da0*/  BSYNC B0 ;  /* 0x0000000000007941 */ /* 0x000fea0003800000 */
.L_x_304:
        /* <DEDUP_REMOVED lines=19> */
.L_x_307:
[----:B------:R-:W-:Y:S05]  /*2ee0*/  BSYNC B0 ;  /* 0x0000000000007941 */ /* 0x000fea0003800000 */
.L_x_306:
[----:B------:R1:W-:Y:S01]  /*2ef0*/  @P1 STS.128 [R209+0x5800], RZ ;  /* 0x005800ffd1001388 */ /* 0x0003e20000000c00 */
        /* <DEDUP_REMOVED lines=18> */
.L_x_309:
[----:B------:R-:W-:Y:S05]  /*3020*/  BSYNC B0 ;  /* 0x0000000000007941 */ /* 0x000fea0003800000 */
.L_x_308:
[----:B------:R-:W-:Y:S01]  /*3030*/  LDSM.16.M88.4 R12, [R186] ;  /* 0x00000000ba0c783b */ /* 0x000fe20000000200 */
[----:B------:R-:W-:Y:S01]  /*3040*/  LOP3.LUT P0, RZ, R17, 0x2, RZ, 0xc0, !PT ;  /* 0x0000000211ff7812 */ /* 0x000fe2000780c0ff */
[----:B------:R-:W-:Y:S01]  /*3050*/  IMAD.MOV.U32 R0, RZ, RZ, 0x10 ;  /* 0x00000010ff007424 */ /* 0x000fe200078e00ff */
[----:B------:R-:W-:Y:S01]  /*3060*/  LOP3.LUT P1, RZ, R16, 0x2, RZ, 0xc0, !PT ;  /* 0x0000000210ff7812 */ /* 0x000fe2000782c0ff */
[----:B-1--4-:R-:W1:Y:S01]  /*3070*/  LDSM.16.M88.4 R4, [R135+0x2000] ;  /* 0x002000008704783b */ /* 0x012e620000000200 */
[C---:B------:R-:W-:Y:S01]  /*3080*/  VIADD R2, R135.reuse, 0x2000 ;  /* 0x0000200087027836 */ /* 0x040fe20000000000 */
[----:B------:R-:W-:Y:S01]  /*3090*/  UIADD3 UR7, UR27, -UR17, URZ ;  /* 0x800000111b077290 */ /* 0x000fe2000fffe03f */
[----:B------:R-:W-:Y:S01]  /*30a0*/  SEL R0, R0, 0xfffffff0, !P1 ;  /* 0xfffffff000007807 */ /* 0x000fe20004800000 */
[----:B------:R-:W4:Y:S01]  /*30b0*/  LDSM.16.M88.4 R8, [R186+0x1000] ;  /* 0x00100000ba08783b */ /* 0x000f220000000200 */
[----:B------:R-:W-:Y:S01]  /*30c0*/  VIADD R188, R135, 0x2020 ;  /* 0x0000202087bc7836 */ /* 0x000fe20000000000 */
[----:B------:R-:W-:-:S02]  /*30d0*/  UIADD3 UR6, UR27, 0x1, -UR17 ;  /* 0x000000011b067890 */ /* 0x000fc4000fffe811 */
[----:B------:R-:W5:Y:S01]  /*30e0*/  LDSM.16.M88.4 R68, [R135+0x2400] ;  /* 0x002400008744783b */ /* 0x000f620000000200 */
[----:B------:R-:W-:Y:S01]  /*30f0*/  IMAD R187, R0, 0x2, R186 ;  /* 0x0000000200bb7824 */ /* 0x000fe200078e02ba */
[----:B------:R-:W-:Y:S01]  /*3100*/  UIADD3 UR6, UR6, UR20, URZ ;  /* 0x0000001406067290 */ /* 0x000fe2000fffe03f */
[----:B------:R-:W-:Y:S01]  /*3110*/  @P0 VIADD R188, R2, 0xffffffe0 ;  /* 0xffffffe002bc0836 */ /* 0x000fe20000000000 */
[----:B------:R-:W2:Y:S01]  /*3120*/  LDSM.16.M88.4 R64, [R135+0x2800] ;  /* 0x002800008740783b */ /* 0x000ea20000000200 */
[----:B------:R-:W-:Y:S01]  /*3130*/  LOP3.LUT R2, R134, 0xffffffe0, RZ, 0xc0, !PT ;  /* 0xffffffe086027812 */ /* 0x000fe200078ec0ff */
[----:B------:R-:W-:Y:S02]  /*3140*/  UISETP.GT.AND UP0, UPT, UR18, UR14, UPT ;  /* 0x0000000e1200728c */ /* 0x000fe4000bf04270 */
[----:B------:R-:W3:Y:S02]  /*3150*/  LDSM.16.M88.4 R60, [R135+0x2c00] ;  /* 0x002c0000873c783b */ /* 0x000ee40000000200 */
[----:B------:R-:W-:-:S02]  /*3160*/  IMAD.IADD R2, R95, 0x1, -R2 ;  /* 0x000000015f027824 */ /* 0x000fc400078e0a02 */
[----:B------:R-:W3:Y:S01]  /*3170*/  LDSM.16.M88.4 R56, [R135+0x3000] ;  /* 0x003000008738783b */ /* 0x000ee20000000200 */
[----:B------:R-:W-:Y:S02]  /*3180*/  IMAD.SHL.U32 R95, R95, 0x2, RZ ;  /* 0x000000025f5f7824 */ /* 0x000fe400078e00ff */
[----:B------:R-:W-:Y:S01]  /*3190*/  SHF.R.S32.HI R3, RZ, 0x1f, R2 ;  /* 0x0000001fff037819 */ /* 0x000fe20000011402 */
[----:B------:R-:W3:Y:S03]  /*31a0*/  LDSM.16.M88.4 R52, [R135+0x3400] ;  /* 0x003400008734783b */ /* 0x000ee60000000200 */
[----:B------:R-:W-:Y:S01]  /*31b0*/  LEA.HI R2, R3, R2, RZ, 0x2 ;  /* 0x0000000203027211 */ /* 0x000fe200078f10ff */
[----:B------:R-:W3:Y:S01]  /*31c0*/  LDSM.16.M88.4 R48, [R135+0x3800] ;  /* 0x003800008730783b */ /* 0x000ee20000000200 */
[----:B------:R-:W-:Y:S02]  /*31d0*/  IMAD.U32 R3, RZ, RZ, UR18 ;  /* 0x00000012ff037e24 */ /* 0x000fe4000f8e00ff */
[----:B------:R-:W-:Y:S01]  /*31e0*/  SHF.R.S32.HI R2, RZ, 0x2, R2 ;  /* 0x00000002ff027819 */ /* 0x000fe20000011402 */
[----:B------:R-:W3:Y:S04]  /*31f0*/  LDSM.16.M88.4 R44, [R135+0x3c00] ;  /* 0x003c0000872c783b */ /* 0x000ee80000000200 */
[----:B------:R-:W-:Y:S01]  /*3200*/  LDSM.16.M88.4 R36, [R188] ;  /* 0x00000000bc24783b */ /* 0x000fe20000000200 */
[-C--:B-1----:R-:W-:Y:S03]  /*3210*/  HMMA.16816.F32.BF16 R180, R12, R4.reuse, RZ ;  /* 0x000000040cb4723c */ /* 0x082fe600000418ff */
[----:B------:R-:W-:Y:S04]  /*3220*/  LDSM.16.M88.4 R32, [R188+0x400] ;  /* 0x00040000bc20783b */ /* 0x000fe80000000200 */
[----:B------:R-:W-:Y:S01]  /*3230*/  LDSM.16.M88.4 R28, [R188+0x800] ;  /* 0x00080000bc1c783b */ /* 0x000fe20000000200 */
[C---:B----4-:R-:W-:Y:S03]  /*3240*/  HMMA.16816.F32.BF16 R176, R8.reuse, R4, RZ ;  /* 0x0000000408b0723c */ /* 0x050fe600000418ff */
[----:B------:R-:W-:Y:S03]  /*3250*/  LDSM.16.M88.4 R24, [R188+0xc00] ;  /* 0x000c0000bc18783b */ /* 0x000fe60000000200 */
[-C--:B------:R-:W-:Y:S01]  /*3260*/  HMMA.16816.F32.BF16 R172, R8, R6.reuse, RZ ;  /* 0x0000000608ac723c */ /* 0x080fe200000418ff */
[----:B------:R-:W-:Y:S04]  /*3270*/  LDSM.16.M88.4 R20, [R188+0x1000] ;  /* 0x00100000bc14783b */ /* 0x000fe80000000200 */
[----:B------:R-:W-:Y:S01]  /*3280*/  LDSM.16.M88.4 R40, [R188+0x1400] ;  /* 0x00140000bc28783b */ /* 0x000fe20000000200 */
[----:B------:R-:W-:Y:S03]  /*3290*/  HMMA.16816.F32.BF16 R168, R12, R6, RZ ;  /* 0x000000060ca8723c */ /* 0x000fe600000418ff */
[----:B------:R-:W1:Y:S03]  /*32a0*/  LDSM.16.M88.4 R4, [R187+0x1000] ;  /* 0x00100000bb04783b */ /* 0x000e660000000200 */
[C---:B-----5:R-:W-:Y:S01]  /*32b0*/  HMMA.16816.F32.BF16 R164, R8.reuse, R68, RZ ;  /* 0x0000004408a4723c */ /* 0x060fe200000418ff */
[----:B------:R-:W4:Y:S04]  /*32c0*/  LDSM.16.M88.4 R72, [R188+0x1800] ;  /* 0x00180000bc48783b */ /* 0x000f280000000200 */
[----:B------:R-:W5:Y:S01]  /*32d0*/  LDSM.16.M88.4 R76, [R188+0x1c00] ;  /* 0x001c0000bc4c783b */ /* 0x000f620000000200 */
[C---:B------:R-:W-:Y:S03]  /*32e0*/  HMMA.16816.F32.BF16 R160, R8.reuse, R70, RZ ;  /* 0x0000004608a0723c */ /* 0x040fe600000418ff */
[----:B------:R-:W5:Y:S03]  /*32f0*/  LDSM.16.M88.4 R16, [R187] ;  /* 0x00000000bb10783b */ /* 0x000f660000000200 */
[C---:B--2---:R-:W-:Y:S01]  /*3300*/  HMMA.16816.F32.BF16 R156, R8.reuse, R64, RZ ;  /* 0x00000040089c723c */ /* 0x044fe200000418ff */
[----:B------:R-:W0:Y:S05]  /*3310*/  LDGDEPBAR ;  /* 0x00000000000079af */ /* 0x000e2a0000000000 */
[C---:B------:R-:W-:Y:S06]  /*3320*/  HMMA.16816.F32.BF16 R152, R8.reuse, R66, RZ ;  /* 0x000000420898723c */ /* 0x040fec00000418ff */
[C---:B---3--:R-:W-:Y:S06]  /*3330*/  HMMA.16816.F32.BF16 R148, R8.reuse, R60, RZ ;  /* 0x0000003c0894723c */ /* 0x048fec00000418ff */
        /* <DEDUP_REMOVED lines=36> */
[C---:B----4-:R-:W-:Y:S06]  /*3580*/  HMMA.16816.F32.BF16 R240, R4.reuse, R72, R120 ;  /* 0x0000004804f0723c */ /* 0x050fec0000041878 */
[C---:B-----5:R-:W-:Y:S06]  /*3590*/  HMMA.16816.F32.BF16 R248, R4.reuse, R76, R112 ;  /* 0x0000004c04f8723c */ /* 0x060fec0000041870 */
[C---:B------:R-:W-:Y:S06]  /*35a0*/  HMMA.16816.F32.BF16 R244, R4.reuse, R74, R116 ;  /* 0x0000004a04f4723c */ /* 0x040fec0000041874 */
[----:B------:R-:W-:Y:S06]  /*35b0*/  HMMA.16816.F32.BF16 R196, R4, R78, R108 ;  /* 0x0000004e04c4723c */ /* 0x000fec000004186c */
[----:B------:R-:W-:Y:S01]  /*35c0*/  HMMA.16816.F32.BF16 R168, R16, R38, R168 ;  /* 0x0000002610a8723c */ /* 0x000fe200000418a8 */
[----:B------:R-:W-:Y:S01]  /*35d0*/  LEA R4, R184, UR26, 0x4 ;  /* 0x0000001ab8047c11 */ /* 0x000fe2000f8e20ff */
[----:B------:R-:W-:Y:S01]  /*35e0*/  IMAD R5, R93, 0x20, R94 ;  /* 0x000000205d057824 */ /* 0x000fe200078e025e */
[----:B------:R-:W-:Y:S01]  /*35f0*/  LOP3.LUT R6, R95, 0x6, RZ, 0xc0, !PT ;  /* 0x000000065f067812 */ /* 0x000fe200078ec0ff */
[----:B------:R-:W-:-:S02]  /*3600*/  IMAD.U32 R7, RZ, RZ, UR7 ;  /* 0x00000007ff077e24 */ /* 0x000fc4000f8e00ff */
[----:B------:R-:W-:Y:S01]  /*3610*/  IMAD.IADD R4, R2, 0x1, R4 ;  /* 0x0000000102047824 */ /* 0x000fe200078e0204 */
[C---:B------:R-:W-:Y:S01]  /*3620*/  HMMA.16816.F32.BF16 R180, R16.reuse, R36, R180 ;  /* 0x0000002410b4723c */ /* 0x040fe200000418b4 */
[----:B------:R-:W-:Y:S02]  /*3630*/  IMAD R3, R3, 0x80, R6 ;  /* 0x0000008003037824 */ /* 0x000fe400078e0206 */
[----:B------:R-:W-:Y:S01]  /*3640*/  IMAD.U32 R6, RZ, RZ, UR7 ;  /* 0x00000007ff067e24 */ /* 0x000fe2000f8e00ff */
[--C-:B------:R-:W-:Y:S01]  /*3650*/  IADD3 R204, R7, 0x48, R4.reuse ;  /* 0x0000004807cc7810 */ /* 0x100fe20007ffe004 */
[----:B------:R-:W-:Y:S01]  /*3660*/  IMAD.IADD R2, R92, 0x1, R5 ;  /* 0x000000015c027824 */ /* 0x000fe200078e0205 */
[----:B------:R-:W-:Y:S01]  /*3670*/  HMMA.16816.F32.BF16 R152, R16, R76, R8 ;  /* 0x0000004c1098723c */ /* 0x000fe20000041808 */
[----:B------:R-:W-:Y:S01]  /*3680*/  VIADD R201, R4, UR7 ;  /* 0x0000000704c97c36 */ /* 0x000fe20008000000 */
[----:B------:R-:W-:Y:S01]  /*3690*/  IADD3 R202, R6, 0x40, R4 ;  /* 0x0000004006ca7810 */ /* 0x000fe20007ffe004 */
[----:B------:R-:W-:-:S02]  /*36a0*/  IMAD.U32 R5, RZ, RZ, UR7 ;  /* 0x00000007ff057e24 */ /* 0x000fc4000f8e00ff */
[----:B------:R-:W-:Y:S01]  /*36b0*/  IMAD.IADD R6, R201, 0x1, -R3 ;  /* 0x00000001c9067824 */ /* 0x000fe200078e0a03 */
[C---:B------:R-:W-:Y:S01]  /*36c0*/  HMMA.16816.F32.BF16 R144, R16.reuse, R78, R12 ;  /* 0x0000004e1090723c */ /* 0x040fe2000004180c */
[----:B------:R-:W-:Y:S01]  /*36d0*/  VIADD R11, R3, 0x1 ;  /* 0x00000001030b7836 */ /* 0x000fe20000000000 */
[----:B------:R-:W-:Y:S01]  /*36e0*/  IADD3 R203, R5, 0x8, R4 ;  /* 0x0000000805cb7810 */ /* 0x000fe20007ffe004 */
[----:B------:R-:W-:Y:S01]  /*36f0*/  IMAD.U32 R9, RZ, RZ, UR6 ;  /* 0x00000006ff097e24 */ /* 0x000fe2000f8e00ff */
[----:B------:R-:W-:Y:S01]  /*3700*/  IABS R8, R6 ;  /* 0x0000000600087213 */ /* 0x000fe20000000000 */
[----:B------:R-:W-:Y:S01]  /*3710*/  IMAD.IADD R5, R201, 0x1, -R11 ;  /* 0x00000001c9057824 */ /* 0x000fe200078e0a0b */
[C---:B------:R-:W-:Y:S01]  /*3720*/  HMMA.16816.F32.BF16 R116, R16.reuse, R40, R60 ;  /* 0x000000281074723c */ /* 0x040fe2000004183c */
[----:B------:R-:W-:Y:S01]  /*3730*/  VIADD R14, R3, 0x8 ;  /* 0x00000008030e7836 */ /* 0x000fe20000000000 */
[----:B------:R-:W-:Y:S01]  /*3740*/  VIADDMNMX R208, R4, R9, UR27, PT ;  /* 0x0000001b04d07e46 */ /* 0x000fe2000b800109 */
[----:B------:R-:W-:Y:S01]  /*3750*/  IMAD.U32 R13, RZ, RZ, UR6 ;  /* 0x00000006ff0d7e24 */ /* 0x000fe2000f8e00ff */
[----:B------:R-:W-:Y:S01]  /*3760*/  IABS R6, R5 ;  /* 0x0000000500067213 */ /* 0x000fe20000000000 */
[----:B------:R-:W-:Y:S01]  /*3770*/  IMAD.IADD R7, R201, 0x1, -R14 ;  /* 0x00000001c9077824 */ /* 0x000fe200078e0a0e */
[C---:B------:R-:W-:Y:S01]  /*3780*/  HMMA.16816.F32.BF16 R104, R16.reuse, R32, R104 ;  /* 0x000000201068723c */ /* 0x040fe20000041868 */
[----:B------:R-:W-:Y:S01]  /*3790*/  IMAD.U32 R12, RZ, RZ, UR6 ;  /* 0x00000006ff0c7e24 */ /* 0x000fe2000f8e00ff */
[----:B------:R-:W-:Y:S01]  /*37a0*/  IADD3 R44, R13, 0x40, R4 ;  /* 0x000000400d2c7810 */ /* 0x000fe20007ffe004 */
[----:B------:R-:W-:Y:S01]  /*37b0*/  IMAD.U32 R10, RZ, RZ, UR6 ;  /* 0x00000006ff0a7e24 */ /* 0x000fe2000f8e00ff */
[----:B------:R-:W-:Y:S01]  /*37c0*/  IABS R5, R7 ;  /* 0x0000000700057213 */ /* 0x000fe20000000000 */
[----:B------:R-:W-:Y:S01]  /*37d0*/  IMAD.MOV.U32 R7, RZ, RZ, R8 ;  /* 0x000000ffff077224 */ /* 0x000fe200078e0008 */
[--C-:B------:R-:W-:Y:S01]  /*37e0*/  IADD3 R41, R12, 0x48, R4.reuse ;  /* 0x000000480c297810 */ /* 0x100fe20007ffe004 */
[C---:B------:R-:W-:Y:S01]  /*37f0*/  VIADD R12, R3.reuse, 0x9 ;  /* 0x00000009030c7836 */ /* 0x040fe20000000000 */
[----:B------:R-:W-:Y:S01]  /*3800*/  I2FP.F32.S32 R5, R5 ;  /* 0x0000000500057245 */ /* 0x000fe20000201400 */
[C---:B------:R-:W-:Y:S01]  /*3810*/  VIADD R13, R3.reuse, 0x10 ;  /* 0x00000010030d7836 */ /* 0x040fe20000000000 */
[----:B------:R-:W-:Y:S01]  /*3820*/  I2FP.F32.S32 R7, R7 ;  /* 0x0000000700077245 */ /* 0x000fe20000201400 */
[C---:B------:R-:W-:Y:S01]  /*3830*/  HMMA.16816.F32.BF16 R100, R16.reuse, R34, R100 ;  /* 0x000000221064723c */ /* 0x040fe20000041864 */
[----:B------:R-:W-:Y:S01]  /*3840*/  VIADD R15, R3, 0x11 ;  /* 0x00000011030f7836 */ /* 0x000fe20000000000 */
[----:B------:R-:W-:Y:S01]  /*3850*/  IADD3 R46, R10, 0x8, R4 ;  /* 0x000000080a2e7810 */ /* 0x000fe20007ffe004 */
[----:B------:R-:W-:Y:S01]  /*3860*/  IMAD.IADD R4, R201, 0x1, -R13 ;  /* 0x00000001c9047824 */ /* 0x000fe200078e0a0d */
[----:B------:R-:W-:Y:S01]  /*3870*/  I2FP.F32.S32 R6, R6 ;  /* 0x0000000600067245 */ /* 0x000fe20000201400 */
[----:B------:R-:W-:Y:S01]  /*3880*/  FFMA.FTZ R45, R7, -UR31, R180 ;  /* 0x8000001f072d7c23 */ /* 0x000fe200080100b4 */
[C---:B------:R-:W-:Y:S01]  /*3890*/  HMMA.16816.F32.BF16 R96, R16.reuse, R28, R96 ;  /* 0x0000001c1060723c */ /* 0x040fe20000041860 */
[----:B------:R-:W-:Y:S01]  /*38a0*/  IMAD.IADD R7, R201, 0x1, -R15 ;  /* 0x00000001c9077824 */ /* 0x000fe200078e0a0f */
[C---:B------:R-:W-:Y:S01]  /*38b0*/  ISETP.GE.AND P3, PT, R3.reuse, R208, PT ;  /* 0x000000d00300720c */ /* 0x040fe20003f66270 */
[----:B------:R-:W-:Y:S01]  /*38c0*/  FFMA.FTZ R47, R6, -UR31, R181 ;  /* 0x8000001f062f7c23 */ /* 0x000fe200080100b5 */
[----:B------:R-:W-:Y:S01]  /*38d0*/  IABS R6, R4 ;  /* 0x0000000400067213 */ /* 0x000fe20000000000 */
[C---:B------:R-:W-:Y:S01]  /*38e0*/  VIADD R32, R3.reuse, 0x58 ;  /* 0x0000005803207836 */ /* 0x040fe20000000000 */
[C---:B------:R-:W-:Y:S01]  /*38f0*/  HMMA.16816.F32.BF16 R88, R16.reuse, R30, R88 ;  /* 0x0000001e1058723c */ /* 0x040fe20000041858 */
[C---:B------:R-:W-:Y:S01]  /*3900*/  VIADD R28, R3.reuse, 0x48 ;  /* 0x00000048031c7836 */ /* 0x040fe20000000000 */
[----:B------:R-:W-:Y:S01]  /*3910*/  VIMNMX R207, R46, UR27, PT ;  /* 0x0000001b2ecf7c48 */ /* 0x000fe2000bfe0100 */
[C---:B------:R-:W-:Y:S01]  /*3920*/  VIADD R29, R3.reuse, 0x49 ;  /* 0x00000049031d7836 */ /* 0x040fe20000000000 */
[----:B------:R-:W-:Y:S01]  /*3930*/  VIMNMX R206, R44, UR27, PT ;  /* 0x0000001b2cce7c48 */ /* 0x000fe2000bfe0100 */
[C---:B------:R-:W-:Y:S01]  /*3940*/  VIADD R33, R3.reuse, 0x59 ;  /* 0x0000005903217836 */ /* 0x040fe20000000000 */
[C---:B------:R-:W-:Y:S01]  /*3950*/  HMMA.16816.F32.BF16 R84, R16.reuse, R24, R84 ;  /* 0x000000181054723c */ /* 0x040fe20000041854 */
[----:B------:R-:W-:Y:S01]  /*3960*/  VIADD R30, R3, 0x50 ;  /* 0x00000050031e7836 */ /* 0x000fe20000000000 */
[----:B------:R-:W-:Y:S01]  /*3970*/  VIMNMX R205, R41, UR27, PT ;  /* 0x0000001b29cd7c48 */ /* 0x000fe2000bfe0100 */
[C---:B------:R-:W-:Y:S01]  /*3980*/  VIADD R31, R3.reuse, 0x51 ;  /* 0x00000051031f7836 */ /* 0x040fe20000000000 */
[----:B------:R-:W-:Y:S01]  /*3990*/  VIADDMNMX R200, R202, -UR21, RZ, !PT ;  /* 0x80000015cac87c46 */ /* 0x000fe2000f8001ff */
[C---:B------:R-:W-:Y:S01]  /*39a0*/  VIADD R34, R3.reuse, 0x60 ;  /* 0x0000006003227836 */ /* 0x040fe20000000000 */
[C---:B------:R-:W-:Y:S01]  /*39b0*/  HMMA.16816.F32.BF16 R80, R16.reuse, R26, R80 ;  /* 0x0000001a1050723c */ /* 0x040fe20000041850 */
[C---:B------:R-:W-:Y:S01]  /*39c0*/  VIADD R24, R3.reuse, 0x38 ;  /* 0x0000003803187836 */ /* 0x040fe20000000000 */
[C---:B------:R-:W-:Y:S01]  /*39d0*/  ISETP.GE.AND P1, PT, R3.reuse, R207, PT ;  /* 0x000000cf0300720c */ /* 0x040fe20003f26270 */
[C---:B------:R-:W-:Y:S01]  /*39e0*/  VIADD R25, R3.reuse, 0x39 ;  /* 0x0000003903197836 */ /* 0x040fe20000000000 */
[C---:B------:R-:W-:Y:S01]  /*39f0*/  ISETP.GE.AND P0, PT, R3.reuse, R206, PT ;  /* 0x000000ce0300720c */ /* 0x040fe20003f06270 */
[C---:B------:R-:W-:Y:S01]  /*3a00*/  VIADD R35, R3.reuse, 0x61 ;  /* 0x0000006103237836 */ /* 0x040fe20000000000 */
[C---:B------:R-:W-:Y:S01]  /*3a10*/  HMMA.16816.F32.BF16 R108, R16.reuse, R20, R68 ;  /* 0x00000014106c723c */ /* 0x040fe20000041844 */
[C---:B------:R-:W-:Y:S01]  /*3a20*/  VIADD R26, R3.reuse, 0x40 ;  /* 0x00000040031a7836 */ /* 0x040fe20000000000 */
[C---:B------:R-:W-:Y:S01]  /*3a30*/  ISETP.GE.AND P4, PT, R3.reuse, R205, PT ;  /* 0x000000cd0300720c */ /* 0x040fe20003f86270 */
[----:B------:R-:W-:Y:S01]  /*3a40*/  VIADD R27, R3, 0x41 ;  /* 0x00000041031b7836 */ /* 0x000fe20000000000 */
[----:B------:R-:W-:Y:S01]  /*3a50*/  ISETP.GE.AND P2, PT, R11, R208, PT ;  /* 0x000000d00b00720c */ /* 0x000fe20003f46270 */
[C---:B------:R-:W-:Y:S01]  /*3a60*/  VIADD R36, R3.reuse, 0x68 ;  /* 0x0000006803247836 */ /* 0x040fe20000000000 */
[C---:B------:R-:W-:Y:S01]  /*3a70*/  HMMA.16816.F32.BF16 R112, R16.reuse, R22, R64 ;  /* 0x000000161070723c */ /* 0x040fe20000041840 */
[----:B------:R-:W-:Y:S01]  /*3a80*/  VIADD R20, R3, 0x28 ;  /* 0x0000002803147836 */ /* 0x000fe20000000000 */
[----:B------:R-:W-:Y:S01]  /*3a90*/  ISETP.GE.AND P6, PT, R11, R207, PT ;  /* 0x000000cf0b00720c */ /* 0x000fe20003fc6270 */
[----:B------:R-:W-:Y:S01]  /*3aa0*/  VIADD R21, R3, 0x29 ;  /* 0x0000002903157836 */ /* 0x000fe20000000000 */
[----:B------:R-:W-:Y:S01]  /*3ab0*/  ISETP.GE.AND P5, PT, R11, R206, PT ;  /* 0x000000ce0b00720c */ /* 0x000fe20003fa6270 */
[C---:B------:R-:W-:Y:S01]  /*3ac0*/  VIADD R38, R3.reuse, 0x69 ;  /* 0x0000006903267836 */ /* 0x040fe20000000000 */
[C---:B------:R-:W-:Y:S01]  /*3ad0*/  HMMA.16816.F32.BF16 R120, R16.reuse, R42, R56 ;  /* 0x0000002a1078723c */ /* 0x040fe20000041838 */
[C---:B------:R-:W-:Y:S01]  /*3ae0*/  VIADD R22, R3.reuse, 0x30 ;  /* 0x0000003003167836 */ /* 0x040fe20000000000 */
[CC--:B------:R-:W-:Y:S01]  /*3af0*/  ISETP.LT.OR P0, PT, R3.reuse, R200.reuse, P0 ;  /* 0x000000c80300720c */ /* 0x0c0fe20000701670 */
[----:B------:R-:W-:Y:S01]  /*3b00*/  VIADD R23, R3, 0x31 ;  /* 0x0000003103177836 */ /* 0x000fe20000000000 */
[----:B------:R-:W-:Y:S01]  /*3b10*/  ISETP.LT.OR P5, PT, R11, R200, P5 ;  /* 0x000000c80b00720c */ /* 0x000fe20002fa1670 */
[C---:B------:R-:W-:Y:S01]  /*3b20*/  VIADD R39, R3.reuse, 0x70 ;  /* 0x0000007003277836 */ /* 0x040fe20000000000 */
[----:B------:R-:W-:Y:S01]  /*3b30*/  HMMA.16816.F32.BF16 R124, R16, R72, R52 ;  /* 0x00000048107c723c */ /* 0x000fe20000041834 */
[----:B------:R-:W-:-:S02]  /*3b40*/  VIADD R40, R3, 0x71 ;  /* 0x0000007103287836 */ /* 0x000fc40000000000 */
[C---:B------:R-:W-:Y:S02]  /*3b50*/  VIADD R42, R3.reuse, 0x78 ;  /* 0x00000078032a7836 */ /* 0x040fe40000000000 */
[----:B------:R-:W-:Y:S01]  /*3b60*/  VIADD R43, R3, 0x79 ;  /* 0x00000079032b7836 */ /* 0x000fe20000000000 */
[----:B------:R-:W-:Y:S01]  /*3b70*/  HMMA.16816.F32.BF16 R128, R16, R74, R48 ;  /* 0x0000004a1080723c */ /* 0x000fe20000041830 */
[----:B------:R-:W-:Y:S01]  /*3b80*/  IMAD.MOV.U32 R191, RZ, RZ, R199 ;  /* 0x000000ffffbf7224 */ /* 0x000fe200078e00c7 */
[----:B------:R-:W-:Y:S01]  /*3b90*/  VIADDMNMX R199, R201, -UR21, RZ, !PT ;  /* 0x80000015c9c77c46 */ /* 0x000fe2000f8001ff */
[----:B------:R-:W-:Y:S01]  /*3ba0*/  IMAD.MOV.U32 R137, RZ, RZ, R198 ;  /* 0x000000ffff897224 */ /* 0x000fe200078e00c6 */
[----:B------:R-:W-:Y:S01]  /*3bb0*/  VIADDMNMX R198, R203, -UR21, RZ, !PT ;  /* 0x80000015cbc67c46 */ /* 0x000fe2000f8001ff */
[----:B------:R-:W-:Y:S01]  /*3bc0*/  IMAD.MOV.U32 R252, RZ, RZ, R197 ;  /* 0x000000fffffc7224 */ /* 0x000fe200078e00c5 */
[C---:B------:R-:W-:Y:S01]  /*3bd0*/  ISETP.LT.OR P3, PT, R3.reuse, R199, P3 ;  /* 0x000000c70300720c */ /* 0x040fe20001f61670 */
[----:B------:R-:W-:-:S02]  /*3be0*/  VIADD R16, R3, 0x18 ;  /* 0x0000001803107836 */ /* 0x000fc40000000000 */
[----:B------:R-:W-:Y:S01]  /*3bf0*/  FFMA.FTZ R49, R5, -UR31, R168 ;  /* 0x8000001f05317c23 */ /* 0x000fe200080100a8 */
[----:B------:R-:W-:Y:S01]  /*3c00*/  VIADD R17, R3, 0x19 ;  /* 0x0000001903117836 */ /* 0x000fe20000000000 */
[----:B------:R-:W-:Y:S01]  /*3c10*/  VIADDMNMX R197, R204, -UR21, RZ, !PT ;  /* 0x80000015ccc57c46 */ /* 0x000fe2000f8001ff */
[----:B------:R-:W-:Y:S01]  /*3c20*/  IMAD.IADD R5, R201, 0x1, -R12 ;  /* 0x00000001c9057824 */ /* 0x000fe200078e0a0c */
[----:B------:R-:W-:Y:S01]  /*3c30*/  ISETP.LT.OR P1, PT, R3, R198, P1 ;  /* 0x000000c60300720c */ /* 0x000fe20000f21670 */
[----:B------:R-:W-:Y:S01]  /*3c40*/  IMAD.IADD R8, R201, 0x1, -R16 ;  /* 0x00000001c9087824 */ /* 0x000fe200078e0a10 */
[----:B------:R-:W-:Y:S01]  /*3c50*/  ISETP.LT.OR P4, PT, R3, R197, P4 ;  /* 0x000000c50300720c */ /* 0x000fe20002781670 */
[----:B------:R-:W-:Y:S01]  /*3c60*/  IMAD.IADD R10, R201, 0x1, -R17 ;  /* 0x00000001c90a7824 */ /* 0x000fe200078e0a11 */
[----:B------:R-:W-:Y:S01]  /*3c70*/  IABS R9, R5 ;  /* 0x0000000500097213 */ /* 0x000fe20000000000 */
[C---:B------:R-:W-:Y:S01]  /*3c80*/  VIADD R18, R3.reuse, 0x20 ;  /* 0x0000002003127836 */ /* 0x040fe20000000000 */
[----:B------:R-:W-:Y:S01]  /*3c90*/  IABS R5, R7 ;  /* 0x0000000700057213 */ /* 0x000fe20000000000 */
[----:B------:R-:W-:Y:S01]  /*3ca0*/  VIADD R19, R3, 0x21 ;  /* 0x0000002103137836 */ /* 0x000fe20000000000 */
[----:B------:R-:W-:Y:S01]  /*3cb0*/  IABS R4, R8 ;  /* 0x0000000800047213 */ /* 0x000fe20000000000 */
[----:B------:R-:W-:Y:S01]  /*3cc0*/  IMAD.MOV.U32 R8, RZ, RZ, R6 ;  /* 0x000000ffff087224 */ /* 0x000fe200078e0006 */
[----:B------:R-:W-:Y:S01]  /*3cd0*/  IABS R7, R10 ;  /* 0x0000000a00077213 */ /* 0x000fe20000000000 */
[----:B------:R-:W-:Y:S01]  /*3ce0*/  IMAD.MOV.U32 R6, RZ, RZ, R5 ;  /* 0x000000ffff067224 */ /* 0x000fe200078e0005 */
[----:B------:R-:W-:Y:S01]  /*3cf0*/  I2FP.F32.S32 R9, R9 ;  /* 0x0000000900097245 */ /* 0x000fe20000201400 */
[----:B------:R-:W-:Y:S01]  /*3d00*/  IMAD.MOV.U32 R5, RZ, RZ, R4 ;  /* 0x000000ffff057224 */ /* 0x000fe200078e0004 */
[----:B------:R-:W-:Y:S01]  /*3d10*/  ISETP.LT.OR P2, PT, R11, R199, P2 ;  /* 0x000000c70b00720c */ /* 0x000fe20001741670 */
[----:B------:R-:W-:Y:S01]  /*3d20*/  IMAD.MOV.U32 R4, RZ, RZ, R7 ;  /* 0x000000ffff047224 */ /* 0x000fe200078e0007 */
[----:B------:R-:W-:Y:S01]  /*3d30*/  I2FP.F32.S32 R7, R8 ;  /* 0x0000000800077245 */ /* 0x000fe20000201400 */
[C---:B------:R-:W-:Y:S01]  /*3d40*/  IMAD.IADD R8, R201.reuse, 0x1, -R21 ;  /* 0x00000001c9087824 */ /* 0x040fe200078e0a15 */
[----:B------:R-:W-:Y:S01]  /*3d50*/  I2FP.F32.S32 R5, R5 ;  /* 0x0000000500057245 */ /* 0x000fe20000201400 */
[----:B------:R-:W-:Y:S01]  /*3d60*/  IMAD.IADD R10, R201, 0x1, -R22 ;  /* 0x00000001c90a7824 */ /* 0x000fe200078e0a16 */
[----:B------:R-:W-:Y:S01]  /*3d70*/  I2FP.F32.S32 R4, R4 ;  /* 0x0000000400047245 */ /* 0x000fe20000201400 */
[----:B------:R-:W-:Y:S01]  /*3d80*/  FFMA.FTZ R50, R7, -UR31, R104 ;  /* 0x8000001f07327c23 */ /* 0x000fe20008010068 */
[----:B------:R-:W-:Y:S01]  /*3d90*/  I2FP.F32.S32 R6, R6 ;  /* 0x0000000600067245 */ /* 0x000fe20000201400 */
[----:B------:R-:W-:Y:S01]  /*3da0*/  FFMA.FTZ R52, R5, -UR31, R100 ;  /* 0x8000001f05347c23 */ /* 0x000fe20008010064 */
[----:B------:R-:W-:-:S02]  /*3db0*/  IMAD.IADD R5, R201, 0x1, -R18 ;  /* 0x00000001c9057824 */ /* 0x000fc400078e0a12 */
[----:B------:R-:W-:Y:S01]  /*3dc0*/  FFMA.FTZ R54, R4, -UR31, R101 ;  /* 0x8000001f04367c23 */ /* 0x000fe20008010065 */
[----:B------:R-:W-:Y:S02]  /*3dd0*/  IMAD.IADD R4, R201, 0x1, -R19 ;  /* 0x00000001c9047824 */ /* 0x000fe400078e0a13 */
[----:B------:R-:W-:Y:S01]  /*3de0*/  FFMA.FTZ R48, R9, -UR31, R169 ;  /* 0x8000001f09307c23 */ /* 0x000fe200080100a9 */
[----:B------:R-:W-:Y:S02]  /*3df0*/  IMAD.IADD R7, R201, 0x1, -R20 ;  /* 0x00000001c9077824 */ /* 0x000fe400078e0a14 */
[----:B------:R-:W-:Y:S01]  /*3e00*/  FFMA.FTZ R51, R6, -UR31, R105 ;  /* 0x8000001f06337c23 */ /* 0x000fe20008010069 */
[----:B------:R-:W-:Y:S01]  /*3e10*/  IABS R9, R5 ;  /* 0x0000000500097213 */ /* 0x000fe20000000000 */
[----:B------:R-:W-:Y:S01]  /*3e20*/  IMAD.MOV.U32 R136, RZ, RZ, R196 ;  /* 0x000000ffff887224 */ /* 0x000fe200078e00c4 */
        /* <DEDUP_REMOVED lines=8> */
[----:B------:R-:W-:Y:S01]  /*3eb0*/  FSEL R101, R45, -INF , !P3 ;  /* 0xff8000002d657808 */ /* 0x000fe20005800000 */
        /* <DEDUP_REMOVED lines=24> */
[----:B------:R-:W-:Y:S01]  /*4040*/  ISETP.GE.AND P3, PT, R11, R205, PT ;  /* 0x000000cd0b00720c */ /* 0x000fe20003f66270 */
        /* <DEDUP_REMOVED lines=27> */
[----:B------:R-:W-:Y:S01]  /*4200*/  FFMA.FTZ R89, R9, -UR31, R112 ;  /* 0x8000001f09597c23 */ /* 0x000fe20008010070 */
        /* <DEDUP_REMOVED lines=8> */
[C---:B------:R-:W-:Y:S02]  /*4290*/  IMAD.IADD R4, R201.reuse, 0x1, -R34 ;  /* 0x00000001c9047824 */ /* 0x040fe400078e0a22 */
[----:B------:R-:W-:Y:S01]  /*42a0*/  FFMA.FTZ R96, R6, -UR31, R116 ;  /* 0x8000001f06607c23 */ /* 0x000fe20008010074 */
[C---:B------:R-:W-:Y:S01]  /*42b0*/  IMAD.IADD R7, R201.reuse, 0x1, -R35 ;  /* 0x00000001c9077824 */ /* 0x040fe200078e0a23 */
[----:B------:R-:W-:Y:S01]  /*42c0*/  IABS R9, R5 ;  /* 0x0000000500097213 */ /* 0x000fe20000000000 */
[----:B------:R-:W-:Y:S01]  /*42d0*/  IMAD.IADD R10, R201, 0x1, -R38 ;  /* 0x00000001c90a7824 */ /* 0x000fe200078e0a26 */
[----:B------:R-:W-:Y:S02]  /*42e0*/  IABS R6, R4 ;  /* 0x0000000400067213 */ /* 0x000fe40000000000 */
[----:B------:R-:W-:Y:S02]  /*42f0*/  IABS R5, R7 ;  /* 0x0000000700057213 */ /* 0x000fe40000000000 */
[----:B------:R-:W-:Y:S01]  /*4300*/  IABS R4, R8 ;  /* 0x0000000800047213 */ /* 0x000fe20000000000 */
[----:B------:R-:W-:Y:S01]  /*4310*/  IMAD.MOV.U32 R8, RZ, RZ, R6 ;  /* 0x000000ffff087224 */ /* 0x000fe200078e0006 */
[----:B------:R-:W-:Y:S01]  /*4320*/  IABS R7, R10 ;  /* 0x0000000a00077213 */ /* 0x000fe20000000000 */
[----:B------:R-:W-:Y:S01]  /*4330*/  IMAD.MOV.U32 R6, RZ, RZ, R5 ;  /* 0x000000ffff067224 */ /* 0x000fe200078e0005 */
[----:B------:R-:W-:Y:S01]  /*4340*/  I2FP.F32.S32 R9, R9 ;  /* 0x0000000900097245 */ /* 0x000fe20000201400 */
[----:B------:R-:W-:Y:S01]  /*4350*/  IMAD.MOV.U32 R5, RZ, RZ, R4 ;  /* 0x000000ffff057224 */ /* 0x000fe200078e0004 */
[----:B------:R-:W-:Y:S01]  /*4360*/  BAR.SYNC.DEFER_BLOCKING 0x0 ;  /* 0x0000000000007b1d */ /* 0x000fe20000010000 */
        /* <DEDUP_REMOVED lines=13> */
[----:B------:R-:W-:Y:S01]  /*4440*/  IMAD.IADD R7, R201, 0x1, -R42 ;  /* 0x00000001c9077824 */ /* 0x000fe200078e0a2a */
[----:B------:R-:W-:Y:S01]  /*4450*/  IABS R10, R5 ;  /* 0x00000005000a7213 */ /* 0x000fe20000000000 */
[----:B------:R-:W-:Y:S01]  /*4460*/  IMAD.IADD R8, R203, 0x1, -R3 ;  /* 0x00000001cb087824 */ /* 0x000fe200078e0a03 */
[----:B------:R-:W-:Y:S02]  /*4470*/  IABS R6, R4 ;  /* 0x0000000400067213 */ /* 0x000fe40000000000 */
[----:B------:R-:W-:Y:S02]  /*4480*/  IABS R5, R7 ;  /* 0x0000000700057213 */ /* 0x000fe40000000000 */
[----:B------:R-:W-:-:S02]  /*4490*/  IABS R4, R9 ;  /* 0x0000000900047213 */ /* 0x000fc40000000000 */
[----:B------:R-:W-:Y:S01]  /*44a0*/  IABS R7, R8 ;  /* 0x0000000800077213 */ /* 0x000fe20000000000 */
[----:B------:R-:W-:Y:S01]  /*44b0*/  IMAD.MOV.U32 R8, RZ, RZ, R6 ;  /* 0x000000ffff087224 */ /* 0x000fe200078e0006 */
[----:B------:R-:W-:Y:S01]  /*44c0*/  ISETP.LT.OR P3, PT, R11, R197, P3 ;  /* 0x000000c50b00720c */ /* 0x000fe20001f61670 */
[----:B------:R-:W-:Y:S01]  /*44d0*/  IMAD.MOV.U32 R6, RZ, RZ, R5 ;  /* 0x000000ffff067224 */ /* 0x000fe200078e0005 */
[----:B------:R-:W-:Y:S01]  /*44e0*/  I2FP.F32.S32 R10, R10 ;  /* 0x0000000a000a7245 */ /* 0x000fe20000201400 */
[----:B------:R-:W-:Y:S01]  /*44f0*/  IMAD.MOV.U32 R5, RZ, RZ, R4 ;  /* 0x000000ffff057224 */ /* 0x000fe200078e0004 */
[----:B------:R-:W-:Y:S01]  /*4500*/  FSEL R88, R47, -INF , !P2 ;  /* 0xff8000002f587808 */ /* 0x000fe20005000000 */
[----:B------:R-:W-:Y:S01]  /*4510*/  IMAD.MOV.U32 R4, RZ, RZ, R7 ;  /* 0x000000ffff047224 */ /* 0x000fe200078e0007 */
[----:B------:R-:W-:Y:S01]  /*4520*/  I2FP.F32.S32 R6, R6 ;  /* 0x0000000600067245 */ /* 0x000fe20000201400 */
[----:B------:R-:W-:Y:S01]  /*4530*/  FFMA.FTZ R184, R10, -UR31, R152 ;  /* 0x8000001f0ab87c23 */ /* 0x000fe20008010098 */
[----:B------:R-:W-:-:S02]  /*4540*/  I2FP.F32.S32 R5, R5 ;  /* 0x0000000500057245 */ /* 0x000fc40000201400 */
[----:B------:R-:W-:Y:S01]  /*4550*/  I2FP.F32.S32 R4, R4 ;  /* 0x0000000400047245 */ /* 0x000fe20000201400 */
[----:B------:R-:W-:Y:S01]  /*4560*/  FFMA.FTZ R190, R6, -UR31, R144 ;  /* 0x8000001f06be7c23 */ /* 0x000fe20008010090 */
[----:B------:R-:W-:Y:S01]  /*4570*/  I2FP.F32.S32 R7, R8 ;  /* 0x0000000800077245 */ /* 0x000fe20000201400 */
[----:B------:R-:W-:Y:S01]  /*4580*/  FFMA.FTZ R196, R5, -UR31, R145 ;  /* 0x8000001f05c47c23 */ /* 0x000fe20008010091 */
[--C-:B------:R-:W-:Y:S02]  /*4590*/  IMAD.IADD R5, R202, 0x1, -R3.reuse ;  /* 0x00000001ca057824 */ /* 0x100fe400078e0a03 */
[----:B------:R-:W-:Y:S01]  /*45a0*/  FFMA.FTZ R37, R4, -UR31, R182 ;  /* 0x8000001f04257c23 */ /* 0x000fe200080100b6 */
[----:B------:R-:W-:Y:S02]  /*45b0*/  IMAD.IADD R3, R204, 0x1, -R3 ;  /* 0x00000001cc037824 */ /* 0x000fe400078e0a03 */
[----:B------:R-:W-:Y:S01]  /*45c0*/  FFMA.FTZ R189, R7, -UR31, R153 ;  /* 0x8000001f07bd7c23 */ /* 0x000fe20008010099 */
[--C-:B------:R-:W-:Y:S01]  /*45d0*/  IMAD.IADD R4, R203, 0x1, -R11.reuse ;  /* 0x00000001cb047824 */ /* 0x100fe200078e0a0b */
[----:B------:R-:W-:Y:S01]  /*45e0*/  IABS R7, R5 ;  /* 0x0000000500077213 */ /* 0x000fe20000000000 */
[--C-:B------:R-:W-:Y:S01]  /*45f0*/  IMAD.IADD R8, R202, 0x1, -R11.reuse ;  /* 0x00000001ca087824 */ /* 0x100fe200078e0a0b */
[----:B------:R-:W-:Y:S01]  /*4600*/  IABS R6, R3 ;  /* 0x0000000300067213 */ /* 0x000fe20000000000 */
[----:B------:R-:W-:Y:S01]  /*4610*/  IMAD.IADD R11, R204, 0x1, -R11 ;  /* 0x00000001cc0b7824 */ /* 0x000fe200078e0a0b */
[----:B------:R-:W-:Y:S01]  /*4620*/  IABS R4, R4 ;  /* 0x0000000400047213 */ /* 0x000fe20000000000 */
[----:B------:R-:W-:Y:S01]  /*4630*/  IMAD.MOV.U32 R182, RZ, RZ, R137 ;  /* 0x000000ffffb67224 */ /* 0x000fe200078e0089 */
[----:B------:R-:W-:-:S02]  /*4640*/  IABS R3, R8 ;  /* 0x0000000800037213 */ /* 0x000fc40000000000 */
[----:B------:R-:W-:Y:S01]  /*4650*/  IABS R5, R11 ;  /* 0x0000000b00057213 */ /* 0x000fe20000000000 */
[----:B------:R-:W-:Y:S01]  /*4660*/  IMAD.MOV.U32 R8, RZ, RZ, R4 ;  /* 0x000000ffff087224 */ /* 0x000fe200078e0004 */
[----:B------:R-:W-:Y:S01]  /*4670*/  I2FP.F32.S32 R7, R7 ;  /* 0x0000000700077245 */ /* 0x000fe20000201400 */
[----:B------:R-:W-:Y:S01]  /*4680*/  IMAD.MOV.U32 R4, RZ, RZ, R3 ;  /* 0x000000ffff047224 */ /* 0x000fe200078e0003 */
[----:B------:R-:W-:Y:S01]  /*4690*/  FSEL R121, R37, -INF , !P1 ;  /* 0xff80000025797808 */ /* 0x000fe20004800000 */
[----:B------:R-:W-:Y:S01]  /*46a0*/  IMAD.MOV.U32 R3, RZ, RZ, R5 ;  /* 0x000000ffff037224 */ /* 0x000fe200078e0005 */
[----:B------:R-:W-:Y:S01]  /*46b0*/  I2FP.F32.S32 R5, R6 ;  /* 0x0000000600057245 */ /* 0x000fe20000201400 */
[----:B------:R-:W-:Y:S01]  /*46c0*/  FFMA.FTZ R7, R7, -UR31, R176 ;  /* 0x8000001f07077c23 */ /* 0x000fe200080100b0 */
[----:B------:R-:W-:Y:S01]  /*46d0*/  I2FP.F32.S32 R8, R8 ;  /* 0x0000000800087245 */ /* 0x000fe20000201400 */
[----:B------:R-:W-:Y:S01]  /*46e0*/  IMAD.MOV.U32 R176, RZ, RZ, R136 ;  /* 0x000000ffffb07224 */ /* 0x000fe200078e0088 */
[----:B------:R-:W-:-:S02]  /*46f0*/  I2FP.F32.S32 R3, R3 ;  /* 0x0000000300037245 */ /* 0x000fc40000201400 */
[----:B------:R-:W-:Y:S01]  /*4700*/  I2FP.F32.S32 R6, R4 ;  /* 0x0000000400067245 */ /* 0x000fe20000201400 */
[----:B------:R-:W-:Y:S01]  /*4710*/  FFMA.FTZ R4, R5, -UR31, R178 ;  /* 0x8000001f05047c23 */ /* 0x000fe200080100b2 */
[----:B------:R-:W-:Y:S01]  /*4720*/  FFMA.FTZ R41, R8, -UR31, R183 ;  /* 0x8000001f08297c23 */ /* 0x000fe200080100b7 */
[--C-:B------:R-:W-:Y:S02]  /*4730*/  IMAD.IADD R5, R203, 0x1, -R14.reuse ;  /* 0x00000001cb057824 */ /* 0x100fe400078e0a0e */
[----:B------:R-:W-:Y:S01]  /*4740*/  FFMA.FTZ R9, R3, -UR31, R179 ;  /* 0x8000001f03097c23 */ /* 0x000fe200080100b3 */
[--C-:B------:R-:W-:Y:S02]  /*4750*/  IMAD.IADD R8, R202, 0x1, -R14.reuse ;  /* 0x00000001ca087824 */ /* 0x100fe400078e0a0e */
[----:B------:R-:W-:Y:S01]  /*4760*/  FFMA.FTZ R10, R6, -UR31, R177 ;  /* 0x8000001f060a7c23 */ /* 0x000fe200080100b1 */
[----:B------:R-:W-:Y:S01]  /*4770*/  IMAD.IADD R3, R204, 0x1, -R14 ;  /* 0x00000001cc037824 */ /* 0x000fe200078e0a0e */
[----:B------:R-:W-:Y:S01]  /*4780*/  FSEL R159, R7, -INF , !P0 ;  /* 0xff800000079f7808 */ /* 0x000fe20004000000 */
[----:B------:R-:W-:Y:S01]  /*4790*/  IMAD.IADD R7, R202, 0x1, -R12 ;  /* 0x00000001ca077824 */ /* 0x000fe200078e0a0c */
[----:B------:R-:W-:-:S02]  /*47a0*/  IABS R6, R5 ;  /* 0x0000000500067213 */ /* 0x000fc40000000000 */
[----:B------:R-:W-:Y:S02]  /*47b0*/  IABS R5, R8 ;  /* 0x0000000800057213 */ /* 0x000fe40000000000 */
[----:B------:R-:W-:Y:S01]  /*47c0*/  IABS R3, R3 ;  /* 0x0000000300037213 */ /* 0x000fe20000000000 */
[----:B------:R-:W-:Y:S01]  /*47d0*/  IMAD.MOV.U32 R8, RZ, RZ, R6 ;  /* 0x000000ffff087224 */ /* 0x000fe200078e0006 */
[----:B------:R-:W-:Y:S01]  /*47e0*/  FSEL R169, R4, -INF , !P4 ;  /* 0xff80000004a97808 */ /* 0x000fe20006000000 */
[----:B------:R-:W-:Y:S01]  /*47f0*/  IMAD.IADD R4, R203, 0x1, -R12 ;  /* 0x00000001cb047824 */ /* 0x000fe200078e0a0c */
[----:B------:R-:W-:Y:S01]  /*4800*/  IABS R7, R7 ;  /* 0x0000000700077213 */ /* 0x000fe20000000000 */
[----:B------:R-:W-:Y:S01]  /*4810*/  IMAD.MOV.U32 R6, RZ, RZ, R5 ;  /* 0x000000ffff067224 */ /* 0x000fe200078e0005 */
[----:B------:R-:W-:Y:S01]  /*4820*/  ISETP.GE.AND P2, PT, R14, R205, PT ;  /* 0x000000cd0e00720c */ /* 0x000fe20003f46270 */
[----:B------:R-:W-:Y:S01]  /*4830*/  IMAD.MOV.U32 R5, RZ, RZ, R3 ;  /* 0x000000ffff057224 */ /* 0x000fe200078e0003 */
[----:B------:R-:W-:Y:S01]  /*4840*/  IABS R4, R4 ;  /* 0x0000000400047213 */ /* 0x000fe20000000000 */
[----:B------:R-:W-:Y:S01]  /*4850*/  IMAD.MOV.U32 R3, RZ, RZ, R7 ;  /* 0x000000ffff037224 */ /* 0x000fe200078e0007 */
[----:B------:R-:W-:-:S02]  /*4860*/  I2FP.F32.S32 R7, R8 ;  /* 0x0000000800077245 */ /* 0x000fc40000201400 */
[----:B------:R-:W-:Y:S02]  /*4870*/  I2FP.F32.S32 R5, R5 ;  /* 0x0000000500057245 */ /* 0x000fe40000201400 */
[C---:B------:R-:W-:Y:S01]  /*4880*/  ISETP.GE.AND P1, PT, R14.reuse, R208, PT ;  /* 0x000000d00e00720c */ /* 0x040fe20003f26270 */
[----:B------:R-:W-:Y:S01]  /*4890*/  FFMA.FTZ R8, R7, -UR31, R170 ;  /* 0x8000001f07087c23 */ /* 0x000fe200080100aa */
[C---:B------:R-:W-:Y:S01]  /*48a0*/  ISETP.GE.AND P0, PT, R14.reuse, R207, PT ;  /* 0x000000cf0e00720c */ /* 0x040fe20003f06270 */
[----:B------:R-:W-:Y:S01]  /*48b0*/  FFMA.FTZ R5, R5, -UR31, R174 ;  /* 0x8000001f05057c23 */ /* 0x000fe200080100ae */
[----:B------:R-:W-:Y:S01]  /*48c0*/  ISETP.GE.AND P4, PT, R14, R206, PT ;  /* 0x000000ce0e00720c */ /* 0x000fe20003f86270 */
[----:B------:R-:W-:Y:S01]  /*48d0*/  IMAD.IADD R7, R202, 0x1, -R13 ;  /* 0x00000001ca077824 */ /* 0x000fe200078e0a0d */
[----:B------:R-:W-:Y:S02]  /*48e0*/  I2FP.F32.S32 R6, R6 ;  /* 0x0000000600067245 */ /* 0x000fe40000201400 */
[----:B------:R-:W-:-:S02]  /*48f0*/  I2FP.F32.S32 R4, R4 ;  /* 0x0000000400047245 */ /* 0x000fc40000201400 */
[----:B------:R-:W-:Y:S01]  /*4900*/  I2FP.F32.S32 R3, R3 ;  /* 0x0000000300037245 */ /* 0x000fe20000201400 */
[----:B------:R-:W-:Y:S01]  /*4910*/  FFMA.FTZ R6, R6, -UR31, R172 ;  /* 0x8000001f06067c23 */ /* 0x000fe200080100ac */
[C---:B------:R-:W-:Y:S02]  /*4920*/  ISETP.LT.OR P2, PT, R14.reuse, R197, P2 ;  /* 0x000000c50e00720c */ /* 0x040fe40001741670 */
[C---:B------:R-:W-:Y:S01]  /*4930*/  ISETP.LT.OR P1, PT, R14.reuse, R199, P1 ;  /* 0x000000c70e00720c */ /* 0x040fe20000f21670 */
[----:B------:R-:W-:Y:S01]  /*4940*/  FFMA.FTZ R11, R3, -UR31, R173 ;  /* 0x8000001f030b7c23 */ /* 0x000fe200080100ad */
[----:B------:R-:W-:Y:S01]  /*4950*/  ISETP.LT.OR P0, PT, R14, R198, P0 ;  /* 0x000000c60e00720c */ /* 0x000fe20000701670 */
[----:B------:R-:W-:Y:S01]  /*4960*/  IMAD.IADD R3, R204, 0x1, -R12 ;  /* 0x00000001cc037824 */ /* 0x000fe200078e0a0c */
[----:B------:R-:W-:Y:S01]  /*4970*/  ISETP.LT.OR P4, PT, R14, R200, P4 ;  /* 0x000000c80e00720c */ /* 0x000fe20002781670 */
[----:B------:R-:W-:Y:S01]  /*4980*/  FFMA.FTZ R14, R4, -UR31, R171 ;  /* 0x8000001f040e7c23 */ /* 0x000fe200080100ab */
[--C-:B------:R-:W-:Y:S01]  /*4990*/  IMAD.IADD R4, R203, 0x1, -R13.reuse ;  /* 0x00000001cb047824 */ /* 0x100fe200078e0a0d */
[----:B------:R-:W-:Y:S01]  /*49a0*/  FSEL R168, R5, -INF , !P2 ;  /* 0xff80000005a87808 */ /* 0x000fe20005000000 */
[----:B------:R-:W-:Y:S01]  /*49b0*/  IMAD.IADD R5, R204, 0x1, -R13 ;  /* 0x00000001cc057824 */ /* 0x000fe200078e0a0d */
[----:B------:R-:W-:Y:S01]  /*49c0*/  FSEL R109, R8, -INF , !P0 ;  /* 0xff800000086d7808 */ /* 0x000fe20004000000 */
[----:B------:R-:W-:Y:S01]  /*49d0*/  IMAD.IADD R8, R203, 0x1, -R15 ;  /* 0x00000001cb087824 */ /* 0x000fe200078e0a0f */
[----:B------:R-:W-:-:S02]  /*49e0*/  FSEL R157, R6, -INF , !P4 ;  /* 0xff800000069d7808 */ /* 0x000fc40006000000 */
        /* <DEDUP_REMOVED lines=13> */
[----:B------:R-:W-:Y:S02]  /*4ac0*/  FSEL R84, R49, -INF , !P1 ;  /* 0xff80000031547808 */ /* 0x000fe40004800000 */
[----:B------:R-:W-:Y:S02]  /*4ad0*/  I2FP.F32.S32 R4, R4 ;  /* 0x0000000400047245 */ /* 0x000fe40000201400 */
[C---:B------:R-:W-:Y:S02]  /*4ae0*/  ISETP.GE.AND P1, PT, R12.reuse, R205, PT ;  /* 0x000000cd0c00720c */ /* 0x040fe40003f26270 */
[----:B------:R-:W-:Y:S02]  /*4af0*/  ISETP.LT.OR P6, PT, R12, R199, P6 ;  /* 0x000000c70c00720c */ /* 0x000fe400037c1670 */
[----:B------:R-:W-:Y:S02]  /*4b00*/  I2FP.F32.S32 R3, R3 ;  /* 0x0000000300037245 */ /* 0x000fe40000201400 */
[----:B------:R-:W-:-:S02]  /*4b10*/  ISETP.GE.AND P2, PT, R13, R206, PT ;  /* 0x000000ce0d00720c */ /* 0x000fc40003f46270 */
[----:B------:R-:W-:Y:S02]  /*4b20*/  FSEL R152, R10, -INF , !P5 ;  /* 0xff8000000a987808 */ /* 0x000fe40006800000 */
[----:B------:R-:W-:Y:S01]  /*4b30*/  FSEL R158, R9, -INF , !P3 ;  /* 0xff800000099e7808 */ /* 0x000fe20005800000 */
[----:B------:R-:W-:Y:S01]  /*4b40*/  FFMA.FTZ R9, R7, -UR31, R106 ;  /* 0x8000001f07097c23 */ /* 0x000fe2000801006a */
[----:B------:R-:W-:Y:S01]  /*4b50*/  I2FP.F32.S32 R8, R5 ;  /* 0x0000000500087245 */ /* 0x000fe20000201400 */
[----:B------:R-:W-:Y:S01]  /*4b60*/  FFMA.FTZ R5, R6, -UR31, R175 ;  /* 0x8000001f06057c23 */ /* 0x000fe200080100af */
[----:B------:R-:W-:Y:S01]  /*4b70*/  ISETP.GE.AND P5, PT, R12, R207, PT ;  /* 0x000000cf0c00720c */ /* 0x000fe20003fa6270 */
[----:B------:R-:W-:Y:S01]  /*4b80*/  FFMA.FTZ R7, R4, -UR31, R164 ;  /* 0x8000001f04077c23 */ /* 0x000fe200080100a4 */
[C---:B------:R-:W-:Y:S01]  /*4b90*/  ISETP.GE.AND P3, PT, R12.reuse, R206, PT ;  /* 0x000000ce0c00720c */ /* 0x040fe20003f66270 */
[----:B------:R-:W-:Y:S01]  /*4ba0*/  FFMA.FTZ R4, R3, -UR31, R166 ;  /* 0x8000001f03047c23 */ /* 0x000fe200080100a6 */
[----:B------:R-:W-:Y:S01]  /*4bb0*/  ISETP.LT.OR P1, PT, R12, R197, P1 ;  /* 0x000000c50c00720c */ /* 0x000fe20000f21670 */
[--C-:B------:R-:W-:Y:S01]  /*4bc0*/  IMAD.IADD R6, R202, 0x1, -R15.reuse ;  /* 0x00000001ca067824 */ /* 0x100fe200078e0a0f */
[----:B------:R-:W-:Y:S01]  /*4bd0*/  FSEL R80, R48, -INF , !P6 ;  /* 0xff80000030507808 */ /* 0x000fe20007000000 */
[----:B------:R-:W-:Y:S01]  /*4be0*/  IMAD.IADD R3, R204, 0x1, -R15 ;  /* 0x00000001cc037824 */ /* 0x000fe200078e0a0f */
[----:B------:R-:W-:-:S02]  /*4bf0*/  ISETP.GE.AND P6, PT, R13, R205, PT ;  /* 0x000000cd0d00720c */ /* 0x000fc40003fc6270 */
[----:B------:R-:W-:Y:S02]  /*4c00*/  ISETP.LT.OR P2, PT, R13, R200, P2 ;  /* 0x000000c80d00720c */ /* 0x000fe40001741670 */
[C---:B------:R-:W-:Y:S02]  /*4c10*/  ISETP.LT.OR P5, PT, R12.reuse, R198, P5 ;  /* 0x000000c60c00720c */ /* 0x040fe40002fa1670 */
[----:B------:R-:W-:Y:S01]  /*4c20*/  ISETP.LT.OR P3, PT, R12, R200, P3 ;  /* 0x000000c80c00720c */ /* 0x000fe20001f61670 */
[----:B------:R-:W-:Y:S01]  /*4c30*/  FFMA.FTZ R12, R8, -UR31, R107 ;  /* 0x8000001f080c7c23 */ /* 0x000fe2000801006b */
[----:B------:R-:W-:Y:S01]  /*4c40*/  FSEL R156, R5, -INF , !P1 ;  /* 0xff800000059c7808 */ /* 0x000fe20004800000 */
[--C-:B------:R-:W-:Y:S01]  /*4c50*/  IMAD.IADD R5, R203, 0x1, -R16.reuse ;  /* 0x00000001cb057824 */ /* 0x100fe200078e0a10 */
[----:B------:R-:W-:Y:S01]  /*4c60*/  ISETP.LT.OR P6, PT, R13, R197, P6 ;  /* 0x000000c50d00720c */ /* 0x000fe200037c1670 */
[--C-:B------:R-:W-:Y:S01]  /*4c70*/  IMAD.IADD R8, R202, 0x1, -R16.reuse ;  /* 0x00000001ca087824 */ /* 0x100fe200078e0a10 */
[----:B------:R-:W-:Y:S01]  /*4c80*/  FSEL R139, R7, -INF , !P2 ;  /* 0xff800000078b7808 */ /* 0x000fe20005000000 */
[----:B------:R-:W-:Y:S01]  /*4c90*/  IMAD.IADD R7, R204, 0x1, -R16 ;  /* 0x00000001cc077824 */ /* 0x000fe200078e0a10 */
[----:B------:R-:W-:-:S02]  /*4ca0*/  ISETP.GE.AND P4, PT, R13, R207, PT ;  /* 0x000000cf0d00720c */ /* 0x000fc40003f86270 */
[----:B------:R-:W-:Y:S02]  /*4cb0*/  IABS R6, R6 ;  /* 0x0000000600067213 */ /* 0x000fe40000000000 */
[----:B------:R-:W-:Y:S02]  /*4cc0*/  IABS R3, R3 ;  /* 0x0000000300037213 */ /* 0x000fe40000000000 */
[----:B------:R-:W-:Y:S02]  /*4cd0*/  FSEL R153, R4, -INF , !P6 ;  /* 0xff80000004997808 */ /* 0x000fe40007000000 */
[----:B------:R-:W-:Y:S02]  /*4ce0*/  ISETP.LT.OR P4, PT, R13, R198, P4 ;  /* 0x000000c60d00720c */ /* 0x000fe40002781670 */
[----:B------:R-:W-:Y:S02]  /*4cf0*/  IABS R5, R5 ;  /* 0x0000000500057213 */ /* 0x000fe40000000000 */
[----:B------:R-:W-:Y:S01]  /*4d00*/  IABS R4, R8 ;  /* 0x0000000800047213 */ /* 0x000fe20000000000 */
[----:B------:R-:W-:Y:S01]  /*4d10*/  IMAD.MOV.U32 R8, RZ, RZ, R6 ;  /* 0x000000ffff087224 */ /* 0x000fe200078e0006 */
[----:B------:R-:W-:Y:S01]  /*4d20*/  IABS R7, R7 ;  /* 0x0000000700077213 */ /* 0x000fe20000000000 */
[----:B------:R-:W-:Y:S01]  /*4d30*/  IMAD.MOV.U32 R6, RZ, RZ, R3 ;  /* 0x000000ffff067224 */ /* 0x000fe200078e0003 */
[----:B------:R-:W-:Y:S01]  /*4d40*/  FSEL R100, R9, -INF , !P4 ;  /* 0xff80000009647808 */ /* 0x000fe20006000000 */
[----:B------:R-:W-:Y:S01]  /*4d50*/  IMAD.MOV.U32 R9, RZ, RZ, R5 ;  /* 0x000000ffff097224 */ /* 0x000fe200078e0005 */
[----:B------:R-:W-:Y:S01]  /*4d60*/  ISETP.GE.AND P0, PT, R13, R208, PT ;  /* 0x000000d00d00720c */ /* 0x000fe20003f06270 */
[----:B------:R-:W-:Y:S01]  /*4d70*/  IMAD.MOV.U32 R3, RZ, RZ, R7 ;  /* 0x000000ffff037224 */ /* 0x000fe200078e0007 */
[----:B------:R-:W-:-:S02]  /*4d80*/  I2FP.F32.S32 R5, R6 ;  /* 0x0000000600057245 */ /* 0x000fc40000201400 */
[----:B------:R-:W-:Y:S01]  /*4d90*/  I2FP.F32.S32 R7, R8 ;  /* 0x0000000800077245 */ /* 0x000fe20000201400 */
[----:B------:R-:W-:Y:S01]  /*4da0*/  IMAD.IADD R8, R202, 0x1, -R18 ;  /* 0x00000001ca087824 */ /* 0x000fe200078e0a12 */
[----:B------:R-:W-:Y:S01]  /*4db0*/  I2FP.F32.S32 R6, R4 ;  /* 0x0000000400067245 */ /* 0x000fe20000201400 */
[----:B------:R-:W-:Y:S01]  /*4dc0*/  FFMA.FTZ R4, R5, -UR31, R167 ;  /* 0x8000001f05047c23 */ /* 0x000fe200080100a7 */
[----:B------:R-:W-:Y:S01]  /*4dd0*/  ISETP.GE.AND P1, PT, R15, R206, PT ;  /* 0x000000ce0f00720c */ /* 0x000fe20003f26270 */
[----:B------:R-:W-:Y:S01]  /*4de0*/  FFMA.FTZ R7, R7, -UR31, R165 ;  /* 0x8000001f07077c23 */ /* 0x000fe200080100a5 */
[----:B------:R-:W-:Y:S01]  /*4df0*/  I2FP.F32.S32 R9, R9 ;  /* 0x0000000900097245 */ /* 0x000fe20000201400 */
[----:B------:R-:W-:Y:S01]  /*4e00*/  FFMA.FTZ R10, R6, -UR31, R160 ;  /* 0x8000001f060a7c23 */ /* 0x000fe200080100a0 */
[----:B------:R-:W-:Y:S01]  /*4e10*/  ISETP.LT.OR P0, PT, R13, R199, P0 ;  /* 0x000000c70d00720c */ /* 0x000fe20000701670 */
[--C-:B------:R-:W-:Y:S01]  /*4e20*/  IMAD.IADD R6, R203, 0x1, -R17.reuse ;  /* 0x00000001cb067824 */ /* 0x100fe200078e0a11 */
[----:B------:R-:W-:Y:S01]  /*4e30*/  I2FP.F32.S32 R3, R3 ;  /* 0x0000000300037245 */ /* 0x000fe20000201400 */
[--C-:B------:R-:W-:Y:S01]  /*4e40*/  IMAD.IADD R5, R202, 0x1, -R17.reuse ;  /* 0x00000001ca057824 */ /* 0x100fe200078e0a11 */
[----:B------:R-:W-:Y:S01]  /*4e50*/  FSEL R150, R11, -INF , !P3 ;  /* 0xff8000000b967808 */ /* 0x000fe20005800000 */
[----:B------:R-:W-:Y:S01]  /*4e60*/  FFMA.FTZ R11, R9, -UR31, R102 ;  /* 0x8000001f090b7c23 */ /* 0x000fe20008010066 */
[----:B------:R-:W-:Y:S01]  /*4e70*/  ISETP.LT.OR P1, PT, R15, R200, P1 ;  /* 0x000000c80f00720c */ /* 0x000fe20000f21670 */
[----:B------:R-:W-:Y:S01]  /*4e80*/  FFMA.FTZ R9, R3, -UR31, R162 ;  /* 0x8000001f03097c23 */ /* 0x000fe200080100a2 */
[----:B------:R-:W-:Y:S01]  /*4e90*/  FSEL R75, R50, -INF , !P0 ;  /* 0xff800000324b7808 */ /* 0x000fe20004000000 */
[----:B------:R-:W-:Y:S01]  /*4ea0*/  IMAD.IADD R3, R204, 0x1, -R17 ;  /* 0x00000001cc037824 */ /* 0x000fe200078e0a11 */
[----:B------:R-:W-:-:S02]  /*4eb0*/  ISETP.GE.AND P0, PT, R15, R205, PT ;  /* 0x000000cd0f00720c */ /* 0x000fc40003f06270 */
[----:B------:R-:W-:Y:S02]  /*4ec0*/  FSEL R136, R7, -INF , !P1 ;  /* 0xff80000007887808 */ /* 0x000fe40004800000 */
[----:B------:R-:W-:Y:S02]  /*4ed0*/  IABS R7, R6 ;  /* 0x0000000600077213 */ /* 0x000fe40000000000 */
[----:B------:R-:W-:Y:S02]  /*4ee0*/  ISETP.LT.OR P0, PT, R15, R197, P0 ;  /* 0x000000c50f00720c */ /* 0x000fe40000701670 */
[----:B------:R-:W-:Y:S02]  /*4ef0*/  IABS R5, R5 ;  /* 0x0000000500057213 */ /* 0x000fe40000000000 */
[----:B------:R-:W-:Y:S02]  /*4f00*/  IABS R3, R3 ;  /* 0x0000000300037213 */ /* 0x000fe40000000000 */
[----:B------:R-:W-:-:S02]  /*4f10*/  FSEL R104, R14, -INF , !P5 ;  /* 0xff8000000e687808 */ /* 0x000fc40006800000 */
[----:B------:R-:W-:Y:S01]  /*4f20*/  IABS R6, R8 ;  /* 0x0000000800067213 */ /* 0x000fe20000000000 */
[----:B------:R-:W-:Y:S01]  /*4f30*/  IMAD.MOV.U32 R8, RZ, RZ, R7 ;  /* 0x000000ffff087224 */ /* 0x000fe200078e0007 */
[-C--:B------:R-:W-:Y:S01]  /*4f40*/  ISETP.GE.AND P5, PT, R15, R208.reuse, PT ;  /* 0x000000d00f00720c */ /* 0x080fe20003fa6270 */
[----:B------:R-:W-:Y:S01]  /*4f50*/  IMAD.MOV.U32 R7, RZ, RZ, R5 ;  /* 0x000000ffff077224 */ /* 0x000fe200078e0005 */
[----:B------:R-:W-:Y:S01]  /*4f60*/  FSEL R151, R4, -INF , !P0 ;  /* 0xff80000004977808 */ /* 0x000fe20004000000 */
[----:B------:R-:W-:Y:S01]  /*4f70*/  IMAD.IADD R4, R203, 0x1, -R18 ;  /* 0x00000001cb047824 */ /* 0x000fe200078e0a12 */
[----:B------:R-:W-:Y:S01]  /*4f80*/  ISETP.GE.AND P4, PT, R16, R208, PT ;  /* 0x000000d01000720c */ /* 0x000fe20003f86270 */
[----:B------:R-:W-:Y:S01]  /*4f90*/  IMAD.MOV.U32 R5, RZ, RZ, R3 ;  /* 0x000000ffff057224 */ /* 0x000fe200078e0003 */
[----:B------:R-:W-:Y:S01]  /*4fa0*/  ISETP.LT.OR P5, PT, R15, R199, P5 ;  /* 0x000000c70f00720c */ /* 0x000fe20002fa1670 */
[----:B------:R-:W-:Y:S01]  /*4fb0*/  IMAD.MOV.U32 R3, RZ, RZ, R6 ;  /* 0x000000ffff037224 */ /* 0x000fe200078e0006 */
[----:B------:R-:W-:-:S02]  /*4fc0*/  I2FP.F32.S32 R6, R8 ;  /* 0x0000000800067245 */ /* 0x000fc40000201400 */
[----:B------:R-:W-:Y:S02]  /*4fd0*/  IABS R4, R4 ;  /* 0x0000000400047213 */ /* 0x000fe40000000000 */
[----:B------:R-:W-:Y:S01]  /*4fe0*/  I2FP.F32.S32 R7, R7 ;  /* 0x0000000700077245 */ /* 0x000fe20000201400 */
[----:B------:R-:W-:Y:S01]  /*4ff0*/  FFMA.FTZ R8, R6, -UR31, R103 ;  /* 0x8000001f06087c23 */ /* 0x000fe20008010067 */
[----:B------:R-:W-:Y:S02]  /*5000*/  ISETP.LT.OR P4, PT, R16, R199, P4 ;  /* 0x000000c71000720c */ /* 0x000fe40002781670 */
[----:B------:R-:W-:Y:S01]  /*5010*/  FSEL R74, R51, -INF , !P5 ;  /* 0xff800000334a7808 */ /* 0x000fe20006800000 */
[----:B------:R-:W-:Y:S01]  /*5020*/  FFMA.FTZ R6, R7, -UR31, R161 ;  /* 0x8000001f07067c23 */ /* 0x000fe200080100a1 */
[----:B------:R-:W-:Y:S01]  /*5030*/  ISETP.GE.AND P0, PT, R17, R206, PT ;  /* 0x000000ce1100720c */ /* 0x000fe20003f06270 */
[----:B------:R-:W-:Y:S01]  /*5040*/  IMAD.IADD R7, R202, 0x1, -R19 ;  /* 0x00000001ca077824 */ /* 0x000fe200078e0a13 */
[----:B------:R-:W-:-:S02]  /*5050*/  ISETP.GE.AND P5, PT, R16, R205, PT ;  /* 0x000000cd1000720c */ /* 0x000fc40003fa6270 */
[----:B------:R-:W-:Y:S02]  /*5060*/  I2FP.F32.S32 R5, R5 ;  /* 0x0000000500057245 */ /* 0x000fe40000201400 */
[----:B------:R-:W-:Y:S02]  /*5070*/  I2FP.F32.S32 R4, R4 ;  /* 0x0000000400047245 */ /* 0x000fe40000201400 */
[----:B------:R-:W-:Y:S01]  /*5080*/  I2FP.F32.S32 R3, R3 ;  /* 0x0000000300037245 */ /* 0x000fe20000201400 */
[----:B------:R-:W-:Y:S01]  /*5090*/  FFMA.FTZ R5, R5, -UR31, R163 ;  /* 0x8000001f05057c23 */ /* 0x000fe200080100a3 */
[----:B------:R-:W-:Y:S01]  /*50a0*/  FSEL R70, R52, -INF , !P4 ;  /* 0xff80000034467808 */ /* 0x000fe20006000000 */
[----:B------:R-:W-:Y:S01]  /*50b0*/  FFMA.FTZ R14, R4, -UR31, R98 ;  /* 0x8000001f040e7c23 */ /* 0x000fe20008010062 */
[----:B------:R-:W-:Y:S01]  /*50c0*/  ISETP.GE.AND P1, PT, R17, R207, PT ;  /* 0x000000cf1100720c */ /* 0x000fe20003f26270 */
[----:B------:R-:W-:Y:S01]  /*50d0*/  FFMA.FTZ R13, R3, -UR31, R192 ;  /* 0x8000001f030d7c23 */ /* 0x000fe200080100c0 */
[C---:B------:R-:W-:Y:S01]  /*50e0*/  ISETP.GE.AND P4, PT, R17.reuse, R205, PT ;  /* 0x000000cd1100720c */ /* 0x040fe20003f86270 */
[----:B------:R-:W-:Y:S01]  /*50f0*/  IMAD.IADD R3, R204, 0x1, -R18 ;  /* 0x00000001cc037824 */ /* 0x000fe200078e0a12 */
[----:B------:R-:W-:Y:S01]  /*5100*/  ISETP.LT.OR P0, PT, R17, R200, P0 ;  /* 0x000000c81100720c */ /* 0x000fe20000701670 */
[----:B------:R-:W-:Y:S01]  /*5110*/  IMAD.IADD R4, R203, 0x1, -R19 ;  /* 0x00000001cb047824 */ /* 0x000fe200078e0a13 */
[----:B------:R-:W-:Y:S01]  /*5120*/  ISETP.LT.OR P5, PT, R16, R197, P5 ;  /* 0x000000c51000720c */ /* 0x000fe20002fa1670 */
[----:B------:R-:W-:Y:S01]  /*5130*/  VIADD R192, R188, 0x1000 ;  /* 0x00001000bcc07836 */ /* 0x000fe20000000000 */
[----:B------:R-:W-:-:S02]  /*5140*/  ISETP.GE.AND P3, PT, R15, R207, PT ;  /* 0x000000cf0f00720c */ /* 0x000fc40003f66270 */
[CC--:B------:R-:W-:Y:S02]  /*5150*/  ISETP.LT.OR P1, PT, R17.reuse, R198.reuse, P1 ;  /* 0x000000c61100720c */ /* 0x0c0fe40000f21670 */
[----:B------:R-:W-:Y:S02]  /*5160*/  ISETP.LT.OR P4, PT, R17, R197, P4 ;  /* 0x000000c51100720c */ /* 0x000fe40002781670 */
[----:B------:R-:W-:Y:S01]  /*5170*/  FSEL R120, R6, -INF , !P0 ;  /* 0xff80000006787808 */ /* 0x000fe20004000000 */
[----:B------:R-:W-:Y:S01]  /*5180*/  IMAD.IADD R6, R204, 0x1, -R19 ;  /* 0x00000001cc067824 */ /* 0x000fe200078e0a13 */
[----:B------:R-:W-:Y:S01]  /*5190*/  FSEL R137, R9, -INF , !P5 ;  /* 0xff80000009897808 */ /* 0x000fe20006800000 */
[----:B------:R-:W-:Y:S01]  /*51a0*/  IMAD.IADD R9, R203, 0x1, -R20 ;  /* 0x00000001cb097824 */ /* 0x000fe200078e0a14 */
[----:B------:R-:W-:Y:S02]  /*51b0*/  ISETP.LT.OR P3, PT, R15, R198, P3 ;  /* 0x000000c60f00720c */ /* 0x000fe40001f61670 */
[----:B------:R-:W-:-:S02]  /*51c0*/  FSEL R77, R8, -INF , !P1 ;  /* 0xff800000084d7808 */ /* 0x000fc40004800000 */
[----:B------:R-:W-:Y:S02]  /*51d0*/  FSEL R138, R5, -INF , !P4 ;  /* 0xff800000058a7808 */ /* 0x000fe40006000000 */
[----:B------:R-:W-:Y:S02]  /*51e0*/  ISETP.GE.AND P2, PT, R16, R207, PT ;  /* 0x000000cf1000720c */ /* 0x000fe40003f46270 */
[----:B------:R-:W-:Y:S02]  /*51f0*/  IABS R8, R3 ;  /* 0x0000000300087213 */ /* 0x000fe40000000000 */
[----:B------:R-:W-:Y:S02]  /*5200*/  IABS R5, R4 ;  /* 0x0000000400057213 */ /* 0x000fe40000000000 */
[----:B------:R-:W-:Y:S02]  /*5210*/  IABS R4, R7 ;  /* 0x0000000700047213 */ /* 0x000fe40000000000 */
[----:B------:R-:W-:-:S02]  /*5220*/  IABS R3, R6 ;  /* 0x0000000600037213 */ /* 0x000fc40000000000 */
[----:B------:R-:W-:Y:S01]  /*5230*/  IABS R6, R9 ;  /* 0x0000000900067213 */ /* 0x000fe20000000000 */
[----:B------:R-:W-:Y:S01]  /*5240*/  IMAD.MOV.U32 R7, RZ, RZ, R4 ;  /* 0x000000ffff077224 */ /* 0x000fe200078e0004 */
[----:B------:R-:W-:Y:S01]  /*5250*/  FSEL R92, R12, -INF , !P3 ;  /* 0xff8000000c5c7808 */ /* 0x000fe20005800000 */
[----:B------:R-:W-:Y:S01]  /*5260*/  IMAD.MOV.U32 R9, RZ, RZ, R5 ;  /* 0x000000ffff097224 */ /* 0x000fe200078e0005 */
[----:B------:R-:W-:Y:S01]  /*5270*/  ISETP.LT.OR P2, PT, R16, R198, P2 ;  /* 0x000000c61000720c */ /* 0x000fe20001741670 */
[----:B------:R-:W-:Y:S01]  /*5280*/  IMAD.MOV.U32 R4, RZ, RZ, R6 ;  /* 0x000000ffff047224 */ /* 0x000fe200078e0006 */
[----:B------:R-:W-:Y:S02]  /*5290*/  ISETP.GE.AND P3, PT, R17, R208, PT ;  /* 0x000000d01100720c */ /* 0x000fe40003f66270 */
[----:B------:R-:W-:Y:S02]  /*52a0*/  FSEL R78, R11, -INF , !P2 ;  /* 0xff8000000b4e7808 */ /* 0x000fe40005000000 */
[----:B------:R-:W-:-:S02]  /*52b0*/  ISETP.LT.OR P3, PT, R17, R199, P3 ;  /* 0x000000c71100720c */ /* 0x000fc40001f61670 */
[----:B------:R-:W-:Y:S02]  /*52c0*/  ISETP.GE.AND P2, PT, R18, R208, PT ;  /* 0x000000d01200720c */ /* 0x000fe40003f46270 */
[----:B------:R-:W-:Y:S01]  /*52d0*/  I2FP.F32.S32 R5, R8 ;  /* 0x0000000800057245 */ /* 0x000fe20000201400 */
[----:B------:R-:W-:Y:S01]  /*52e0*/  IMAD.IADD R8, R202, 0x1, -R21 ;  /* 0x00000001ca087824 */ /* 0x000fe200078e0a15 */
[----:B------:R-:W-:Y:S02]  /*52f0*/  FSEL R68, R54, -INF , !P3 ;  /* 0xff80000036447808 */ /* 0x000fe40005800000 */
[----:B------:R-:W-:Y:S01]  /*5300*/  I2FP.F32.S32 R7, R7 ;  /* 0x0000000700077245 */ /* 0x000fe20000201400 */
[----:B------:R-:W-:Y:S01]  /*5310*/  FFMA.FTZ R5, R5, -UR31, R194 ;  /* 0x8000001f05057c23 */ /* 0x000fe200080100c2 */
[----:B------:R-:W-:Y:S01]  /*5320*/  I2FP.F32.S32 R6, R4 ;  /* 0x0000000400067245 */ /* 0x000fe20000201400 */
[----:B------:R-:W-:Y:S01]  /*5330*/  VIADD R194, R188, 0x800 ;  /* 0x00000800bcc27836 */ /* 0x000fe20000000000 */
[C---:B------:R-:W-:Y:S01]  /*5340*/  ISETP.GE.AND P3, PT, R18.reuse, R205, PT ;  /* 0x000000cd1200720c */ /* 0x040fe20003f66270 */
[----:B------:R-:W-:Y:S01]  /*5350*/  FFMA.FTZ R7, R7, -UR31, R193 ;  /* 0x8000001f07077c23 */ /* 0x000fe200080100c1 */
[----:B------:R-:W-:Y:S01]  /*5360*/  ISETP.LT.OR P2, PT, R18, R199, P2 ;  /* 0x000000c71200720c */ /* 0x000fe20001741670 */
[----:B------:R-:W-:Y:S01]  /*5370*/  FFMA.FTZ R12, R6, -UR31, R90 ;  /* 0x8000001f060c7c23 */ /* 0x000fe2000801005a */
[----:B------:R-:W-:Y:S01]  /*5380*/  I2FP.F32.S32 R3, R3 ;  /* 0x0000000300037245 */ /* 0x000fe20000201400 */
[--C-:B------:R-:W-:Y:S01]  /*5390*/  IMAD.IADD R6, R202, 0x1, -R20.reuse ;  /* 0x00000001ca067824 */ /* 0x100fe200078e0a14 */
[----:B------:R-:W-:Y:S01]  /*53a0*/  ISETP.GE.AND P4, PT, R19, R206, PT ;  /* 0x000000ce1300720c */ /* 0x000fe20003f86270 */
[----:B------:R-:W-:Y:S01]  /*53b0*/  VIADD R193, R188, 0xc00 ;  /* 0x00000c00bcc17836 */ /* 0x000fe20000000000 */
[----:B------:R-:W-:Y:S01]  /*53c0*/  ISETP.LT.OR P3, PT, R18, R197, P3 ;  /* 0x000000c51200720c */ /* 0x000fe20001f61670 */
[----:B------:R-:W-:Y:S01]  /*53d0*/  FFMA.FTZ R4, R3, -UR31, R195 ;  /* 0x8000001f03047c23 */ /* 0x000fe200080100c3 */
[----:B------:R-:W-:Y:S01]  /*53e0*/  FSEL R67, R53, -INF , !P2 ;  /* 0xff80000035437808 */ /* 0x000fe20005000000 */
[----:B------:R-:W-:Y:S01]  /*53f0*/  IMAD.IADD R3, R204, 0x1, -R20 ;  /* 0x00000001cc037824 */ /* 0x000fe200078e0a14 */
[C---:B------:R-:W-:Y:S01]  /*5400*/  ISETP.GE.AND P2, PT, R19.reuse, R205, PT ;  /* 0x000000cd1300720c */ /* 0x040fe20003f46270 */
[----:B------:R-:W-:Y:S01]  /*5410*/  VIADD R195, R188, 0x400 ;  /* 0x00000400bcc37836 */ /* 0x000fe20000000000 */
[----:B------:R-:W-:-:S02]  /*5420*/  ISETP.LT.OR P4, PT, R19, R200, P4 ;  /* 0x000000c81300720c */ /* 0x000fc40002781670 */
[----:B------:R-:W-:Y:S02]  /*5430*/  I2FP.F32.S32 R9, R9 ;  /* 0x0000000900097245 */ /* 0x000fe40000201400 */
[----:B------:R-:W-:Y:S01]  /*5440*/  FSEL R149, R5, -INF , !P3 ;  /* 0xff80000005957808 */ /* 0x000fe20005800000 */
[----:B------:R-:W-:Y:S01]  /*5450*/  IMAD.IADD R5, R203, 0x1, -R21 ;  /* 0x00000001cb057824 */ /* 0x000fe200078e0a15 */
[----:B------:R-:W-:Y:S01]  /*5460*/  ISETP.LT.OR P2, PT, R19, R197, P2 ;  /* 0x000000c51300720c */ /* 0x000fe20001741670 */
[----:B------:R-:W-:Y:S01]  /*5470*/  FFMA.FTZ R9, R9, -UR31, R99 ;  /* 0x8000001f09097c23 */ /* 0x000fe20008010063 */
[----:B------:R-:W-:Y:S01]  /*5480*/  FSEL R103, R7, -INF , !P4 ;  /* 0xff80000007677808 */ /* 0x000fe20006000000 */
[----:B------:R-:W-:Y:S01]  /*5490*/  IMAD.IADD R7, R204, 0x1, -R21 ;  /* 0x00000001cc077824 */ /* 0x000fe200078e0a15 */
[----:B------:R-:W-:Y:S02]  /*54a0*/  ISETP.GE.AND P0, PT, R19, R207, PT ;  /* 0x000000cf1300720c */ /* 0x000fe40003f06270 */
[----:B------:R-:W-:-:S02]  /*54b0*/  IABS R6, R6 ;  /* 0x0000000600067213 */ /* 0x000fc40000000000 */
        /* <DEDUP_REMOVED lines=8> */
[----:B------:R-:W-:-:S02]  /*5540*/  ISETP.GE.AND P6, PT, R16, R206, PT ;  /* 0x000000ce1000720c */ /* 0x000fc40003fc6270 */
[----:B------:R-:W-:Y:S01]  /*5550*/  FSEL R71, R9, -INF , !P0 ;  /* 0xff80000009477808 */ /* 0x000fe20004000000 */
[----:B------:R-:W-:Y:S01]  /*5560*/  IMAD.MOV.U32 R9, RZ, RZ, R5 ;  /* 0x000000ffff097224 */ /* 0x000fe200078e0005 */
[----:B------:R-:W-:Y:S01]  /*5570*/  ISETP.GE.AND P1, PT, R19, R208, PT ;  /* 0x000000d01300720c */ /* 0x000fe20003f26270 */
[----:B------:R-:W-:Y:S01]  /*5580*/  IMAD.MOV.U32 R3, RZ, RZ, R7 ;  /* 0x000000ffff037224 */ /* 0x000fe200078e0007 */
[----:B------:R-:W-:Y:S02]  /*5590*/  I2FP.F32.S32 R5, R6 ;  /* 0x0000000600057245 */ /* 0x000fe40000201400 */
[----:B------:R-:W-:Y:S02]  /*55a0*/  ISETP.LT.OR P6, PT, R16, R200, P6 ;  /* 0x000000c81000720c */ /* 0x000fe400037c1670 */
[----:B------:R-:W-:Y:S01]  /*55b0*/  I2FP.F32.S32 R7, R8 ;  /* 0x0000000800077245 */ /* 0x000fe20000201400 */
[----:B------:R-:W-:Y:S01]  /*55c0*/  IMAD.IADD R8, R202, 0x1, -R23 ;  /* 0x00000001ca087824 */ /* 0x000fe200078e0a17 */
[----:B------:R-:W-:Y:S01]  /*55d0*/  I2FP.F32.S32 R6, R4 ;  /* 0x0000000400067245 */ /* 0x000fe20000201400 */
[----:B------:R-:W-:Y:S01]  /*55e0*/  FFMA.FTZ R4, R5, -UR31, R214 ;  /* 0x8000001f05047c23 */ /* 0x000fe200080100d6 */
[----:B------:R-:W-:Y:S01]  /*55f0*/  ISETP.GE.AND P3, PT, R20, R206, PT ;  /* 0x000000ce1400720c */ /* 0x000fe20003f66270 */
[----:B------:R-:W-:Y:S01]  /*5600*/  FFMA.FTZ R7, R7, -UR31, R212 ;  /* 0x8000001f07077c23 */ /* 0x000fe200080100d4 */
[----:B------:R-:W-:Y:S01]  /*5610*/  I2FP.F32.S32 R9, R9 ;  /* 0x0000000900097245 */ /* 0x000fe20000201400 */
[----:B------:R-:W-:Y:S01]  /*5620*/  IMAD.IADD R5, R202, 0x1, -R22 ;  /* 0x00000001ca057824 */ /* 0x000fe200078e0a16 */
[----:B------:R-:W-:-:S02]  /*5630*/  ISETP.LT.OR P1, PT, R19, R199, P1 ;  /* 0x000000c71300720c */ /* 0x000fc40000f21670 */
[----:B------:R-:W-:Y:S01]  /*5640*/  I2FP.F32.S32 R3, R3 ;  /* 0x0000000300037245 */ /* 0x000fe20000201400 */
[----:B------:R-:W-:Y:S01]  /*5650*/  FFMA.FTZ R11, R9, -UR31, R91 ;  /* 0x8000001f090b7c23 */ /* 0x000fe2000801005b */
[----:B------:R-:W-:Y:S01]  /*5660*/  FSEL R124, R10, -INF , !P6 ;  /* 0xff8000000a7c7808 */ /* 0x000fe20007000000 */
[----:B------:R-:W-:Y:S01]  /*5670*/  FFMA.FTZ R10, R6, -UR31, R213 ;  /* 0x8000001f060a7c23 */ /* 0x000fe200080100d5 */
[----:B------:R-:W-:Y:S01]  /*5680*/  ISETP.LT.OR P3, PT, R20, R200, P3 ;  /* 0x000000c81400720c */ /* 0x000fe20001f61670 */
[--C-:B------:R-:W-:Y:S01]  /*5690*/  IMAD.IADD R6, R203, 0x1, -R22.reuse ;  /* 0x00000001cb067824 */ /* 0x100fe200078e0a16 */
[----:B------:R-:W-:Y:S01]  /*56a0*/  ISETP.GE.AND P6, PT, R18, R207, PT ;  /* 0x000000cf1200720c */ /* 0x000fe20003fc6270 */
[----:B------:R-:W-:Y:S01]  /*56b0*/  FFMA.FTZ R9, R3, -UR31, R215 ;  /* 0x8000001f03097c23 */ /* 0x000fe200080100d7 */
[----:B------:R-:W-:Y:S01]  /*56c0*/  FSEL R63, R55, -INF , !P1 ;  /* 0xff800000373f7808 */ /* 0x000fe20004800000 */
[----:B------:R-:W-:Y:S01]  /*56d0*/  IMAD.IADD R3, R204, 0x1, -R22 ;  /* 0x00000001cc037824 */ /* 0x000fe200078e0a16 */
[----:B------:R-:W-:-:S02]  /*56e0*/  ISETP.GE.AND P1, PT, R20, R205, PT ;  /* 0x000000cd1400720c */ /* 0x000fc40003f26270 */
[----:B------:R-:W-:Y:S02]  /*56f0*/  FSEL R98, R7, -INF , !P3 ;  /* 0xff80000007627808 */ /* 0x000fe40005800000 */
[----:B------:R-:W-:Y:S02]  /*5700*/  ISETP.LT.OR P6, PT, R18, R198, P6 ;  /* 0x000000c61200720c */ /* 0x000fe400037c1670 */
[----:B------:R-:W-:Y:S02]  /*5710*/  IABS R7, R6 ;  /* 0x0000000600077213 */ /* 0x000fe40000000000 */
[----:B------:R-:W-:Y:S02]  /*5720*/  ISETP.LT.OR P1, PT, R20, R197, P1 ;  /* 0x000000c51400720c */ /* 0x000fe40000f21670 */
[----:B------:R-:W-:Y:S02]  /*5730*/  IABS R5, R5 ;  /* 0x0000000500057213 */ /* 0x000fe40000000000 */
[----:B------:R-:W-:-:S02]  /*5740*/  IABS R3, R3 ;  /* 0x0000000300037213 */ /* 0x000fc40000000000 */
[----:B------:R-:W-:Y:S02]  /*5750*/  FSEL R72, R14, -INF , !P6 ;  /* 0xff8000000e487808 */ /* 0x000fe40007000000 */
        /* <DEDUP_REMOVED lines=11> */
[----:B------:R-:W-:Y:S02]  /*5810*/  ISETP.GE.AND P5, PT, R18, R206, PT ;  /* 0x000000ce1200720c */ /* 0x000fe40003fa6270 */
[----:B------:R-:W-:Y:S01]  /*5820*/  IABS R4, R4 ;  /* 0x0000000400047213 */ /* 0x000fe20000000000 */
[----:B------:R-:W-:Y:S01]  /*5830*/  FFMA.FTZ R8, R6, -UR31, R86 ;  /* 0x8000001f06087c23 */ /* 0x000fe20008010056 */
[----:B------:R-:W-:Y:S02]  /*5840*/  I2FP.F32.S32 R7, R7 ;  /* 0x0000000700077245 */ /* 0x000fe40000201400 */
[----:B------:R-:W-:Y:S02]  /*5850*/  ISETP.LT.OR P0, PT, R21, R199, P0 ;  /* 0x000000c71500720c */ /* 0x000fe40000701670 */
[----:B------:R-:W-:Y:S01]  /*5860*/  FSEL R61, R56, -INF , !P6 ;  /* 0xff800000383d7808 */ /* 0x000fe20007000000 */
[----:B------:R-:W-:Y:S01]  /*5870*/  FFMA.FTZ R6, R7, -UR31, R216 ;  /* 0x8000001f07067c23 */ /* 0x000fe200080100d8 */
[----:B------:R-:W-:Y:S01]  /*5880*/  ISETP.GE.AND P1, PT, R22, R206, PT ;  /* 0x000000ce1600720c */ /* 0x000fe20003f26270 */
[----:B------:R-:W-:Y:S01]  /*5890*/  IMAD.IADD R7, R202, 0x1, -R24 ;  /* 0x00000001ca077824 */ /* 0x000fe200078e0a18 */
[----:B------:R-:W-:-:S02]  /*58a0*/  ISETP.GE.AND P6, PT, R21, R205, PT ;  /* 0x000000cd1500720c */ /* 0x000fc40003fc6270 */
[----:B------:R-:W-:Y:S02]  /*58b0*/  ISETP.LT.OR P5, PT, R18, R200, P5 ;  /* 0x000000c81200720c */ /* 0x000fe40002fa1670 */
[----:B------:R-:W-:Y:S02]  /*58c0*/  I2FP.F32.S32 R5, R5 ;  /* 0x0000000500057245 */ /* 0x000fe40000201400 */
[----:B------:R-:W-:Y:S02]  /*58d0*/  I2FP.F32.S32 R4, R4 ;  /* 0x0000000400047245 */ /* 0x000fe40000201400 */
[----:B------:R-:W-:Y:S01]  /*58e0*/  I2FP.F32.S32 R3, R3 ;  /* 0x0000000300037245 */ /* 0x000fe20000201400 */
[----:B------:R-:W-:Y:S01]  /*58f0*/  FFMA.FTZ R5, R5, -UR31, R218 ;  /* 0x8000001f05057c23 */ /* 0x000fe200080100da */
[----:B------:R-:W-:Y:S01]  /*5900*/  FSEL R59, R59, -INF , !P0 ;  /* 0xff8000003b3b7808 */ /* 0x000fe20004000000 */
[----:B------:R-:W-:Y:S01]  /*5910*/  FFMA.FTZ R14, R4, -UR31, R87 ;  /* 0x8000001f040e7c23 */ /* 0x000fe20008010057 */
[C---:B------:R-:W-:Y:S01]  /*5920*/  ISETP.GE.AND P3, PT, R22.reuse, R207, PT ;  /* 0x000000cf1600720c */ /* 0x040fe20003f66270 */
[----:B------:R-:W-:Y:S01]  /*5930*/  IMAD.IADD R4, R203, 0x1, -R24 ;  /* 0x00000001cb047824 */ /* 0x000fe200078e0a18 */
[----:B------:R-:W-:-:S02]  /*5940*/  ISETP.GE.AND P0, PT, R22, R205, PT ;  /* 0x000000cd1600720c */ /* 0x000fc40003f06270 */
[----:B------:R-:W-:Y:S02]  /*5950*/  ISETP.LT.OR P1, PT, R22, R200, P1 ;  /* 0x000000c81600720c */ /* 0x000fe40000f21670 */
[----:B------:R-:W-:Y:S02]  /*5960*/  ISETP.LT.OR P6, PT, R21, R197, P6 ;  /* 0x000000c51500720c */ /* 0x000fe400037c1670 */
[----:B------:R-:W-:Y:S01]  /*5970*/  FSEL R106, R13, -INF , !P5 ;  /* 0xff8000000d6a7808 */ /* 0x000fe20006800000 */
[----:B------:R-:W-:Y:S01]  /*5980*/  FFMA.FTZ R13, R3, -UR31, R217 ;  /* 0x8000001f030d7c23 */ /* 0x000fe200080100d9 */
[----:B------:R-:W-:Y:S01]  /*5990*/  ISETP.GE.AND P5, PT, R20, R207, PT ;  /* 0x000000cf1400720c */ /* 0x000fe20003fa6270 */
[----:B------:R-:W-:Y:S01]  /*59a0*/  IMAD.IADD R3, R204, 0x1, -R23 ;  /* 0x00000001cc037824 */ /* 0x000fe200078e0a17 */
[C---:B------:R-:W-:Y:S02]  /*59b0*/  ISETP.LT.OR P3, PT, R22.reuse, R198, P3 ;  /* 0x000000c61600720c */ /* 0x040fe40001f61670 */
[----:B------:R-:W-:-:S02]  /*59c0*/  ISETP.LT.OR P0, PT, R22, R197, P0 ;  /* 0x000000c51600720c */ /* 0x000fc40000701670 */
[----:B------:R-:W-:Y:S01]  /*59d0*/  FSEL R81, R6, -INF , !P1 ;  /* 0xff80000006517808 */ /* 0x000fe20004800000 */
[----:B------:R-:W-:Y:S01]  /*59e0*/  IMAD.IADD R6, R204, 0x1, -R24 ;  /* 0x00000001cc067824 */ /* 0x000fe200078e0a18 */
[----:B------:R-:W-:Y:S01]  /*59f0*/  FSEL R141, R9, -INF , !P6 ;  /* 0xff800000098d7808 */ /* 0x000fe20007000000 */
[----:B------:R-:W-:Y:S01]  /*5a00*/  IMAD.IADD R9, R203, 0x1, -R25 ;  /* 0x00000001cb097824 */ /* 0x000fe200078e0a19 */
[----:B------:R-:W-:Y:S02]  /*5a10*/  ISETP.LT.OR P5, PT, R20, R198, P5 ;  /* 0x000000c61400720c */ /* 0x000fe40002fa1670 */
[----:B------:R-:W-:Y:S02]  /*5a20*/  FSEL R65, R8, -INF , !P3 ;  /* 0xff80000008417808 */ /* 0x000fe40005800000 */
[----:B------:R-:W-:Y:S02]  /*5a30*/  FSEL R145, R5, -INF , !P0 ;  /* 0xff80000005917808 */ /* 0x000fe40004000000 */
[----:B------:R-:W-:-:S02]  /*5a40*/  ISETP.GE.AND P4, PT, R21, R207, PT ;  /* 0x000000cf1500720c */ /* 0x000fc40003f86270 */
        /* <DEDUP_REMOVED lines=8> */
[----:B------:R-:W-:Y:S01]  /*5ad0*/  ISETP.LT.OR P4, PT, R21, R198, P4 ;  /* 0x000000c61500720c */ /* 0x000fe20002781670 */
[----:B------:R-:W-:Y:S01]  /*5ae0*/  IMAD.MOV.U32 R4, RZ, RZ, R6 ;  /* 0x000000ffff047224 */ /* 0x000fe200078e0006 */
[----:B------:R-:W-:-:S02]  /*5af0*/  ISETP.GE.AND P5, PT, R22, R208, PT ;  /* 0x000000d01600720c */ /* 0x000fc40003fa6270 */
[----:B------:R-:W-:Y:S02]  /*5b00*/  FSEL R66, R11, -INF , !P4 ;  /* 0xff8000000b427808 */ /* 0x000fe40006000000 */
[----:B------:R-:W-:Y:S02]  /*5b10*/  ISETP.LT.OR P5, PT, R22, R199, P5 ;  /* 0x000000c71600720c */ /* 0x000fe40002fa1670 */
[----:B------:R-:W-:Y:S02]  /*5b20*/  ISETP.GE.AND P4, PT, R23, R208, PT ;  /* 0x000000d01700720c */ /* 0x000fe40003f86270 */
[----:B------:R-:W-:Y:S01]  /*5b30*/  I2FP.F32.S32 R5, R8 ;  /* 0x0000000800057245 */ /* 0x000fe20000201400 */
[----:B------:R-:W-:Y:S01]  /*5b40*/  IMAD.IADD R8, R202, 0x1, -R26 ;  /* 0x00000001ca087824 */ /* 0x000fe200078e0a1a */
[----:B------:R-:W-:Y:S02]  /*5b50*/  FSEL R56, R58, -INF , !P5 ;  /* 0xff8000003a387808 */ /* 0x000fe40006800000 */
[----:B------:R-:W-:Y:S01]  /*5b60*/  I2FP.F32.S32 R7, R7 ;  /* 0x0000000700077245 */ /* 0x000fe20000201400 */
[----:B------:R-:W-:Y:S01]  /*5b70*/  FFMA.FTZ R5, R5, -UR31, R219 ;  /* 0x8000001f05057c23 */ /* 0x000fe200080100db */
[----:B------:R-:W-:-:S02]  /*5b80*/  I2FP.F32.S32 R6, R4 ;  /* 0x0000000400067245 */ /* 0x000fc40000201400 */
[----:B------:R-:W-:Y:S01]  /*5b90*/  ISETP.GE.AND P5, PT, R23, R205, PT ;  /* 0x000000cd1700720c */ /* 0x000fe20003fa6270 */
[----:B------:R-:W-:Y:S01]  /*5ba0*/  FFMA.FTZ R7, R7, -UR31, R220 ;  /* 0x8000001f07077c23 */ /* 0x000fe200080100dc */
[C---:B------:R-:W-:Y:S01]  /*5bb0*/  ISETP.LT.OR P4, PT, R23.reuse, R199, P4 ;  /* 0x000000c71700720c */ /* 0x040fe20002781670 */
[----:B------:R-:W-:Y:S01]  /*5bc0*/  FFMA.FTZ R12, R6, -UR31, R83 ;  /* 0x8000001f060c7c23 */ /* 0x000fe20008010053 */
[----:B------:R-:W-:Y:S01]  /*5bd0*/  I2FP.F32.S32 R3, R3 ;  /* 0x0000000300037245 */ /* 0x000fe20000201400 */
[--C-:B------:R-:W-:Y:S01]  /*5be0*/  IMAD.IADD R6, R202, 0x1, -R25.reuse ;  /* 0x00000001ca067824 */ /* 0x100fe200078e0a19 */
[----:B------:R-:W-:Y:S02]  /*5bf0*/  ISETP.GE.AND P0, PT, R24, R206, PT ;  /* 0x000000ce1800720c */ /* 0x000fe40003f06270 */
[----:B------:R-:W-:Y:S01]  /*5c00*/  ISETP.LT.OR P5, PT, R23, R197, P5 ;  /* 0x000000c51700720c */ /* 0x000fe20002fa1670 */
[----:B------:R-:W-:Y:S01]  /*5c10*/  FFMA.FTZ R4, R3, -UR31, R222 ;  /* 0x8000001f03047c23 */ /* 0x000fe200080100de */
[----:B------:R-:W-:Y:S01]  /*5c20*/  FSEL R55, R57, -INF , !P4 ;  /* 0xff80000039377808 */ /* 0x000fe20006000000 */
[----:B------:R-:W-:Y:S01]  /*5c30*/  IMAD.IADD R3, R204, 0x1, -R25 ;  /* 0x00000001cc037824 */ /* 0x000fe200078e0a19 */
[----:B------:R-:W-:-:S02]  /*5c40*/  ISETP.GE.AND P4, PT, R24, R205, PT ;  /* 0x000000cd1800720c */ /* 0x000fc40003f86270 */
[C---:B------:R-:W-:Y:S02]  /*5c50*/  ISETP.LT.OR P0, PT, R24.reuse, R200, P0 ;  /* 0x000000c81800720c */ /* 0x040fe40000701670 */
[----:B------:R-:W-:Y:S02]  /*5c60*/  I2FP.F32.S32 R9, R9 ;  /* 0x0000000900097245 */ /* 0x000fe40000201400 */
[----:B------:R-:W-:Y:S01]  /*5c70*/  FSEL R142, R5, -INF , !P5 ;  /* 0xff800000058e7808 */ /* 0x000fe20006800000 */
[----:B------:R-:W-:Y:S01]  /*5c80*/  IMAD.IADD R5, R203, 0x1, -R26 ;  /* 0x00000001cb057824 */ /* 0x000fe200078e0a1a */
[----:B------:R-:W-:Y:S01]  /*5c90*/  ISETP.LT.OR P4, PT, R24, R197, P4 ;  /* 0x000000c51800720c */ /* 0x000fe20002781670 */
[----:B------:R-:W-:Y:S01]  /*5ca0*/  FFMA.FTZ R9, R9, -UR31, R82 ;  /* 0x8000001f09097c23 */ /* 0x000fe20008010052 */
        /* <DEDUP_REMOVED lines=20> */
[C---:B------:R-:W-:Y:S01]  /*5df0*/  IMAD.IADD R8, R202.reuse, 0x1, -R28 ;  /* 0x00000001ca087824 */ /* 0x040fe200078e0a1c */
        /* <DEDUP_REMOVED lines=11> */
[----:B------:R-:W-:Y:S01]  /*5eb0*/  ISETP.GE.AND P6, PT, R23, R206, PT ;  /* 0x000000ce1700720c */ /* 0x000fe20003fc6270 */
[--C-:B------:R-:W-:Y:S01]  /*5ec0*/  IMAD.IADD R6, R203, 0x1, -R27.reuse ;  /* 0x00000001cb067824 */ /* 0x100fe200078e0a1b */
[----:B------:R-:W-:Y:S01]  /*5ed0*/  ISETP.LT.OR P5, PT, R25, R200, P5 ;  /* 0x000000c81900720c */ /* 0x000fe20002fa1670 */
[----:B------:R-:W-:Y:S01]  /*5ee0*/  FFMA.FTZ R9, R3, -UR31, R226 ;  /* 0x8000001f03097c23 */ /* 0x000fe200080100e2 */
[----:B------:R-:W-:Y:S01]  /*5ef0*/  ISETP.GE.AND P2, PT, R23, R207, PT ;  /* 0x000000cf1700720c */ /* 0x000fe20003f46270 */
[----:B------:R-:W-:Y:S01]  /*5f00*/  IMAD.IADD R3, R204, 0x1, -R27 ;  /* 0x00000001cc037824 */ /* 0x000fe200078e0a1b */
[----:B------:R-:W-:-:S02]  /*5f10*/  FSEL R52, R60, -INF , !P3 ;  /* 0xff8000003c347808 */ /* 0x000fc40005800000 */
[----:B------:R-:W-:Y:S02]  /*5f20*/  ISETP.GE.AND P3, PT, R25, R205, PT ;  /* 0x000000cd1900720c */ /* 0x000fe40003f66270 */
[----:B------:R-:W-:Y:S02]  /*5f30*/  ISETP.LT.OR P6, PT, R23, R200, P6 ;  /* 0x000000c81700720c */ /* 0x000fe400037c1670 */
[----:B------:R-:W-:Y:S02]  /*5f40*/  FSEL R82, R7, -INF , !P5 ;  /* 0xff80000007527808 */ /* 0x000fe40006800000 */
[----:B------:R-:W-:Y:S02]  /*5f50*/  ISETP.LT.OR P2, PT, R23, R198, P2 ;  /* 0x000000c61700720c */ /* 0x000fe40001741670 */
[----:B------:R-:W-:Y:S02]  /*5f60*/  IABS R7, R6 ;  /* 0x0000000600077213 */ /* 0x000fe40000000000 */
[----:B------:R-:W-:-:S02]  /*5f70*/  ISETP.LT.OR P3, PT, R25, R197, P3 ;  /* 0x000000c51900720c */ /* 0x000fc40001f61670 */
[----:B------:R-:W-:Y:S02]  /*5f80*/  IABS R5, R5 ;  /* 0x0000000500057213 */ /* 0x000fe40000000000 */
[----:B------:R-:W-:Y:S02]  /*5f90*/  FSEL R76, R13, -INF , !P6 ;  /* 0xff8000000d4c7808 */ /* 0x000fe40007000000 */
[C---:B------:R-:W-:Y:S02]  /*5fa0*/  ISETP.GE.AND P6, PT, R25.reuse, R207, PT ;  /* 0x000000cf1900720c */ /* 0x040fe40003fc6270 */
[----:B------:R-:W-:Y:S02]  /*5fb0*/  IABS R3, R3 ;  /* 0x0000000300037213 */ /* 0x000fe40000000000 */
[----:B------:R-:W-:Y:S02]  /*5fc0*/  FSEL R62, R14, -INF , !P2 ;  /* 0xff8000000e3e7808 */ /* 0x000fe40005000000 */
[----:B------:R-:W-:Y:S01]  /*5fd0*/  IABS R6, R8 ;  /* 0x0000000800067213 */ /* 0x000fe20000000000 */
[----:B------:R-:W-:Y:S01]  /*5fe0*/  IMAD.MOV.U32 R8, RZ, RZ, R7 ;  /* 0x000000ffff087224 */ /* 0x000fe200078e0007 */
[----:B------:R-:W-:Y:S01]  /*5ff0*/  ISETP.GE.AND P2, PT, R25, R208, PT ;  /* 0x000000d01900720c */ /* 0x000fe20003f46270 */
[----:B------:R-:W-:Y:S01]  /*6000*/  IMAD.MOV.U32 R7, RZ, RZ, R5 ;  /* 0x000000ffff077224 */ /* 0x000fe200078e0005 */
[----:B------:R-:W-:Y:S01]  /*6010*/  FSEL R129, R4, -INF , !P3 ;  /* 0xff80000004817808 */ /* 0x000fe20005800000 */
[----:B------:R-:W-:Y:S01]  /*6020*/  IMAD.IADD R4, R203, 0x1, -R28 ;  /* 0x00000001cb047824 */ /* 0x000fe200078e0a1c */
[C---:B------:R-:W-:Y:S01]  /*6030*/  ISETP.LT.OR P6, PT, R25.reuse, R198, P6 ;  /* 0x000000c61900720c */ /* 0x040fe200037c1670 */
[----:B------:R-:W-:Y:S01]  /*6040*/  IMAD.MOV.U32 R5, RZ, RZ, R3 ;  /* 0x000000ffff057224 */ /* 0x000fe200078e0003 */
[----:B------:R-:W-:Y:S01]  /*6050*/  ISETP.GE.AND P1, PT, R26, R208, PT ;  /* 0x000000d01a00720c */ /* 0x000fe20003f26270 */
[----:B------:R-:W-:Y:S01]  /*6060*/  IMAD.MOV.U32 R3, RZ, RZ, R6 ;  /* 0x000000ffff037224 */ /* 0x000fe200078e0006 */
[----:B------:R-:W-:-:S02]  /*6070*/  ISETP.LT.OR P2, PT, R25, R199, P2 ;  /* 0x000000c71900720c */ /* 0x000fc40001741670 */
[----:B------:R-:W-:Y:S02]  /*6080*/  I2FP.F32.S32 R6, R8 ;  /* 0x0000000800067245 */ /* 0x000fe40000201400 */
[----:B------:R-:W-:Y:S02]  /*6090*/  FSEL R60, R12, -INF , !P6 ;  /* 0xff8000000c3c7808 */ /* 0x000fe40007000000 */
[----:B------:R-:W-:Y:S01]  /*60a0*/  IABS R4, R4 ;  /* 0x0000000400047213 */ /* 0x000fe20000000000 */
[----:B------:R-:W-:Y:S01]  /*60b0*/  FFMA.FTZ R8, R6, -UR31, R111 ;  /* 0x8000001f06087c23 */ /* 0x000fe2000801006f */
[----:B------:R-:W-:Y:S02]  /*60c0*/  I2FP.F32.S32 R7, R7 ;  /* 0x0000000700077245 */ /* 0x000fe40000201400 */
[----:B------:R-:W-:Y:S02]  /*60d0*/  ISETP.LT.OR P1, PT, R26, R199, P1 ;  /* 0x000000c71a00720c */ /* 0x000fe40000f21670 */
[----:B------:R-:W-:Y:S01]  /*60e0*/  ISETP.GE.AND P6, PT, R27, R208, PT ;  /* 0x000000d01b00720c */ /* 0x000fe20003fc6270 */
[----:B------:R-:W-:Y:S01]  /*60f0*/  FFMA.FTZ R6, R7, -UR31, R225 ;  /* 0x8000001f07067c23 */ /* 0x000fe200080100e1 */
[----:B------:R-:W-:Y:S01]  /*6100*/  FSEL R51, R73, -INF , !P2 ;  /* 0xff80000049337808 */ /* 0x000fe20005000000 */
[----:B------:R-:W-:Y:S01]  /*6110*/  IMAD.IADD R7, R202, 0x1, -R29 ;  /* 0x00000001ca077824 */ /* 0x000fe200078e0a1d */
[----:B------:R-:W-:-:S02]  /*6120*/  ISETP.GE.AND P3, PT, R27, R206, PT ;  /* 0x000000ce1b00720c */ /* 0x000fc40003f66270 */
[----:B------:R-:W-:Y:S02]  /*6130*/  ISETP.GE.AND P2, PT, R26, R205, PT ;  /* 0x000000cd1a00720c */ /* 0x000fe40003f46270 */
[----:B------:R-:W-:Y:S02]  /*6140*/  I2FP.F32.S32 R5, R5 ;  /* 0x0000000500057245 */ /* 0x000fe40000201400 */
[----:B------:R-:W-:Y:S02]  /*6150*/  I2FP.F32.S32 R4, R4 ;  /* 0x0000000400047245 */ /* 0x000fe40000201400 */
[----:B------:R-:W-:Y:S01]  /*6160*/  I2FP.F32.S32 R3, R3 ;  /* 0x0000000300037245 */ /* 0x000fe20000201400 */
[----:B------:R-:W-:Y:S01]  /*6170*/  FFMA.FTZ R5, R5, -UR31, R227 ;  /* 0x8000001f05057c23 */ /* 0x000fe200080100e3 */
[----:B------:R-:W-:Y:S01]  /*6180*/  FSEL R49, R79, -INF , !P1 ;  /* 0xff8000004f317808 */ /* 0x000fe20004800000 */
[----:B------:R-:W-:Y:S01]  /*6190*/  FFMA.FTZ R14, R4, -UR31, R114 ;  /* 0x8000001f040e7c23 */ /* 0x000fe20008010072 */
[----:B------:R-:W-:Y:S01]  /*61a0*/  ISETP.LT.OR P6, PT, R27, R199, P6 ;  /* 0x000000c71b00720c */ /* 0x000fe200037c1670 */
[----:B------:R-:W-:Y:S01]  /*61b0*/  FFMA.FTZ R12, R3, -UR31, R228 ;  /* 0x8000001f030c7c23 */ /* 0x000fe200080100e4 */
[C---:B------:R-:W-:Y:S01]  /*61c0*/  ISETP.GE.AND P5, PT, R27.reuse, R207, PT ;  /* 0x000000cf1b00720c */ /* 0x040fe20003fa6270 */
[----:B------:R-:W-:Y:S01]  /*61d0*/  IMAD.IADD R3, R204, 0x1, -R28 ;  /* 0x00000001cc037824 */ /* 0x000fe200078e0a1c */
[----:B------:R-:W-:Y:S01]  /*61e0*/  ISETP.GE.AND P1, PT, R27, R205, PT ;  /* 0x000000cd1b00720c */ /* 0x000fe20003f26270 */
[----:B------:R-:W-:Y:S01]  /*61f0*/  IMAD.IADD R4, R203, 0x1, -R29 ;  /* 0x00000001cb047824 */ /* 0x000fe200078e0a1d */
[----:B------:R-:W-:-:S02]  /*6200*/  ISETP.LT.OR P3, PT, R27, R200, P3 ;  /* 0x000000c81b00720c */ /* 0x000fc40001f61670 */
[-C--:B------:R-:W-:Y:S02]  /*6210*/  ISETP.LT.OR P2, PT, R26, R197.reuse, P2 ;  /* 0x000000c51a00720c */ /* 0x080fe40001741670 */
[----:B------:R-:W-:Y:S02]  /*6220*/  FSEL R46, R93, -INF , !P6 ;  /* 0xff8000005d2e7808 */ /* 0x000fe40007000000 */
[C---:B------:R-:W-:Y:S02]  /*6230*/  ISETP.LT.OR P5, PT, R27.reuse, R198, P5 ;  /* 0x000000c61b00720c */ /* 0x040fe40002fa1670 */
[----:B------:R-:W-:Y:S02]  /*6240*/  ISETP.LT.OR P1, PT, R27, R197, P1 ;  /* 0x000000c51b00720c */ /* 0x000fe40000f21670 */
[----:B------:R-:W-:Y:S01]  /*6250*/  FSEL R93, R6, -INF , !P3 ;  /* 0xff800000065d7808 */ /* 0x000fe20005800000 */
[----:B------:R-:W-:Y:S01]  /*6260*/  IMAD.IADD R6, R204, 0x1, -R29 ;  /* 0x00000001cc067824 */ /* 0x000fe200078e0a1d */
[----:B------:R-:W-:Y:S01]  /*6270*/  FSEL R140, R9, -INF , !P2 ;  /* 0xff800000098c7808 */ /* 0x000fe20005000000 */
[----:B------:R-:W-:Y:S01]  /*6280*/  IMAD.IADD R9, R203, 0x1, -R30 ;  /* 0x00000001cb097824 */ /* 0x000fe200078e0a1e */
        /* <DEDUP_REMOVED lines=14> */
[----:B------:R-:W-:Y:S01]  /*6370*/  IMAD.IADD R8, R202, 0x1, -R31 ;  /* 0x00000001ca087824 */ /* 0x000fe200078e0a1f */
[----:B------:R-:W-:Y:S01]  /*6380*/  ISETP.GE.AND P0, PT, R28, R208, PT ;  /* 0x000000d01c00720c */ /* 0x000fe20003f06270 */
[----:B------:R-:W-:Y:S01]  /*6390*/  FFMA.FTZ R5, R5, -UR31, R230 ;  /* 0x8000001f05057c23 */ /* 0x000fe200080100e6 */
[----:B------:R-:W-:-:S02]  /*63a0*/  I2FP.F32.S32 R7, R7 ;  /* 0x0000000700077245 */ /* 0x000fc40000201400 */
[----:B------:R-:W-:Y:S02]  /*63b0*/  I2FP.F32.S32 R6, R4 ;  /* 0x0000000400067245 */ /* 0x000fe40000201400 */
[C---:B------:R-:W-:Y:S01]  /*63c0*/  ISETP.GE.AND P6, PT, R28.reuse, R205, PT ;  /* 0x000000cd1c00720c */ /* 0x040fe20003fc6270 */
[----:B------:R-:W-:Y:S01]  /*63d0*/  FFMA.FTZ R7, R7, -UR31, R229 ;  /* 0x8000001f07077c23 */ /* 0x000fe200080100e5 */
[----:B------:R-:W-:Y:S01]  /*63e0*/  ISETP.LT.OR P0, PT, R28, R199, P0 ;  /* 0x000000c71c00720c */ /* 0x000fe20000701670 */
        /* <DEDUP_REMOVED lines=9> */
[----:B------:R-:W-:Y:S02]  /*6480*/  ISETP.LT.OR P1, PT, R29, R200, P1 ;  /* 0x000000c81d00720c */ /* 0x000fe40000f21670 */
        /* <DEDUP_REMOVED lines=102> */
[----:B------:R-:W-:Y:S01]  /*6af0*/  FSEL R50, R13, -INF , !P2 ;  /* 0xff8000000d327808 */ /* 0x000fe20005000000 */
[----:B------:R-:W-:Y:S01]  /*6b00*/  IMAD.MOV.U32 R7, RZ, RZ, R4 ;  /* 0x000000ffff077224 */ /* 0x000fe200078e0004 */
[----:B------:R-:W-:Y:S01]  /*6b10*/  IABS R6, R9 ;  /* 0x0000000900067213 */ /* 0x000fe20000000000 */
[----:B------:R-:W-:Y:S01]  /*6b20*/  IMAD.MOV.U32 R9, RZ, RZ, R5 ;  /* 0x000000ffff097224 */ /* 0x000fe200078e0005 */
[----:B------:R-:W-:-:S02]  /*6b30*/  ISETP.GE.AND P2, PT, R32, R208, PT ;  /* 0x000000d02000720c */ /* 0x000fc40003f46270 */
[----:B------:R-:W-:Y:S01]  /*6b40*/  ISETP.LT.OR P1, PT, R31, R198, P1 ;  /* 0x000000c61f00720c */ /* 0x000fe20000f21670 */
[----:B------:R-:W-:Y:S01]  /*6b50*/  IMAD.MOV.U32 R4, RZ, RZ, R6 ;  /* 0x000000ffff047224 */ /* 0x000fe200078e0006 */
[----:B------:R-:W-:Y:S02]  /*6b60*/  ISETP.LT.OR P2, PT, R32, R199, P2 ;  /* 0x000000c72000720c */ /* 0x000fe40001741670 */
[----:B------:R-:W-:Y:S02]  /*6b70*/  FSEL R48, R11, -INF , !P1 ;  /* 0xff8000000b307808 */ /* 0x000fe40004800000 */
[----:B------:R-:W-:Y:S02]  /*6b80*/  ISETP.GE.AND P1, PT, R33, R208, PT ;  /* 0x000000d02100720c */ /* 0x000fe40003f26270 */
[----:B------:R-:W-:Y:S01]  /*6b90*/  I2FP.F32.S32 R5, R8 ;  /* 0x0000000800057245 */ /* 0x000fe20000201400 */
[----:B------:R-:W-:Y:S01]  /*6ba0*/  IMAD.IADD R8, R202, 0x1, -R36 ;  /* 0x00000001ca087824 */ /* 0x000fe200078e0a24 */
[----:B------:R-:W-:-:S02]  /*6bb0*/  FSEL R26, R112, -INF , !P2 ;  /* 0xff800000701a7808 */ /* 0x000fc40005000000 */
[----:B------:R-:W-:Y:S01]  /*6bc0*/  I2FP.F32.S32 R7, R7 ;  /* 0x0000000700077245 */ /* 0x000fe20000201400 */
[----:B------:R-:W-:Y:S01]  /*6bd0*/  FFMA.FTZ R5, R5, -UR31, R239 ;  /* 0x8000001f05057c23 */ /* 0x000fe200080100ef */
[----:B------:R-:W-:Y:S02]  /*6be0*/  ISETP.GE.AND P2, PT, R33, R205, PT ;  /* 0x000000cd2100720c */ /* 0x000fe40003f46270 */
[----:B------:R-:W-:Y:S01]  /*6bf0*/  I2FP.F32.S32 R6, R4 ;  /* 0x0000000400067245 */ /* 0x000fe20000201400 */
[----:B------:R-:W-:Y:S01]  /*6c00*/  FFMA.FTZ R7, R7, -UR31, R240 ;  /* 0x8000001f07077c23 */ /* 0x000fe200080100f0 */
[-C--:B------:R-:W-:Y:S02]  /*6c10*/  ISETP.GE.AND P0, PT, R31, R206.reuse, PT ;  /* 0x000000ce1f00720c */ /* 0x080fe40003f06270 */
[----:B------:R-:W-:Y:S01]  /*6c20*/  ISETP.LT.OR P1, PT, R33, R199, P1 ;  /* 0x000000c72100720c */ /* 0x000fe20000f21670 */
[----:B------:R-:W-:Y:S01]  /*6c30*/  FFMA.FTZ R13, R6, -UR31, R127 ;  /* 0x8000001f060d7c23 */ /* 0x000fe2000801007f */
[----:B------:R-:W-:Y:S01]  /*6c40*/  ISETP.GE.AND P3, PT, R34, R206, PT ;  /* 0x000000ce2200720c */ /* 0x000fe20003f66270 */
[----:B------:R-:W-:Y:S01]  /*6c50*/  IMAD.IADD R6, R202, 0x1, -R35 ;  /* 0x00000001ca067824 */ /* 0x000fe200078e0a23 */
[----:B------:R-:W-:-:S02]  /*6c60*/  I2FP.F32.S32 R3, R3 ;  /* 0x0000000300037245 */ /* 0x000fc40000201400 */
[----:B------:R-:W-:Y:S02]  /*6c70*/  ISETP.LT.OR P2, PT, R33, R197, P2 ;  /* 0x000000c52100720c */ /* 0x000fe40001741670 */
[-C--:B------:R-:W-:Y:S01]  /*6c80*/  ISETP.LT.OR P0, PT, R31, R200.reuse, P0 ;  /* 0x000000c81f00720c */ /* 0x080fe20000701670 */
[----:B------:R-:W-:Y:S01]  /*6c90*/  FFMA.FTZ R4, R3, -UR31, R242 ;  /* 0x8000001f03047c23 */ /* 0x000fe200080100f2 */
[----:B------:R-:W-:Y:S01]  /*6ca0*/  FSEL R25, R108, -INF , !P1 ;  /* 0xff8000006c197808 */ /* 0x000fe20004800000 */
[----:B------:R-:W-:Y:S01]  /*6cb0*/  IMAD.IADD R3, R204, 0x1, -R35 ;  /* 0x00000001cc037824 */ /* 0x000fe200078e0a23 */
[C---:B------:R-:W-:Y:S02]  /*6cc0*/  ISETP.LT.OR P3, PT, R34.reuse, R200, P3 ;  /* 0x000000c82200720c */ /* 0x040fe40001f61670 */
[----:B------:R-:W-:Y:S02]  /*6cd0*/  ISETP.GE.AND P1, PT, R34, R205, PT ;  /* 0x000000cd2200720c */ /* 0x000fe40003f26270 */
[----:B------:R-:W-:-:S02]  /*6ce0*/  I2FP.F32.S32 R9, R9 ;  /* 0x0000000900097245 */ /* 0x000fc40000201400 */
[----:B------:R-:W-:Y:S01]  /*6cf0*/  FSEL R111, R5, -INF , !P2 ;  /* 0xff800000056f7808 */ /* 0x000fe20005000000 */
[----:B------:R-:W-:Y:S01]  /*6d00*/  IMAD.IADD R5, R203, 0x1, -R36 ;  /* 0x00000001cb057824 */ /* 0x000fe200078e0a24 */
[----:B------:R-:W-:Y:S01]  /*6d10*/  FSEL R86, R10, -INF , !P0 ;  /* 0xff8000000a567808 */ /* 0x000fe20004000000 */
[----:B------:R-:W-:Y:S01]  /*6d20*/  FFMA.FTZ R9, R9, -UR31, R126 ;  /* 0x8000001f09097c23 */ /* 0x000fe2000801007e */
[----:B------:R-:W-:Y:S01]  /*6d30*/  FSEL R96, R7, -INF , !P3 ;  /* 0xff80000007607808 */ /* 0x000fe20005800000 */
[----:B------:R-:W-:Y:S01]  /*6d40*/  IMAD.IADD R7, R204, 0x1, -R36 ;  /* 0x00000001cc077824 */ /* 0x000fe200078e0a24 */
[-C--:B------:R-:W-:Y:S02]  /*6d50*/  ISETP.GE.AND P0, PT, R33, R207.reuse, PT ;  /* 0x000000cf2100720c */ /* 0x080fe40003f06270 */
[C---:B------:R-:W-:Y:S02]  /*6d60*/  ISETP.GE.AND P5, PT, R34.reuse, R207, PT ;  /* 0x000000cf2200720c */ /* 0x040fe40003fa6270 */
[----:B------:R-:W-:-:S02]  /*6d70*/  ISETP.LT.OR P1, PT, R34, R197, P1 ;  /* 0x000000c52200720c */ /* 0x000fc40000f21670 */
[----:B------:R-:W-:Y:S02]  /*6d80*/  IABS R6, R6 ;  /* 0x0000000600067213 */ /* 0x000fe40000000000 */
[----:B------:R-:W-:Y:S02]  /*6d90*/  IABS R3, R3 ;  /* 0x0000000300037213 */ /* 0x000fe40000000000 */
[C---:B------:R-:W-:Y:S02]  /*6da0*/  ISETP.GE.AND P4, PT, R33.reuse, R206, PT ;  /* 0x000000ce2100720c */ /* 0x040fe40003f86270 */
[-C--:B------:R-:W-:Y:S02]  /*6db0*/  ISETP.LT.OR P0, PT, R33, R198.reuse, P0 ;  /* 0x000000c62100720c */ /* 0x080fe40000701670 */
[----:B------:R-:W-:Y:S02]  /*6dc0*/  ISETP.LT.OR P5, PT, R34, R198, P5 ;  /* 0x000000c62200720c */ /* 0x000fe40002fa1670 */
[----:B------:R-:W-:-:S02]  /*6dd0*/  FSEL R123, R4, -INF , !P1 ;  /* 0xff800000047b7808 */ /* 0x000fc40004800000 */
[----:B------:R-:W-:Y:S02]  /*6de0*/  IABS R5, R5 ;  /* 0x0000000500057213 */ /* 0x000fe40000000000 */
[----:B------:R-:W-:Y:S01]  /*6df0*/  IABS R4, R8 ;  /* 0x0000000800047213 */ /* 0x000fe20000000000 */
[----:B------:R-:W-:Y:S01]  /*6e00*/  IMAD.MOV.U32 R8, RZ, RZ, R6 ;  /* 0x000000ffff087224 */ /* 0x000fe200078e0006 */
[----:B------:R-:W-:Y:S01]  /*6e10*/  IABS R7, R7 ;  /* 0x0000000700077213 */ /* 0x000fe20000000000 */
[----:B------:R-:W-:Y:S01]  /*6e20*/  IMAD.MOV.U32 R6, RZ, RZ, R3 ;  /* 0x000000ffff067224 */ /* 0x000fe200078e0003 */
[----:B------:R-:W-:Y:S02]  /*6e30*/  ISETP.LT.OR P4, PT, R33, R200, P4 ;  /* 0x000000c82100720c */ /* 0x000fe40002781670 */
[----:B------:R-:W-:Y:S01]  /*6e40*/  FSEL R32, R14, -INF , !P0 ;  /* 0xff8000000e207808 */ /* 0x000fe20004000000 */
[----:B------:R-:W-:Y:S01]  /*6e50*/  IMAD.MOV.U32 R3, RZ, RZ, R7 ;  /* 0x000000ffff037224 */ /* 0x000fe200078e0007 */
[----:B------:R-:W-:Y:S01]  /*6e60*/  FSEL R33, R9, -INF , !P5 ;  /* 0xff80000009217808 */ /* 0x000fe20006800000 */
[----:B------:R-:W-:Y:S01]  /*6e70*/  IMAD.MOV.U32 R9, RZ, RZ, R5 ;  /* 0x000000ffff097224 */ /* 0x000fe200078e0005 */
[----:B------:R-:W-:-:S02]  /*6e80*/  ISETP.GE.AND P0, PT, R35, R208, PT ;  /* 0x000000d02300720c */ /* 0x000fc40003f06270 */
[----:B------:R-:W-:Y:S02]  /*6e90*/  ISETP.GE.AND P6, PT, R34, R208, PT ;  /* 0x000000d02200720c */ /* 0x000fe40003fc6270 */
[----:B------:R-:W-:Y:S02]  /*6ea0*/  I2FP.F32.S32 R5, R6 ;  /* 0x0000000600057245 */ /* 0x000fe40000201400 */
[----:B------:R-:W-:Y:S02]  /*6eb0*/  ISETP.LT.OR P0, PT, R35, R199, P0 ;  /* 0x000000c72300720c */ /* 0x000fe40000701670 */
[----:B------:R-:W-:Y:S01]  /*6ec0*/  I2FP.F32.S32 R7, R8 ;  /* 0x0000000800077245 */ /* 0x000fe20000201400 */
[----:B------:R-:W-:Y:S01]  /*6ed0*/  IMAD.IADD R8, R202, 0x1, -R39 ;  /* 0x00000001ca087824 */ /* 0x000fe200078e0a27 */
[----:B------:R-:W-:Y:S01]  /*6ee0*/  I2FP.F32.S32 R6, R4 ;  /* 0x0000000400067245 */ /* 0x000fe20000201400 */
[----:B------:R-:W-:Y:S01]  /*6ef0*/  FFMA.FTZ R4, R5, -UR31, R243 ;  /* 0x8000001f05047c23 */ /* 0x000fe200080100f3 */
[----:B------:R-:W-:Y:S01]  /*6f00*/  I2FP.F32.S32 R9, R9 ;  /* 0x0000000900097245 */ /* 0x000fe20000201400 */
[----:B------:R-:W-:Y:S01]  /*6f10*/  FFMA.FTZ R7, R7, -UR31, R241 ;  /* 0x8000001f07077c23 */ /* 0x000fe200080100f1 */
[----:B------:R-:W-:Y:S01]  /*6f20*/  ISETP.GE.AND P2, PT, R35, R206, PT ;  /* 0x000000ce2300720c */ /* 0x000fe20003f46270 */
[----:B------:R-:W-:Y:S01]  /*6f30*/  FFMA.FTZ R10, R6, -UR31, R244 ;  /* 0x8000001f060a7c23 */ /* 0x000fe200080100f4 */
[----:B------:R-:W-:Y:S01]  /*6f40*/  I2FP.F32.S32 R3, R3 ;  /* 0x0000000300037245 */ /* 0x000fe20000201400 */
[----:B------:R-:W-:Y:S01]  /*6f50*/  FFMA.FTZ R11, R9, -UR31, R130 ;  /* 0x8000001f090b7c23 */ /* 0x000fe20008010082 */
[----:B------:R-:W-:Y:S01]  /*6f60*/  ISETP.LT.OR P6, PT, R34, R199, P6 ;  /* 0x000000c72200720c */ /* 0x000fe200037c1670 */
[----:B------:R-:W-:Y:S01]  /*6f70*/  IMAD.IADD R6, R203, 0x1, -R38 ;  /* 0x00000001cb067824 */ /* 0x000fe200078e0a26 */
[----:B------:R-:W-:Y:S01]  /*6f80*/  FSEL R23, R180, -INF , !P0 ;  /* 0xff800000b4177808 */ /* 0x000fe20004000000 */
[----:B------:R-:W-:Y:S01]  /*6f90*/  FFMA.FTZ R9, R3, -UR31, R246 ;  /* 0x8000001f03097c23 */ /* 0x000fe200080100f6 */
[----:B------:R-:W-:Y:S01]  /*6fa0*/  ISETP.GE.AND P5, PT, R36, R208, PT ;  /* 0x000000d02400720c */ /* 0x000fe20003fa6270 */
[--C-:B------:R-:W-:Y:S01]  /*6fb0*/  IMAD.IADD R5, R202, 0x1, -R38.reuse ;  /* 0x00000001ca057824 */ /* 0x100fe200078e0a26 */
[----:B------:R-:W-:Y:S01]  /*6fc0*/  ISETP.GE.AND P3, PT, R36, R207, PT ;  /* 0x000000cf2400720c */ /* 0x000fe20003f66270 */
[----:B------:R-:W-:Y:S01]  /*6fd0*/  IMAD.IADD R3, R204, 0x1, -R38 ;  /* 0x00000001cc037824 */ /* 0x000fe200078e0a26 */
[----:B------:R-:W-:-:S02]  /*6fe0*/  ISETP.GE.AND P1, PT, R36, R206, PT ;  /* 0x000000ce2400720c */ /* 0x000fc40003f26270 */
[CC--:B------:R-:W-:Y:S02]  /*6ff0*/  ISETP.GE.AND P0, PT, R36.reuse, R205.reuse, PT ;  /* 0x000000cd2400720c */ /* 0x0c0fe40003f06270 */
[----:B------:R-:W-:Y:S02]  /*7000*/  ISETP.LT.OR P2, PT, R35, R200, P2 ;  /* 0x000000c82300720c */ /* 0x000fe40001741670 */
[----:B------:R-:W-:Y:S02]  /*7010*/  FSEL R24, R113, -INF , !P6 ;  /* 0xff80000071187808 */ /* 0x000fe40007000000 */
[----:B------:R-:W-:Y:S02]  /*7020*/  ISETP.GE.AND P6, PT, R35, R205, PT ;  /* 0x000000cd2300720c */ /* 0x000fe40003fc6270 */
[C---:B------:R-:W-:Y:S02]  /*7030*/  ISETP.LT.OR P5, PT, R36.reuse, R199, P5 ;  /* 0x000000c72400720c */ /* 0x040fe40002fa1670 */
[----:B------:R-:W-:-:S02]  /*7040*/  ISETP.LT.OR P3, PT, R36, R198, P3 ;  /* 0x000000c62400720c */ /* 0x000fc40001f61670 */
[C---:B------:R-:W-:Y:S02]  /*7050*/  ISETP.LT.OR P1, PT, R36.reuse, R200, P1 ;  /* 0x000000c82400720c */ /* 0x040fe40000f21670 */
[-C--:B------:R-:W-:Y:S02]  /*7060*/  ISETP.LT.OR P0, PT, R36, R197.reuse, P0 ;  /* 0x000000c52400720c */ /* 0x080fe40000701670 */
[----:B------:R-:W-:Y:S02]  /*7070*/  FSEL R36, R7, -INF , !P2 ;  /* 0xff80000007247808 */ /* 0x000fe40005000000 */
[----:B------:R-:W-:Y:S02]  /*7080*/  IABS R7, R6 ;  /* 0x0000000600077213 */ /* 0x000fe40000000000 */
[----:B------:R-:W-:Y:S02]  /*7090*/  ISETP.LT.OR P6, PT, R35, R197, P6 ;  /* 0x000000c52300720c */ /* 0x000fe400037c1670 */
[----:B------:R-:W-:-:S02]  /*70a0*/  IABS R5, R5 ;  /* 0x0000000500057213 */ /* 0x000fc40000000000 */
[----:B------:R-:W-:Y:S02]  /*70b0*/  IABS R3, R3 ;  /* 0x0000000300037213 */ /* 0x000fe40000000000 */
[----:B------:R-:W-:Y:S01]  /*70c0*/  IABS R6, R8 ;  /* 0x0000000800067213 */ /* 0x000fe20000000000 */
[----:B------:R-:W-:Y:S01]  /*70d0*/  IMAD.MOV.U32 R8, RZ, RZ, R7 ;  /* 0x000000ffff087224 */ /* 0x000fe200078e0007 */
[----:B------:R-:W-:Y:S01]  /*70e0*/  FSEL R115, R4, -INF , !P6 ;  /* 0xff80000004737808 */ /* 0x000fe20007000000 */
[----:B------:R-:W-:Y:S01]  /*70f0*/  IMAD.IADD R4, R203, 0x1, -R39 ;  /* 0x00000001cb047824 */ /* 0x000fe200078e0a27 */
[----:B------:R-:W-:Y:S01]  /*7100*/  FSEL R95, R12, -INF , !P4 ;  /* 0xff8000000c5f7808 */ /* 0x000fe20006000000 */
[----:B------:R-:W-:Y:S01]  /*7110*/  IMAD.MOV.U32 R7, RZ, RZ, R5 ;  /* 0x000000ffff077224 */ /* 0x000fe200078e0005 */
[----:B------:R-:W-:Y:S01]  /*7120*/  ISETP.GE.AND P4, PT, R35, R207, PT ;  /* 0x000000cf2300720c */ /* 0x000fe20003f86270 */
[----:B------:R-:W-:Y:S01]  /*7130*/  IMAD.MOV.U32 R5, RZ, RZ, R3 ;  /* 0x000000ffff057224 */ /* 0x000fe200078e0003 */
[----:B------:R-:W-:Y:S01]  /*7140*/  IABS R4, R4 ;  /* 0x0000000400047213 */ /* 0x000fe20000000000 */
[----:B------:R-:W-:Y:S01]  /*7150*/  IMAD.MOV.U32 R3, RZ, RZ, R6 ;  /* 0x000000ffff037224 */ /* 0x000fe200078e0006 */
[----:B------:R-:W-:-:S02]  /*7160*/  FSEL R22, R181, -INF , !P5 ;  /* 0xff800000b5167808 */ /* 0x000fc40006800000 */
[----:B------:R-:W-:Y:S02]  /*7170*/  I2FP.F32.S32 R5, R5 ;  /* 0x0000000500057245 */ /* 0x000fe40000201400 */
[----:B------:R-:W-:Y:S02]  /*7180*/  I2FP.F32.S32 R6, R8 ;  /* 0x0000000800067245 */ /* 0x000fe40000201400 */
[----:B------:R-:W-:Y:S01]  /*7190*/  ISETP.GE.AND P5, PT, R38, R205, PT ;  /* 0x000000cd2600720c */ /* 0x000fe20003fa6270 */
[----:B------:R-:W-:Y:S01]  /*71a0*/  FFMA.FTZ R5, R5, -UR31, R247 ;  /* 0x8000001f05057c23 */ /* 0x000fe200080100f7 */
[----:B------:R-:W-:Y:S01]  /*71b0*/  ISETP.LT.OR P4, PT, R35, R198, P4 ;  /* 0x000000c62300720c */ /* 0x000fe20002781670 */
[----:B------:R-:W-:Y:S01]  /*71c0*/  FFMA.FTZ R8, R6, -UR31, R131 ;  /* 0x8000001f06087c23 */ /* 0x000fe20008010083 */
[----:B------:R-:W-:Y:S01]  /*71d0*/  ISETP.GE.AND P2, PT, R38, R207, PT ;  /* 0x000000cf2600720c */ /* 0x000fe20003f46270 */
[----:B------:R-:W-:Y:S01]  /*71e0*/  IMAD.IADD R6, R202, 0x1, -R40 ;  /* 0x00000001ca067824 */ /* 0x000fe200078e0a28 */
[----:B------:R-:W-:-:S02]  /*71f0*/  I2FP.F32.S32 R7, R7 ;  /* 0x0000000700077245 */ /* 0x000fc40000201400 */
[----:B------:R-:W-:Y:S02]  /*7200*/  I2FP.F32.S32 R4, R4 ;  /* 0x0000000400047245 */ /* 0x000fe40000201400 */
[----:B------:R-:W-:Y:S01]  /*7210*/  I2FP.F32.S32 R3, R3 ;  /* 0x0000000300037245 */ /* 0x000fe20000201400 */
[----:B------:R-:W-:Y:S01]  /*7220*/  FFMA.FTZ R7, R7, -UR31, R245 ;  /* 0x8000001f07077c23 */ /* 0x000fe200080100f5 */
[C---:B------:R-:W-:Y:S02]  /*7230*/  ISETP.GE.AND P6, PT, R38.reuse, R206, PT ;  /* 0x000000ce2600720c */ /* 0x040fe40003fc6270 */
[----:B------:R-:W-:Y:S01]  /*7240*/  ISETP.LT.OR P5, PT, R38, R197, P5 ;  /* 0x000000c52600720c */ /* 0x000fe20002fa1670 */
[----:B------:R-:W-:Y:S01]  /*7250*/  FFMA.FTZ R12, R3, -UR31, R248 ;  /* 0x8000001f030c7c23 */ /* 0x000fe200080100f8 */
[----:B------:R-:W-:Y:S01]  /*7260*/  FSEL R31, R13, -INF , !P4 ;  /* 0xff8000000d1f7808 */ /* 0x000fe20006000000 */
[----:B------:R-:W-:Y:S01]  /*7270*/  FFMA.FTZ R13, R4, -UR31, R154 ;  /* 0x8000001f040d7c23 */ /* 0x000fe2000801009a */
[----:B------:R-:W-:Y:S01]  /*7280*/  ISETP.LT.OR P2, PT, R38, R198, P2 ;  /* 0x000000c62600720c */ /* 0x000fe20001741670 */
[----:B------:R-:W-:Y:S01]  /*7290*/  IMAD.IADD R3, R204, 0x1, -R39 ;  /* 0x00000001cc037824 */ /* 0x000fe200078e0a27 */
[----:B------:R-:W-:Y:S01]  /*72a0*/  ISETP.LT.OR P6, PT, R38, R200, P6 ;  /* 0x000000c82600720c */ /* 0x000fe200037c1670 */
        /* <DEDUP_REMOVED lines=9> */
[C---:B------:R-:W-:Y:S02]  /*7340*/  ISETP.GE.AND P4, PT, R38.reuse, R208, PT ;  /* 0x000000d02600720c */ /* 0x040fe40003f86270 */
[----:B------:R-:W-:Y:S02]  /*7350*/  IABS R5, R5 ;  /* 0x0000000500057213 */ /* 0x000fe40000000000 */
[----:B------:R-:W-:Y:S01]  /*7360*/  IABS R6, R8 ;  /* 0x0000000800067213 */ /* 0x000fe20000000000 */
[----:B------:R-:W-:Y:S01]  /*7370*/  IMAD.MOV.U32 R8, RZ, RZ, R4 ;  /* 0x000000ffff087224 */ /* 0x000fe200078e0004 */
[----:B------:R-:W-:Y:S01]  /*7380*/  ISETP.LT.OR P4, PT, R38, R199, P4 ;  /* 0x000000c72600720c */ /* 0x000fe20002781670 */
[----:B------:R-:W-:Y:S01]  /*7390*/  IMAD.MOV.U32 R4, RZ, RZ, R3 ;  /* 0x000000ffff047224 */ /* 0x000fe200078e0003 */
[----:B------:R-:W-:Y:S01]  /*73a0*/  FSEL R30, R11, -INF , !P3 ;  /* 0xff8000000b1e7808 */ /* 0x000fe20005800000 */
[----:B------:R-:W-:Y:S01]  /*73b0*/  IMAD.MOV.U32 R3, RZ, RZ, R5 ;  /* 0x000000ffff037224 */ /* 0x000fe200078e0005 */
[----:B------:R-:W-:Y:S01]  /*73c0*/  ISETP.GE.AND P3, PT, R39, R208, PT ;  /* 0x000000d02700720c */ /* 0x000fe20003f66270 */
[----:B------:R-:W-:Y:S01]  /*73d0*/  IMAD.MOV.U32 R5, RZ, RZ, R6 ;  /* 0x000000ffff057224 */ /* 0x000fe200078e0006 */
[----:B------:R-:W-:-:S02]  /*73e0*/  I2FP.F32.S32 R6, R7 ;  /* 0x0000000700067245 */ /* 0x000fc40000201400 */
[----:B------:R-:W-:Y:S02]  /*73f0*/  FSEL R21, R185, -INF , !P4 ;  /* 0xff800000b9157808 */ /* 0x000fe40006000000 */
[C---:B------:R-:W-:Y:S02]  /*7400*/  ISETP.GE.AND P4, PT, R39.reuse, R205, PT ;  /* 0x000000cd2700720c */ /* 0x040fe40003f86270 */
[----:B------:R-:W-:Y:S02]  /*7410*/  I2FP.F32.S32 R7, R4 ;  /* 0x0000000400077245 */ /* 0x000fe40000201400 */
[C---:B------:R-:W-:Y:S02]  /*7420*/  ISETP.LT.OR P3, PT, R39.reuse, R199, P3 ;  /* 0x000000c72700720c */ /* 0x040fe40001f61670 */
[----:B------:R-:W-:Y:S02]  /*7430*/  I2FP.F32.S32 R3, R3 ;  /* 0x0000000300037245 */ /* 0x000fe40000201400 */
[----:B------:R-:W-:Y:S01]  /*7440*/  I2FP.F32.S32 R4, R5 ;  /* 0x0000000500047245 */ /* 0x000fe20000201400 */
[----:B------:R-:W-:Y:S01]  /*7450*/  FFMA.FTZ R5, R6, -UR31, R250 ;  /* 0x8000001f06057c23 */ /* 0x000fe200080100fa */
[----:B------:R-:W-:Y:S01]  /*7460*/  ISETP.LT.OR P4, PT, R39, R197, P4 ;  /* 0x000000c52700720c */ /* 0x000fe20002781670 */
[----:B------:R-:W-:Y:S01]  /*7470*/  IMAD.IADD R6, R203, 0x1, -R43 ;  /* 0x00000001cb067824 */ /* 0x000fe200078e0a2b */
[----:B------:R-:W-:Y:S01]  /*7480*/  FSEL R107, R9, -INF , !P0 ;  /* 0xff800000096b7808 */ /* 0x000fe20004000000 */
[----:B------:R-:W-:Y:S01]  /*7490*/  FFMA.FTZ R9, R7, -UR31, R249 ;  /* 0x8000001f07097c23 */ /* 0x000fe200080100f9 */
[----:B------:R-:W-:Y:S01]  /*74a0*/  FSEL R20, R184, -INF , !P3 ;  /* 0xff800000b8147808 */ /* 0x000fe20005800000 */
[----:B------:R-:W-:Y:S01]  /*74b0*/  FFMA.FTZ R7, R3, -UR31, R251 ;  /* 0x8000001f03077c23 */ /* 0x000fe200080100fb */
[----:B------:R-:W-:Y:S01]  /*74c0*/  ISETP.GE.AND P3, PT, R40, R205, PT ;  /* 0x000000cd2800720c */ /* 0x000fe20003f66270 */
[----:B------:R-:W-:Y:S01]  /*74d0*/  IMAD.IADD R3, R202, 0x1, -R42 ;  /* 0x00000001ca037824 */ /* 0x000fe200078e0a2a */
[----:B------:R-:W-:Y:S01]  /*74e0*/  I2FP.F32.S32 R8, R8 ;  /* 0x0000000800087245 */ /* 0x000fe20000201400 */
[----:B------:R-:W-:Y:S01]  /*74f0*/  FFMA.FTZ R11, R4, -UR31, R146 ;  /* 0x8000001f040b7c23 */ /* 0x000fe20008010092 */
[----:B------:R-:W-:-:S02]  /*7500*/  ISETP.GE.AND P0, PT, R39, R206, PT ;  /* 0x000000ce2700720c */ /* 0x000fc40003f06270 */
[----:B------:R-:W-:Y:S01]  /*7510*/  FSEL R114, R5, -INF , !P4 ;  /* 0xff80000005727808 */ /* 0x000fe20006000000 */
[----:B------:R-:W-:Y:S01]  /*7520*/  IMAD.IADD R5, R204, 0x1, -R42 ;  /* 0x00000001cc057824 */ /* 0x000fe200078e0a2a */
[----:B------:R-:W-:Y:S01]  /*7530*/  ISETP.GE.AND P6, PT, R40, R207, PT ;  /* 0x000000cf2800720c */ /* 0x000fe20003fc6270 */
[----:B------:R-:W-:Y:S01]  /*7540*/  FFMA.FTZ R8, R8, -UR31, R155 ;  /* 0x8000001f08087c23 */ /* 0x000fe2000801009b */
[C---:B------:R-:W-:Y:S02]  /*7550*/  ISETP.LT.OR P3, PT, R40.reuse, R197, P3 ;  /* 0x000000c52800720c */ /* 0x040fe40001f61670 */
[----:B------:R-:W-:Y:S02]  /*7560*/  ISETP.LT.OR P0, PT, R39, R200, P0 ;  /* 0x000000c82700720c */ /* 0x000fe40000701670 */
[----:B------:R-:W-:Y:S02]  /*7570*/  ISETP.LT.OR P6, PT, R40, R198, P6 ;  /* 0x000000c62800720c */ /* 0x000fe400037c1670 */
[----:B------:R-:W-:-:S02]  /*7580*/  IABS R4, R3 ;  /* 0x0000000300047213 */ /* 0x000fc40000000000 */
[----:B------:R-:W-:Y:S01]  /*7590*/  FSEL R97, R10, -INF , !P1 ;  /* 0xff8000000a617808 */ /* 0x000fe20004800000 */
[--C-:B------:R-:W-:Y:S01]  /*75a0*/  IMAD.IADD R10, R202, 0x1, -R43.reuse ;  /* 0x00000001ca0a7824 */ /* 0x100fe200078e0a2b */
[----:B------:R-:W-:Y:S02]  /*75b0*/  IABS R3, R5 ;  /* 0x0000000500037213 */ /* 0x000fe40000000000 */
[-C--:B------:R-:W-:Y:S02]  /*75c0*/  ISETP.GE.AND P1, PT, R39, R207.reuse, PT ;  /* 0x000000cf2700720c */ /* 0x080fe40003f26270 */
[----:B------:R-:W-:Y:S02]  /*75d0*/  IABS R5, R6 ;  /* 0x0000000600057213 */ /* 0x000fe40000000000 */
[----:B------:R-:W-:Y:S01]  /*75e0*/  FSEL R112, R7, -INF , !P3 ;  /* 0xff80000007707808 */ /* 0x000fe20005800000 */
[----:B------:R-:W-:Y:S01]  /*75f0*/  IMAD.IADD R7, R204, 0x1, -R43 ;  /* 0x00000001cc077824 */ /* 0x000fe200078e0a2b */
[----:B------:R-:W-:Y:S01]  /*7600*/  FSEL R90, R12, -INF , !P0 ;  /* 0xff8000000c5a7808 */ /* 0x000fe20004000000 */
[----:B------:R-:W-:Y:S01]  /*7610*/  IMAD.MOV.U32 R6, RZ, RZ, R5 ;  /* 0x000000ffff067224 */ /* 0x000fe200078e0005 */
[----:B------:R-:W-:-:S02]  /*7620*/  ISETP.GE.AND P0, PT, R42, R207, PT ;  /* 0x000000cf2a00720c */ /* 0x000fc40003f06270 */
[----:B------:R-:W-:Y:S02]  /*7630*/  FSEL R126, R8, -INF , !P6 ;  /* 0xff800000087e7808 */ /* 0x000fe40007000000 */
[----:B------:R-:W-:Y:S02]  /*7640*/  I2FP.F32.S32 R8, R4 ;  /* 0x0000000400087245 */ /* 0x000fe40000201400 */
[----:B------:R-:W-:Y:S02]  /*7650*/  ISETP.LT.OR P1, PT, R39, R198, P1 ;  /* 0x000000c62700720c */ /* 0x000fe40000f21670 */
[----:B------:R-:W-:Y:S01]  /*7660*/  I2FP.F32.S32 R4, R3 ;  /* 0x0000000300047245 */ /* 0x000fe20000201400 */
[----:B------:R-:W-:Y:S01]  /*7670*/  FFMA.FTZ R8, R8, -UR31, R176 ;  /* 0x8000001f08087c23 */ /* 0x000fe200080100b0 */
[----:B------:R-:W-:Y:S02]  /*7680*/  IABS R3, R10 ;  /* 0x0000000a00037213 */ /* 0x000fe40000000000 */
[----:B------:R-:W-:-:S02]  /*7690*/  ISETP.LT.OR P0, PT, R42, R198, P0 ;  /* 0x000000c62a00720c */ /* 0x000fc40000701670 */
[----:B------:R-:W-:Y:S01]  /*76a0*/  IABS R5, R7 ;  /* 0x0000000700057213 */ /* 0x000fe20000000000 */
[----:B------:R-:W-:Y:S01]  /*76b0*/  FFMA.FTZ R7, R4, -UR31, R182 ;  /* 0x8000001f04077c23 */ /* 0x000fe200080100b6 */
[----:B------:R-:W-:Y:S01]  /*76c0*/  FSEL R27, R13, -INF , !P1 ;  /* 0xff8000000d1b7808 */ /* 0x000fe20004800000 */
[----:B------:R-:W-:Y:S01]  /*76d0*/  IMAD.MOV.U32 R4, RZ, RZ, R3 ;  /* 0x000000ffff047224 */ /* 0x000fe200078e0003 */
[C---:B------:R-:W-:Y:S01]  /*76e0*/  ISETP.GE.AND P2, PT, R40.reuse, R208, PT ;  /* 0x000000d02800720c */ /* 0x040fe20003f46270 */
[----:B------:R-:W-:Y:S01]  /*76f0*/  IMAD.MOV.U32 R3, RZ, RZ, R5 ;  /* 0x000000ffff037224 */ /* 0x000fe200078e0005 */
[----:B------:R-:W-:Y:S02]  /*7700*/  ISETP.GE.AND P5, PT, R40, R206, PT ;  /* 0x000000ce2800720c */ /* 0x000fe40003fa6270 */
[----:B------:R-:W-:Y:S02]  /*7710*/  ISETP.GE.AND P1, PT, R42, R208, PT ;  /* 0x000000d02a00720c */ /* 0x000fe40003f26270 */
[----:B------:R-:W-:-:S02]  /*7720*/  FSEL R122, R11, -INF , !P0 ;  /* 0xff8000000b7a7808 */ /* 0x000fc40004000000 */
[----:B------:R-:W-:Y:S02]  /*7730*/  PLOP3.LUT P0, PT, PT, PT, UP0, 0x80, 0x0 ;  /* 0x000000000000781c */ /* 0x000fe40003f0f008 */
[CC--:B------:R-:W-:Y:S02]  /*7740*/  ISETP.LT.OR P2, PT, R40.reuse, R199.reuse, P2 ;  /* 0x000000c72800720c */ /* 0x0c0fe40001741670 */
[----:B------:R-:W-:Y:S02]  /*7750*/  ISETP.LT.OR P5, PT, R40, R200, P5 ;  /* 0x000000c82800720c */ /* 0x000fe40002fa1670 */
[----:B------:R-:W-:Y:S02]  /*7760*/  ISETP.LT.OR P1, PT, R42, R199, P1 ;  /* 0x000000c72a00720c */ /* 0x000fe40000f21670 */
[----:B------:R-:W-:Y:S02]  /*7770*/  I2FP.F32.S32 R6, R6 ;  /* 0x0000000600067245 */ /* 0x000fe40000201400 */
[----:B------:R-:W-:-:S02]  /*7780*/  I2FP.F32.S32 R4, R4 ;  /* 0x0000000400047245 */ /* 0x000fc40000201400 */
[----:B------:R-:W-:Y:S01]  /*7790*/  I2FP.F32.S32 R3, R3 ;  /* 0x0000000300037245 */ /* 0x000fe20000201400 */
[----:B------:R-:W-:Y:S01]  /*77a0*/  FFMA.FTZ R6, R6, -UR31, R147 ;  /* 0x8000001f06067c23 */ /* 0x000fe20008010093 */
[----:B------:R-:W-:Y:S01]  /*77b0*/  FSEL R19, R189, -INF , !P2 ;  /* 0xff800000bd137808 */ /* 0x000fe20005000000 */
[----:B------:R-:W-:Y:S01]  /*77c0*/  FFMA.FTZ R4, R4, -UR31, R252 ;  /* 0x8000001f04047c23 */ /* 0x000fe200080100fc */
[----:B------:R-:W-:Y:S01]  /*77d0*/  FSEL R102, R9, -INF , !P5 ;  /* 0xff80000009667808 */ /* 0x000fe20006800000 */
[----:B------:R-:W-:Y:S01]  /*77e0*/  FFMA.FTZ R3, R3, -UR31, R191 ;  /* 0x8000001f03037c23 */ /* 0x000fe200080100bf */
[----:B------:R-:W-:Y:S01]  /*77f0*/  FSEL R18, R190, -INF , !P1 ;  /* 0xff800000be127808 */ /* 0x000fe20004800000 */
[----:B------:R-:W-:Y:S01]  /*7800*/  VIADD R191, R188, 0x1400 ;  /* 0x00001400bcbf7836 */ /* 0x000fe20000000000 */
[----:B------:R-:W-:Y:S01]  /*7810*/  ISETP.GE.AND P4, PT, R42, R206, PT ;  /* 0x000000ce2a00720c */ /* 0x000fe20003f86270 */
[----:B------:R-:W-:Y:S01]  /*7820*/  VIADD R190, R188, 0x1800 ;  /* 0x00001800bcbe7836 */ /* 0x000fe20000000000 */
[----:B------:R-:W-:Y:S01]  /*7830*/  ISETP.GE.AND P2, PT, R42, R205, PT ;  /* 0x000000cd2a00720c */ /* 0x000fe20003f46270 */
[----:B------:R-:W-:Y:S01]  /*7840*/  VIADD R189, R188, 0x1c00 ;  /* 0x00001c00bcbd7836 */ /* 0x000fe20000000000 */
[----:B------:R-:W-:-:S02]  /*7850*/  ISETP.GE.AND P6, PT, R43, R208, PT ;  /* 0x000000d02b00720c */ /* 0x000fc40003fc6270 */
[C---:B------:R-:W-:Y:S02]  /*7860*/  ISETP.GE.AND P5, PT, R43.reuse, R207, PT ;  /* 0x000000cf2b00720c */ /* 0x040fe40003fa6270 */
[C---:B------:R-:W-:Y:S02]  /*7870*/  ISETP.GE.AND P3, PT, R43.reuse, R206, PT ;  /* 0x000000ce2b00720c */ /* 0x040fe40003f66270 */
[C---:B------:R-:W-:Y:S02]  /*7880*/  ISETP.GE.AND P1, PT, R43.reuse, R205, PT ;  /* 0x000000cd2b00720c */ /* 0x040fe40003f26270 */
[C---:B------:R-:W-:Y:S02]  /*7890*/  ISETP.LT.OR P4, PT, R42.reuse, R200, P4 ;  /* 0x000000c82a00720c */ /* 0x040fe40002781670 */
[----:B------:R-:W-:Y:S02]  /*78a0*/  ISETP.LT.OR P2, PT, R42, R197, P2 ;  /* 0x000000c52a00720c */ /* 0x000fe40001741670 */
[----:B------:R-:W-:-:S02]  /*78b0*/  ISETP.LT.OR P6, PT, R43, R199, P6 ;  /* 0x000000c72b00720c */ /* 0x000fc400037c1670 */
[C---:B------:R-:W-:Y:S02]  /*78c0*/  ISETP.LT.OR P5, PT, R43.reuse, R198, P5 ;  /* 0x000000c62b00720c */ /* 0x040fe40002fa1670 */
[C---:B------:R-:W-:Y:S02]  /*78d0*/  ISETP.LT.OR P3, PT, R43.reuse, R200, P3 ;  /* 0x000000c82b00720c */ /* 0x040fe40001f61670 */
[----:B------:R-:W-:Y:S02]  /*78e0*/  ISETP.LT.OR P1, PT, R43, R197, P1 ;  /* 0x000000c52b00720c */ /* 0x000fe40000f21670 */
[----:B------:R-:W-:Y:S02]  /*78f0*/  FSEL R15, R196, -INF , !P6 ;  /* 0xff800000c40f7808 */ /* 0x000fe40007000000 */
[----:B------:R-:W-:Y:S02]  /*7900*/  FSEL R42, R8, -INF , !P4 ;  /* 0xff800000082a7808 */ /* 0x000fe40006000000 */
[----:B------:R-:W-:-:S02]  /*7910*/  FSEL R108, R7, -INF , !P2 ;  /* 0xff800000076c7808 */ /* 0x000fc40005000000 */
[----:B------:R-:W-:Y:S02]  /*7920*/  FSEL R119, R6, -INF , !P5 ;  /* 0xff80000006777808 */ /* 0x000fe40006800000 */
        /* <DEDUP_REMOVED lines=60> */
.L_x_312:
[----:B------:R-:W-:Y:S05]  /*7cf0*/  BSYNC B0 ;  /* 0x0000000000007941 */ /* 0x000fea0003800000 */
.L_x_311:
[----:B------:R-:W0:Y:S02]  /*7d00*/  LDGDEPBAR ;  /* 0x00000000000079af */ /* 0x000e240000000000 */
.L_x_310:
        /* <DEDUP_REMOVED lines=67> */
[----:B------:R-:W-:Y:S02]  /*8140*/  LEA R185, R0, R184, 0x1 ;  /* 0x000000b800b97211 */ /* 0x000fe400078e08ff */
        /* <DEDUP_REMOVED lines=71> */
[--C-:B-1----:R-:W-:Y:S02]  /*85c0*/  FFMA.FTZ R4, R20, UR20, -R3.reuse ;  /* 0x0000001414047c23 */ /* 0x102fe40008010803 */
[----:B------:R-:W-:Y:S04]  /*85d0*/  LDSM.16.MT88.4 R20, [R185+0x4000] ;  /* 0x00400000b914783b */ /* 0x000fe80000004200 */
[----:B------:R1:W-:Y:S02]  /*85e0*/  MUFU.EX2 R166, R4 ;  /* 0x0000000400a67308 */ /* 0x0003e40000000800 */
[----:B-1----:R-:W-:-:S06]  /*85f0*/  FFMA.FTZ R4, R19, UR20, -R3 ;  /* 0x0000001413047c23 */ /* 0x002fcc0008010803 */
[----:B------:R1:W-:Y:S02]  /*8600*/  MUFU.EX2 R167, R4 ;  /* 0x0000000400a77308 */ /* 0x0003e40000000800 */
[--C-:B-1----:R-:W-:Y:S01]  /*8610*/  FFMA.FTZ R4, R18, UR20, -R3.reuse ;  /* 0x0000001412047c23 */ /* 0x102fe20008010803 */
[----:B------:R-:W-:Y:S01]  /*8620*/  FFMA.FTZ R3, R15, UR20, -R3 ;  /* 0x000000140f037c23 */ /* 0x000fe20008010803 */
[----:B------:R-:W1:Y:S04]  /*8630*/  LDSM.16.MT88.4 R16, [R184+0x4000] ;  /* 0x00400000b810783b */ /* 0x000e680000004200 */
[----:B------:R2:W-:Y:S08]  /*8640*/  MUFU.EX2 R80, R4 ;  /* 0x0000000400507308 */ /* 0x0005f00000000800 */
[----:B------:R3:W-:Y:S01]  /*8650*/  MUFU.EX2 R37, R3 ;  /* 0x0000000300257308 */ /* 0x0007e20000000800 */
[----:B--2---:R-:W-:-:S07]  /*8660*/  FFMA.FTZ R4, R92, UR20, -R5 ;  /* 0x000000145c047c23 */ /* 0x004fce0008010805 */
[----:B------:R2:W-:Y:S01]  /*8670*/  MUFU.EX2 R217, R4 ;  /* 0x0000000400d97308 */ /* 0x0005e20000000800 */
[----:B---3--:R-:W-:-:S07]  /*8680*/  FFMA.FTZ R3, R121, UR20, -R5 ;  /* 0x0000001479037c23 */ /* 0x008fce0008010805 */
[----:B------:R3:W-:Y:S01]  /*8690*/  MUFU.EX2 R161, R3 ;  /* 0x0000000300a17308 */ /* 0x0007e20000000800 */
[----:B--2---:R-:W-:-:S07]  /*86a0*/  FFMA.FTZ R4, R78, UR20, -R5 ;  /* 0x000000144e047c23 */ /* 0x004fce0008010805 */
[----:B------:R2:W-:Y:S01]  /*86b0*/  MUFU.EX2 R216, R4 ;  /* 0x0000000400d87308 */ /* 0x0005e20000000800 */
[----:B---3--:R-:W-:-:S07]  /*86c0*/  FFMA.FTZ R3, R105, UR20, -R5 ;  /* 0x0000001469037c23 */ /* 0x008fce0008010805 */
[----:B------:R3:W4:Y:S01]  /*86d0*/  MUFU.EX2 R160, R3 ;  /* 0x0000000300a07308 */ /* 0x0007220000000800 */
[----:B--2---:R-:W-:-:S07]  /*86e0*/  FFMA.FTZ R4, R77, UR20, -R5 ;  /* 0x000000144d047c23 */ /* 0x004fce0008010805 */
[----:B------:R2:W-:Y:S01]  /*86f0*/  MUFU.EX2 R220, R4 ;  /* 0x0000000400dc7308 */ /* 0x0005e20000000800 */
[----:B---3--:R-:W-:Y:S01]  /*8700*/  FFMA.FTZ R3, R109, UR20, -R5 ;  /* 0x000000146d037c23 */ /* 0x008fe20008010805 */
[----:B----4-:R-:W-:-:S06]  /*8710*/  F2FP.BF16.F32.PACK_AB R13, R160, R161 ;  /* 0x000000a1a00d723e */ /* 0x010fcc00000010ff */
        /* <DEDUP_REMOVED lines=9> */
[----:B------:R3:W4:Y:S01]  /*87b0*/  MUFU.EX2 R181, R3 ;  /* 0x0000000300b57308 */ /* 0x0007220000000800 */
[----:B-1----:R-:W-:Y:S01]  /*87c0*/  HMMA.16816.F32.BF16 R72, R12, R16, RZ ;  /* 0x000000100c48723c */ /* 0x002fe200000418ff */
[----:B--2---:R-:W-:-:S05]  /*87d0*/  FFMA.FTZ R4, R69, UR20, -R5 ;  /* 0x0000001445047c23 */ /* 0x004fca0008010805 */
[----:B------:R-:W-:Y:S01]  /*87e0*/  HMMA.16816.F32.BF16 R68, R12, R18, RZ ;  /* 0x000000120c44723c */ /* 0x000fe200000418ff */
[----:B------:R1:W-:Y:S01]  /*87f0*/  MUFU.EX2 R227, R4 ;  /* 0x0000000400e37308 */ /* 0x0003e20000000800 */
[----:B---3--:R-:W-:-:S04]  /*8800*/  FMNMX.FTZ R3, R159, R152, !PT ;  /* 0x000000989f037209 */ /* 0x008fc80007810000 */
        /* <DEDUP_REMOVED lines=35> */
[----:B------:R-:W-:Y:S01]  /*8a40*/  FMNMX.FTZ R3, R149, R3, !PT ;  /* 0x0000000395037209 */ /* 0x000fe20007810000 */
[----:B------:R-:W-:Y:S01]  /*8a50*/  HMMA.16816.F32.BF16 R64, R12, R22, RZ ;  /* 0x000000160c40723c */ /* 0x000fe200000418ff */
        /* <DEDUP_REMOVED lines=10> */
[--C-:B-1----:R-:W-:Y:S01]  /*8b00*/  FFMA.FTZ R6, R60, UR20, -R5.reuse ;  /* 0x000000143c067c23 */ /* 0x102fe20008010805 */
[----:B------:R-:W-:Y:S01]  /*8b10*/  FMNMX.FTZ R3, R142, R3, !PT ;  /* 0x000000038e037209 */ /* 0x000fe20007810000 */
[----:B------:R-:W-:Y:S01]  /*8b20*/  HMMA.16816.F32.BF16 R60, R12, R20, RZ ;  /* 0x000000140c3c723c */ /* 0x000fe200000418ff */
[----:B------:R-:W-:Y:S01]  /*8b30*/  FMNMX.FTZ R39, R102, R4, !PT ;  /* 0x0000000466277209 */ /* 0x000fe20007810000 */
[----:B------:R1:W-:Y:S01]  /*8b40*/  MUFU.EX2 R221, R6 ;  /* 0x0000000600dd7308 */ /* 0x0003e20000000800 */
[----:B------:R-:W-:Y:S01]  /*8b50*/  FMNMX.FTZ R4, R143, R3, !PT ;  /* 0x000000038f047209 */ /* 0x000fe20007810000 */
[----:B------:R-:W-:Y:S01]  /*8b60*/  FFMA.FTZ R3, R54, UR20, -R5 ;  /* 0x0000001436037c23 */ /* 0x000fe20008010805 */
[----:B------:R-:W-:-:S02]  /*8b70*/  FMNMX.FTZ R39, R42, R39, !PT ;  /* 0x000000272a277209 */ /* 0x000fc40007810000 */
[----:B------:R-:W-:Y:S02]  /*8b80*/  FMNMX.FTZ R4, R129, R4, !PT ;  /* 0x0000000481047209 */ /* 0x000fe40007810000 */
[----:B------:R-:W-:Y:S01]  /*8b90*/  FMNMX.FTZ R39, R43, R39, !PT ;  /* 0x000000272b277209 */ /* 0x000fe20007810000 */
[----:B------:R2:W-:Y:S01]  /*8ba0*/  MUFU.EX2 R214, R3 ;  /* 0x0000000300d67308 */ /* 0x0005e20000000800 */
[----:B------:R-:W-:Y:S02]  /*8bb0*/  FMNMX.FTZ R4, R140, R4, !PT ;  /* 0x000000048c047209 */ /* 0x000fe40007810000 */
[----:B------:R-:W-:Y:S02]  /*8bc0*/  F2FP.BF16.F32.PACK_AB R12, R231, R232 ;  /* 0x000000e8e70c723e */ /* 0x000fe400000010ff */
[----:B----4-:R-:W-:Y:S02]  /*8bd0*/  F2FP.BF16.F32.PACK_AB R13, R217, R181 ;  /* 0x000000b5d90d723e */ /* 0x010fe400000010ff */
[----:B------:R-:W-:Y:S01]  /*8be0*/  F2FP.BF16.F32.PACK_AB R14, R234, R233 ;  /* 0x000000e9ea0e723e */ /* 0x000fe200000010ff */
[----:B-1----:R-:W-:Y:S01]  /*8bf0*/  FFMA.FTZ R6, R57, UR20, -R5 ;  /* 0x0000001439067c23 */ /* 0x002fe20008010805 */
[----:B------:R-:W-:-:S03]  /*8c00*/  F2FP.BF16.F32.PACK_AB R15, R220, R216 ;  /* 0x000000d8dc0f723e */ /* 0x000fc600000010ff */
        /* <DEDUP_REMOVED lines=25> */
[----:B------:R2:W-:Y:S03]  /*8da0*/  MUFU.EX2 R210, R4 ;  /* 0x0000000400d27308 */ /* 0x0005e60000000800 */
[----:B------:R-:W-:Y:S01]  /*8db0*/  FMNMX.FTZ R38, R112, R3, !PT ;  /* 0x0000000370267209 */ /* 0x000fe20007810000 */
[----:B------:R-:W-:-:S03]  /*8dc0*/  FFMA.FTZ R3, R29, UR20, -R5 ;  /* 0x000000141d037c23 */ /* 0x000fc60008010805 */
[----:B------:R-:W-:Y:S01]  /*8dd0*/  FMNMX.FTZ R38, R108, R38, !PT ;  /* 0x000000266c267209 */ /* 0x000fe20007810000 */
[----:B------:R3:W-:Y:S03]  /*8de0*/  MUFU.EX2 R180, R3 ;  /* 0x0000000300b47308 */ /* 0x0007e60000000800 */
[----:B------:R-:W-:Y:S02]  /*8df0*/  FMNMX.FTZ R38, R113, R38, !PT ;  /* 0x0000002671267209 */ /* 0x000fe40007810000 */
[----:B-1----:R-:W-:-:S05]  /*8e00*/  FMNMX.FTZ R39, R39, R6, !PT ;  /* 0x0000000627277209 */ /* 0x002fca0007810000 */
[----:B------:R-:W1:Y:S01]  /*8e10*/  SHFL.BFLY PT, R6, R39, 0x1, 0x1f ;  /* 0x0c201f0027067f89 */ /* 0x000e6200000e0000 */
[----:B--2---:R-:W-:-:S04]  /*8e20*/  FFMA.FTZ R4, R33, UR20, -R5 ;  /* 0x0000001421047c23 */ /* 0x004fc80008010805 */
[----:B------:R2:W-:Y:S01]  /*8e30*/  MUFU.EX2 R196, R4 ;  /* 0x0000000400c47308 */ /* 0x0005e20000000800 */
[--C-:B---3--:R-:W-:Y:S02]  /*8e40*/  FFMA.FTZ R3, R27, UR20, -R5.reuse ;  /* 0x000000141b037c23 */ /* 0x108fe40008010805 */
[----:B------:R-:W-:Y:S05]  /*8e50*/  LDSM.16.MT88.4 R24, [R184+0x4400] ;  /* 0x00440000b818783b */ /* 0x000fea0000004200 */
[----:B------:R-:W-:Y:S01]  /*8e60*/  MUFU.EX2 R179, R3 ;  /* 0x0000000300b37308 */ /* 0x000fe20000000800 */
[----:B--2---:R-:W-:Y:S01]  /*8e70*/  FFMA.FTZ R4, R31, UR20, -R5 ;  /* 0x000000141f047c23 */ /* 0x004fe20008010805 */
[----:B-1----:R-:W-:-:S06]  /*8e80*/  FMNMX.FTZ R39, R39, R6, !PT ;  /* 0x0000000627277209 */ /* 0x002fcc0007810000 */
[----:B------:R1:W-:Y:S01]  /*8e90*/  MUFU.EX2 R183, R4 ;  /* 0x0000000400b77308 */ /* 0x0003e20000000800 */
[----:B------:R-:W2:Y:S01]  /*8ea0*/  SHFL.BFLY PT, R6, R38, 0x2, 0x1f ;  /* 0x0c401f0026067f89 */ /* 0x000ea200000e0000 */
[C---:B------:R-:W-:Y:S01]  /*8eb0*/  FSETP.NEU.FTZ.AND P1, PT, R39.reuse, -INF , PT ;  /* 0xff8000002700780b */ /* 0x040fe20003f3d000 */
[----:B-1----:R-:W-:Y:S02]  /*8ec0*/  FFMA.FTZ R4, R30, UR20, -R5 ;  /* 0x000000141e047c23 */ /* 0x002fe40008010805 */
[----:B------:R-:W-:Y:S03]  /*8ed0*/  LDSM.16.MT88.4 R28, [R185+0x4400] ;  /* 0x00440000b91c783b */ /* 0x000fe60000004200 */
[----:B------:R1:W-:Y:S01]  /*8ee0*/  MUFU.EX2 R182, R4 ;  /* 0x0000000400b67308 */ /* 0x0003e20000000800 */
[----:B--2---:R-:W-:Y:S01]  /*8ef0*/  FMNMX.FTZ R38, R38, R6, !PT ;  /* 0x0000000626267209 */ /* 0x004fe20007810000 */
[----:B------:R-:W-:Y:S04]  /*8f00*/  HMMA.16816.F32.BF16 R72, R12, R24, R72 ;  /* 0x000000180c48723c */ /* 0x000fe80000041848 */
[----:B------:R-:W2:Y:S01]  /*8f10*/  SHFL.BFLY PT, R6, R38, 0x1, 0x1f ;  /* 0x0c201f0026067f89 */ /* 0x000ea200000e0000 */
[----:B-1----:R-:W-:-:S05]  /*8f20*/  FMUL.FTZ R4, R39, UR20 ;  /* 0x0000001427047c20 */ /* 0x002fca0008410000 */
[----:B------:R-:W-:-:S05]  /*8f30*/  FSEL R4, R4, RZ, P1 ;  /* 0x000000ff04047208 */ /* 0x000fca0000800000 */
[----:B------:R-:W-:-:S04]  /*8f40*/  FFMA.FTZ R3, R159, UR20, -R4 ;  /* 0x000000149f037c23 */ /* 0x000fc80008010804 */
[----:B------:R1:W-:Y:S01]  /*8f50*/  MUFU.EX2 R109, R3 ;  /* 0x00000003006d7308 */ /* 0x0003e20000000800 */
[----:B--2---:R-:W-:Y:S01]  /*8f60*/  FMNMX.FTZ R38, R38, R6, !PT ;  /* 0x0000000626267209 */ /* 0x004fe20007810000 */
[----:B------:R-:W-:-:S03]  /*8f70*/  FFMA.FTZ R6, R85, UR20, -R4 ;  /* 0x0000001455067c23 */ /* 0x000fc60008010804 */
[----:B------:R-:W-:-:S03]  /*8f80*/  FSETP.NEU.FTZ.AND P1, PT, R38, -INF , PT ;  /* 0xff8000002600780b */ /* 0x000fc60003f3d000 */
[----:B------:R2:W-:Y:S01]  /*8f90*/  MUFU.EX2 R177, R6 ;  /* 0x0000000600b17308 */ /* 0x0005e20000000800 */
[----:B-1----:R-:W-:-:S07]  /*8fa0*/  FFMA.FTZ R3, R152, UR20, -R4 ;  /* 0x0000001498037c23 */ /* 0x002fce0008010804 */
[----:B------:R1:W3:Y:S01]  /*8fb0*/  MUFU.EX2 R105, R3 ;  /* 0x0000000300697308 */ /* 0x0002e20000000800 */
[----:B--2---:R-:W-:-:S07]  /*8fc0*/  FFMA.FTZ R6, R81, UR20, -R4 ;  /* 0x0000001451067c23 */ /* 0x004fce0008010804 */
[----:B------:R-:W-:Y:S01]  /*8fd0*/  MUFU.EX2 R178, R6 ;  /* 0x0000000600b27308 */ /* 0x000fe20000000800 */
[----:B-1----:R-:W-:Y:S01]  /*8fe0*/  FFMA.FTZ R3, R157, UR20, -R4 ;  /* 0x000000149d037c23 */ /* 0x002fe20008010804 */
[----:B---3--:R-:W-:-:S06]  /*8ff0*/  F2FP.BF16.F32.PACK_AB R8, R105, R109 ;  /* 0x0000006d6908723e */ /* 0x008fcc00000010ff */
        /* <DEDUP_REMOVED lines=21> */
[----:B------:R-:W-:-:S03]  /*9150*/  FFMA.FTZ R6, R169, UR20, -R3 ;  /* 0x00000014a9067c23 */ /* 0x000fc60008010803 */
[----:B------:R1:W-:Y:S08]  /*9160*/  MUFU.EX2 R7, R0 ;  /* 0x0000000000077308 */ /* 0x0003f00000000800 */
[----:B------:R-:W2:Y:S01]  /*9170*/  MUFU.EX2 R92, R6 ;  /* 0x00000006005c7308 */ /* 0x000ea20000000800 */
[----:B-1----:R-:W-:-:S07]  /*9180*/  FFMA.FTZ R0, R168, UR20, -R3 ;  /* 0x00000014a8007c23 */ /* 0x002fce0008010803 */
[----:B------:R1:W-:Y:S01]  /*9190*/  MUFU.EX2 R98, R0 ;  /* 0x0000000000627308 */ /* 0x0003e20000000800 */
[----:B--2---:R-:W-:Y:S01]  /*91a0*/  F2FP.BF16.F32.PACK_AB R9, R7, R92 ;  /* 0x0000005c0709723e */ /* 0x004fe200000010ff */
[----:B------:R-:W-:Y:S01]  /*91b0*/  FADD.FTZ R6, R109, R105 ;  /* 0x000000696d067221 */ /* 0x000fe20000010000 */
[----:B-1----:R-:W-:-:S05]  /*91c0*/  FFMA.FTZ R0, R156, UR20, -R3 ;  /* 0x000000149c007c23 */ /* 0x002fca0008010803 */
[----:B------:R1:W2:Y:S02]  /*91d0*/  MUFU.EX2 R101, R0 ;  /* 0x0000000000657308 */ /* 0x0002a40000000800 */
[----:B-1----:R-:W-:Y:S01]  /*91e0*/  FFMA.FTZ R0, R76, UR20, -R4 ;  /* 0x000000144c007c23 */ /* 0x002fe20008010804 */
[----:B--2---:R-:W-:-:S05]  /*91f0*/  F2FP.BF16.F32.PACK_AB R11, R101, R98 ;  /* 0x00000062650b723e */ /* 0x004fca00000010ff */
[----:B------:R1:W-:Y:S02]  /*9200*/  MUFU.EX2 R174, R0 ;  /* 0x0000000000ae7308 */ /* 0x0003e40000000800 */
[C---:B------:R-:W-:Y:S06]  /*9210*/  HMMA.16816.F32.BF16 R44, R8.reuse, R20, RZ ;  /* 0x00000014082c723c */ /* 0x040fec00000418ff */
[C---:B------:R-:W-:Y:S01]  /*9220*/  HMMA.16816.F32.BF16 R52, R8.reuse, R22, RZ ;  /* 0x000000160834723c */ /* 0x040fe200000418ff */
[----:B------:R-:W2:Y:S05]  /*9230*/  LDSM.16.MT88.4 R20, [R184+0x4800] ;  /* 0x00480000b814783b */ /* 0x000eaa0000004200 */
[----:B------:R-:W-:Y:S01]  /*9240*/  HMMA.16816.F32.BF16 R32, R8, R16, RZ ;  /* 0x000000100820723c */ /* 0x000fe200000418ff */
[----:B-1----:R-:W-:-:S04]  /*9250*/  FFMA.FTZ R0, R153, UR20, -R3 ;  /* 0x0000001499007c23 */ /* 0x002fc80008010803 */
[----:B------:R1:W-:Y:S01]  /*9260*/  MUFU.EX2 R120, R0 ;  /* 0x0000000000787308 */ /* 0x0003e20000000800 */
[----:B------:R-:W-:Y:S01]  /*9270*/  HMMA.16816.F32.BF16 R48, R8, R18, RZ ;  /* 0x000000120830723c */ /* 0x000fe200000418ff */
[----:B------:R-:W3:Y:S06]  /*9280*/  LDSM.16.MT88.4 R16, [R185+0x4800] ;  /* 0x00480000b910783b */ /* 0x000eec0000004200 */
[----:B------:R-:W-:Y:S02]  /*9290*/  F2FP.BF16.F32.PACK_AB R8, R155, R154 ;  /* 0x0000009a9b08723e */ /* 0x000fe400000010ff */
[----:B------:R-:W-:Y:S01]  /*92a0*/  F2FP.BF16.F32.PACK_AB R10, R172, R171 ;  /* 0x000000abac0a723e */ /* 0x000fe200000010ff */
        /* <DEDUP_REMOVED lines=15> */
[-C--:B------:R-:W-:Y:S06]  /*93a0*/  HMMA.16816.F32.BF16 R32, R8, R26.reuse, R48 ;  /* 0x0000001a0820723c */ /* 0x080fec0000041830 */
[----:B------:R-:W-:Y:S01]  /*93b0*/  HMMA.16816.F32.BF16 R48, R12, R26, R68 ;  /* 0x0000001a0c30723c */ /* 0x000fe20000041844 */
[----:B------:R-:W-:Y:S01]  /*93c0*/  LDSM.16.MT88.4 R24, [R185+0x4c00] ;  /* 0x004c0000b918783b */ /* 0x000fe20000004200 */
[----:B------:R-:W-:Y:S02]  /*93d0*/  F2FP.BF16.F32.PACK_AB R8, R176, R173 ;  /* 0x000000adb008723e */ /* 0x000fe400000010ff */
[----:B------:R-:W-:-:S02]  /*93e0*/  F2FP.BF16.F32.PACK_AB R10, R177, R175 ;  /* 0x000000afb10a723e */ /* 0x000fc400000010ff */
[----:B------:R-:W-:Y:S01]  /*93f0*/  HMMA.16816.F32.BF16 R52, R12, R30, R64 ;  /* 0x0000001e0c34723c */ /* 0x000fe20000041840 */
[----:B-1----:R-:W-:-:S05]  /*9400*/  FFMA.FTZ R0, R79, UR20, -R4 ;  /* 0x000000144f007c23 */ /* 0x002fca0008010804 */
        /* <DEDUP_REMOVED lines=8> */
[----:B--2---:R-:W-:Y:S01]  /*9490*/  HMMA.16816.F32.BF16 R68, R12, R20, R72 ;  /* 0x000000140c44723c */ /* 0x004fe20000041848 */
[----:B------:R2:W-:Y:S02]  /*94a0*/  MUFU.EX2 R104, R0 ;  /* 0x0000000000687308 */ /* 0x0005e40000000800 */
[----:B--2---:R-:W-:-:S06]  /*94b0*/  FFMA.FTZ R0, R148, UR20, -R3 ;  /* 0x0000001494007c23 */ /* 0x004fcc0008010803 */
[----:B------:R2:W4:Y:S02]  /*94c0*/  MUFU.EX2 R106, R0 ;  /* 0x00000000006a7308 */ /* 0x0005240000000800 */
[----:B--2---:R-:W-:Y:S01]  /*94d0*/  FFMA.FTZ R0, R144, UR20, -R3 ;  /* 0x0000001490007c23 */ /* 0x004fe20008010803 */
[----:B----4-:R-:W-:-:S05]  /*94e0*/  F2FP.BF16.F32.PACK_AB R9, R106, R104 ;  /* 0x000000686a09723e */ /* 0x010fca00000010ff */
[----:B------:R2:W-:Y:S02]  /*94f0*/  MUFU.EX2 R94, R0 ;  /* 0x00000000005e7308 */ /* 0x0005e40000000800 */
[----:B--2---:R-:W-:-:S06]  /*9500*/  FFMA.FTZ R0, R141, UR20, -R3 ;  /* 0x000000148d007c23 */ /* 0x004fcc0008010803 */
[----:B------:R2:W4:Y:S02]  /*9510*/  MUFU.EX2 R100, R0 ;  /* 0x0000000000647308 */ /* 0x0005240000000800 */
[----:B--2---:R-:W-:Y:S01]  /*9520*/  FFMA.FTZ R0, R93, UR20, -R4 ;  /* 0x000000145d007c23 */ /* 0x004fe20008010804 */
[----:B----4-:R-:W-:-:S05]  /*9530*/  F2FP.BF16.F32.PACK_AB R11, R100, R94 ;  /* 0x0000005e640b723e */ /* 0x010fca00000010ff */
[----:B------:R2:W-:Y:S02]  /*9540*/  MUFU.EX2 R121, R0 ;  /* 0x0000000000797308 */ /* 0x0005e40000000800 */
[----:B---3--:R-:W-:Y:S06]  /*9550*/  HMMA.16816.F32.BF16 R60, R8, R18, R44 ;  /* 0x00000012083c723c */ /* 0x008fec000004182c */
[-C--:B------:R-:W-:Y:S06]  /*9560*/  HMMA.16816.F32.BF16 R44, R12, R16.reuse, R76 ;  /* 0x000000100c2c723c */ /* 0x080fec000004184c */
[----:B------:R-:W-:Y:S01]  /*9570*/  HMMA.16816.F32.BF16 R64, R8, R16, R56 ;  /* 0x000000100840723c */ /* 0x000fe20000041838 */
[----:B--2---:R-:W-:-:S04]  /*9580*/  FFMA.FTZ R0, R83, UR20, -R4 ;  /* 0x0000001453007c23 */ /* 0x004fc80008010804 */
[----:B------:R2:W-:Y:S01]  /*9590*/  MUFU.EX2 R103, R0 ;  /* 0x0000000000677308 */ /* 0x0005e20000000800 */
[C---:B------:R-:W-:Y:S06]  /*95a0*/  HMMA.16816.F32.BF16 R136, R8.reuse, R20, R136 ;  /* 0x000000140888723c */ /* 0x040fec0000041888 */
[-C--:B------:R-:W-:Y:S06]  /*95b0*/  HMMA.16816.F32.BF16 R148, R8, R22.reuse, R32 ;  /* 0x000000160894723c */ /* 0x080fec0000041820 */
[----:B------:R-:W-:Y:S01]  /*95c0*/  HMMA.16816.F32.BF16 R56, R12, R22, R48 ;  /* 0x000000160c38723c */ /* 0x000fe20000041830 */
[----:B------:R-:W3:Y:S01]  /*95d0*/  LDSM.16.MT88.4 R20, [R184+0x5000] ;  /* 0x00500000b814783b */ /* 0x000ee20000004200 */
[----:B------:R-:W-:Y:S01]  /*95e0*/  F2FP.BF16.F32.PACK_AB R8, R174, R178 ;  /* 0x000000b2ae08723e */ /* 0x000fe200000010ff */
[----:B--2---:R-:W-:Y:S01]  /*95f0*/  FFMA.FTZ R0, R87, UR20, -R4 ;  /* 0x0000001457007c23 */ /* 0x004fe20008010804 */
[----:B------:R-:W-:-:S02]  /*9600*/  F2FP.BF16.F32.PACK_AB R10, R169, R170 ;  /* 0x000000aaa90a723e */ /* 0x000fc400000010ff */
[----:B------:R-:W-:Y:S01]  /*9610*/  HMMA.16816.F32.BF16 R32, R12, R18, R52 ;  /* 0x000000120c20723c */ /* 0x000fe20000041834 */
[----:B------:R-:W2:Y:S01]  /*9620*/  LDSM.16.MT88.4 R16, [R185+0x5000] ;  /* 0x00500000b910783b */ /* 0x000ea20000004200 */
[----:B------:R4:W-:Y:S05]  /*9630*/  MUFU.EX2 R93, R0 ;  /* 0x00000000005d7308 */ /* 0x0009ea0000000800 */
[----:B------:R-:W-:Y:S02]  /*9640*/  F2FP.BF16.F32.PACK_AB R12, R241, R242 ;  /* 0x000000f2f10c723e */ /* 0x000fe400000010ff */
[----:B------:R-:W-:Y:S02]  /*9650*/  F2FP.BF16.F32.PACK_AB R13, R224, R225 ;  /* 0x000000e1e00d723e */ /* 0x000fe400000010ff */
[----:B------:R-:W-:-:S02]  /*9660*/  F2FP.BF16.F32.PACK_AB R14, R239, R240 ;  /* 0x000000f0ef0e723e */ /* 0x000fc400000010ff */
[----:B------:R-:W-:Y:S01]  /*9670*/  F2FP.BF16.F32.PACK_AB R15, R221, R222 ;  /* 0x000000dedd0f723e */ /* 0x000fe200000010ff */
[----:B----4-:R-:W-:-:S06]  /*9680*/  FFMA.FTZ R0, R145, UR20, -R3 ;  /* 0x0000001491007c23 */ /* 0x010fcc0008010803 */
[C---:B-1----:R-:W-:Y:S01]  /*9690*/  HMMA.16816.F32.BF16 R68, R12.reuse, R28, R68 ;  /* 0x0000001c0c44723c */ /* 0x042fe20000041844 */
[----:B------:R1:W-:Y:S05]  /*96a0*/  MUFU.EX2 R88, R0 ;  /* 0x0000000000587308 */ /* 0x0003ea0000000800 */
[C---:B------:R-:W-:Y:S06]  /*96b0*/  HMMA.16816.F32.BF16 R44, R12.reuse, R24, R44 ;  /* 0x000000180c2c723c */ /* 0x040fec000004182c */
[C---:B------:R-:W-:Y:S06]  /*96c0*/  HMMA.16816.F32.BF16 R32, R12.reuse, R26, R32 ;  /* 0x0000001a0c20723c */ /* 0x040fec0000041820 */
[----:B------:R-:W-:Y:S01]  /*96d0*/  HMMA.16816.F32.BF16 R56, R12, R30, R56 ;  /* 0x0000001e0c38723c */ /* 0x000fe20000041838 */
[----:B-1----:R-:W-:-:S04]  /*96e0*/  FFMA.FTZ R0, R142, UR20, -R3 ;  /* 0x000000148e007c23 */ /* 0x002fc80008010803 */
[----:B------:R1:W4:Y:S02]  /*96f0*/  MUFU.EX2 R87, R0 ;  /* 0x0000000000577308 */ /* 0x0003240000000800 */
[----:B------:R-:W-:Y:S02]  /*9700*/  F2FP.BF16.F32.PACK_AB R12, R237, R238 ;  /* 0x000000eeed0c723e */ /* 0x000fe400000010ff */
[----:B------:R-:W-:Y:S02]  /*9710*/  F2FP.BF16.F32.PACK_AB R13, R218, R219 ;  /* 0x000000dbda0d723e */ /* 0x000fe400000010ff */
[----:B------:R-:W-:Y:S02]  /*9720*/  F2FP.BF16.F32.PACK_AB R14, R246, R236 ;  /* 0x000000ecf60e723e */ /* 0x000fe400000010ff */
[----:B------:R-:W-:Y:S01]  /*9730*/  F2FP.BF16.F32.PACK_AB R15, R214, R215 ;  /* 0x000000d7d60f723e */ /* 0x000fe200000010ff */
[----:B-1----:R-:W-:Y:S01]  /*9740*/  FFMA.FTZ R0, R143, UR20, -R3 ;  /* 0x000000148f007c23 */ /* 0x002fe20008010803 */
[----:B----4-:R-:W-:-:S03]  /*9750*/  F2FP.BF16.F32.PACK_AB R9, R87, R88 ;  /* 0x000000585709723e */ /* 0x010fc600000010ff */
[----:B------:R1:W-:Y:S02]  /*9760*/  MUFU.EX2 R84, R0 ;  /* 0x0000000000547308 */ /* 0x0003e40000000800 */
[----:B-1----:R-:W-:Y:S01]  /*9770*/  FFMA.FTZ R0, R129, UR20, -R3 ;  /* 0x0000001481007c23 */ /* 0x002fe20008010803 */
[----:B------:R-:W-:-:S05]  /*9780*/  MOV R129, R37 ;  /* 0x0000002500817202 */ /* 0x000fca0000000f00 */
[----:B------:R1:W4:Y:S02]  /*9790*/  MUFU.EX2 R85, R0 ;  /* 0x0000000000557308 */ /* 0x0003240000000800 */
[----:B-1----:R-:W-:Y:S01]  /*97a0*/  FFMA.FTZ R0, R91, UR20, -R4 ;  /* 0x000000145b007c23 */ /* 0x002fe20008010804 */
[----:B----4-:R-:W-:-:S05]  /*97b0*/  F2FP.BF16.F32.PACK_AB R11, R85, R84 ;  /* 0x00000054550b723e */ /* 0x010fca00000010ff */
[----:B------:R1:W-:Y:S02]  /*97c0*/  MUFU.EX2 R91, R0 ;  /* 0x00000000005b7308 */ /* 0x0003e40000000800 */
[C---:B------:R-:W-:Y:S06]  /*97d0*/  HMMA.16816.F32.BF16 R48, R8.reuse, R24, R64 ;  /* 0x000000180830723c */ /* 0x040fec0000041840 */
[C---:B------:R-:W-:Y:S01]  /*97e0*/  HMMA.16816.F32.BF16 R52, R8.reuse, R26, R60 ;  /* 0x0000001a0834723c */ /* 0x040fe2000004183c */
[----:B------:R-:W-:Y:S05]  /*97f0*/  LDSM.16.MT88.4 R24, [R185+0x5400] ;  /* 0x00540000b918783b */ /* 0x000fea0000004200 */
[----:B------:R-:W-:Y:S01]  /*9800*/  HMMA.16816.F32.BF16 R136, R8, R28, R136 ;  /* 0x0000001c0888723c */ /* 0x000fe20000041888 */
[----:B-1----:R-:W-:-:S04]  /*9810*/  FFMA.FTZ R0, R86, UR20, -R4 ;  /* 0x0000001456007c23 */ /* 0x002fc80008010804 */
[----:B------:R1:W-:Y:S01]  /*9820*/  MUFU.EX2 R86, R0 ;  /* 0x0000000000567308 */ /* 0x0003e20000000800 */
[----:B------:R-:W-:Y:S01]  /*9830*/  HMMA.16816.F32.BF16 R148, R8, R30, R148 ;  /* 0x0000001e0894723c */ /* 0x000fe20000041894 */
[----:B------:R-:W4:Y:S05]  /*9840*/  LDSM.16.MT88.4 R28, [R184+0x5400] ;  /* 0x00540000b81c783b */ /* 0x000f2a0000004200 */
[----:B---3--:R-:W-:Y:S01]  /*9850*/  HMMA.16816.F32.BF16 R60, R12, R22, R56 ;  /* 0x000000160c3c723c */ /* 0x008fe20000041838 */
[----:B------:R-:W-:Y:S02]  /*9860*/  F2FP.BF16.F32.PACK_AB R8, R121, R168 ;  /* 0x000000a87908723e */ /* 0x000fe400000010ff */
[----:B------:R-:W-:-:S03]  /*9870*/  F2FP.BF16.F32.PACK_AB R10, R93, R103 ;  /* 0x000000675d0a723e */ /* 0x000fc600000010ff */
[----:B--2---:R-:W-:Y:S01]  /*9880*/  HMMA.16816.F32.BF16 R56, R12, R16, R44 ;  /* 0x000000100c38723c */ /* 0x004fe2000004182c */
[----:B-1----:R-:W-:Y:S01]  /*9890*/  FFMA.FTZ R0, R89, UR20, -R4 ;  /* 0x0000001459007c23 */ /* 0x002fe20008010804 */
[----:B------:R-:W-:-:S04]  /*98a0*/  MOV R89, R80 ;  /* 0x0000005000597202 */ /* 0x000fc80000000f00 */
[----:B------:R-:W-:Y:S01]  /*98b0*/  HMMA.16816.F32.BF16 R44, R12, R18, R32 ;  /* 0x000000120c2c723c */ /* 0x000fe20000041820 */
[----:B------:R1:W-:Y:S02]  /*98c0*/  MUFU.EX2 R83, R0 ;  /* 0x0000000000537308 */ /* 0x0003e40000000800 */
[----:B-1----:R-:W-:-:S03]  /*98d0*/  FFMA.FTZ R0, R140, UR20, -R3 ;  /* 0x000000148c007c23 */ /* 0x002fc60008010803 */
[----:B------:R-:W-:Y:S03]  /*98e0*/  HMMA.16816.F32.BF16 R140, R12, R20, R68 ;  /* 0x000000140c8c723c */ /* 0x000fe60000041844 */
[----:B------:R1:W-:Y:S04]  /*98f0*/  MUFU.EX2 R82, R0 ;  /* 0x0000000000527308 */ /* 0x0003e80000000800 */
[----:B------:R-:W-:Y:S02]  /*9900*/  F2FP.BF16.F32.PACK_AB R12, R248, R247 ;  /* 0x000000f7f80c723e */ /* 0x000fe400000010ff */
[----:B------:R-:W-:Y:S02]  /*9910*/  F2FP.BF16.F32.PACK_AB R13, R212, R213 ;  /* 0x000000d5d40d723e */ /* 0x000fe400000010ff */
[----:B------:R-:W-:-:S02]  /*9920*/  F2FP.BF16.F32.PACK_AB R14, R251, R249 ;  /* 0x000000f9fb0e723e */ /* 0x000fc400000010ff */
[----:B------:R-:W-:Y:S01]  /*9930*/  F2FP.BF16.F32.PACK_AB R15, R210, R211 ;  /* 0x000000d3d20f723e */ /* 0x000fe200000010ff */
[----:B-1----:R-:W-:-:S06]  /*9940*/  FFMA.FTZ R0, R134, UR20, -R3 ;  /* 0x0000001486007c23 */ /* 0x002fcc0008010803 */
[C---:B----4-:R-:W-:Y:S01]  /*9950*/  HMMA.16816.F32.BF16 R60, R12.reuse, R30, R60 ;  /* 0x0000001e0c3c723c */ /* 0x050fe2000004183c */
[----:B------:R-:W-:Y:S01]  /*9960*/  MOV R134, R167 ;  /* 0x000000a700867202 */ /* 0x000fe20000000f00 */
[----:B------:R1:W2:Y:S04]  /*9970*/  MUFU.EX2 R81, R0 ;  /* 0x0000000000517308 */ /* 0x0002a80000000800 */
[C---:B------:R-:W-:Y:S06]  /*9980*/  HMMA.16816.F32.BF16 R140, R12.reuse, R28, R140 ;  /* 0x0000001c0c8c723c */ /* 0x040fec000004188c */
[C---:B------:R-:W-:Y:S06]  /*9990*/  HMMA.16816.F32.BF16 R56, R12.reuse, R24, R56 ;  /* 0x000000180c38723c */ /* 0x040fec0000041838 */
[----:B------:R-:W-:Y:S01]  /*99a0*/  HMMA.16816.F32.BF16 R44, R12, R26, R44 ;  /* 0x0000001a0c2c723c */ /* 0x000fe2000004182c */
[----:B------:R-:W-:Y:S01]  /*99b0*/  LDSM.16.MT88.4 R12, [R185+0x5c00] ;  /* 0x005c0000b90c783b */ /* 0x000fe20000004200 */
[----:B-1----:R-:W-:Y:S01]  /*99c0*/  FFMA.FTZ R0, R118, UR20, -R3 ;  /* 0x0000001476007c23 */ /* 0x002fe20008010803 */
[----:B--2---:R-:W-:-:S02]  /*99d0*/  F2FP.BF16.F32.PACK_AB R9, R81, R82 ;  /* 0x000000525109723e */ /* 0x004fc400000010ff */
[----:B------:R-:W-:Y:S01]  /*99e0*/  MOV R118, R166 ;  /* 0x000000a600767202 */ /* 0x000fe20000000f00 */
[----:B------:R1:W-:Y:S02]  /*99f0*/  MUFU.EX2 R78, R0 ;  /* 0x00000000004e7308 */ /* 0x0003e40000000800 */
[----:B-1----:R-:W-:Y:S01]  /*9a00*/  FFMA.FTZ R0, R125, UR20, -R3 ;  /* 0x000000147d007c23 */ /* 0x002fe20008010803 */
[----:B------:R-:W-:-:S05]  /*9a10*/  MOV R125, R147 ;  /* 0x00000093007d7202 */ /* 0x000fca0000000f00 */
[----:B------:R1:W2:Y:S02]  /*9a20*/  MUFU.EX2 R79, R0 ;  /* 0x00000000004f7308 */ /* 0x0002a40000000800 */
[----:B-1----:R-:W-:Y:S01]  /*9a30*/  FFMA.FTZ R0, R95, UR20, -R4 ;  /* 0x000000145f007c23 */ /* 0x002fe20008010804 */
[----:B--2---:R-:W-:Y:S02]  /*9a40*/  F2FP.BF16.F32.PACK_AB R11, R79, R78 ;  /* 0x0000004e4f0b723e */ /* 0x004fe400000010ff */
[----:B------:R-:W-:-:S03]  /*9a50*/  MOV R95, R146 ;  /* 0x00000092005f7202 */ /* 0x000fc60000000f00 */
[----:B------:R1:W2:Y:S01]  /*9a60*/  MUFU.EX2 R80, R0 ;  /* 0x0000000000507308 */ /* 0x0002a20000000800 */
[----:B------:R-:W-:Y:S01]  /*9a70*/  LDSM.16.MT88.4 R144, [R184+0x5c00] ;  /* 0x005c0000b890783b */ /* 0x000fe20000004200 */
[C---:B------:R-:W-:Y:S06]  /*9a80*/  HMMA.16816.F32.BF16 R48, R8.reuse, R16, R48 ;  /* 0x000000100830723c */ /* 0x040fec0000041830 */
[C---:B------:R-:W-:Y:S01]  /*9a90*/  HMMA.16816.F32.BF16 R52, R8.reuse, R18, R52 ;  /* 0x000000120834723c */ /* 0x040fe20000041834 */
[----:B------:R-:W-:Y:S05]  /*9aa0*/  LDSM.16.MT88.4 R16, [R185+0x5800] ;  /* 0x00580000b910783b */ /* 0x000fea0000004200 */
[----:B------:R-:W-:Y:S01]  /*9ab0*/  HMMA.16816.F32.BF16 R136, R8, R20, R136 ;  /* 0x000000140888723c */ /* 0x000fe20000041888 */
[----:B-1----:R-:W-:-:S04]  /*9ac0*/  FFMA.FTZ R0, R96, UR20, -R4 ;  /* 0x0000001460007c23 */ /* 0x002fc80008010804 */
[----:B------:R1:W-:Y:S01]  /*9ad0*/  MUFU.EX2 R77, R0 ;  /* 0x00000000004d7308 */ /* 0x0003e20000000800 */
[----:B------:R-:W-:Y:S01]  /*9ae0*/  HMMA.16816.F32.BF16 R148, R8, R22, R148 ;  /* 0x000000160894723c */ /* 0x000fe20000041894 */
[----:B------:R-:W3:Y:S06]  /*9af0*/  LDSM.16.MT88.4 R20, [R184+0x5800] ;  /* 0x00580000b814783b */ /* 0x000eec0000004200 */
[----:B------:R-:W-:Y:S02]  /*9b00*/  F2FP.BF16.F32.PACK_AB R8, R86, R91 ;  /* 0x0000005b5608723e */ /* 0x000fe400000010ff */
[----:B--2---:R-:W-:Y:S01]  /*9b10*/  F2FP.BF16.F32.PACK_AB R10, R80, R83 ;  /* 0x00000053500a723e */ /* 0x004fe200000010ff */
[----:B-1----:R-:W-:-:S04]  /*9b20*/  FFMA.FTZ R0, R36, UR20, -R4 ;  /* 0x0000001424007c23 */ /* 0x002fc80008010804 */
        /* <DEDUP_REMOVED lines=13> */
[C---:B------:R-:W-:Y:S06]  /*9c00*/  HMMA.16816.F32.BF16 R32, R8.reuse, R24, R48 ;  /* 0x000000180820723c */ /* 0x040fec0000041830 */
[C---:B------:R-:W-:Y:S06]  /*9c10*/  HMMA.16816.F32.BF16 R48, R8.reuse, R26, R52 ;  /* 0x0000001a0830723c */ /* 0x040fec0000041834 */
[----:B------:R-:W-:Y:S01]  /*9c20*/  HMMA.16816.F32.BF16 R136, R8, R28, R136 ;  /* 0x0000001c0888723c */ /* 0x000fe20000041888 */
[----:B-1----:R-:W-:-:S04]  /*9c30*/  FFMA.FTZ R0, R99, UR20, -R4 ;  /* 0x0000001463007c23 */ /* 0x002fc80008010804 */
[----:B------:R1:W2:Y:S01]  /*9c40*/  MUFU.EX2 R67, R0 ;  /* 0x0000000000437308 */ /* 0x0002a20000000800 */
[----:B------:R-:W-:Y:S07]  /*9c50*/  HMMA.16816.F32.BF16 R148, R8, R30, R148 ;  /* 0x0000001e0894723c */ /* 0x000fee0000041894 */
        /* <DEDUP_REMOVED lines=16> */
[C---:B---3--:R-:W-:Y:S06]  /*9d60*/  HMMA.16816.F32.BF16 R136, R8.reuse, R20, R136 ;  /* 0x000000140888723c */ /* 0x048fec0000041888 */
[C---:B------:R-:W-:Y:S06]  /*9d70*/  HMMA.16816.F32.BF16 R148, R8.reuse, R22, R148 ;  /* 0x000000160894723c */ /* 0x040fec0000041894 */
[----:B------:R-:W-:Y:S01]  /*9d80*/  HMMA.16816.F32.BF16 R32, R8, R16, R32 ;  /* 0x000000100820723c */ /* 0x000fe20000041820 */
[----:B-1----:R-:W-:-:S04]  /*9d90*/  FFMA.FTZ R0, R42, UR20, -R4 ;  /* 0x000000142a007c23 */ /* 0x002fc80008010804 */
        /* <DEDUP_REMOVED lines=8> */
[----:B------:R1:W2:Y:S02]  /*9e20*/  MUFU.EX2 R28, R0 ;  /* 0x00000000001c7308 */ /* 0x0002a40000000800 */
[----:B------:R-:W-:Y:S01]  /*9e30*/  HMMA.16816.F32.BF16 R140, R8, R20, R140 ;  /* 0x00000014088c723c */ /* 0x000fe2000004188c */
[----:B------:R-:W-:-:S05]  /*9e40*/  FADD.FTZ R4, R98, R4 ;  /* 0x0000000462047221 */ /* 0x000fca0000010000 */
[C---:B------:R-:W-:Y:S06]  /*9e50*/  HMMA.16816.F32.BF16 R60, R8.reuse, R22, R60 ;  /* 0x00000016083c723c */ /* 0x040fec000004183c */
[----:B------:R-:W-:Y:S01]  /*9e60*/  HMMA.16816.F32.BF16 R56, R8, R16, R56 ;  /* 0x000000100838723c */ /* 0x000fe20000041838 */
[----:B-1----:R-:W-:Y:S01]  /*9e70*/  FFMA.FTZ R0, R114, UR20, -R3 ;  /* 0x0000001472007c23 */ /* 0x002fe20008010803 */
[----:B--2---:R-:W-:-:S04]  /*9e80*/  F2FP.BF16.F32.PACK_AB R166, R28, R29 ;  /* 0x0000001d1ca6723e */ /* 0x004fc800000010ff */
[----:B------:R-:W-:Y:S01]  /*9e90*/  HMMA.16816.F32.BF16 R44, R8, R18, R44 ;  /* 0x00000012082c723c */ /* 0x000fe2000004182c */
[----:B------:R-:W-:Y:S08]  /*9ea0*/  MUFU.EX2 R8, R2 ;  /* 0x0000000200087308 */ /* 0x000ff00000000800 */
[----:B------:R1:W-:Y:S02]  /*9eb0*/  MUFU.EX2 R27, R0 ;  /* 0x00000000001b7308 */ /* 0x0003e40000000800 */
[----:B-1----:R-:W-:-:S06]  /*9ec0*/  FFMA.FTZ R0, R112, UR20, -R3 ;  /* 0x0000001470007c23 */ /* 0x002fcc0008010803 */
[----:B------:R1:W2:Y:S02]  /*9ed0*/  MUFU.EX2 R26, R0 ;  /* 0x00000000001a7308 */ /* 0x0002a40000000800 */
[--C-:B-1----:R-:W-:Y:S01]  /*9ee0*/  FFMA.FTZ R0, R108, UR20, -R3.reuse ;  /* 0x000000146c007c23 */ /* 0x102fe20008010803 */
[----:B------:R-:W-:-:S05]  /*9ef0*/  FFMA.FTZ R3, R113, UR20, -R3 ;  /* 0x0000001471037c23 */ /* 0x000fca0008010803 */
[----:B------:R1:W-:Y:S08]  /*9f00*/  MUFU.EX2 R24, R0 ;  /* 0x0000000000187308 */ /* 0x0003f00000000800 */
[----:B------:R3:W4:Y:S01]  /*9f10*/  MUFU.EX2 R25, R3 ;  /* 0x0000000300197308 */ /* 0x0007220000000800 */
[----:B-1----:R-:W-:-:S07]  /*9f20*/  FFMA.FTZ R0, R126, UR20, -R5 ;  /* 0x000000147e007c23 */ /* 0x002fce0008010805 */
[----:B------:R1:W5:Y:S01]  /*9f30*/  MUFU.EX2 R20, R0 ;  /* 0x0000000000147308 */ /* 0x0003620000000800 */
[----:B---3--:R-:W-:Y:S01]  /*9f40*/  FADD.FTZ R3, R165, R164 ;  /* 0x000000a4a5037221 */ /* 0x008fe20000010000 */
[----:B------:R-:W-:Y:S02]  /*9f50*/  F2FP.BF16.F32.PACK_AB R164, R37, R66 ;  /* 0x0000004225a4723e */ /* 0x000fe400000010ff */
[----:B--2---:R-:W-:Y:S01]  /*9f60*/  F2FP.BF16.F32.PACK_AB R165, R26, R27 ;  /* 0x0000001b1aa5723e */ /* 0x004fe200000010ff */
[----:B------:R-:W-:Y:S01]  /*9f70*/  FADD.FTZ R3, R229, R3 ;  /* 0x00000003e5037221 */ /* 0x000fe20000010000 */
[----:B----4-:R-:W-:-:S07]  /*9f80*/  F2FP.BF16.F32.PACK_AB R167, R25, R24 ;  /* 0x0000001819a7723e */ /* 0x010fce00000010ff */
[C---:B------:R-:W-:Y:S01]  /*9f90*/  HMMA.16816.F32.BF16 R136, R164.reuse, R144, R136 ;  /* 0x00000090a488723c */ /* 0x040fe20000041888 */
[----:B-1----:R-:W-:Y:S01]  /*9fa0*/  FFMA.FTZ R0, R122, UR20, -R5 ;  /* 0x000000147a007c23 */ /* 0x002fe20008010805 */
[----:B------:R-:W-:Y:S01]  /*9fb0*/  FADD.FTZ R5, R161, R160 ;  /* 0x000000a0a1057221 */ /* 0x000fe20000010000 */
[----:B------:R-:W-:Y:S02]  /*9fc0*/  F2FP.BF16.F32.PACK_AB R160, R134, R118 ;  /* 0x0000007686a0723e */ /* 0x000fe400000010ff */
[----:B------:R1:W2:Y:S01]  /*9fd0*/  MUFU.EX2 R16, R0 ;  /* 0x0000000000107308 */ /* 0x0002a20000000800 */
[----:B------:R-:W-:Y:S01]  /*9fe0*/  FADD.FTZ R2, R162, R5 ;  /* 0x00000005a2027221 */ /* 0x000fe20000010000 */
[----:B-----5:R-:W-:Y:S01]  /*9ff0*/  F2FP.BF16.F32.PACK_AB R161, R20, R179 ;  /* 0x000000b314a1723e */ /* 0x020fe200000010ff */
[----:B------:R-:W-:Y:S01]  /*a000*/  HMMA.16816.F32.BF16 R148, R164, R146, R148 ;  /* 0x00000092a494723c */ /* 0x000fe20000041894 */
[----:B------:R-:W-:-:S05]  /*a010*/  F2FP.BF16.F32.PACK_AB R162, R129, R89 ;  /* 0x0000005981a2723e */ /* 0x000fca00000010ff */
[C---:B------:R-:W-:Y:S06]  /*a020*/  HMMA.16816.F32.BF16 R156, R164.reuse, R12, R32 ;  /* 0x0000000ca49c723c */ /* 0x040fec0000041820 */
[----:B------:R-:W-:Y:S01]  /*a030*/  HMMA.16816.F32.BF16 R164, R164, R14, R48 ;  /* 0x0000000ea4a4723c */ /* 0x000fe20000041830 */
[----:B-1----:R-:W-:Y:S01]  /*a040*/  FADD.FTZ R0, R131, R6 ;  /* 0x0000000683007221 */ /* 0x002fe20000010000 */
        /* <DEDUP_REMOVED lines=120> */
[C---:B------:R-:W-:Y:S03]  /*a7d0*/  HMMA.16816.F32.BF16 R144, R160.reuse, R146, R60 ;  /* 0x00000092a090723c */ /* 0x040fe6000004183c */
[----:B------:R1:W-:Y:S03]  /*a7e0*/  STL [R1+0x8], R2 ;  /* 0x0000080201007387 */ /* 0x0003e60000100800 */
[C---:B------:R-:W-:Y:S01]  /*a7f0*/  HMMA.16816.F32.BF16 R152, R160.reuse, R12, R56 ;  /* 0x0000000ca098723c */ /* 0x040fe20000041838 */
[----:B------:R1:W-:Y:S05]  /*a800*/  STL [R1+0xc], R0 ;  /* 0x00000c0001007387 */ /* 0x0003ea0000100800 */
[----:B------:R-:W-:Y:S01]  /*a810*/  HMMA.16816.F32.BF16 R160, R160, R14, R44 ;  /* 0x0000000ea0a0723c */ /* 0x000fe2000004182c */
[----:B------:R-:W-:-:S08]  /*a820*/  NOP ;  /* 0x0000000000007918 */ /* 0x000fd00000000000 */
[----:B------:R-:W-:-:S15]  /*a830*/  @!P0 BRA `(.L_x_313) ;  /* 0x00000084003c8947 */ /* 0x000fde0003800000 */
[----:B------:R-:W2:Y:S01]  /*a840*/  LDL.64 R128, [R1+0x10] ;  /* 0x0000100001807983 */ /* 0x000ea20000100a00 */
[----:B------:R-:W-:Y:S01]  /*a850*/  ULDC UR4, c[0x0][0x2d0] ;  /* 0x0000b40000047ab9 */ /* 0x000fe20000000800 */
[----:B------:R-:W-:Y:S01]  /*a860*/  UIADD3 UR18, UR19, -0x2, URZ ;  /* 0xfffffffe13127890 */ /* 0x000fe2000fffe03f */
[----:B------:R-:W-:Y:S01]  /*a870*/  ISETP.GE.AND P1, PT, R132, UR4, PT ;  /* 0x0000000484007c0c */ /* 0x000fe2000bf26270 */
[----:B------:R-:W-:-:S04]  /*a880*/  DEPBAR.LE SB0, 0x0 ;  /* 0x000080000000791a */ /* 0x000fc80000000000 */
[----:B------:R-:W-:Y:S01]  /*a890*/  USHF.R.S32.HI UR6, URZ, 0x1f, UR18 ;  /* 0x0000001f3f067899 */ /* 0x000fe20008011412 */
[----:B-1----:R-:W-:Y:S01]  /*a8a0*/  IMAD.U32 R2, RZ, RZ, UR18 ;  /* 0x00000012ff027e24 */ /* 0x002fe2000f8e00ff */
[----:B------:R-:W-:Y:S01]  /*a8b0*/  UIMAD UR4, UR8, UR18, URZ ;  /* 0x00000012080472a4 */ /* 0x000fe2000f8e023f */
[----:B------:R-:W-:Y:S01]  /*a8c0*/  BAR.SYNC.DEFER_BLOCKING 0x0 ;  /* 0x0000000000007b1d */ /* 0x000fe20000010000 */
[----:B------:R-:W-:Y:S02]  /*a8d0*/  IMAD.U32 R7, RZ, RZ, UR10 ;  /* 0x0000000aff077e24 */ /* 0x000fe4000f8e00ff */
[----:B------:R-:W-:Y:S01]  /*a8e0*/  UIMAD UR4, UR6, UR9, UR4 ;  /* 0x00000009060472a4 */ /* 0x000fe2000f8e0204 */
[----:B------:R-:W-:-:S04]  /*a8f0*/  IMAD.U32 R4, RZ, RZ, UR10 ;  /* 0x0000000aff047e24 */ /* 0x000fc8000f8e00ff */
[----:B------:R-:W1:Y:S01]  /*a900*/  @!P1 LDC.64 R10, c[0x0][0x220] ;  /* 0x00008800ff0a9b82 */ /* 0x000e620000000a00 */
[----:B------:R-:W-:Y:S01]  /*a910*/  IMAD.U32 R0, RZ, RZ, UR11 ;  /* 0x0000000bff007e24 */ /* 0x000fe2000f8e00ff */
[----:B------:R-:W-:Y:S01]  /*a920*/  VOTEU.ALL UP0, P1 ;  /* 0x00000000003f7886 */ /* 0x000fe20000800000 */
[----:B------:R-:W3:Y:S05]  /*a930*/  S2R R134, SR_TID.X ;  /* 0x0000000000867919 */ /* 0x000eea0000002100 */
[----:B------:R-:W4:Y:S08]  /*a940*/  @!P1 LDC.64 R14, c[0x0][0x220] ;  /* 0x00008800ff0e9b82 */ /* 0x000f300000000a00 */
[----:B------:R-:W5:Y:S01]  /*a950*/  @!P1 LDC.64 R16, c[0x0][0x220] ;  /* 0x00008800ff109b82 */ /* 0x000f620000000a00 */
[----:B------:R-:W-:Y:S04]  /*a960*/  @P1 STS [R209+0x4000], RZ ;  /* 0x004000ffd1001388 */ /* 0x000fe80000000800 */
[----:B------:R-:W-:Y:S03]  /*a970*/  @P1 STS [R209+0x4004], RZ ;  /* 0x004004ffd1001388 */ /* 0x000fe60000000800 */
[----:B------:R-:W5:Y:S01]  /*a980*/  @!P1 LDC.64 R18, c[0x0][0x220] ;  /* 0x00008800ff129b82 */ /* 0x000f620000000a00 */
[----:B------:R-:W-:Y:S01]  /*a990*/  @P1 STS.64 [R209+0x4008], RZ ;  /* 0x004008ffd1001388 */ /* 0x000fe20000000a00 */
[----:B---3--:R-:W-:-:S05]  /*a9a0*/  IMAD.SHL.U32 R134, R134, 0x2, RZ ;  /* 0x0000000286867824 */ /* 0x008fca00078e00ff */
[----:B------:R-:W-:Y:S01]  /*a9b0*/  LOP3.LUT R134, R134, 0x6, RZ, 0xc0, !PT ;  /* 0x0000000686867812 */ /* 0x000fe200078ec0ff */
[----:B--2---:R-:W-:-:S04]  /*a9c0*/  IMAD.WIDE.U32 R2, R2, UR9, R128 ;  /* 0x0000000902027c25 */ /* 0x004fc8000f8e0080 */
[----:B------:R-:W-:Y:S01]  /*a9d0*/  VIADD R3, R3, UR4 ;  /* 0x0000000403037c36 */ /* 0x000fe20008000000 */
[----:B------:R-:W-:Y:S01]  /*a9e0*/  @!P1 LEA R7, P0, R7, R2, 0x6 ;  /* 0x0000000207079211 */ /* 0x000fe200078030ff */
[----:B------:R-:W-:Y:S01]  /*a9f0*/  @!UP0 UIMAD UR4, UR11, 0x60, URZ ;  /* 0x000000600b0488a4 */ /* 0x000fe2000f8e023f */
[----:B-1----:R-:W-:Y:S01]  /*aa00*/  @!P1 LEA R10, P3, R2, R10, 0x1 ;  /* 0x0000000a020a9211 */ /* 0x002fe200078608ff */
[----:B------:R-:W-:Y:S01]  /*aa10*/  UISETP.GT.AND UP0, UPT, UR18, UR14, UPT ;  /* 0x0000000e1200728c */ /* 0x000fe2000bf04270 */
[C---:B------:R-:W-:Y:S01]  /*aa20*/  @!P1 LEA.HI.X R12, R4.reuse, R3, R0, 0x6, P0 ;  /* 0x00000003040c9211 */ /* 0x040fe200000f3400 */
[----:B------:R-:W-:Y:S01]  /*aa30*/  @!P1 IMAD.WIDE.U32 R4, R4, 0x60, R2 ;  /* 0x0000006004049825 */ /* 0x000fe200078e0002 */
[C---:B------:R-:W-:Y:S02]  /*aa40*/  @!P1 IADD3 R0, P0, R2.reuse, UR33, RZ ;  /* 0x0000002102009c10 */ /* 0x040fe4000ff1e0ff */
[----:B------:R-:W-:Y:S02]  /*aa50*/  @!P1 LEA.HI.X R11, R2, R11, R3, 0x1, P3 ;  /* 0x0000000b020b9211 */ /* 0x000fe400018f0c03 */
[----:B------:R-:W-:-:S02]  /*aa60*/  @!P1 IADD3.X R9, R3, UR32, RZ, P0, !PT ;  /* 0x0000002003099c10 */ /* 0x000fc400087fe4ff */
[C---:B----4-:R-:W-:Y:S01]  /*aa70*/  @!P1 LEA R8, P2, R0.reuse, R14, 0x1 ;  /* 0x0000000e00089211 */ /* 0x050fe200078408ff */
[----:B------:R-:W-:Y:S01]  /*aa80*/  @!PT LDS RZ, [RZ] ;  /* 0x00000000fffff984 */ /* 0x000fe20000000800 */
[----:B------:R-:W-:Y:S01]  /*aa90*/  @!PT LDS RZ, [RZ] ;  /* 0x00000000fffff984 */ /* 0x000fe20000000800 */
[----:B------:R-:W-:Y:S01]  /*aaa0*/  @!PT LDS RZ, [RZ] ;  /* 0x00000000fffff984 */ /* 0x000fe20000000800 */
[----:B------:R-:W-:Y:S01]  /*aab0*/  @!P1 LDGSTS.E.BYPASS.LTC128B.128 [R209+0x4000], desc[UR24][R10.64] ;  /* 0x040000000ad19fae */ /* 0x000fe2000b901d58 */
[----:B-----5:R-:W-:Y:S02]  /*aac0*/  @!P1 LEA R6, P0, R7, R16, 0x1 ;  /* 0x0000001007069211 */ /* 0x020fe400078008ff */
[----:B------:R-:W-:Y:S01]  /*aad0*/  @!P1 LEA.HI.X R9, R0, R15, R9, 0x1, P2 ;  /* 0x0000000f00099211 */ /* 0x000fe200010f0c09 */
[----:B------:R-:W-:Y:S01]  /*aae0*/  @!P1 VIADD R0, R5, UR4 ;  /* 0x0000000405009c36 */ /* 0x000fe20008000000 */
[----:B------:R-:W-:Y:S01]  /*aaf0*/  @!P1 LEA.HI.X R7, R7, R17, R12, 0x1, P0 ;  /* 0x0000001107079211 */ /* 0x000fe200000f0c0c */
[----:B------:R-:W-:Y:S01]  /*ab00*/  @P1 STS.128 [R209+0x4800], RZ ;  /* 0x004800ffd1001388 */ /* 0x000fe20000000c00 */
[----:B------:R-:W-:-:S03]  /*ab10*/  @!P1 LEA R2, P0, R4, R18, 0x1 ;  /* 0x0000001204029211 */ /* 0x000fc600078008ff */
[----:B------:R-:W-:Y:S01]  /*ab20*/  @!PT LDS RZ, [RZ] ;  /* 0x00000000fffff984 */ /* 0x000fe20000000800 */
[----:B------:R-:W-:Y:S01]  /*ab30*/  @!PT LDS RZ, [RZ] ;  /* 0x00000000fffff984 */ /* 0x000fe20000000800 */
[----:B------:R-:W-:Y:S01]  /*ab40*/  @!PT LDS RZ, [RZ] ;  /* 0x00000000fffff984 */ /* 0x000fe20000000800 */
[----:B------:R1:W-:Y:S01]  /*ab50*/  @!P1 LDGSTS.E.BYPASS.LTC128B.128 [R209+0x4800], desc[UR24][R8.64] ;  /* 0x0480000008d19fae */ /* 0x0003e2000b901d58 */
[----:B------:R-:W-:Y:S01]  /*ab60*/  @!P1 LEA.HI.X R3, R4, R19, R0, 0x1, P0 ;  /* 0x0000001304039211 */ /* 0x000fe200000f0c00 */
[----:B------:R-:W-:Y:S02]  /*ab70*/  IMAD.U32 R0, RZ, RZ, UR18 ;  /* 0x00000012ff007e24 */ /* 0x000fe4000f8e00ff */
[----:B------:R-:W-:Y:S02]  /*ab80*/  @P1 STS.128 [R209+0x5000], RZ ;  /* 0x005000ffd1001388 */ /* 0x000fe40000000c00 */
[----:B------:R-:W-:Y:S02]  /*ab90*/  IMAD R0, R0, 0x80, R134 ;  /* 0x0000008000007824 */ /* 0x000fe400078e0286 */
[----:B------:R-:W-:Y:S01]  /*aba0*/  @!PT LDS RZ, [RZ] ;  /* 0x00000000fffff984 */ /* 0x000fe20000000800 */
[----:B------:R-:W-:Y:S01]  /*abb0*/  @!PT LDS RZ, [RZ] ;  /* 0x00000000fffff984 */ /* 0x000fe20000000800 */
[----:B------:R-:W-:Y:S01]  /*abc0*/  @!PT LDS RZ, [RZ] ;  /* 0x00000000fffff984 */ /* 0x000fe20000000800 */
[----:B------:R2:W-:Y:S03]  /*abd0*/  @!P1 LDGSTS.E.BYPASS.LTC128B.128 [R209+0x5000], desc[UR24][R6.64] ;  /* 0x0500000006d19fae */ /* 0x0005e6000b901d58 */
[C---:B------:R-:W-:Y:S01]  /*abe0*/  ISETP.GE.AND P0, PT, R0.reuse, R208, PT ;  /* 0x000000d00000720c */ /* 0x040fe20003f06270 */
[----:B------:R-:W-:Y:S01]  /*abf0*/  @P1 STS.128 [R209+0x5800], RZ ;  /* 0x005800ffd1001388 */ /* 0x000fe20000000c00 */
[----:B------:R-:W-:-:S02]  /*ac00*/  ISETP.GE.AND P3, PT, R0, R207, PT ;  /* 0x000000cf0000720c */ /* 0x000fc40003f66270 */
[C---:B------:R-:W-:Y:S01]  /*ac10*/  ISETP.LT.OR P0, PT, R0.reuse, R199, P0 ;  /* 0x000000c70000720c */ /* 0x040fe20000701670 */
[----:B------:R-:W-:Y:S01]  /*ac20*/  @!PT LDS RZ, [RZ] ;  /* 0x00000000fffff984 */ /* 0x000fe20000000800 */
[----:B------:R-:W-:Y:S01]  /*ac30*/  @!PT LDS RZ, [RZ] ;  /* 0x00000000fffff984 */ /* 0x000fe20000000800 */
[----:B------:R-:W-:Y:S01]  /*ac40*/  @!PT LDS RZ, [RZ] ;  /* 0x00000000fffff984 */ /* 0x000fe20000000800 */
[----:B------:R3:W-:Y:S01]  /*ac50*/  @!P1 LDGSTS.E.BYPASS.LTC128B.128 [R209+0x5800], desc[UR24][R2.64] ;  /* 0x0580000002d19fae */ /* 0x0007e2000b901d58 */
[----:B------:R-:W-:-:S03]  /*ac60*/  ISETP.LT.OR P3, PT, R0, R198, P3 ;  /* 0x000000c60000720c */ /* 0x000fc60001f61670 */
[----:B------:R-:W-:Y:S04]  /*ac70*/  LDSM.16.M88.4 R68, [R135+0x2800] ;  /* 0x002800008744783b */ /* 0x000fe80000000200 */
[----:B------:R-:W-:Y:S04]  /*ac80*/  LDSM.16.M88.4 R56, [R135+0x3400] ;  /* 0x003400008738783b */ /* 0x000fe80000000200 */
[----:B-1----:R-:W-:Y:S04]  /*ac90*/  LDSM.16.M88.4 R8, [R187+0x1000] ;  /* 0x00100000bb08783b */ /* 0x002fe80000000200 */
[----:B------:R-:W-:Y:S04]  /*aca0*/  LDSM.16.M88.4 R28, [R194] ;  /* 0x00000000c21c783b */ /* 0x000fe80000000200 */
[----:B--2---:R-:W1:Y:S04]  /*acb0*/  LDSM.16.M88.4 R4, [R186+0x1000] ;  /* 0x00100000ba04783b */ /* 0x004e680000000200 */
[----:B------:R-:W-:Y:S04]  /*acc0*/  LDSM.16.M88.4 R16, [R191] ;  /* 0x00000000bf10783b */ /* 0x000fe80000000200 */
[----:B------:R-:W2:Y:S04]  /*acd0*/  LDSM.16.M88.4 R52, [R135+0x3800] ;  /* 0x003800008734783b */ /* 0x000ea80000000200 */
[----:B------:R-:W-:Y:S04]  /*ace0*/  LDSM.16.M88.4 R80, [R190] ;  /* 0x00000000be50783b */ /* 0x000fe80000000200 */
[----:B------:R-:W4:Y:S04]  /*acf0*/  LDSM.16.M88.4 R48, [R135+0x3c00] ;  /* 0x003c00008730783b */ /* 0x000f280000000200 */
[----:B------:R-:W-:Y:S04]  /*ad00*/  LDSM.16.M88.4 R84, [R189] ;  /* 0x00000000bd54783b */ /* 0x000fe80000000200 */
[----:B------:R-:W5:Y:S04]  /*ad10*/  LDSM.16.M88.4 R76, [R135+0x2000] ;  /* 0x00200000874c783b */ /* 0x000f680000000200 */
[----:B------:R-:W3:Y:S04]  /*ad20*/  LDSM.16.M88.4 R72, [R135+0x2400] ;  /* 0x002400008748783b */ /* 0x000ee80000000200 */
[----:B------:R-:W3:Y:S04]  /*ad30*/  LDSM.16.M88.4 R64, [R135+0x2c00] ;  /* 0x002c00008740783b */ /* 0x000ee80000000200 */
[----:B------:R-:W3:Y:S01]  /*ad40*/  LDSM.16.M88.4 R60, [R135+0x3000] ;  /* 0x00300000873c783b */ /* 0x000ee20000000200 */
[C---:B-1----:R-:W-:Y:S03]  /*ad50*/  HMMA.16816.F32.BF16 R92, R4.reuse, R68, RZ ;  /* 0x00000044045c723c */ /* 0x042fe600000418ff */
[----:B------:R-:W1:Y:S04]  /*ad60*/  LDSM.16.M88.4 R44, [R188] ;  /* 0x00000000bc2c783b */ /* 0x000e680000000200 */
[----:B------:R-:W1:Y:S01]  /*ad70*/  LDSM.16.M88.4 R32, [R195] ;  /* 0x00000000c320783b */ /* 0x000e620000000200 */
[C---:B------:R-:W-:Y:S03]  /*ad80*/  HMMA.16816.F32.BF16 R124, R4.reuse, R58, RZ ;  /* 0x0000003a047c723c */ /* 0x040fe600000418ff */
[----:B------:R-:W1:Y:S03]  /*ad90*/  LDSM.16.M88.4 R24, [R193] ;  /* 0x00000000c118783b */ /* 0x000e660000000200 */
[C---:B--2---:R-:W-:Y:S01]  /*ada0*/  HMMA.16816.F32.BF16 R120, R4.reuse, R52, RZ ;  /* 0x000000340478723c */ /* 0x044fe200000418ff */
[----:B------:R-:W2:Y:S04]  /*adb0*/  LDSM.16.M88.4 R20, [R192] ;  /* 0x00000000c014783b */ /* 0x000ea80000000200 */
[----:B------:R-:W2:Y:S01]  /*adc0*/  LDSM.16.M88.4 R12, [R186] ;  /* 0x00000000ba0c783b */ /* 0x000ea20000000200 */
[----:B----4-:R-:W-:Y:S03]  /*add0*/  HMMA.16816.F32.BF16 R112, R4, R48, RZ ;  /* 0x000000300470723c */ /* 0x010fe600000418ff */
[----:B------:R-:W0:Y:S03]  /*ade0*/  LDGDEPBAR ;  /* 0x00000000000079af */ /* 0x000e260000000000 */
[C---:B------:R-:W-:Y:S06]  /*adf0*/  HMMA.16816.F32.BF16 R232, R8.reuse, R28, R92 ;  /* 0x0000001c08e8723c */ /* 0x040fec000004185c */
[----:B------:R-:W-:Y:S06]  /*ae00*/  HMMA.16816.F32.BF16 R92, R8, R18, R124 ;  /* 0x00000012085c723c */ /* 0x000fec000004187c */
[C---:B------:R-:W-:Y:S06]  /*ae10*/  HMMA.16816.F32.BF16 R128, R4.reuse, R56, RZ ;  /* 0x000000380480723c */ /* 0x040fec00000418ff */
[C---:B-----5:R-:W-:Y:S06]  /*ae20*/  HMMA.16816.F32.BF16 R108, R4.reuse, R76, RZ ;  /* 0x0000004c046c723c */ /* 0x060fec00000418ff */
[C---:B------:R-:W-:Y:S06]  /*ae30*/  HMMA.16816.F32.BF16 R104, R4.reuse, R78, RZ ;  /* 0x0000004e0468723c */ /* 0x040fec00000418ff */
[----:B------:R-:W-:Y:S01]  /*ae40*/  IMAD.MOV.U32 R124, RZ, RZ, R95 ;  /* 0x000000ffff7c7224 */ /* 0x000fe200078e005f */
[----:B---3--:R-:W-:Y:S01]  /*ae50*/  HMMA.16816.F32.BF16 R100, R4, R72, RZ ;  /* 0x000000480464723c */ /* 0x008fe200000418ff */
[----:B------:R-:W-:-:S02]  /*ae60*/  IMAD.MOV.U32 R3, RZ, RZ, R94 ;  /* 0x000000ffff037224 */ /* 0x000fc400078e005e */
[----:B------:R-:W-:Y:S02]  /*ae70*/  IMAD.MOV.U32 R42, RZ, RZ, R92 ;  /* 0x000000ffff2a7224 */ /* 0x000fe400078e005c */
[----:B------:R-:W-:Y:S01]  /*ae80*/  IMAD.MOV.U32 R36, RZ, RZ, R93 ;  /* 0x000000ffff247224 */ /* 0x000fe200078e005d */
[----:B------:R-:W-:Y:S06]  /*ae90*/  HMMA.16816.F32.BF16 R96, R4, R74, RZ ;  /* 0x0000004a0460723c */ /* 0x000fec00000418ff */
[----:B------:R-:W-:Y:S06]  /*aea0*/  HMMA.16816.F32.BF16 R92, R8, R80, R120 ;  /* 0x00000050085c723c */ /* 0x000fec0000041878 */
[C---:B------:R-:W-:Y:S06]  /*aeb0*/  HMMA.16816.F32.BF16 R212, R4.reuse, R70, RZ ;  /* 0x0000004604d4723c */ /* 0x040fec00000418ff */
[C---:B------:R-:W-:Y:S06]  /*aec0*/  HMMA.16816.F32.BF16 R180, R4.reuse, R64, RZ ;  /* 0x0000004004b4723c */ /* 0x040fec00000418ff */
[C---:B------:R-:W-:Y:S06]  /*aed0*/  HMMA.16816.F32.BF16 R176, R4.reuse, R66, RZ ;  /* 0x0000004204b0723c */ /* 0x040fec00000418ff */
[----:B------:R-:W-:Y:S01]  /*aee0*/  IMAD.MOV.U32 R123, RZ, RZ, R92 ;  /* 0x000000ffff7b7224 */ /* 0x000fe200078e005c */
[----:B------:R-:W-:Y:S01]  /*aef0*/  HMMA.16816.F32.BF16 R172, R4, R60, RZ ;  /* 0x0000003c04ac723c */ /* 0x000fe200000418ff */
[----:B------:R-:W-:-:S02]  /*af00*/  IMAD.MOV.U32 R122, RZ, RZ, R94 ;  /* 0x000000ffff7a7224 */ /* 0x000fc400078e005e */
[----:B------:R-:W-:Y:S02]  /*af10*/  IMAD.MOV.U32 R121, RZ, RZ, R93 ;  /* 0x000000ffff797224 */ /* 0x000fe400078e005d */
[----:B------:R-:W-:Y:S01]  /*af20*/  IMAD.MOV.U32 R120, RZ, RZ, R95 ;  /* 0x000000ffff787224 */ /* 0x000fe200078e005f */
[----:B------:R-:W-:Y:S06]  /*af30*/  HMMA.16816.F32.BF16 R168, R4, R62, RZ ;  /* 0x0000003e04a8723c */ /* 0x000fec00000418ff */
[----:B------:R-:W-:Y:S06]  /*af40*/  HMMA.16816.F32.BF16 R92, R8, R84, R112 ;  /* 0x00000054085c723c */ /* 0x000fec0000041870 */
[C---:B------:R-:W-:Y:S06]  /*af50*/  HMMA.16816.F32.BF16 R116, R4.reuse, R54, RZ ;  /* 0x000000360474723c */ /* 0x040fec00000418ff */
[----:B------:R-:W-:Y:S01]  /*af60*/  HMMA.16816.F32.BF16 R88, R4, R50, RZ ;  /* 0x000000320458723c */ /* 0x000fe200000418ff */
[----:B------:R-:W3:Y:S01]  /*af70*/  LDSM.16.M88.4 R4, [R187] ;  /* 0x00000000bb04783b */ /* 0x000ee20000000200 */
[----:B------:R-:W-:-:S04]  /*af80*/  DEPBAR.LE SB0, 0x0 ;  /* 0x000080000000791a */ /* 0x000fc80000000000 */
[C---:B------:R-:W-:Y:S06]  /*af90*/  HMMA.16816.F32.BF16 R236, R8.reuse, R16, R128 ;  /* 0x0000001008ec723c */ /* 0x040fec0000041880 */
[----:B------:R-:W-:Y:S01]  /*afa0*/  IMAD.MOV.U32 R126, RZ, RZ, R93 ;  /* 0x000000ffff7e7224 */ /* 0x000fe200078e005d */
[----:B-1----:R-:W-:Y:S01]  /*afb0*/  HMMA.16816.F32.BF16 R216, R8, R44, R108 ;  /* 0x0000002c08d8723c */ /* 0x002fe2000004186c */
[----:B------:R-:W-:Y:S02]  /*afc0*/  IMAD.MOV.U32 R131, RZ, RZ, R95 ;  /* 0x000000ffff837224 */ /* 0x000fe400078e005f */
[----:B------:R-:W-:-:S02]  /*afd0*/  IMAD.MOV.U32 R130, RZ, RZ, R94 ;  /* 0x000000ffff827224 */ /* 0x000fc400078e005e */
[----:B------:R-:W-:Y:S01]  /*afe0*/  IMAD.MOV.U32 R125, RZ, RZ, R92 ;  /* 0x000000ffff7d7224 */ /* 0x000fe200078e005c */
[C---:B------:R-:W-:Y:S06]  /*aff0*/  HMMA.16816.F32.BF16 R220, R8.reuse, R46, R104 ;  /* 0x0000002e08dc723c */ /* 0x040fec0000041868 */
[C---:B------:R-:W-:Y:S05]  /*b000*/  HMMA.16816.F32.BF16 R224, R8.reuse, R32, R100 ;  /* 0x0000002008e0723c */ /* 0x040fea0000041864 */
[----:B------:R-:W-:Y:S01]  /*b010*/  IMAD.MOV.U32 R129, RZ, RZ, R238 ;  /* 0x000000ffff817224 */ /* 0x000fe200078e00ee */
[----:B------:R-:W-:Y:S01]  /*b020*/  HMMA.16816.F32.BF16 R228, R8, R34, R96 ;  /* 0x0000002208e4723c */ /* 0x000fe20000041860 */
[----:B------:R-:W-:-:S02]  /*b030*/  IMAD.MOV.U32 R43, RZ, RZ, R239 ;  /* 0x000000ffff2b7224 */ /* 0x000fc400078e00ef */
[----:B------:R-:W-:Y:S02]  /*b040*/  IMAD.MOV.U32 R128, RZ, RZ, R237 ;  /* 0x000000ffff807224 */ /* 0x000fe400078e00ed */
[----:B------:R-:W-:Y:S01]  /*b050*/  IMAD.MOV.U32 R37, RZ, RZ, R236 ;  /* 0x000000ffff257224 */ /* 0x000fe200078e00ec */
[C---:B------:R-:W-:Y:S06]  /*b060*/  HMMA.16816.F32.BF16 R212, R8.reuse, R30, R212 ;  /* 0x0000001e08d4723c */ /* 0x040fec00000418d4 */
[C---:B------:R-:W-:Y:S06]  /*b070*/  HMMA.16816.F32.BF16 R180, R8.reuse, R24, R180 ;  /* 0x0000001808b4723c */ /* 0x040fec00000418b4 */
[C---:B------:R-:W-:Y:S06]  /*b080*/  HMMA.16816.F32.BF16 R176, R8.reuse, R26, R176 ;  /* 0x0000001a08b0723c */ /* 0x040fec00000418b0 */
[C---:B--2---:R-:W-:Y:S06]  /*b090*/  HMMA.16816.F32.BF16 R240, R8.reuse, R20, R172 ;  /* 0x0000001408f0723c */ /* 0x044fec00000418ac */
[C---:B------:R-:W-:Y:S06]  /*b0a0*/  HMMA.16816.F32.BF16 R248, R8.reuse, R22, R168 ;  /* 0x0000001608f8723c */ /* 0x040fec00000418a8 */
[C---:B------:R-:W-:Y:S06]  /*b0b0*/  HMMA.16816.F32.BF16 R92, R8.reuse, R82, R116 ;  /* 0x00000052085c723c */ /* 0x040fec0000041874 */
[----:B------:R-:W-:Y:S06]  /*b0c0*/  HMMA.16816.F32.BF16 R8, R8, R86, R88 ;  /* 0x000000560808723c */ /* 0x000fec0000041858 */
[C---:B------:R-:W-:Y:S06]  /*b0d0*/  HMMA.16816.F32.BF16 R108, R12.reuse, R76, RZ ;  /* 0x0000004c0c6c723c */ /* 0x040fec00000418ff */
[C---:B------:R-:W-:Y:S06]  /*b0e0*/  HMMA.16816.F32.BF16 R112, R12.reuse, R78, RZ ;  /* 0x0000004e0c70723c */ /* 0x040fec00000418ff */
[----:B------:R-:W-:Y:S01]  /*b0f0*/  IMAD.MOV.U32 R2, RZ, RZ, R92 ;  /* 0x000000ffff027224 */ /* 0x000fe200078e005c */
[----:B------:R-:W-:Y:S01]  /*b100*/  HMMA.16816.F32.BF16 R104, R12, R72, RZ ;  /* 0x000000480c68723c */ /* 0x000fe200000418ff */
[----:B------:R-:W-:-:S02]  /*b110*/  IMAD.MOV.U32 R117, RZ, RZ, R93 ;  /* 0x000000ffff757224 */ /* 0x000fc400078e005d */
[----:B------:R-:W-:Y:S02]  /*b120*/  IMAD.MOV.U32 R169, RZ, RZ, R94 ;  /* 0x000000ffffa97224 */ /* 0x000fe400078e005e */
[----:B------:R-:W-:Y:S01]  /*b130*/  IMAD.MOV.U32 R118, RZ, RZ, R8 ;  /* 0x000000ffff767224 */ /* 0x000fe200078e0008 */
[C---:B------:R-:W-:Y:S01]  /*b140*/  HMMA.16816.F32.BF16 R100, R12.reuse, R74, RZ ;  /* 0x0000004a0c64723c */ /* 0x040fe200000418ff */
[----:B------:R-:W-:Y:S02]  /*b150*/  IMAD.MOV.U32 R252, RZ, RZ, R10 ;  /* 0x000000fffffc7224 */ /* 0x000fe400078e000a */
[----:B------:R-:W-:Y:S02]  /*b160*/  IMAD.MOV.U32 R239, RZ, RZ, R9 ;  /* 0x000000ffffef7224 */ /* 0x000fe400078e0009 */
[----:B------:R-:W-:Y:S01]  /*b170*/  IMAD.MOV.U32 R238, RZ, RZ, R11 ;  /* 0x000000ffffee7224 */ /* 0x000fe200078e000b */
[----:B------:R-:W-:Y:S01]  /*b180*/  HMMA.16816.F32.BF16 R96, R12, R68, RZ ;  /* 0x000000440c60723c */ /* 0x000fe200000418ff */
[----:B------:R-:W-:-:S05]  /*b190*/  IMAD.MOV.U32 R168, RZ, RZ, R95 ;  /* 0x000000ffffa87224 */ /* 0x000fca00078e005f */
        /* <DEDUP_REMOVED lines=9> */
[----:B---3--:R-:W-:Y:S06]  /*b230*/  HMMA.16816.F32.BF16 R8, R4, R84, R8 ;  /* 0x000000540408723c */ /* 0x008fec0000041808 */
[C---:B------:R-:W-:Y:S06]  /*b240*/  HMMA.16816.F32.BF16 R52, R12.reuse, R54, RZ ;  /* 0x000000360c34723c */ /* 0x040fec00000418ff */
[----:B------:R-:W-:Y:S06]  /*b250*/  HMMA.16816.F32.BF16 R12, R12, R50, RZ ;  /* 0x000000320c0c723c */ /* 0x000fec00000418ff */
[C---:B------:R-:W-:Y:S06]  /*b260*/  HMMA.16816.F32.BF16 R104, R4.reuse, R32, R104 ;  /* 0x000000200468723c */ /* 0x040fec0000041868 */
[----:B------:R-:W-:Y:S01]  /*b270*/  HMMA.16816.F32.BF16 R100, R4, R34, R100 ;  /* 0x000000220464723c */ /* 0x000fe20000041864 */
[----:B------:R-:W-:-:S02]  /*b280*/  IMAD.MOV.U32 R33, RZ, RZ, R9 ;  /* 0x000000ffff217224 */ /* 0x000fc400078e0009 */
[----:B------:R-:W-:-:S03]  /*b290*/  IMAD.MOV.U32 R32, RZ, RZ, R10 ;  /* 0x000000ffff207224 */ /* 0x000fc600078e000a */
[----:B------:R-:W-:Y:S01]  /*b2a0*/  HMMA.16816.F32.BF16 R92, R4, R30, R92 ;  /* 0x0000001e045c723c */ /* 0x000fe2000004185c */
[----:B------:R-:W-:-:S05]  /*b2b0*/  IMAD.MOV.U32 R34, RZ, RZ, R8 ;  /* 0x000000ffff227224 */ /* 0x000fca00078e0008 */
[----:B------:R-:W-:Y:S01]  /*b2c0*/  HMMA.16816.F32.BF16 R88, R4, R24, R88 ;  /* 0x000000180458723c */ /* 0x000fe20000041858 */
[----:B------:R-:W-:-:S05]  /*b2d0*/  IMAD.MOV.U32 R31, RZ, RZ, R11 ;  /* 0x000000ffff1f7224 */ /* 0x000fca00078e000b */
[C---:B------:R-:W-:Y:S06]  /*b2e0*/  HMMA.16816.F32.BF16 R76, R4.reuse, R26, R76 ;  /* 0x0000001a044c723c */ /* 0x040fec000004184c */
[C---:B------:R-:W-:Y:S06]  /*b2f0*/  HMMA.16816.F32.BF16 R24, R4.reuse, R20, R72 ;  /* 0x000000140418723c */ /* 0x040fec0000041848 */
[C---:B------:R-:W-:Y:S06]  /*b300*/  HMMA.16816.F32.BF16 R172, R4.reuse, R16, R64 ;  /* 0x0000001004ac723c */ /* 0x040fec0000041840 */
[C---:B------:R-:W-:Y:S06]  /*b310*/  HMMA.16816.F32.BF16 R48, R4.reuse, R44, R108 ;  /* 0x0000002c0430723c */ /* 0x040fec000004186c */
[----:B------:R-:W-:Y:S01]  /*b320*/  HMMA.16816.F32.BF16 R112, R4, R46, R112 ;  /* 0x0000002e0470723c */ /* 0x000fe20000041870 */
[----:B------:R-:W-:-:S02]  /*b330*/  IMAD.MOV.U32 R111, RZ, RZ, R3 ;  /* 0x000000ffff6f7224 */ /* 0x000fc400078e0003 */
[----:B------:R-:W-:Y:S02]  /*b340*/  IMAD.IADD R3, R203, 0x1, -R0 ;  /* 0x00000001cb037824 */ /* 0x000fe400078e0a00 */
[----:B------:R-:W-:Y:S01]  /*b350*/  IMAD.MOV.U32 R109, RZ, RZ, R2 ;  /* 0x000000ffff6d7224 */ /* 0x000fe200078e0002 */
[----:B------:R-:W-:Y:S01]  /*b360*/  HMMA.16816.F32.BF16 R96, R4, R28, R96 ;  /* 0x0000001c0460723c */ /* 0x000fe20000041860 */
[----:B------:R-:W-:Y:S02]  /*b370*/  VIADD R2, R0, 0x1 ;  /* 0x0000000100027836 */ /* 0x000fe40000000000 */
[----:B------:R-:W-:-:S03]  /*b380*/  IMAD.MOV.U32 R44, RZ, RZ, R128 ;  /* 0x000000ffff2c7224 */ /* 0x000fc600078e0080 */
[C---:B------:R-:W-:Y:S01]  /*b390*/  HMMA.16816.F32.BF16 R20, R4.reuse, R22, R68 ;  /* 0x000000160414723c */ /* 0x040fe20000041844 */
[C---:B------:R-:W-:Y:S01]  /*b3a0*/  ISETP.GE.AND P6, PT, R2.reuse, R208, PT ;  /* 0x000000d00200720c */ /* 0x040fe20003fc6270 */
[----:B------:R-:W-:Y:S01]  /*b3b0*/  IMAD.MOV.U32 R29, RZ, RZ, R124 ;  /* 0x000000ffff1d7224 */ /* 0x000fe200078e007c */
[----:B------:R-:W-:Y:S01]  /*b3c0*/  BAR.SYNC.DEFER_BLOCKING 0x0 ;  /* 0x0000000000007b1d */ /* 0x000fe20000010000 */
[C---:B------:R-:W-:Y:S02]  /*b3d0*/  ISETP.GE.AND P5, PT, R2.reuse, R207, PT ;  /* 0x000000cf0200720c */ /* 0x040fe40003fa6270 */
[C---:B------:R-:W-:Y:S01]  /*b3e0*/  HMMA.16816.F32.BF16 R16, R4.reuse, R18, R60 ;  /* 0x000000120410723c */ /* 0x040fe2000004183c */
[C---:B------:R-:W-:Y:S02]  /*b3f0*/  ISETP.GE.AND P4, PT, R2.reuse, R206, PT ;  /* 0x000000ce0200720c */ /* 0x040fe40003f86270 */
[C---:B------:R-:W-:Y:S02]  /*b400*/  ISETP.GE.AND P2, PT, R2.reuse, R205, PT ;  /* 0x000000cd0200720c */ /* 0x040fe40003f46270 */
[C---:B------:R-:W-:Y:S01]  /*b410*/  ISETP.LT.OR P6, PT, R2.reuse, R199, P6 ;  /* 0x000000c70200720c */ /* 0x040fe200037c1670 */
[----:B------:R-:W-:Y:S01]  /*b420*/  HMMA.16816.F32.BF16 R244, R4, R80, R56 ;  /* 0x0000005004f4723c */ /* 0x000fe20000041838 */
[----:B------:R-:W-:-:S02]  /*b430*/  ISETP.LT.OR P5, PT, R2, R198, P5 ;  /* 0x000000c60200720c */ /* 0x000fc40002fa1670 */
[C---:B------:R-:W-:Y:S02]  /*b440*/  ISETP.LT.OR P4, PT, R2.reuse, R200, P4 ;  /* 0x000000c80200720c */ /* 0x040fe40002781670 */
[----:B------:R-:W-:Y:S01]  /*b450*/  ISETP.LT.OR P2, PT, R2, R197, P2 ;  /* 0x000000c50200720c */ /* 0x000fe20001741670 */
[----:B------:R-:W-:Y:S01]  /*b460*/  HMMA.16816.F32.BF16 R8, R4, R82, R52 ;  /* 0x000000520408723c */ /* 0x000fe20000041834 */
[----:B------:R-:W-:-:S05]  /*b470*/  IMAD.MOV.U32 R80, RZ, RZ, R120 ;  /* 0x000000ffff507224 */ /* 0x000fca00078e0078 */
[----:B------:R-:W-:Y:S01]  /*b480*/  HMMA.16816.F32.BF16 R4, R4, R86, R12 ;  /* 0x000000560404723c */ /* 0x000fe2000004180c */
[----:B------:R-:W-:Y:S02]  /*b490*/  IMAD.MOV.U32 R83, RZ, RZ, R125 ;  /* 0x000000ffff537224 */ /* 0x000fe400078e007d */
[----:B------:R-:W-:-:S04]  /*b4a0*/  IMAD.MOV.U32 R82, RZ, RZ, R118 ;  /* 0x000000ffff527224 */ /* 0x000fc800078e0076 */
[----:B------:R-:W-:-:S11]  /*b4b0*/  IMAD.MOV.U32 R87, RZ, RZ, R37 ;  /* 0x000000ffff577224 */ /* 0x000fd600078e0025 */
[----:B------:R-:W-:Y:S02]  /*b4c0*/  IMAD.MOV.U32 R30, RZ, RZ, R8 ;  /* 0x000000ffff1e7224 */ /* 0x000fe400078e0008 */
[----:B------:R-:W-:Y:S02]  /*b4d0*/  IMAD.MOV.U32 R84, RZ, RZ, R10 ;  /* 0x000000ffff547224 */ /* 0x000fe400078e000a */
[----:B------:R-:W-:Y:S02]  /*b4e0*/  IMAD.MOV.U32 R28, RZ, RZ, R11 ;  /* 0x000000ffff1c7224 */ /* 0x000fe400078e000b */
[----:B------:R-:W-:Y:S02]  /*b4f0*/  IMAD.MOV.U32 R35, RZ, RZ, R4 ;  /* 0x000000ffff237224 */ /* 0x000fe400078e0004 */
[----:B------:R-:W-:Y:S02]  /*b500*/  IMAD.IADD R4, R201, 0x1, -R0 ;  /* 0x00000001c9047824 */ /* 0x000fe400078e0a00 */
[----:B------:R-:W-:-:S02]  /*b510*/  IMAD.MOV.U32 R81, RZ, RZ, R5 ;  /* 0x000000ffff517224 */ /* 0x000fc400078e0005 */
[----:B------:R-:W-:Y:S02]  /*b520*/  IMAD.IADD R5, R202, 0x1, -R0 ;  /* 0x00000001ca057824 */ /* 0x000fe400078e0a00 */
[----:B------:R-:W-:Y:S01]  /*b530*/  IMAD.MOV.U32 R75, RZ, RZ, R7 ;  /* 0x000000ffff4b7224 */ /* 0x000fe200078e0007 */
[----:B------:R-:W-:Y:S01]  /*b540*/  IABS R7, R4 ;  /* 0x0000000400077213 */ /* 0x000fe20000000000 */
[----:B------:R-:W-:Y:S01]  /*b550*/  IMAD.MOV.U32 R86, RZ, RZ, R6 ;  /* 0x000000ffff567224 */ /* 0x000fe200078e0006 */
[----:B------:R-:W-:Y:S01]  /*b560*/  IABS R4, R3 ;  /* 0x0000000300047213 */ /* 0x000fe20000000000 */
[----:B------:R-:W-:Y:S01]  /*b570*/  IMAD.IADD R6, R204, 0x1, -R0 ;  /* 0x00000001cc067824 */ /* 0x000fe200078e0a00 */
[----:B------:R-:W-:Y:S01]  /*b580*/  IABS R3, R5 ;  /* 0x0000000500037213 */ /* 0x000fe20000000000 */
[----:B------:R-:W-:Y:S02]  /*b590*/  IMAD.IADD R5, R201, 0x1, -R2 ;  /* 0x00000001c9057824 */ /* 0x000fe400078e0a02 */
        /* <DEDUP_REMOVED lines=10> */
[----:B------:R-:W-:Y:S01]  /*b640*/  FFMA.FTZ R8, R8, -UR31, R48 ;  /* 0x8000001f08087c23 */ /* 0x000fe20008010030 */
        /* <DEDUP_REMOVED lines=8> */
[----:B------:R-:W-:Y:S01]  /*b6d0*/  VIADD R3, R0, 0x8 ;  /* 0x0000000800037836 */ /* 0x000fe20000000000 */
[----:B------:R-:W-:Y:S01]  /*b6e0*/  FSEL R110, R8, -INF , !P0 ;  /* 0xff800000086e7808 */ /* 0x000fe20004000000 */
[----:B------:R-:W-:Y:S01]  /*b6f0*/  IMAD.IADD R2, R204, 0x1, -R2 ;  /* 0x00000001cc027824 */ /* 0x000fe200078e0a02 */
[----:B------:R-:W-:Y:S02]  /*b700*/  IABS R5, R4 ;  /* 0x0000000400057213 */ /* 0x000fe40000000000 */
[----:B------:R-:W-:Y:S02]  /*b710*/  IABS R4, R6 ;  /* 0x0000000600047213 */ /* 0x000fe40000000000 */
[----:B------:R-:W-:-:S02]  /*b720*/  I2FP.F32.S32 R5, R5 ;  /* 0x0000000500057245 */ /* 0x000fc40000201400 */
[----:B------:R-:W-:Y:S02]  /*b730*/  I2FP.F32.S32 R4, R4 ;  /* 0x0000000400047245 */ /* 0x000fe40000201400 */
[----:B------:R-:W-:Y:S01]  /*b740*/  FSEL R127, R7, -INF , !P3 ;  /* 0xff800000077f7808 */ /* 0x000fe20005800000 */
[----:B------:R-:W-:Y:S01]  /*b750*/  FFMA.FTZ R5, R5, -UR31, R51 ;  /* 0x8000001f05057c23 */ /* 0x000fe20008010033 */
[----:B------:R-:W-:Y:S01]  /*b760*/  IABS R6, R2 ;  /* 0x0000000200067213 */ /* 0x000fe20000000000 */
[----:B------:R-:W-:Y:S01]  /*b770*/  FFMA.FTZ R15, R4, -UR31, R217 ;  /* 0x8000001f040f7c23 */ /* 0x000fe200080100d9 */
[--C-:B------:R-:W-:Y:S01]  /*b780*/  IMAD.IADD R4, R201, 0x1, -R3.reuse ;  /* 0x00000001c9047824 */ /* 0x100fe200078e0a03 */
[C---:B------:R-:W-:Y:S01]  /*b790*/  ISETP.GE.AND P0, PT, R0.reuse, R206, PT ;  /* 0x000000ce0000720c */ /* 0x040fe20003f06270 */
[----:B------:R-:W-:Y:S01]  /*b7a0*/  IMAD.IADD R7, R203, 0x1, -R3 ;  /* 0x00000001cb077824 */ /* 0x000fe200078e0a03 */
[C---:B------:R-:W-:Y:S02]  /*b7b0*/  ISETP.GE.AND P3, PT, R0.reuse, R205, PT ;  /* 0x000000cd0000720c */ /* 0x040fe40003f66270 */
[----:B------:R-:W-:Y:S01]  /*b7c0*/  IABS R2, R4 ;  /* 0x0000000400027213 */ /* 0x000fe20000000000 */
[----:B------:R-:W-:Y:S01]  /*b7d0*/  IMAD.MOV.U32 R4, RZ, RZ, R6 ;  /* 0x000000ffff047224 */ /* 0x000fe200078e0006 */
[----:B------:R-:W-:-:S02]  /*b7e0*/  ISETP.LT.OR P0, PT, R0, R200, P0 ;  /* 0x000000c80000720c */ /* 0x000fc40000701670 */
[----:B------:R-:W-:Y:S02]  /*b7f0*/  ISETP.LT.OR P3, PT, R0, R197, P3 ;  /* 0x000000c50000720c */ /* 0x000fe40001f61670 */
[----:B------:R-:W-:Y:S02]  /*b800*/  I2FP.F32.S32 R2, R2 ;  /* 0x0000000200027245 */ /* 0x000fe40000201400 */
[----:B------:R-:W-:Y:S02]  /*b810*/  FSEL R236, R12, -INF , !P0 ;  /* 0xff8000000cec7808 */ /* 0x000fe40004000000 */
[----:B------:R-:W-:Y:S01]  /*b820*/  FSEL R237, R11, -INF , !P3 ;  /* 0xff8000000bed7808 */ /* 0x000fe20005800000 */
[----:B------:R-:W-:Y:S01]  /*b830*/  FFMA.FTZ R8, R2, -UR31, R112 ;  /* 0x8000001f02087c23 */ /* 0x000fe20008010070 */
[----:B------:R-:W-:Y:S01]  /*b840*/  FSEL R116, R10, -INF , !P6 ;  /* 0xff8000000a747808 */ /* 0x000fe20007000000 */
[----:B------:R-:W-:Y:S01]  /*b850*/  VIADD R2, R0, 0x9 ;  /* 0x0000000900027836 */ /* 0x000fe20000000000 */
[----:B------:R-:W-:Y:S01]  /*b860*/  FSEL R134, R5, -INF , !P5 ;  /* 0xff80000005867808 */ /* 0x000fe20006800000 */
[----:B------:R-:W-:Y:S01]  /*b870*/  IMAD.IADD R5, R202, 0x1, -R3 ;  /* 0x00000001ca057824 */ /* 0x000fe200078e0a03 */
[----:B------:R-:W-:Y:S01]  /*b880*/  ISETP.GE.AND P0, PT, R3, R208, PT ;  /* 0x000000d00300720c */ /* 0x000fe20003f06270 */
[----:B------:R-:W-:Y:S01]  /*b890*/  IMAD.IADD R6, R203, 0x1, -R2 ;  /* 0x00000001cb067824 */ /* 0x000fe200078e0a02 */
[----:B------:R-:W-:-:S02]  /*b8a0*/  ISETP.GE.AND P3, PT, R3, R207, PT ;  /* 0x000000cf0300720c */ /* 0x000fc40003f66270 */
[C---:B------:R-:W-:Y:S02]  /*b8b0*/  ISETP.GE.AND P6, PT, R3.reuse, R206, PT ;  /* 0x000000ce0300720c */ /* 0x040fe40003fc6270 */
[C---:B------:R-:W-:Y:S02]  /*b8c0*/  ISETP.GE.AND P5, PT, R3.reuse, R205, PT ;  /* 0x000000cd0300720c */ /* 0x040fe40003fa6270 */
[C---:B------:R-:W-:Y:S02]  /*b8d0*/  ISETP.LT.OR P0, PT, R3.reuse, R199, P0 ;  /* 0x000000c70300720c */ /* 0x040fe40000701670 */
[C---:B------:R-:W-:Y:S02]  /*b8e0*/  ISETP.LT.OR P3, PT, R3.reuse, R198, P3 ;  /* 0x000000c60300720c */ /* 0x040fe40001f61670 */
[C---:B------:R-:W-:Y:S02]  /*b8f0*/  ISETP.LT.OR P6, PT, R3.reuse, R200, P6 ;  /* 0x000000c80300720c */ /* 0x040fe400037c1670 */
[----:B------:R-:W-:Y:S01]  /*b900*/  ISETP.LT.OR P5, PT, R3, R197, P5 ;  /* 0x000000c50300720c */ /* 0x000fe20002fa1670 */
[----:B------:R-:W-:Y:S01]  /*b910*/  IMAD.IADD R3, R204, 0x1, -R3 ;  /* 0x00000001cc037824 */ /* 0x000fe200078e0a03 */
[----:B------:R-:W-:-:S02]  /*b920*/  I2FP.F32.S32 R4, R4 ;  /* 0x0000000400047245 */ /* 0x000fc40000201400 */
[----:B------:R-:W-:Y:S02]  /*b930*/  IABS R10, R7 ;  /* 0x00000007000a7213 */ /* 0x000fe40000000000 */
[----:B------:R-:W-:Y:S01]  /*b940*/  IABS R7, R5 ;  /* 0x0000000500077213 */ /* 0x000fe20000000000 */
[----:B------:R-:W-:Y:S01]  /*b950*/  FFMA.FTZ R9, R4, -UR31, R219 ;  /* 0x8000001f04097c23 */ /* 0x000fe200080100db */
[----:B------:R-:W-:Y:S01]  /*b960*/  IABS R5, R3 ;  /* 0x0000000300057213 */ /* 0x000fe20000000000 */
[----:B------:R-:W-:Y:S01]  /*b970*/  IMAD.IADD R4, R201, 0x1, -R2 ;  /* 0x00000001c9047824 */ /* 0x000fe200078e0a02 */
[----:B------:R-:W-:Y:S01]  /*b980*/  IABS R3, R6 ;  /* 0x0000000600037213 */ /* 0x000fe20000000000 */
[----:B------:R-:W-:Y:S01]  /*b990*/  IMAD.MOV.U32 R6, RZ, RZ, R10 ;  /* 0x000000ffff067224 */ /* 0x000fe200078e000a */
[----:B------:R-:W-:Y:S02]  /*b9a0*/  I2FP.F32.S32 R10, R5 ;  /* 0x00000005000a7245 */ /* 0x000fe40000201400 */
[----:B------:R-:W-:-:S02]  /*b9b0*/  IABS R4, R4 ;  /* 0x0000000400047213 */ /* 0x000fc40000000000 */
[----:B------:R-:W-:Y:S01]  /*b9c0*/  I2FP.F32.S32 R6, R6 ;  /* 0x0000000600067245 */ /* 0x000fe20000201400 */
[----:B------:R-:W-:Y:S01]  /*b9d0*/  FFMA.FTZ R13, R10, -UR31, R222 ;  /* 0x8000001f0a0d7c23 */ /* 0x000fe200080100de */
[----:B------:R-:W-:Y:S02]  /*b9e0*/  I2FP.F32.S32 R7, R7 ;  /* 0x0000000700077245 */ /* 0x000fe40000201400 */
[----:B------:R-:W-:Y:S01]  /*b9f0*/  I2FP.F32.S32 R5, R4 ;  /* 0x0000000400057245 */ /* 0x000fe20000201400 */
[----:B------:R-:W-:Y:S01]  /*ba00*/  FFMA.FTZ R4, R6, -UR31, R114 ;  /* 0x8000001f06047c23 */ /* 0x000fe20008010072 */
        /* <DEDUP_REMOVED lines=8> */
[----:B------:R-:W-:Y:S01]  /*ba90*/  FSEL R124, R4, -INF , !P3 ;  /* 0xff800000047c7808 */ /* 0x000fe20005800000 */
[----:B------:R-:W-:Y:S01]  /*baa0*/  IMAD.IADD R5, R202, 0x1, -R2 ;  /* 0x00000001ca057824 */ /* 0x000fe200078e0a02 */
[C---:B------:R-:W-:Y:S01]  /*bab0*/  ISETP.GE.AND P4, PT, R2.reuse, R208, PT ;  /* 0x000000d00200720c */ /* 0x040fe20003f86270 */
[--C-:B------:R-:W-:Y:S01]  /*bac0*/  IMAD.IADD R4, R201, 0x1, -R3.reuse ;  /* 0x00000001c9047824 */ /* 0x100fe200078e0a03 */
[C---:B------:R-:W-:Y:S01]  /*bad0*/  ISETP.GE.AND P2, PT, R2.reuse, R207, PT ;  /* 0x000000cf0200720c */ /* 0x040fe20003f46270 */
[--C-:B------:R-:W-:Y:S01]  /*bae0*/  IMAD.IADD R6, R203, 0x1, -R3.reuse ;  /* 0x00000001cb067824 */ /* 0x100fe200078e0a03 */
[----:B------:R-:W-:Y:S01]  /*baf0*/  ISETP.GE.AND P0, PT, R2, R206, PT ;  /* 0x000000ce0200720c */ /* 0x000fe20003f06270 */
[----:B------:R-:W-:Y:S01]  /*bb00*/  IMAD.IADD R7, R202, 0x1, -R3 ;  /* 0x00000001ca077824 */ /* 0x000fe200078e0a03 */
[C---:B------:R-:W-:Y:S01]  /*bb10*/  ISETP.GE.AND P3, PT, R2.reuse, R205, PT ;  /* 0x000000cd0200720c */ /* 0x040fe20003f66270 */
[----:B------:R-:W-:Y:S01]  /*bb20*/  IMAD.MOV.U32 R115, RZ, RZ, R117 ;  /* 0x000000ffff737224 */ /* 0x000fe200078e0075 */
[----:B------:R-:W-:-:S02]  /*bb30*/  ISETP.LT.OR P4, PT, R2, R199, P4 ;  /* 0x000000c70200720c */ /* 0x000fc40002781670 */
[C---:B------:R-:W-:Y:S02]  /*bb40*/  ISETP.LT.OR P2, PT, R2.reuse, R198, P2 ;  /* 0x000000c60200720c */ /* 0x040fe40001741670 */
[C---:B------:R-:W-:Y:S02]  /*bb50*/  ISETP.LT.OR P0, PT, R2.reuse, R200, P0 ;  /* 0x000000c80200720c */ /* 0x040fe40000701670 */
[----:B------:R-:W-:Y:S01]  /*bb60*/  ISETP.LT.OR P3, PT, R2, R197, P3 ;  /* 0x000000c50200720c */ /* 0x000fe20001f61670 */
        /* <DEDUP_REMOVED lines=12> */
[----:B------:R-:W-:Y:S02]  /*bc30*/  I2FP.F32.S32 R7, R7 ;  /* 0x0000000700077245 */ /* 0x000fe40000201400 */
[----:B------:R-:W-:Y:S01]  /*bc40*/  I2FP.F32.S32 R5, R6 ;  /* 0x0000000600057245 */ /* 0x000fe20000201400 */
[----:B------:R-:W-:Y:S01]  /*bc50*/  IMAD.IADD R6, R204, 0x1, -R3 ;  /* 0x00000001cc067824 */ /* 0x000fe200078e0a03 */
[----:B------:R-:W-:Y:S01]  /*bc60*/  I2FP.F32.S32 R4, R4 ;  /* 0x0000000400047245 */ /* 0x000fe20000201400 */
[----:B------:R-:W-:Y:S01]  /*bc70*/  FFMA.FTZ R8, R7, -UR31, R221 ;  /* 0x8000001f07087c23 */ /* 0x000fe200080100dd */
[----:B------:R-:W-:Y:S01]  /*bc80*/  I2FP.F32.S32 R2, R2 ;  /* 0x0000000200027245 */ /* 0x000fe20000201400 */
[----:B------:R-:W-:Y:S01]  /*bc90*/  FFMA.FTZ R7, R9, -UR31, R223 ;  /* 0x8000001f09077c23 */ /* 0x000fe200080100df */
[----:B------:R-:W-:Y:S01]  /*bca0*/  FSEL R219, R13, -INF , !P5 ;  /* 0xff8000000ddb7808 */ /* 0x000fe20006800000 */
[----:B------:R-:W-:Y:S01]  /*bcb0*/  FFMA.FTZ R5, R5, -UR31, R104 ;  /* 0x8000001f05057c23 */ /* 0x000fe20008010068 */
[C---:B------:R-:W-:Y:S01]  /*bcc0*/  ISETP.GE.AND P6, PT, R3.reuse, R208, PT ;  /* 0x000000d00300720c */ /* 0x040fe20003fc6270 */
[----:B------:R-:W-:Y:S01]  /*bcd0*/  FFMA.FTZ R4, R4, -UR31, R106 ;  /* 0x8000001f04047c23 */ /* 0x000fe2000801006a */
[C---:B------:R-:W-:Y:S01]  /*bce0*/  ISETP.GE.AND P5, PT, R3.reuse, R207, PT ;  /* 0x000000cf0300720c */ /* 0x040fe20003fa6270 */
[----:B------:R-:W-:Y:S01]  /*bcf0*/  FFMA.FTZ R10, R2, -UR31, R224 ;  /* 0x8000001f020a7c23 */ /* 0x000fe200080100e0 */
[----:B------:R-:W-:Y:S01]  /*bd00*/  VIADD R2, R0, 0x11 ;  /* 0x0000001100027836 */ /* 0x000fe20000000000 */
[C---:B------:R-:W-:Y:S01]  /*bd10*/  ISETP.LT.OR P6, PT, R3.reuse, R199, P6 ;  /* 0x000000c70300720c */ /* 0x040fe200037c1670 */
[----:B------:R-:W-:Y:S01]  /*bd20*/  IMAD.MOV.U32 R224, RZ, RZ, R126 ;  /* 0x000000ffffe07224 */ /* 0x000fe200078e007e */
[----:B------:R-:W-:Y:S01]  /*bd30*/  ISETP.LT.OR P5, PT, R3, R198, P5 ;  /* 0x000000c60300720c */ /* 0x000fe20002fa1670 */
[----:B------:R-:W-:Y:S01]  /*bd40*/  IMAD.MOV.U32 R223, RZ, RZ, R131 ;  /* 0x000000ffffdf7224 */ /* 0x000fe200078e0083 */
[----:B------:R-:W-:Y:S01]  /*bd50*/  FSEL R104, R12, -INF , !P4 ;  /* 0xff8000000c687808 */ /* 0x000fe20006000000 */
[----:B------:R-:W-:Y:S01]  /*bd60*/  IMAD.MOV.U32 R221, RZ, RZ, R35 ;  /* 0x000000ffffdd7224 */ /* 0x000fe200078e0023 */
[----:B------:R-:W-:-:S02]  /*bd70*/  FSEL R119, R11, -INF , !P2 ;  /* 0xff8000000b777808 */ /* 0x000fc40005000000 */
[C---:B------:R-:W-:Y:S02]  /*bd80*/  ISETP.GE.AND P4, PT, R3.reuse, R206, PT ;  /* 0x000000ce0300720c */ /* 0x040fe40003f86270 */
[----:B------:R-:W-:Y:S02]  /*bd90*/  ISETP.GE.AND P2, PT, R3, R205, PT ;  /* 0x000000cd0300720c */ /* 0x000fe40003f46270 */
[----:B------:R-:W-:Y:S02]  /*bda0*/  FSEL R211, R8, -INF , !P0 ;  /* 0xff80000008d37808 */ /* 0x000fe40004000000 */
[----:B------:R-:W-:Y:S02]  /*bdb0*/  FSEL R218, R7, -INF , !P3 ;  /* 0xff80000007da7808 */ /* 0x000fe40005800000 */
[----:B------:R-:W-:Y:S01]  /*bdc0*/  FSEL R74, R5, -INF , !P6 ;  /* 0xff800000054a7808 */ /* 0x000fe20007000000 */
[--C-:B------:R-:W-:Y:S01]  /*bdd0*/  IMAD.IADD R5, R201, 0x1, -R2.reuse ;  /* 0x00000001c9057824 */ /* 0x100fe200078e0a02 */
[----:B------:R-:W-:Y:S01]  /*bde0*/  FSEL R117, R4, -INF , !P5 ;  /* 0xff80000004757808 */ /* 0x000fe20006800000 */
[----:B------:R-:W-:Y:S01]  /*bdf0*/  IMAD.IADD R4, R203, 0x1, -R2 ;  /* 0x00000001cb047824 */ /* 0x000fe200078e0a02 */
[----:B------:R-:W-:-:S02]  /*be00*/  ISETP.GE.AND P0, PT, R2, R208, PT ;  /* 0x000000d00200720c */ /* 0x000fc40003f06270 */
[C---:B------:R-:W-:Y:S02]  /*be10*/  ISETP.GE.AND P3, PT, R2.reuse, R207, PT ;  /* 0x000000cf0200720c */ /* 0x040fe40003f66270 */
[C---:B------:R-:W-:Y:S02]  /*be20*/  ISETP.GE.AND P6, PT, R2.reuse, R206, PT ;  /* 0x000000ce0200720c */ /* 0x040fe40003fc6270 */
[----:B------:R-:W-:Y:S02]  /*be30*/  ISETP.GE.AND P5, PT, R2, R205, PT ;  /* 0x000000cd0200720c */ /* 0x000fe40003fa6270 */
[C---:B------:R-:W-:Y:S02]  /*be40*/  ISETP.LT.OR P4, PT, R3.reuse, R200, P4 ;  /* 0x000000c80300720c */ /* 0x040fe40002781670 */
[----:B------:R-:W-:Y:S01]  /*be50*/  ISETP.LT.OR P2, PT, R3, R197, P2 ;  /* 0x000000c50300720c */ /* 0x000fe20001741670 */
[----:B------:R-:W-:Y:S01]  /*be60*/  IMAD.IADD R3, R202, 0x1, -R2 ;  /* 0x00000001ca037824 */ /* 0x000fe200078e0a02 */
        /* <DEDUP_REMOVED lines=19> */
[----:B------:R-:W-:Y:S01]  /*bfa0*/  IMAD.MOV.U32 R225, RZ, RZ, R33 ;  /* 0x000000ffffe17224 */ /* 0x000fe200078e0021 */
[----:B------:R-:W-:Y:S01]  /*bfb0*/  I2FP.F32.S32 R8, R6 ;  /* 0x0000000600087245 */ /* 0x000fe20000201400 */
[----:B------:R-:W-:Y:S01]  /*bfc0*/  FFMA.FTZ R4, R2, -UR31, R226 ;  /* 0x8000001f02047c23 */ /* 0x000fe200080100e2 */
[----:B------:R-:W-:Y:S01]  /*bfd0*/  FFMA.FTZ R6, R3, -UR31, R105 ;  /* 0x8000001f03067c23 */ /* 0x000fe20008010069 */
[----:B------:R-:W-:Y:S01]  /*bfe0*/  FFMA.FTZ R5, R5, -UR31, R107 ;  /* 0x8000001f05057c23 */ /* 0x000fe2000801006b */
[----:B------:R-:W-:Y:S01]  /*bff0*/  VIADD R2, R0, 0x18 ;  /* 0x0000001800027836 */ /* 0x000fe20000000000 */
[----:B------:R-:W-:Y:S01]  /*c000*/  FSEL R170, R10, -INF , !P4 ;  /* 0xff8000000aaa7808 */ /* 0x000fe20006000000 */
[----:B------:R-:W-:Y:S01]  /*c010*/  VIADD R3, R0, 0x19 ;  /* 0x0000001900037836 */ /* 0x000fe20000000000 */
[----:B------:R-:W-:Y:S01]  /*c020*/  FSEL R210, R4, -INF , !P2 ;  /* 0xff80000004d27808 */ /* 0x000fe20005000000 */
[--C-:B------:R-:W-:Y:S01]  /*c030*/  IMAD.IADD R7, R201, 0x1, -R2.reuse ;  /* 0x00000001c9077824 */ /* 0x100fe200078e0a02 */
[----:B------:R-:W-:Y:S01]  /*c040*/  FSEL R73, R6, -INF , !P0 ;  /* 0xff80000006497808 */ /* 0x000fe20004000000 */
[--C-:B------:R-:W-:Y:S01]  /*c050*/  IMAD.IADD R6, R203, 0x1, -R2.reuse ;  /* 0x00000001cb067824 */ /* 0x100fe200078e0a02 */
[----:B------:R-:W-:Y:S01]  /*c060*/  FSEL R106, R5, -INF , !P3 ;  /* 0xff800000056a7808 */ /* 0x000fe20005800000 */
[----:B------:R-:W-:Y:S01]  /*c070*/  IMAD.IADD R5, R202, 0x1, -R2 ;  /* 0x00000001ca057824 */ /* 0x000fe200078e0a02 */
[C---:B------:R-:W-:Y:S01]  /*c080*/  ISETP.GE.AND P4, PT, R2.reuse, R208, PT ;  /* 0x000000d00200720c */ /* 0x040fe20003f86270 */
[----:B------:R-:W-:Y:S01]  /*c090*/  IMAD.IADD R4, R201, 0x1, -R3 ;  /* 0x00000001c9047824 */ /* 0x000fe200078e0a03 */
[----:B------:R-:W-:Y:S01]  /*c0a0*/  ISETP.GE.AND P2, PT, R2, R207, PT ;  /* 0x000000cf0200720c */ /* 0x000fe20003f46270 */
[----:B------:R-:W-:Y:S01]  /*c0b0*/  FFMA.FTZ R8, R8, -UR31, R227 ;  /* 0x8000001f08087c23 */ /* 0x000fe200080100e3 */
[C---:B------:R-:W-:Y:S01]  /*c0c0*/  ISETP.GE.AND P0, PT, R2.reuse, R206, PT ;  /* 0x000000ce0200720c */ /* 0x040fe20003f06270 */
[----:B------:R-:W-:Y:S01]  /*c0d0*/  IMAD.MOV.U32 R105, RZ, RZ, R121 ;  /* 0x000000ffff697224 */ /* 0x000fe200078e0079 */
[C---:B------:R-:W-:Y:S01]  /*c0e0*/  ISETP.GE.AND P3, PT, R2.reuse, R205, PT ;  /* 0x000000cd0200720c */ /* 0x040fe20003f66270 */
[----:B------:R-:W-:Y:S01]  /*c0f0*/  IMAD.MOV.U32 R227, RZ, RZ, R130 ;  /* 0x000000ffffe37224 */ /* 0x000fe200078e0082 */
[C---:B------:R-:W-:Y:S01]  /*c100*/  ISETP.LT.OR P4, PT, R2.reuse, R199, P4 ;  /* 0x000000c70200720c */ /* 0x040fe20002781670 */
[----:B------:R-:W-:Y:S01]  /*c110*/  IMAD.MOV.U32 R226, RZ, RZ, R31 ;  /* 0x000000ffffe27224 */ /* 0x000fe200078e001f */
[C---:B------:R-:W-:Y:S01]  /*c120*/  ISETP.LT.OR P2, PT, R2.reuse, R198, P2 ;  /* 0x000000c60200720c */ /* 0x040fe20001741670 */
[----:B------:R-:W-:Y:S01]  /*c130*/  IMAD.MOV.U32 R31, RZ, RZ, R129 ;  /* 0x000000ffff1f7224 */ /* 0x000fe200078e0081 */
[C---:B------:R-:W-:Y:S01]  /*c140*/  ISETP.LT.OR P0, PT, R2.reuse, R200, P0 ;  /* 0x000000c80200720c */ /* 0x040fe20000701670 */
[----:B------:R-:W-:Y:S01]  /*c150*/  IMAD.MOV.U32 R33, RZ, RZ, R122 ;  /* 0x000000ffff217224 */ /* 0x000fe200078e007a */
[----:B------:R-:W-:Y:S01]  /*c160*/  ISETP.LT.OR P3, PT, R2, R197, P3 ;  /* 0x000000c50200720c */ /* 0x000fe20001f61670 */
[----:B------:R-:W-:Y:S01]  /*c170*/  IMAD.IADD R2, R204, 0x1, -R2 ;  /* 0x00000001cc027824 */ /* 0x000fe200078e0a02 */
[----:B------:R-:W-:Y:S01]  /*c180*/  IABS R11, R7 ;  /* 0x00000007000b7213 */ /* 0x000fe20000000000 */
[----:B------:R-:W-:Y:S01]  /*c190*/  IMAD.MOV.U32 R107, RZ, RZ, R34 ;  /* 0x000000ffff6b7224 */ /* 0x000fe200078e0022 */
[----:B------:R-:W-:-:S02]  /*c1a0*/  IABS R10, R6 ;  /* 0x00000006000a7213 */ /* 0x000fc40000000000 */
[----:B------:R-:W-:Y:S02]  /*c1b0*/  IABS R7, R2 ;  /* 0x0000000200077213 */ /* 0x000fe40000000000 */
[----:B------:R-:W-:Y:S01]  /*c1c0*/  IABS R6, R5 ;  /* 0x0000000500067213 */ /* 0x000fe20000000000 */
[----:B------:R-:W-:Y:S01]  /*c1d0*/  IMAD.MOV.U32 R5, RZ, RZ, R11 ;  /* 0x000000ffff057224 */ /* 0x000fe200078e000b */
[----:B------:R-:W-:Y:S01]  /*c1e0*/  IABS R2, R4 ;  /* 0x0000000400027213 */ /* 0x000fe20000000000 */
[----:B------:R-:W-:Y:S01]  /*c1f0*/  IMAD.MOV.U32 R4, RZ, RZ, R10 ;  /* 0x000000ffff047224 */ /* 0x000fe200078e000a */
[----:B------:R-:W-:Y:S02]  /*c200*/  I2FP.F32.S32 R7, R7 ;  /* 0x0000000700077245 */ /* 0x000fe40000201400 */
        /* <DEDUP_REMOVED lines=12> */
[--C-:B------:R-:W-:Y:S01]  /*c2d0*/  IMAD.IADD R7, R203, 0x1, -R3.reuse ;  /* 0x00000001cb077824 */ /* 0x100fe200078e0a03 */
[----:B------:R-:W-:Y:S01]  /*c2e0*/  I2FP.F32.S32 R6, R6 ;  /* 0x0000000600067245 */ /* 0x000fe20000201400 */
[----:B------:R-:W-:Y:S01]  /*c2f0*/  IMAD.IADD R5, R202, 0x1, -R3 ;  /* 0x00000001ca057824 */ /* 0x000fe200078e0a03 */
[----:B------:R-:W-:Y:S01]  /*c300*/  ISETP.GE.AND P6, PT, R3, R208, PT ;  /* 0x000000d00300720c */ /* 0x000fe20003fc6270 */
[----:B------:R-:W-:Y:S01]  /*c310*/  IMAD.IADD R4, R201, 0x1, -R2 ;  /* 0x00000001c9047824 */ /* 0x000fe200078e0a02 */
[C---:B------:R-:W-:Y:S01]  /*c320*/  ISETP.GE.AND P5, PT, R3.reuse, R207, PT ;  /* 0x000000cf0300720c */ /* 0x040fe20003fa6270 */
[----:B------:R-:W-:Y:S01]  /*c330*/  FFMA.FTZ R12, R6, -UR31, R228 ;  /* 0x8000001f060c7c23 */ /* 0x000fe200080100e4 */
[----:B------:R-:W-:Y:S01]  /*c340*/  ISETP.GE.AND P4, PT, R3, R206, PT ;  /* 0x000000ce0300720c */ /* 0x000fe20003f86270 */
[----:B------:R-:W-:Y:S01]  /*c350*/  IMAD.IADD R6, R203, 0x1, -R2 ;  /* 0x00000001cb067824 */ /* 0x000fe200078e0a02 */
        /* <DEDUP_REMOVED lines=10> */
[----:B------:R-:W-:-:S02]  /*c400*/  IABS R8, R7 ;  /* 0x0000000700087213 */ /* 0x000fc40000000000 */
[----:B------:R-:W-:Y:S02]  /*c410*/  IABS R7, R5 ;  /* 0x0000000500077213 */ /* 0x000fe40000000000 */
[----:B------:R-:W-:Y:S02]  /*c420*/  IABS R5, R3 ;  /* 0x0000000300057213 */ /* 0x000fe40000000000 */
[----:B------:R-:W-:Y:S01]  /*c430*/  IABS R3, R6 ;  /* 0x0000000600037213 */ /* 0x000fe20000000000 */
[----:B------:R-:W-:Y:S01]  /*c440*/  IMAD.MOV.U32 R6, RZ, RZ, R8 ;  /* 0x000000ffff067224 */ /* 0x000fe200078e0008 */
[----:B------:R-:W-:Y:S02]  /*c450*/  IABS R4, R4 ;  /* 0x0000000400047213 */ /* 0x000fe40000000000 */
[----:B------:R-:W-:Y:S02]  /*c460*/  I2FP.F32.S32 R8, R5 ;  /* 0x0000000500087245 */ /* 0x000fe40000201400 */
[----:B------:R-:W-:-:S02]  /*c470*/  I2FP.F32.S32 R6, R6 ;  /* 0x0000000600067245 */ /* 0x000fc40000201400 */
        /* <DEDUP_REMOVED lines=15> */
[----:B------:R-:W-:Y:S01]  /*c570*/  IMAD.IADD R6, R203, 0x1, -R3 ;  /* 0x00000001cb067824 */ /* 0x000fe200078e0a03 */
[C---:B------:R-:W-:Y:S01]  /*c580*/  ISETP.GE.AND P6, PT, R2.reuse, R206, PT ;  /* 0x000000ce0200720c */ /* 0x040fe20003fc6270 */
[----:B------:R-:W-:Y:S01]  /*c590*/  IMAD.MOV.U32 R103, RZ, RZ, R43 ;  /* 0x000000ffff677224 */ /* 0x000fe200078e002b */
[C---:B------:R-:W-:Y:S01]  /*c5a0*/  ISETP.GE.AND P5, PT, R2.reuse, R205, PT ;  /* 0x000000cd0200720c */ /* 0x040fe20003fa6270 */
[----:B------:R-:W-:Y:S01]  /*c5b0*/  IMAD.MOV.U32 R231, RZ, RZ, R29 ;  /* 0x000000ffffe77224 */ /* 0x000fe200078e001d */
[----:B------:R-:W-:Y:S01]  /*c5c0*/  I2FP.F32.S32 R7, R7 ;  /* 0x0000000700077245 */ /* 0x000fe20000201400 */
[----:B------:R-:W-:Y:S01]  /*c5d0*/  IMAD.MOV.U32 R98, RZ, RZ, R36 ;  /* 0x000000ffff627224 */ /* 0x000fe200078e0024 */
[----:B------:R-:W-:-:S02]  /*c5e0*/  ISETP.LT.OR P0, PT, R2, R199, P0 ;  /* 0x000000c70200720c */ /* 0x000fc40000701670 */
[C---:B------:R-:W-:Y:S01]  /*c5f0*/  ISETP.LT.OR P3, PT, R2.reuse, R198, P3 ;  /* 0x000000c60200720c */ /* 0x040fe20001f61670 */
[----:B------:R-:W-:Y:S01]  /*c600*/  FFMA.FTZ R15, R7, -UR31, R229 ;  /* 0x8000001f070f7c23 */ /* 0x000fe200080100e5 */
[----:B------:R-:W-:Y:S01]  /*c610*/  ISETP.LT.OR P6, PT, R2, R200, P6 ;  /* 0x000000c80200720c */ /* 0x000fe200037c1670 */
[----:B------:R-:W-:Y:S01]  /*c620*/  IMAD.IADD R7, R202, 0x1, -R3 ;  /* 0x00000001ca077824 */ /* 0x000fe200078e0a03 */
[----:B------:R-:W-:Y:S01]  /*c630*/  ISETP.LT.OR P5, PT, R2, R197, P5 ;  /* 0x000000c50200720c */ /* 0x000fe20002fa1670 */
[----:B------:R-:W-:Y:S01]  /*c640*/  IMAD.IADD R2, R204, 0x1, -R2 ;  /* 0x00000001cc027824 */ /* 0x000fe200078e0a02 */
        /* <DEDUP_REMOVED lines=30> */
[----:B------:R-:W-:-:S02]  /*c830*/  FSEL R61, R13, -INF , !P0 ;  /* 0xff8000000d3d7808 */ /* 0x000fc40004000000 */
[----:B------:R-:W-:Y:S02]  /*c840*/  FSEL R72, R9, -INF , !P3 ;  /* 0xff80000009487808 */ /* 0x000fe40005800000 */
        /* <DEDUP_REMOVED lines=33> */
[----:B------:R-:W-:-:S02]  /*ca60*/  I2FP.F32.S32 R5, R5 ;  /* 0x0000000500057245 */ /* 0x000fc40000201400 */
        /* <DEDUP_REMOVED lines=17> */
[----:B------:R-:W-:-:S02]  /*cb80*/  ISETP.GE.AND P6, PT, R2, R206, PT ;  /* 0x000000ce0200720c */ /* 0x000fc40003fc6270 */
[C---:B------:R-:W-:Y:S02]  /*cb90*/  ISETP.GE.AND P5, PT, R2.reuse, R205, PT ;  /* 0x000000cd0200720c */ /* 0x040fe40003fa6270 */
[C---:B------:R-:W-:Y:S02]  /*cba0*/  ISETP.LT.OR P0, PT, R2.reuse, R199, P0 ;  /* 0x000000c70200720c */ /* 0x040fe40000701670 */
[C---:B------:R-:W-:Y:S02]  /*cbb0*/  ISETP.LT.OR P3, PT, R2.reuse, R198, P3 ;  /* 0x000000c60200720c */ /* 0x040fe40001f61670 */
[C---:B------:R-:W-:Y:S02]  /*cbc0*/  ISETP.LT.OR P6, PT, R2.reuse, R200, P6 ;  /* 0x000000c80200720c */ /* 0x040fe400037c1670 */
[----:B------:R-:W-:Y:S01]  /*cbd0*/  ISETP.LT.OR P5, PT, R2, R197, P5 ;  /* 0x000000c50200720c */ /* 0x000fe20002fa1670 */
[----:B------:R-:W-:Y:S01]  /*cbe0*/  IMAD.IADD R2, R204, 0x1, -R2 ;  /* 0x00000001cc027824 */ /* 0x000fe200078e0a02 */
[----:B------:R-:W-:-:S02]  /*cbf0*/  IABS R11, R7 ;  /* 0x00000007000b7213 */ /* 0x000fc40000000000 */
[----:B------:R-:W-:Y:S02]  /*cc00*/  IABS R10, R6 ;  /* 0x00000006000a7213 */ /* 0x000fe40000000000 */
[----:B------:R-:W-:Y:S02]  /*cc10*/  IABS R7, R2 ;  /* 0x0000000200077213 */ /* 0x000fe40000000000 */
[----:B------:R-:W-:Y:S01]  /*cc20*/  IABS R6, R5 ;  /* 0x0000000500067213 */ /* 0x000fe20000000000 */
[----:B------:R-:W-:Y:S01]  /*cc30*/  IMAD.MOV.U32 R5, RZ, RZ, R11 ;  /* 0x000000ffff057224 */ /* 0x000fe200078e000b */
[----:B------:R-:W-:Y:S01]  /*cc40*/  IABS R2, R4 ;  /* 0x0000000400027213 */ /* 0x000fe20000000000 */
[----:B------:R-:W-:Y:S01]  /*cc50*/  IMAD.MOV.U32 R4, RZ, RZ, R10 ;  /* 0x000000ffff047224 */ /* 0x000fe200078e000a */
        /* <DEDUP_REMOVED lines=17> */
[--C-:B------:R-:W-:Y:S01]  /*cd70*/  IMAD.IADD R4, R201, 0x1, -R2.reuse ;  /* 0x00000001c9047824 */ /* 0x100fe200078e0a02 */
[C---:B------:R-:W-:Y:S01]  /*cd80*/  ISETP.GE.AND P2, PT, R3.reuse, R207, PT ;  /* 0x000000cf0300720c */ /* 0x040fe20003f46270 */
[----:B------:R-:W-:Y:S01]  /*cd90*/  FFMA.FTZ R12, R6, -UR31, R213 ;  /* 0x8000001f060c7c23 */ /* 0x000fe200080100d5 */
[----:B------:R-:W-:Y:S01]  /*cda0*/  ISETP.GE.AND P0, PT, R3, R206, PT ;  /* 0x000000ce0300720c */ /* 0x000fe20003f06270 */
[----:B------:R-:W-:Y:S01]  /*cdb0*/  IMAD.IADD R6, R203, 0x1, -R2 ;  /* 0x00000001cb067824 */ /* 0x000fe200078e0a02 */
[----:B------:R-:W-:-:S02]  /*cdc0*/  ISETP.GE.AND P3, PT, R3, R205, PT ;  /* 0x000000cd0300720c */ /* 0x000fc40003f66270 */
[C---:B------:R-:W-:Y:S02]  /*cdd0*/  ISETP.LT.OR P4, PT, R3.reuse, R199, P4 ;  /* 0x000000c70300720c */ /* 0x040fe40002781670 */
[C---:B------:R-:W-:Y:S02]  /*cde0*/  ISETP.LT.OR P2, PT, R3.reuse, R198, P2 ;  /* 0x000000c60300720c */ /* 0x040fe40001741670 */
[C---:B------:R-:W-:Y:S02]  /*cdf0*/  ISETP.LT.OR P0, PT, R3.reuse, R200, P0 ;  /* 0x000000c80300720c */ /* 0x040fe40000701670 */
[----:B------:R-:W-:Y:S01]  /*ce00*/  ISETP.LT.OR P3, PT, R3, R197, P3 ;  /* 0x000000c50300720c */ /* 0x000fe20001f61670 */
[----:B------:R-:W-:Y:S01]  /*ce10*/  IMAD.IADD R3, R204, 0x1, -R3 ;  /* 0x00000001cc037824 */ /* 0x000fe200078e0a03 */
[----:B------:R-:W-:Y:S02]  /*ce20*/  IABS R8, R7 ;  /* 0x0000000700087213 */ /* 0x000fe40000000000 */
[----:B------:R-:W-:-:S02]  /*ce30*/  IABS R7, R5 ;  /* 0x0000000500077213 */ /* 0x000fc40000000000 */
[----:B------:R-:W-:Y:S02]  /*ce40*/  IABS R5, R3 ;  /* 0x0000000300057213 */ /* 0x000fe40000000000 */
[----:B------:R-:W-:Y:S01]  /*ce50*/  IABS R3, R6 ;  /* 0x0000000600037213 */ /* 0x000fe20000000000 */
[----:B------:R-:W-:Y:S01]  /*ce60*/  IMAD.MOV.U32 R6, RZ, RZ, R8 ;  /* 0x000000ffff067224 */ /* 0x000fe200078e0008 */
[----:B------:R-:W-:Y:S02]  /*ce70*/  IABS R4, R4 ;  /* 0x0000000400047213 */ /* 0x000fe40000000000 */
        /* <DEDUP_REMOVED lines=18> */
[----:B------:R-:W-:-:S02]  /*cfa0*/  ISETP.GE.AND P4, PT, R2, R206, PT ;  /* 0x000000ce0200720c */ /* 0x000fc40003f86270 */
[C---:B------:R-:W-:Y:S02]  /*cfb0*/  ISETP.GE.AND P2, PT, R2.reuse, R205, PT ;  /* 0x000000cd0200720c */ /* 0x040fe40003f46270 */
[----:B------:R-:W-:Y:S02]  /*cfc0*/  I2FP.F32.S32 R7, R7 ;  /* 0x0000000700077245 */ /* 0x000fe40000201400 */
[C---:B------:R-:W-:Y:S02]  /*cfd0*/  ISETP.LT.OR P6, PT, R2.reuse, R199, P6 ;  /* 0x000000c70200720c */ /* 0x040fe400037c1670 */
[C---:B------:R-:W-:Y:S01]  /*cfe0*/  ISETP.LT.OR P5, PT, R2.reuse, R198, P5 ;  /* 0x000000c60200720c */ /* 0x040fe20002fa1670 */
[----:B------:R-:W-:Y:S01]  /*cff0*/  FFMA.FTZ R15, R7, -UR31, R180 ;  /* 0x8000001f070f7c23 */ /* 0x000fe200080100b4 */
[----:B------:R-:W-:Y:S01]  /*d000*/  ISETP.LT.OR P4, PT, R2, R200, P4 ;  /* 0x000000c80200720c */ /* 0x000fe20002781670 */
[----:B------:R-:W-:Y:S01]  /*d010*/  IMAD.IADD R7, R202, 0x1, -R3 ;  /* 0x00000001ca077824 */ /* 0x000fe200078e0a03 */
        /* <DEDUP_REMOVED lines=13> */
[----:B------:R-:W-:-:S02]  /*d0f0*/  I2FP.F32.S32 R7, R7 ;  /* 0x0000000700077245 */ /* 0x000fc40000201400 */
        /* <DEDUP_REMOVED lines=13> */
[----:B------:R-:W-:-:S02]  /*d1d0*/  ISETP.LT.OR P0, PT, R3, R199, P0 ;  /* 0x000000c70300720c */ /* 0x000fc40000701670 */
[----:B------:R-:W-:Y:S02]  /*d1e0*/  ISETP.LT.OR P3, PT, R3, R198, P3 ;  /* 0x000000c60300720c */ /* 0x000fe40001f61670 */
[----:B------:R-:W-:Y:S02]  /*d1f0*/  FSEL R50, R13, -INF , !P6 ;  /* 0xff8000000d327808 */ /* 0x000fe40007000000 */
[----:B------:R-:W-:Y:S02]  /*d200*/  FSEL R56, R9, -INF , !P5 ;  /* 0xff80000009387808 */ /* 0x000fe40006800000 */
[C---:B------:R-:W-:Y:S02]  /*d210*/  ISETP.GE.AND P6, PT, R3.reuse, R206, PT ;  /* 0x000000ce0300720c */ /* 0x040fe40003fc6270 */
[----:B------:R-:W-:Y:S02]  /*d220*/  ISETP.GE.AND P5, PT, R3, R205, PT ;  /* 0x000000cd0300720c */ /* 0x000fe40003fa6270 */
[----:B------:R-:W-:-:S02]  /*d230*/  FSEL R68, R8, -INF , !P4 ;  /* 0xff80000008447808 */ /* 0x000fc40006000000 */
[----:B------:R-:W-:Y:S02]  /*d240*/  FSEL R128, R7, -INF , !P2 ;  /* 0xff80000007807808 */ /* 0x000fe40005000000 */
[----:B------:R-:W-:Y:S01]  /*d250*/  FSEL R49, R5, -INF , !P0 ;  /* 0xff80000005317808 */ /* 0x000fe20004000000 */
[--C-:B------:R-:W-:Y:S01]  /*d260*/  IMAD.IADD R5, R201, 0x1, -R2.reuse ;  /* 0x00000001c9057824 */ /* 0x100fe200078e0a02 */
[----:B------:R-:W-:Y:S01]  /*d270*/  FSEL R55, R4, -INF , !P3 ;  /* 0xff80000004377808 */ /* 0x000fe20005800000 */
[----:B------:R-:W-:Y:S01]  /*d280*/  IMAD.IADD R4, R203, 0x1, -R2 ;  /* 0x00000001cb047824 */ /* 0x000fe200078e0a02 */
[C---:B------:R-:W-:Y:S02]  /*d290*/  ISETP.GE.AND P4, PT, R2.reuse, R208, PT ;  /* 0x000000d00200720c */ /* 0x040fe40003f86270 */
[C---:B------:R-:W-:Y:S02]  /*d2a0*/  ISETP.GE.AND P2, PT, R2.reuse, R207, PT ;  /* 0x000000cf0200720c */ /* 0x040fe40003f46270 */
[----:B------:R-:W-:-:S02]  /*d2b0*/  ISETP.GE.AND P0, PT, R2, R206, PT ;  /* 0x000000ce0200720c */ /* 0x000fc40003f06270 */
[----:B------:R-:W-:Y:S02]  /*d2c0*/  ISETP.GE.AND P3, PT, R2, R205, PT ;  /* 0x000000cd0200720c */ /* 0x000fe40003f66270 */
[C---:B------:R-:W-:Y:S02]  /*d2d0*/  ISETP.LT.OR P6, PT, R3.reuse, R200, P6 ;  /* 0x000000c80300720c */ /* 0x040fe400037c1670 */
[----:B------:R-:W-:Y:S01]  /*d2e0*/  ISETP.LT.OR P5, PT, R3, R197, P5 ;  /* 0x000000c50300720c */ /* 0x000fe20002fa1670 */
[----:B------:R-:W-:Y:S01]  /*d2f0*/  IMAD.IADD R3, R202, 0x1, -R2 ;  /* 0x00000001ca037824 */ /* 0x000fe200078e0a02 */
[C---:B------:R-:W-:Y:S02]  /*d300*/  ISETP.LT.OR P4, PT, R2.reuse, R199, P4 ;  /* 0x000000c70200720c */ /* 0x040fe40002781670 */
[C---:B------:R-:W-:Y:S02]  /*d310*/  ISETP.LT.OR P2, PT, R2.reuse, R198, P2 ;  /* 0x000000c60200720c */ /* 0x040fe40001741670 */
[----:B------:R-:W-:-:S02]  /*d320*/  ISETP.LT.OR P0, PT, R2, R200, P0 ;  /* 0x000000c80200720c */ /* 0x000fc40000701670 */
[----:B------:R-:W-:Y:S01]  /*d330*/  ISETP.LT.OR P3, PT, R2, R197, P3 ;  /* 0x000000c50200720c */ /* 0x000fe20001f61670 */
[----:B------:R-:W-:Y:S01]  /*d340*/  IMAD.IADD R2, R204, 0x1, -R2 ;  /* 0x00000001cc027824 */ /* 0x000fe200078e0a02 */
[----:B------:R-:W-:Y:S02]  /*d350*/  IABS R5, R5 ;  /* 0x0000000500057213 */ /* 0x000fe40000000000 */
        /* <DEDUP_REMOVED lines=173> */
[----:B------:R-:W-:Y:S02]  /*de30*/  VIADD R2, R0, 0x51 ;  /* 0x0000005100027836 */ /* 0x000fe40000000000 */
[----:B------:R-:W-:Y:S01]  /*de40*/  FFMA.FTZ R8, R8, -UR31, R31 ;  /* 0x8000001f08087c23 */ /* 0x000fe2000801001f */
        /* <DEDUP_REMOVED lines=31> */
[----:B------:R-:W-:Y:S01]  /*e040*/  I2FP.F32.S32 R2, R2 ;  /* 0x0000000200027245 */ /* 0x000fe20000201400 */
[----:B------:R-:W-:Y:S01]  /*e050*/  FFMA.FTZ R4, R4, -UR31, R175 ;  /* 0x8000001f04047c23 */ /* 0x000fe200080100af */
[----:B------:R-:W-:Y:S02]  /*e060*/  IMAD.MOV.U32 R103, RZ, RZ, R85 ;  /* 0x000000ffff677224 */ /* 0x000fe400078e0055 */
[----:B------:R-:W-:Y:S01]  /*e070*/  FFMA.FTZ R12, R6, -UR31, R229 ;  /* 0x8000001f060c7c23 */ /* 0x000fe200080100e5 */
[----:B------:R-:W-:Y:S01]  /*e080*/  IMAD.MOV.U32 R229, RZ, RZ, R115 ;  /* 0x000000ffffe57224 */ /* 0x000fe200078e0073 */
[----:B------:R-:W-:Y:S01]  /*e090*/  FSEL R90, R9, -INF , !P6 ;  /* 0xff800000095a7808 */ /* 0x000fe20007000000 */
[----:B------:R-:W-:Y:S01]  /*e0a0*/  IMAD.MOV.U32 R85, RZ, RZ, R42 ;  /* 0x000000ffff557224 */ /* 0x000fe200078e002a */
[----:B------:R-:W-:Y:S01]  /*e0b0*/  FSEL R115, R8, -INF , !P5 ;  /* 0xff80000008737808 */ /* 0x000fe20006800000 */
[----:B------:R-:W-:Y:S01]  /*e0c0*/  FFMA.FTZ R10, R2, -UR31, R16 ;  /* 0x8000001f020a7c23 */ /* 0x000fe20008010010 */
[----:B------:R-:W-:Y:S01]  /*e0d0*/  FSEL R29, R5, -INF , !P4 ;  /* 0xff800000051d7808 */ /* 0x000fe20006000000 */
[----:B------:R-:W-:Y:S01]  /*e0e0*/  VIADD R2, R0, 0x59 ;  /* 0x0000005900027836 */ /* 0x000fe20000000000 */
[----:B------:R-:W-:Y:S01]  /*e0f0*/  FSEL R42, R4, -INF , !P2 ;  /* 0xff800000042a7808 */ /* 0x000fe20005000000 */
[--C-:B------:R-:W-:Y:S01]  /*e100*/  IMAD.IADD R7, R203, 0x1, -R3.reuse ;  /* 0x00000001cb077824 */ /* 0x100fe200078e0a03 */
[C---:B------:R-:W-:Y:S01]  /*e110*/  ISETP.GE.AND P6, PT, R3.reuse, R208, PT ;  /* 0x000000d00300720c */ /* 0x040fe20003fc6270 */
[----:B------:R-:W-:Y:S01]  /*e120*/  IMAD.IADD R5, R202, 0x1, -R3 ;  /* 0x00000001ca057824 */ /* 0x000fe200078e0a03 */
[----:B------:R-:W-:Y:S01]  /*e130*/  ISETP.GE.AND P5, PT, R3, R207, PT ;  /* 0x000000cf0300720c */ /* 0x000fe20003fa6270 */
[--C-:B------:R-:W-:Y:S01]  /*e140*/  IMAD.IADD R6, R203, 0x1, -R2.reuse ;  /* 0x00000001cb067824 */ /* 0x100fe200078e0a02 */
        /* <DEDUP_REMOVED lines=32> */
[----:B------:R-:W-:Y:S01]  /*e350*/  ISETP.GE.AND P3, PT, R2, R207, PT ;  /* 0x000000cf0200720c */ /* 0x000fe20003f66270 */
[--C-:B------:R-:W-:Y:S01]  /*e360*/  IMAD.IADD R7, R202, 0x1, -R3.reuse ;  /* 0x00000001ca077824 */ /* 0x100fe200078e0a03 */
[C---:B------:R-:W-:Y:S01]  /*e370*/  ISETP.GE.AND P6, PT, R2.reuse, R206, PT ;  /* 0x000000ce0200720c */ /* 0x040fe20003fc6270 */
        /* <DEDUP_REMOVED lines=12> */
[----:B------:R-:W-:Y:S01]  /*e440*/  IABS R2, R6 ;  /* 0x0000000600027213 */ /* 0x000fe20000000000 */
[----:B------:R-:W-:Y:S01]  /*e450*/  IMAD.MOV.U32 R6, RZ, RZ, R4 ;  /* 0x000000ffff067224 */ /* 0x000fe200078e0004 */
[----:B------:R-:W-:Y:S02]  /*e460*/  I2FP.F32.S32 R10, R10 ;  /* 0x0000000a000a7245 */ /* 0x000fe40000201400 */
        /* <DEDUP_REMOVED lines=22> */
[----:B------:R-:W-:Y:S01]  /*e5d0*/  IMAD.IADD R6, R204, 0x1, -R3 ;  /* 0x00000001cc067824 */ /* 0x000fe200078e0a03 */
        /* <DEDUP_REMOVED lines=40> */
[----:B------:R-:W-:-:S02]  /*e860*/  VIADD R2, R0, 0x68 ;  /* 0x0000006800027836 */ /* 0x000fc40000000000 */
[----:B------:R-:W-:Y:S01]  /*e870*/  FFMA.FTZ R8, R8, -UR31, R98 ;  /* 0x8000001f08087c23 */ /* 0x000fe20008010062 */
[----:B------:R-:W-:Y:S01]  /*e880*/  IMAD.MOV.U32 R98, RZ, RZ, R109 ;  /* 0x000000ffff627224 */ /* 0x000fe200078e006d */
[----:B------:R-:W-:Y:S01]  /*e890*/  FSEL R84, R10, -INF , !P0 ;  /* 0xff8000000a547808 */ /* 0x000fe20004000000 */
[----:B------:R-:W-:Y:S01]  /*e8a0*/  IMAD.MOV.U32 R234, RZ, RZ, R30 ;  /* 0x000000ffffea7224 */ /* 0x000fe200078e001e */
[----:B------:R-:W-:Y:S01]  /*e8b0*/  FSEL R109, R4, -INF , !P3 ;  /* 0xff800000046d7808 */ /* 0x000fe20005800000 */
[----:B------:R-:W-:Y:S01]  /*e8c0*/  VIADD R3, R0, 0x69 ;  /* 0x0000006900037836 */ /* 0x000fe20000000000 */
[----:B------:R-:W-:Y:S01]  /*e8d0*/  FSEL R21, R6, -INF , !P6 ;  /* 0xff80000006157808 */ /* 0x000fe20007000000 */
[--C-:B------:R-:W-:Y:S01]  /*e8e0*/  IMAD.IADD R7, R201, 0x1, -R2.reuse ;  /* 0x00000001c9077824 */ /* 0x100fe200078e0a02 */
[----:B------:R-:W-:Y:S01]  /*e8f0*/  FSEL R30, R5, -INF , !P5 ;  /* 0xff800000051e7808 */ /* 0x000fe20006800000 */
[--C-:B------:R-:W-:Y:S01]  /*e900*/  IMAD.IADD R6, R203, 0x1, -R2.reuse ;  /* 0x00000001cb067824 */ /* 0x100fe200078e0a02 */
[----:B------:R-:W-:Y:S01]  /*e910*/  ISETP.GE.AND P0, PT, R2, R208, PT ;  /* 0x000000d00200720c */ /* 0x000fe20003f06270 */
[----:B------:R-:W-:Y:S01]  /*e920*/  IMAD.IADD R5, R202, 0x1, -R2 ;  /* 0x00000001ca057824 */ /* 0x000fe200078e0a02 */
[C---:B------:R-:W-:Y:S01]  /*e930*/  ISETP.GE.AND P3, PT, R2.reuse, R207, PT ;  /* 0x000000cf0200720c */ /* 0x040fe20003f66270 */
[----:B------:R-:W-:Y:S01]  /*e940*/  IMAD.IADD R4, R201, 0x1, -R3 ;  /* 0x00000001c9047824 */ /* 0x000fe200078e0a03 */
        /* <DEDUP_REMOVED lines=20> */
[----:B------:R-:W-:Y:S02]  /*ea90*/  IMAD.MOV.U32 R231, RZ, RZ, R28 ;  /* 0x000000ffffe77224 */ /* 0x000fe400078e001c */
[----:B------:R-:W-:Y:S01]  /*eaa0*/  FFMA.FTZ R4, R4, -UR31, R232 ;  /* 0x8000001f04047c23 */ /* 0x000fe200080100e8 */
[----:B------:R-:W-:Y:S01]  /*eab0*/  FSEL R79, R9, -INF , !P4 ;  /* 0xff800000094f7808 */ /* 0x000fe20006000000 */
[----:B------:R-:W-:Y:S01]  /*eac0*/  FFMA.FTZ R10, R2, -UR31, R103 ;  /* 0x8000001f020a7c23 */ /* 0x000fe20008010067 */
[----:B------:R-:W-:Y:S01]  /*ead0*/  FSEL R103, R8, -INF , !P2 ;  /* 0xff80000008677808 */ /* 0x000fe20005000000 */
[----:B------:R-:W-:Y:S01]  /*eae0*/  VIADD R2, R0, 0x70 ;  /* 0x0000007000027836 */ /* 0x000fe20000000000 */
[----:B------:R-:W-:Y:S01]  /*eaf0*/  FSEL R20, R5, -INF , !P0 ;  /* 0xff80000005147808 */ /* 0x000fe20004000000 */
[--C-:B------:R-:W-:Y:S01]  /*eb00*/  IMAD.IADD R7, R203, 0x1, -R3.reuse ;  /* 0x00000001cb077824 */ /* 0x100fe200078e0a03 */
[----:B------:R-:W-:Y:S01]  /*eb10*/  FSEL R28, R4, -INF , !P3 ;  /* 0xff800000041c7808 */ /* 0x000fe20005800000 */
[----:B------:R-:W-:Y:S01]  /*eb20*/  IMAD.IADD R5, R202, 0x1, -R3 ;  /* 0x00000001ca057824 */ /* 0x000fe200078e0a03 */
[----:B------:R-:W-:Y:S01]  /*eb30*/  I2FP.F32.S32 R6, R6 ;  /* 0x0000000600067245 */ /* 0x000fe20000201400 */
[----:B------:R-:W-:Y:S01]  /*eb40*/  IMAD.IADD R4, R201, 0x1, -R2 ;  /* 0x00000001c9047824 */ /* 0x000fe200078e0a02 */
[----:B------:R-:W-:-:S02]  /*eb50*/  ISETP.GE.AND P4, PT, R3, R208, PT ;  /* 0x000000d00300720c */ /* 0x000fc40003f86270 */
[C---:B------:R-:W-:Y:S01]  /*eb60*/  ISETP.GE.AND P2, PT, R3.reuse, R207, PT ;  /* 0x000000cf0300720c */ /* 0x040fe20003f46270 */
[----:B------:R-:W-:Y:S01]  /*eb70*/  FFMA.FTZ R12, R6, -UR31, R98 ;  /* 0x8000001f060c7c23 */ /* 0x000fe20008010062 */
[----:B------:R-:W-:Y:S01]  /*eb80*/  ISETP.GE.AND P0, PT, R3, R206, PT ;  /* 0x000000ce0300720c */ /* 0x000fe20003f06270 */
[----:B------:R-:W-:Y:S01]  /*eb90*/  IMAD.IADD R6, R203, 0x1, -R2 ;  /* 0x00000001cb067824 */ /* 0x000fe200078e0a02 */
[C---:B------:R-:W-:Y:S02]  /*eba0*/  ISETP.GE.AND P3, PT, R3.reuse, R205, PT ;  /* 0x000000cd0300720c */ /* 0x040fe40003f66270 */
        /* <DEDUP_REMOVED lines=10> */
[----:B------:R-:W-:-:S02]  /*ec50*/  IABS R4, R4 ;  /* 0x0000000400047213 */ /* 0x000fc40000000000 */
        /* <DEDUP_REMOVED lines=8> */
[----:B------:R-:W-:-:S02]  /*ece0*/  IMAD.MOV.U32 R228, RZ, RZ, R83 ;  /* 0x000000ffffe47224 */ /* 0x000fc400078e0053 */
[----:B------:R-:W-:Y:S01]  /*ecf0*/  FFMA.FTZ R13, R3, -UR31, R102 ;  /* 0x8000001f030d7c23 */ /* 0x000fe20008010066 */
[----:B------:R-:W-:Y:S01]  /*ed00*/  FSEL R83, R12, -INF , !P6 ;  /* 0xff8000000c537808 */ /* 0x000fe20007000000 */
[----:B------:R-:W-:Y:S01]  /*ed10*/  VIADD R3, R0, 0x71 ;  /* 0x0000007100037836 */ /* 0x000fe20000000000 */
[----:B------:R-:W-:Y:S01]  /*ed20*/  FSEL R102, R11, -INF , !P5 ;  /* 0xff8000000b667808 */ /* 0x000fe20006800000 */
[----:B------:R-:W-:Y:S01]  /*ed30*/  IMAD.IADD R5, R202, 0x1, -R2 ;  /* 0x00000001ca057824 */ /* 0x000fe200078e0a02 */
[----:B------:R-:W-:Y:S01]  /*ed40*/  FSEL R26, R4, -INF , !P2 ;  /* 0xff800000041a7808 */ /* 0x000fe20005000000 */
[--C-:B------:R-:W-:Y:S01]  /*ed50*/  IMAD.IADD R4, R201, 0x1, -R3.reuse ;  /* 0x00000001c9047824 */ /* 0x100fe200078e0a03 */
[C---:B------:R-:W-:Y:S01]  /*ed60*/  ISETP.GE.AND P6, PT, R2.reuse, R208, PT ;  /* 0x000000d00200720c */ /* 0x040fe20003fc6270 */
[----:B------:R-:W-:Y:S01]  /*ed70*/  IMAD.IADD R6, R203, 0x1, -R3 ;  /* 0x00000001cb067824 */ /* 0x000fe200078e0a03 */
[C---:B------:R-:W-:Y:S02]  /*ed80*/  ISETP.GE.AND P5, PT, R2.reuse, R207, PT ;  /* 0x000000cf0200720c */ /* 0x040fe40003fa6270 */
        /* <DEDUP_REMOVED lines=30> */
[----:B------:R-:W-:Y:S01]  /*ef70*/  FSEL R98, R15, -INF , !P3 ;  /* 0xff8000000f627808 */ /* 0x000fe20005800000 */
[----:B------:R-:W-:Y:S01]  /*ef80*/  FFMA.FTZ R9, R2, -UR31, R224 ;  /* 0x8000001f02097c23 */ /* 0x000fe200080100e0 */
[C---:B------:R-:W-:Y:S01]  /*ef90*/  ISETP.GE.AND P3, PT, R3.reuse, R207, PT ;  /* 0x000000cf0300720c */ /* 0x040fe20003f66270 */
[----:B------:R-:W-:Y:S01]  /*efa0*/  VIADD R2, R0, 0x78 ;  /* 0x0000007800027836 */ /* 0x000fe20000000000 */
[----:B------:R-:W-:Y:S01]  /*efb0*/  ISETP.LT.OR P0, PT, R3, R199, P0 ;  /* 0x000000c70300720c */ /* 0x000fe20000701670 */
[----:B------:R-:W-:Y:S01]  /*efc0*/  FFMA.FTZ R4, R4, -UR31, R226 ;  /* 0x8000001f04047c23 */ /* 0x000fe200080100e2 */
[----:B------:R-:W-:Y:S01]  /*efd0*/  FSEL R18, R14, -INF , !P6 ;  /* 0xff8000000e127808 */ /* 0x000fe20007000000 */
[----:B------:R-:W-:Y:S01]  /*efe0*/  VIADD R0, R0, 0x79 ;  /* 0x0000007900007836 */ /* 0x000fe20000000000 */
[----:B------:R-:W-:-:S02]  /*eff0*/  FSEL R23, R13, -INF , !P5 ;  /* 0xff8000000d177808 */ /* 0x000fc40006800000 */
[C---:B------:R-:W-:Y:S02]  /*f000*/  ISETP.GE.AND P6, PT, R3.reuse, R206, PT ;  /* 0x000000ce0300720c */ /* 0x040fe40003fc6270 */
[C---:B------:R-:W-:Y:S02]  /*f010*/  ISETP.GE.AND P5, PT, R3.reuse, R205, PT ;  /* 0x000000cd0300720c */ /* 0x040fe40003fa6270 */
[----:B------:R-:W-:Y:S02]  /*f020*/  ISETP.LT.OR P3, PT, R3, R198, P3 ;  /* 0x000000c60300720c */ /* 0x000fe40001f61670 */
[----:B------:R-:W-:Y:S01]  /*f030*/  FSEL R17, R5, -INF , !P0 ;  /* 0xff80000005117808 */ /* 0x000fe20004000000 */
[--C-:B------:R-:W-:Y:S01]  /*f040*/  IMAD.IADD R5, R201, 0x1, -R2.reuse ;  /* 0x00000001c9057824 */ /* 0x100fe200078e0a02 */
[C---:B------:R-:W-:Y:S02]  /*f050*/  ISETP.LT.OR P6, PT, R3.reuse, R200, P6 ;  /* 0x000000c80300720c */ /* 0x040fe400037c1670 */
[----:B------:R-:W-:Y:S01]  /*f060*/  ISETP.LT.OR P5, PT, R3, R197, P5 ;  /* 0x000000c50300720c */ /* 0x000fe20002fa1670 */
[----:B------:R-:W-:Y:S01]  /*f070*/  IMAD.IADD R3, R202, 0x1, -R2 ;  /* 0x00000001ca037824 */ /* 0x000fe200078e0a02 */
[----:B------:R-:W-:-:S02]  /*f080*/  FSEL R78, R8, -INF , !P4 ;  /* 0xff800000084e7808 */ /* 0x000fc40006000000 */
[----:B------:R-:W-:Y:S02]  /*f090*/  FSEL R99, R7, -INF , !P2 ;  /* 0xff80000007637808 */ /* 0x000fe40005000000 */
[----:B------:R-:W-:Y:S01]  /*f0a0*/  FSEL R22, R4, -INF , !P3 ;  /* 0xff80000004167808 */ /* 0x000fe20005800000 */
[----:B------:R-:W-:Y:S01]  /*f0b0*/  IMAD.IADD R4, R203, 0x1, -R2 ;  /* 0x00000001cb047824 */ /* 0x000fe200078e0a02 */
[C---:B------:R-:W-:Y:S02]  /*f0c0*/  ISETP.GE.AND P4, PT, R2.reuse, R208, PT ;  /* 0x000000d00200720c */ /* 0x040fe40003f86270 */
[C---:B------:R-:W-:Y:S02]  /*f0d0*/  ISETP.GE.AND P2, PT, R2.reuse, R207, PT ;  /* 0x000000cf0200720c */ /* 0x040fe40003f46270 */
[C---:B------:R-:W-:Y:S02]  /*f0e0*/  ISETP.GE.AND P0, PT, R2.reuse, R206, PT ;  /* 0x000000ce0200720c */ /* 0x040fe40003f06270 */
[----:B------:R-:W-:-:S02]  /*f0f0*/  ISETP.GE.AND P3, PT, R2, R205, PT ;  /* 0x000000cd0200720c */ /* 0x000fc40003f66270 */
[----:B------:R-:W-:Y:S02]  /*f100*/  IABS R6, R6 ;  /* 0x0000000600067213 */ /* 0x000fe40000000000 */
[----:B------:R-:W-:Y:S02]  /*f110*/  IABS R8, R5 ;  /* 0x0000000500087213 */ /* 0x000fe40000000000 */
[C---:B------:R-:W-:Y:S02]  /*f120*/  ISETP.LT.OR P4, PT, R2.reuse, R199, P4 ;  /* 0x000000c70200720c */ /* 0x040fe40002781670 */
[C---:B------:R-:W-:Y:S02]  /*f130*/  ISETP.LT.OR P2, PT, R2.reuse, R198, P2 ;  /* 0x000000c60200720c */ /* 0x040fe40001741670 */
[C---:B------:R-:W-:Y:S02]  /*f140*/  ISETP.LT.OR P0, PT, R2.reuse, R200, P0 ;  /* 0x000000c80200720c */ /* 0x040fe40000701670 */
[----:B------:R-:W-:Y:S01]  /*f150*/  ISETP.LT.OR P3, PT, R2, R197, P3 ;  /* 0x000000c50200720c */ /* 0x000fe20001f61670 */
[----:B------:R-:W-:Y:S01]  /*f160*/  IMAD.IADD R2, R204, 0x1, -R2 ;  /* 0x00000001cc027824 */ /* 0x000fe200078e0a02 */
[----:B------:R-:W-:Y:S01]  /*f170*/  IABS R10, R3 ;  /* 0x00000003000a7213 */ /* 0x000fe20000000000 */
[----:B------:R-:W-:Y:S01]  /*f180*/  IMAD.MOV.U32 R3, RZ, RZ, R6 ;  /* 0x000000ffff037224 */ /* 0x000fe200078e0006 */
[----:B------:R-:W-:Y:S01]  /*f190*/  IABS R5, R4 ;  /* 0x0000000400057213 */ /* 0x000fe20000000000 */
[----:B------:R-:W-:Y:S01]  /*f1a0*/  IMAD.MOV.U32 R4, RZ, RZ, R8 ;  /* 0x000000ffff047224 */ /* 0x000fe200078e0008 */
[----:B------:R-:W-:Y:S01]  /*f1b0*/  IABS R7, R2 ;  /* 0x0000000200077213 */ /* 0x000fe20000000000 */
[----:B------:R-:W-:Y:S01]  /*f1c0*/  IMAD.MOV.U32 R6, RZ, RZ, R10 ;  /* 0x000000ffff067224 */ /* 0x000fe200078e000a */
[----:B------:R-:W-:-:S02]  /*f1d0*/  I2FP.F32.S32 R2, R3 ;  /* 0x0000000300027245 */ /* 0x000fc40000201400 */
        /* <DEDUP_REMOVED lines=10> */
[--C-:B------:R-:W-:Y:S01]  /*f280*/  IMAD.IADD R2, R202, 0x1, -R0.reuse ;  /* 0x00000001ca027824 */ /* 0x100fe200078e0a00 */
[----:B------:R-:W-:Y:S01]  /*f290*/  FSEL R16, R4, -INF , !P4 ;  /* 0xff80000004107808 */ /* 0x000fe20006000000 */
[--C-:B------:R-:W-:Y:S01]  /*f2a0*/  IMAD.IADD R4, R201, 0x1, -R0.reuse ;  /* 0x00000001c9047824 */ /* 0x100fe200078e0a00 */
[----:B------:R-:W-:Y:S01]  /*f2b0*/  FSEL R91, R3, -INF , !P2 ;  /* 0xff800000035b7808 */ /* 0x000fe20005000000 */
[----:B------:R-:W-:Y:S01]  /*f2c0*/  IMAD.IADD R3, R203, 0x1, -R0 ;  /* 0x00000001cb037824 */ /* 0x000fe200078e0a00 */
[C---:B------:R-:W-:Y:S01]  /*f2d0*/  ISETP.GE.AND P6, PT, R0.reuse, R208, PT ;  /* 0x000000d00000720c */ /* 0x040fe20003fc6270 */
[----:B------:R-:W-:Y:S01]  /*f2e0*/  FFMA.FTZ R6, R7, -UR31, R252 ;  /* 0x8000001f07067c23 */ /* 0x000fe200080100fc */
        /* <DEDUP_REMOVED lines=8> */
[----:B------:R-:W-:-:S02]  /*f370*/  FSEL R77, R5, -INF , !P0 ;  /* 0xff800000054d7808 */ /* 0x000fc40004000000 */
[----:B------:R-:W-:Y:S02]  /*f380*/  PLOP3.LUT P0, PT, PT, PT, UP0, 0x80, 0x0 ;  /* 0x000000000000781c */ /* 0x000fe40003f0f008 */
[----:B------:R-:W-:Y:S02]  /*f390*/  IABS R4, R4 ;  /* 0x0000000400047213 */ /* 0x000fe40000000000 */
[----:B------:R-:W-:Y:S02]  /*f3a0*/  IABS R3, R3 ;  /* 0x0000000300037213 */ /* 0x000fe40000000000 */
[----:B------:R-:W-:Y:S02]  /*f3b0*/  IABS R2, R2 ;  /* 0x0000000200027213 */ /* 0x000fe40000000000 */
[----:B------:R-:W-:Y:S02]  /*f3c0*/  IABS R0, R0 ;  /* 0x0000000000007213 */ /* 0x000fe40000000000 */
[----:B------:R-:W-:-:S02]  /*f3d0*/  I2FP.F32.S32 R4, R4 ;  /* 0x0000000400047245 */ /* 0x000fc40000201400 */
        /* <DEDUP_REMOVED lines=9> */
[----:B------:R-:W-:-:S02]  /*f470*/  FSEL R86, R3, -INF , !P5 ;  /* 0xff80000003567808 */ /* 0x000fc40006800000 */
        /* <DEDUP_REMOVED lines=63> */
.L_x_316:
[----:B------:R-:W-:Y:S05]  /*f870*/  BSYNC B0 ;  /* 0x0000000000007941 */ /* 0x000fea0003800000 */
.L_x_315:
[----:B------:R-:W0:Y:S02]  /*f880*/  LDGDEPBAR ;  /* 0x00000000000079af */ /* 0x000e240000000000 */
.L_x_314:
        /* <DEDUP_REMOVED lines=48> */
[----:B--2---:R2:W-:Y:S01]  /*fb90*/  MUFU.EX2 R5, R2 ;  /* 0x0000000200057308 */ /* 0x0045e20000000800 */
        /* <DEDUP_REMOVED lines=48> */
[----:B------:R1:W3:Y:S01]  /*fea0*/  MUFU.EX2 R172, R3 ;  /* 0x0000000300ac7308 */ /* 0x0002e20000000800 */
[----:B--2---:R-:W-:Y:S01]  /*feb0*/  FMNMX.FTZ R2, R2, R4, !PT ;  /* 0x0000000402027209 */ /* 0x004fe20007810000 */
[----:B-1----:R-:W-:-:S04]  /*fec0*/  FFMA.FTZ R3, R50, UR20, -R0 ;  /* 0x0000001432037c23 */ /* 0x002fc80008010800 */
[----:B------:R-:W1:Y:S02]  /*fed0*/  SHFL.BFLY PT, R4, R2, 0x1, 0x1f ;  /* 0x0c201f0002047f89 */ /* 0x000e6400000e0000 */
[----:B------:R2:W4:Y:S02]  /*fee0*/  MUFU.EX2 R173, R3 ;  /* 0x0000000300ad7308 */ /* 0x0005240000000800 */
[----:B--2---:R-:W-:Y:S01]  /*fef0*/  FFMA.FTZ R3, R49, UR20, -R0 ;  /* 0x0000001431037c23 */ /* 0x004fe20008010800 */
[----:B---3--:R-:W-:-:S05]  /*ff00*/  MOV R49, R172 ;  /* 0x000000ac00317202 */ /* 0x008fca0000000f00 */
[----:B------:R2:W-:Y:S01]  /*ff10*/  MUFU.EX2 R179, R3 ;  /* 0x0000000300b37308 */ /* 0x0005e20000000800 */
[----:B-1----:R-:W-:Y:S01]  /*ff20*/  FMNMX.FTZ R74, R2, R4, !PT ;  /* 0x00000004024a7209 */ /* 0x002fe20007810000 */
[----:B------:R-:W-:-:S03]  /*ff30*/  FFMA.FTZ R2, R16, UR20, -R0 ;  /* 0x0000001410027c23 */ /* 0x000fc60008010800 */
[----:B------:R-:W-:Y:S01]  /*ff40*/  FSETP.NEU.FTZ.AND P2, PT, R74, -INF , PT ;  /* 0xff8000004a00780b */ /* 0x000fe20003f5d000 */
[----:B--2---:R-:W-:Y:S01]  /*ff50*/  FFMA.FTZ R3, R45, UR20, -R0 ;  /* 0x000000142d037c23 */ /* 0x004fe20008010800 */
[----:B------:R-:W-:-:S03]  /*ff60*/  MOV R45, R9 ;  /* 0x00000009002d7202 */ /* 0x000fc60000000f00 */
[----:B------:R1:W2:Y:S02]  /*ff70*/  MUFU.EX2 R174, R3 ;  /* 0x0000000300ae7308 */ /* 0x0002a40000000800 */
[----:B-1----:R-:W-:-:S06]  /*ff80*/  FFMA.FTZ R3, R43, UR20, -R0 ;  /* 0x000000142b037c23 */ /* 0x002fcc0008010800 */
[----:B------:R1:W-:Y:S02]  /*ff90*/  MUFU.EX2 R177, R3 ;  /* 0x0000000300b17308 */ /* 0x0003e40000000800 */
[----:B-1----:R-:W-:Y:S01]  /*ffa0*/  FFMA.FTZ R3, R37, UR20, -R0 ;  /* 0x0000001425037c23 */ /* 0x002fe20008010800 */
[----:B------:R-:W-:-:S05]  /*ffb0*/  MOV R37, R7 ;  /* 0x0000000700257202 */ /* 0x000fca0000000f00 */
[----:B------:R1:W-:Y:S02]  /*ffc0*/  MUFU.EX2 R176, R3 ;  /* 0x0000000300b07308 */ /* 0x0003e40000000800 */
[----:B-1----:R-:W-:Y:S01]  /*ffd0*/  FFMA.FTZ R3, R35, UR20, -R0 ;  /* 0x0000001423037c23 */ /* 0x002fe20008010800 */
[----:B----4-:R-:W-:-:S05]  /*ffe0*/  MOV R35, R173 ;  /* 0x000000ad00237202 */ /* 0x010fca0000000f00 */
[----:B------:R1:W-:Y:S02]  /*fff0*/  MUFU.EX2 R50, R3 ;  /* 0x0000000300327308 */ /* 0x0003e40000000800 */
[----:B-1----:R-:W-:Y:S01]  /*10000*/  FFMA.FTZ R3, R34, UR20, -R0 ;  /* 0x0000001422037c23 */ /* 0x002fe20008010800 */
[----:B--2---:R-:W-:-:S05]  /*10010*/  MOV R34, R174 ;  /* 0x000000ae00227202 */ /* 0x004fca0000000f00 */
[----:B------:R1:W2:Y:S02]  /*10020*/  MUFU.EX2 R178, R3 ;  /* 0x0000000300b27308 */ /* 0x0002a40000000800 */
        /* <DEDUP_REMOVED lines=8> */
[----:B------:R-:W-:-:S05]  /*100b0*/  MOV R25, R5 ;  /* 0x0000000500197202 */ /* 0x000fca0000000f00 */
[----:B------:R1:W-:Y:S02]  /*100c0*/  MUFU.EX2 R108, R3 ;  /* 0x00000003006c7308 */ /* 0x0003e40000000800 */
[----:B-1----:R-:W-:Y:S01]  /*100d0*/  FFMA.FTZ R3, R24, UR20, -R0 ;  /* 0x0000001418037c23 */ /* 0x002fe20008010800 */
[----:B------:R-:W-:-:S05]  /*100e0*/  MOV R24, R37 ;  /* 0x0000002500187202 */ /* 0x000fca0000000f00 */
[----:B------:R1:W-:Y:S02]  /*100f0*/  MUFU.EX2 R54, R3 ;  /* 0x0000000300367308 */ /* 0x0003e40000000800 */
[----:B-1----:R-:W-:-:S06]  /*10100*/  FFMA.FTZ R3, R21, UR20, -R0 ;  /* 0x0000001415037c23 */ /* 0x002fcc0008010800 */
[----:B------:R1:W-:Y:S08]  /*10110*/  MUFU.EX2 R21, R2 ;  /* 0x0000000200157308 */ /* 0x0003f00000000800 */
[----:B------:R3:W-:Y:S01]  /*10120*/  MUFU.EX2 R57, R3 ;  /* 0x0000000300397308 */ /* 0x0007e20000000800 */
[----:B-1----:R-:W-:Y:S01]  /*10130*/  FMNMX.FTZ R2, R39, R236, !PT ;  /* 0x000000ec27027209 */ /* 0x002fe20007810000 */
[----:B---3--:R-:W-:-:S06]  /*10140*/  FFMA.FTZ R3, R20, UR20, -R0 ;  /* 0x0000001414037c23 */ /* 0x008fcc0008010800 */
[----:B------:R1:W-:Y:S02]  /*10150*/  MUFU.EX2 R60, R3 ;  /* 0x00000003003c7308 */ /* 0x0003e40000000800 */
[----:B-1----:R-:W-:-:S06]  /*10160*/  FFMA.FTZ R3, R19, UR20, -R0 ;  /* 0x0000001413037c23 */ /* 0x002fcc0008010800 */
[----:B------:R1:W-:Y:S02]  /*10170*/  MUFU.EX2 R61, R3 ;  /* 0x00000003003d7308 */ /* 0x0003e40000000800 */
[----:B-1----:R-:W-:-:S06]  /*10180*/  FFMA.FTZ R3, R18, UR20, -R0 ;  /* 0x0000001412037c23 */ /* 0x002fcc0008010800 */
[----:B------:R1:W-:Y:S02]  /*10190*/  MUFU.EX2 R52, R3 ;  /* 0x0000000300347308 */ /* 0x0003e40000000800 */
[--C-:B-1----:R-:W-:Y:S01]  /*101a0*/  FFMA.FTZ R3, R17, UR20, -R0.reuse ;  /* 0x0000001411037c23 */ /* 0x102fe20008010800 */
[----:B------:R-:W-:Y:S01]  /*101b0*/  FFMA.FTZ R0, R11, UR20, -R0 ;  /* 0x000000140b007c23 */ /* 0x000fe20008010800 */
[----:B------:R-:W-:Y:S01]  /*101c0*/  MOV R11, R179 ;  /* 0x000000b3000b7202 */ /* 0x000fe20000000f00 */
[----:B------:R-:W-:Y:S03]  /*101d0*/  LDSM.16.MT88.4 R16, [R185+0x4000] ;  /* 0x00400000b910783b */ /* 0x000fe60000004200 */
[----:B------:R1:W-:Y:S08]  /*101e0*/  MUFU.EX2 R104, R3 ;  /* 0x0000000300687308 */ /* 0x0003f00000000800 */
[----:B------:R3:W-:Y:S01]  /*101f0*/  MUFU.EX2 R20, R0 ;  /* 0x0000000000147308 */ /* 0x0007e20000000800 */
[----:B-1----:R-:W-:-:S05]  /*10200*/  FMUL.FTZ R3, R74, UR20 ;  /* 0x000000144a037c20 */ /* 0x002fca0008410000 */
[----:B------:R-:W-:-:S05]  /*10210*/  FSEL R3, R3, RZ, P2 ;  /* 0x000000ff03037208 */ /* 0x000fca0001000000 */
[----:B---3--:R-:W-:Y:S01]  /*10220*/  FFMA.FTZ R0, R127, UR20, -R3 ;  /* 0x000000147f007c23 */ /* 0x008fe20008010803 */
[----:B--2---:R-:W-:-:S03]  /*10230*/  MOV R127, R178 ;  /* 0x000000b2007f7202 */ /* 0x004fc60000000f00 */
[----:B------:R1:W-:Y:S02]  /*10240*/  MUFU.EX2 R212, R0 ;  /* 0x0000000000d47308 */ /* 0x0003e40000000800 */
[----:B-1----:R-:W-:-:S06]  /*10250*/  FFMA.FTZ R0, R134, UR20, -R3 ;  /* 0x0000001486007c23 */ /* 0x002fcc0008010803 */
[----:B------:R1:W-:Y:S02]  /*10260*/  MUFU.EX2 R223, R0 ;  /* 0x0000000000df7308 */ /* 0x0003e40000000800 */
[----:B-1----:R-:W-:-:S06]  /*10270*/  FFMA.FTZ R0, R124, UR20, -R3 ;  /* 0x000000147c007c23 */ /* 0x002fcc0008010803 */
        /* <DEDUP_REMOVED lines=8> */
[----:B------:R1:W2:Y:S02]  /*10300*/  MUFU.EX2 R4, R0 ;  /* 0x0000000000047308 */ /* 0x0002a40000000800 */
[----:B-1----:R-:W-:Y:S01]  /*10310*/  FMNMX.FTZ R0, R220, R2, !PT ;  /* 0x00000002dc007209 */ /* 0x002fe20007810000 */
[----:B------:R-:W-:Y:S01]  /*10320*/  FFMA.FTZ R2, R100, UR20, -R3 ;  /* 0x0000001464027c23 */ /* 0x000fe20008010803 */
[----:B------:R-:W-:Y:S02]  /*10330*/  MOV R100, R15 ;  /* 0x0000000f00647202 */ /* 0x000fe40000000f00 */
[----:B------:R-:W-:Y:S02]  /*10340*/  FMNMX.FTZ R0, R216, R0, !PT ;  /* 0x00000000d8007209 */ /* 0x000fe40007810000 */
[----:B------:R1:W3:Y:S02]  /*10350*/  MUFU.EX2 R106, R2 ;  /* 0x00000002006a7308 */ /* 0x0002e40000000800 */
[----:B------:R-:W-:-:S04]  /*10360*/  FMNMX.FTZ R0, R211, R0, !PT ;  /* 0x00000000d3007209 */ /* 0x000fc80007810000 */
[----:B------:R-:W-:-:S04]  /*10370*/  FMNMX.FTZ R0, R170, R0, !PT ;  /* 0x00000000aa007209 */ /* 0x000fc80007810000 */
[----:B------:R-:W-:-:S04]  /*10380*/  FMNMX.FTZ R0, R126, R0, !PT ;  /* 0x000000007e007209 */ /* 0x000fc80007810000 */
[----:B------:R-:W-:Y:S01]  /*10390*/  FMNMX.FTZ R0, R121, R0, !PT ;  /* 0x0000000079007209 */ /* 0x000fe20007810000 */
[----:B-1----:R-:W-:Y:S01]  /*103a0*/  FFMA.FTZ R2, R96, UR20, -R3 ;  /* 0x0000001460027c23 */ /* 0x002fe20008010803 */
[----:B------:R-:W-:Y:S02]  /*103b0*/  MOV R96, R14 ;  /* 0x0000000e00607202 */ /* 0x000fe40000000f00 */
        /* <DEDUP_REMOVED lines=22> */
[----:B------:R-:W-:Y:S01]  /*10520*/  MOV R66, R13 ;  /* 0x0000000d00427202 */ /* 0x000fe20000000f00 */
[----:B------:R1:W-:Y:S02]  /*10530*/  MUFU.EX2 R249, R2 ;  /* 0x0000000200f97308 */ /* 0x0003e40000000800 */
[--C-:B-1----:R-:W-:Y:S01]  /*10540*/  FFMA.FTZ R2, R63, UR20, -R3.reuse ;  /* 0x000000143f027c23 */ /* 0x102fe20008010803 */
[----:B--2---:R-:W-:Y:S01]  /*10550*/  MOV R63, R4 ;  /* 0x00000004003f7202 */ /* 0x004fe20000000f00 */
[----:B------:R-:W-:Y:S01]  /*10560*/  FFMA.FTZ R4, R48, UR20, -R3 ;  /* 0x0000001430047c23 */ /* 0x000fe20008010803 */
[----:B------:R-:W-:-:S03]  /*10570*/  MOV R48, R175 ;  /* 0x000000af00307202 */ /* 0x000fc60000000f00 */
[----:B------:R1:W-:Y:S08]  /*10580*/  MUFU.EX2 R248, R2 ;  /* 0x0000000200f87308 */ /* 0x0003f00000000800 */
[----:B------:R2:W-:Y:S01]  /*10590*/  MUFU.EX2 R242, R4 ;  /* 0x0000000400f27308 */ /* 0x0005e20000000800 */
[----:B-1----:R-:W-:Y:S01]  /*105a0*/  FFMA.FTZ R2, R59, UR20, -R3 ;  /* 0x000000143b027c23 */ /* 0x002fe20008010803 */
[----:B------:R-:W-:-:S02]  /*105b0*/  MOV R59, R12 ;  /* 0x0000000c003b7202 */ /* 0x000fc40000000f00 */
[----:B------:R-:W-:Y:S04]  /*105c0*/  LDSM.16.MT88.4 R12, [R184+0x4000] ;  /* 0x00400000b80c783b */ /* 0x000fe80000004200 */
[----:B------:R1:W-:Y:S01]  /*105d0*/  MUFU.EX2 R247, R2 ;  /* 0x0000000200f77308 */ /* 0x0003e20000000800 */
[----:B--2---:R-:W-:-:S07]  /*105e0*/  FFMA.FTZ R4, R47, UR20, -R3 ;  /* 0x000000142f047c23 */ /* 0x004fce0008010803 */
[----:B------:R2:W-:Y:S01]  /*105f0*/  MUFU.EX2 R241, R4 ;  /* 0x0000000400f17308 */ /* 0x0005e20000000800 */
[----:B-1----:R-:W-:Y:S01]  /*10600*/  FFMA.FTZ R2, R56, UR20, -R3 ;  /* 0x0000001438027c23 */ /* 0x002fe20008010803 */
[----:B------:R-:W-:-:S06]  /*10610*/  MOV R56, R8 ;  /* 0x0000000800387202 */ /* 0x000fcc0000000f00 */
[----:B------:R1:W-:Y:S01]  /*10620*/  MUFU.EX2 R246, R2 ;  /* 0x0000000200f67308 */ /* 0x0003e20000000800 */
[----:B--2---:R-:W-:-:S07]  /*10630*/  FFMA.FTZ R4, R46, UR20, -R3 ;  /* 0x000000142e047c23 */ /* 0x004fce0008010803 */
[----:B------:R-:W-:Y:S01]  /*10640*/  MUFU.EX2 R240, R4 ;  /* 0x0000000400f07308 */ /* 0x000fe20000000800 */
[----:B-1----:R-:W-:Y:S01]  /*10650*/  FFMA.FTZ R2, R55, UR20, -R3 ;  /* 0x0000001437027c23 */ /* 0x002fe20008010803 */
[----:B---3--:R-:W-:Y:S02]  /*10660*/  MOV R55, R106 ;  /* 0x0000006a00377202 */ /* 0x008fe40000000f00 */
[----:B------:R-:W-:-:S04]  /*10670*/  MOV R106, R21 ;  /* 0x00000015006a7202 */ /* 0x000fc80000000f00 */
        /* <DEDUP_REMOVED lines=31> */
[----:B------:R-:W-:-:S03]  /*10870*/  FFMA.FTZ R4, R36, UR20, -R3 ;  /* 0x0000001424047c23 */ /* 0x000fc60008010803 */
        /* <DEDUP_REMOVED lines=8> */
[----:B------:R-:W-:Y:S02]  /*10900*/  FMNMX.FTZ R2, R123, R2, !PT ;  /* 0x000000027b027209 */ /* 0x000fe40007810000 */
[----:B------:R-:W-:Y:S01]  /*10910*/  MOV R33, R10 ;  /* 0x0000000a00217202 */ /* 0x000fe20000000f00 */
[----:B------:R-:W1:Y:S01]  /*10920*/  SHFL.BFLY PT, R5, R0, 0x1, 0x1f ;  /* 0x0c201f0000057f89 */ /* 0x000e6200000e0000 */
[----:B------:R-:W-:Y:S01]  /*10930*/  FMNMX.FTZ R2, R122, R2, !PT ;  /* 0x000000027a027209 */ /* 0x000fe20007810000 */
[----:B------:R2:W-:Y:S03]  /*10940*/  MUFU.EX2 R233, R4 ;  /* 0x0000000400e97308 */ /* 0x0005e60000000800 */
[----:B------:R-:W-:-:S04]  /*10950*/  FMNMX.FTZ R2, R118, R2, !PT ;  /* 0x0000000276027209 */ /* 0x000fc80007810000 */
[----:B------:R-:W-:-:S04]  /*10960*/  FMNMX.FTZ R2, R120, R2, !PT ;  /* 0x0000000278027209 */ /* 0x000fc80007810000 */
[----:B------:R-:W-:-:S04]  /*10970*/  FMNMX.FTZ R2, R114, R2, !PT ;  /* 0x0000000272027209 */ /* 0x000fc80007810000 */
[----:B------:R-:W-:Y:S01]  /*10980*/  FMNMX.FTZ R2, R115, R2, !PT ;  /* 0x0000000273027209 */ /* 0x000fe20007810000 */
[----:B--2---:R-:W-:-:S03]  /*10990*/  FFMA.FTZ R4, R32, UR20, -R3 ;  /* 0x0000001420047c23 */ /* 0x004fc60008010803 */
[----:B------:R-:W-:Y:S01]  /*109a0*/  FMNMX.FTZ R2, R111, R2, !PT ;  /* 0x000000026f027209 */ /* 0x000fe20007810000 */
[----:B------:R2:W-:Y:S01]  /*109b0*/  MUFU.EX2 R232, R4 ;  /* 0x0000000400e87308 */ /* 0x0005e20000000800 */
[----:B-1----:R-:W-:Y:S01]  /*109c0*/  FMNMX.FTZ R73, R0, R5, !PT ;  /* 0x0000000500497209 */ /* 0x002fe20007810000 */
[----:B------:R-:W-:Y:S01]  /*109d0*/  FFMA.FTZ R0, R23, UR20, -R3 ;  /* 0x0000001417007c23 */ /* 0x000fe20008010803 */
[----:B------:R-:W-:Y:S02]  /*109e0*/  FMNMX.FTZ R2, R105, R2, !PT ;  /* 0x0000000269027209 */ /* 0x000fe40007810000 */
[----:B------:R-:W-:-:S03]  /*109f0*/  FSETP.NEU.FTZ.AND P1, PT, R73, -INF , PT ;  /* 0xff8000004900780b */ /* 0x000fc60003f3d000 */
[----:B------:R1:W-:Y:S01]  /*10a00*/  MUFU.EX2 R228, R0 ;  /* 0x0000000000e47308 */ /* 0x0003e20000000800 */
[----:B--2---:R-:W-:-:S07]  /*10a10*/  FFMA.FTZ R4, R30, UR20, -R3 ;  /* 0x000000141e047c23 */ /* 0x004fce0008010803 */
        /* <DEDUP_REMOVED lines=8> */
[----:B--2---:R-:W-:Y:S02]  /*10aa0*/  FFMA.FTZ R4, R28, UR20, -R3 ;  /* 0x000000141c047c23 */ /* 0x004fe40008010803 */
[----:B------:R-:W-:Y:S01]  /*10ab0*/  MUFU.EX2 R181, R5 ;  /* 0x0000000500b57308 */ /* 0x000fe20000000800 */
[----:B------:R-:W-:-:S04]  /*10ac0*/  FMNMX.FTZ R0, R98, R0, !PT ;  /* 0x0000000062007209 */ /* 0x000fc80007810000 */
        /* <DEDUP_REMOVED lines=18> */
[----:B------:R2:W-:Y:S01]  /*10bf0*/  MUFU.EX2 R215, R0 ;  /* 0x0000000000d77308 */ /* 0x0005e20000000800 */
[----:B------:R-:W-:-:S04]  /*10c00*/  FADD.FTZ R5, R39, -R5 ;  /* 0x8000000527057221 */ /* 0x000fc80000010000 */
[----:B------:R-:W-:Y:S01]  /*10c10*/  FMUL.FTZ R5, R5, UR20 ;  /* 0x0000001405057c20 */ /* 0x000fe20008410000 */
[----:B-1----:R-:W-:-:S04]  /*10c20*/  FFMA.FTZ R4, R220, UR20, -R2 ;  /* 0x00000014dc047c23 */ /* 0x002fc80008010802 */
[----:B------:R1:W-:Y:S01]  /*10c30*/  MUFU.EX2 R172, R4 ;  /* 0x0000000400ac7308 */ /* 0x0003e20000000800 */
[----:B--2---:R-:W-:-:S05]  /*10c40*/  FMUL.FTZ R0, R71, UR20 ;  /* 0x0000001447007c20 */ /* 0x004fca0008410000 */
[----:B------:R-:W-:-:S05]  /*10c50*/  FSEL R0, R0, RZ, P0 ;  /* 0x000000ff00007208 */ /* 0x000fca0000000000 */
[----:B------:R-:W-:Y:S01]  /*10c60*/  FFMA.FTZ R6, R210, UR20, -R0 ;  /* 0x00000014d2067c23 */ /* 0x000fe20008010800 */
[----:B-1----:R-:W-:Y:S01]  /*10c70*/  FFMA.FTZ R4, R216, UR20, -R2 ;  /* 0x00000014d8047c23 */ /* 0x002fe20008010802 */
[----:B------:R-:W-:Y:S01]  /*10c80*/  FFMA.FTZ R8, R131, UR20, -R0 ;  /* 0x0000001483087c23 */ /* 0x000fe20008010800 */
[----:B------:R-:W-:Y:S01]  /*10c90*/  MOV R210, R60 ;  /* 0x0000003c00d27202 */ /* 0x000fe20000000f00 */
[----:B------:R1:W-:Y:S08]  /*10ca0*/  MUFU.EX2 R173, R6 ;  /* 0x0000000600ad7308 */ /* 0x0003f00000000800 */
[----:B------:R2:W-:Y:S08]  /*10cb0*/  MUFU.EX2 R176, R4 ;  /* 0x0000000400b07308 */ /* 0x0005f00000000800 */
[----:B------:R3:W-:Y:S01]  /*10cc0*/  MUFU.EX2 R131, R8 ;  /* 0x0000000800837308 */ /* 0x0007e20000000800 */
[----:B-1----:R-:W-:Y:S01]  /*10cd0*/  FSEL R6, R74, RZ, P2 ;  /* 0x000000ff4a067208 */ /* 0x002fe20001000000 */
[----:B--2---:R-:W-:-:S06]  /*10ce0*/  FFMA.FTZ R4, R211, UR20, -R2 ;  /* 0x00000014d3047c23 */ /* 0x004fcc0008010802 */
[----:B------:R1:W-:Y:S01]  /*10cf0*/  MUFU.EX2 R177, R4 ;  /* 0x0000000400b17308 */ /* 0x0003e20000000800 */
[----:B---3--:R-:W-:Y:S01]  /*10d00*/  FFMA.FTZ R8, R168, UR20, -R0 ;  /* 0x00000014a8087c23 */ /* 0x008fe20008010800 */
        /* <DEDUP_REMOVED lines=32> */
[----:B------:R1:W-:Y:S08]  /*10f10*/  MUFU.EX2 R216, R4 ;  /* 0x0000000400d87308 */ /* 0x0003f00000000800 */
[----:B------:R-:W2:Y:S01]  /*10f20*/  MUFU.EX2 R69, R5 ;  /* 0x0000000500457308 */ /* 0x000ea20000000800 */
        /* <DEDUP_REMOVED lines=10> */
[----:B-1----:R-:W-:-:S04]  /*10fd0*/  FFMA.FTZ R4, R58, UR20, -R2 ;  /* 0x000000143a047c23 */ /* 0x002fc80008010802 */
[----:B------:R1:W-:Y:S02]  /*10fe0*/  MUFU.EX2 R221, R4 ;  /* 0x0000000400dd7308 */ /* 0x0003e40000000800 */
[----:B-1----:R-:W-:-:S06]  /*10ff0*/  FFMA.FTZ R4, R237, UR20, -R0 ;  /* 0x00000014ed047c23 */ /* 0x002fcc0008010800 */
[----:B------:R1:W-:Y:S02]  /*11000*/  MUFU.EX2 R112, R4 ;  /* 0x0000000400707308 */ /* 0x0003e40000000800 */
[----:B-1----:R-:W-:-:S06]  /*11010*/  FFMA.FTZ R4, R222, UR20, -R0 ;  /* 0x00000014de047c23 */ /* 0x002fcc0008010800 */
[----:B------:R1:W2:Y:S02]  /*11020*/  MUFU.EX2 R124, R4 ;  /* 0x00000004007c7308 */ /* 0x0002a40000000800 */
[----:B-1----:R-:W-:Y:S01]  /*11030*/  FFMA.FTZ R4, R219, UR20, -R0 ;  /* 0x00000014db047c23 */ /* 0x002fe20008010800 */
[----:B--2---:R-:W-:Y:S01]  /*11040*/  F2FP.BF16.F32.PACK_AB R5, R124, R112 ;  /* 0x000000707c05723e */ /* 0x004fe200000010ff */
[----:B------:R-:W-:-:S04]  /*11050*/  IMAD.MOV.U32 R219, RZ, RZ, R52 ;  /* 0x000000ffffdb7224 */ /* 0x000fc800078e0034 */
[----:B------:R1:W-:Y:S02]  /*11060*/  MUFU.EX2 R134, R4 ;  /* 0x0000000400867308 */ /* 0x0003e40000000800 */
[----:B-1----:R-:W-:Y:S01]  /*11070*/  FFMA.FTZ R4, R218, UR20, -R0 ;  /* 0x00000014da047c23 */ /* 0x002fe20008010800 */
[----:B------:R-:W-:-:S05]  /*11080*/  MOV R218, R61 ;  /* 0x0000003d00da7202 */ /* 0x000fca0000000f00 */
        /* <DEDUP_REMOVED lines=16> */
[----:B-1----:R-:W-:Y:S01]  /*11190*/  FADD.FTZ R4, R40, -R6 ;  /* 0x8000000628047221 */ /* 0x002fe20000010000 */
[----:B------:R-:W-:-:S03]  /*111a0*/  F2FP.BF16.F32.PACK_AB R6, R177, R176 ;  /* 0x000000b0b106723e */ /* 0x000fc600000010ff */
[----:B------:R-:W-:Y:S01]  /*111b0*/  FMUL.FTZ R9, R4, UR20 ;  /* 0x0000001404097c20 */ /* 0x000fe20008410000 */
[----:B------:R-:W-:-:S03]  /*111c0*/  F2FP.BF16.F32.PACK_AB R4, R172, R116 ;  /* 0x00000074ac04723e */ /* 0x000fc600000010ff */
[----:B------:R-:W1:Y:S04]  /*111d0*/  MUFU.EX2 R68, R9 ;  /* 0x0000000900447308 */ /* 0x000e680000000800 */
[C---:B------:R-:W-:Y:S06]  /*111e0*/  HMMA.16816.F32.BF16 R28, R4.reuse, R12, R136 ;  /* 0x0000000c041c723c */ /* 0x040fec0000041888 */
[----:B------:R-:W-:Y:S01]  /*111f0*/  HMMA.16816.F32.BF16 R36, R4, R14, R148 ;  /* 0x0000000e0424723c */ /* 0x000fe20000041894 */
[----:B------:R-:W-:-:S02]  /*11200*/  MOV R136, R25 ;  /* 0x0000001900887202 */ /* 0x000fc40000000f00 */
[----:B------:R-:W-:Y:S02]  /*11210*/  MOV R25, R43 ;  /* 0x0000002b00197202 */ /* 0x000fe40000000f00 */
[----:B------:R-:W-:Y:S01]  /*11220*/  MOV R137, R96 ;  /* 0x0000006000897202 */ /* 0x000fe20000000f00 */
[C---:B------:R-:W-:Y:S01]  /*11230*/  HMMA.16816.F32.BF16 R40, R4.reuse, R16, R156 ;  /* 0x000000100428723c */ /* 0x040fe2000004189c */
[----:B------:R-:W-:Y:S01]  /*11240*/  MOV R96, R20 ;  /* 0x0000001400607202 */ /* 0x000fe20000000f00 */
[----:B-1----:R-:W-:Y:S01]  /*11250*/  FMUL.FTZ R142, R142, R68 ;  /* 0x000000448e8e7220 */ /* 0x002fe20000410000 */
[----:B------:R-:W-:Y:S01]  /*11260*/  LDSM.16.MT88.4 R20, [R185+0x4400] ;  /* 0x00440000b914783b */ /* 0x000fe20000004200 */
[----:B------:R-:W-:Y:S01]  /*11270*/  F2FP.BF16.F32.PACK_AB R9, R223, R212 ;  /* 0x000000d4df09723e */ /* 0x000fe200000010ff */
[-C--:B------:R-:W-:Y:S01]  /*11280*/  FMUL.FTZ R143, R143, R68.reuse ;  /* 0x000000448f8f7220 */ /* 0x080fe20000410000 */
[----:B------:R-:W-:Y:S01]  /*11290*/  FMUL.FTZ R146, R146, R68 ;  /* 0x0000004492927220 */ /* 0x000fe20000410000 */
[----:B------:R-:W-:Y:S01]  /*112a0*/  MOV R157, R100 ;  /* 0x00000064009d7202 */ /* 0x000fe20000000f00 */
[-C--:B------:R-:W-:Y:S01]  /*112b0*/  FMUL.FTZ R147, R147, R68.reuse ;  /* 0x0000004493937220 */ /* 0x080fe20000410000 */
[----:B------:R-:W-:Y:S01]  /*112c0*/  MOV R100, R25 ;  /* 0x0000001900647202 */ /* 0x000fe20000000f00 */
[----:B------:R-:W-:Y:S01]  /*112d0*/  FMUL.FTZ R154, R154, R68 ;  /* 0x000000449a9a7220 */ /* 0x000fe20000410000 */
[----:B------:R-:W1:Y:S01]  /*112e0*/  LDSM.16.MT88.4 R24, [R184+0x4400] ;  /* 0x00440000b818783b */ /* 0x000e620000004200 */
[----:B------:R-:W-:Y:S01]  /*112f0*/  MOV R158, R56 ;  /* 0x00000038009e7202 */ /* 0x000fe20000000f00 */
[----:B------:R-:W-:Y:S01]  /*11300*/  IMAD.MOV.U32 R56, RZ, RZ, R127 ;  /* 0x000000ffff387224 */ /* 0x000fe200078e007f */
[----:B------:R-:W-:Y:S01]  /*11310*/  MOV R159, R45 ;  /* 0x0000002d009f7202 */ /* 0x000fe20000000f00 */
[----:B------:R2:W3:Y:S01]  /*11320*/  MUFU.EX2 R127, R8 ;  /* 0x00000008007f7308 */ /* 0x0004e20000000800 */
[----:B------:R-:W-:Y:S01]  /*11330*/  HMMA.16816.F32.BF16 R44, R4, R18, R164 ;  /* 0x00000012042c723c */ /* 0x000fe200000418a4 */
[----:B------:R-:W-:Y:S01]  /*11340*/  F2FP.BF16.F32.PACK_AB R10, R158, R136 ;  /* 0x000000889e0a723e */ /* 0x000fe200000010ff */
[-C--:B------:R-:W-:Y:S01]  /*11350*/  FMUL.FTZ R155, R155, R68.reuse ;  /* 0x000000449b9b7220 */ /* 0x080fe20000410000 */
[-C--:B------:R-:W-:Y:S01]  /*11360*/  FMUL.FTZ R162, R162, R68.reuse ;  /* 0x00000044a2a27220 */ /* 0x080fe20000410000 */
[----:B------:R-:W-:Y:S01]  /*11370*/  FMUL.FTZ R163, R163, R68 ;  /* 0x00000044a3a37220 */ /* 0x000fe20000410000 */
[----:B------:R-:W-:-:S02]  /*11380*/  MOV R139, R66 ;  /* 0x00000042008b7202 */ /* 0x000fc40000000f00 */
[----:B------:R-:W-:Y:S01]  /*11390*/  MOV R165, R63 ;  /* 0x0000003f00a57202 */ /* 0x000fe20000000f00 */
[----:B------:R-:W-:Y:S01]  /*113a0*/  FFMA.FTZ R4, R67, UR20, -R2 ;  /* 0x0000001443047c23 */ /* 0x000fe20008010802 */
[----:B------:R-:W-:Y:S02]  /*113b0*/  MOV R63, R11 ;  /* 0x0000000b003f7202 */ /* 0x000fe40000000f00 */
[----:B------:R-:W-:Y:S01]  /*113c0*/  F2FP.BF16.F32.PACK_AB R11, R225, R224 ;  /* 0x000000e0e10b723e */ /* 0x000fe200000010ff */
[----:B------:R4:W-:Y:S01]  /*113d0*/  MUFU.EX2 R175, R4 ;  /* 0x0000000400af7308 */ /* 0x0009e20000000800 */
[----:B------:R-:W-:Y:S02]  /*113e0*/  MOV R167, R59 ;  /* 0x0000003b00a77202 */ /* 0x000fe40000000f00 */
[----:B------:R-:W-:Y:S02]  /*113f0*/  MOV R59, R119 ;  /* 0x00000077003b7202 */ /* 0x000fe40000000f00 */
[----:B--2---:R-:W-:-:S02]  /*11400*/  F2FP.BF16.F32.PACK_AB R8, R159, R226 ;  /* 0x000000e29f08723e */ /* 0x004fc400000010ff */
[----:B------:R-:W-:Y:S02]  /*11410*/  F2FP.BF16.F32.PACK_AB R5, R171, R173 ;  /* 0x000000adab05723e */ /* 0x000fe400000010ff */
[----:B------:R-:W-:Y:S02]  /*11420*/  F2FP.BF16.F32.PACK_AB R6, R182, R180 ;  /* 0x000000b4b606723e */ /* 0x000fe400000010ff */
[----:B---3--:R-:W-:Y:S01]  /*11430*/  F2FP.BF16.F32.PACK_AB R7, R127, R131 ;  /* 0x000000837f07723e */ /* 0x008fe200000010ff */
[C---:B------:R-:W-:Y:S01]  /*11440*/  HMMA.16816.F32.BF16 R140, R8.reuse, R12, R140 ;  /* 0x0000000c088c723c */ /* 0x040fe2000004188c */
[----:B------:R-:W-:Y:S02]  /*11450*/  MOV R138, R48 ;  /* 0x00000030008a7202 */ /* 0x000fe40000000f00 */
[----:B------:R-:W-:Y:S01]  /*11460*/  MOV R62, R56 ;  /* 0x00000038003e7202 */ /* 0x000fe20000000f00 */
[----:B----4-:R-:W-:Y:S02]  /*11470*/  FFMA.FTZ R4, R88, UR20, -R2 ;  /* 0x0000001458047c23 */ /* 0x010fe40008010802 */
[----:B------:R-:W-:Y:S01]  /*11480*/  HMMA.16816.F32.BF16 R144, R8, R14, R144 ;  /* 0x0000000e0890723c */ /* 0x000fe20000041890 */
[----:B------:R-:W-:Y:S01]  /*11490*/  LDSM.16.MT88.4 R12, [R185+0x4800] ;  /* 0x00480000b90c783b */ /* 0x000fe20000004200 */
[----:B------:R-:W-:Y:S01]  /*114a0*/  MOV R236, R59 ;  /* 0x0000003b00ec7202 */ /* 0x000fe20000000f00 */
[----:B------:R2:W-:Y:S01]  /*114b0*/  MUFU.EX2 R170, R4 ;  /* 0x0000000400aa7308 */ /* 0x0005e20000000800 */
[----:B------:R-:W-:-:S02]  /*114c0*/  MOV R59, R34 ;  /* 0x00000022003b7202 */ /* 0x000fc40000000f00 */
[C---:B------:R-:W-:Y:S01]  /*114d0*/  HMMA.16816.F32.BF16 R152, R8.reuse, R16, R152 ;  /* 0x000000100898723c */ /* 0x040fe20000041898 */
[----:B------:R-:W-:Y:S02]  /*114e0*/  MOV R56, R35 ;  /* 0x0000002300387202 */ /* 0x000fe40000000f00 */
[----:B------:R-:W-:Y:S02]  /*114f0*/  MOV R156, R63 ;  /* 0x0000003f009c7202 */ /* 0x000fe40000000f00 */
[----:B------:R-:W-:Y:S01]  /*11500*/  MOV R164, R56 ;  /* 0x0000003800a47202 */ /* 0x000fe20000000f00 */
[----:B------:R-:W-:Y:S01]  /*11510*/  HMMA.16816.F32.BF16 R160, R8, R18, R160 ;  /* 0x0000001208a0723c */ /* 0x000fe200000418a0 */
[----:B------:R-:W3:Y:S01]  /*11520*/  LDSM.16.MT88.4 R16, [R184+0x4800] ;  /* 0x00480000b810783b */ /* 0x000ee20000004200 */
[----:B------:R-:W-:Y:S02]  /*11530*/  MOV R56, R96 ;  /* 0x0000006000387202 */ /* 0x000fe40000000f00 */
[----:B------:R-:W-:-:S03]  /*11540*/  MOV R63, R104 ;  /* 0x00000068003f7202 */ /* 0x000fc60000000f00 */
[----:B------:R-:W-:Y:S01]  /*11550*/  FFMA.FTZ R8, R87, UR20, -R2 ;  /* 0x0000001457087c23 */ /* 0x000fe20008010802 */
[----:B--2---:R-:W-:Y:S02]  /*11560*/  F2FP.BF16.F32.PACK_AB R4, R179, R178 ;  /* 0x000000b2b304723e */ /* 0x004fe400000010ff */
[----:B------:R-:W-:Y:S01]  /*11570*/  F2FP.BF16.F32.PACK_AB R9, R165, R239 ;  /* 0x000000efa509723e */ /* 0x000fe200000010ff */
[----:B------:R2:W-:Y:S01]  /*11580*/  MUFU.EX2 R168, R8 ;  /* 0x0000000800a87308 */ /* 0x0005e20000000800 */
[----:B------:R-:W-:Y:S02]  /*11590*/  F2FP.BF16.F32.PACK_AB R10, R157, R167 ;  /* 0x000000a79d0a723e */ /* 0x000fe400000010ff */
[----:B------:R-:W-:Y:S01]  /*115a0*/  F2FP.BF16.F32.PACK_AB R11, R252, R55 ;  /* 0x00000037fc0b723e */ /* 0x000fe200000010ff */
[----:B-1----:R-:W-:Y:S01]  /*115b0*/  HMMA.16816.F32.BF16 R28, R4, R24, R28 ;  /* 0x00000018041c723c */ /* 0x002fe2000004181c */
[----:B------:R-:W-:-:S05]  /*115c0*/  MOV R222, R63 ;  /* 0x0000003f00de7202 */ /* 0x000fca0000000f00 */
[C---:B------:R-:W-:Y:S06]  /*115d0*/  HMMA.16816.F32.BF16 R36, R4.reuse, R26, R36 ;  /* 0x0000001a0424723c */ /* 0x040fec0000041824 */
[----:B------:R-:W-:Y:S01]  /*115e0*/  HMMA.16816.F32.BF16 R40, R4, R20, R40 ;  /* 0x000000140428723c */ /* 0x000fe20000041828 */
[----:B--2---:R-:W-:Y:S01]  /*115f0*/  FFMA.FTZ R8, R217, UR20, -R0 ;  /* 0x00000014d9087c23 */ /* 0x004fe20008010800 */
[----:B------:R-:W-:-:S03]  /*11600*/  MOV R217, R57 ;  /* 0x0000003900d97202 */ /* 0x000fc60000000f00 */
[----:B------:R1:W-:Y:S01]  /*11610*/  MUFU.EX2 R119, R8 ;  /* 0x0000000800777308 */ /* 0x0003e20000000800 */
[----:B------:R-:W-:Y:S07]  /*11620*/  HMMA.16816.F32.BF16 R44, R4, R22, R44 ;  /* 0x00000016042c723c */ /* 0x000fee000004182c */
[--C-:B------:R-:W-:Y:S01]  /*11630*/  FFMA.FTZ R4, R130, UR20, -R0.reuse ;  /* 0x0000001482047c23 */ /* 0x100fe20008010800 */
[----:B------:R-:W-:Y:S02]  /*11640*/  MOV R130, R64 ;  /* 0x0000004000827202 */ /* 0x000fe40000000f00 */
[----:B------:R-:W-:Y:S01]  /*11650*/  F2FP.BF16.F32.PACK_AB R6, R213, R211 ;  /* 0x000000d3d506723e */ /* 0x000fe200000010ff */
[----:B------:R2:W-:Y:S01]  /*11660*/  MUFU.EX2 R110, R4 ;  /* 0x00000004006e7308 */ /* 0x0005e20000000800 */
[----:B-1----:R-:W-:Y:S01]  /*11670*/  FFMA.FTZ R8, R196, UR20, -R0 ;  /* 0x00000014c4087c23 */ /* 0x002fe20008010800 */
[----:B------:R-:W-:-:S06]  /*11680*/  MOV R196, R54 ;  /* 0x0000003600c47202 */ /* 0x000fcc0000000f00 */
[----:B------:R1:W4:Y:S01]  /*11690*/  MUFU.EX2 R113, R8 ;  /* 0x0000000800717308 */ /* 0x0003220000000800 */
[----:B--2---:R-:W-:-:S07]  /*116a0*/  FFMA.FTZ R4, R90, UR20, -R2 ;  /* 0x000000145a047c23 */ /* 0x004fce0008010802 */
[----:B------:R2:W-:Y:S01]  /*116b0*/  MUFU.EX2 R126, R4 ;  /* 0x00000004007e7308 */ /* 0x0005e20000000800 */
[----:B-1----:R-:W-:Y:S01]  /*116c0*/  FFMA.FTZ R8, R169, UR20, -R0 ;  /* 0x00000014a9087c23 */ /* 0x002fe20008010800 */
[----:B------:R-:W-:Y:S02]  /*116d0*/  MOV R169, R108 ;  /* 0x0000006c00a97202 */ /* 0x000fe40000000f00 */
[----:B----4-:R-:W-:-:S04]  /*116e0*/  F2FP.BF16.F32.PACK_AB R5, R113, R119 ;  /* 0x000000777105723e */ /* 0x010fc800000010ff */
[----:B------:R1:W4:Y:S01]  /*116f0*/  MUFU.EX2 R108, R8 ;  /* 0x00000008006c7308 */ /* 0x0003220000000800 */
[----:B--2---:R-:W-:-:S07]  /*11700*/  FFMA.FTZ R4, R85, UR20, -R2 ;  /* 0x0000001455047c23 */ /* 0x004fce0008010802 */
[----:B------:R2:W-:Y:S01]  /*11710*/  MUFU.EX2 R121, R4 ;  /* 0x0000000400797308 */ /* 0x0005e20000000800 */
[----:B-1----:R-:W-:Y:S02]  /*11720*/  F2FP.BF16.F32.PACK_AB R8, R137, R139 ;  /* 0x0000008b8908723e */ /* 0x002fe400000010ff */
[----:B----4-:R-:W-:-:S05]  /*11730*/  F2FP.BF16.F32.PACK_AB R7, R110, R108 ;  /* 0x0000006c6e07723e */ /* 0x010fca00000010ff */
[----:B------:R-:W-:Y:S01]  /*11740*/  HMMA.16816.F32.BF16 R64, R8, R24, R140 ;  /* 0x000000180840723c */ /* 0x000fe2000004188c */
[----:B--2---:R-:W-:-:S05]  /*11750*/  F2FP.BF16.F32.PACK_AB R4, R183, R181 ;  /* 0x000000b5b704723e */ /* 0x004fca00000010ff */
[C---:B------:R-:W-:Y:S01]  /*11760*/  HMMA.16816.F32.BF16 R152, R8.reuse, R20, R152 ;  /* 0x000000140898723c */ /* 0x040fe20000041898 */
[----:B------:R-:W-:Y:S01]  /*11770*/  MOV R141, R53 ;  /* 0x00000035008d7202 */ /* 0x000fe20000000f00 */
[----:B------:R-:W-:Y:S01]  /*11780*/  IMAD.MOV.U32 R143, RZ, RZ, R51 ;  /* 0x000000ffff8f7224 */ /* 0x000fe200078e0033 */
[----:B------:R-:W-:Y:S02]  /*11790*/  MOV R53, R49 ;  /* 0x0000003100357202 */ /* 0x000fe40000000f00 */
[----:B------:R-:W-:Y:S01]  /*117a0*/  MOV R142, R33 ;  /* 0x00000021008e7202 */ /* 0x000fe20000000f00 */
[C---:B------:R-:W-:Y:S01]  /*117b0*/  HMMA.16816.F32.BF16 R48, R8.reuse, R26, R144 ;  /* 0x0000001a0830723c */ /* 0x040fe20000041890 */
[----:B------:R-:W2:Y:S01]  /*117c0*/  LDL.LU R145, [R1] ;  /* 0x0000000001917983 */ /* 0x000ea20000300800 */
[----:B------:R-:W-:Y:S01]  /*117d0*/  IMAD.MOV.U32 R166, RZ, RZ, R53 ;  /* 0x000000ffffa67224 */ /* 0x000fe200078e0035 */
[----:B------:R-:W-:Y:S02]  /*117e0*/  MOV R53, R59 ;  /* 0x0000003b00357202 */ /* 0x000fe40000000f00 */
[----:B------:R-:W4:Y:S01]  /*117f0*/  LDL.LU R146, [R1+0x4] ;  /* 0x0000040001927983 */ /* 0x000f220000300800 */
[----:B------:R-:W-:Y:S01]  /*11800*/  HMMA.16816.F32.BF16 R160, R8, R22, R160 ;  /* 0x0000001608a0723c */ /* 0x000fe200000418a0 */
[----:B------:R-:W-:-:S02]  /*11810*/  MOV R59, R106 ;  /* 0x0000006a003b7202 */ /* 0x000fc40000000f00 */
[----:B------:R-:W5:Y:S01]  /*11820*/  LDL.LU R147, [R1+0x8] ;  /* 0x0000080001937983 */ /* 0x000f620000300800 */
[----:B------:R-:W-:Y:S02]  /*11830*/  MOV R140, R55 ;  /* 0x00000037008c7202 */ /* 0x000fe40000000f00 */
[C---:B---3--:R-:W-:Y:S01]  /*11840*/  HMMA.16816.F32.BF16 R32, R4.reuse, R16, R28 ;  /* 0x000000100420723c */ /* 0x048fe2000004181c */
[----:B------:R-:W-:Y:S01]  /*11850*/  FFMA.FTZ R8, R80, UR20, -R2 ;  /* 0x0000001450087c23 */ /* 0x000fe20008010802 */
[----:B------:R-:W1:Y:S01]  /*11860*/  LDSM.16.MT88.4 R24, [R184+0x4c00] ;  /* 0x004c0000b818783b */ /* 0x000e620000004200 */
[----:B------:R-:W-:Y:S02]  /*11870*/  F2FP.BF16.F32.PACK_AB R9, R250, R251 ;  /* 0x000000fbfa09723e */ /* 0x000fe400000010ff */
[----:B------:R3:W-:Y:S01]  /*11880*/  MUFU.EX2 R117, R8 ;  /* 0x0000000800757308 */ /* 0x0007e20000000800 */
[----:B------:R-:W1:Y:S01]  /*11890*/  LDSM.16.MT88.4 R20, [R185+0x4c00] ;  /* 0x004c0000b914783b */ /* 0x000e620000004200 */
[----:B------:R-:W-:Y:S01]  /*118a0*/  HMMA.16816.F32.BF16 R28, R4, R18, R36 ;  /* 0x00000012041c723c */ /* 0x000fe20000041824 */
[----:B------:R-:W-:-:S02]  /*118b0*/  F2FP.BF16.F32.PACK_AB R10, R141, R143 ;  /* 0x0000008f8d0a723e */ /* 0x000fc400000010ff */
[----:B------:R-:W-:Y:S02]  /*118c0*/  F2FP.BF16.F32.PACK_AB R11, R248, R249 ;  /* 0x000000f9f80b723e */ /* 0x000fe400000010ff */
[----:B------:R-:W-:Y:S01]  /*118d0*/  MOV R237, R59 ;  /* 0x0000003b00ed7202 */ /* 0x000fe20000000f00 */
[C---:B------:R-:W-:Y:S06]  /*118e0*/  HMMA.16816.F32.BF16 R36, R4.reuse, R12, R40 ;  /* 0x0000000c0424723c */ /* 0x040fec0000041828 */
[----:B------:R-:W-:Y:S01]  /*118f0*/  HMMA.16816.F32.BF16 R44, R4, R14, R44 ;  /* 0x0000000e042c723c */ /* 0x000fe2000004182c */
[----:B---3--:R-:W-:Y:S01]  /*11900*/  FFMA.FTZ R8, R129, UR20, -R0 ;  /* 0x0000001481087c23 */ /* 0x008fe20008010800 */
[----:B------:R-:W-:-:S03]  /*11910*/  MOV R129, R101 ;  /* 0x0000006500817202 */ /* 0x000fc60000000f00 */
[----:B------:R3:W-:Y:S02]  /*11920*/  MUFU.EX2 R101, R8 ;  /* 0x0000000800657308 */ /* 0x0007e40000000800 */
[----:B------:R-:W-:Y:S01]  /*11930*/  FFMA.FTZ R4, R123, UR20, -R0 ;  /* 0x000000147b047c23 */ /* 0x000fe20008010800 */
[----:B------:R-:W-:Y:S02]  /*11940*/  MOV R123, R97 ;  /* 0x00000061007b7202 */ /* 0x000fe40000000f00 */
[----:B------:R-:W-:-:S03]  /*11950*/  F2FP.BF16.F32.PACK_AB R6, R220, R215 ;  /* 0x000000d7dc06723e */ /* 0x000fc600000010ff */
[----:B------:R1:W-:Y:S01]  /*11960*/  MUFU.EX2 R96, R4 ;  /* 0x0000000400607308 */ /* 0x0003e20000000800 */
[----:B---3--:R-:W-:Y:S01]  /*11970*/  FFMA.FTZ R8, R128, UR20, -R0 ;  /* 0x0000001480087c23 */ /* 0x008fe20008010800 */
[----:B------:R-:W-:-:S06]  /*11980*/  MOV R128, R100 ;  /* 0x0000006400807202 */ /* 0x000fcc0000000f00 */
[----:B------:R3:W3:Y:S01]  /*11990*/  MUFU.EX2 R100, R8 ;  /* 0x0000000800647308 */ /* 0x0006e20000000800 */
[----:B-1----:R-:W-:-:S07]  /*119a0*/  FFMA.FTZ R4, R89, UR20, -R2 ;  /* 0x0000001459047c23 */ /* 0x002fce0008010802 */
[----:B------:R1:W-:Y:S01]  /*119b0*/  MUFU.EX2 R106, R4 ;  /* 0x00000004006a7308 */ /* 0x0003e20000000800 */
[----:B---3--:R-:W-:Y:S01]  /*119c0*/  FFMA.FTZ R8, R125, UR20, -R0 ;  /* 0x000000147d087c23 */ /* 0x008fe20008010800 */
[----:B------:R-:W-:Y:S02]  /*119d0*/  MOV R125, R62 ;  /* 0x0000003e007d7202 */ /* 0x000fe40000000f00 */
[----:B------:R-:W-:-:S04]  /*119e0*/  MOV R62, R92 ;  /* 0x0000005c003e7202 */ /* 0x000fc80000000f00 */
[----:B------:R3:W3:Y:S01]  /*119f0*/  MUFU.EX2 R92, R8 ;  /* 0x00000008005c7308 */ /* 0x0006e20000000800 */
[----:B------:R-:W-:Y:S01]  /*11a00*/  F2FP.BF16.F32.PACK_AB R5, R100, R101 ;  /* 0x000000656405723e */ /* 0x000fe200000010ff */
[----:B-1----:R-:W-:-:S06]  /*11a10*/  FFMA.FTZ R4, R84, UR20, -R2 ;  /* 0x0000001454047c23 */ /* 0x002fcc0008010802 */
[----:B------:R1:W-:Y:S01]  /*11a20*/  MUFU.EX2 R104, R4 ;  /* 0x0000000400687308 */ /* 0x0003e20000000800 */
[----:B---3--:R-:W-:Y:S02]  /*11a30*/  F2FP.BF16.F32.PACK_AB R8, R142, R138 ;  /* 0x0000008a8e08723e */ /* 0x008fe400000010ff */
[----:B------:R-:W-:-:S05]  /*11a40*/  F2FP.BF16.F32.PACK_AB R7, R96, R92 ;  /* 0x0000005c6007723e */ /* 0x000fca00000010ff */
[----:B------:R-:W-:Y:S01]  /*11a50*/  HMMA.16816.F32.BF16 R64, R8, R16, R64 ;  /* 0x000000100840723c */ /* 0x000fe20000041840 */
[----:B-1----:R-:W-:-:S05]  /*11a60*/  F2FP.BF16.F32.PACK_AB R4, R216, R214 ;  /* 0x000000d6d804723e */ /* 0x002fca00000010ff */
[C---:B------:R-:W-:Y:S01]  /*11a70*/  HMMA.16816.F32.BF16 R48, R8.reuse, R18, R48 ;  /* 0x000000120830723c */ /* 0x040fe20000041830 */
[----:B------:R-:W1:Y:S05]  /*11a80*/  LDSM.16.MT88.4 R16, [R184+0x5000] ;  /* 0x00500000b810783b */ /* 0x000e6a0000004200 */
[C---:B------:R-:W-:Y:S06]  /*11a90*/  HMMA.16816.F32.BF16 R152, R8.reuse, R12, R152 ;  /* 0x0000000c0898723c */ /* 0x040fec0000041898 */
[----:B------:R-:W-:Y:S01]  /*11aa0*/  HMMA.16816.F32.BF16 R160, R8, R14, R160 ;  /* 0x0000000e08a0723c */ /* 0x000fe200000418a0 */
[----:B------:R-:W-:Y:S05]  /*11ab0*/  LDSM.16.MT88.4 R12, [R185+0x5000] ;  /* 0x00500000b90c783b */ /* 0x000fea0000004200 */
[----:B------:R-:W-:Y:S01]  /*11ac0*/  HMMA.16816.F32.BF16 R40, R4, R24, R32 ;  /* 0x000000180428723c */ /* 0x000fe20000041820 */
[----:B------:R-:W-:-:S04]  /*11ad0*/  FFMA.FTZ R8, R79, UR20, -R2 ;  /* 0x000000144f087c23 */ /* 0x000fc80008010802 */
[----:B------:R3:W-:Y:S01]  /*11ae0*/  MUFU.EX2 R97, R8 ;  /* 0x0000000800617308 */ /* 0x0007e20000000800 */
[----:B------:R-:W-:Y:S01]  /*11af0*/  F2FP.BF16.F32.PACK_AB R9, R246, R247 ;  /* 0x000000f7f609723e */ /* 0x000fe200000010ff */
[----:B------:R-:W-:Y:S01]  /*11b00*/  HMMA.16816.F32.BF16 R32, R4, R26, R28 ;  /* 0x0000001a0420723c */ /* 0x000fe2000004181c */
[----:B------:R-:W-:-:S05]  /*11b10*/  F2FP.BF16.F32.PACK_AB R11, R244, R245 ;  /* 0x000000f5f40b723e */ /* 0x000fca00000010ff */
[----:B------:R-:W-:Y:S01]  /*11b20*/  HMMA.16816.F32.BF16 R28, R4, R20, R36 ;  /* 0x00000014041c723c */ /* 0x000fe20000041824 */
[----:B---3--:R-:W-:-:S05]  /*11b30*/  FFMA.FTZ R8, R122, UR20, -R0 ;  /* 0x000000147a087c23 */ /* 0x008fca0008010800 */
[----:B------:R-:W-:Y:S01]  /*11b40*/  HMMA.16816.F32.BF16 R36, R4, R22, R44 ;  /* 0x000000160424723c */ /* 0x000fe2000004182c */
[----:B------:R-:W-:Y:S01]  /*11b50*/  MOV R122, R62 ;  /* 0x0000003e007a7202 */ /* 0x000fe20000000f00 */
[----:B------:R3:W-:Y:S02]  /*11b60*/  MUFU.EX2 R89, R8 ;  /* 0x0000000800597308 */ /* 0x0007e40000000800 */
[----:B---3--:R-:W-:-:S03]  /*11b70*/  FFMA.FTZ R8, R118, UR20, -R0 ;  /* 0x0000001476087c23 */ /* 0x008fc60008010800 */
[--C-:B------:R-:W-:Y:S01]  /*11b80*/  FFMA.FTZ R4, R114, UR20, -R0.reuse ;  /* 0x0000001472047c23 */ /* 0x100fe20008010800 */
[----:B------:R-:W-:Y:S02]  /*11b90*/  MOV R118, R236 ;  /* 0x000000ec00767202 */ /* 0x000fe40000000f00 */
[----:B------:R3:W1:Y:S01]  /*11ba0*/  MUFU.EX2 R87, R8 ;  /* 0x0000000800577308 */ /* 0x0006620000000800 */
[----:B------:R-:W-:Y:S01]  /*11bb0*/  MOV R236, R56 ;  /* 0x0000003800ec7202 */ /* 0x000fe20000000f00 */
[----:B---3--:R-:W-:Y:S01]  /*11bc0*/  FFMA.FTZ R8, R120, UR20, -R0 ;  /* 0x0000001478087c23 */ /* 0x008fe20008010800 */
[----:B------:R-:W-:-:S05]  /*11bd0*/  MOV R120, R53 ;  /* 0x0000003500787202 */ /* 0x000fca0000000f00 */
[----:B------:R3:W-:Y:S01]  /*11be0*/  MUFU.EX2 R84, R8 ;  /* 0x0000000800547308 */ /* 0x0007e20000000800 */
[----:B------:R-:W-:-:S07]  /*11bf0*/  F2FP.BF16.F32.PACK_AB R10, R120, R156 ;  /* 0x0000009c780a723e */ /* 0x000fce00000010ff */
[----:B------:R1:W1:Y:S01]  /*11c00*/  MUFU.EX2 R85, R4 ;  /* 0x0000000400557308 */ /* 0x0002620000000800 */
[----:B---3--:R-:W-:-:S07]  /*11c10*/  F2FP.BF16.F32.PACK_AB R8, R164, R166 ;  /* 0x000000a6a408723e */ /* 0x008fce00000010ff */
[----:B------:R-:W-:Y:S01]  /*11c20*/  HMMA.16816.F32.BF16 R64, R8, R24, R64 ;  /* 0x000000180840723c */ /* 0x000fe20000041840 */
[----:B-1----:R-:W-:-:S05]  /*11c30*/  FFMA.FTZ R4, R83, UR20, -R2 ;  /* 0x0000001453047c23 */ /* 0x002fca0008010802 */
[C---:B------:R-:W-:Y:S06]  /*11c40*/  HMMA.16816.F32.BF16 R60, R8.reuse, R26, R48 ;  /* 0x0000001a083c723c */ /* 0x040fec0000041830 */
[C---:B------:R-:W-:Y:S06]  /*11c50*/  HMMA.16816.F32.BF16 R56, R8.reuse, R20, R152 ;  /* 0x000000140838723c */ /* 0x040fec0000041898 */
[----:B------:R-:W-:Y:S01]  /*11c60*/  HMMA.16816.F32.BF16 R160, R8, R22, R160 ;  /* 0x0000001608a0723c */ /* 0x000fe200000418a0 */
[----:B------:R-:W1:Y:S01]  /*11c70*/  LDSM.16.MT88.4 R20, [R184+0x5400] ;  /* 0x00540000b814783b */ /* 0x000e620000004200 */
[----:B------:R3:W-:Y:S01]  /*11c80*/  MUFU.EX2 R90, R4 ;  /* 0x00000004005a7308 */ /* 0x0007e20000000800 */
[----:B------:R-:W-:-:S02]  /*11c90*/  F2FP.BF16.F32.PACK_AB R5, R87, R89 ;  /* 0x000000595705723e */ /* 0x000fc400000010ff */
[----:B------:R-:W-:Y:S01]  /*11ca0*/  F2FP.BF16.F32.PACK_AB R6, R168, R170 ;  /* 0x000000aaa806723e */ /* 0x000fe200000010ff */
[----:B------:R-:W2:Y:S01]  /*11cb0*/  LDSM.16.MT88.4 R24, [R185+0x5400] ;  /* 0x00540000b918783b */ /* 0x000ea20000004200 */
[----:B------:R-:W-:-:S04]  /*11cc0*/  FFMA.FTZ R8, R78, UR20, -R2 ;  /* 0x000000144e087c23 */ /* 0x000fc80008010802 */
[----:B------:R3:W-:Y:S01]  /*11cd0*/  MUFU.EX2 R83, R8 ;  /* 0x0000000800537308 */ /* 0x0007e20000000800 */
[----:B------:R-:W-:Y:S01]  /*11ce0*/  F2FP.BF16.F32.PACK_AB R7, R85, R84 ;  /* 0x000000545507723e */ /* 0x000fe200000010ff */
[----:B---3--:R-:W-:Y:S01]  /*11cf0*/  FFMA.FTZ R4, R76, UR20, -R2 ;  /* 0x000000144c047c23 */ /* 0x008fe20008010802 */
[----:B------:R-:W-:-:S05]  /*11d00*/  FFMA.FTZ R8, R115, UR20, -R0 ;  /* 0x0000001473087c23 */ /* 0x000fca0008010800 */
[----:B------:R3:W-:Y:S08]  /*11d10*/  MUFU.EX2 R80, R8 ;  /* 0x0000000800507308 */ /* 0x0007f00000000800 */
[----:B------:R1:W-:Y:S01]  /*11d20*/  MUFU.EX2 R88, R4 ;  /* 0x0000000400587308 */ /* 0x0003e20000000800 */
[----:B---3--:R-:W-:-:S07]  /*11d30*/  FFMA.FTZ R8, R111, UR20, -R0 ;  /* 0x000000146f087c23 */ /* 0x008fce0008010800 */
[----:B------:R3:W2:Y:S01]  /*11d40*/  MUFU.EX2 R79, R8 ;  /* 0x00000008004f7308 */ /* 0x0006a20000000800 */
[----:B-1----:R-:W-:Y:S01]  /*11d50*/  F2FP.BF16.F32.PACK_AB R4, R175, R221 ;  /* 0x000000ddaf04723e */ /* 0x002fe200000010ff */
[----:B---3--:R-:W-:-:S06]  /*11d60*/  FFMA.FTZ R8, R105, UR20, -R0 ;  /* 0x0000001469087c23 */ /* 0x008fcc0008010800 */
[----:B------:R1:W-:Y:S01]  /*11d70*/  MUFU.EX2 R76, R8 ;  /* 0x00000008004c7308 */ /* 0x0003e20000000800 */
[----:B------:R-:W-:Y:S01]  /*11d80*/  HMMA.16816.F32.BF16 R48, R4, R18, R32 ;  /* 0x000000120430723c */ /* 0x000fe20000041820 */
[----:B-1----:R-:W-:-:S06]  /*11d90*/  FFMA.FTZ R8, R107, UR20, -R0 ;  /* 0x000000146b087c23 */ /* 0x002fcc0008010800 */
[----:B------:R1:W3:Y:S01]  /*11da0*/  MUFU.EX2 R78, R8 ;  /* 0x00000008004e7308 */ /* 0x0002e20000000800 */
[----:B--2---:R-:W-:Y:S02]  /*11db0*/  F2FP.BF16.F32.PACK_AB R9, R79, R80 ;  /* 0x000000504f09723e */ /* 0x004fe400000010ff */
[----:B------:R-:W-:Y:S01]  /*11dc0*/  F2FP.BF16.F32.PACK_AB R10, R106, R117 ;  /* 0x000000756a0a723e */ /* 0x000fe200000010ff */
[----:B-1----:R-:W-:-:S04]  /*11dd0*/  FFMA.FTZ R8, R82, UR20, -R2 ;  /* 0x0000001452087c23 */ /* 0x002fc80008010802 */
[----:B------:R1:W-:Y:S01]  /*11de0*/  MUFU.EX2 R82, R8 ;  /* 0x0000000800527308 */ /* 0x0003e20000000800 */
[----:B---3--:R-:W-:Y:S01]  /*11df0*/  F2FP.BF16.F32.PACK_AB R11, R78, R76 ;  /* 0x0000004c4e0b723e */ /* 0x008fe200000010ff */
[----:B-1----:R-:W-:-:S06]  /*11e00*/  FFMA.FTZ R8, R77, UR20, -R2 ;  /* 0x000000144d087c23 */ /* 0x002fcc0008010802 */
[----:B------:R1:W-:Y:S02]  /*11e10*/  MUFU.EX2 R77, R8 ;  /* 0x00000008004d7308 */ /* 0x0003e40000000800 */
[----:B-1----:R-:W-:-:S07]  /*11e20*/  F2FP.BF16.F32.PACK_AB R8, R121, R126 ;  /* 0x0000007e7908723e */ /* 0x002fce00000010ff */
[----:B------:R-:W-:Y:S07]  /*11e30*/  HMMA.16816.F32.BF16 R148, R8, R22, R48 ;  /* 0x000000160894723c */ /* 0x000fee0000041830 */
[----:B-----5:R-:W-:Y:S02]  /*11e40*/  FFMA.FTZ R49, R147, R70, R116 ;  /* 0x0000004693317223 */ /* 0x020fe40000010074 */
[----:B------:R-:W2:Y:S01]  /*11e50*/  LDL.LU R147, [R1+0xc] ;  /* 0x00000c0001937983 */ /* 0x000ea20000300800 */
[----:B------:R-:W-:Y:S01]  /*11e60*/  HMMA.16816.F32.BF16 R52, R4, R16, R40 ;  /* 0x000000100434723c */ /* 0x000fe20000041828 */
[----:B------:R-:W-:-:S05]  /*11e70*/  FFMA.FTZ R2, R81, UR20, -R2 ;  /* 0x0000001451027c23 */ /* 0x000fca0008010802 */
[C---:B------:R-:W-:Y:S06]  /*11e80*/  HMMA.16816.F32.BF16 R44, R4.reuse, R12, R28 ;  /* 0x0000000c042c723c */ /* 0x040fec000004181c */
[----:B------:R-:W-:Y:S07]  /*11e90*/  HMMA.16816.F32.BF16 R36, R4, R14, R36 ;  /* 0x0000000e0424723c */ /* 0x000fee0000041824 */
[----:B------:R-:W-:-:S02]  /*11ea0*/  F2FP.BF16.F32.PACK_AB R4, R122, R118 ;  /* 0x000000767a04723e */ /* 0x000fc400000010ff */
[----:B------:R-:W-:Y:S02]  /*11eb0*/  F2FP.BF16.F32.PACK_AB R5, R242, R243 ;  /* 0x000000f3f205723e */ /* 0x000fe400000010ff */
[----:B------:R-:W-:Y:S02]  /*11ec0*/  F2FP.BF16.F32.PACK_AB R6, R125, R123 ;  /* 0x0000007b7d06723e */ /* 0x000fe400000010ff */
[----:B------:R-:W-:-:S07]  /*11ed0*/  F2FP.BF16.F32.PACK_AB R7, R240, R241 ;  /* 0x000000f1f007723e */ /* 0x000fce00000010ff */
[C---:B------:R-:W-:Y:S01]  /*11ee0*/  HMMA.16816.F32.BF16 R28, R4.reuse, R16, R64 ;  /* 0x00000010041c723c */ /* 0x040fe20000041840 */
[----:B------:R1:W-:Y:S05]  /*11ef0*/  MUFU.EX2 R67, R2 ;  /* 0x0000000200437308 */ /* 0x0003ea0000000800 */
[C---:B------:R-:W-:Y:S01]  /*11f00*/  HMMA.16816.F32.BF16 R32, R4.reuse, R18, R60 ;  /* 0x000000120420723c */ /* 0x040fe2000004183c */
[----:B------:R-:W3:Y:S05]  /*11f10*/  LDSM.16.MT88.4 R16, [R184+0x5800] ;  /* 0x00580000b810783b */ /* 0x000eea0000004200 */
[----:B------:R-:W-:Y:S01]  /*11f20*/  HMMA.16816.F32.BF16 R56, R4, R12, R56 ;  /* 0x0000000c0438723c */ /* 0x000fe20000041838 */
[----:B-1----:R-:W-:-:S05]  /*11f30*/  FFMA.FTZ R2, R109, UR20, -R0 ;  /* 0x000000146d027c23 */ /* 0x002fca0008010800 */
[----:B------:R-:W-:Y:S01]  /*11f40*/  HMMA.16816.F32.BF16 R40, R4, R14, R160 ;  /* 0x0000000e0428723c */ /* 0x000fe200000418a0 */
[----:B------:R-:W1:Y:S01]  /*11f50*/  LDSM.16.MT88.4 R12, [R185+0x5800] ;  /* 0x00580000b90c783b */ /* 0x000e620000004200 */
[----:B------:R5:W-:Y:S01]  /*11f60*/  MUFU.EX2 R66, R2 ;  /* 0x0000000200427308 */ /* 0x000be20000000800 */
[----:B------:R-:W-:Y:S02]  /*11f70*/  MOV R114, R156 ;  /* 0x0000009c00727202 */ /* 0x000fe40000000f00 */
[----:B------:R-:W-:Y:S02]  /*11f80*/  MOV R155, R157 ;  /* 0x0000009d009b7202 */ /* 0x000fe40000000f00 */
[----:B------:R-:W-:Y:S01]  /*11f90*/  MOV R154, R158 ;  /* 0x0000009e009a7202 */ /* 0x000fe20000000f00 */
[----:B-----5:R-:W-:-:S04]  /*11fa0*/  FFMA.FTZ R2, R103, UR20, -R0 ;  /* 0x0000001467027c23 */ /* 0x020fc80008010800 */
[----:B------:R5:W3:Y:S01]  /*11fb0*/  MUFU.EX2 R65, R2 ;  /* 0x0000000200417308 */ /* 0x000ae20000000800 */
[----:B------:R-:W-:Y:S01]  /*11fc0*/  MOV R153, R159 ;  /* 0x0000009f00997202 */ /* 0x000fe20000000f00 */
[C---:B------:R-:W-:Y:S06]  /*11fd0*/  HMMA.16816.F32.BF16 R52, R8.reuse, R20, R52 ;  /* 0x000000140834723c */ /* 0x040fec0000041834 */
[----:B------:R-:W-:Y:S01]  /*11fe0*/  HMMA.16816.F32.BF16 R156, R8, R24, R44 ;  /* 0x00000018089c723c */ /* 0x000fe2000004182c */
[----:B-----5:R-:W-:-:S04]  /*11ff0*/  FFMA.FTZ R2, R102, UR20, -R0 ;  /* 0x0000001466027c23 */ /* 0x020fc80008010800 */
[----:B------:R5:W-:Y:S01]  /*12000*/  MUFU.EX2 R64, R2 ;  /* 0x0000000200407308 */ /* 0x000be20000000800 */
[----:B------:R-:W-:Y:S01]  /*12010*/  HMMA.16816.F32.BF16 R44, R8, R26, R36 ;  /* 0x0000001a082c723c */ /* 0x000fe20000041824 */
[----:B------:R-:W-:Y:S02]  /*12020*/  F2FP.BF16.F32.PACK_AB R4, R129, R128 ;  /* 0x000000808104723e */ /* 0x000fe400000010ff */
[----:B------:R-:W-:Y:S02]  /*12030*/  F2FP.BF16.F32.PACK_AB R5, R235, R238 ;  /* 0x000000eeeb05723e */ /* 0x000fe400000010ff */
[----:B------:R-:W-:Y:S01]  /*12040*/  F2FP.BF16.F32.PACK_AB R6, R169, R130 ;  /* 0x00000082a906723e */ /* 0x000fe200000010ff */
[----:B-----5:R-:W-:-:S04]  /*12050*/  FFMA.FTZ R2, R98, UR20, -R0 ;  /* 0x0000001462027c23 */ /* 0x020fc80008010800 */
[----:B------:R5:W1:Y:S01]  /*12060*/  MUFU.EX2 R63, R2 ;  /* 0x00000002003f7308 */ /* 0x000a620000000800 */
[----:B------:R-:W-:Y:S01]  /*12070*/  F2FP.BF16.F32.PACK_AB R7, R233, R234 ;  /* 0x000000eae907723e */ /* 0x000fe200000010ff */
[----:B------:R-:W-:Y:S01]  /*12080*/  FFMA.FTZ R48, R145, R69, R226 ;  /* 0x0000004591307223 */ /* 0x000fe200000100e2 */
[--C-:B------:R-:W-:Y:S01]  /*12090*/  FFMA.FTZ R60, R91, UR20, -R3.reuse ;  /* 0x000000145b3c7c23 */ /* 0x100fe20008010803 */
[----:B------:R-:W-:Y:S01]  /*120a0*/  FFMA.FTZ R61, R86, UR20, -R3 ;  /* 0x00000014563d7c23 */ /* 0x000fe20008010803 */
[----:B----4-:R-:W-:Y:S01]  /*120b0*/  FFMA.FTZ R50, R146, R68, R212 ;  /* 0x0000004492327223 */ /* 0x010fe200000100d4 */
[--C-:B------:R-:W-:Y:S02]  /*120c0*/  FFMA.FTZ R8, R94, UR20, -R0.reuse ;  /* 0x000000145e087c23 */ /* 0x100fe40008010800 */
[----:B------:R-:W-:Y:S01]  /*120d0*/  HMMA.16816.F32.BF16 R36, R4, R20, R28 ;  /* 0x000000140424723c */ /* 0x000fe2000004181c */
[--C-:B------:R-:W-:Y:S01]  /*120e0*/  FFMA.FTZ R3, R93, UR20, -R0.reuse ;  /* 0x000000145d037c23 */ /* 0x100fe20008010800 */
[----:B-----5:R-:W-:-:S04]  /*120f0*/  FFMA.FTZ R2, R99, UR20, -R0 ;  /* 0x0000001463027c23 */ /* 0x020fc80008010800 */
[C---:B------:R-:W-:Y:S01]  /*12100*/  HMMA.16816.F32.BF16 R28, R4.reuse, R24, R56 ;  /* 0x00000018041c723c */ /* 0x040fe20000041838 */
[----:B------:R4:W5:Y:S05]  /*12110*/  MUFU.EX2 R62, R2 ;  /* 0x00000002003e7308 */ /* 0x00096a0000000800 */
[C---:B------:R-:W-:Y:S01]  /*12120*/  HMMA.16816.F32.BF16 R32, R4.reuse, R22, R32 ;  /* 0x000000160420723c */ /* 0x040fe20000041820 */
[----:B------:R-:W-:Y:S01]  /*12130*/  FADD.FTZ R50, R223, R50 ;  /* 0x00000032df327221 */ /* 0x000fe20000010000 */
[----:B------:R-:W-:Y:S01]  /*12140*/  FADD.FTZ R49, R172, R49 ;  /* 0x00000031ac317221 */ /* 0x000fe20000010000 */
[----:B------:R-:W-:Y:S01]  /*12150*/  MOV R111, R138 ;  /* 0x0000008a006f7202 */ /* 0x000fe20000000f00 */
[----:B------:R-:W-:Y:S02]  /*12160*/  LDSM.16.MT88.4 R20, [R185+0x5c00] ;  /* 0x005c0000b914783b */ /* 0x000fe40000004200 */
[----:B------:R-:W-:Y:S01]  /*12170*/  HMMA.16816.F32.BF16 R24, R4, R26, R40 ;  /* 0x0000001a0418723c */ /* 0x000fe20000041828 */
[----:B----4-:R-:W-:-:S06]  /*12180*/  FFMA.FTZ R2, R95, UR20, -R0 ;  /* 0x000000145f027c23 */ /* 0x010fcc0008010800 */
[----:B------:R-:W-:Y:S02]  /*12190*/  F2FP.BF16.F32.PACK_AB R4, R97, R104 ;  /* 0x000000686104723e */ /* 0x000fe400000010ff */
[----:B---3--:R-:W-:Y:S01]  /*121a0*/  F2FP.BF16.F32.PACK_AB R5, R65, R66 ;  /* 0x000000424105723e */ /* 0x008fe200000010ff */
[----:B------:R3:W4:Y:S01]  /*121b0*/  MUFU.EX2 R51, R2 ;  /* 0x0000000200337308 */ /* 0x0007220000000800 */
[----:B------:R-:W-:Y:S02]  /*121c0*/  F2FP.BF16.F32.PACK_AB R6, R88, R90 ;  /* 0x0000005a5806723e */ /* 0x000fe400000010ff */
[----:B-1----:R-:W-:Y:S02]  /*121d0*/  F2FP.BF16.F32.PACK_AB R7, R63, R64 ;  /* 0x000000403f07723e */ /* 0x002fe400000010ff */
[----:B------:R-:W-:-:S03]  /*121e0*/  MOV R105, R139 ;  /* 0x0000008b00697202 */ /* 0x000fc60000000f00 */
[----:B------:R1:W-:Y:S02]  /*121f0*/  MUFU.EX2 R41, R3 ;  /* 0x0000000300297308 */ /* 0x0003e40000000800 */
[C---:B------:R-:W-:Y:S01]  /*12200*/  HMMA.16816.F32.BF16 R148, R4.reuse, R18, R148 ;  /* 0x000000120494723c */ /* 0x040fe20000041894 */
[----:B---3--:R-:W-:Y:S01]  /*12210*/  FADD.FTZ R2, R153, R48 ;  /* 0x0000003099027221 */ /* 0x008fe20000010000 */
[----:B------:R-:W-:Y:S02]  /*12220*/  MOV R153, R154 ;  /* 0x0000009a00997202 */ /* 0x000fe40000000f00 */
[----:B------:R-:W-:Y:S01]  /*12230*/  MOV R154, R155 ;  /* 0x0000009b009a7202 */ /* 0x000fe20000000f00 */
[----:B------:R-:W-:Y:S01]  /*12240*/  FADD.FTZ R2, R136, R2 ;  /* 0x0000000288027221 */ /* 0x000fe20000010000 */
[----:B------:R-:W-:Y:S01]  /*12250*/  MOV R155, R140 ;  /* 0x0000008c009b7202 */ /* 0x000fe20000000f00 */
[----:B------:R-:W-:Y:S01]  /*12260*/  HMMA.16816.F32.BF16 R156, R4, R12, R156 ;  /* 0x0000000c049c723c */ /* 0x000fe2000004189c */
[----:B------:R-:W-:Y:S01]  /*12270*/  MOV R140, R137 ;  /* 0x00000089008c7202 */ /* 0x000fe20000000f00 */
[----:B-1----:R-:W-:Y:S01]  /*12280*/  FADD.FTZ R3, R176, R49 ;  /* 0x00000031b0037221 */ /* 0x002fe20000010000 */
[----:B------:R-:W-:-:S03]  /*12290*/  FADD.FTZ R2, R153, R2 ;  /* 0x0000000299027221 */ /* 0x000fc60000010000 */
[C---:B------:R-:W-:Y:S06]  /*122a0*/  HMMA.16816.F32.BF16 R136, R4.reuse, R16, R52 ;  /* 0x000000100488723c */ /* 0x040fec0000041834 */
[----:B------:R-:W-:Y:S01]  /*122b0*/  HMMA.16816.F32.BF16 R44, R4, R14, R44 ;  /* 0x0000000e042c723c */ /* 0x000fe2000004182c */
[----:B------:R-:W-:Y:S01]  /*122c0*/  MOV R115, R165 ;  /* 0x000000a500737202 */ /* 0x000fe20000000f00 */
[----:B------:R-:W-:Y:S01]  /*122d0*/  FADD.FTZ R2, R105, R2 ;  /* 0x0000000269027221 */ /* 0x000fe20000010000 */
[----:B------:R-:W-:Y:S01]  /*122e0*/  MOV R153, R167 ;  /* 0x000000a700997202 */ /* 0x000fe20000000f00 */
[----:B------:R-:W-:Y:S01]  /*122f0*/  IMAD.MOV.U32 R91, RZ, RZ, R154 ;  /* 0x000000ffff5b7224 */ /* 0x000fe200078e009a */
[----:B------:R-:W-:-:S02]  /*12300*/  MOV R109, R111 ;  /* 0x0000006f006d7202 */ /* 0x000fc40000000f00 */
[----:B------:R-:W-:Y:S02]  /*12310*/  MOV R81, R142 ;  /* 0x0000008e00517202 */ /* 0x000fe40000000f00 */
[----:B------:R-:W-:Y:S02]  /*12320*/  MOV R107, R143 ;  /* 0x0000008f006b7202 */ /* 0x000fe40000000f00 */
[----:B------:R-:W-:Y:S02]  /*12330*/  MOV R152, R166 ;  /* 0x000000a600987202 */ /* 0x000fe40000000f00 */
[----:B------:R-:W-:Y:S02]  /*12340*/  MOV R105, R141 ;  /* 0x0000008d00697202 */ /* 0x000fe40000000f00 */
[----:B------:R-:W-:Y:S02]  /*12350*/  MOV R154, R164 ;  /* 0x000000a4009a7202 */ /* 0x000fe40000000f00 */
[----:B------:R-:W-:Y:S01]  /*12360*/  MOV R111, R152 ;  /* 0x00000098006f7202 */ /* 0x000fe20000000f00 */
[----:B--2---:R-:W-:-:S02]  /*12370*/  FFMA.FTZ R0, R147, R72, R112 ;  /* 0x0000004893007223 */ /* 0x004fc40000010070 */
[----:B------:R-:W1:Y:S02]  /*12380*/  LDSM.16.MT88.4 R144, [R184+0x5c00] ;  /* 0x005c0000b890783b */ /* 0x000e640000004200 */
[----:B------:R-:W-:Y:S01]  /*12390*/  FADD.FTZ R40, R124, R0 ;  /* 0x000000007c287221 */ /* 0x000fe20000010000 */
[----:B------:R-:W-:-:S03]  /*123a0*/  FADD.FTZ R0, R224, R50 ;  /* 0x00000032e0007221 */ /* 0x000fc60000010000 */
        /* <DEDUP_REMOVED lines=88> */
[----:B------:R2:W-:Y:S01]  /*12930*/  MUFU.EX2 R42, R8 ;  /* 0x00000008002a7308 */ /* 0x0005e20000000800 */
[----:B------:R-:W-:Y:S01]  /*12940*/  FADD.FTZ R4, R217, R4 ;  /* 0x00000004d9047221 */ /* 0x000fe20000010000 */
[C---:B------:R-:W-:Y:S01]  /*12950*/  F2FP.BF16.F32.PACK_AB R9, R231.reuse, R232 ;  /* 0x000000e8e709723e */ /* 0x040fe200000010ff */
[----:B------:R-:W-:Y:S01]  /*12960*/  FADD.FTZ R3, R231, R3 ;  /* 0x00000003e7037221 */ /* 0x000fe20000010000 */
[----:B------:R-:W-:Y:S01]  /*12970*/  F2FP.BF16.F32.PACK_AB R10, R218, R210 ;  /* 0x000000d2da0a723e */ /* 0x000fe200000010ff */
[----:B------:R-:W-:Y:S01]  /*12980*/  FADD.FTZ R2, R97, R2 ;  /* 0x0000000261027221 */ /* 0x000fe20000010000 */
[----:B------:R-:W-:Y:S01]  /*12990*/  F2FP.BF16.F32.PACK_AB R11, R229, R230 ;  /* 0x000000e6e50b723e */ /* 0x000fe200000010ff */
[----:B------:R-:W-:Y:S01]  /*129a0*/  FADD.FTZ R0, R65, R0 ;  /* 0x0000000041007221 */ /* 0x000fe20000010000 */
[----:B------:R-:W3:Y:S01]  /*129b0*/  MUFU.EX2 R60, R60 ;  /* 0x0000003c003c7308 */ /* 0x000ee20000000800 */
[----:B------:R-:W-:Y:S01]  /*129c0*/  FADD.FTZ R4, R210, R4 ;  /* 0x00000004d2047221 */ /* 0x000fe20000010000 */
[----:B------:R-:W-:Y:S01]  /*129d0*/  FADD.FTZ R3, R230, R3 ;  /* 0x00000003e6037221 */ /* 0x000fe20000010000 */
[----:B------:R-:W-:Y:S01]  /*129e0*/  FADD.FTZ R2, R90, R2 ;  /* 0x000000025a027221 */ /* 0x000fe20000010000 */
[----:B--2---:R-:W-:Y:S01]  /*129f0*/  F2FP.BF16.F32.PACK_AB R8, R217, R196 ;  /* 0x000000c4d908723e */ /* 0x004fe200000010ff */
[----:B------:R-:W-:-:S03]  /*12a00*/  FADD.FTZ R0, R64, R0 ;  /* 0x0000000040007221 */ /* 0x000fc60000010000 */
[----:B------:R-:W2:Y:S01]  /*12a10*/  MUFU.EX2 R61, R61 ;  /* 0x0000003d003d7308 */ /* 0x000ea20000000800 */
[----:B------:R-:W-:Y:S01]  /*12a20*/  FADD.FTZ R4, R218, R4 ;  /* 0x00000004da047221 */ /* 0x000fe20000010000 */
[----:B------:R-:W-:Y:S01]  /*12a30*/  FADD.FTZ R3, R229, R3 ;  /* 0x00000003e5037221 */ /* 0x000fe20000010000 */
[----:B------:R-:W-:Y:S01]  /*12a40*/  FADD.FTZ R2, R88, R2 ;  /* 0x0000000258027221 */ /* 0x000fe20000010000 */
[----:B------:R-:W-:Y:S01]  /*12a50*/  HMMA.16816.F32.BF16 R36, R8, R16, R36 ;  /* 0x000000100824723c */ /* 0x000fe20000041824 */
[----:B------:R-:W-:Y:S01]  /*12a60*/  FADD.FTZ R0, R63, R0 ;  /* 0x000000003f007221 */ /* 0x000fe20000010000 */
[----:B------:R-:W-:-:S04]  /*12a70*/  FADD.FTZ R4, R219, R4 ;  /* 0x00000004db047221 */ /* 0x000fc80000010000 */
[----:B------:R-:W-:Y:S01]  /*12a80*/  HMMA.16816.F32.BF16 R32, R8, R18, R32 ;  /* 0x000000120820723c */ /* 0x000fe20000041820 */
[----:B------:R-:W-:-:S05]  /*12a90*/  FADD.FTZ R3, R228, R3 ;  /* 0x00000003e4037221 */ /* 0x000fca0000010000 */
[----:B------:R-:W-:Y:S01]  /*12aa0*/  HMMA.16816.F32.BF16 R28, R8, R12, R28 ;  /* 0x0000000c081c723c */ /* 0x000fe2000004181c */
[----:B------:R-:W-:-:S05]  /*12ab0*/  FADD.FTZ R2, R83, R2 ;  /* 0x0000000253027221 */ /* 0x000fca0000010000 */
[----:B------:R-:W-:Y:S01]  /*12ac0*/  HMMA.16816.F32.BF16 R24, R8, R14, R24 ;  /* 0x0000000e0818723c */ /* 0x000fe20000041818 */
[----:B-----5:R-:W-:Y:S01]  /*12ad0*/  FADD.FTZ R0, R62, R0 ;  /* 0x000000003e007221 */ /* 0x020fe20000010000 */
[----:B------:R-:W-:Y:S01]  /*12ae0*/  FADD.FTZ R4, R222, R4 ;  /* 0x00000004de047221 */ /* 0x000fe20000010000 */
[----:B------:R-:W-:Y:S01]  /*12af0*/  FADD.FTZ R3, R227, R3 ;  /* 0x00000003e3037221 */ /* 0x000fe20000010000 */
[----:B------:R-:W-:Y:S01]  /*12b00*/  FADD.FTZ R2, R82, R2 ;  /* 0x0000000252027221 */ /* 0x000fe20000010000 */
[----:B----4-:R-:W-:Y:S01]  /*12b10*/  FADD.FTZ R0, R51, R0 ;  /* 0x0000000033007221 */ /* 0x010fe20000010000 */
[----:B------:R-:W-:Y:S01]  /*12b20*/  FADD.FTZ R4, R237, R4 ;  /* 0x00000004ed047221 */ /* 0x000fe20000010000 */
[----:B---3--:R-:W-:Y:S01]  /*12b30*/  FADD.FTZ R3, R60, R3 ;  /* 0x000000033c037221 */ /* 0x008fe20000010000 */
[----:B------:R-:W-:Y:S01]  /*12b40*/  FADD.FTZ R2, R77, R2 ;  /* 0x000000024d027221 */ /* 0x000fe20000010000 */
[----:B------:R-:W-:Y:S01]  /*12b50*/  FADD.FTZ R0, R42, R0 ;  /* 0x000000002a007221 */ /* 0x000fe20000010000 */
[----:B------:R-:W-:Y:S01]  /*12b60*/  FADD.FTZ R4, R236, R4 ;  /* 0x00000004ec047221 */ /* 0x000fe20000010000 */
[----:B------:R-:W-:Y:S01]  /*12b70*/  F2FP.BF16.F32.PACK_AB R164, R82, R83 ;  /* 0x0000005352a4723e */ /* 0x000fe200000010ff */
[----:B--2---:R-:W-:Y:S01]  /*12b80*/  FADD.FTZ R3, R61, R3 ;  /* 0x000000033d037221 */ /* 0x004fe20000010000 */
[----:B------:R-:W-:Y:S01]  /*12b90*/  F2FP.BF16.F32.PACK_AB R165, R51, R62 ;  /* 0x0000003e33a5723e */ /* 0x000fe200000010ff */
[C---:B------:R-:W-:Y:S01]  /*12ba0*/  FADD.FTZ R2, R67.reuse, R2 ;  /* 0x0000000243027221 */ /* 0x040fe20000010000 */
[----:B------:R-:W-:-:S02]  /*12bb0*/  F2FP.BF16.F32.PACK_AB R166, R67, R77 ;  /* 0x0000004d43a6723e */ /* 0x000fc400000010ff */
[----:B------:R-:W-:Y:S02]  /*12bc0*/  F2FP.BF16.F32.PACK_AB R167, R41, R42 ;  /* 0x0000002a29a7723e */ /* 0x000fe400000010ff */
[----:B------:R-:W-:Y:S02]  /*12bd0*/  F2FP.BF16.F32.PACK_AB R160, R222, R219 ;  /* 0x000000dbdea0723e */ /* 0x000fe400000010ff */
[----:B------:R-:W-:Y:S02]  /*12be0*/  F2FP.BF16.F32.PACK_AB R161, R227, R228 ;  /* 0x000000e4e3a1723e */ /* 0x000fe400000010ff */
[----:B------:R-:W-:Y:S02]  /*12bf0*/  F2FP.BF16.F32.PACK_AB R162, R236, R237 ;  /* 0x000000edeca2723e */ /* 0x000fe400000010ff */
[----:B------:R-:W-:Y:S01]  /*12c00*/  F2FP.BF16.F32.PACK_AB R163, R61, R60 ;  /* 0x0000003c3da3723e */ /* 0x000fe200000010ff */
[----:B------:R-:W-:Y:S01]  /*12c10*/  FADD.FTZ R0, R41, R0 ;  /* 0x0000000029007221 */ /* 0x000fe20000010000 */
[----:B------:R2:W-:Y:S01]  /*12c20*/  STL [R1], R4 ;  /* 0x0000000401007387 */ /* 0x0005e20000100800 */
[C---:B-1----:R-:W-:Y:S03]  /*12c30*/  HMMA.16816.F32.BF16 R136, R164.reuse, R144, R136 ;  /* 0x00000090a488723c */ /* 0x042fe60000041888 */
        /* <DEDUP_REMOVED lines=10> */
[----:B------:R-:W-:-:S02]  /*12ce0*/  MOV R40, R74 ;  /* 0x0000004a00287202 */ /* 0x000fc40000000f00 */
[----:B------:R-:W-:Y:S02]  /*12cf0*/  MOV R41, R75 ;  /* 0x0000004b00297202 */ /* 0x000fe40000000f00 */
[----:B------:R-:W-:Y:S02]  /*12d00*/  MOV R38, R71 ;  /* 0x0000004700267202 */ /* 0x000fe40000000f00 */
[----:B--2---:R-:W-:-:S15]  /*12d10*/  MOV R39, R73 ;  /* 0x0000004900277202 */ /* 0x004fde0000000f00 */
[----:B------:R-:W-:-:S02]  /*12d20*/  NOP ;  /* 0x0000000000007918 */ /* 0x000fc40000000000 */
.L_x_313:
        /* <DEDUP_REMOVED lines=15> */
[----:B-1----:R-:W1:Y:S01]  /*12e20*/  @!P4 LDC.64 R2, c[0x0][0x220] ;  /* 0x00008800ff02cb82 */ /* 0x002e620000000a00 */
[----:B------:R-:W-:Y:S02]  /*12e30*/  USHF.L.U32 UR21, UR12, 0x6, URZ ;  /* 0x000000060c157899 */ /* 0x000fe4000800063f */
[----:B------:R-:W-:Y:S02]  /*12e40*/  UIADD3 UR13, UR11, UR23, URZ ;  /* 0x000000170b0d7290 */ /* 0x000fe4000fffe03f */
[----:B------:R-:W-:Y:S01]  /*12e50*/  UIADD3 UR26, UR26, UR35, URZ ;  /* 0x000000231a1a7290 */ /* 0x000fe2000fffe03f */
[----:B------:R-:W-:Y:S02]  /*12e60*/  ULDC UR4, c[0x0][0x2ec] ;  /* 0x0000bb0000047ab9 */ /* 0x000fe40000000800 */
[----:B------:R-:W2:Y:S01]  /*12e70*/  @!P4 LDC.64 R6, c[0x0][0x220] ;  /* 0x00008800ff06cb82 */ /* 0x000ea20000000a00 */
[----:B------:R-:W-:-:S07]  /*12e80*/  ULDC.64 UR6, c[0x0][0x248] ;  /* 0x0000920000067ab9 */ /* 0x000fce0000000a00 */
[----:B------:R-:W3:Y:S01]  /*12e90*/  @!P4 LDC.64 R4, c[0x0][0x220] ;  /* 0x00008800ff04cb82 */ /* 0x000ee20000000a00 */
[----:B-1----:R1:W-:Y:S04]  /*12ea0*/  @!P4 STL.64 [R1+0x30], R2 ;  /* 0x000030020100c387 */ /* 0x0023e80000100a00 */
[----:B--2---:R2:W-:Y:S04]  /*12eb0*/  @!P4 STL.64 [R1+0x28], R6 ;  /* 0x000028060100c387 */ /* 0x0045e80000100a00 */
[----:B---3--:R3:W-:Y:S01]  /*12ec0*/  @!P4 STL.64 [R1+0x20], R4 ;  /* 0x000020040100c387 */ /* 0x0087e20000100a00 */
[----:B-1----:R-:W1:Y:S03]  /*12ed0*/  @!P4 LDC.64 R2, c[0x0][0x220] ;  /* 0x00008800ff02cb82 */ /* 0x002e660000000a00 */
[----:B-1----:R1:W-:Y:S04]  /*12ee0*/  @!P4 STL.64 [R1+0x18], R2 ;  /* 0x000018020100c387 */ /* 0x0023e80000100a00 */
[----:B--2---:R-:W2:Y:S04]  /*12ef0*/  LDL.LU.64 R6, [R1+0x10] ;  /* 0x0000100001067983 */ /* 0x004ea80000300a00 */
[----:B---3--:R-:W2:Y:S01]  /*12f00*/  LDL.LU.64 R4, [R1+0x48] ;  /* 0x0000480001047983 */ /* 0x008ea20000300a00 */
[----:B-1----:R-:W-:Y:S01]  /*12f10*/  MOV R3, R41 ;  /* 0x0000002900037202 */ /* 0x002fe20000000f00 */
[----:B--2---:R-:W-:-:S05]  /*12f20*/  IMAD.MOV.U32 R5, RZ, RZ, R7 ;  /* 0x000000ffff057224 */ /* 0x004fca00078e0007 */
[----:B------:R1:W-:Y:S01]  /*12f30*/  STL.64 [R1+0x10], R4 ;  /* 0x0000100401007387 */ /* 0x0003e20000100a00 */
[----:B------:R-:W-:Y:S05]  /*12f40*/  BRA `(.L_x_318) ;  /* 0x0000000000dc7947 */ /* 0x000fea0003800000 */
.L_x_320:
        /* <DEDUP_REMOVED lines=31> */
[----:B------:R-:W-:Y:S03]  /*13140*/  @!P4 IADD3 R7, P0, R5, UR21, RZ ;  /* 0x000000150507cc10 */ /* 0x000fe6000ff1e0ff */
[----:B------:R-:W-:Y:S01]  /*13150*/  @!PT LDS RZ, [RZ] ;  /* 0x00000000fffff984 */ /* 0x000fe20000000800 */
[----:B------:R-:W-:Y:S01]  /*13160*/  @!PT LDS RZ, [RZ] ;  /* 0x00000000fffff984 */ /* 0x000fe20000000800 */
[----:B------:R-:W-:Y:S01]  /*13170*/  @!PT LDS RZ, [RZ] ;  /* 0x00000000fffff984 */ /* 0x000fe20000000800 */
[----:B------:R1:W-:Y:S01]  /*13180*/  @!P4 LDGSTS.E.BYPASS.LTC128B.128 [R209+0x2800], desc[UR24][R10.64] ;  /* 0x028000000ad1cfae */ /* 0x0003e2000b901d58 */
[C---:B------:R-:W-:Y:S02]  /*13190*/  @!P4 IADD3.X R9, R6.reuse, UR10, RZ, P0, !PT ;  /* 0x0000000a0609cc10 */ /* 0x040fe400087fe4ff */
        /* <DEDUP_REMOVED lines=18> */
.L_x_318:
[----:B--2---:R-:W2:Y:S01]  /*132c0*/  LDL.64 R12, [R1+0x10] ;  /* 0x00001000010c7983 */ /* 0x004ea20000100a00 */
[----:B------:R-:W-:Y:S04]  /*132d0*/  DEPBAR.LE SB0, 0x0 ;  /* 0x000080000000791a */ /* 0x000fe80000000000 */
[----:B------:R-:W-:Y:S01]  /*132e0*/  UIADD3 UR11, UR18, -0x1, URZ ;  /* 0xffffffff120b7890 */ /* 0x000fe2000fffe03f */
[----:B------:R-:W3:Y:S03]  /*132f0*/  LDL R9, [R1+0x30] ;  /* 0x0000300001097983 */ /* 0x000ee60000100800 */
[----:B------:R-:W-:Y:S01]  /*13300*/  USHF.R.S32.HI UR27, URZ, 0x1f, UR11 ;  /* 0x0000001f3f1b7899 */ /* 0x000fe2000801140b */
[----:B------:R-:W4:Y:S01]  /*13310*/  LDL R19, [R1+0x34] ;  /* 0x0000340001137983 */ /* 0x000f220000100800 */
[----:B-1----:R-:W-:Y:S01]  /*13320*/  IMAD.U32 R4, RZ, RZ, UR11 ;  /* 0x0000000bff047e24 */ /* 0x002fe2000f8e00ff */
[----:B------:R-:W-:Y:S01]  /*13330*/  UIMAD UR12, UR8, UR11, URZ ;  /* 0x0000000b080c72a4 */ /* 0x000fe2000f8e023f */
[----:B------:R-:W-:Y:S01]  /*13340*/  IMAD.U32 R196, RZ, RZ, UR11 ;  /* 0x0000000bffc47e24 */ /* 0x000fe2000f8e00ff */
[----:B------:R-:W5:Y:S01]  /*13350*/  LDL R10, [R1+0x28] ;  /* 0x00002800010a7983 */ /* 0x000f620000100800 */
[----:B------:R-:W-:Y:S02]  /*13360*/  UISETP.GT.AND UP0, UPT, UR11, UR14, UPT ;  /* 0x0000000e0b00728c */ /* 0x000fe4000bf04270 */
[----:B------:R-:W-:Y:S01]  /*13370*/  UIMAD UR12, UR27, UR9, UR12 ;  /* 0x000000091b0c72a4 */ /* 0x000fe2000f8e020c */
        /* <DEDUP_REMOVED lines=9> */
[----:B--2---:R-:W-:Y:S04]  /*13410*/  IMAD.WIDE.U32 R4, R4, UR9, R12 ;  /* 0x0000000904047c25 */ /* 0x004fe8000f8e000c */
[----:B------:R-:W-:Y:S01]  /*13420*/  VIADD R0, R5, UR12 ;  /* 0x0000000c05007c36 */ /* 0x000fe20008000000 */
[C---:B------:R-:W-:Y:S02]  /*13430*/  @!P4 IADD3 R2, P2, R4.reuse, UR33, RZ ;  /* 0x000000210402cc10 */ /* 0x040fe4000ff5e0ff */
[----:B---3--:R-:W-:Y:S02]  /*13440*/  @!P4 LEA R12, P3, R4, R9, 0x1 ;  /* 0x00000009040cc211 */ /* 0x008fe400078608ff */
[----:B------:R-:W-:Y:S02]  /*13450*/  @!P4 IADD3.X R9, R0, UR32, RZ, P2, !PT ;  /* 0x000000200009cc10 */ /* 0x000fe400097fe4ff */
[C---:B----4-:R-:W-:Y:S02]  /*13460*/  @!P4 LEA.HI.X R13, R4.reuse, R19, R0, 0x1, P3 ;  /* 0x00000013040dc211 */ /* 0x050fe400018f0c00 */
[----:B------:R-:W-:Y:S02]  /*13470*/  @!P4 IADD3 R5, P1, R4, UR20, RZ ;  /* 0x000000140405cc10 */ /* 0x000fe4000ff3e0ff */
[----:B-----5:R-:W-:Y:S01]  /*13480*/  @!P4 LEA R10, P2, R2, R10, 0x1 ;  /* 0x0000000a020ac211 */ /* 0x020fe200078408ff */
        /* <DEDUP_REMOVED lines=9> */
[----:B------:R-:W-:Y:S02]  /*13520*/  @!P4 IADD3.X R15, R0, UR13, RZ, P0, !PT ;  /* 0x0000000d000fcc10 */ /* 0x000fe400087fe4ff */
        /* <DEDUP_REMOVED lines=19> */
[----:B------:R-:W1:Y:S08]  /*13660*/  LDSM.16.M88.4 R16, [R135+0x2000] ;  /* 0x002000008710783b */ /* 0x000e700000000200 */
[----:B------:R-:W2:Y:S08]  /*13670*/  LDSM.16.M88.4 R124, [R186+0x1000] ;  /* 0x00100000ba7c783b */ /* 0x000eb00000000200 */
[----:B------:R-:W3:Y:S08]  /*13680*/  LDSM.16.M88.4 R32, [R135+0x2400] ;  /* 0x002400008720783b */ /* 0x000ef00000000200 */
[----:B------:R-:W4:Y:S08]  /*13690*/  LDSM.16.M88.4 R48, [R135+0x2800] ;  /* 0x002800008730783b */ /* 0x000f300000000200 */
[----:B------:R-:W5:Y:S08]  /*136a0*/  LDSM.16.M88.4 R64, [R135+0x2c00] ;  /* 0x002c00008740783b */ /* 0x000f700000000200 */
[----:B------:R-:W5:Y:S01]  /*136b0*/  LDSM.16.M88.4 R80, [R135+0x3000] ;  /* 0x003000008750783b */ /* 0x000f620000000200 */
        /* <DEDUP_REMOVED lines=14> */
[-C--:B----4-:R-:W-:Y:S01]  /*137a0*/  HMMA.16816.F32.BF16 R36, R128, R48.reuse, RZ ;  /* 0x000000308024723c */ /* 0x090fe200000418ff */
[----:B------:R-:W4:Y:S05]  /*137b0*/  S2R R0, SR_TID.X ;  /* 0x0000000000007919 */ /* 0x000f2a0000002100 */
[C---:B------:R-:W-:Y:S06]  /*137c0*/  HMMA.16816.F32.BF16 R40, R124.reuse, R48, RZ ;  /* 0x000000307c28723c */ /* 0x040fec00000418ff */
[-C--:B------:R-:W-:Y:S06]  /*137d0*/  HMMA.16816.F32.BF16 R44, R124, R50.reuse, RZ ;  /* 0x000000327c2c723c */ /* 0x080fec00000418ff */
[C---:B------:R-:W-:Y:S06]  /*137e0*/  HMMA.16816.F32.BF16 R48, R128.reuse, R50, RZ ;  /* 0x000000328030723c */ /* 0x040fec00000418ff */
[-C--:B-----5:R-:W-:Y:S06]  /*137f0*/  HMMA.16816.F32.BF16 R52, R128, R64.reuse, RZ ;  /* 0x000000408034723c */ /* 0x0a0fec00000418ff */
[C---:B------:R-:W-:Y:S06]  /*13800*/  HMMA.16816.F32.BF16 R56, R124.reuse, R64, RZ ;  /* 0x000000407c38723c */ /* 0x040fec00000418ff */
[-C--:B------:R-:W-:Y:S01]  /*13810*/  HMMA.16816.F32.BF16 R60, R124, R66.reuse, RZ ;  /* 0x000000427c3c723c */ /* 0x080fe200000418ff */
[----:B----4-:R-:W-:Y:S05]  /*13820*/  IMAD.SHL.U32 R0, R0, 0x2, RZ ;  /* 0x0000000200007824 */ /* 0x010fea00078e00ff */
[----:B------:R-:W-:Y:S01]  /*13830*/  LOP3.LUT R0, R0, 0x6, RZ, 0xc0, !PT ;  /* 0x0000000600007812 */ /* 0x000fe200078ec0ff */
[C---:B------:R-:W-:Y:S04]  /*13840*/  HMMA.16816.F32.BF16 R64, R128.reuse, R66, RZ ;  /* 0x000000428040723c */ /* 0x040fe800000418ff */
[----:B------:R-:W-:Y:S02]  /*13850*/  IMAD R196, R196, 0x80, R0 ;  /* 0x00000080c4c47824 */ /* 0x000fe400078e0200 */
[-C--:B------:R-:W-:Y:S02]  /*13860*/  HMMA.16816.F32.BF16 R68, R128, R80.reuse, RZ ;  /* 0x000000508044723c */ /* 0x080fe400000418ff */
[C---:B------:R-:W-:Y:S01]  /*13870*/  VIADD R0, R196.reuse, 0x1 ;  /* 0x00000001c4007836 */ /* 0x040fe20000000000 */
[CC--:B------:R-:W-:Y:S02]  /*13880*/  ISETP.GE.AND P6, PT, R196.reuse, R199.reuse, PT ;  /* 0x000000c7c400720c */ /* 0x0c0fe40003fc6270 */
[-C--:B------:R-:W-:Y:S01]  /*13890*/  ISETP.GE.AND P2, PT, R196, R198.reuse, PT ;  /* 0x000000c6c400720c */ /* 0x080fe20003f46270 */
[--C-:B------:R-:W-:Y:S01]  /*138a0*/  IMAD.IADD R2, R202, 0x1, -R196.reuse ;  /* 0x00000001ca027824 */ /* 0x100fe200078e0ac4 */
[C---:B------:R-:W-:Y:S01]  /*138b0*/  ISETP.GE.AND P3, PT, R0.reuse, R199, PT ;  /* 0x000000c70000720c */ /* 0x040fe20003f66270 */
[C---:B------:R-:W-:Y:S02]  /*138c0*/  HMMA.16816.F32.BF16 R72, R124.reuse, R80, RZ ;  /* 0x000000507c48723c */ /* 0x040fe400000418ff */
[C---:B------:R-:W-:Y:S02]  /*138d0*/  ISETP.GE.AND P1, PT, R0.reuse, R198, PT ;  /* 0x000000c60000720c */ /* 0x040fe40003f26270 */
[C---:B------:R-:W-:Y:S02]  /*138e0*/  ISETP.GE.AND P5, PT, R0.reuse, R200, PT ;  /* 0x000000c80000720c */ /* 0x040fe40003fa6270 */
[C---:B------:R-:W-:Y:S01]  /*138f0*/  ISETP.GE.AND P0, PT, R0.reuse, R197, PT ;  /* 0x000000c50000720c */ /* 0x040fe20003f06270 */
[-C--:B------:R-:W-:Y:S01]  /*13900*/  HMMA.16816.F32.BF16 R76, R124, R82.reuse, RZ ;  /* 0x000000527c4c723c */ /* 0x080fe200000418ff */
[C---:B------:R-:W-:Y:S02]  /*13910*/  ISETP.GE.OR P3, PT, R0.reuse, R208, !P3 ;  /* 0x000000d00000720c */ /* 0x040fe40005f66670 */
[C---:B------:R-:W-:Y:S02]  /*13920*/  ISETP.GE.OR P1, PT, R0.reuse, R207, !P1 ;  /* 0x000000cf0000720c */ /* 0x040fe40004f26670 */
[C---:B------:R-:W-:Y:S01]  /*13930*/  ISETP.GE.OR P5, PT, R0.reuse, R206, !P5 ;  /* 0x000000ce0000720c */ /* 0x040fe20006fa6670 */
[C---:B------:R-:W-:Y:S02]  /*13940*/  HMMA.16816.F32.BF16 R80, R128.reuse, R82, RZ ;  /* 0x000000528050723c */ /* 0x040fe400000418ff */
[----:B------:R-:W-:Y:S02]  /*13950*/  ISETP.GE.OR P0, PT, R0, R205, !P0 ;  /* 0x000000cd0000720c */ /* 0x000fe40004706670 */
[C---:B------:R-:W-:Y:S02]  /*13960*/  ISETP.GE.OR P6, PT, R196.reuse, R208, !P6 ;  /* 0x000000d0c400720c */ /* 0x040fe400077c6670 */
[C---:B------:R-:W-:Y:S01]  /*13970*/  ISETP.GE.OR P2, PT, R196.reuse, R207, !P2 ;  /* 0x000000cfc400720c */ /* 0x040fe20005746670 */
        /* <DEDUP_REMOVED lines=10> */
[-C--:B------:R-:W-:Y:S01]  /*13a20*/  HMMA.16816.F32.BF16 R124, R124, R170.reuse, RZ ;  /* 0x000000aa7c7c723c */ /* 0x080fe200000418ff */
[--C-:B------:R-:W-:Y:S04]  /*13a30*/  IMAD.IADD R169, R201, 0x1, -R196.reuse ;  /* 0x00000001c9a97824 */ /* 0x100fe800078e0ac4 */
[C---:B------:R-:W-:Y:S01]  /*13a40*/  IMAD.IADD R168, R203.reuse, 0x1, -R196 ;  /* 0x00000001cba87824 */ /* 0x040fe200078e0ac4 */
[----:B------:R-:W-:Y:S06]  /*13a50*/  HMMA.16816.F32.BF16 R128, R128, R170, RZ ;  /* 0x000000aa8080723c */ /* 0x000fec00000418ff */
[-C--:B---3--:R-:W-:Y:S05]  /*13a60*/  HMMA.16816.F32.BF16 R4, R172, R176.reuse, R4 ;  /* 0x000000b0ac04723c */ /* 0x088fea0000041804 */
[----:B------:R-:W-:Y:S01]  /*13a70*/  IABS R171, R2 ;  /* 0x0000000200ab7213 */ /* 0x000fe20000000000 */
[C---:B------:R-:W-:Y:S05]  /*13a80*/  HMMA.16816.F32.BF16 R8, R180.reuse, R176, R8 ;  /* 0x000000b0b408723c */ /* 0x040fea0000041808 */
[--C-:B------:R-:W-:Y:S01]  /*13a90*/  IMAD.IADD R170, R203, 0x1, -R0.reuse ;  /* 0x00000001cbaa7824 */ /* 0x100fe200078e0a00 */
[-C--:B------:R-:W-:Y:S05]  /*13aa0*/  HMMA.16816.F32.BF16 R12, R180, R178.reuse, R12 ;  /* 0x000000b2b40c723c */ /* 0x080fea000004180c */
[----:B------:R-:W-:Y:S01]  /*13ab0*/  IABS R177, R169 ;  /* 0x000000a900b17213 */ /* 0x000fe20000000000 */
[C---:B------:R-:W-:Y:S05]  /*13ac0*/  HMMA.16816.F32.BF16 R16, R172.reuse, R178, R16 ;  /* 0x000000b2ac10723c */ /* 0x040fea0000041810 */
[----:B------:R-:W-:Y:S01]  /*13ad0*/  IABS R176, R168 ;  /* 0x000000a800b07213 */ /* 0x000fe20000000000 */
[----:B------:R-:W-:Y:S01]  /*13ae0*/  IMAD.IADD R169, R201, 0x1, -R0 ;  /* 0x00000001c9a97824 */ /* 0x000fe200078e0a00 */
[----:B------:R-:W-:Y:S04]  /*13af0*/  IABS R2, R170 ;  /* 0x000000aa00027213 */ /* 0x000fe80000000000 */
[----:B------:R-:W-:Y:S01]  /*13b00*/  IABS R168, R169 ;  /* 0x000000a900a87213 */ /* 0x000fe20000000000 */
[----:B------:R-:W-:Y:S02]  /*13b10*/  IMAD.MOV.U32 R169, RZ, RZ, R177 ;  /* 0x000000ffffa97224 */ /* 0x000fe400078e00b1 */
[----:B------:R-:W-:Y:S01]  /*13b20*/  IMAD.MOV.U32 R177, RZ, RZ, R176 ;  /* 0x000000ffffb17224 */ /* 0x000fe200078e00b0 */
[----:B------:R-:W-:Y:S02]  /*13b30*/  I2FP.F32.S32 R170, R168 ;  /* 0x000000a800aa7245 */ /* 0x000fe40000201400 */
[----:B------:R-:W-:Y:S02]  /*13b40*/  I2FP.F32.S32 R176, R169 ;  /* 0x000000a900b07245 */ /* 0x000fe40000201400 */
[----:B------:R-:W-:Y:S01]  /*13b50*/  I2FP.F32.S32 R169, R177 ;  /* 0x000000b100a97245 */ /* 0x000fe20000201400 */
[----:B------:R-:W-:Y:S01]  /*13b60*/  VIADD R177, R196, 0x9 ;  /* 0x00000009c4b17836 */ /* 0x000fe20000000000 */
[----:B------:R-:W-:Y:S01]  /*13b70*/  I2FP.F32.S32 R168, R2 ;  /* 0x0000000200a87245 */ /* 0x000fe20000201400 */
[----:B------:R-:W-:Y:S01]  /*13b80*/  FFMA.FTZ R5, R170, -UR31, R5 ;  /* 0x8000001faa057c23 */ /* 0x000fe20008010005 */
[----:B------:R-:W-:Y:S01]  /*13b90*/  I2FP.F32.S32 R2, R171 ;  /* 0x000000ab00027245 */ /* 0x000fe20000201400 */
[----:B------:R-:W-:Y:S01]  /*13ba0*/  FFMA.FTZ R6, R169, -UR31, R6 ;  /* 0x8000001fa9067c23 */ /* 0x000fe20008010006 */
[----:B------:R-:W-:Y:S02]  /*13bb0*/  IMAD.IADD R169, R202, 0x1, -R0 ;  /* 0x00000001caa97824 */ /* 0x000fe400078e0a00 */
[----:B------:R-:W-:Y:S01]  /*13bc0*/  FFMA.FTZ R4, R176, -UR31, R4 ;  /* 0x8000001fb0047c23 */ /* 0x000fe20008010004 */
[----:B------:R-:W-:Y:S01]  /*13bd0*/  FSEL R222, R5, -INF , !P3 ;  /* 0xff80000005de7808 */ /* 0x000fe20005800000 */
[----:B------:R-:W-:Y:S01]  /*13be0*/  IMAD.IADD R0, R204, 0x1, -R0 ;  /* 0x00000001cc007824 */ /* 0x000fe200078e0a00 */
[C---:B------:R-:W-:Y:S01]  /*13bf0*/  ISETP.GE.AND P3, PT, R196.reuse, R197, PT ;  /* 0x000000c5c400720c */ /* 0x040fe20003f66270 */
[----:B------:R-:W-:Y:S01]  /*13c00*/  VIADD R176, R196, 0x8 ;  /* 0x00000008c4b07836 */ /* 0x000fe20000000000 */
[----:B------:R-:W-:Y:S01]  /*13c10*/  IABS R170, R169 ;  /* 0x000000a900aa7213 */ /* 0x000fe20000000000 */
[----:B------:R-:W-:Y:S01]  /*13c20*/  IMAD.IADD R169, R202, 0x1, -R177 ;  /* 0x00000001caa97824 */ /* 0x000fe200078e0ab1 */
[----:B------:R-:W-:Y:S01]  /*13c30*/  IABS R171, R0 ;  /* 0x0000000000ab7213 */ /* 0x000fe20000000000 */
[----:B------:R-:W-:Y:S01]  /*13c40*/  FFMA.FTZ R7, R168, -UR31, R7 ;  /* 0x8000001fa8077c23 */ /* 0x000fe20008010007 */
[----:B------:R-:W-:Y:S01]  /*13c50*/  FSEL R213, R4, -INF , !P6 ;  /* 0xff80000004d57808 */ /* 0x000fe20007000000 */
[----:B------:R-:W-:Y:S01]  /*13c60*/  FFMA.FTZ R8, R2, -UR31, R8 ;  /* 0x8000001f02087c23 */ /* 0x000fe20008010008 */
[----:B------:R-:W-:Y:S01]  /*13c70*/  IABS R0, R169 ;  /* 0x000000a900007213 */ /* 0x000fe20000000000 */
[----:B------:R-:W-:Y:S01]  /*13c80*/  IMAD.IADD R168, R204, 0x1, -R196 ;  /* 0x00000001cca87824 */ /* 0x000fe200078e0ac4 */
[----:B------:R-:W-:Y:S01]  /*13c90*/  I2FP.F32.S32 R169, R170 ;  /* 0x000000aa00a97245 */ /* 0x000fe20000201400 */
[----:B------:R-:W-:Y:S01]  /*13ca0*/  IMAD.IADD R2, R202, 0x1, -R176 ;  /* 0x00000001ca027824 */ /* 0x000fe200078e0ab0 */
[----:B------:R-:W-:Y:S02]  /*13cb0*/  I2FP.F32.S32 R0, R0 ;  /* 0x0000000000007245 */ /* 0x000fe40000201400 */
[----:B------:R-:W-:Y:S01]  /*13cc0*/  IABS R168, R168 ;  /* 0x000000a800a87213 */ /* 0x000fe20000000000 */
[----:B------:R-:W-:Y:S01]  /*13cd0*/  FFMA.FTZ R9, R169, -UR31, R9 ;  /* 0x8000001fa9097c23 */ /* 0x000fe20008010009 */
[----:B------:R-:W-:Y:S01]  /*13ce0*/  IABS R2, R2 ;  /* 0x0000000200027213 */ /* 0x000fe20000000000 */
[----:B------:R-:W-:Y:S01]  /*13cf0*/  FFMA.FTZ R13, R0, -UR31, R13 ;  /* 0x8000001f000d7c23 */ /* 0x000fe2000801000d */
[----:B------:R-:W-:Y:S01]  /*13d00*/  I2FP.F32.S32 R168, R168 ;  /* 0x000000a800a87245 */ /* 0x000fe20000201400 */
[----:B------:R-:W-:Y:S01]  /*13d10*/  IMAD.IADD R0, R204, 0x1, -R177 ;  /* 0x00000001cc007824 */ /* 0x000fe200078e0ab1 */
[----:B------:R-:W-:Y:S02]  /*13d20*/  I2FP.F32.S32 R2, R2 ;  /* 0x0000000200027245 */ /* 0x000fe40000201400 */
[----:B------:R-:W-:Y:S01]  /*13d30*/  I2FP.F32.S32 R170, R171 ;  /* 0x000000ab00aa7245 */ /* 0x000fe20000201400 */
[----:B------:R-:W-:Y:S01]  /*13d40*/  FFMA.FTZ R10, R168, -UR31, R10 ;  /* 0x8000001fa80a7c23 */ /* 0x000fe2000801000a */
[----:B------:R-:W-:Y:S01]  /*13d50*/  IABS R0, R0 ;  /* 0x0000000000007213 */ /* 0x000fe20000000000 */
[C---:B------:R-:W-:Y:S01]  /*13d60*/  IMAD.IADD R168, R201.reuse, 0x1, -R176 ;  /* 0x00000001c9a87824 */ /* 0x040fe200078e0ab0 */
[----:B------:R-:W-:Y:S01]  /*13d70*/  ISETP.GE.AND P6, PT, R196, R200, PT ;  /* 0x000000c8c400720c */ /* 0x000fe20003fc6270 */
[----:B------:R-:W-:Y:S01]  /*13d80*/  FFMA.FTZ R11, R170, -UR31, R11 ;  /* 0x8000001faa0b7c23 */ /* 0x000fe2000801000b */
[----:B------:R-:W-:Y:S01]  /*13d90*/  I2FP.F32.S32 R178, R0 ;  /* 0x0000000000b27245 */ /* 0x000fe20000201400 */
[----:B------:R-:W-:Y:S01]  /*13da0*/  IMAD.IADD R170, R201, 0x1, -R177 ;  /* 0x00000001c9aa7824 */ /* 0x000fe200078e0ab1 */
[----:B------:R-:W-:Y:S01]  /*13db0*/  IABS R168, R168 ;  /* 0x000000a800a87213 */ /* 0x000fe20000000000 */
[----:B------:R-:W-:Y:S01]  /*13dc0*/  FFMA.FTZ R12, R2, -UR31, R12 ;  /* 0x8000001f020c7c23 */ /* 0x000fe2000801000c */
[----:B------:R-:W-:Y:S01]  /*13dd0*/  FSEL R216, R6, -INF , !P2 ;  /* 0xff80000006d87808 */ /* 0x000fe20005000000 */
[----:B------:R-:W-:Y:S01]  /*13de0*/  IMAD.IADD R2, R204, 0x1, -R176 ;  /* 0x00000001cc027824 */ /* 0x000fe200078e0ab0 */
[----:B------:R-:W-:Y:S01]  /*13df0*/  I2FP.F32.S32 R0, R168 ;  /* 0x000000a800007245 */ /* 0x000fe20000201400 */
[----:B------:R-:W-:Y:S01]  /*13e00*/  FFMA.FTZ R15, R178, -UR31, R15 ;  /* 0x8000001fb20f7c23 */ /* 0x000fe2000801000f */
[----:B------:R-:W-:Y:S02]  /*13e10*/  FSEL R221, R7, -INF , !P1 ;  /* 0xff80000007dd7808 */ /* 0x000fe40004800000 */
[----:B------:R-:W-:Y:S01]  /*13e20*/  IABS R169, R2 ;  /* 0x0000000200a97213 */ /* 0x000fe20000000000 */
[----:B------:R-:W-:Y:S01]  /*13e30*/  FFMA.FTZ R16, R0, -UR31, R16 ;  /* 0x8000001f00107c23 */ /* 0x000fe20008010010 */
[----:B------:R-:W-:Y:S01]  /*13e40*/  IABS R2, R170 ;  /* 0x000000aa00027213 */ /* 0x000fe20000000000 */
[C---:B------:R-:W-:Y:S01]  /*13e50*/  VIADD R0, R196.reuse, 0x11 ;  /* 0x00000011c4007836 */ /* 0x040fe20000000000 */
[----:B------:R-:W-:Y:S02]  /*13e60*/  I2FP.F32.S32 R179, R169 ;  /* 0x000000a900b37245 */ /* 0x000fe40000201400 */
[C---:B------:R-:W-:Y:S01]  /*13e70*/  ISETP.GE.OR P6, PT, R196.reuse, R206, !P6 ;  /* 0x000000cec400720c */ /* 0x040fe200077c6670 */
[----:B------:R-:W1:Y:S01]  /*13e80*/  LDSM.16.M88.4 R168, [R195] ;  /* 0x00000000c3a8783b */ /* 0x000e620000000200 */
[----:B------:R-:W-:Y:S01]  /*13e90*/  ISETP.GE.OR P3, PT, R196, R205, !P3 ;  /* 0x000000cdc400720c */ /* 0x000fe20005f66670 */
[----:B------:R-:W-:Y:S01]  /*13ea0*/  FFMA.FTZ R14, R179, -UR31, R14 ;  /* 0x8000001fb30e7c23 */ /* 0x000fe2000801000e */
[-C--:B------:R-:W-:Y:S01]  /*13eb0*/  ISETP.GE.AND P2, PT, R176, R200.reuse, PT ;  /* 0x000000c8b000720c */ /* 0x080fe20003f46270 */
[----:B------:R-:W-:Y:S01]  /*13ec0*/  IMAD.IADD R4, R201, 0x1, -R0 ;  /* 0x00000001c9047824 */ /* 0x000fe200078e0a00 */
[----:B------:R-:W-:Y:S02]  /*13ed0*/  ISETP.GE.AND P1, PT, R177, R200, PT ;  /* 0x000000c8b100720c */ /* 0x000fe40003f26270 */
[----:B------:R-:W-:Y:S02]  /*13ee0*/  I2FP.F32.S32 R2, R2 ;  /* 0x0000000200027245 */ /* 0x000fe40000201400 */
[----:B------:R-:W-:Y:S02]  /*13ef0*/  FSEL R219, R8, -INF , !P6 ;  /* 0xff80000008db7808 */ /* 0x000fe40007000000 */
[----:B------:R-:W-:Y:S01]  /*13f00*/  FSEL R225, R9, -INF , !P5 ;  /* 0xff80000009e17808 */ /* 0x000fe20006800000 */
[----:B------:R-:W-:Y:S01]  /*13f10*/  FFMA.FTZ R17, R2, -UR31, R17 ;  /* 0x8000001f02117c23 */ /* 0x000fe20008010011 */
[----:B------:R-:W-:Y:S01]  /*13f20*/  FSEL R220, R10, -INF , !P3 ;  /* 0xff8000000adc7808 */ /* 0x000fe20005800000 */
[----:B------:R-:W-:Y:S01]  /*13f30*/  VIADD R2, R196, 0x10 ;  /* 0x00000010c4027836 */ /* 0x000fe20000000000 */
[CC--:B------:R-:W-:Y:S02]  /*13f40*/  ISETP.GE.OR P2, PT, R176.reuse, R206.reuse, !P2 ;  /* 0x000000ceb000720c */ /* 0x0c0fe40005746670 */
[----:B------:R-:W-:Y:S01]  /*13f50*/  ISETP.GE.OR P1, PT, R177, R206, !P1 ;  /* 0x000000ceb100720c */ /* 0x000fe20004f26670 */
[--C-:B------:R-:W-:Y:S01]  /*13f60*/  IMAD.IADD R6, R201, 0x1, -R2.reuse ;  /* 0x00000001c9067824 */ /* 0x100fe200078e0a02 */
[C---:B------:R-:W-:Y:S01]  /*13f70*/  ISETP.GE.AND P6, PT, R176.reuse, R197, PT ;  /* 0x000000c5b000720c */ /* 0x040fe20003fc6270 */
[----:B------:R-:W-:Y:S01]  /*13f80*/  IMAD.IADD R5, R203, 0x1, -R2 ;  /* 0x00000001cb057824 */ /* 0x000fe200078e0a02 */
[C---:B------:R-:W-:Y:S02]  /*13f90*/  ISETP.GE.AND P5, PT, R176.reuse, R199, PT ;  /* 0x000000c7b000720c */ /* 0x040fe40003fa6270 */
[-C--:B------:R-:W-:Y:S02]  /*13fa0*/  ISETP.GE.AND P3, PT, R176, R198.reuse, PT ;  /* 0x000000c6b000720c */ /* 0x080fe40003f66270 */
[----:B------:R-:W-:Y:S02]  /*13fb0*/  FSEL R226, R11, -INF , !P0 ;  /* 0xff8000000be27808 */ /* 0x000fe40004000000 */
[----:B------:R-:W-:Y:S02]  /*13fc0*/  FSEL R223, R12, -INF , !P2 ;  /* 0xff8000000cdf7808 */ /* 0x000fe40005000000 */
[----:B------:R-:W-:Y:S02]  /*13fd0*/  FSEL R224, R13, -INF , !P1 ;  /* 0xff8000000de07808 */ /* 0x000fe40004800000 */
[C---:B------:R-:W-:Y:S02]  /*13fe0*/  ISETP.GE.AND P0, PT, R177.reuse, R197, PT ;  /* 0x000000c5b100720c */ /* 0x040fe40003f06270 */
[C---:B------:R-:W-:Y:S02]  /*13ff0*/  ISETP.GE.AND P2, PT, R177.reuse, R199, PT ;  /* 0x000000c7b100720c */ /* 0x040fe40003f46270 */
[----:B------:R-:W-:Y:S02]  /*14000*/  ISETP.GE.AND P1, PT, R177, R198, PT ;  /* 0x000000c6b100720c */ /* 0x000fe40003f26270 */
[C---:B------:R-:W-:Y:S02]  /*14010*/  ISETP.GE.OR P6, PT, R176.reuse, R205, !P6 ;  /* 0x000000cdb000720c */ /* 0x040fe400077c6670 */
[CC--:B------:R-:W-:Y:S01]  /*14020*/  ISETP.GE.OR P5, PT, R176.reuse, R208.reuse, !P5 ;  /* 0x000000d0b000720c */ /* 0x0c0fe20006fa6670 */
[-C--:B-1----:R-:W-:Y:S03]  /*14030*/  HMMA.16816.F32.BF16 R20, R172, R168.reuse, R20 ;  /* 0x000000a8ac14723c */ /* 0x082fe60000041814 */
[----:B------:R-:W-:Y:S01]  /*14040*/  ISETP.GE.OR P3, PT, R176, R207, !P3 ;  /* 0x000000cfb000720c */ /* 0x000fe20005f66670 */
[----:B------:R-:W-:Y:S01]  /*14050*/  IMAD.IADD R176, R203, 0x1, -R176 ;  /* 0x00000001cbb07824 */ /* 0x000fe200078e0ab0 */
[C---:B------:R-:W-:Y:S01]  /*14060*/  ISETP.GE.OR P0, PT, R177.reuse, R205, !P0 ;  /* 0x000000cdb100720c */ /* 0x040fe20004706670 */
[C---:B------:R-:W-:Y:S04]  /*14070*/  HMMA.16816.F32.BF16 R24, R180.reuse, R168, R24 ;  /* 0x000000a8b418723c */ /* 0x040fe80000041818 */
[C---:B------:R-:W-:Y:S02]  /*14080*/  ISETP.GE.OR P2, PT, R177.reuse, R208, !P2 ;  /* 0x000000d0b100720c */ /* 0x040fe40005746670 */
[----:B------:R-:W-:Y:S01]  /*14090*/  ISETP.GE.OR P1, PT, R177, R207, !P1 ;  /* 0x000000cfb100720c */ /* 0x000fe20004f26670 */
[----:B------:R-:W-:Y:S01]  /*140a0*/  IMAD.IADD R177, R203, 0x1, -R177 ;  /* 0x00000001cbb17824 */ /* 0x000fe200078e0ab1 */
[----:B------:R-:W-:Y:S01]  /*140b0*/  IABS R7, R176 ;  /* 0x000000b000077213 */ /* 0x000fe20000000000 */
[-C--:B------:R-:W-:Y:S03]  /*140c0*/  HMMA.16816.F32.BF16 R28, R180, R170.reuse, R28 ;  /* 0x000000aab41c723c */ /* 0x080fe6000004181c */
[----:B------:R-:W-:Y:S02]  /*140d0*/  IABS R8, R177 ;  /* 0x000000b100087213 */ /* 0x000fe40000000000 */
[----:B------:R-:W-:Y:S01]  /*140e0*/  IABS R6, R6 ;  /* 0x0000000600067213 */ /* 0x000fe20000000000 */
[C---:B------:R-:W-:Y:S05]  /*140f0*/  HMMA.16816.F32.BF16 R32, R172.reuse, R170, R32 ;  /* 0x000000aaac20723c */ /* 0x040fea0000041820 */
[----:B------:R-:W-:Y:S02]  /*14100*/  IABS R4, R4 ;  /* 0x0000000400047213 */ /* 0x000fe40000000000 */
[----:B------:R-:W-:Y:S04]  /*14110*/  I2FP.F32.S32 R7, R7 ;  /* 0x0000000700077245 */ /* 0x000fe80000201400 */
[----:B------:R-:W-:Y:S01]  /*14120*/  I2FP.F32.S32 R8, R8 ;  /* 0x0000000800087245 */ /* 0x000fe20000201400 */
[----:B------:R-:W-:Y:S01]  /*14130*/  FFMA.FTZ R18, R7, -UR31, R18 ;  /* 0x8000001f07127c23 */ /* 0x000fe20008010012 */
[----:B------:R-:W-:Y:S01]  /*14140*/  I2FP.F32.S32 R6, R6 ;  /* 0x0000000600067245 */ /* 0x000fe20000201400 */
[----:B------:R-:W-:Y:S01]  /*14150*/  IMAD.IADD R7, R204, 0x1, -R2 ;  /* 0x00000001cc077824 */ /* 0x000fe200078e0a02 */
[----:B------:R-:W-:Y:S01]  /*14160*/  I2FP.F32.S32 R4, R4 ;  /* 0x0000000400047245 */ /* 0x000fe20000201400 */
[----:B------:R-:W-:Y:S01]  /*14170*/  FFMA.FTZ R19, R8, -UR31, R19 ;  /* 0x8000001f08137c23 */ /* 0x000fe20008010013 */
[----:B------:R-:W-:Y:S01]  /*14180*/  IABS R5, R5 ;  /* 0x0000000500057213 */ /* 0x000fe20000000000 */
[----:B------:R-:W-:Y:S01]  /*14190*/  FFMA.FTZ R20, R6, -UR31, R20 ;  /* 0x8000001f06147c23 */ /* 0x000fe20008010014 */
[----:B------:R-:W-:Y:S01]  /*141a0*/  FSEL R218, R14, -INF , !P6 ;  /* 0xff8000000eda7808 */ /* 0x000fe20007000000 */
[--C-:B------:R-:W-:Y:S01]  /*141b0*/  IMAD.IADD R6, R202, 0x1, -R0.reuse ;  /* 0x00000001ca067824 */ /* 0x100fe200078e0a00 */
[----:B------:R-:W-:Y:S01]  /*141c0*/  FSEL R217, R15, -INF , !P0 ;  /* 0xff8000000fd97808 */ /* 0x000fe20004000000 */
        /* <DEDUP_REMOVED lines=9> */
[----:B------:R-:W-:Y:S01]  /*14260*/  IMAD.IADD R5, R202, 0x1, -R2 ;  /* 0x00000001ca057824 */ /* 0x000fe200078e0a02 */
[-C--:B------:R-:W-:Y:S02]  /*14270*/  ISETP.GE.OR P6, PT, R2, R208.reuse, !P6 ;  /* 0x000000d00200720c */ /* 0x080fe400077c6670 */
[----:B------:R-:W-:Y:S02]  /*14280*/  ISETP.GE.OR P0, PT, R0, R208, !P0 ;  /* 0x000000d00000720c */ /* 0x000fe40004706670 */
[C---:B------:R-:W-:Y:S02]  /*14290*/  ISETP.GE.AND P5, PT, R2.reuse, R198, PT ;  /* 0x000000c60200720c */ /* 0x040fe40003fa6270 */
        /* <DEDUP_REMOVED lines=9> */
[C---:B------:R-:W-:Y:S02]  /*14330*/  ISETP.GE.OR P2, PT, R2.reuse, R206, !P2 ;  /* 0x000000ce0200720c */ /* 0x040fe40005746670 */
[----:B------:R-:W-:Y:S02]  /*14340*/  ISETP.GE.OR P3, PT, R2, R205, !P3 ;  /* 0x000000cd0200720c */ /* 0x000fe40005f66670 */
[----:B------:R-:W-:Y:S01]  /*14350*/  IABS R2, R4 ;  /* 0x0000000400027213 */ /* 0x000fe20000000000 */
[----:B------:R-:W-:Y:S01]  /*14360*/  IMAD.IADD R4, R204, 0x1, -R0 ;  /* 0x00000001cc047824 */ /* 0x000fe200078e0a00 */
[C---:B------:R-:W-:Y:S02]  /*14370*/  ISETP.GE.OR P1, PT, R0.reuse, R207, !P1 ;  /* 0x000000cf0000720c */ /* 0x040fe40004f26670 */
[C---:B------:R-:W-:Y:S02]  /*14380*/  ISETP.GE.OR P6, PT, R0.reuse, R206, !P6 ;  /* 0x000000ce0000720c */ /* 0x040fe400077c6670 */
[----:B------:R-:W-:Y:S02]  /*14390*/  ISETP.GE.OR P0, PT, R0, R205, !P0 ;  /* 0x000000cd0000720c */ /* 0x000fe40004706670 */
[----:B------:R-:W-:Y:S02]  /*143a0*/  I2FP.F32.S32 R0, R2 ;  /* 0x0000000200007245 */ /* 0x000fe40000201400 */
[----:B------:R-:W-:Y:S02]  /*143b0*/  IABS R8, R7 ;  /* 0x0000000700087213 */ /* 0x000fe40000000000 */
[----:B------:R-:W-:Y:S01]  /*143c0*/  IABS R6, R6 ;  /* 0x0000000600067213 */ /* 0x000fe20000000000 */
[----:B------:R-:W-:Y:S01]  /*143d0*/  FFMA.FTZ R23, R0, -UR31, R23 ;  /* 0x8000001f00177c23 */ /* 0x000fe20008010017 */
[----:B------:R-:W-:Y:S02]  /*143e0*/  IABS R5, R5 ;  /* 0x0000000500057213 */ /* 0x000fe40000000000 */
[----:B------:R-:W-:Y:S01]  /*143f0*/  IABS R7, R4 ;  /* 0x0000000400077213 */ /* 0x000fe20000000000 */
[----:B------:R-:W-:Y:S01]  /*14400*/  IMAD.MOV.U32 R4, RZ, RZ, R8 ;  /* 0x000000ffff047224 */ /* 0x000fe200078e0008 */
[----:B------:R-:W-:Y:S02]  /*14410*/  I2FP.F32.S32 R0, R6 ;  /* 0x0000000600007245 */ /* 0x000fe40000201400 */
[----:B------:R-:W-:Y:S01]  /*14420*/  I2FP.F32.S32 R2, R5 ;  /* 0x0000000500027245 */ /* 0x000fe20000201400 */
[----:B------:R-:W-:Y:S01]  /*14430*/  IMAD.MOV.U32 R5, RZ, RZ, R7 ;  /* 0x000000ffff057224 */ /* 0x000fe200078e0007 */
[----:B------:R-:W-:Y:S01]  /*14440*/  I2FP.F32.S32 R4, R4 ;  /* 0x0000000400047245 */ /* 0x000fe20000201400 */
[----:B------:R-:W-:Y:S01]  /*14450*/  FFMA.FTZ R25, R0, -UR31, R25 ;  /* 0x8000001f00197c23 */ /* 0x000fe20008010019 */
[----:B------:R-:W-:Y:S01]  /*14460*/  FSEL R169, R22, -INF , !P5 ;  /* 0xff80000016a97808 */ /* 0x000fe20006800000 */
[----:B------:R-:W-:Y:S01]  /*14470*/  FFMA.FTZ R24, R2, -UR31, R24 ;  /* 0x8000001f02187c23 */ /* 0x000fe20008010018 */
[----:B------:R-:W-:Y:S01]  /*14480*/  I2FP.F32.S32 R5, R5 ;  /* 0x0000000500057245 */ /* 0x000fe20000201400 */
[C---:B------:R-:W-:Y:S01]  /*14490*/  VIADD R2, R196.reuse, 0x19 ;  /* 0x00000019c4027836 */ /* 0x040fe20000000000 */
[----:B------:R-:W-:Y:S01]  /*144a0*/  FSEL R168, R23, -INF , !P1 ;  /* 0xff80000017a87808 */ /* 0x000fe20004800000 */
[----:B------:R-:W-:Y:S01]  /*144b0*/  VIADD R0, R196, 0x18 ;  /* 0x00000018c4007836 */ /* 0x000fe20000000000 */
[----:B------:R-:W-:Y:S01]  /*144c0*/  FSEL R176, R24, -INF , !P2 ;  /* 0xff80000018b07808 */ /* 0x000fe20005000000 */
[----:B------:R-:W-:Y:S01]  /*144d0*/  IMAD.IADD R6, R202, 0x1, -R2 ;  /* 0x00000001ca067824 */ /* 0x000fe200078e0a02 */
[-C--:B------:R-:W-:Y:S01]  /*144e0*/  ISETP.GE.AND P1, PT, R2, R200.reuse, PT ;  /* 0x000000c80200720c */ /* 0x080fe20003f26270 */
[----:B------:R-:W-:Y:S01]  /*144f0*/  FFMA.FTZ R27, R5, -UR31, R27 ;  /* 0x8000001f051b7c23 */ /* 0x000fe2000801001b */
[----:B------:R-:W-:Y:S01]  /*14500*/  ISETP.GE.AND P5, PT, R0, R200, PT ;  /* 0x000000c80000720c */ /* 0x000fe20003fa6270 */
[----:B------:R-:W-:Y:S01]  /*14510*/  FFMA.FTZ R26, R4, -UR31, R26 ;  /* 0x8000001f041a7c23 */ /* 0x000fe2000801001a */
[-C--:B------:R-:W-:Y:S01]  /*14520*/  ISETP.GE.OR P1, PT, R2, R206.reuse, !P1 ;  /* 0x000000ce0200720c */ /* 0x080fe20004f26670 */
[--C-:B------:R-:W-:Y:S01]  /*14530*/  IMAD.IADD R4, R202, 0x1, -R0.reuse ;  /* 0x00000001ca047824 */ /* 0x100fe200078e0a00 */
[----:B------:R-:W-:Y:S01]  /*14540*/  ISETP.GE.OR P5, PT, R0, R206, !P5 ;  /* 0x000000ce0000720c */ /* 0x000fe20006fa6670 */
[C---:B------:R-:W-:Y:S01]  /*14550*/  IMAD.IADD R9, R204.reuse, 0x1, -R0 ;  /* 0x00000001cc097824 */ /* 0x040fe200078e0a00 */
[----:B------:R-:W-:Y:S01]  /*14560*/  FSEL R177, R27, -INF , !P0 ;  /* 0xff8000001bb17808 */ /* 0x000fe20004000000 */
[----:B------:R-:W-:Y:S01]  /*14570*/  IMAD.IADD R8, R204, 0x1, -R2 ;  /* 0x00000001cc087824 */ /* 0x000fe200078e0a02 */
[----:B------:R-:W-:Y:S02]  /*14580*/  IABS R5, R4 ;  /* 0x0000000400057213 */ /* 0x000fe40000000000 */
[----:B------:R-:W-:Y:S02]  /*14590*/  IABS R4, R6 ;  /* 0x0000000600047213 */ /* 0x000fe40000000000 */
[----:B------:R-:W-:Y:S01]  /*145a0*/  IABS R8, R8 ;  /* 0x0000000800087213 */ /* 0x000fe20000000000 */
[----:B------:R-:W-:Y:S01]  /*145b0*/  IMAD.MOV.U32 R11, RZ, RZ, R5 ;  /* 0x000000ffff0b7224 */ /* 0x000fe200078e0005 */
[----:B------:R-:W-:Y:S01]  /*145c0*/  ISETP.GE.AND P0, PT, R2, R197, PT ;  /* 0x000000c50200720c */ /* 0x000fe20003f06270 */
[----:B------:R-:W-:Y:S01]  /*145d0*/  IMAD.MOV.U32 R10, RZ, RZ, R4 ;  /* 0x000000ffff0a7224 */ /* 0x000fe200078e0004 */
[----:B------:R-:W-:Y:S01]  /*145e0*/  I2FP.F32.S32 R8, R8 ;  /* 0x0000000800087245 */ /* 0x000fe20000201400 */
[----:B------:R-:W1:Y:S01]  /*145f0*/  LDSM.16.M88.4 R4, [R194] ;  /* 0x00000000c204783b */ /* 0x000e620000000200 */
[----:B------:R-:W-:Y:S02]  /*14600*/  I2FP.F32.S32 R11, R11 ;  /* 0x0000000b000b7245 */ /* 0x000fe40000201400 */
[----:B------:R-:W-:Y:S01]  /*14610*/  I2FP.F32.S32 R10, R10 ;  /* 0x0000000a000a7245 */ /* 0x000fe20000201400 */
[----:B------:R-:W-:Y:S01]  /*14620*/  FFMA.FTZ R31, R8, -UR31, R31 ;  /* 0x8000001f081f7c23 */ /* 0x000fe2000801001f */
[----:B------:R-:W-:Y:S01]  /*14630*/  ISETP.GE.OR P0, PT, R2, R205, !P0 ;  /* 0x000000cd0200720c */ /* 0x000fe20004706670 */
[----:B------:R-:W-:Y:S01]  /*14640*/  IMAD.IADD R8, R203, 0x1, -R0 ;  /* 0x00000001cb087824 */ /* 0x000fe200078e0a00 */
[----:B------:R-:W-:Y:S01]  /*14650*/  IABS R9, R9 ;  /* 0x0000000900097213 */ /* 0x000fe20000000000 */
[----:B------:R-:W-:Y:S01]  /*14660*/  FFMA.FTZ R28, R11, -UR31, R28 ;  /* 0x8000001f0b1c7c23 */ /* 0x000fe2000801001c */
[----:B------:R-:W-:Y:S01]  /*14670*/  FSEL R171, R25, -INF , !P6 ;  /* 0xff80000019ab7808 */ /* 0x000fe20007000000 */
[C---:B------:R-:W-:Y:S01]  /*14680*/  IMAD.IADD R11, R201.reuse, 0x1, -R0 ;  /* 0x00000001c90b7824 */ /* 0x040fe200078e0a00 */
[----:B------:R-:W-:Y:S01]  /*14690*/  I2FP.F32.S32 R9, R9 ;  /* 0x0000000900097245 */ /* 0x000fe20000201400 */
[----:B------:R-:W-:Y:S01]  /*146a0*/  FFMA.FTZ R29, R10, -UR31, R29 ;  /* 0x8000001f0a1d7c23 */ /* 0x000fe2000801001d */
[----:B------:R-:W-:Y:S01]  /*146b0*/  FSEL R170, R28, -INF , !P5 ;  /* 0xff8000001caa7808 */ /* 0x000fe20006800000 */
[----:B------:R-:W-:Y:S01]  /*146c0*/  IMAD.IADD R10, R201, 0x1, -R2 ;  /* 0x00000001c90a7824 */ /* 0x000fe200078e0a02 */
[----:B------:R-:W-:Y:S01]  /*146d0*/  ISETP.GE.AND P5, PT, R2, R199, PT ;  /* 0x000000c70200720c */ /* 0x000fe20003fa6270 */
[----:B------:R-:W-:Y:S01]  /*146e0*/  FFMA.FTZ R30, R9, -UR31, R30 ;  /* 0x8000001f091e7c23 */ /* 0x000fe2000801001e */
[----:B------:R-:W-:Y:S01]  /*146f0*/  FSEL R29, R29, -INF , !P1 ;  /* 0xff8000001d1d7808 */ /* 0x000fe20004800000 */
[----:B------:R-:W-:Y:S01]  /*14700*/  VIADD R9, R196, 0x20 ;  /* 0x00000020c4097836 */ /* 0x000fe20000000000 */
[C---:B------:R-:W-:Y:S02]  /*14710*/  ISETP.GE.AND P1, PT, R2.reuse, R198, PT ;  /* 0x000000c60200720c */ /* 0x040fe40003f26270 */
[C---:B------:R-:W-:Y:S02]  /*14720*/  ISETP.GE.OR P5, PT, R2.reuse, R208, !P5 ;  /* 0x000000d00200720c */ /* 0x040fe40006fa6670 */
[----:B------:R-:W-:Y:S01]  /*14730*/  ISETP.GE.OR P1, PT, R2, R207, !P1 ;  /* 0x000000cf0200720c */ /* 0x000fe20004f26670 */
[----:B------:R-:W-:Y:S01]  /*14740*/  IMAD.IADD R2, R203, 0x1, -R2 ;  /* 0x00000001cb027824 */ /* 0x000fe200078e0a02 */
[----:B------:R-:W-:Y:S02]  /*14750*/  IABS R12, R11 ;  /* 0x0000000b000c7213 */ /* 0x000fe40000000000 */
[----:B------:R-:W-:Y:S02]  /*14760*/  IABS R13, R10 ;  /* 0x0000000a000d7213 */ /* 0x000fe40000000000 */
[----:B------:R-:W-:Y:S01]  /*14770*/  IABS R11, R2 ;  /* 0x00000002000b7213 */ /* 0x000fe20000000000 */
[----:B------:R-:W-:Y:S01]  /*14780*/  IMAD.MOV.U32 R2, RZ, RZ, R12 ;  /* 0x000000ffff027224 */ /* 0x000fe200078e000c */
[----:B------:R-:W-:Y:S01]  /*14790*/  IABS R10, R8 ;  /* 0x00000008000a7213 */ /* 0x000fe20000000000 */
[----:B------:R-:W-:Y:S01]  /*147a0*/  IMAD.MOV.U32 R8, RZ, RZ, R13 ;  /* 0x000000ffff087224 */ /* 0x000fe200078e000d */
[----:B------:R-:W-:Y:S02]  /*147b0*/  FSEL R178, R26, -INF , !P3 ;  /* 0xff8000001ab27808 */ /* 0x000fe40005800000 */
[C---:B------:R-:W-:Y:S02]  /*147c0*/  ISETP.GE.AND P2, PT, R0.reuse, R197, PT ;  /* 0x000000c50000720c */ /* 0x040fe40003f46270 */
[C---:B------:R-:W-:Y:S02]  /*147d0*/  ISETP.GE.AND P6, PT, R0.reuse, R199, PT ;  /* 0x000000c70000720c */ /* 0x040fe40003fc6270 */
[C---:B------:R-:W-:Y:S01]  /*147e0*/  ISETP.GE.AND P3, PT, R0.reuse, R198, PT ;  /* 0x000000c60000720c */ /* 0x040fe20003f66270 */
[-C--:B-1----:R-:W-:Y:S03]  /*147f0*/  HMMA.16816.F32.BF16 R36, R172, R4.reuse, R36 ;  /* 0x00000004ac24723c */ /* 0x082fe60000041824 */
[----:B------:R-:W-:Y:S02]  /*14800*/  I2FP.F32.S32 R2, R2 ;  /* 0x0000000200027245 */ /* 0x000fe40000201400 */
[----:B------:R-:W-:Y:S01]  /*14810*/  I2FP.F32.S32 R8, R8 ;  /* 0x0000000800087245 */ /* 0x000fe20000201400 */
[C---:B------:R-:W-:Y:S04]  /*14820*/  HMMA.16816.F32.BF16 R40, R180.reuse, R4, R40 ;  /* 0x00000004b428723c */ /* 0x040fe80000041828 */
[----:B------:R-:W-:Y:S01]  /*14830*/  ISETP.GE.OR P2, PT, R0, R205, !P2 ;  /* 0x000000cd0000720c */ /* 0x000fe20005746670 */
[----:B------:R-:W-:Y:S01]  /*14840*/  FFMA.FTZ R33, R8, -UR31, R33 ;  /* 0x8000001f08217c23 */ /* 0x000fe20008010021 */
[C---:B------:R-:W-:Y:S01]  /*14850*/  ISETP.GE.OR P6, PT, R0.reuse, R208, !P6 ;  /* 0x000000d00000720c */ /* 0x040fe200077c6670 */
[-C--:B------:R-:W-:Y:S03]  /*14860*/  HMMA.16816.F32.BF16 R44, R180, R6.reuse, R44 ;  /* 0x00000006b42c723c */ /* 0x080fe6000004182c */
[----:B------:R-:W-:Y:S01]  /*14870*/  ISETP.GE.OR P3, PT, R0, R207, !P3 ;  /* 0x000000cf0000720c */ /* 0x000fe20005f66670 */
[--C-:B------:R-:W-:Y:S01]  /*14880*/  IMAD.IADD R0, R201, 0x1, -R9.reuse ;  /* 0x00000001c9007824 */ /* 0x100fe200078e0a09 */
[----:B------:R-:W-:Y:S01]  /*14890*/  I2FP.F32.S32 R10, R10 ;  /* 0x0000000a000a7245 */ /* 0x000fe20000201400 */
[C---:B------:R-:W-:Y:S05]  /*148a0*/  HMMA.16816.F32.BF16 R48, R172.reuse, R6, R48 ;  /* 0x00000006ac30723c */ /* 0x040fea0000041830 */
[----:B------:R-:W-:Y:S01]  /*148b0*/  IABS R0, R0 ;  /* 0x0000000000007213 */ /* 0x000fe20000000000 */
[----:B------:R-:W-:Y:S01]  /*148c0*/  VIADD R8, R196, 0x21 ;  /* 0x00000021c4087836 */ /* 0x000fe20000000000 */
[----:B------:R-:W-:Y:S01]  /*148d0*/  FSEL R30, R30, -INF , !P2 ;  /* 0xff8000001e1e7808 */ /* 0x000fe20005000000 */
[----:B------:R-:W-:Y:S01]  /*148e0*/  FFMA.FTZ R34, R10, -UR31, R34 ;  /* 0x8000001f0a227c23 */ /* 0x000fe20008010022 */
[-C--:B------:R-:W-:Y:S02]  /*148f0*/  ISETP.GE.AND P2, PT, R9, R199.reuse, PT ;  /* 0x000000c70900720c */ /* 0x080fe40003f46270 */
[----:B------:R-:W-:Y:S01]  /*14900*/  I2FP.F32.S32 R0, R0 ;  /* 0x0000000000007245 */ /* 0x000fe20000201400 */
[C-C-:B------:R-:W-:Y:S01]  /*14910*/  IMAD.IADD R12, R202.reuse, 0x1, -R8.reuse ;  /* 0x00000001ca0c7824 */ /* 0x140fe200078e0a08 */
[----:B------:R-:W-:Y:S01]  /*14920*/  FSEL R31, R31, -INF , !P0 ;  /* 0xff8000001f1f7808 */ /* 0x000fe20004000000 */
[--C-:B------:R-:W-:Y:S01]  /*14930*/  IMAD.IADD R10, R202, 0x1, -R9.reuse ;  /* 0x00000001ca0a7824 */ /* 0x100fe200078e0a09 */
[----:B------:R-:W-:Y:S01]  /*14940*/  ISETP.GE.AND P0, PT, R8, R199, PT ;  /* 0x000000c70800720c */ /* 0x000fe20003f06270 */
[----:B------:R-:W-:Y:S01]  /*14950*/  IMAD.IADD R4, R203, 0x1, -R8 ;  /* 0x00000001cb047824 */ /* 0x000fe200078e0a08 */
[-C--:B------:R-:W-:Y:S01]  /*14960*/  ISETP.GE.OR P2, PT, R9, R208.reuse, !P2 ;  /* 0x000000d00900720c */ /* 0x080fe20005746670 */
[----:B------:R-:W-:Y:S01]  /*14970*/  FFMA.FTZ R36, R0, -UR31, R36 ;  /* 0x8000001f00247c23 */ /* 0x000fe20008010024 */
[----:B------:R-:W-:Y:S01]  /*14980*/  ISETP.GE.OR P0, PT, R8, R208, !P0 ;  /* 0x000000d00800720c */ /* 0x000fe20004706670 */
[----:B------:R-:W-:Y:S01]  /*14990*/  IMAD.IADD R0, R203, 0x1, -R9 ;  /* 0x00000001cb007824 */ /* 0x000fe200078e0a09 */
[----:B------:R-:W-:Y:S01]  /*149a0*/  IABS R4, R4 ;  /* 0x0000000400047213 */ /* 0x000fe20000000000 */
[----:B------:R-:W-:Y:S01]  /*149b0*/  FFMA.FTZ R32, R2, -UR31, R32 ;  /* 0x8000001f02207c23 */ /* 0x000fe20008010020 */
[----:B------:R-:W-:Y:S02]  /*149c0*/  I2FP.F32.S32 R2, R11 ;  /* 0x0000000b00027245 */ /* 0x000fe40000201400 */
[----:B------:R-:W-:Y:S02]  /*149d0*/  IABS R5, R0 ;  /* 0x0000000000057213 */ /* 0x000fe40000000000 */
[----:B------:R-:W-:Y:S01]  /*149e0*/  IABS R0, R10 ;  /* 0x0000000a00007213 */ /* 0x000fe20000000000 */
[----:B------:R-:W-:Y:S01]  /*149f0*/  FFMA.FTZ R35, R2, -UR31, R35 ;  /* 0x8000001f02237c23 */ /* 0x000fe20008010023 */
[----:B------:R-:W-:Y:S01]  /*14a00*/  FSEL R32, R32, -INF , !P6 ;  /* 0xff80000020207808 */ /* 0x000fe20007000000 */
[----:B------:R-:W-:Y:S01]  /*14a10*/  IMAD.IADD R2, R201, 0x1, -R8 ;  /* 0x00000001c9027824 */ /* 0x000fe200078e0a08 */
[----:B------:R-:W-:Y:S02]  /*14a20*/  FSEL R33, R33, -INF , !P5 ;  /* 0xff80000021217808 */ /* 0x000fe40006800000 */
[----:B------:R-:W-:Y:S02]  /*14a30*/  FSEL R34, R34, -INF , !P3 ;  /* 0xff80000022227808 */ /* 0x000fe40005800000 */
[----:B------:R-:W-:Y:S02]  /*14a40*/  IABS R11, R2 ;  /* 0x00000002000b7213 */ /* 0x000fe40000000000 */
[----:B------:R-:W-:Y:S02]  /*14a50*/  IABS R2, R12 ;  /* 0x0000000c00027213 */ /* 0x000fe40000000000 */
[----:B------:R-:W-:Y:S02]  /*14a60*/  I2FP.F32.S32 R11, R11 ;  /* 0x0000000b000b7245 */ /* 0x000fe40000201400 */
[----:B------:R-:W-:Y:S02]  /*14a70*/  I2FP.F32.S32 R2, R2 ;  /* 0x0000000200027245 */ /* 0x000fe40000201400 */
[----:B------:R-:W-:Y:S01]  /*14a80*/  I2FP.F32.S32 R0, R0 ;  /* 0x0000000000007245 */ /* 0x000fe20000201400 */
[----:B------:R-:W-:Y:S01]  /*14a90*/  FFMA.FTZ R37, R11, -UR31, R37 ;  /* 0x8000001f0b257c23 */ /* 0x000fe20008010025 */
[C---:B------:R-:W-:Y:S01]  /*14aa0*/  ISETP.GE.AND P6, PT, R9.reuse, R198, PT ;  /* 0x000000c60900720c */ /* 0x040fe20003fc6270 */
[----:B------:R-:W-:Y:S01]  /*14ab0*/  FFMA.FTZ R41, R2, -UR31, R41 ;  /* 0x8000001f02297c23 */ /* 0x000fe20008010029 */
[C---:B------:R-:W-:Y:S01]  /*14ac0*/  ISETP.GE.AND P5, PT, R9.reuse, R200, PT ;  /* 0x000000c80900720c */ /* 0x040fe20003fa6270 */
[----:B------:R-:W-:Y:S01]  /*14ad0*/  VIADD R2, R196, 0x28 ;  /* 0x00000028c4027836 */ /* 0x000fe20000000000 */
[-C--:B------:R-:W-:Y:S01]  /*14ae0*/  ISETP.GE.AND P3, PT, R9, R197.reuse, PT ;  /* 0x000000c50900720c */ /* 0x080fe20003f66270 */
[----:B------:R-:W-:Y:S01]  /*14af0*/  FFMA.FTZ R40, R0, -UR31, R40 ;  /* 0x8000001f00287c23 */ /* 0x000fe20008010028 */
[----:B------:R-:W-:Y:S01]  /*14b00*/  FSEL R35, R35, -INF , !P1 ;  /* 0xff80000023237808 */ /* 0x000fe20004800000 */
[----:B------:R-:W-:Y:S01]  /*14b10*/  VIADD R0, R196, 0x29 ;  /* 0x00000029c4007836 */ /* 0x000fe20000000000 */
[----:B------:R-:W-:Y:S02]  /*14b20*/  FSEL R36, R36, -INF , !P2 ;  /* 0xff80000024247808 */ /* 0x000fe40005000000 */
[----:B------:R-:W-:Y:S02]  /*14b30*/  FSEL R37, R37, -INF , !P0 ;  /* 0xff80000025257808 */ /* 0x000fe40004000000 */
[----:B------:R-:W-:Y:S02]  /*14b40*/  I2FP.F32.S32 R4, R4 ;  /* 0x0000000400047245 */ /* 0x000fe40000201400 */
[C---:B------:R-:W-:Y:S02]  /*14b50*/  ISETP.GE.AND P1, PT, R8.reuse, R198, PT ;  /* 0x000000c60800720c */ /* 0x040fe40003f26270 */
[----:B------:R-:W-:Y:S01]  /*14b60*/  ISETP.GE.AND P2, PT, R8, R200, PT ;  /* 0x000000c80800720c */ /* 0x000fe20003f46270 */
[----:B------:R-:W-:Y:S01]  /*14b70*/  FFMA.FTZ R39, R4, -UR31, R39 ;  /* 0x8000001f04277c23 */ /* 0x000fe20008010027 */
[----:B------:R-:W-:Y:S01]  /*14b80*/  ISETP.GE.AND P0, PT, R8, R197, PT ;  /* 0x000000c50800720c */ /* 0x000fe20003f06270 */
[C---:B------:R-:W-:Y:S01]  /*14b90*/  IMAD.IADD R4, R202.reuse, 0x1, -R2 ;  /* 0x00000001ca047824 */ /* 0x040fe200078e0a02 */
[----:B------:R-:W-:Y:S02]  /*14ba0*/  I2FP.F32.S32 R5, R5 ;  /* 0x0000000500057245 */ /* 0x000fe40000201400 */
[C---:B------:R-:W-:Y:S02]  /*14bb0*/  ISETP.GE.OR P6, PT, R9.reuse, R207, !P6 ;  /* 0x000000cf0900720c */ /* 0x040fe400077c6670 */
[-C--:B------:R-:W-:Y:S01]  /*14bc0*/  ISETP.GE.OR P5, PT, R9, R206.reuse, !P5 ;  /* 0x000000ce0900720c */ /* 0x080fe20006fa6670 */
[----:B------:R-:W-:Y:S01]  /*14bd0*/  FFMA.FTZ R38, R5, -UR31, R38 ;  /* 0x8000001f05267c23 */ /* 0x000fe20008010026 */
[----:B------:R-:W-:Y:S01]  /*14be0*/  ISETP.GE.OR P3, PT, R9, R205, !P3 ;  /* 0x000000cd0900720c */ /* 0x000fe20005f66670 */
[----:B------:R-:W-:Y:S01]  /*14bf0*/  IMAD.IADD R5, R202, 0x1, -R0 ;  /* 0x00000001ca057824 */ /* 0x000fe200078e0a00 */
[----:B------:R-:W-:Y:S01]  /*14c00*/  ISETP.GE.OR P1, PT, R8, R207, !P1 ;  /* 0x000000cf0800720c */ /* 0x000fe20004f26670 */
[----:B------:R-:W-:Y:S01]  /*14c10*/  IMAD.IADD R9, R204, 0x1, -R9 ;  /* 0x00000001cc097824 */ /* 0x000fe200078e0a09 */
[C---:B------:R-:W-:Y:S02]  /*14c20*/  ISETP.GE.OR P2, PT, R8.reuse, R206, !P2 ;  /* 0x000000ce0800720c */ /* 0x040fe40005746670 */
[----:B------:R-:W-:Y:S01]  /*14c30*/  ISETP.GE.OR P0, PT, R8, R205, !P0 ;  /* 0x000000cd0800720c */ /* 0x000fe20004706670 */
[C---:B------:R-:W-:Y:S01]  /*14c40*/  IMAD.IADD R8, R204.reuse, 0x1, -R8 ;  /* 0x00000001cc087824 */ /* 0x040fe200078e0a08 */
[----:B------:R-:W-:Y:S01]  /*14c50*/  IABS R10, R9 ;  /* 0x00000009000a7213 */ /* 0x000fe20000000000 */
[----:B------:R-:W-:Y:S01]  /*14c60*/  IMAD.IADD R9, R204, 0x1, -R2 ;  /* 0x00000001cc097824 */ /* 0x000fe200078e0a02 */
[----:B------:R-:W-:Y:S02]  /*14c70*/  FSEL R24, R38, -INF , !P6 ;  /* 0xff80000026187808 */ /* 0x000fe40007000000 */
[----:B------:R-:W-:Y:S02]  /*14c80*/  IABS R11, R8 ;  /* 0x00000008000b7213 */ /* 0x000fe40000000000 */
[----:B------:R-:W-:Y:S02]  /*14c90*/  IABS R8, R4 ;  /* 0x0000000400087213 */ /* 0x000fe40000000000 */
[----:B------:R-:W-:Y:S02]  /*14ca0*/  IABS R4, R5 ;  /* 0x0000000500047213 */ /* 0x000fe40000000000 */
        /* <DEDUP_REMOVED lines=8> */
[----:B------:R-:W1:Y:S01]  /*14d30*/  LDSM.16.M88.4 R4, [R193] ;  /* 0x00000000c104783b */ /* 0x000e620000000200 */
[----:B------:R-:W-:Y:S01]  /*14d40*/  FSEL R23, R39, -INF , !P1 ;  /* 0xff80000027177808 */ /* 0x000fe20004800000 */
[----:B------:R-:W-:Y:S01]  /*14d50*/  IMAD.IADD R11, R203, 0x1, -R2 ;  /* 0x00000001cb0b7824 */ /* 0x000fe200078e0a02 */
[-C--:B------:R-:W-:Y:S01]  /*14d60*/  ISETP.GE.AND P6, PT, R2, R200.reuse, PT ;  /* 0x000000c80200720c */ /* 0x080fe20003fc6270 */
[----:B------:R-:W-:Y:S01]  /*14d70*/  FFMA.FTZ R43, R10, -UR31, R43 ;  /* 0x8000001f0a2b7c23 */ /* 0x000fe2000801002b */
[----:B------:R-:W-:Y:S01]  /*14d80*/  ISETP.GE.AND P1, PT, R0, R200, PT ;  /* 0x000000c80000720c */ /* 0x000fe20003f26270 */
[----:B------:R-:W-:Y:S01]  /*14d90*/  IMAD.IADD R10, R201, 0x1, -R0 ;  /* 0x00000001c90a7824 */ /* 0x000fe200078e0a00 */
[----:B------:R-:W-:Y:S01]  /*14da0*/  FSEL R26, R40, -INF , !P5 ;  /* 0xff800000281a7808 */ /* 0x000fe20006800000 */
[----:B------:R-:W-:Y:S01]  /*14db0*/  FFMA.FTZ R44, R8, -UR31, R44 ;  /* 0x8000001f082c7c23 */ /* 0x000fe2000801002c */
[----:B------:R-:W-:Y:S01]  /*14dc0*/  FSEL R25, R41, -INF , !P2 ;  /* 0xff80000029197808 */ /* 0x000fe20005000000 */
[----:B------:R-:W-:Y:S01]  /*14dd0*/  IMAD.IADD R8, R204, 0x1, -R0 ;  /* 0x00000001cc087824 */ /* 0x000fe200078e0a00 */
[C---:B------:R-:W-:Y:S01]  /*14de0*/  ISETP.GE.AND P5, PT, R2.reuse, R197, PT ;  /* 0x000000c50200720c */ /* 0x040fe20003fa6270 */
[----:B------:R-:W-:Y:S01]  /*14df0*/  FFMA.FTZ R42, R9, -UR31, R42 ;  /* 0x8000001f092a7c23 */ /* 0x000fe2000801002a */
[C---:B------:R-:W-:Y:S01]  /*14e00*/  ISETP.GE.AND P2, PT, R2.reuse, R199, PT ;  /* 0x000000c70200720c */ /* 0x040fe20003f46270 */
[----:B------:R-:W-:Y:S01]  /*14e10*/  IMAD.IADD R9, R201, 0x1, -R2 ;  /* 0x00000001c9097824 */ /* 0x000fe200078e0a02 */
[----:B------:R-:W-:Y:S02]  /*14e20*/  ISETP.GE.OR P6, PT, R2, R206, !P6 ;  /* 0x000000ce0200720c */ /* 0x000fe400077c6670 */
[----:B------:R-:W-:Y:S02]  /*14e30*/  FSEL R28, R42, -INF , !P3 ;  /* 0xff8000002a1c7808 */ /* 0x000fe40005800000 */
[----:B------:R-:W-:Y:S02]  /*14e40*/  ISETP.GE.AND P3, PT, R2, R198, PT ;  /* 0x000000c60200720c */ /* 0x000fe40003f66270 */
[----:B------:R-:W-:Y:S02]  /*14e50*/  ISETP.GE.OR P1, PT, R0, R206, !P1 ;  /* 0x000000ce0000720c */ /* 0x000fe40004f26670 */
[C---:B------:R-:W-:Y:S02]  /*14e60*/  ISETP.GE.OR P5, PT, R2.reuse, R205, !P5 ;  /* 0x000000cd0200720c */ /* 0x040fe40006fa6670 */
[C---:B------:R-:W-:Y:S02]  /*14e70*/  ISETP.GE.OR P2, PT, R2.reuse, R208, !P2 ;  /* 0x000000d00200720c */ /* 0x040fe40005746670 */
[----:B------:R-:W-:Y:S02]  /*14e80*/  ISETP.GE.OR P3, PT, R2, R207, !P3 ;  /* 0x000000cf0200720c */ /* 0x000fe40005f66670 */
[----:B------:R-:W-:Y:S02]  /*14e90*/  IABS R9, R9 ;  /* 0x0000000900097213 */ /* 0x000fe40000000000 */
[----:B------:R-:W-:Y:S02]  /*14ea0*/  FSEL R27, R43, -INF , !P0 ;  /* 0xff8000002b1b7808 */ /* 0x000fe40004000000 */
[----:B------:R-:W-:Y:S02]  /*14eb0*/  FSEL R44, R44, -INF , !P6 ;  /* 0xff8000002c2c7808 */ /* 0x000fe40007000000 */
[----:B------:R-:W-:Y:S02]  /*14ec0*/  FSEL R45, R45, -INF , !P1 ;  /* 0xff8000002d2d7808 */ /* 0x000fe40004800000 */
[----:B------:R-:W-:Y:S01]  /*14ed0*/  IABS R2, R8 ;  /* 0x0000000800027213 */ /* 0x000fe20000000000 */
[----:B------:R-:W-:Y:S01]  /*14ee0*/  IMAD.IADD R8, R203, 0x1, -R0 ;  /* 0x00000001cb087824 */ /* 0x000fe200078e0a00 */
[C---:B------:R-:W-:Y:S01]  /*14ef0*/  ISETP.GE.AND P0, PT, R0.reuse, R197, PT ;  /* 0x000000c50000720c */ /* 0x040fe20003f06270 */
[-C--:B-1----:R-:W-:Y:S03]  /*14f00*/  HMMA.16816.F32.BF16 R52, R172, R4.reuse, R52 ;  /* 0x00000004ac34723c */ /* 0x082fe60000041834 */
[C---:B------:R-:W-:Y:S02]  /*14f10*/  ISETP.GE.AND P6, PT, R0.reuse, R199, PT ;  /* 0x000000c70000720c */ /* 0x040fe40003fc6270 */
[C---:B------:R-:W-:Y:S01]  /*14f20*/  ISETP.GE.AND P1, PT, R0.reuse, R198, PT ;  /* 0x000000c60000720c */ /* 0x040fe20003f26270 */
[C---:B------:R-:W-:Y:S04]  /*14f30*/  HMMA.16816.F32.BF16 R56, R180.reuse, R4, R56 ;  /* 0x00000004b438723c */ /* 0x040fe80000041838 */
[C---:B------:R-:W-:Y:S02]  /*14f40*/  ISETP.GE.OR P0, PT, R0.reuse, R205, !P0 ;  /* 0x000000cd0000720c */ /* 0x040fe40004706670 */
[----:B------:R-:W-:Y:S01]  /*14f50*/  IABS R12, R10 ;  /* 0x0000000a000c7213 */ /* 0x000fe20000000000 */
[-C--:B------:R-:W-:Y:S03]  /*14f60*/  HMMA.16816.F32.BF16 R60, R180, R6.reuse, R60 ;  /* 0x00000006b43c723c */ /* 0x080fe6000004183c */
[C---:B------:R-:W-:Y:S01]  /*14f70*/  ISETP.GE.OR P6, PT, R0.reuse, R208, !P6 ;  /* 0x000000d00000720c */ /* 0x040fe200077c6670 */
[----:B------:R-:W-:Y:S01]  /*14f80*/  IMAD.MOV.U32 R10, RZ, RZ, R9 ;  /* 0x000000ffff0a7224 */ /* 0x000fe200078e0009 */
[----:B------:R-:W-:Y:S01]  /*14f90*/  ISETP.GE.OR P1, PT, R0, R207, !P1 ;  /* 0x000000cf0000720c */ /* 0x000fe20004f26670 */
[C---:B------:R-:W-:Y:S05]  /*14fa0*/  HMMA.16816.F32.BF16 R64, R172.reuse, R6, R64 ;  /* 0x00000006ac40723c */ /* 0x040fea0000041840 */
[----:B------:R-:W-:Y:S02]  /*14fb0*/  IABS R9, R11 ;  /* 0x0000000b00097213 */ /* 0x000fe40000000000 */
[----:B------:R-:W-:Y:S04]  /*14fc0*/  I2FP.F32.S32 R0, R2 ;  /* 0x0000000200007245 */ /* 0x000fe80000201400 */
[----:B------:R-:W-:Y:S01]  /*14fd0*/  IABS R11, R8 ;  /* 0x00000008000b7213 */ /* 0x000fe20000000000 */
        /* <DEDUP_REMOVED lines=8> */
[----:B------:R-:W-:Y:S01]  /*15060*/  VIADD R2, R196, 0x31 ;  /* 0x00000031c4027836 */ /* 0x000fe20000000000 */
[----:B------:R-:W-:Y:S01]  /*15070*/  I2FP.F32.S32 R8, R10 ;  /* 0x0000000a00087245 */ /* 0x000fe20000201400 */
[----:B------:R-:W-:Y:S01]  /*15080*/  FFMA.FTZ R50, R9, -UR31, R50 ;  /* 0x8000001f09327c23 */ /* 0x000fe20008010032 */
[----:B------:R-:W-:Y:S01]  /*15090*/  FSEL R47, R47, -INF , !P0 ;  /* 0xff8000002f2f7808 */ /* 0x000fe20004000000 */
[--C-:B------:R-:W-:Y:S01]  /*150a0*/  IMAD.IADD R5, R202, 0x1, -R2.reuse ;  /* 0x00000001ca057824 */ /* 0x100fe200078e0a02 */
[-C--:B------:R-:W-:Y:S01]  /*150b0*/  ISETP.GE.AND P0, PT, R2, R199.reuse, PT ;  /* 0x000000c70200720c */ /* 0x080fe20003f06270 */
[----:B------:R-:W-:Y:S01]  /*150c0*/  IMAD.IADD R13, R203, 0x1, -R2 ;  /* 0x00000001cb0d7824 */ /* 0x000fe200078e0a02 */
[----:B------:R-:W-:Y:S01]  /*150d0*/  FSEL R48, R48, -INF , !P2 ;  /* 0xff80000030307808 */ /* 0x000fe20005000000 */
[----:B------:R-:W-:Y:S01]  /*150e0*/  FFMA.FTZ R49, R0, -UR31, R49 ;  /* 0x8000001f00317c23 */ /* 0x000fe20008010031 */
[-C--:B------:R-:W-:Y:S01]  /*150f0*/  ISETP.GE.OR P0, PT, R2, R208.reuse, !P0 ;  /* 0x000000d00200720c */ /* 0x080fe20004706670 */
[----:B------:R-:W-:Y:S01]  /*15100*/  VIADD R0, R196, 0x30 ;  /* 0x00000030c4007836 */ /* 0x000fe20000000000 */
[----:B------:R-:W-:Y:S01]  /*15110*/  FSEL R50, R50, -INF , !P3 ;  /* 0xff80000032327808 */ /* 0x000fe20005800000 */
[----:B------:R-:W-:Y:S01]  /*15120*/  FFMA.FTZ R51, R8, -UR31, R51 ;  /* 0x8000001f08337c23 */ /* 0x000fe20008010033 */
[----:B------:R-:W-:Y:S01]  /*15130*/  FSEL R49, R49, -INF , !P6 ;  /* 0xff80000031317808 */ /* 0x000fe20007000000 */
[--C-:B------:R-:W-:Y:S01]  /*15140*/  IMAD.IADD R9, R201, 0x1, -R0.reuse ;  /* 0x00000001c9097824 */ /* 0x100fe200078e0a00 */
[----:B------:R-:W-:Y:S01]  /*15150*/  ISETP.GE.AND P5, PT, R0, R199, PT ;  /* 0x000000c70000720c */ /* 0x000fe20003fa6270 */
[----:B------:R-:W-:Y:S01]  /*15160*/  IMAD.IADD R4, R204, 0x1, -R0 ;  /* 0x00000001cc047824 */ /* 0x000fe200078e0a00 */
[----:B------:R-:W-:Y:S01]  /*15170*/  FSEL R51, R51, -INF , !P1 ;  /* 0xff80000033337808 */ /* 0x000fe20004800000 */
[----:B------:R-:W-:Y:S01]  /*15180*/  IMAD.IADD R8, R201, 0x1, -R2 ;  /* 0x00000001c9087824 */ /* 0x000fe200078e0a02 */
[----:B------:R-:W-:Y:S01]  /*15190*/  IABS R12, R9 ;  /* 0x00000009000c7213 */ /* 0x000fe20000000000 */
[----:B------:R-:W-:Y:S01]  /*151a0*/  IMAD.IADD R11, R203, 0x1, -R0 ;  /* 0x00000001cb0b7824 */ /* 0x000fe200078e0a00 */
[----:B------:R-:W-:Y:S02]  /*151b0*/  ISETP.GE.OR P5, PT, R0, R208, !P5 ;  /* 0x000000d00000720c */ /* 0x000fe40006fa6670 */
[----:B------:R-:W-:Y:S02]  /*151c0*/  IABS R10, R8 ;  /* 0x00000008000a7213 */ /* 0x000fe40000000000 */
[----:B------:R-:W-:Y:S02]  /*151d0*/  I2FP.F32.S32 R12, R12 ;  /* 0x0000000c000c7245 */ /* 0x000fe40000201400 */
[----:B------:R-:W-:Y:S02]  /*151e0*/  I2FP.F32.S32 R10, R10 ;  /* 0x0000000a000a7245 */ /* 0x000fe40000201400 */
[----:B------:R-:W-:Y:S01]  /*151f0*/  IABS R8, R11 ;  /* 0x0000000b00087213 */ /* 0x000fe20000000000 */
[----:B------:R-:W-:Y:S01]  /*15200*/  FFMA.FTZ R52, R12, -UR31, R52 ;  /* 0x8000001f0c347c23 */ /* 0x000fe20008010034 */
[----:B------:R-:W-:Y:S01]  /*15210*/  IABS R9, R13 ;  /* 0x0000000d00097213 */ /* 0x000fe20000000000 */
[----:B------:R-:W-:Y:S01]  /*15220*/  FFMA.FTZ R53, R10, -UR31, R53 ;  /* 0x8000001f0a357c23 */ /* 0x000fe20008010035 */
[----:B------:R-:W-:Y:S02]  /*15230*/  I2FP.F32.S32 R8, R8 ;  /* 0x0000000800087245 */ /* 0x000fe40000201400 */
[----:B------:R-:W-:Y:S02]  /*15240*/  FSEL R52, R52, -INF , !P5 ;  /* 0xff80000034347808 */ /* 0x000fe40006800000 */
[----:B------:R-:W-:Y:S01]  /*15250*/  FSEL R53, R53, -INF , !P0 ;  /* 0xff80000035357808 */ /* 0x000fe20004000000 */
[----:B------:R-:W-:Y:S01]  /*15260*/  FFMA.FTZ R54, R8, -UR31, R54 ;  /* 0x8000001f08367c23 */ /* 0x000fe20008010036 */
[----:B------:R-:W-:Y:S01]  /*15270*/  ISETP.GE.AND P1, PT, R2, R198, PT ;  /* 0x000000c60200720c */ /* 0x000fe20003f26270 */
[----:B------:R-:W-:Y:S01]  /*15280*/  IMAD.IADD R8, R202, 0x1, -R0 ;  /* 0x00000001ca087824 */ /* 0x000fe200078e0a00 */
[C---:B------:R-:W-:Y:S02]  /*15290*/  ISETP.GE.AND P5, PT, R2.reuse, R200, PT ;  /* 0x000000c80200720c */ /* 0x040fe40003fa6270 */
[C---:B------:R-:W-:Y:S02]  /*152a0*/  ISETP.GE.AND P0, PT, R2.reuse, R197, PT ;  /* 0x000000c50200720c */ /* 0x040fe40003f06270 */
[----:B------:R-:W-:Y:S02]  /*152b0*/  I2FP.F32.S32 R9, R9 ;  /* 0x0000000900097245 */ /* 0x000fe40000201400 */
[C---:B------:R-:W-:Y:S02]  /*152c0*/  ISETP.GE.OR P1, PT, R2.reuse, R207, !P1 ;  /* 0x000000cf0200720c */ /* 0x040fe40004f26670 */
[C---:B------:R-:W-:Y:S01]  /*152d0*/  ISETP.GE.OR P5, PT, R2.reuse, R206, !P5 ;  /* 0x000000ce0200720c */ /* 0x040fe20006fa6670 */
[----:B------:R-:W-:Y:S01]  /*152e0*/  FFMA.FTZ R55, R9, -UR31, R55 ;  /* 0x8000001f09377c23 */ /* 0x000fe20008010037 */
[----:B------:R-:W-:Y:S01]  /*152f0*/  ISETP.GE.OR P0, PT, R2, R205, !P0 ;  /* 0x000000cd0200720c */ /* 0x000fe20004706670 */
[----:B------:R-:W-:Y:S01]  /*15300*/  VIADD R9, R196, 0x38 ;  /* 0x00000038c4097836 */ /* 0x000fe20000000000 */
[----:B------:R-:W-:Y:S01]  /*15310*/  IABS R10, R8 ;  /* 0x00000008000a7213 */ /* 0x000fe20000000000 */
[----:B------:R-:W-:Y:S01]  /*15320*/  IMAD.IADD R2, R204, 0x1, -R2 ;  /* 0x00000001cc027824 */ /* 0x000fe200078e0a02 */
[C---:B------:R-:W-:Y:S02]  /*15330*/  ISETP.GE.AND P2, PT, R0.reuse, R198, PT ;  /* 0x000000c60000720c */ /* 0x040fe40003f46270 */
[C---:B------:R-:W-:Y:S02]  /*15340*/  ISETP.GE.AND P6, PT, R0.reuse, R200, PT ;  /* 0x000000c80000720c */ /* 0x040fe40003fc6270 */
[C---:B------:R-:W-:Y:S02]  /*15350*/  ISETP.GE.AND P3, PT, R0.reuse, R197, PT ;  /* 0x000000c50000720c */ /* 0x040fe40003f66270 */
[----:B------:R-:W-:Y:S01]  /*15360*/  IABS R8, R2 ;  /* 0x0000000200087213 */ /* 0x000fe20000000000 */
[----:B------:R-:W-:Y:S01]  /*15370*/  IMAD.MOV.U32 R2, RZ, RZ, R10 ;  /* 0x000000ffff027224 */ /* 0x000fe200078e000a */
[C---:B------:R-:W-:Y:S02]  /*15380*/  ISETP.GE.OR P2, PT, R0.reuse, R207, !P2 ;  /* 0x000000cf0000720c */ /* 0x040fe40005746670 */
[C---:B------:R-:W-:Y:S02]  /*15390*/  ISETP.GE.OR P6, PT, R0.reuse, R206, !P6 ;  /* 0x000000ce0000720c */ /* 0x040fe400077c6670 */
[----:B------:R-:W-:Y:S01]  /*153a0*/  ISETP.GE.OR P3, PT, R0, R205, !P3 ;  /* 0x000000cd0000720c */ /* 0x000fe20005f66670 */
[----:B------:R-:W-:Y:S01]  /*153b0*/  IMAD.IADD R0, R202, 0x1, -R9 ;  /* 0x00000001ca007824 */ /* 0x000fe200078e0a09 */
[----:B------:R-:W-:Y:S02]  /*153c0*/  IABS R11, R5 ;  /* 0x00000005000b7213 */ /* 0x000fe40000000000 */
[----:B------:R-:W-:Y:S02]  /*153d0*/  IABS R5, R4 ;  /* 0x0000000400057213 */ /* 0x000fe40000000000 */
[----:B------:R-:W-:Y:S01]  /*153e0*/  I2FP.F32.S32 R2, R2 ;  /* 0x0000000200027245 */ /* 0x000fe20000201400 */
[----:B------:R-:W-:Y:S01]  /*153f0*/  IMAD.MOV.U32 R4, RZ, RZ, R11 ;  /* 0x000000ffff047224 */ /* 0x000fe200078e000b */
[----:B------:R-:W-:Y:S01]  /*15400*/  IABS R0, R0 ;  /* 0x0000000000007213 */ /* 0x000fe20000000000 */
[----:B------:R-:W-:Y:S01]  /*15410*/  IMAD.IADD R11, R201, 0x1, -R9 ;  /* 0x00000001c90b7824 */ /* 0x000fe200078e0a09 */
[----:B------:R-:W-:Y:S01]  /*15420*/  I2FP.F32.S32 R5, R5 ;  /* 0x0000000500057245 */ /* 0x000fe20000201400 */
[----:B------:R-:W-:Y:S01]  /*15430*/  FFMA.FTZ R56, R2, -UR31, R56 ;  /* 0x8000001f02387c23 */ /* 0x000fe20008010038 */
[----:B------:R-:W-:Y:S02]  /*15440*/  I2FP.F32.S32 R0, R0 ;  /* 0x0000000000007245 */ /* 0x000fe40000201400 */
[----:B------:R-:W-:Y:S01]  /*15450*/  I2FP.F32.S32 R4, R4 ;  /* 0x0000000400047245 */ /* 0x000fe20000201400 */
[----:B------:R-:W-:Y:S01]  /*15460*/  FFMA.FTZ R58, R5, -UR31, R58 ;  /* 0x8000001f053a7c23 */ /* 0x000fe2000801003a */
[----:B------:R-:W-:Y:S01]  /*15470*/  I2FP.F32.S32 R2, R8 ;  /* 0x0000000800027245 */ /* 0x000fe20000201400 */
[----:B------:R-:W-:Y:S01]  /*15480*/  VIADD R8, R196, 0x39 ;  /* 0x00000039c4087836 */ /* 0x000fe20000000000 */
[----:B------:R-:W-:Y:S01]  /*15490*/  FSEL R54, R54, -INF , !P2 ;  /* 0xff80000036367808 */ /* 0x000fe20005000000 */
[----:B------:R-:W-:Y:S01]  /*154a0*/  FFMA.FTZ R57, R4, -UR31, R57 ;  /* 0x8000001f04397c23 */ /* 0x000fe20008010039 */
[----:B------:R-:W-:Y:S01]  /*154b0*/  FSEL R55, R55, -INF , !P1 ;  /* 0xff80000037377808 */ /* 0x000fe20004800000 */
[----:B------:R-:W-:Y:S01]  /*154c0*/  IMAD.IADD R4, R204, 0x1, -R9 ;  /* 0x00000001cc047824 */ /* 0x000fe200078e0a09 */
[-C--:B------:R-:W-:Y:S01]  /*154d0*/  ISETP.GE.AND P2, PT, R9, R200.reuse, PT ;  /* 0x000000c80900720c */ /* 0x080fe20003f46270 */
[----:B------:R-:W-:Y:S01]  /*154e0*/  IMAD.IADD R5, R201, 0x1, -R8 ;  /* 0x00000001c9057824 */ /* 0x000fe200078e0a08 */
[----:B------:R-:W-:Y:S01]  /*154f0*/  ISETP.GE.AND P1, PT, R8, R200, PT ;  /* 0x000000c80800720c */ /* 0x000fe20003f26270 */
[----:B------:R-:W-:Y:S01]  /*15500*/  FFMA.FTZ R60, R0, -UR31, R60 ;  /* 0x8000001f003c7c23 */ /* 0x000fe2000801003c */
[----:B------:R-:W-:Y:S01]  /*15510*/  IABS R11, R11 ;  /* 0x0000000b000b7213 */ /* 0x000fe20000000000 */
[--C-:B------:R-:W-:Y:S01]  /*15520*/  IMAD.IADD R0, R202, 0x1, -R8.reuse ;  /* 0x00000001ca007824 */ /* 0x100fe200078e0a08 */
[----:B------:R-:W-:Y:S01]  /*15530*/  IABS R12, R5 ;  /* 0x00000005000c7213 */ /* 0x000fe20000000000 */
[----:B------:R-:W-:Y:S01]  /*15540*/  FFMA.FTZ R59, R2, -UR31, R59 ;  /* 0x8000001f023b7c23 */ /* 0x000fe2000801003b */
[----:B------:R-:W-:Y:S01]  /*15550*/  ISETP.GE.OR P2, PT, R9, R206, !P2 ;  /* 0x000000ce0900720c */ /* 0x000fe20005746670 */
[----:B------:R-:W-:Y:S01]  /*15560*/  IMAD.IADD R10, R204, 0x1, -R8 ;  /* 0x00000001cc0a7824 */ /* 0x000fe200078e0a08 */
[----:B------:R-:W-:Y:S02]  /*15570*/  IABS R2, R0 ;  /* 0x0000000000027213 */ /* 0x000fe40000000000 */
[----:B------:R-:W-:Y:S02]  /*15580*/  IABS R0, R4 ;  /* 0x0000000400007213 */ /* 0x000fe40000000000 */
[----:B------:R-:W-:Y:S01]  /*15590*/  I2FP.F32.S32 R14, R2 ;  /* 0x00000002000e7245 */ /* 0x000fe20000201400 */
[----:B------:R-:W1:Y:S01]  /*155a0*/  LDSM.16.M88.4 R4, [R192] ;  /* 0x00000000c004783b */ /* 0x000e620000000200 */
[----:B------:R-:W-:Y:S02]  /*155b0*/  I2FP.F32.S32 R13, R0 ;  /* 0x00000000000d7245 */ /* 0x000fe40000201400 */
[----:B------:R-:W-:Y:S01]  /*155c0*/  ISETP.GE.OR P1, PT, R8, R206, !P1 ;  /* 0x000000ce0800720c */ /* 0x000fe20004f26670 */
[----:B------:R-:W-:Y:S01]  /*155d0*/  FFMA.FTZ R61, R14, -UR31, R61 ;  /* 0x8000001f0e3d7c23 */ /* 0x000fe2000801003d */
[----:B------:R-:W-:Y:S01]  /*155e0*/  I2FP.F32.S32 R0, R12 ;  /* 0x0000000c00007245 */ /* 0x000fe20000201400 */
[----:B------:R-:W-:Y:S01]  /*155f0*/  FFMA.FTZ R62, R13, -UR31, R62 ;  /* 0x8000001f0d3e7c23 */ /* 0x000fe2000801003e */
[----:B------:R-:W-:Y:S01]  /*15600*/  I2FP.F32.S32 R2, R11 ;  /* 0x0000000b00027245 */ /* 0x000fe20000201400 */
[----:B------:R-:W-:Y:S01]  /*15610*/  IMAD.IADD R11, R203, 0x1, -R9 ;  /* 0x00000001cb0b7824 */ /* 0x000fe200078e0a09 */
[----:B------:R-:W-:Y:S01]  /*15620*/  IABS R10, R10 ;  /* 0x0000000a000a7213 */ /* 0x000fe20000000000 */
[----:B------:R-:W-:Y:S01]  /*15630*/  FFMA.FTZ R65, R0, -UR31, R65 ;  /* 0x8000001f00417c23 */ /* 0x000fe20008010041 */
[----:B------:R-:W-:Y:S01]  /*15640*/  FSEL R59, R59, -INF , !P0 ;  /* 0xff8000003b3b7808 */ /* 0x000fe20004000000 */
[----:B------:R-:W-:Y:S01]  /*15650*/  VIADD R0, R196, 0x41 ;  /* 0x00000041c4007836 */ /* 0x000fe20000000000 */
[----:B------:R-:W-:Y:S01]  /*15660*/  FSEL R60, R60, -INF , !P2 ;  /* 0xff8000003c3c7808 */ /* 0x000fe20005000000 */
[----:B------:R-:W-:Y:S01]  /*15670*/  FFMA.FTZ R64, R2, -UR31, R64 ;  /* 0x8000001f02407c23 */ /* 0x000fe20008010040 */
[----:B------:R-:W-:Y:S01]  /*15680*/  FSEL R61, R61, -INF , !P1 ;  /* 0xff8000003d3d7808 */ /* 0x000fe20004800000 */
[----:B------:R-:W-:Y:S01]  /*15690*/  VIADD R2, R196, 0x40 ;  /* 0x00000040c4027836 */ /* 0x000fe20000000000 */
[----:B------:R-:W-:Y:S02]  /*156a0*/  FSEL R56, R56, -INF , !P6 ;  /* 0xff80000038387808 */ /* 0x000fe40007000000 */
[----:B------:R-:W-:Y:S02]  /*156b0*/  FSEL R57, R57, -INF , !P5 ;  /* 0xff80000039397808 */ /* 0x000fe40006800000 */
[----:B------:R-:W-:Y:S02]  /*156c0*/  FSEL R58, R58, -INF , !P3 ;  /* 0xff8000003a3a7808 */ /* 0x000fe40005800000 */
[C---:B------:R-:W-:Y:S02]  /*156d0*/  ISETP.GE.AND P0, PT, R8.reuse, R197, PT ;  /* 0x000000c50800720c */ /* 0x040fe40003f06270 */
[C---:B------:R-:W-:Y:S02]  /*156e0*/  ISETP.GE.AND P2, PT, R8.reuse, R199, PT ;  /* 0x000000c70800720c */ /* 0x040fe40003f46270 */
[CC--:B------:R-:W-:Y:S02]  /*156f0*/  ISETP.GE.AND P1, PT, R8.reuse, R198.reuse, PT ;  /* 0x000000c60800720c */ /* 0x0c0fe40003f26270 */
[C---:B------:R-:W-:Y:S02]  /*15700*/  ISETP.GE.AND P6, PT, R9.reuse, R197, PT ;  /* 0x000000c50900720c */ /* 0x040fe40003fc6270 */
[C---:B------:R-:W-:Y:S02]  /*15710*/  ISETP.GE.AND P5, PT, R9.reuse, R199, PT ;  /* 0x000000c70900720c */ /* 0x040fe40003fa6270 */
[----:B------:R-:W-:Y:S02]  /*15720*/  ISETP.GE.AND P3, PT, R9, R198, PT ;  /* 0x000000c60900720c */ /* 0x000fe40003f66270 */
[----:B------:R-:W-:Y:S02]  /*15730*/  I2FP.F32.S32 R10, R10 ;  /* 0x0000000a000a7245 */ /* 0x000fe40000201400 */
[C---:B------:R-:W-:Y:S02]  /*15740*/  ISETP.GE.OR P0, PT, R8.reuse, R205, !P0 ;  /* 0x000000cd0800720c */ /* 0x040fe40004706670 */
[CC--:B------:R-:W-:Y:S01]  /*15750*/  ISETP.GE.OR P2, PT, R8.reuse, R208.reuse, !P2 ;  /* 0x000000d00800720c */ /* 0x0c0fe20005746670 */
[-C--:B-1----:R-:W-:Y:S03]  /*15760*/  HMMA.16816.F32.BF16 R68, R172, R4.reuse, R68 ;  /* 0x00000004ac44723c */ /* 0x082fe60000041844 */
[----:B------:R-:W-:Y:S01]  /*15770*/  ISETP.GE.OR P1, PT, R8, R207, !P1 ;  /* 0x000000cf0800720c */ /* 0x000fe20004f26670 */
[----:B------:R-:W-:Y:S01]  /*15780*/  IMAD.IADD R8, R203, 0x1, -R8 ;  /* 0x00000001cb087824 */ /* 0x000fe200078e0a08 */
[C---:B------:R-:W-:Y:S01]  /*15790*/  ISETP.GE.OR P6, PT, R9.reuse, R205, !P6 ;  /* 0x000000cd0900720c */ /* 0x040fe200077c6670 */
[C---:B------:R-:W-:Y:S04]  /*157a0*/  HMMA.16816.F32.BF16 R72, R180.reuse, R4, R72 ;  /* 0x00000004b448723c */ /* 0x040fe80000041848 */
[C---:B------:R-:W-:Y:S01]  /*157b0*/  ISETP.GE.OR P5, PT, R9.reuse, R208, !P5 ;  /* 0x000000d00900720c */ /* 0x040fe20006fa6670 */
[----:B------:R-:W-:Y:S01]  /*157c0*/  FFMA.FTZ R63, R10, -UR31, R63 ;  /* 0x8000001f0a3f7c23 */ /* 0x000fe2000801003f */
[----:B------:R-:W-:Y:S01]  /*157d0*/  ISETP.GE.OR P3, PT, R9, R207, !P3 ;  /* 0x000000cf0900720c */ /* 0x000fe20005f66670 */
[----:B------:R-:W-:Y:S01]  /*157e0*/  IMAD.IADD R9, R201, 0x1, -R0 ;  /* 0x00000001c9097824 */ /* 0x000fe200078e0a00 */
[----:B------:R-:W-:Y:S01]  /*157f0*/  IABS R12, R11 ;  /* 0x0000000b000c7213 */ /* 0x000fe20000000000 */
[-C--:B------:R-:W-:Y:S03]  /*15800*/  HMMA.16816.F32.BF16 R76, R180, R6.reuse, R76 ;  /* 0x00000006b44c723c */ /* 0x080fe6000004184c */
[----:B------:R-:W-:Y:S01]  /*15810*/  IABS R13, R8 ;  /* 0x00000008000d7213 */ /* 0x000fe20000000000 */
[C---:B------:R-:W-:Y:S01]  /*15820*/  IMAD.IADD R11, R203.reuse, 0x1, -R2 ;  /* 0x00000001cb0b7824 */ /* 0x040fe200078e0a02 */
[----:B------:R-:W-:Y:S01]  /*15830*/  IABS R8, R9 ;  /* 0x0000000900087213 */ /* 0x000fe20000000000 */
[----:B------:R-:W-:Y:S01]  /*15840*/  IMAD.IADD R4, R203, 0x1, -R0 ;  /* 0x00000001cb047824 */ /* 0x000fe200078e0a00 */
[----:B------:R-:W-:Y:S01]  /*15850*/  FSEL R62, R62, -INF , !P6 ;  /* 0xff8000003e3e7808 */ /* 0x000fe20007000000 */
[--C-:B------:R-:W-:Y:S01]  /*15860*/  IMAD.IADD R5, R202, 0x1, -R2.reuse ;  /* 0x00000001ca057824 */ /* 0x100fe200078e0a02 */
[C---:B------:R-:W-:Y:S01]  /*15870*/  ISETP.GE.AND P6, PT, R2.reuse, R199, PT ;  /* 0x000000c70200720c */ /* 0x040fe20003fc6270 */
[C---:B------:R-:W-:Y:S04]  /*15880*/  HMMA.16816.F32.BF16 R80, R172.reuse, R6, R80 ;  /* 0x00000006ac50723c */ /* 0x040fe80000041850 */
[----:B------:R-:W-:Y:S01]  /*15890*/  IABS R9, R11 ;  /* 0x0000000b00097213 */ /* 0x000fe20000000000 */
[----:B------:R-:W-:Y:S01]  /*158a0*/  IMAD.IADD R10, R201, 0x1, -R2 ;  /* 0x00000001c90a7824 */ /* 0x000fe200078e0a02 */
[----:B------:R-:W-:Y:S02]  /*158b0*/  I2FP.F32.S32 R11, R12 ;  /* 0x0000000c000b7245 */ /* 0x000fe40000201400 */
[----:B------:R-:W-:Y:S02]  /*158c0*/  I2FP.F32.S32 R12, R13 ;  /* 0x0000000d000c7245 */ /* 0x000fe40000201400 */
[----:B------:R-:W-:Y:S01]  /*158d0*/  ISETP.GE.OR P6, PT, R2, R208, !P6 ;  /* 0x000000d00200720c */ /* 0x000fe200077c6670 */
[----:B------:R-:W-:Y:S01]  /*158e0*/  FFMA.FTZ R66, R11, -UR31, R66 ;  /* 0x8000001f0b427c23 */ /* 0x000fe20008010042 */
[----:B------:R-:W-:Y:S01]  /*158f0*/  IABS R10, R10 ;  /* 0x0000000a000a7213 */ /* 0x000fe20000000000 */
[----:B------:R-:W-:Y:S01]  /*15900*/  FFMA.FTZ R67, R12, -UR31, R67 ;  /* 0x8000001f0c437c23 */ /* 0x000fe20008010043 */
[----:B------:R-:W-:Y:S02]  /*15910*/  I2FP.F32.S32 R8, R8 ;  /* 0x0000000800087245 */ /* 0x000fe40000201400 */
[----:B------:R-:W-:Y:S02]  /*15920*/  I2FP.F32.S32 R10, R10 ;  /* 0x0000000a000a7245 */ /* 0x000fe40000201400 */
[----:B------:R-:W-:Y:S01]  /*15930*/  FSEL R63, R63, -INF , !P0 ;  /* 0xff8000003f3f7808 */ /* 0x000fe20004000000 */
[----:B------:R-:W-:Y:S01]  /*15940*/  FFMA.FTZ R69, R8, -UR31, R69 ;  /* 0x8000001f08457c23 */ /* 0x000fe20008010045 */
[----:B------:R-:W-:Y:S01]  /*15950*/  ISETP.GE.AND P0, PT, R0, R199, PT ;  /* 0x000000c70000720c */ /* 0x000fe20003f06270 */
[----:B------:R-:W-:Y:S01]  /*15960*/  FFMA.FTZ R68, R10, -UR31, R68 ;  /* 0x8000001f0a447c23 */ /* 0x000fe20008010044 */
[----:B------:R-:W-:Y:S01]  /*15970*/  I2FP.F32.S32 R9, R9 ;  /* 0x0000000900097245 */ /* 0x000fe20000201400 */
[----:B------:R-:W-:Y:S01]  /*15980*/  IMAD.IADD R8, R202, 0x1, -R0 ;  /* 0x00000001ca087824 */ /* 0x000fe200078e0a00 */
[----:B------:R-:W-:Y:S02]  /*15990*/  FSEL R22, R64, -INF , !P5 ;  /* 0xff80000040167808 */ /* 0x000fe40006800000 */
[----:B------:R-:W-:Y:S01]  /*159a0*/  FSEL R21, R65, -INF , !P2 ;  /* 0xff80000041157808 */ /* 0x000fe20005000000 */
[----:B------:R-:W-:Y:S01]  /*159b0*/  FFMA.FTZ R70, R9, -UR31, R70 ;  /* 0x8000001f09467c23 */ /* 0x000fe20008010046 */
[----:B------:R-:W-:Y:S01]  /*159c0*/  FSEL R20, R66, -INF , !P3 ;  /* 0xff80000042147808 */ /* 0x000fe20005800000 */
[----:B------:R-:W-:Y:S01]  /*159d0*/  IMAD.IADD R9, R204, 0x1, -R2 ;  /* 0x00000001cc097824 */ /* 0x000fe200078e0a02 */
        /* <DEDUP_REMOVED lines=41> */
[----:B------:R-:W-:Y:S01]  /*15c70*/  IMAD.IADD R4, R202, 0x1, -R0 ;  /* 0x00000001ca047824 */ /* 0x000fe200078e0a00 */
[-C--:B------:R-:W-:Y:S01]  /*15c80*/  ISETP.GE.OR P1, PT, R2, R206.reuse, !P1 ;  /* 0x000000ce0200720c */ /* 0x080fe20004f26670 */
[----:B------:R-:W-:Y:S01]  /*15c90*/  FFMA.FTZ R75, R5, -UR31, R75 ;  /* 0x8000001f054b7c23 */ /* 0x000fe2000801004b */
[----:B------:R-:W-:Y:S01]  /*15ca0*/  ISETP.GE.OR P5, PT, R0, R206, !P5 ;  /* 0x000000ce0000720c */ /* 0x000fe20006fa6670 */
[C---:B------:R-:W-:Y:S01]  /*15cb0*/  IMAD.IADD R6, R201.reuse, 0x1, -R2 ;  /* 0x00000001c9067824 */ /* 0x040fe200078e0a02 */
[----:B------:R-:W-:Y:S01]  /*15cc0*/  IABS R5, R4 ;  /* 0x0000000400057213 */ /* 0x000fe20000000000 */
[C-C-:B------:R-:W-:Y:S01]  /*15cd0*/  IMAD.IADD R13, R204.reuse, 0x1, -R0.reuse ;  /* 0x00000001cc0d7824 */ /* 0x140fe200078e0a00 */
[----:B------:R-:W-:Y:S01]  /*15ce0*/  IABS R4, R8 ;  /* 0x0000000800047213 */ /* 0x000fe20000000000 */
[----:B------:R-:W-:Y:S01]  /*15cf0*/  IMAD.IADD R7, R201, 0x1, -R0 ;  /* 0x00000001c9077824 */ /* 0x000fe200078e0a00 */
[----:B------:R-:W-:Y:S01]  /*15d00*/  I2FP.F32.S32 R5, R5 ;  /* 0x0000000500057245 */ /* 0x000fe20000201400 */
[----:B------:R-:W1:Y:S01]  /*15d10*/  LDSM.16.M88.4 R8, [R191] ;  /* 0x00000000bf08783b */ /* 0x000e620000000200 */
[----:B------:R-:W-:Y:S01]  /*15d20*/  I2FP.F32.S32 R4, R4 ;  /* 0x0000000400047245 */ /* 0x000fe20000201400 */
[----:B------:R-:W-:Y:S01]  /*15d30*/  IMAD.IADD R12, R204, 0x1, -R2 ;  /* 0x00000001cc0c7824 */ /* 0x000fe200078e0a02 */
[----:B------:R-:W-:Y:S01]  /*15d40*/  IABS R13, R13 ;  /* 0x0000000d000d7213 */ /* 0x000fe20000000000 */
[----:B------:R-:W-:Y:S01]  /*15d50*/  FFMA.FTZ R76, R5, -UR31, R76 ;  /* 0x8000001f054c7c23 */ /* 0x000fe2000801004c */
[----:B------:R-:W-:Y:S01]  /*15d60*/  FSEL R75, R75, -INF , !P0 ;  /* 0xff8000004b4b7808 */ /* 0x000fe20004000000 */
[----:B------:R-:W-:Y:S01]  /*15d70*/  VIADD R5, R196, 0x50 ;  /* 0x00000050c4057836 */ /* 0x000fe20000000000 */
[----:B------:R-:W-:Y:S01]  /*15d80*/  IABS R12, R12 ;  /* 0x0000000c000c7213 */ /* 0x000fe20000000000 */
[----:B------:R-:W-:Y:S01]  /*15d90*/  FFMA.FTZ R77, R4, -UR31, R77 ;  /* 0x8000001f044d7c23 */ /* 0x000fe2000801004d */
[----:B------:R-:W-:Y:S01]  /*15da0*/  FSEL R76, R76, -INF , !P5 ;  /* 0xff8000004c4c7808 */ /* 0x000fe20006800000 */
[----:B------:R-:W-:Y:S01]  /*15db0*/  IMAD.IADD R4, R203, 0x1, -R0 ;  /* 0x00000001cb047824 */ /* 0x000fe200078e0a00 */
[----:B------:R-:W-:Y:S02]  /*15dc0*/  I2FP.F32.S32 R12, R12 ;  /* 0x0000000c000c7245 */ /* 0x000fe40000201400 */
[----:B------:R-:W-:Y:S02]  /*15dd0*/  FSEL R77, R77, -INF , !P1 ;  /* 0xff8000004d4d7808 */ /* 0x000fe40004800000 */
[----:B------:R-:W-:Y:S01]  /*15de0*/  ISETP.GE.AND P0, PT, R2, R197, PT ;  /* 0x000000c50200720c */ /* 0x000fe20003f06270 */
[----:B------:R-:W-:Y:S01]  /*15df0*/  FFMA.FTZ R79, R12, -UR31, R79 ;  /* 0x8000001f0c4f7c23 */ /* 0x000fe2000801004f */
[C---:B------:R-:W-:Y:S02]  /*15e00*/  ISETP.GE.AND P5, PT, R2.reuse, R199, PT ;  /* 0x000000c70200720c */ /* 0x040fe40003fa6270 */
[C---:B------:R-:W-:Y:S02]  /*15e10*/  ISETP.GE.AND P1, PT, R2.reuse, R198, PT ;  /* 0x000000c60200720c */ /* 0x040fe40003f26270 */
[----:B------:R-:W-:Y:S02]  /*15e20*/  I2FP.F32.S32 R13, R13 ;  /* 0x0000000d000d7245 */ /* 0x000fe40000201400 */
[C---:B------:R-:W-:Y:S02]  /*15e30*/  ISETP.GE.OR P0, PT, R2.reuse, R205, !P0 ;  /* 0x000000cd0200720c */ /* 0x040fe40004706670 */
[C---:B------:R-:W-:Y:S01]  /*15e40*/  ISETP.GE.OR P5, PT, R2.reuse, R208, !P5 ;  /* 0x000000d00200720c */ /* 0x040fe20006fa6670 */
[----:B------:R-:W-:Y:S01]  /*15e50*/  FFMA.FTZ R78, R13, -UR31, R78 ;  /* 0x8000001f0d4e7c23 */ /* 0x000fe2000801004e */
        /* <DEDUP_REMOVED lines=9> */
[----:B------:R-:W-:Y:S01]  /*15ef0*/  FSEL R74, R74, -INF , !P3 ;  /* 0xff8000004a4a7808 */ /* 0x000fe20005800000 */
[-C--:B-1----:R-:W-:Y:S03]  /*15f00*/  HMMA.16816.F32.BF16 R84, R172, R8.reuse, R84 ;  /* 0x00000008ac54723c */ /* 0x082fe60000041854 */
[C---:B------:R-:W-:Y:S02]  /*15f10*/  ISETP.GE.AND P2, PT, R0.reuse, R197, PT ;  /* 0x000000c50000720c */ /* 0x040fe40003f46270 */
[C---:B------:R-:W-:Y:S01]  /*15f20*/  ISETP.GE.AND P6, PT, R0.reuse, R199, PT ;  /* 0x000000c70000720c */ /* 0x040fe20003fc6270 */
[C---:B------:R-:W-:Y:S04]  /*15f30*/  HMMA.16816.F32.BF16 R88, R180.reuse, R8, R88 ;  /* 0x00000008b458723c */ /* 0x040fe80000041858 */
[C---:B------:R-:W-:Y:S02]  /*15f40*/  ISETP.GE.AND P3, PT, R0.reuse, R198, PT ;  /* 0x000000c60000720c */ /* 0x040fe40003f66270 */
[----:B------:R-:W-:Y:S01]  /*15f50*/  I2FP.F32.S32 R2, R2 ;  /* 0x0000000200027245 */ /* 0x000fe20000201400 */
[-C--:B------:R-:W-:Y:S03]  /*15f60*/  HMMA.16816.F32.BF16 R92, R180, R10.reuse, R92 ;  /* 0x0000000ab45c723c */ /* 0x080fe6000004185c */
[----:B------:R-:W-:Y:S01]  /*15f70*/  ISETP.GE.OR P2, PT, R0, R205, !P2 ;  /* 0x000000cd0000720c */ /* 0x000fe20005746670 */
[--C-:B------:R-:W-:Y:S01]  /*15f80*/  IMAD.IADD R8, R202, 0x1, -R5.reuse ;  /* 0x00000001ca087824 */ /* 0x100fe200078e0a05 */
[C---:B------:R-:W-:Y:S01]  /*15f90*/  ISETP.GE.OR P6, PT, R0.reuse, R208, !P6 ;  /* 0x000000d00000720c */ /* 0x040fe200077c6670 */
[C---:B------:R-:W-:Y:S04]  /*15fa0*/  HMMA.16816.F32.BF16 R96, R172.reuse, R10, R96 ;  /* 0x0000000aac60723c */ /* 0x040fe80000041860 */
[----:B------:R-:W-:Y:S01]  /*15fb0*/  ISETP.GE.OR P3, PT, R0, R207, !P3 ;  /* 0x000000cf0000720c */ /* 0x000fe20005f66670 */
[C---:B------:R-:W-:Y:S01]  /*15fc0*/  IMAD.IADD R0, R201.reuse, 0x1, -R5 ;  /* 0x00000001c9007824 */ /* 0x040fe200078e0a05 */
[----:B------:R-:W-:Y:S01]  /*15fd0*/  I2FP.F32.S32 R4, R4 ;  /* 0x0000000400047245 */ /* 0x000fe20000201400 */
[----:B------:R-:W-:Y:S01]  /*15fe0*/  FFMA.FTZ R80, R2, -UR31, R80 ;  /* 0x8000001f02507c23 */ /* 0x000fe20008010050 */
[----:B------:R-:W-:Y:S03]  /*15ff0*/  I2FP.F32.S32 R2, R7 ;  /* 0x0000000700027245 */ /* 0x000fe60000201400 */
[----:B------:R-:W-:Y:S01]  /*16000*/  IABS R0, R0 ;  /* 0x0000000000007213 */ /* 0x000fe20000000000 */
[----:B------:R-:W-:Y:S01]  /*16010*/  FFMA.FTZ R81, R4, -UR31, R81 ;  /* 0x8000001f04517c23 */ /* 0x000fe20008010051 */
[----:B------:R-:W-:Y:S01]  /*16020*/  I2FP.F32.S32 R6, R6 ;  /* 0x0000000600067245 */ /* 0x000fe20000201400 */
[----:B------:R-:W-:Y:S01]  /*16030*/  VIADD R4, R196, 0x51 ;  /* 0x00000051c4047836 */ /* 0x000fe20000000000 */
[----:B------:R-:W-:Y:S01]  /*16040*/  I2FP.F32.S32 R0, R0 ;  /* 0x0000000000007245 */ /* 0x000fe20000201400 */
[----:B------:R-:W-:Y:S01]  /*16050*/  FFMA.FTZ R83, R2, -UR31, R83 ;  /* 0x8000001f02537c23 */ /* 0x000fe20008010053 */
[----:B------:R-:W-:Y:S01]  /*16060*/  FSEL R78, R78, -INF , !P2 ;  /* 0xff8000004e4e7808 */ /* 0x000fe20005000000 */
[--C-:B------:R-:W-:Y:S01]  /*16070*/  IMAD.IADD R2, R201, 0x1, -R4.reuse ;  /* 0x00000001c9027824 */ /* 0x100fe200078e0a04 */
[----:B------:R-:W-:Y:S01]  /*16080*/  FSEL R79, R79, -INF , !P0 ;  /* 0xff8000004f4f7808 */ /* 0x000fe20004000000 */
[----:B------:R-:W-:Y:S01]  /*16090*/  IMAD.IADD R12, R202, 0x1, -R4 ;  /* 0x00000001ca0c7824 */ /* 0x000fe200078e0a04 */
[-C--:B------:R-:W-:Y:S01]  /*160a0*/  ISETP.GE.AND P2, PT, R5, R199.reuse, PT ;  /* 0x000000c70500720c */ /* 0x080fe20003f46270 */
[----:B------:R-:W-:Y:S01]  /*160b0*/  FFMA.FTZ R84, R0, -UR31, R84 ;  /* 0x8000001f00547c23 */ /* 0x000fe20008010054 */
[----:B------:R-:W-:Y:S01]  /*160c0*/  IABS R9, R2 ;  /* 0x0000000200097213 */ /* 0x000fe20000000000 */
[C---:B------:R-:W-:Y:S01]  /*160d0*/  IMAD.IADD R0, R203.reuse, 0x1, -R5 ;  /* 0x00000001cb007824 */ /* 0x040fe200078e0a05 */
[----:B------:R-:W-:Y:S01]  /*160e0*/  ISETP.GE.AND P0, PT, R4, R199, PT ;  /* 0x000000c70400720c */ /* 0x000fe20003f06270 */
[----:B------:R-:W-:Y:S01]  /*160f0*/  FFMA.FTZ R82, R6, -UR31, R82 ;  /* 0x8000001f06527c23 */ /* 0x000fe20008010052 */
[----:B------:R-:W-:Y:S01]  /*16100*/  I2FP.F32.S32 R9, R9 ;  /* 0x0000000900097245 */ /* 0x000fe20000201400 */
[----:B------:R-:W-:Y:S01]  /*16110*/  IMAD.IADD R6, R203, 0x1, -R4 ;  /* 0x00000001cb067824 */ /* 0x000fe200078e0a04 */
[----:B------:R-:W-:Y:S02]  /*16120*/  IABS R7, R0 ;  /* 0x0000000000077213 */ /* 0x000fe40000000000 */
[----:B------:R-:W-:Y:S01]  /*16130*/  IABS R0, R8 ;  /* 0x0000000800007213 */ /* 0x000fe20000000000 */
[----:B------:R-:W-:Y:S01]  /*16140*/  FFMA.FTZ R85, R9, -UR31, R85 ;  /* 0x8000001f09557c23 */ /* 0x000fe20008010055 */
[----:B------:R-:W-:Y:S02]  /*16150*/  IABS R2, R12 ;  /* 0x0000000c00027213 */ /* 0x000fe40000000000 */
[----:B------:R-:W-:Y:S02]  /*16160*/  I2FP.F32.S32 R7, R7 ;  /* 0x0000000700077245 */ /* 0x000fe40000201400 */
[-C--:B------:R-:W-:Y:S02]  /*16170*/  ISETP.GE.OR P2, PT, R5, R208.reuse, !P2 ;  /* 0x000000d00500720c */ /* 0x080fe40005746670 */
[----:B------:R-:W-:Y:S01]  /*16180*/  ISETP.GE.OR P0, PT, R4, R208, !P0 ;  /* 0x000000d00400720c */ /* 0x000fe20004706670 */
[----:B------:R-:W-:Y:S01]  /*16190*/  FFMA.FTZ R86, R7, -UR31, R86 ;  /* 0x8000001f07567c23 */ /* 0x000fe20008010056 */
[----:B------:R-:W-:Y:S01]  /*161a0*/  I2FP.F32.S32 R0, R0 ;  /* 0x0000000000007245 */ /* 0x000fe20000201400 */
[----:B------:R-:W-:Y:S01]  /*161b0*/  IMAD.IADD R7, R204, 0x1, -R5 ;  /* 0x00000001cc077824 */ /* 0x000fe200078e0a05 */
[----:B------:R-:W-:Y:S02]  /*161c0*/  IABS R6, R6 ;  /* 0x0000000600067213 */ /* 0x000fe40000000000 */
[----:B------:R-:W-:Y:S01]  /*161d0*/  I2FP.F32.S32 R2, R2 ;  /* 0x0000000200027245 */ /* 0x000fe20000201400 */
[----:B------:R-:W-:Y:S01]  /*161e0*/  FFMA.FTZ R88, R0, -UR31, R88 ;  /* 0x8000001f00587c23 */ /* 0x000fe20008010058 */
[----:B------:R-:W-:Y:S01]  /*161f0*/  FSEL R83, R83, -INF , !P1 ;  /* 0xff80000053537808 */ /* 0x000fe20004800000 */
[----:B------:R-:W-:Y:S01]  /*16200*/  VIADD R0, R196, 0x59 ;  /* 0x00000059c4007836 */ /* 0x000fe20000000000 */
[----:B------:R-:W-:Y:S01]  /*16210*/  FSEL R84, R84, -INF , !P2 ;  /* 0xff80000054547808 */ /* 0x000fe20005000000 */
[----:B------:R-:W-:Y:S01]  /*16220*/  FFMA.FTZ R89, R2, -UR31, R89 ;  /* 0x8000001f02597c23 */ /* 0x000fe20008010059 */
[----:B------:R-:W-:Y:S01]  /*16230*/  FSEL R85, R85, -INF , !P0 ;  /* 0xff80000055557808 */ /* 0x000fe20004000000 */
[----:B------:R-:W-:Y:S01]  /*16240*/  VIADD R2, R196, 0x58 ;  /* 0x00000058c4027836 */ /* 0x000fe20000000000 */
[----:B------:R-:W-:Y:S01]  /*16250*/  FSEL R80, R80, -INF , !P6 ;  /* 0xff80000050507808 */ /* 0x000fe20007000000 */
[----:B------:R-:W-:Y:S01]  /*16260*/  IMAD.IADD R10, R201, 0x1, -R0 ;  /* 0x00000001c90a7824 */ /* 0x000fe200078e0a00 */
[----:B------:R-:W-:Y:S01]  /*16270*/  FSEL R81, R81, -INF , !P5 ;  /* 0xff80000051517808 */ /* 0x000fe20006800000 */
[--C-:B------:R-:W-:Y:S01]  /*16280*/  IMAD.IADD R11, R201, 0x1, -R2.reuse ;  /* 0x00000001c90b7824 */ /* 0x100fe200078e0a02 */
[----:B------:R-:W-:Y:S02]  /*16290*/  FSEL R82, R82, -INF , !P3 ;  /* 0xff80000052527808 */ /* 0x000fe40005800000 */
[C---:B------:R-:W-:Y:S02]  /*162a0*/  ISETP.GE.AND P1, PT, R4.reuse, R198, PT ;  /* 0x000000c60400720c */ /* 0x040fe40003f26270 */
[C---:B------:R-:W-:Y:S02]  /*162b0*/  ISETP.GE.AND P2, PT, R4.reuse, R200, PT ;  /* 0x000000c80400720c */ /* 0x040fe40003f46270 */
[-C--:B------:R-:W-:Y:S02]  /*162c0*/  ISETP.GE.AND P0, PT, R4, R197.reuse, PT ;  /* 0x000000c50400720c */ /* 0x080fe40003f06270 */
[----:B------:R-:W-:Y:S02]  /*162d0*/  I2FP.F32.S32 R6, R6 ;  /* 0x0000000600067245 */ /* 0x000fe40000201400 */
[C---:B------:R-:W-:Y:S02]  /*162e0*/  ISETP.GE.AND P6, PT, R5.reuse, R198, PT ;  /* 0x000000c60500720c */ /* 0x040fe40003fc6270 */
[C---:B------:R-:W-:Y:S01]  /*162f0*/  ISETP.GE.AND P5, PT, R5.reuse, R200, PT ;  /* 0x000000c80500720c */ /* 0x040fe20003fa6270 */
[----:B------:R-:W-:Y:S01]  /*16300*/  FFMA.FTZ R87, R6, -UR31, R87 ;  /* 0x8000001f06577c23 */ /* 0x000fe20008010057 */
[C---:B------:R-:W-:Y:S01]  /*16310*/  ISETP.GE.AND P3, PT, R5.reuse, R197, PT ;  /* 0x000000c50500720c */ /* 0x040fe20003f66270 */
[----:B------:R-:W-:Y:S01]  /*16320*/  IMAD.IADD R6, R202, 0x1, -R2 ;  /* 0x00000001ca067824 */ /* 0x000fe200078e0a02 */
[C---:B------:R-:W-:Y:S02]  /*16330*/  ISETP.GE.OR P1, PT, R4.reuse, R207, !P1 ;  /* 0x000000cf0400720c */ /* 0x040fe40004f26670 */
[CC--:B------:R-:W-:Y:S02]  /*16340*/  ISETP.GE.OR P2, PT, R4.reuse, R206.reuse, !P2 ;  /* 0x000000ce0400720c */ /* 0x0c0fe40005746670 */
[----:B------:R-:W-:Y:S01]  /*16350*/  ISETP.GE.OR P0, PT, R4, R205, !P0 ;  /* 0x000000cd0400720c */ /* 0x000fe20004706670 */
[----:B------:R-:W-:Y:S01]  /*16360*/  IMAD.IADD R4, R204, 0x1, -R4 ;  /* 0x00000001cc047824 */ /* 0x000fe200078e0a04 */
[C---:B------:R-:W-:Y:S02]  /*16370*/  ISETP.GE.OR P6, PT, R5.reuse, R207, !P6 ;  /* 0x000000cf0500720c */ /* 0x040fe400077c6670 */
[C---:B------:R-:W-:Y:S02]  /*16380*/  ISETP.GE.OR P5, PT, R5.reuse, R206, !P5 ;  /* 0x000000ce0500720c */ /* 0x040fe40006fa6670 */
[----:B------:R-:W-:Y:S01]  /*16390*/  ISETP.GE.OR P3, PT, R5, R205, !P3 ;  /* 0x000000cd0500720c */ /* 0x000fe20005f66670 */
[----:B------:R-:W-:Y:S01]  /*163a0*/  IMAD.IADD R5, R202, 0x1, -R0 ;  /* 0x00000001ca057824 */ /* 0x000fe200078e0a00 */
[----:B------:R-:W-:Y:S01]  /*163b0*/  IABS R8, R7 ;  /* 0x0000000700087213 */ /* 0x000fe20000000000 */
[----:B------:R-:W-:Y:S01]  /*163c0*/  IMAD.IADD R7, R204, 0x1, -R2 ;  /* 0x00000001cc077824 */ /* 0x000fe200078e0a02 */
        /* <DEDUP_REMOVED lines=15> */
[----:B------:R-:W1:Y:S01]  /*164c0*/  LDSM.16.M88.4 R4, [R190] ;  /* 0x00000000be04783b */ /* 0x000e620000000200 */
[-C--:B------:R-:W-:Y:S01]  /*164d0*/  ISETP.GE.AND P6, PT, R2, R200.reuse, PT ;  /* 0x000000c80200720c */ /* 0x080fe20003fc6270 */
[----:B------:R-:W-:Y:S01]  /*164e0*/  IMAD.IADD R9, R203, 0x1, -R2 ;  /* 0x00000001cb097824 */ /* 0x000fe200078e0a02 */
[----:B------:R-:W-:Y:S01]  /*164f0*/  ISETP.GE.AND P1, PT, R0, R200, PT ;  /* 0x000000c80000720c */ /* 0x000fe20003f26270 */
[----:B------:R-:W-:Y:S01]  /*16500*/  FFMA.FTZ R91, R8, -UR31, R91 ;  /* 0x8000001f085b7c23 */ /* 0x000fe2000801005b */
[----:B------:R-:W-:Y:S01]  /*16510*/  FSEL R88, R88, -INF , !P5 ;  /* 0xff80000058587808 */ /* 0x000fe20006800000 */
[--C-:B------:R-:W-:Y:S01]  /*16520*/  IMAD.IADD R8, R204, 0x1, -R0.reuse ;  /* 0x00000001cc087824 */ /* 0x100fe200078e0a00 */
[----:B------:R-:W-:Y:S02]  /*16530*/  FSEL R89, R89, -INF , !P2 ;  /* 0xff80000059597808 */ /* 0x000fe40005000000 */
[----:B------:R-:W-:Y:S02]  /*16540*/  FSEL R90, R90, -INF , !P3 ;  /* 0xff8000005a5a7808 */ /* 0x000fe40005800000 */
[C---:B------:R-:W-:Y:S02]  /*16550*/  ISETP.GE.AND P5, PT, R2.reuse, R197, PT ;  /* 0x000000c50200720c */ /* 0x040fe40003fa6270 */
[C---:B------:R-:W-:Y:S02]  /*16560*/  ISETP.GE.AND P2, PT, R2.reuse, R199, PT ;  /* 0x000000c70200720c */ /* 0x040fe40003f46270 */
[C---:B------:R-:W-:Y:S02]  /*16570*/  ISETP.GE.AND P3, PT, R2.reuse, R198, PT ;  /* 0x000000c60200720c */ /* 0x040fe40003f66270 */
[-C--:B------:R-:W-:Y:S02]  /*16580*/  ISETP.GE.OR P6, PT, R2, R206.reuse, !P6 ;  /* 0x000000ce0200720c */ /* 0x080fe400077c6670 */
[----:B------:R-:W-:Y:S02]  /*16590*/  ISETP.GE.OR P1, PT, R0, R206, !P1 ;  /* 0x000000ce0000720c */ /* 0x000fe40004f26670 */
[----:B------:R-:W-:Y:S02]  /*165a0*/  FSEL R91, R91, -INF , !P0 ;  /* 0xff8000005b5b7808 */ /* 0x000fe40004000000 */
[----:B------:R-:W-:Y:S02]  /*165b0*/  FSEL R92, R92, -INF , !P6 ;  /* 0xff8000005c5c7808 */ /* 0x000fe40007000000 */
[----:B------:R-:W-:Y:S02]  /*165c0*/  FSEL R93, R93, -INF , !P1 ;  /* 0xff8000005d5d7808 */ /* 0x000fe40004800000 */
[C---:B------:R-:W-:Y:S02]  /*165d0*/  ISETP.GE.OR P5, PT, R2.reuse, R205, !P5 ;  /* 0x000000cd0200720c */ /* 0x040fe40006fa6670 */
[C---:B------:R-:W-:Y:S02]  /*165e0*/  ISETP.GE.OR P2, PT, R2.reuse, R208, !P2 ;  /* 0x000000d00200720c */ /* 0x040fe40005746670 */
[----:B------:R-:W-:Y:S02]  /*165f0*/  ISETP.GE.OR P3, PT, R2, R207, !P3 ;  /* 0x000000cf0200720c */ /* 0x000fe40005f66670 */
[C---:B------:R-:W-:Y:S02]  /*16600*/  ISETP.GE.AND P0, PT, R0.reuse, R197, PT ;  /* 0x000000c50000720c */ /* 0x040fe40003f06270 */
[C---:B------:R-:W-:Y:S02]  /*16610*/  ISETP.GE.AND P6, PT, R0.reuse, R199, PT ;  /* 0x000000c70000720c */ /* 0x040fe40003fc6270 */
[C---:B------:R-:W-:Y:S02]  /*16620*/  ISETP.GE.AND P1, PT, R0.reuse, R198, PT ;  /* 0x000000c60000720c */ /* 0x040fe40003f26270 */
[----:B------:R-:W-:Y:S01]  /*16630*/  IABS R2, R8 ;  /* 0x0000000800027213 */ /* 0x000fe20000000000 */
[-C--:B-1----:R-:W-:Y:S03]  /*16640*/  HMMA.16816.F32.BF16 R100, R172, R4.reuse, R100 ;  /* 0x00000004ac64723c */ /* 0x082fe60000041864 */
[C---:B------:R-:W-:Y:S01]  /*16650*/  ISETP.GE.OR P0, PT, R0.reuse, R205, !P0 ;  /* 0x000000cd0000720c */ /* 0x040fe20004706670 */
[----:B------:R-:W-:Y:S01]  /*16660*/  IMAD.IADD R8, R203, 0x1, -R0 ;  /* 0x00000001cb087824 */ /* 0x000fe200078e0a00 */
[C---:B------:R-:W-:Y:S01]  /*16670*/  ISETP.GE.OR P6, PT, R0.reuse, R208, !P6 ;  /* 0x000000d00000720c */ /* 0x040fe200077c6670 */
[C---:B------:R-:W-:Y:S04]  /*16680*/  HMMA.16816.F32.BF16 R104, R180.reuse, R4, R104 ;  /* 0x00000004b468723c */ /* 0x040fe80000041868 */
[----:B------:R-:W-:Y:S01]  /*16690*/  ISETP.GE.OR P1, PT, R0, R207, !P1 ;  /* 0x000000cf0000720c */ /* 0x000fe20004f26670 */
[----:B------:R-:W-:Y:S01]  /*166a0*/  IMAD.MOV.U32 R0, RZ, RZ, R2 ;  /* 0x000000ffff007224 */ /* 0x000fe200078e0002 */
[----:B------:R-:W-:Y:S01]  /*166b0*/  IABS R12, R10 ;  /* 0x0000000a000c7213 */ /* 0x000fe20000000000 */
[-C--:B------:R-:W-:Y:S04]  /*166c0*/  HMMA.16816.F32.BF16 R108, R180, R6.reuse, R108 ;  /* 0x00000006b46c723c */ /* 0x080fe8000004186c */
[----:B------:R-:W-:Y:S02]  /*166d0*/  IABS R11, R11 ;  /* 0x0000000b000b7213 */ /* 0x000fe40000000000 */
[----:B------:R-:W-:Y:S01]  /*166e0*/  IABS R10, R9 ;  /* 0x00000009000a7213 */ /* 0x000fe20000000000 */
[C---:B------:R-:W-:Y:S04]  /*166f0*/  HMMA.16816.F32.BF16 R112, R172.reuse, R6, R112 ;  /* 0x00000006ac70723c */ /* 0x040fe80000041870 */
[----:B------:R-:W-:Y:S01]  /*16700*/  I2FP.F32.S32 R0, R0 ;  /* 0x0000000000007245 */ /* 0x000fe20000201400 */
[----:B------:R-:W-:Y:S01]  /*16710*/  IMAD.MOV.U32 R2, RZ, RZ, R11 ;  /* 0x000000ffff027224 */ /* 0x000fe200078e000b */
[----:B------:R-:W-:Y:S01]  /*16720*/  IABS R9, R8 ;  /* 0x0000000800097213 */ /* 0x000fe20000000000 */
[----:B------:R-:W-:Y:S01]  /*16730*/  IMAD.MOV.U32 R8, RZ, RZ, R12 ;  /* 0x000000ffff087224 */ /* 0x000fe200078e000c */
[----:B------:R-:W-:Y:S03]  /*16740*/  FSEL R94, R94, -INF , !P5 ;  /* 0xff8000005e5e7808 */ /* 0x000fe60006800000 */
        /* <DEDUP_REMOVED lines=10> */
[----:B------:R-:W-:Y:S01]  /*167f0*/  VIADD R8, R196, 0x61 ;  /* 0x00000061c4087836 */ /* 0x000fe20000000000 */
[-C--:B------:R-:W-:Y:S01]  /*16800*/  ISETP.GE.AND P5, PT, R2, R199.reuse, PT ;  /* 0x000000c70200720c */ /* 0x080fe20003fa6270 */
[----:B------:R-:W-:Y:S01]  /*16810*/  FFMA.FTZ R97, R0, -UR31, R97 ;  /* 0x8000001f00617c23 */ /* 0x000fe20008010061 */
[----:B------:R-:W-:Y:S01]  /*16820*/  FSEL R98, R98, -INF , !P3 ;  /* 0xff80000062627808 */ /* 0x000fe20005800000 */
[--C-:B------:R-:W-:Y:S01]  /*16830*/  IMAD.IADD R10, R203, 0x1, -R8.reuse ;  /* 0x00000001cb0a7824 */ /* 0x100fe200078e0a08 */
[----:B------:R-:W-:Y:S01]  /*16840*/  ISETP.GE.AND P0, PT, R8, R199, PT ;  /* 0x000000c70800720c */ /* 0x000fe20003f06270 */
[C---:B------:R-:W-:Y:S01]  /*16850*/  IMAD.IADD R0, R201.reuse, 0x1, -R8 ;  /* 0x00000001c9007824 */ /* 0x040fe200078e0a08 */
[-C--:B------:R-:W-:Y:S01]  /*16860*/  ISETP.GE.OR P5, PT, R2, R208.reuse, !P5 ;  /* 0x000000d00200720c */ /* 0x080fe20006fa6670 */
[--C-:B------:R-:W-:Y:S01]  /*16870*/  IMAD.IADD R4, R201, 0x1, -R2.reuse ;  /* 0x00000001c9047824 */ /* 0x100fe200078e0a02 */
[----:B------:R-:W-:Y:S01]  /*16880*/  ISETP.GE.OR P0, PT, R8, R208, !P0 ;  /* 0x000000d00800720c */ /* 0x000fe20004706670 */
[----:B------:R-:W-:Y:S01]  /*16890*/  FFMA.FTZ R99, R9, -UR31, R99 ;  /* 0x8000001f09637c23 */ /* 0x000fe20008010063 */
[----:B------:R-:W-:Y:S01]  /*168a0*/  IABS R9, R0 ;  /* 0x0000000000097213 */ /* 0x000fe20000000000 */
[--C-:B------:R-:W-:Y:S01]  /*168b0*/  IMAD.IADD R5, R203, 0x1, -R2.reuse ;  /* 0x00000001cb057824 */ /* 0x100fe200078e0a02 */
[----:B------:R-:W-:Y:S01]  /*168c0*/  IABS R11, R4 ;  /* 0x00000004000b7213 */ /* 0x000fe20000000000 */
[C---:B------:R-:W-:Y:S01]  /*168d0*/  IMAD.IADD R12, R202.reuse, 0x1, -R2 ;  /* 0x00000001ca0c7824 */ /* 0x040fe200078e0a02 */
[----:B------:R-:W-:Y:S02]  /*168e0*/  I2FP.F32.S32 R9, R9 ;  /* 0x0000000900097245 */ /* 0x000fe40000201400 */
[----:B------:R-:W-:Y:S02]  /*168f0*/  I2FP.F32.S32 R11, R11 ;  /* 0x0000000b000b7245 */ /* 0x000fe40000201400 */
[----:B------:R-:W-:Y:S01]  /*16900*/  IABS R5, R5 ;  /* 0x0000000500057213 */ /* 0x000fe20000000000 */
[----:B------:R-:W-:Y:S01]  /*16910*/  FFMA.FTZ R101, R9, -UR31, R101 ;  /* 0x8000001f09657c23 */ /* 0x000fe20008010065 */
[----:B------:R-:W-:Y:S01]  /*16920*/  FSEL R99, R99, -INF , !P1 ;  /* 0xff80000063637808 */ /* 0x000fe20004800000 */
[----:B------:R-:W-:Y:S01]  /*16930*/  FFMA.FTZ R100, R11, -UR31, R100 ;  /* 0x8000001f0b647c23 */ /* 0x000fe20008010064 */
[----:B------:R-:W-:Y:S01]  /*16940*/  I2FP.F32.S32 R5, R5 ;  /* 0x0000000500057245 */ /* 0x000fe20000201400 */
[----:B------:R-:W-:Y:S01]  /*16950*/  IMAD.IADD R9, R202, 0x1, -R8 ;  /* 0x00000001ca097824 */ /* 0x000fe200078e0a08 */
[----:B------:R-:W-:Y:S02]  /*16960*/  FSEL R101, R101, -INF , !P0 ;  /* 0xff80000065657808 */ /* 0x000fe40004000000 */
[----:B------:R-:W-:Y:S01]  /*16970*/  FSEL R100, R100, -INF , !P5 ;  /* 0xff80000064647808 */ /* 0x000fe20006800000 */
[----:B------:R-:W-:Y:S01]  /*16980*/  FFMA.FTZ R102, R5, -UR31, R102 ;  /* 0x8000001f05667c23 */ /* 0x000fe20008010066 */
[----:B------:R-:W-:Y:S01]  /*16990*/  ISETP.GE.AND P1, PT, R8, R198, PT ;  /* 0x000000c60800720c */ /* 0x000fe20003f26270 */
[----:B------:R-:W-:Y:S01]  /*169a0*/  IMAD.IADD R5, R204, 0x1, -R2 ;  /* 0x00000001cc057824 */ /* 0x000fe200078e0a02 */
[C---:B------:R-:W-:Y:S02]  /*169b0*/  ISETP.GE.AND P5, PT, R8.reuse, R200, PT ;  /* 0x000000c80800720c */ /* 0x040fe40003fa6270 */
[C---:B------:R-:W-:Y:S02]  /*169c0*/  ISETP.GE.AND P0, PT, R8.reuse, R197, PT ;  /* 0x000000c50800720c */ /* 0x040fe40003f06270 */
[C---:B------:R-:W-:Y:S02]  /*169d0*/  ISETP.GE.OR P1, PT, R8.reuse, R207, !P1 ;  /* 0x000000cf0800720c */ /* 0x040fe40004f26670 */
[C---:B------:R-:W-:Y:S02]  /*169e0*/  ISETP.GE.OR P5, PT, R8.reuse, R206, !P5 ;  /* 0x000000ce0800720c */ /* 0x040fe40006fa6670 */
[----:B------:R-:W-:Y:S01]  /*169f0*/  ISETP.GE.OR P0, PT, R8, R205, !P0 ;  /* 0x000000cd0800720c */ /* 0x000fe20004706670 */
[----:B------:R-:W-:Y:S01]  /*16a00*/  IMAD.IADD R8, R204, 0x1, -R8 ;  /* 0x00000001cc087824 */ /* 0x000fe200078e0a08 */
[----:B------:R-:W-:Y:S02]  /*16a10*/  IABS R0, R10 ;  /* 0x0000000a00007213 */ /* 0x000fe40000000000 */
[----:B------:R-:W-:Y:S02]  /*16a20*/  IABS R9, R9 ;  /* 0x0000000900097213 */ /* 0x000fe40000000000 */
[----:B------:R-:W-:Y:S02]  /*16a30*/  IABS R13, R5 ;  /* 0x00000005000d7213 */ /* 0x000fe40000000000 */
[----:B------:R-:W-:Y:S01]  /*16a40*/  IABS R14, R8 ;  /* 0x00000008000e7213 */ /* 0x000fe20000000000 */
[----:B------:R-:W-:Y:S01]  /*16a50*/  IMAD.MOV.U32 R5, RZ, RZ, R9 ;  /* 0x000000ffff057224 */ /* 0x000fe200078e0009 */
[----:B------:R-:W-:Y:S01]  /*16a60*/  I2FP.F32.S32 R0, R0 ;  /* 0x0000000000007245 */ /* 0x000fe20000201400 */
[----:B------:R-:W1:Y:S01]  /*16a70*/  LDSM.16.M88.4 R8, [R189] ;  /* 0x00000000bd08783b */ /* 0x000e620000000200 */
[----:B------:R-:W-:Y:S01]  /*16a80*/  IABS R4, R12 ;  /* 0x0000000c00047213 */ /* 0x000fe20000000000 */
[----:B------:R-:W-:Y:S04]  /*16a90*/  DEPBAR.LE SB0, 0x0 ;  /* 0x000080000000791a */ /* 0x000fe80000000000 */
[----:B------:R-:W-:Y:S01]  /*16aa0*/  FSEL R97, R97, -INF , !P6 ;  /* 0xff80000061617808 */ /* 0x000fe20007000000 */
[----:B------:R-:W-:Y:S01]  /*16ab0*/  FFMA.FTZ R103, R0, -UR31, R103 ;  /* 0x8000001f00677c23 */ /* 0x000fe20008010067 */
[C---:B------:R-:W-:Y:S01]  /*16ac0*/  ISETP.GE.AND P2, PT, R2.reuse, R198, PT ;  /* 0x000000c60200720c */ /* 0x040fe20003f46270 */
[----:B------:R-:W-:Y:S01]  /*16ad0*/  BAR.SYNC.DEFER_BLOCKING 0x0 ;  /* 0x0000000000007b1d */ /* 0x000fe20000010000 */
[----:B------:R-:W-:Y:S01]  /*16ae0*/  ISETP.GE.AND P6, PT, R2, R200, PT ;  /* 0x000000c80200720c */ /* 0x000fe20003fc6270 */
[----:B------:R-:W-:Y:S01]  /*16af0*/  VIADD R0, R196, 0x68 ;  /* 0x00000068c4007836 */ /* 0x000fe20000000000 */
[----:B------:R-:W-:Y:S01]  /*16b00*/  ISETP.GE.AND P3, PT, R2, R197, PT ;  /* 0x000000c50200720c */ /* 0x000fe20003f66270 */
[----:B------:R-:W-:Y:S01]  /*16b10*/  VIADD R12, R196, 0x69 ;  /* 0x00000069c40c7836 */ /* 0x000fe20000000000 */
[----:B------:R-:W-:Y:S01]  /*16b20*/  I2FP.F32.S32 R4, R4 ;  /* 0x0000000400047245 */ /* 0x000fe20000201400 */
[----:B------:R-:W-:Y:S01]  /*16b30*/  IMAD.IADD R6, R201, 0x1, -R0 ;  /* 0x00000001c9067824 */ /* 0x000fe200078e0a00 */
[C---:B------:R-:W-:Y:S02]  /*16b40*/  ISETP.GE.OR P2, PT, R2.reuse, R207, !P2 ;  /* 0x000000cf0200720c */ /* 0x040fe40005746670 */
[----:B------:R-:W-:Y:S01]  /*16b50*/  ISETP.GE.OR P6, PT, R2, R206, !P6 ;  /* 0x000000ce0200720c */ /* 0x000fe200077c6670 */
[----:B------:R-:W-:Y:S01]  /*16b60*/  FFMA.FTZ R104, R4, -UR31, R104 ;  /* 0x8000001f04687c23 */ /* 0x000fe20008010068 */
[----:B------:R-:W-:Y:S01]  /*16b70*/  ISETP.GE.OR P3, PT, R2, R205, !P3 ;  /* 0x000000cd0200720c */ /* 0x000fe20005f66670 */
[C---:B------:R-:W-:Y:S01]  /*16b80*/  IMAD.IADD R2, R202.reuse, 0x1, -R0 ;  /* 0x00000001ca027824 */ /* 0x040fe200078e0a00 */
        /* <DEDUP_REMOVED lines=10> */
[----:B------:R-:W-:Y:S01]  /*16c30*/  FSEL R102, R102, -INF , !P2 ;  /* 0xff80000066667808 */ /* 0x000fe20005000000 */
[----:B------:R-:W-:Y:S01]  /*16c40*/  FFMA.FTZ R108, R2, -UR31, R108 ;  /* 0x8000001f026c7c23 */ /* 0x000fe2000801006c */
[----:B------:R-:W-:Y:S01]  /*16c50*/  FSEL R103, R103, -INF , !P1 ;  /* 0xff80000067677808 */ /* 0x000fe20004800000 */
[----:B------:R-:W-:Y:S01]  /*16c60*/  IMAD.IADD R2, R204, 0x1, -R0 ;  /* 0x00000001cc027824 */ /* 0x000fe200078e0a00 */
[----:B------:R-:W-:Y:S01]  /*16c70*/  FSEL R104, R104, -INF , !P6 ;  /* 0xff80000068687808 */ /* 0x000fe20007000000 */
[----:B------:R-:W-:Y:S01]  /*16c80*/  FFMA.FTZ R109, R4, -UR31, R109 ;  /* 0x8000001f046d7c23 */ /* 0x000fe2000801006d */
[----:B------:R-:W-:Y:S01]  /*16c90*/  FSEL R105, R105, -INF , !P5 ;  /* 0xff80000069697808 */ /* 0x000fe20006800000 */
[--C-:B------:R-:W-:Y:S01]  /*16ca0*/  IMAD.IADD R4, R204, 0x1, -R12.reuse ;  /* 0x00000001cc047824 */ /* 0x100fe200078e0a0c */
[C---:B------:R-:W-:Y:S01]  /*16cb0*/  ISETP.GE.AND P2, PT, R0.reuse, R200, PT ;  /* 0x000000c80000720c */ /* 0x040fe20003f46270 */
[-C--:B-1----:R-:W-:Y:S05]  /*16cc0*/  HMMA.16816.F32.BF16 R116, R172, R8.reuse, R116 ;  /* 0x00000008ac74723c */ /* 0x082fea0000041874 */
[C---:B------:R-:W-:Y:S01]  /*16cd0*/  ISETP.GE.AND P1, PT, R0.reuse, R199, PT ;  /* 0x000000c70000720c */ /* 0x040fe20003f26270 */
[C---:B------:R-:W-:Y:S04]  /*16ce0*/  HMMA.16816.F32.BF16 R120, R180.reuse, R8, R120 ;  /* 0x00000008b478723c */ /* 0x040fe80000041878 */
[C---:B------:R-:W-:Y:S02]  /*16cf0*/  ISETP.GE.AND P6, PT, R0.reuse, R198, PT ;  /* 0x000000c60000720c */ /* 0x040fe40003fc6270 */
[C---:B------:R-:W-:Y:S01]  /*16d00*/  ISETP.GE.AND P5, PT, R0.reuse, R197, PT ;  /* 0x000000c50000720c */ /* 0x040fe20003fa6270 */
[-C--:B------:R-:W-:Y:S03]  /*16d10*/  HMMA.16816.F32.BF16 R124, R180, R10.reuse, R124 ;  /* 0x0000000ab47c723c */ /* 0x080fe6000004187c */
[C---:B------:R-:W-:Y:S02]  /*16d20*/  ISETP.GE.OR P2, PT, R0.reuse, R206, !P2 ;  /* 0x000000ce0000720c */ /* 0x040fe40005746670 */
[----:B------:R-:W-:Y:S01]  /*16d30*/  IABS R7, R2 ;  /* 0x0000000200077213 */ /* 0x000fe20000000000 */
[----:B------:R-:W-:Y:S01]  /*16d40*/  IMAD.IADD R2, R201, 0x1, -R12 ;  /* 0x00000001c9027824 */ /* 0x000fe200078e0a0c */
[C---:B------:R-:W-:Y:S01]  /*16d50*/  ISETP.GE.OR P1, PT, R0.reuse, R208, !P1 ;  /* 0x000000d00000720c */ /* 0x040fe20004f26670 */
[----:B------:R-:W-:Y:S04]  /*16d60*/  HMMA.16816.F32.BF16 R128, R172, R10, R128 ;  /* 0x0000000aac80723c */ /* 0x000fe80000041880 */
[C---:B------:R-:W-:Y:S02]  /*16d70*/  ISETP.GE.OR P6, PT, R0.reuse, R207, !P6 ;  /* 0x000000cf0000720c */ /* 0x040fe400077c6670 */
[----:B------:R-:W-:Y:S02]  /*16d80*/  ISETP.GE.OR P5, PT, R0, R205, !P5 ;  /* 0x000000cd0000720c */ /* 0x000fe40006fa6670 */
[----:B------:R-:W-:Y:S03]  /*16d90*/  IABS R0, R4 ;  /* 0x0000000400007213 */ /* 0x000fe60000000000 */
[----:B------:R-:W-:Y:S01]  /*16da0*/  I2FP.F32.S32 R14, R14 ;  /* 0x0000000e000e7245 */ /* 0x000fe20000201400 */
[----:B------:R-:W-:Y:S01]  /*16db0*/  IMAD.MOV.U32 R4, RZ, RZ, R7 ;  /* 0x000000ffff047224 */ /* 0x000fe200078e0007 */
[----:B------:R-:W-:Y:S02]  /*16dc0*/  FSEL R106, R106, -INF , !P3 ;  /* 0xff8000006a6a7808 */ /* 0x000fe40005800000 */
[----:B------:R-:W-:Y:S01]  /*16dd0*/  ISETP.GE.AND P3, PT, R12, R200, PT ;  /* 0x000000c80c00720c */ /* 0x000fe20003f66270 */
[----:B------:R-:W-:Y:S01]  /*16de0*/  FFMA.FTZ R107, R14, -UR31, R107 ;  /* 0x8000001f0e6b7c23 */ /* 0x000fe2000801006b */
[----:B------:R-:W-:Y:S02]  /*16df0*/  I2FP.F32.S32 R4, R4 ;  /* 0x0000000400047245 */ /* 0x000fe40000201400 */
[----:B------:R-:W-:Y:S02]  /*16e00*/  IABS R6, R6 ;  /* 0x0000000600067213 */ /* 0x000fe40000000000 */
[----:B------:R-:W-:Y:S01]  /*16e10*/  I2FP.F32.S32 R0, R0 ;  /* 0x0000000000007245 */ /* 0x000fe20000201400 */
[----:B------:R-:W-:Y:S01]  /*16e20*/  FFMA.FTZ R110, R4, -UR31, R110 ;  /* 0x8000001f046e7c23 */ /* 0x000fe2000801006e */
[----:B------:R-:W-:Y:S02]  /*16e30*/  ISETP.GE.OR P3, PT, R12, R206, !P3 ;  /* 0x000000ce0c00720c */ /* 0x000fe40005f66670 */
[----:B------:R-:W-:Y:S01]  /*16e40*/  IABS R5, R5 ;  /* 0x0000000500057213 */ /* 0x000fe20000000000 */
[----:B------:R-:W-:Y:S01]  /*16e50*/  FFMA.FTZ R111, R0, -UR31, R111 ;  /* 0x8000001f006f7c23 */ /* 0x000fe2000801006f */
[----:B------:R-:W-:Y:S02]  /*16e60*/  IABS R2, R2 ;  /* 0x0000000200027213 */ /* 0x000fe40000000000 */
[----:B------:R-:W-:Y:S02]  /*16e70*/  I2FP.F32.S32 R4, R6 ;  /* 0x0000000600047245 */ /* 0x000fe40000201400 */
[----:B------:R-:W-:Y:S02]  /*16e80*/  FSEL R107, R107, -INF , !P0 ;  /* 0xff8000006b6b7808 */ /* 0x000fe40004000000 */
[----:B------:R-:W-:Y:S01]  /*16e90*/  FSEL R108, R108, -INF , !P2 ;  /* 0xff8000006c6c7808 */ /* 0x000fe20005000000 */
[----:B------:R-:W-:Y:S01]  /*16ea0*/  FFMA.FTZ R112, R4, -UR31, R112 ;  /* 0x8000001f04707c23 */ /* 0x000fe20008010070 */
[----:B------:R-:W-:Y:S01]  /*16eb0*/  FSEL R109, R109, -INF , !P3 ;  /* 0xff8000006d6d7808 */ /* 0x000fe20005800000 */
[----:B------:R-:W-:Y:S01]  /*16ec0*/  VIADD R4, R196, 0x71 ;  /* 0x00000071c4047836 */ /* 0x000fe20000000000 */
[C---:B------:R-:W-:Y:S02]  /*16ed0*/  ISETP.GE.AND P0, PT, R12.reuse, R199, PT ;  /* 0x000000c70c00720c */ /* 0x040fe40003f06270 */
[C---:B------:R-:W-:Y:S01]  /*16ee0*/  ISETP.GE.AND P2, PT, R12.reuse, R198, PT ;  /* 0x000000c60c00720c */ /* 0x040fe20003f46270 */
[--C-:B------:R-:W-:Y:S01]  /*16ef0*/  IMAD.IADD R8, R203, 0x1, -R4.reuse ;  /* 0x00000001cb087824 */ /* 0x100fe200078e0a04 */
[----:B------:R-:W-:Y:S01]  /*16f00*/  ISETP.GE.AND P3, PT, R12, R197, PT ;  /* 0x000000c50c00720c */ /* 0x000fe20003f66270 */
[----:B------:R-:W-:Y:S01]  /*16f10*/  IMAD.IADD R6, R201, 0x1, -R4 ;  /* 0x00000001c9067824 */ /* 0x000fe200078e0a04 */
[----:B------:R-:W-:Y:S01]  /*16f20*/  I2FP.F32.S32 R0, R5 ;  /* 0x0000000500007245 */ /* 0x000fe20000201400 */
[----:B------:R-:W-:Y:S01]  /*16f30*/  VIADD R5, R196, 0x70 ;  /* 0x00000070c4057836 */ /* 0x000fe20000000000 */
[----:B------:R-:W-:Y:S02]  /*16f40*/  I2FP.F32.S32 R2, R2 ;  /* 0x0000000200027245 */ /* 0x000fe40000201400 */
[----:B------:R-:W-:Y:S01]  /*16f50*/  ISETP.GE.OR P0, PT, R12, R208, !P0 ;  /* 0x000000d00c00720c */ /* 0x000fe20004706670 */
[----:B------:R-:W-:Y:S01]  /*16f60*/  FFMA.FTZ R114, R0, -UR31, R114 ;  /* 0x8000001f00727c23 */ /* 0x000fe20008010072 */
[----:B------:R-:W-:Y:S01]  /*16f70*/  ISETP.GE.OR P2, PT, R12, R207, !P2 ;  /* 0x000000cf0c00720c */ /* 0x000fe20005746670 */
[----:B------:R-:W-:Y:S01]  /*16f80*/  FFMA.FTZ R113, R2, -UR31, R113 ;  /* 0x8000001f02717c23 */ /* 0x000fe20008010071 */
[----:B------:R-:W-:Y:S01]  /*16f90*/  ISETP.GE.OR P3, PT, R12, R205, !P3 ;  /* 0x000000cd0c00720c */ /* 0x000fe20005f66670 */
[----:B------:R-:W-:Y:S01]  /*16fa0*/  IMAD.IADD R12, R203, 0x1, -R12 ;  /* 0x00000001cb0c7824 */ /* 0x000fe200078e0a0c */
[----:B------:R-:W-:Y:S01]  /*16fb0*/  IABS R6, R6 ;  /* 0x0000000600067213 */ /* 0x000fe20000000000 */
[--C-:B------:R-:W-:Y:S01]  /*16fc0*/  IMAD.IADD R0, R201, 0x1, -R5.reuse ;  /* 0x00000001c9007824 */ /* 0x100fe200078e0a05 */
[----:B------:R-:W-:Y:S01]  /*16fd0*/  FSEL R112, R112, -INF , !P1 ;  /* 0xff80000070707808 */ /* 0x000fe20004800000 */
[----:B------:R-:W-:Y:S01]  /*16fe0*/  IMAD.IADD R2, R203, 0x1, -R5 ;  /* 0x00000001cb027824 */ /* 0x000fe200078e0a05 */
[----:B------:R-:W-:Y:S02]  /*16ff0*/  IABS R12, R12 ;  /* 0x0000000c000c7213 */ /* 0x000fe40000000000 */
[----:B------:R-:W-:Y:S02]  /*17000*/  IABS R7, R0 ;  /* 0x0000000000077213 */ /* 0x000fe40000000000 */
[----:B------:R-:W-:Y:S02]  /*17010*/  IABS R0, R2 ;  /* 0x0000000200007213 */ /* 0x000fe40000000000 */
        /* <DEDUP_REMOVED lines=11> */
[C---:B------:R-:W-:Y:S01]  /*170d0*/  IMAD.IADD R8, R202.reuse, 0x1, -R4 ;  /* 0x00000001ca087824 */ /* 0x040fe200078e0a04 */
[----:B------:R-:W-:Y:S01]  /*170e0*/  ISETP.GE.AND P1, PT, R5, R199, PT ;  /* 0x000000c70500720c */ /* 0x000fe20003f26270 */
[--C-:B------:R-:W-:Y:S01]  /*170f0*/  IMAD.IADD R6, R202, 0x1, -R5.reuse ;  /* 0x00000001ca067824 */ /* 0x100fe200078e0a05 */
[----:B------:R-:W-:Y:S01]  /*17100*/  FSEL R115, R115, -INF , !P2 ;  /* 0xff80000073737808 */ /* 0x000fe20005000000 */
[----:B------:R-:W-:Y:S01]  /*17110*/  VIADD R2, R196, 0x78 ;  /* 0x00000078c4027836 */ /* 0x000fe20000000000 */
[----:B------:R-:W-:Y:S01]  /*17120*/  ISETP.GE.AND P0, PT, R5, R198, PT ;  /* 0x000000c60500720c */ /* 0x000fe20003f06270 */
[----:B------:R-:W-:Y:S01]  /*17130*/  FFMA.FTZ R116, R7, -UR31, R116 ;  /* 0x8000001f07747c23 */ /* 0x000fe20008010074 */
[C---:B------:R-:W-:Y:S01]  /*17140*/  ISETP.GE.AND P6, PT, R5.reuse, R200, PT ;  /* 0x000000c80500720c */ /* 0x040fe20003fc6270 */
[----:B------:R-:W-:Y:S01]  /*17150*/  IMAD.IADD R7, R204, 0x1, -R5 ;  /* 0x00000001cc077824 */ /* 0x000fe200078e0a05 */
[C---:B------:R-:W-:Y:S02]  /*17160*/  ISETP.GE.AND P2, PT, R5.reuse, R197, PT ;  /* 0x000000c50500720c */ /* 0x040fe40003f46270 */
[C---:B------:R-:W-:Y:S02]  /*17170*/  ISETP.GE.OR P1, PT, R5.reuse, R208, !P1 ;  /* 0x000000d00500720c */ /* 0x040fe40004f26670 */
[C---:B------:R-:W-:Y:S02]  /*17180*/  ISETP.GE.OR P0, PT, R5.reuse, R207, !P0 ;  /* 0x000000cf0500720c */ /* 0x040fe40004706670 */
[C---:B------:R-:W-:Y:S02]  /*17190*/  ISETP.GE.OR P6, PT, R5.reuse, R206, !P6 ;  /* 0x000000ce0500720c */ /* 0x040fe400077c6670 */
[----:B------:R-:W-:Y:S02]  /*171a0*/  ISETP.GE.OR P2, PT, R5, R205, !P2 ;  /* 0x000000cd0500720c */ /* 0x000fe40005746670 */
[----:B------:R-:W-:Y:S01]  /*171b0*/  IABS R5, R8 ;  /* 0x0000000800057213 */ /* 0x000fe20000000000 */
[C---:B------:R-:W-:Y:S01]  /*171c0*/  IMAD.IADD R8, R201.reuse, 0x1, -R2 ;  /* 0x00000001c9087824 */ /* 0x040fe200078e0a02 */
[----:B------:R-:W-:Y:S02]  /*171d0*/  IABS R6, R6 ;  /* 0x0000000600067213 */ /* 0x000fe40000000000 */
[----:B------:R-:W-:Y:S02]  /*171e0*/  I2FP.F32.S32 R0, R0 ;  /* 0x0000000000007245 */ /* 0x000fe40000201400 */
[----:B------:R-:W-:Y:S02]  /*171f0*/  I2FP.F32.S32 R6, R6 ;  /* 0x0000000600067245 */ /* 0x000fe40000201400 */
[----:B------:R-:W-:Y:S01]  /*17200*/  IABS R8, R8 ;  /* 0x0000000800087213 */ /* 0x000fe20000000000 */
[----:B------:R-:W-:Y:S01]  /*17210*/  FFMA.FTZ R118, R0, -UR31, R118 ;  /* 0x8000001f00767c23 */ /* 0x000fe20008010076 */
[----:B------:R-:W-:Y:S01]  /*17220*/  IABS R10, R7 ;  /* 0x00000007000a7213 */ /* 0x000fe20000000000 */
[----:B------:R-:W-:Y:S01]  /*17230*/  VIADD R0, R196, 0x79 ;  /* 0x00000079c4007836 */ /* 0x000fe20000000000 */
[----:B------:R-:W-:Y:S01]  /*17240*/  I2FP.F32.S32 R9, R5 ;  /* 0x0000000500097245 */ /* 0x000fe20000201400 */
[----:B------:R-:W-:Y:S01]  /*17250*/  FFMA.FTZ R120, R6, -UR31, R120 ;  /* 0x8000001f06787c23 */ /* 0x000fe20008010078 */
[----:B------:R-:W-:Y:S01]  /*17260*/  FSEL R116, R116, -INF , !P1 ;  /* 0xff80000074747808 */ /* 0x000fe20004800000 */
[----:B------:R-:W-:Y:S01]  /*17270*/  IMAD.MOV.U32 R6, RZ, RZ, R8 ;  /* 0x000000ffff067224 */ /* 0x000fe200078e0008 */
[----:B------:R-:W-:Y:S01]  /*17280*/  I2FP.F32.S32 R8, R10 ;  /* 0x0000000a00087245 */ /* 0x000fe20000201400 */
[----:B------:R-:W-:Y:S01]  /*17290*/  IMAD.IADD R7, R201, 0x1, -R0 ;  /* 0x00000001c9077824 */ /* 0x000fe200078e0a00 */
[----:B------:R-:W-:Y:S01]  /*172a0*/  ISETP.GE.AND P1, PT, R4, R199, PT ;  /* 0x000000c70400720c */ /* 0x000fe20003f26270 */
[----:B------:R-:W-:Y:S01]  /*172b0*/  FFMA.FTZ R121, R9, -UR31, R121 ;  /* 0x8000001f09797c23 */ /* 0x000fe20008010079 */
[----:B------:R-:W-:Y:S01]  /*172c0*/  I2FP.F32.S32 R6, R6 ;  /* 0x0000000600067245 */ /* 0x000fe20000201400 */
[----:B------:R-:W-:Y:S01]  /*172d0*/  FFMA.FTZ R122, R8, -UR31, R122 ;  /* 0x8000001f087a7c23 */ /* 0x000fe2000801007a */
[----:B------:R-:W-:Y:S01]  /*172e0*/  IABS R5, R7 ;  /* 0x0000000700057213 */ /* 0x000fe20000000000 */
[----:B------:R-:W-:Y:S01]  /*172f0*/  IMAD.IADD R8, R203, 0x1, -R0 ;  /* 0x00000001cb087824 */ /* 0x000fe200078e0a00 */
[----:B------:R-:W-:Y:S01]  /*17300*/  FSEL R118, R118, -INF , !P0 ;  /* 0xff80000076767808 */ /* 0x000fe20004000000 */
[----:B------:R-:W-:Y:S01]  /*17310*/  FFMA.FTZ R128, R6, -UR31, R128 ;  /* 0x8000001f06807c23 */ /* 0x000fe20008010080 */
[----:B------:R-:W-:Y:S01]  /*17320*/  FMNMX.FTZ R6, R213, R3, !PT ;  /* 0x00000003d5067209 */ /* 0x000fe20007810000 */
[----:B------:R-:W-:Y:S01]  /*17330*/  IMAD.IADD R7, R203, 0x1, -R2 ;  /* 0x00000001cb077824 */ /* 0x000fe200078e0a02 */
[----:B------:R-:W-:Y:S02]  /*17340*/  I2FP.F32.S32 R9, R5 ;  /* 0x0000000500097245 */ /* 0x000fe40000201400 */
[----:B------:R-:W-:Y:S02]  /*17350*/  IABS R5, R8 ;  /* 0x0000000800057213 */ /* 0x000fe40000000000 */
[----:B------:R-:W-:Y:S01]  /*17360*/  FMNMX.FTZ R6, R222, R6, !PT ;  /* 0x00000006de067209 */ /* 0x000fe20007810000 */
[----:B------:R-:W-:Y:S01]  /*17370*/  FFMA.FTZ R129, R9, -UR31, R129 ;  /* 0x8000001f09817c23 */ /* 0x000fe20008010081 */
[----:B------:R-:W-:Y:S01]  /*17380*/  ISETP.GE.AND P0, PT, R2, R199, PT ;  /* 0x000000c70200720c */ /* 0x000fe20003f06270 */
[----:B------:R-:W-:Y:S01]  /*17390*/  IMAD.MOV.U32 R8, RZ, RZ, R5 ;  /* 0x000000ffff087224 */ /* 0x000fe200078e0005 */
        /* <DEDUP_REMOVED lines=12> */
[----:B------:R-:W-:Y:S02]  /*17460*/  ISETP.GE.OR P1, PT, R4, R208, !P1 ;  /* 0x000000d00400720c */ /* 0x000fe40004f26670 */
[----:B------:R-:W-:Y:S02]  /*17470*/  FMNMX.FTZ R5, R34, R5, !PT ;  /* 0x0000000522057209 */ /* 0x000fe40007810000 */
[----:B------:R-:W-:Y:S02]  /*17480*/  FMNMX.FTZ R6, R36, R6, !PT ;  /* 0x0000000624067209 */ /* 0x000fe40007810000 */
[----:B------:R-:W-:Y:S02]  /*17490*/  IABS R7, R7 ;  /* 0x0000000700077213 */ /* 0x000fe40000000000 */
[----:B------:R-:W-:Y:S02]  /*174a0*/  ISETP.GE.OR P0, PT, R2, R208, !P0 ;  /* 0x000000d00200720c */ /* 0x000fe40004706670 */
[----:B------:R-:W-:Y:S02]  /*174b0*/  FSEL R117, R117, -INF , !P1 ;  /* 0xff80000075757808 */ /* 0x000fe40004800000 */
[----:B------:R-:W-:Y:S02]  /*174c0*/  FMNMX.FTZ R5, R35, R5, !PT ;  /* 0x0000000523057209 */ /* 0x000fe40007810000 */
[----:B------:R-:W-:Y:S02]  /*174d0*/  FMNMX.FTZ R6, R37, R6, !PT ;  /* 0x0000000625067209 */ /* 0x000fe40007810000 */
[----:B------:R-:W-:Y:S02]  /*174e0*/  ISETP.GE.AND P1, PT, R4, R198, PT ;  /* 0x000000c60400720c */ /* 0x000fe40003f26270 */
[----:B------:R-:W-:Y:S02]  /*174f0*/  I2FP.F32.S32 R9, R7 ;  /* 0x0000000700097245 */ /* 0x000fe40000201400 */
[----:B------:R-:W-:Y:S02]  /*17500*/  FSEL R128, R128, -INF , !P0 ;  /* 0xff80000080807808 */ /* 0x000fe40004000000 */
[----:B------:R-:W-:Y:S01]  /*17510*/  FMNMX.FTZ R5, R24, R5, !PT ;  /* 0x0000000518057209 */ /* 0x000fe20007810000 */
[----:B------:R-:W-:Y:S01]  /*17520*/  FFMA.FTZ R130, R9, -UR31, R130 ;  /* 0x8000001f09827c23 */ /* 0x000fe20008010082 */
[----:B------:R-:W-:Y:S02]  /*17530*/  FMNMX.FTZ R6, R48, R6, !PT ;  /* 0x0000000630067209 */ /* 0x000fe40007810000 */
[----:B------:R-:W-:Y:S02]  /*17540*/  ISETP.GE.AND P0, PT, R2, R198, PT ;  /* 0x000000c60200720c */ /* 0x000fe40003f06270 */
[----:B------:R-:W-:Y:S02]  /*17550*/  ISETP.GE.OR P1, PT, R4, R207, !P1 ;  /* 0x000000cf0400720c */ /* 0x000fe40004f26670 */
[----:B------:R-:W-:Y:S02]  /*17560*/  FMNMX.FTZ R5, R23, R5, !PT ;  /* 0x0000000517057209 */ /* 0x000fe40007810000 */
[----:B------:R-:W-:Y:S02]  /*17570*/  FMNMX.FTZ R6, R49, R6, !PT ;  /* 0x0000000631067209 */ /* 0x000fe40007810000 */
[----:B------:R-:W-:Y:S02]  /*17580*/  ISETP.GE.OR P0, PT, R2, R207, !P0 ;  /* 0x000000cf0200720c */ /* 0x000fe40004706670 */
[----:B------:R-:W-:Y:S02]  /*17590*/  FSEL R119, R119, -INF , !P1 ;  /* 0xff80000077777808 */ /* 0x000fe40004800000 */
[----:B------:R-:W-:Y:S02]  /*175a0*/  ISETP.GE.AND P1, PT, R0, R199, PT ;  /* 0x000000c70000720c */ /* 0x000fe40003f26270 */
[----:B------:R-:W-:Y:S02]  /*175b0*/  FMNMX.FTZ R5, R50, R5, !PT ;  /* 0x0000000532057209 */ /* 0x000fe40007810000 */
[----:B------:R-:W-:Y:S02]  /*175c0*/  FMNMX.FTZ R6, R52, R6, !PT ;  /* 0x0000000634067209 */ /* 0x000fe40007810000 */
[----:B------:R-:W-:Y:S02]  /*175d0*/  FSEL R130, R130, -INF , !P0 ;  /* 0xff80000082827808 */ /* 0x000fe40004000000 */
[----:B------:R-:W-:Y:S02]  /*175e0*/  PLOP3.LUT P0, PT, PT, PT, UP0, 0x80, 0x0 ;  /* 0x000000000000781c */ /* 0x000fe40003f0f008 */
[C---:B------:R-:W-:Y:S02]  /*175f0*/  ISETP.GE.OR P1, PT, R0.reuse, R208, !P1 ;  /* 0x000000d00000720c */ /* 0x040fe40004f26670 */
[----:B------:R-:W-:Y:S02]  /*17600*/  FMNMX.FTZ R5, R51, R5, !PT ;  /* 0x0000000533057209 */ /* 0x000fe40007810000 */
[----:B------:R-:W-:Y:S02]  /*17610*/  FMNMX.FTZ R6, R53, R6, !PT ;  /* 0x0000000635067209 */ /* 0x000fe40007810000 */
[----:B------:R-:W-:Y:S02]  /*17620*/  I2FP.F32.S32 R7, R8 ;  /* 0x0000000800077245 */ /* 0x000fe40000201400 */
[----:B------:R-:W-:Y:S02]  /*17630*/  FSEL R129, R129, -INF , !P1 ;  /* 0xff80000081817808 */ /* 0x000fe40004800000 */
[----:B------:R-:W-:Y:S01]  /*17640*/  ISETP.GE.AND P1, PT, R0, R198, PT ;  /* 0x000000c60000720c */ /* 0x000fe20003f26270 */
[----:B------:R-:W-:Y:S01]  /*17650*/  FFMA.FTZ R131, R7, -UR31, R131 ;  /* 0x8000001f07837c23 */ /* 0x000fe20008010083 */
[----:B------:R-:W-:Y:S02]  /*17660*/  FMNMX.FTZ R5, R54, R5, !PT ;  /* 0x0000000536057209 */ /* 0x000fe40007810000 */
[----:B------:R-:W-:Y:S02]  /*17670*/  FMNMX.FTZ R6, R22, R6, !PT ;  /* 0x0000000616067209 */ /* 0x000fe40007810000 */
[----:B------:R-:W-:Y:S02]  /*17680*/  ISETP.GE.OR P1, PT, R0, R207, !P1 ;  /* 0x000000cf0000720c */ /* 0x000fe40004f26670 */
[----:B------:R-:W-:Y:S02]  /*17690*/  FMNMX.FTZ R5, R55, R5, !PT ;  /* 0x0000000537057209 */ /* 0x000fe40007810000 */
[----:B------:R-:W-:Y:S02]  /*176a0*/  FMNMX.FTZ R6, R21, R6, !PT ;  /* 0x0000000615067209 */ /* 0x000fe40007810000 */
[----:B------:R-:W-:Y:S02]  /*176b0*/  FSEL R131, R131, -INF , !P1 ;  /* 0xff80000083837808 */ /* 0x000fe40004800000 */
[----:B------:R-:W-:Y:S02]  /*176c0*/  ISETP.GE.AND P1, PT, R4, R200, PT ;  /* 0x000000c80400720c */ /* 0x000fe40003f26270 */
[----:B------:R-:W-:Y:S02]  /*176d0*/  FMNMX.FTZ R18, R20, R5, !PT ;  /* 0x0000000514127209 */ /* 0x000fe40007810000 */
[----:B------:R-:W-:Y:S01]  /*176e0*/  FMNMX.FTZ R19, R68, R6, !PT ;  /* 0x0000000644137209 */ /* 0x000fe20007810000 */
[----:B------:R-:W-:Y:S08]  /*176f0*/  @P0 BRA `(.L_x_320) ;  /* 0xffffffb800140947 */ /* 0x000ff0000383ffff */
.L_x_319:
[----:B-1----:R-:W-:Y:S01]  /*17700*/  FMNMX.FTZ R7, R69, R19, !PT ;  /* 0x0000001345077209 */ /* 0x002fe20007810000 */
[----:B------:R-:W-:Y:S01]  /*17710*/  UISETP.GT.AND UP0, UPT, UR11, UR14, UPT ;  /* 0x0000000e0b00728c */ /* 0x000fe2000bf04270 */
[----:B------:R-:W-:Y:S01]  /*17720*/  FMNMX.FTZ R6, R67, R18, !PT ;  /* 0x0000001243067209 */ /* 0x000fe20007810000 */
[----:B------:R-:W-:Y:S01]  /*17730*/  UMOV UR18, UR11 ;  /* 0x0000000b00127c82 */ /* 0x000fe20008000000 */
[----:B------:R-:W-:Y:S02]  /*17740*/  FMNMX.FTZ R7, R80, R7, !PT ;  /* 0x0000000750077209 */ /* 0x000fe40007810000 */
[----:B------:R-:W-:Y:S02]  /*17750*/  ISETP.GE.AND P0, PT, R4, R197, PT ;  /* 0x000000c50400720c */ /* 0x000fe40003f06270 */
[----:B------:R-:W-:Y:S02]  /*17760*/  FMNMX.FTZ R7, R81, R7, !PT ;  /* 0x0000000751077209 */ /* 0x000fe40007810000 */
[----:B------:R-:W-:Y:S02]  /*17770*/  FMNMX.FTZ R5, R219, R133, !PT ;  /* 0x00000085db057209 */ /* 0x000fe40007810000 */
[----:B------:R-:W-:Y:S02]  /*17780*/  FMNMX.FTZ R6, R70, R6, !PT ;  /* 0x0000000646067209 */ /* 0x000fe40007810000 */
[----:B------:R-:W-:Y:S02]  /*17790*/  FMNMX.FTZ R7, R84, R7, !PT ;  /* 0x0000000754077209 */ /* 0x000fe40007810000 */
[C---:B------:R-:W-:Y:S02]  /*177a0*/  ISETP.GE.OR P1, PT, R4.reuse, R206, !P1 ;  /* 0x000000ce0400720c */ /* 0x040fe40004f26670 */
[----:B------:R-:W-:Y:S02]  /*177b0*/  ISETP.GE.OR P0, PT, R4, R205, !P0 ;  /* 0x000000cd0400720c */ /* 0x000fe40004706670 */
[----:B------:R-:W-:Y:S02]  /*177c0*/  IADD3 R8, R204, -R4, RZ ;  /* 0x80000004cc087210 */ /* 0x000fe40007ffe0ff */
        /* <DEDUP_REMOVED lines=39> */
[----:B------:R-:W-:Y:S02]  /*17a40*/  IADD3 R9, R202, -R2, RZ ;  /* 0x80000002ca097210 */ /* 0x000fe40007ffe0ff */
[----:B------:R-:W-:Y:S02]  /*17a50*/  FMNMX.FTZ R4, R31, R4, !PT ;  /* 0x000000041f047209 */ /* 0x000fe40007810000 */
[----:B------:R-:W-:Y:S02]  /*17a60*/  FMNMX.FTZ R41, R129, R41, !PT ;  /* 0x0000002981297209 */ /* 0x000fe40007810000 */
[----:B------:R-:W-:Y:S02]  /*17a70*/  FMNMX.FTZ R5, R56, R5, !PT ;  /* 0x0000000538057209 */ /* 0x000fe40007810000 */
[----:B------:R-:W-:Y:S02]  /*17a80*/  IABS R11, R8 ;  /* 0x00000008000b7213 */ /* 0x000fe40000000000 */
[----:B------:R-:W-:Y:S02]  /*17a90*/  FMNMX.FTZ R6, R118, R6, !PT ;  /* 0x0000000676067209 */ /* 0x000fe40007810000 */
[----:B------:R-:W-:Y:S02]  /*17aa0*/  IABS R8, R9 ;  /* 0x0000000900087213 */ /* 0x000fe40000000000 */
[----:B------:R-:W-:Y:S01]  /*17ab0*/  FMNMX.FTZ R7, R28, R4, !PT ;  /* 0x000000041c077209 */ /* 0x000fe20007810000 */
[----:B------:R-:W1:Y:S01]  /*17ac0*/  SHFL.BFLY PT, R9, R41, 0x2, 0x1f ;  /* 0x0c401f0029097f89 */ /* 0x000e6200000e0000 */
[----:B------:R-:W-:Y:S02]  /*17ad0*/  FMNMX.FTZ R4, R57, R5, !PT ;  /* 0x0000000539047209 */ /* 0x000fe40007810000 */
[----:B------:R-:W-:Y:S02]  /*17ae0*/  FMNMX.FTZ R5, R119, R6, !PT ;  /* 0x0000000677057209 */ /* 0x000fe40007810000 */
[----:B------:R-:W-:Y:S02]  /*17af0*/  FMNMX.FTZ R6, R60, R4, !PT ;  /* 0x000000043c067209 */ /* 0x000fe40007810000 */
[----:B------:R-:W-:Y:S02]  /*17b00*/  FMNMX.FTZ R4, R130, R5, !PT ;  /* 0x0000000582047209 */ /* 0x000fe40007810000 */
[----:B------:R-:W-:Y:S02]  /*17b10*/  IADD3 R10, R202, -R0, RZ ;  /* 0x80000000ca0a7210 */ /* 0x000fe40007ffe0ff */
[----:B------:R-:W-:Y:S02]  /*17b20*/  FMNMX.FTZ R4, R131, R4, !PT ;  /* 0x0000000483047209 */ /* 0x000fe40007810000 */
[----:B------:R-:W-:Y:S02]  /*17b30*/  FMNMX.FTZ R5, R27, R7, !PT ;  /* 0x000000071b057209 */ /* 0x000fe40007810000 */
[----:B------:R-:W-:Y:S02]  /*17b40*/  IABS R7, R10 ;  /* 0x0000000a00077213 */ /* 0x000fe40000000000 */
[----:B------:R-:W2:Y:S01]  /*17b50*/  SHFL.BFLY PT, R10, R4, 0x2, 0x1f ;  /* 0x0c401f00040a7f89 */ /* 0x000ea200000e0000 */
[----:B------:R-:W-:Y:S02]  /*17b60*/  FMNMX.FTZ R5, R46, R5, !PT ;  /* 0x000000052e057209 */ /* 0x000fe40007810000 */
[----:B------:R-:W-:Y:S02]  /*17b70*/  I2FP.F32.S32 R7, R7 ;  /* 0x0000000700077245 */ /* 0x000fe40000201400 */
[----:B------:R-:W-:Y:S02]  /*17b80*/  FMNMX.FTZ R5, R47, R5, !PT ;  /* 0x000000052f057209 */ /* 0x000fe40007810000 */
[----:B------:R-:W-:Y:S01]  /*17b90*/  I2FP.F32.S32 R8, R8 ;  /* 0x0000000800087245 */ /* 0x000fe20000201400 */
[----:B------:R-:W-:Y:S01]  /*17ba0*/  FFMA.FTZ R125, R7, -UR31, R125 ;  /* 0x8000001f077d7c23 */ /* 0x000fe2000801007d */
[----:B------:R-:W-:Y:S02]  /*17bb0*/  FMNMX.FTZ R5, R58, R5, !PT ;  /* 0x000000053a057209 */ /* 0x000fe40007810000 */
[----:B------:R-:W-:Y:S01]  /*17bc0*/  IADD3 R7, R204, -R2, RZ ;  /* 0x80000002cc077210 */ /* 0x000fe20007ffe0ff */
[----:B------:R-:W-:Y:S01]  /*17bd0*/  FFMA.FTZ R124, R8, -UR31, R124 ;  /* 0x8000001f087c7c23 */ /* 0x000fe2000801007c */
[----:B------:R-:W-:Y:S02]  /*17be0*/  FMNMX.FTZ R6, R61, R6, !PT ;  /* 0x000000063d067209 */ /* 0x000fe40007810000 */
[----:B------:R-:W-:Y:S02]  /*17bf0*/  FMNMX.FTZ R5, R59, R5, !PT ;  /* 0x000000053b057209 */ /* 0x000fe40007810000 */
[----:B------:R-:W-:Y:S02]  /*17c00*/  IABS R8, R7 ;  /* 0x0000000700087213 */ /* 0x000fe40000000000 */
[----:B------:R-:W-:Y:S02]  /*17c10*/  FMNMX.FTZ R6, R72, R6, !PT ;  /* 0x0000000648067209 */ /* 0x000fe40007810000 */
[----:B------:R-:W-:Y:S02]  /*17c20*/  FMNMX.FTZ R5, R62, R5, !PT ;  /* 0x000000053e057209 */ /* 0x000fe40007810000 */
[----:B------:R-:W-:Y:S02]  /*17c30*/  FMNMX.FTZ R6, R73, R6, !PT ;  /* 0x0000000649067209 */ /* 0x000fe40007810000 */
[----:B-1----:R-:W-:Y:S02]  /*17c40*/  FMNMX.FTZ R41, R41, R9, !PT ;  /* 0x0000000929297209 */ /* 0x002fe40007810000 */
[----:B------:R-:W-:Y:S02]  /*17c50*/  FMNMX.FTZ R5, R63, R5, !PT ;  /* 0x000000053f057209 */ /* 0x000fe40007810000 */
[----:B------:R-:W-:Y:S01]  /*17c60*/  FMNMX.FTZ R6, R76, R6, !PT ;  /* 0x000000064c067209 */ /* 0x000fe20007810000 */
[----:B------:R-:W1:Y:S01]  /*17c70*/  SHFL.BFLY PT, R7, R41, 0x1, 0x1f ;  /* 0x0c201f0029077f89 */ /* 0x000e6200000e0000 */
[----:B--2---:R-:W-:Y:S02]  /*17c80*/  FMNMX.FTZ R4, R4, R10, !PT ;  /* 0x0000000a04047209 */ /* 0x004fe40007810000 */
[----:B------:R-:W-:Y:S02]  /*17c90*/  FMNMX.FTZ R5, R74, R5, !PT ;  /* 0x000000054a057209 */ /* 0x000fe40007810000 */
[----:B------:R-:W-:Y:S03]  /*17ca0*/  FSEL R120, R120, -INF , !P6 ;  /* 0xff80000078787808 */ /* 0x000fe60007000000 */
[----:B------:R-:W2:Y:S01]  /*17cb0*/  SHFL.BFLY PT, R40, R4, 0x1, 0x1f ;  /* 0x0c201f0004287f89 */ /* 0x000ea200000e0000 */
[----:B------:R-:W-:Y:S02]  /*17cc0*/  FMNMX.FTZ R6, R77, R6, !PT ;  /* 0x000000064d067209 */ /* 0x000fe40007810000 */
[----:B------:R-:W-:Y:S02]  /*17cd0*/  ISETP.GE.AND P6, PT, R2, R200, PT ;  /* 0x000000c80200720c */ /* 0x000fe40003fc6270 */
[----:B------:R-:W-:Y:S02]  /*17ce0*/  FMNMX.FTZ R5, R75, R5, !PT ;  /* 0x000000054b057209 */ /* 0x000fe40007810000 */
[----:B------:R-:W-:Y:S02]  /*17cf0*/  FMNMX.FTZ R6, R88, R6, !PT ;  /* 0x0000000658067209 */ /* 0x000fe40007810000 */
[----:B------:R-:W-:Y:S02]  /*17d00*/  ISETP.GE.OR P6, PT, R2, R206, !P6 ;  /* 0x000000ce0200720c */ /* 0x000fe400077c6670 */
[----:B------:R-:W-:Y:S02]  /*17d10*/  FMNMX.FTZ R5, R78, R5, !PT ;  /* 0x000000054e057209 */ /* 0x000fe40007810000 */
[----:B------:R-:W-:Y:S02]  /*17d20*/  FSEL R124, R124, -INF , !P6 ;  /* 0xff8000007c7c7808 */ /* 0x000fe40007000000 */
[----:B------:R-:W-:Y:S02]  /*17d30*/  FMNMX.FTZ R6, R89, R6, !PT ;  /* 0x0000000659067209 */ /* 0x000fe40007810000 */
[----:B------:R-:W-:Y:S02]  /*17d40*/  ISETP.GE.AND P6, PT, R2, R197, PT ;  /* 0x000000c50200720c */ /* 0x000fe40003fc6270 */
[----:B------:R-:W-:Y:S02]  /*17d50*/  FMNMX.FTZ R5, R79, R5, !PT ;  /* 0x000000054f057209 */ /* 0x000fe40007810000 */
[----:B-1----:R-:W-:Y:S02]  /*17d60*/  FMNMX.FTZ R41, R41, R7, !PT ;  /* 0x0000000729297209 */ /* 0x002fe40007810000 */
[----:B------:R-:W-:Y:S02]  /*17d70*/  FMNMX.FTZ R6, R92, R6, !PT ;  /* 0x000000065c067209 */ /* 0x000fe40007810000 */
[----:B------:R-:W-:Y:S01]  /*17d80*/  ISETP.GE.OR P6, PT, R2, R205, !P6 ;  /* 0x000000cd0200720c */ /* 0x000fe200077c6670 */
[----:B------:R-:W-:Y:S01]  /*17d90*/  FMUL.FTZ R43, R41, UR4 ;  /* 0x00000004292b7c20 */ /* 0x000fe20008410000 */
[----:B------:R-:W-:Y:S02]  /*17da0*/  FMNMX.FTZ R2, R90, R5, !PT ;  /* 0x000000055a027209 */ /* 0x000fe40007810000 */
[----:B------:R-:W-:Y:S02]  /*17db0*/  FMNMX.FTZ R6, R93, R6, !PT ;  /* 0x000000065d067209 */ /* 0x000fe40007810000 */
[----:B------:R-:W-:Y:S02]  /*17dc0*/  FSEL R111, R111, -INF , !P3 ;  /* 0xff8000006f6f7808 */ /* 0x000fe40005800000 */
[----:B------:R-:W-:Y:S02]  /*17dd0*/  FSETP.NEU.FTZ.AND P3, PT, R41, -INF , PT ;  /* 0xff8000002900780b */ /* 0x000fe40003f7d000 */
[----:B------:R-:W-:Y:S02]  /*17de0*/  FMNMX.FTZ R2, R91, R2, !PT ;  /* 0x000000025b027209 */ /* 0x000fe40007810000 */
[----:B------:R-:W-:Y:S02]  /*17df0*/  FMNMX.FTZ R6, R104, R6, !PT ;  /* 0x0000000668067209 */ /* 0x000fe40007810000 */
[----:B------:R-:W-:Y:S02]  /*17e00*/  FSEL R43, R43, RZ, P3 ;  /* 0x000000ff2b2b7208 */ /* 0x000fe40001800000 */
[----:B------:R-:W-:Y:S02]  /*17e10*/  FMNMX.FTZ R2, R94, R2, !PT ;  /* 0x000000025e027209 */ /* 0x000fe40007810000 */
[----:B------:R-:W-:Y:S01]  /*17e20*/  FMNMX.FTZ R6, R105, R6, !PT ;  /* 0x0000000669067209 */ /* 0x000fe20007810000 */
[--C-:B------:R-:W-:Y:S01]  /*17e30*/  FFMA.FTZ R7, R215, UR4, -R43.reuse ;  /* 0x00000004d7077c23 */ /* 0x100fe2000801082b */
[----:B--2---:R-:W-:Y:S01]  /*17e40*/  FMNMX.FTZ R40, R4, R40, !PT ;  /* 0x0000002804287209 */ /* 0x004fe20007810000 */
[--C-:B------:R-:W-:Y:S01]  /*17e50*/  FFMA.FTZ R4, R213, UR4, -R43.reuse ;  /* 0x00000004d5047c23 */ /* 0x100fe2000801082b */
[----:B------:R-:W-:Y:S02]  /*17e60*/  FMNMX.FTZ R2, R95, R2, !PT ;  /* 0x000000025f027209 */ /* 0x000fe40007810000 */
[----:B------:R-:W-:Y:S01]  /*17e70*/  FMNMX.FTZ R5, R108, R6, !PT ;  /* 0x000000066c057209 */ /* 0x000fe20007810000 */
[----:B------:R1:W-:Y:S01]  /*17e80*/  MUFU.EX2 R180, R4 ;  /* 0x0000000400b47308 */ /* 0x0003e20000000800 */
[----:B------:R-:W-:Y:S01]  /*17e90*/  FMNMX.FTZ R2, R106, R2, !PT ;  /* 0x000000026a027209 */ /* 0x000fe20007810000 */
[----:B------:R-:W-:Y:S01]  /*17ea0*/  FMUL.FTZ R64, R40, UR4 ;  /* 0x0000000428407c20 */ /* 0x000fe20008410000 */
[----:B------:R-:W-:Y:S02]  /*17eb0*/  FSEL R121, R121, -INF , !P1 ;  /* 0xff80000079797808 */ /* 0x000fe40004800000 */
[----:B------:R-:W-:Y:S02]  /*17ec0*/  ISETP.GE.AND P1, PT, R0, R200, PT ;  /* 0x000000c80000720c */ /* 0x000fe40003f26270 */
[----:B------:R-:W-:Y:S02]  /*17ed0*/  FMNMX.FTZ R5, R109, R5, !PT ;  /* 0x000000056d057209 */ /* 0x000fe40007810000 */
[----:B------:R-:W-:Y:S02]  /*17ee0*/  IADD3 R6, R204, -R0, RZ ;  /* 0x80000000cc067210 */ /* 0x000fe40007ffe0ff */
[----:B------:R-:W-:Y:S02]  /*17ef0*/  FSEL R110, R110, -INF , !P5 ;  /* 0xff8000006e6e7808 */ /* 0x000fe40006800000 */
[----:B------:R-:W-:Y:S02]  /*17f00*/  FMNMX.FTZ R2, R107, R2, !PT ;  /* 0x000000026b027209 */ /* 0x000fe40007810000 */
[----:B------:R-:W-:Y:S02]  /*17f10*/  I2FP.F32.S32 R11, R11 ;  /* 0x0000000b000b7245 */ /* 0x000fe40000201400 */
[----:B------:R-:W-:Y:S01]  /*17f20*/  ISETP.GE.OR P1, PT, R0, R206, !P1 ;  /* 0x000000ce0000720c */ /* 0x000fe20004f26670 */
[----:B-1----:R-:W-:Y:S01]  /*17f30*/  FFMA.FTZ R4, R222, UR4, -R43 ;  /* 0x00000004de047c23 */ /* 0x002fe2000801082b */
[----:B------:R-:W-:Y:S01]  /*17f40*/  FMNMX.FTZ R39, R120, R5, !PT ;  /* 0x0000000578277209 */ /* 0x000fe20007810000 */
[----:B------:R-:W-:Y:S01]  /*17f50*/  FFMA.FTZ R123, R11, -UR31, R123 ;  /* 0x8000001f0b7b7c23 */ /* 0x000fe2000801007b */
[----:B------:R-:W-:Y:S01]  /*17f60*/  IABS R5, R6 ;  /* 0x0000000600057213 */ /* 0x000fe20000000000 */
[----:B------:R1:W-:Y:S01]  /*17f70*/  MUFU.EX2 R181, R4 ;  /* 0x0000000400b57308 */ /* 0x0003e20000000800 */
[----:B------:R-:W-:Y:S02]  /*17f80*/  FMNMX.FTZ R6, R110, R2, !PT ;  /* 0x000000026e067209 */ /* 0x000fe40007810000 */
[----:B------:R-:W-:Y:S02]  /*17f90*/  FSEL R125, R125, -INF , !P1 ;  /* 0xff8000007d7d7808 */ /* 0x000fe40004800000 */
[----:B------:R-:W-:Y:S02]  /*17fa0*/  I2FP.F32.S32 R8, R8 ;  /* 0x0000000800087245 */ /* 0x000fe40000201400 */
[----:B------:R-:W-:Y:S02]  /*17fb0*/  ISETP.GE.AND P1, PT, R0, R197, PT ;  /* 0x000000c50000720c */ /* 0x000fe40003f26270 */
[----:B------:R-:W-:Y:S01]  /*17fc0*/  FSEL R122, R122, -INF , !P2 ;  /* 0xff8000007a7a7808 */ /* 0x000fe20005000000 */
[----:B------:R-:W-:Y:S01]  /*17fd0*/  FFMA.FTZ R126, R8, -UR31, R126 ;  /* 0x8000001f087e7c23 */ /* 0x000fe2000801007e */
[----:B------:R-:W-:Y:S02]  /*17fe0*/  FMNMX.FTZ R6, R111, R6, !PT ;  /* 0x000000066f067209 */ /* 0x000fe40007810000 */
[----:B------:R-:W-:Y:S02]  /*17ff0*/  I2FP.F32.S32 R2, R5 ;  /* 0x0000000500027245 */ /* 0x000fe40000201400 */
[----:B------:R-:W-:Y:S02]  /*18000*/  ISETP.GE.OR P1, PT, R0, R205, !P1 ;  /* 0x000000cd0000720c */ /* 0x000fe40004f26670 */
[----:B------:R-:W-:Y:S01]  /*18010*/  FSEL R123, R123, -INF , !P0 ;  /* 0xff8000007b7b7808 */ /* 0x000fe20004000000 */
[----:B------:R-:W-:Y:S01]  /*18020*/  FFMA.FTZ R127, R2, -UR31, R127 ;  /* 0x8000001f027f7c23 */ /* 0x000fe2000801007f */
[----:B------:R-:W-:Y:S01]  /*18030*/  FMNMX.FTZ R0, R122, R6, !PT ;  /* 0x000000067a007209 */ /* 0x000fe20007810000 */
[--C-:B------:R-:W-:Y:S01]  /*18040*/  FFMA.FTZ R6, R214, UR4, -R43.reuse ;  /* 0x00000004d6067c23 */ /* 0x100fe2000801082b */
[----:B------:R-:W-:Y:S02]  /*18050*/  FSEL R126, R126, -INF , !P6 ;  /* 0xff8000007e7e7808 */ /* 0x000fe40007000000 */
[----:B------:R-:W-:Y:S02]  /*18060*/  FMNMX.FTZ R0, R123, R0, !PT ;  /* 0x000000007b007209 */ /* 0x000fe40007810000 */
[----:B------:R-:W-:Y:S02]  /*18070*/  FMNMX.FTZ R39, R121, R39, !PT ;  /* 0x0000002779277209 */ /* 0x000fe40007810000 */
[----:B------:R-:W-:Y:S02]  /*18080*/  FSEL R42, R127, -INF , !P1 ;  /* 0xff8000007f2a7808 */ /* 0x000fe40004800000 */
[----:B------:R-:W-:Y:S02]  /*18090*/  FMNMX.FTZ R0, R126, R0, !PT ;  /* 0x000000007e007209 */ /* 0x000fe40007810000 */
[----:B------:R-:W-:Y:S02]  /*180a0*/  FMNMX.FTZ R39, R124, R39, !PT ;  /* 0x000000277c277209 */ /* 0x000fe40007810000 */
[----:B------:R-:W-:Y:S02]  /*180b0*/  FMNMX.FTZ R0, R42, R0, !PT ;  /* 0x000000002a007209 */ /* 0x000fe40007810000 */
[----:B------:R-:W-:Y:S02]  /*180c0*/  FSETP.NEU.FTZ.AND P2, PT, R40, -INF , PT ;  /* 0xff8000002800780b */ /* 0x000fe40003f5d000 */
[----:B------:R-:W-:Y:S01]  /*180d0*/  FMNMX.FTZ R39, R125, R39, !PT ;  /* 0x000000277d277209 */ /* 0x000fe20007810000 */
[----:B------:R-:W2:Y:S01]  /*180e0*/  SHFL.BFLY PT, R2, R0, 0x2, 0x1f ;  /* 0x0c401f0000027f89 */ /* 0x000ea200000e0000 */
[----:B------:R-:W-:Y:S07]  /*180f0*/  FSEL R64, R64, RZ, P2 ;  /* 0x000000ff40407208 */ /* 0x000fee0001000000 */
[----:B------:R-:W3:Y:S01]  /*18100*/  SHFL.BFLY PT, R5, R39, 0x2, 0x1f ;  /* 0x0c401f0027057f89 */ /* 0x000ee200000e0000 */
[--C-:B-1----:R-:W-:Y:S04]  /*18110*/  FFMA.FTZ R4, R216, UR4, -R64.reuse ;  /* 0x00000004d8047c23 */ /* 0x102fe80008010840 */
[----:B------:R1:W-:Y:S01]  /*18120*/  MUFU.EX2 R175, R4 ;  /* 0x0000000400af7308 */ /* 0x0003e20000000800 */
[----:B--2---:R-:W-:Y:S01]  /*18130*/  FMNMX.FTZ R0, R0, R2, !PT ;  /* 0x0000000200007209 */ /* 0x004fe20007810000 */
[--C-:B------:R-:W-:Y:S01]  /*18140*/  FFMA.FTZ R2, R179, UR4, -R43.reuse ;  /* 0x00000004b3027c23 */ /* 0x100fe2000801082b */
[--C-:B-1----:R-:W-:Y:S01]  /*18150*/  FFMA.FTZ R4, R221, UR4, -R64.reuse ;  /* 0x00000004dd047c23 */ /* 0x102fe20008010840 */
[----:B---3--:R-:W-:Y:S06]  /*18160*/  FMNMX.FTZ R39, R39, R5, !PT ;  /* 0x0000000527277209 */ /* 0x008fec0007810000 */
[----:B------:R1:W-:Y:S01]  /*18170*/  MUFU.EX2 R221, R2 ;  /* 0x0000000200dd7308 */ /* 0x0003e20000000800 */
[----:B------:R-:W2:Y:S09]  /*18180*/  SHFL.BFLY PT, R5, R39, 0x1, 0x1f ;  /* 0x0c201f0027057f89 */ /* 0x000eb200000e0000 */
[----:B------:R3:W-:Y:S01]  /*18190*/  MUFU.EX2 R182, R4 ;  /* 0x0000000400b67308 */ /* 0x0007e20000000800 */
[----:B-1----:R-:W1:Y:S01]  /*181a0*/  SHFL.BFLY PT, R2, R0, 0x1, 0x1f ;  /* 0x0c201f0000027f89 */ /* 0x002e6200000e0000 */
[--C-:B---3--:R-:W-:Y:S01]  /*181b0*/  FFMA.FTZ R4, R210, UR4, -R43.reuse ;  /* 0x00000004d2047c23 */ /* 0x108fe2000801082b */
[----:B--2---:R-:W-:Y:S07]  /*181c0*/  FMNMX.FTZ R39, R39, R5, !PT ;  /* 0x0000000527277209 */ /* 0x004fee0007810000 */
[----:B------:R2:W-:Y:S01]  /*181d0*/  MUFU.EX2 R228, R4 ;  /* 0x0000000400e47308 */ /* 0x0005e20000000800 */
[----:B------:R-:W-:Y:S01]  /*181e0*/  FFMA.FTZ R5, R32, UR4, -R43 ;  /* 0x0000000420057c23 */ /* 0x000fe2000801082b */
[C---:B------:R-:W-:Y:S01]  /*181f0*/  FSETP.NEU.FTZ.AND P1, PT, R39.reuse, -INF , PT ;  /* 0xff8000002700780b */ /* 0x040fe20003f3d000 */
[----:B------:R-:W-:Y:S05]  /*18200*/  FMUL.FTZ R65, R39, UR4 ;  /* 0x0000000427417c20 */ /* 0x000fea0008410000 */
[----:B------:R-:W-:Y:S02]  /*18210*/  FSEL R65, R65, RZ, P1 ;  /* 0x000000ff41417208 */ /* 0x000fe40000800000 */
[----:B-1----:R-:W-:Y:S03]  /*18220*/  FMNMX.FTZ R38, R0, R2, !PT ;  /* 0x0000000200267209 */ /* 0x002fe60007810000 */
[--C-:B------:R-:W-:Y:S01]  /*18230*/  FFMA.FTZ R0, R225, UR4, -R65.reuse ;  /* 0x00000004e1007c23 */ /* 0x100fe20008010841 */
[--C-:B------:R-:W-:Y:S01]  /*18240*/  FFMA.FTZ R2, R224, UR4, -R65.reuse ;  /* 0x00000004e0027c23 */ /* 0x100fe20008010841 */
[C---:B------:R-:W-:Y:S01]  /*18250*/  FSETP.NEU.FTZ.AND P0, PT, R38.reuse, -INF , PT ;  /* 0xff8000002600780b */ /* 0x040fe20003f1d000 */
[----:B------:R-:W-:Y:S01]  /*18260*/  FMUL.FTZ R66, R38, UR4 ;  /* 0x0000000426427c20 */ /* 0x000fe20008410000 */
[----:B------:R1:W-:Y:S01]  /*18270*/  MUFU.EX2 R174, R0 ;  /* 0x0000000000ae7308 */ /* 0x0003e20000000800 */
[--C-:B--2---:R-:W-:Y:S03]  /*18280*/  FFMA.FTZ R4, R211, UR4, -R64.reuse ;  /* 0x00000004d3047c23 */ /* 0x104fe60008010840 */
[----:B------:R-:W-:Y:S06]  /*18290*/  FSEL R66, R66, RZ, P0 ;  /* 0x000000ff42427208 */ /* 0x000fec0000000000 */
[----:B------:R2:W-:Y:S10]  /*182a0*/  MUFU.EX2 R216, R4 ;  /* 0x0000000400d87308 */ /* 0x0005f40000000800 */
[----:B------:R3:W-:Y:S01]  /*182b0*/  MUFU.EX2 R213, R2 ;  /* 0x0000000200d57308 */ /* 0x0007e20000000800 */
[--C-:B-1----:R-:W-:Y:S09]  /*182c0*/  FFMA.FTZ R0, R223, UR4, -R65.reuse ;  /* 0x00000004df007c23 */ /* 0x102ff20008010841 */
[----:B------:R1:W-:Y:S01]  /*182d0*/  MUFU.EX2 R183, R0 ;  /* 0x0000000000b77308 */ /* 0x0003e20000000800 */
[--C-:B--2---:R-:W-:Y:S09]  /*182e0*/  FFMA.FTZ R4, R212, UR4, -R64.reuse ;  /* 0x00000004d4047c23 */ /* 0x104ff20008010840 */
[----:B------:R2:W-:Y:S01]  /*182f0*/  MUFU.EX2 R227, R4 ;  /* 0x0000000400e37308 */ /* 0x0005e20000000800 */
[----:B---3--:R-:W-:Y:S09]  /*18300*/  FFMA.FTZ R2, R169, UR4, -R64 ;  /* 0x00000004a9027c23 */ /* 0x008ff20008010840 */
[----:B------:R3:W-:Y:S01]  /*18310*/  MUFU.EX2 R196, R2 ;  /* 0x0000000200c47308 */ /* 0x0007e20000000800 */
[----:B-1----:R-:W-:Y:S09]  /*18320*/  FFMA.FTZ R0, R220, UR4, -R66 ;  /* 0x00000004dc007c23 */ /* 0x002ff20008010842 */
[----:B------:R1:W-:Y:S01]  /*18330*/  MUFU.EX2 R127, R0 ;  /* 0x00000000007f7308 */ /* 0x0003e20000000800 */
[----:B--2---:R-:W-:Y:S09]  /*18340*/  FFMA.FTZ R4, R219, UR4, -R65 ;  /* 0x00000004db047c23 */ /* 0x004ff20008010841 */
[----:B------:R2:W4:Y:S01]  /*18350*/  MUFU.EX2 R172, R4 ;  /* 0x0000000400ac7308 */ /* 0x0005220000000800 */
[----:B---3--:R-:W-:Y:S09]  /*18360*/  FFMA.FTZ R2, R24, UR4, -R64 ;  /* 0x0000000418027c23 */ /* 0x008ff20008010840 */
[----:B------:R3:W-:Y:S01]  /*18370*/  MUFU.EX2 R231, R2 ;  /* 0x0000000200e77308 */ /* 0x0007e20000000800 */
[----:B-1----:R-:W-:Y:S09]  /*18380*/  FFMA.FTZ R0, R226, UR4, -R66 ;  /* 0x00000004e2007c23 */ /* 0x002ff20008010842 */
[----:B------:R1:W5:Y:S01]  /*18390*/  MUFU.EX2 R173, R0 ;  /* 0x0000000000ad7308 */ /* 0x0003620000000800 */
[--C-:B--2---:R-:W-:Y:S09]  /*183a0*/  FFMA.FTZ R4, R33, UR4, -R43.reuse ;  /* 0x0000000421047c23 */ /* 0x104ff2000801082b */
[----:B------:R2:W-:Y:S01]  /*183b0*/  MUFU.EX2 R211, R7 ;  /* 0x0000000700d37308 */ /* 0x0005e20000000800 */
[----:B---3--:R-:W-:Y:S09]  /*183c0*/  FFMA.FTZ R2, R54, UR4, -R64 ;  /* 0x0000000436027c23 */ /* 0x008ff20008010840 */
        /* <DEDUP_REMOVED lines=24> */
[--C-:B---3--:R-:W-:Y:S01]  /*18550*/  FFMA.FTZ R5, R80, UR4, -R43.reuse ;  /* 0x0000000450057c23 */ /* 0x108fe2000801082b */
[----:B------:R-:W-:Y:S08]  /*18560*/  FFMA.FTZ R80, R122, UR4, -R66 ;  /* 0x000000047a507c23 */ /* 0x000ff00008010842 */
[----:B------:R3:W-:Y:S01]  /*18570*/  MUFU.EX2 R239, R6 ;  /* 0x0000000600ef7308 */ /* 0x0007e20000000800 */
[----:B-1----:R-:W-:Y:S09]  /*18580*/  FFMA.FTZ R0, R35, UR4, -R64 ;  /* 0x0000000423007c23 */ /* 0x002ff20008010840 */
[----:B------:R1:W-:Y:S01]  /*18590*/  MUFU.EX2 R224, R0 ;  /* 0x0000000000e07308 */ /* 0x0003e20000000800 */
[--C-:B--2---:R-:W-:Y:S01]  /*185a0*/  FFMA.FTZ R4, R49, UR4, -R43.reuse ;  /* 0x0000000431047c23 */ /* 0x104fe2000801082b */
[----:B-----5:R-:W-:Y:S08]  /*185b0*/  F2FP.BF16.F32.PACK_AB R49, R173, R127 ;  /* 0x0000007fad31723e */ /* 0x020ff000000010ff */
[----:B------:R2:W-:Y:S01]  /*185c0*/  MUFU.EX2 R250, R4 ;  /* 0x0000000400fa7308 */ /* 0x0005e20000000800 */
[----:B---3--:R-:W-:Y:S09]  /*185d0*/  FFMA.FTZ R6, R53, UR4, -R43 ;  /* 0x0000000435067c23 */ /* 0x008ff2000801082b */
[----:B------:R3:W-:Y:S01]  /*185e0*/  MUFU.EX2 R243, R6 ;  /* 0x0000000600f37308 */ /* 0x0007e20000000800 */
[----:B-1----:R-:W-:Y:S09]  /*185f0*/  FFMA.FTZ R0, R176, UR4, -R65 ;  /* 0x00000004b0007c23 */ /* 0x002ff20008010841 */
[----:B------:R1:W-:Y:S01]  /*18600*/  MUFU.EX2 R176, R0 ;  /* 0x0000000000b07308 */ /* 0x0003e20000000800 */
[--C-:B--2---:R-:W-:Y:S09]  /*18610*/  FFMA.FTZ R4, R21, UR4, -R43.reuse ;  /* 0x0000000415047c23 */ /* 0x104ff2000801082b */
[----:B------:R2:W4:Y:S01]  /*18620*/  MUFU.EX2 R12, R4 ;  /* 0x00000004000c7308 */ /* 0x0005220000000800 */
[----:B---3--:R-:W-:Y:S09]  /*18630*/  FFMA.FTZ R6, R69, UR4, -R43 ;  /* 0x0000000445067c23 */ /* 0x008ff2000801082b */
[----:B------:R-:W-:Y:S01]  /*18640*/  MUFU.EX2 R32, R7 ;  /* 0x0000000700207308 */ /* 0x000fe20000000800 */
[----:B-1----:R-:W-:Y:S09]  /*18650*/  FFMA.FTZ R0, R171, UR4, -R65 ;  /* 0x00000004ab007c23 */ /* 0x002ff20008010841 */
[----:B------:R1:W-:Y:S01]  /*18660*/  MUFU.EX2 R171, R0 ;  /* 0x0000000000ab7308 */ /* 0x0003e20000000800 */
[----:B--2---:R-:W-:Y:S01]  /*18670*/  FFMA.FTZ R4, R81, UR4, -R43 ;  /* 0x0000000451047c23 */ /* 0x004fe2000801082b */
[----:B----4-:R-:W-:Y:S01]  /*18680*/  MOV R69, R12 ;  /* 0x0000000c00457202 */ /* 0x010fe20000000f00 */
[--C-:B------:R-:W-:Y:S01]  /*18690*/  FFMA.FTZ R81, R123, UR4, -R66.reuse ;  /* 0x000000047b517c23 */ /* 0x100fe20008010842 */
[--C-:B-1----:R-:W-:Y:S06]  /*186a0*/  FFMA.FTZ R0, R170, UR4, -R65.reuse ;  /* 0x00000004aa007c23 */ /* 0x102fec0008010841 */
        /* <DEDUP_REMOVED lines=8> */
[----:B------:R-:W-:Y:S10]  /*18730*/  MUFU.EX2 R30, R6 ;  /* 0x00000006001e7308 */ /* 0x000ff40000000800 */
[----:B------:R1:W-:Y:S02]  /*18740*/  MUFU.EX2 R170, R0 ;  /* 0x0000000000aa7308 */ /* 0x0003e40000000800 */
[----:B-1----:R-:W-:Y:S08]  /*18750*/  FFMA.FTZ R0, R31, UR4, -R66 ;  /* 0x000000041f007c23 */ /* 0x002ff00008010842 */
[----:B------:R1:W-:Y:S10]  /*18760*/  MUFU.EX2 R31, R2 ;  /* 0x00000002001f7308 */ /* 0x0003f40000000800 */
[----:B------:R2:W-:Y:S01]  /*18770*/  MUFU.EX2 R178, R0 ;  /* 0x0000000000b27308 */ /* 0x0005e20000000800 */
[--C-:B-1----:R-:W-:Y:S01]  /*18780*/  FFMA.FTZ R2, R86, UR4, -R64.reuse ;  /* 0x0000000456027c23 */ /* 0x102fe20008010840 */
[--C-:B--2---:R-:W-:Y:S08]  /*18790*/  FFMA.FTZ R0, R23, UR4, -R64.reuse ;  /* 0x0000000417007c23 */ /* 0x104ff00008010840 */
        /* <DEDUP_REMOVED lines=17> */
[--C-:B-1----:R-:W-:Y:S08]  /*188b0*/  FFMA.FTZ R0, R28, UR4, -R66.reuse ;  /* 0x000000041c007c23 */ /* 0x102ff00008010842 */
        /* <DEDUP_REMOVED lines=15> */
[----:B---3--:R-:W-:Y:S01]  /*189b0*/  FFMA.FTZ R0, R67, UR4, -R64 ;  /* 0x0000000443007c23 */ /* 0x008fe20008010840 */
[----:B------:R-:W-:Y:S07]  /*189c0*/  MOV R67, R16 ;  /* 0x0000001000437202 */ /* 0x000fee0000000f00 */
[----:B------:R3:W-:Y:S02]  /*189d0*/  MUFU.EX2 R15, R0 ;  /* 0x00000000000f7308 */ /* 0x0007e40000000800 */
[--C-:B---3--:R-:W-:Y:S08]  /*189e0*/  FFMA.FTZ R0, R56, UR4, -R65.reuse ;  /* 0x0000000438007c23 */ /* 0x108ff00008010841 */
[----:B------:R3:W-:Y:S02]  /*189f0*/  MUFU.EX2 R225, R0 ;  /* 0x0000000000e17308 */ /* 0x0007e40000000800 */
[--C-:B---3--:R-:W-:Y:S08]  /*18a00*/  FFMA.FTZ R0, R57, UR4, -R65.reuse ;  /* 0x0000000439007c23 */ /* 0x108ff00008010841 */
[----:B------:R3:W-:Y:S02]  /*18a10*/  MUFU.EX2 R235, R0 ;  /* 0x0000000000eb7308 */ /* 0x0007e40000000800 */
[----:B---3--:R-:W-:Y:S08]  /*18a20*/  FFMA.FTZ R0, R60, UR4, -R65 ;  /* 0x000000043c007c23 */ /* 0x008ff00008010841 */
[----:B------:R3:W-:Y:S10]  /*18a30*/  MUFU.EX2 R60, R5 ;  /* 0x00000005003c7308 */ /* 0x0007f40000000800 */
[----:B------:R4:W5:Y:S01]  /*18a40*/  MUFU.EX2 R13, R0 ;  /* 0x00000000000d7308 */ /* 0x0009620000000800 */
[----:B---3--:R-:W-:Y:S01]  /*18a50*/  FFMA.FTZ R5, R84, UR4, -R43 ;  /* 0x0000000454057c23 */ /* 0x008fe2000801082b */
[----:B----4-:R-:W-:Y:S01]  /*18a60*/  FFMA.FTZ R0, R61, UR4, -R65 ;  /* 0x000000043d007c23 */ /* 0x010fe20008010841 */
[----:B-----5:R-:W-:Y:S07]  /*18a70*/  MOV R68, R13 ;  /* 0x0000000d00447202 */ /* 0x020fee0000000f00 */
[----:B------:R3:W4:Y:S02]  /*18a80*/  MUFU.EX2 R14, R0 ;  /* 0x00000000000e7308 */ /* 0x0007240000000800 */
[--C-:B---3--:R-:W-:Y:S01]  /*18a90*/  FFMA.FTZ R0, R58, UR4, -R66.reuse ;  /* 0x000000043a007c23 */ /* 0x108fe20008010842 */
[----:B----4-:R-:W-:Y:S07]  /*18aa0*/  MOV R70, R14 ;  /* 0x0000000e00467202 */ /* 0x010fee0000000f00 */
[----:B------:R3:W-:Y:S02]  /*18ab0*/  MUFU.EX2 R220, R0 ;  /* 0x0000000000dc7308 */ /* 0x0007e40000000800 */
[--C-:B---3--:R-:W-:Y:S02]  /*18ac0*/  FFMA.FTZ R0, R59, UR4, -R66.reuse ;  /* 0x000000043b007c23 */ /* 0x108fe40008010842 */
[----:B------:R-:W3:Y:S06]  /*18ad0*/  LDSM.16.MT88.4 R56, [R184+0x4400] ;  /* 0x00440000b838783b */ /* 0x000eec0000004200 */
[----:B------:R4:W-:Y:S02]  /*18ae0*/  MUFU.EX2 R233, R0 ;  /* 0x0000000000e97308 */ /* 0x0009e40000000800 */
[--C-:B----4-:R-:W-:Y:S08]  /*18af0*/  FFMA.FTZ R0, R62, UR4, -R66.reuse ;  /* 0x000000043e007c23 */ /* 0x110ff00008010842 */
[----:B------:R4:W-:Y:S02]  /*18b00*/  MUFU.EX2 R249, R0 ;  /* 0x0000000000f97308 */ /* 0x0009e40000000800 */
[----:B----4-:R-:W-:Y:S01]  /*18b10*/  FFMA.FTZ R0, R63, UR4, -R66 ;  /* 0x000000043f007c23 */ /* 0x010fe20008010842 */
[----:B------:R-:W-:Y:S07]  /*18b20*/  MOV R63, R15 ;  /* 0x0000000f003f7202 */ /* 0x000fee0000000f00 */
[----:B------:R4:W-:Y:S02]  /*18b30*/  MUFU.EX2 R33, R0 ;  /* 0x0000000000217308 */ /* 0x0009e40000000800 */
[--C-:B----4-:R-:W-:Y:S08]  /*18b40*/  FFMA.FTZ R0, R71, UR4, -R64.reuse ;  /* 0x0000000447007c23 */ /* 0x110ff00008010840 */
[----:B------:R4:W-:Y:S10]  /*18b50*/  MUFU.EX2 R71, R4 ;  /* 0x0000000400477308 */ /* 0x0009f40000000800 */
[----:B------:R5:W-:Y:S01]  /*18b60*/  MUFU.EX2 R29, R0 ;  /* 0x00000000001d7308 */ /* 0x000be20000000800 */
[----:B----4-:R-:W-:Y:S01]  /*18b70*/  FFMA.FTZ R4, R85, UR4, -R43 ;  /* 0x0000000455047c23 */ /* 0x010fe2000801082b */
[----:B-----5:R-:W-:Y:S01]  /*18b80*/  FFMA.FTZ R0, R82, UR4, -R64 ;  /* 0x0000000452007c23 */ /* 0x020fe20008010840 */
[----:B------:R-:W-:Y:S07]  /*18b90*/  FFMA.FTZ R82, R126, UR4, -R66 ;  /* 0x000000047e527c23 */ /* 0x000fee0008010842 */
        /* <DEDUP_REMOVED lines=28> */
[--C-:B------:R-:W-:Y:S07]  /*18d60*/  FFMA.FTZ R78, R121, UR4, -R65.reuse ;  /* 0x00000004794e7c23 */ /* 0x100fee0008010841 */
[----:B------:R4:W-:Y:S02]  /*18d70*/  MUFU.EX2 R252, R0 ;  /* 0x0000000000fc7308 */ /* 0x0009e40000000800 */
[----:B----4-:R-:W-:Y:S01]  /*18d80*/  FFMA.FTZ R0, R79, UR4, -R66 ;  /* 0x000000044f007c23 */ /* 0x010fe20008010842 */
[----:B------:R-:W-:Y:S07]  /*18d90*/  FFMA.FTZ R79, R124, UR4, -R65 ;  /* 0x000000047c4f7c23 */ /* 0x000fee0008010841 */
        /* <DEDUP_REMOVED lines=18> */
[----:B------:R-:W-:Y:S03]  /*18ec0*/  PLOP3.LUT P0, PT, PT, PT, UP0, 0x80, 0x0 ;  /* 0x000000000000781c */ /* 0x000fe60003f0f008 */
[----:B------:R-:W-:Y:S06]  /*18ed0*/  FMUL.FTZ R0, R0, UR4 ;  /* 0x0000000400007c20 */ /* 0x000fec0008410000 */
[----:B------:R-:W2:Y:S01]  /*18ee0*/  MUFU.EX2 R0, R0 ;  /* 0x0000000000007308 */ /* 0x000ea20000000800 */
[----:B----4-:R-:W-:Y:S01]  /*18ef0*/  FMUL.FTZ R2, R3, UR4 ;  /* 0x0000000403027c20 */ /* 0x010fe20008410000 */
[--C-:B------:R-:W-:Y:S01]  /*18f00*/  FFMA.FTZ R3, R96, UR4, -R43.reuse ;  /* 0x0000000460037c23 */ /* 0x100fe2000801082b */
[C---:B-----5:R-:W-:Y:S01]  /*18f10*/  FMUL.FTZ R6, R36.reuse, R142 ;  /* 0x0000008e24067220 */ /* 0x060fe20000410000 */
[C---:B------:R-:W-:Y:S01]  /*18f20*/  FMUL.FTZ R7, R36.reuse, R143 ;  /* 0x0000008f24077220 */ /* 0x040fe20000410000 */
[C---:B------:R-:W-:Y:S05]  /*18f30*/  FMUL.FTZ R19, R36.reuse, R147 ;  /* 0x0000009324137220 */ /* 0x040fea0000410000 */
[----:B------:R4:W-:Y:S01]  /*18f40*/  MUFU.EX2 R35, R3 ;  /* 0x0000000300237308 */ /* 0x0009e20000000800 */
[----:B------:R-:W-:Y:S01]  /*18f50*/  MOV R147, R34 ;  /* 0x0000002200937202 */ /* 0x000fe20000000f00 */
[C---:B------:R-:W-:Y:S01]  /*18f60*/  FMUL.FTZ R22, R36.reuse, R154 ;  /* 0x0000009a24167220 */ /* 0x040fe20000410000 */
[----:B------:R-:W-:Y:S01]  /*18f70*/  FMUL.FTZ R34, R36, R162 ;  /* 0x000000a224227220 */ /* 0x000fe20000410000 */
[----:B------:R-:W-:Y:S01]  /*18f80*/  MOV R162, R67 ;  /* 0x0000004300a27202 */ /* 0x000fe20000000f00 */
[-C--:B-1----:R-:W-:Y:S05]  /*18f90*/  HMMA.16816.F32.BF16 R4, R44, R24.reuse, R4 ;  /* 0x000000182c04723c */ /* 0x082fea0000041804 */
[----:B------:R-:W1:Y:S01]  /*18fa0*/  MUFU.EX2 R2, R2 ;  /* 0x0000000200027308 */ /* 0x000e620000000800 */
[C---:B--2---:R-:W-:Y:S01]  /*18fb0*/  FMUL.FTZ R14, R0.reuse, R150 ;  /* 0x00000096000e7220 */ /* 0x044fe20000410000 */
[C---:B------:R-:W-:Y:S01]  /*18fc0*/  FMUL.FTZ R11, R0.reuse, R139 ;  /* 0x0000008b000b7220 */ /* 0x040fe20000410000 */
[----:B------:R-:W2:Y:S03]  /*18fd0*/  LDL.LU R150, [R1] ;  /* 0x0000000001967983 */ /* 0x000ea60000300800 */
[C---:B------:R-:W-:Y:S01]  /*18fe0*/  FMUL.FTZ R10, R0.reuse, R138 ;  /* 0x0000008a000a7220 */ /* 0x040fe20000410000 */
[----:B------:R-:W5:Y:S01]  /*18ff0*/  LDL.LU R85, [R1+0x4] ;  /* 0x0000040001557983 */ /* 0x000f620000300800 */
[--C-:B----4-:R-:W-:Y:S01]  /*19000*/  FFMA.FTZ R3, R97, UR4, -R43.reuse ;  /* 0x0000000461037c23 */ /* 0x110fe2000801082b */
[----:B------:R-:W-:Y:S01]  /*19010*/  FMUL.FTZ R15, R0, R151 ;  /* 0x00000097000f7220 */ /* 0x000fe20000410000 */
[----:B------:R-:W-:Y:S01]  /*19020*/  MOV R142, R18 ;  /* 0x00000012008e7202 */ /* 0x000fe20000000f00 */
[----:B------:R-:W4:Y:S01]  /*19030*/  LDL.LU R139, [R1+0x8] ;  /* 0x00000800018b7983 */ /* 0x000f220000300800 */
[----:B------:R3:W4:Y:S01]  /*19040*/  MUFU.EX2 R141, R3 ;  /* 0x00000003008d7308 */ /* 0x0007220000000800 */
[----:B------:R-:W-:Y:S01]  /*19050*/  MOV R143, R17 ;  /* 0x00000011008f7202 */ /* 0x000fe20000000f00 */
[----:B------:R-:W-:Y:S01]  /*19060*/  FMUL.FTZ R17, R37, R145 ;  /* 0x0000009125117220 */ /* 0x000fe20000410000 */
[----:B------:R-:W4:Y:S01]  /*19070*/  LDL.LU R138, [R1+0xc] ;  /* 0x00000c00018a7983 */ /* 0x000f220000300800 */
[C---:B-1----:R-:W-:Y:S01]  /*19080*/  FMUL.FTZ R13, R2.reuse, R149 ;  /* 0x00000095020d7220 */ /* 0x042fe20000410000 */
[C---:B------:R-:W-:Y:S01]  /*19090*/  FMUL.FTZ R9, R2.reuse, R137 ;  /* 0x0000008902097220 */ /* 0x040fe20000410000 */
[C---:B------:R-:W-:Y:S01]  /*190a0*/  FMUL.FTZ R8, R2.reuse, R136 ;  /* 0x0000008802087220 */ /* 0x040fe20000410000 */
[----:B------:R-:W-:Y:S01]  /*190b0*/  FMUL.FTZ R12, R2, R148 ;  /* 0x00000094020c7220 */ /* 0x000fe20000410000 */
[----:B------:R-:W-:Y:S01]  /*190c0*/  MOV R145, R69 ;  /* 0x0000004500917202 */ /* 0x000fe20000000f00 */
[----:B------:R-:W-:Y:S01]  /*190d0*/  FMUL.FTZ R18, R36, R146 ;  /* 0x0000009224127220 */ /* 0x000fe20000410000 */
[----:B------:R-:W-:Y:S01]  /*190e0*/  MOV R146, R68 ;  /* 0x0000004400927202 */ /* 0x000fe20000000f00 */
[----:B------:R-:W-:Y:S01]  /*190f0*/  FFMA.FTZ R69, R116, UR4, -R43 ;  /* 0x0000000474457c23 */ /* 0x000fe2000801082b */
[----:B------:R-:W-:Y:S01]  /*19100*/  MOV R154, R23 ;  /* 0x00000017009a7202 */ /* 0x000fe20000000f00 */
[C---:B------:R-:W-:Y:S04]  /*19110*/  HMMA.16816.F32.BF16 R8, R48.reuse, R24, R8 ;  /* 0x000000183008723c */ /* 0x040fe80000041808 */
[--C-:B---3--:R-:W-:Y:S01]  /*19120*/  FFMA.FTZ R3, R98, UR4, -R64.reuse ;  /* 0x0000000462037c23 */ /* 0x108fe20008010840 */
[----:B------:R-:W-:Y:S01]  /*19130*/  FMUL.FTZ R23, R36, R155 ;  /* 0x0000009b24177220 */ /* 0x000fe20000410000 */
[-C--:B------:R-:W-:Y:S02]  /*19140*/  HMMA.16816.F32.BF16 R12, R48, R26.reuse, R12 ;  /* 0x0000001a300c723c */ /* 0x080fe4000004180c */
[----:B------:R1:W-:Y:S03]  /*19150*/  MUFU.EX2 R149, R3 ;  /* 0x0000000300957308 */ /* 0x0003e60000000800 */
[C---:B------:R-:W-:Y:S01]  /*19160*/  FMUL.FTZ R24, R2.reuse, R156 ;  /* 0x0000009c02187220 */ /* 0x040fe20000410000 */
[C---:B------:R-:W-:Y:S05]  /*19170*/  HMMA.16816.F32.BF16 R16, R44.reuse, R26, R16 ;  /* 0x0000001a2c10723c */ /* 0x040fea0000041810 */
[----:B------:R-:W-:Y:S01]  /*19180*/  FMUL.FTZ R25, R2, R157 ;  /* 0x0000009d02197220 */ /* 0x000fe20000410000 */
[-C--:B------:R-:W-:Y:S05]  /*19190*/  HMMA.16816.F32.BF16 R20, R44, R52.reuse, R20 ;  /* 0x000000342c14723c */ /* 0x080fea0000041814 */
[C---:B------:R-:W-:Y:S01]  /*191a0*/  FMUL.FTZ R27, R0.reuse, R159 ;  /* 0x0000009f001b7220 */ /* 0x040fe20000410000 */
[----:B------:R-:W-:Y:S01]  /*191b0*/  MOV R159, R28 ;  /* 0x0000001c009f7202 */ /* 0x000fe20000000f00 */
[----:B-1----:R-:W-:Y:S01]  /*191c0*/  FFMA.FTZ R3, R99, UR4, -R64 ;  /* 0x0000000463037c23 */ /* 0x002fe20008010840 */
[----:B------:R-:W-:Y:S03]  /*191d0*/  FMUL.FTZ R26, R0, R158 ;  /* 0x0000009e001a7220 */ /* 0x000fe60000410000 */
[----:B------:R1:W3:Y:S01]  /*191e0*/  MUFU.EX2 R153, R3 ;  /* 0x0000000300997308 */ /* 0x0002e20000000800 */
        /* <DEDUP_REMOVED lines=10> */
[--C-:B------:R-:W-:Y:S01]  /*19290*/  FFMA.FTZ R67, R110, UR4, -R66.reuse ;  /* 0x000000046e437c23 */ /* 0x100fe20008010842 */
[--C-:B-1----:R-:W-:Y:S01]  /*192a0*/  FFMA.FTZ R3, R88, UR4, -R65.reuse ;  /* 0x0000000458037c23 */ /* 0x102fe20008010841 */
[-C--:B------:R-:W-:Y:S03]  /*192b0*/  HMMA.16816.F32.BF16 R28, R48, R54.reuse, R28 ;  /* 0x00000036301c723c */ /* 0x080fe6000004181c */
[----:B------:R1:W-:Y:S01]  /*192c0*/  MUFU.EX2 R137, R3 ;  /* 0x0000000300897308 */ /* 0x0003e20000000800 */
[----:B------:R-:W-:Y:S01]  /*192d0*/  MOV R70, R63 ;  /* 0x0000003f00467202 */ /* 0x000fe20000000f00 */
[----:B------:R-:W-:Y:S01]  /*192e0*/  FFMA.FTZ R68, R111, UR4, -R66 ;  /* 0x000000046f447c23 */ /* 0x000fe20008010842 */
[----:B------:R-:W-:Y:S02]  /*192f0*/  MOV R156, R62 ;  /* 0x0000003e009c7202 */ /* 0x000fe40000000f00 */
[----:B------:R-:W-:Y:S03]  /*19300*/  MOV R157, R61 ;  /* 0x0000003d009d7202 */ /* 0x000fe60000000f00 */
[----:B------:R-:W-:Y:S02]  /*19310*/  MOV R158, R60 ;  /* 0x0000003c009e7202 */ /* 0x000fe40000000f00 */
[----:B------:R-:W-:Y:S01]  /*19320*/  MOV R167, R32 ;  /* 0x0000002000a77202 */ /* 0x000fe20000000f00 */
[C---:B------:R-:W-:Y:S01]  /*19330*/  FMUL.FTZ R32, R37.reuse, R160 ;  /* 0x000000a025207220 */ /* 0x040fe20000410000 */
[----:B------:R-:W3:Y:S01]  /*19340*/  LDSM.16.MT88.4 R60, [R185+0x4400] ;  /* 0x00440000b93c783b */ /* 0x000ee20000004200 */
[----:B------:R-:W-:Y:S01]  /*19350*/  MOV R160, R33 ;  /* 0x0000002100a07202 */ /* 0x000fe20000000f00 */
[----:B------:R-:W-:Y:S01]  /*19360*/  FMUL.FTZ R33, R37, R161 ;  /* 0x000000a125217220 */ /* 0x000fe20000410000 */
[----:B------:R-:W-:Y:S01]  /*19370*/  MOV R140, R35 ;  /* 0x00000023008c7202 */ /* 0x000fe20000000f00 */
[----:B------:R-:W-:Y:S01]  /*19380*/  FMUL.FTZ R35, R36, R163 ;  /* 0x000000a324237220 */ /* 0x000fe20000410000 */
[----:B-1----:R-:W-:Y:S01]  /*19390*/  FFMA.FTZ R3, R89, UR4, -R65 ;  /* 0x0000000459037c23 */ /* 0x002fe20008010841 */
[----:B------:R-:W-:Y:S01]  /*193a0*/  MOV R144, R70 ;  /* 0x0000004600907202 */ /* 0x000fe20000000f00 */
[----:B------:R-:W-:Y:S01]  /*193b0*/  FFMA.FTZ R70, R117, UR4, -R43 ;  /* 0x0000000475467c23 */ /* 0x000fe2000801082b */
[----:B------:R-:W-:Y:S01]  /*193c0*/  F2FP.BF16.F32.PACK_AB R48, R217, R211 ;  /* 0x000000d3d930723e */ /* 0x000fe200000010ff */
[----:B------:R1:W4:Y:S01]  /*193d0*/  MUFU.EX2 R136, R3 ;  /* 0x0000000300887308 */ /* 0x0003220000000800 */
[----:B------:R-:W-:Y:S01]  /*193e0*/  F2FP.BF16.F32.PACK_AB R49, R214, R196 ;  /* 0x000000c4d631723e */ /* 0x000fe200000010ff */
[----:B------:R-:W-:Y:S01]  /*193f0*/  HMMA.16816.F32.BF16 R32, R44, R54, R32 ;  /* 0x000000362c20723c */ /* 0x000fe20000041820 */
[----:B------:R-:W3:Y:S03]  /*19400*/  LDSM.16.MT88.4 R52, [R184+0x4800] ;  /* 0x00480000b834783b */ /* 0x000ee60000004200 */
[----:B------:R-:W-:Y:S02]  /*19410*/  F2FP.BF16.F32.PACK_AB R50, R223, R218 ;  /* 0x000000dadf32723e */ /* 0x000fe400000010ff */
[----:B------:R-:W-:Y:S02]  /*19420*/  F2FP.BF16.F32.PACK_AB R51, R224, R215 ;  /* 0x000000d7e033723e */ /* 0x000fe400000010ff */
[----:B------:R-:W-:Y:S03]  /*19430*/  F2FP.BF16.F32.PACK_AB R44, R171, R176 ;  /* 0x000000b0ab2c723e */ /* 0x000fe600000010ff */
[----:B------:R-:W-:Y:S02]  /*19440*/  F2FP.BF16.F32.PACK_AB R46, R219, R210 ;  /* 0x000000d2db2e723e */ /* 0x000fe400000010ff */
[-C--:B------:R-:W-:Y:S05]  /*19450*/  HMMA.16816.F32.BF16 R4, R48, R56.reuse, R4 ;  /* 0x000000383004723c */ /* 0x080fea0000041804 */
[--C-:B-1----:R-:W-:Y:S01]  /*19460*/  FFMA.FTZ R3, R92, UR4, -R65.reuse ;  /* 0x000000045c037c23 */ /* 0x102fe20008010841 */
[----:B------:R-:W-:Y:S02]  /*19470*/  F2FP.BF16.F32.PACK_AB R45, R169, R168 ;  /* 0x000000a8a92d723e */ /* 0x000fe400000010ff */
[----:B------:R-:W-:Y:S01]  /*19480*/  F2FP.BF16.F32.PACK_AB R47, R178, R170 ;  /* 0x000000aab22f723e */ /* 0x000fe200000010ff */
[----:B------:R1:W-:Y:S02]  /*19490*/  MUFU.EX2 R148, R3 ;  /* 0x0000000300947308 */ /* 0x0003e40000000800 */
[----:B------:R-:W-:Y:S01]  /*194a0*/  MOV R161, R71 ;  /* 0x0000004700a17202 */ /* 0x000fe20000000f00 */
[----:B------:R-:W-:Y:S01]  /*194b0*/  FFMA.FTZ R71, R118, UR4, -R64 ;  /* 0x0000000476477c23 */ /* 0x000fe20008010840 */
[----:B------:R-:W-:Y:S02]  /*194c0*/  MOV R151, R140 ;  /* 0x0000008c00977202 */ /* 0x000fe40000000f00 */
[C---:B------:R-:W-:Y:S04]  /*194d0*/  HMMA.16816.F32.BF16 R8, R44.reuse, R56, R8 ;  /* 0x000000382c08723c */ /* 0x040fe80000041808 */
[----:B------:R-:W-:Y:S01]  /*194e0*/  MUFU.EX2 R71, R71 ;  /* 0x0000004700477308 */ /* 0x000fe20000000800 */
[----:B------:R-:W-:Y:S01]  /*194f0*/  MOV R140, R76 ;  /* 0x0000004c008c7202 */ /* 0x000fe20000000f00 */
[-C--:B------:R-:W-:Y:S05]  /*19500*/  HMMA.16816.F32.BF16 R12, R44, R58.reuse, R12 ;  /* 0x0000003a2c0c723c */ /* 0x080fea000004180c */
[----:B-1----:R-:W-:Y:S01]  /*19510*/  FFMA.FTZ R3, R93, UR4, -R65 ;  /* 0x000000045d037c23 */ /* 0x002fe20008010841 */
[C---:B------:R-:W-:Y:S01]  /*19520*/  HMMA.16816.F32.BF16 R16, R48.reuse, R58, R16 ;  /* 0x0000003a3010723c */ /* 0x040fe20000041810 */
[----:B------:R-:W1:Y:S01]  /*19530*/  LDSM.16.MT88.4 R56, [R185+0x4800] ;  /* 0x00480000b938783b */ /* 0x000e620000004200 */
[----:B------:R-:W-:Y:S04]  /*19540*/  MUFU.EX2 R76, R68 ;  /* 0x00000044004c7308 */ /* 0x000fe80000000800 */
[-C--:B---3--:R-:W-:Y:S06]  /*19550*/  HMMA.16816.F32.BF16 R20, R48, R60.reuse, R20 ;  /* 0x0000003c3014723c */ /* 0x088fec0000041814 */
[----:B------:R3:W4:Y:S01]  /*19560*/  MUFU.EX2 R152, R3 ;  /* 0x0000000300987308 */ /* 0x0007220000000800 */
[C---:B------:R-:W-:Y:S06]  /*19570*/  HMMA.16816.F32.BF16 R24, R44.reuse, R60, R24 ;  /* 0x0000003c2c18723c */ /* 0x040fec0000041818 */
[-C--:B------:R-:W-:Y:S03]  /*19580*/  HMMA.16816.F32.BF16 R28, R44, R62.reuse, R28 ;  /* 0x0000003e2c1c723c */ /* 0x080fe6000004181c */
[----:B------:R-:W-:Y:S03]  /*19590*/  MUFU.EX2 R68, R75 ;  /* 0x0000004b00447308 */ /* 0x000fe60000000800 */
[----:B------:R-:W-:Y:S01]  /*195a0*/  HMMA.16816.F32.BF16 R32, R48, R62, R32 ;  /* 0x0000003e3020723c */ /* 0x000fe20000041820 */
[----:B------:R-:W1:Y:S04]  /*195b0*/  LDSM.16.MT88.4 R60, [R184+0x4c00] ;  /* 0x004c0000b83c783b */ /* 0x000e680000004200 */
[--C-:B---3--:R-:W-:Y:S01]  /*195c0*/  FFMA.FTZ R3, R90, UR4, -R66.reuse ;  /* 0x000000045a037c23 */ /* 0x108fe20008010842 */
[----:B------:R-:W-:Y:S02]  /*195d0*/  F2FP.BF16.F32.PACK_AB R44, R239, R232 ;  /* 0x000000e8ef2c723e */ /* 0x000fe400000010ff */
[----:B------:R-:W-:Y:S01]  /*195e0*/  F2FP.BF16.F32.PACK_AB R45, R240, R231 ;  /* 0x000000e7f02d723e */ /* 0x000fe200000010ff */
[----:B------:R3:W-:Y:S02]  /*195f0*/  MUFU.EX2 R134, R3 ;  /* 0x0000000300867308 */ /* 0x0007e40000000800 */
[----:B------:R-:W-:Y:S02]  /*19600*/  F2FP.BF16.F32.PACK_AB R46, R250, R244 ;  /* 0x000000f4fa2e723e */ /* 0x000fe400000010ff */
[----:B------:R-:W-:Y:S02]  /*19610*/  F2FP.BF16.F32.PACK_AB R47, R247, R242 ;  /* 0x000000f2f72f723e */ /* 0x000fe400000010ff */
[----:B------:R-:W-:Y:S02]  /*19620*/  F2FP.BF16.F32.PACK_AB R48, R230, R222 ;  /* 0x000000dee630723e */ /* 0x000fe400000010ff */
[----:B------:R-:W-:Y:S02]  /*19630*/  F2FP.BF16.F32.PACK_AB R50, R241, R236 ;  /* 0x000000ecf132723e */ /* 0x000fe400000010ff */
[----:B------:R-:W-:Y:S01]  /*19640*/  F2FP.BF16.F32.PACK_AB R49, R226, R177 ;  /* 0x000000b1e231723e */ /* 0x000fe200000010ff */
[-C--:B------:R-:W-:Y:S05]  /*19650*/  HMMA.16816.F32.BF16 R4, R44, R52.reuse, R4 ;  /* 0x000000342c04723c */ /* 0x080fea0000041804 */
[----:B------:R-:W-:Y:S01]  /*19660*/  F2FP.BF16.F32.PACK_AB R51, R234, R229 ;  /* 0x000000e5ea33723e */ /* 0x000fe200000010ff */
[--C-:B---3--:R-:W-:Y:S04]  /*19670*/  FFMA.FTZ R3, R91, UR4, -R66.reuse ;  /* 0x000000045b037c23 */ /* 0x108fe80008010842 */
[----:B------:R3:W4:Y:S02]  /*19680*/  MUFU.EX2 R132, R3 ;  /* 0x0000000300847308 */ /* 0x0007240000000800 */
[C---:B------:R-:W-:Y:S06]  /*19690*/  HMMA.16816.F32.BF16 R8, R48.reuse, R52, R8 ;  /* 0x000000343008723c */ /* 0x040fec0000041808 */
[-C--:B------:R-:W-:Y:S06]  /*196a0*/  HMMA.16816.F32.BF16 R12, R48, R54.reuse, R12 ;  /* 0x00000036300c723c */ /* 0x080fec000004180c */
[C---:B------:R-:W-:Y:S01]  /*196b0*/  HMMA.16816.F32.BF16 R16, R44.reuse, R54, R16 ;  /* 0x000000362c10723c */ /* 0x040fe20000041810 */
[----:B------:R-:W2:Y:S04]  /*196c0*/  LDSM.16.MT88.4 R52, [R185+0x4c00] ;  /* 0x004c0000b934783b */ /* 0x000ea80000004200 */
[--C-:B---3--:R-:W-:Y:S01]  /*196d0*/  FFMA.FTZ R3, R94, UR4, -R66.reuse ;  /* 0x000000045e037c23 */ /* 0x108fe20008010842 */
[-C--:B-1----:R-:W-:Y:S03]  /*196e0*/  HMMA.16816.F32.BF16 R20, R44, R56.reuse, R20 ;  /* 0x000000382c14723c */ /* 0x082fe60000041814 */
[----:B------:R1:W-:Y:S03]  /*196f0*/  MUFU.EX2 R99, R3 ;  /* 0x0000000300637308 */ /* 0x0003e60000000800 */
[C---:B------:R-:W-:Y:S06]  /*19700*/  HMMA.16816.F32.BF16 R24, R48.reuse, R56, R24 ;  /* 0x000000383018723c */ /* 0x040fec0000041818 */
[-C--:B------:R-:W-:Y:S06]  /*19710*/  HMMA.16816.F32.BF16 R28, R48, R58.reuse, R28 ;  /* 0x0000003a301c723c */ /* 0x080fec000004181c */
[----:B------:R-:W-:Y:S01]  /*19720*/  HMMA.16816.F32.BF16 R32, R44, R58, R32 ;  /* 0x0000003a2c20723c */ /* 0x000fe20000041820 */
[----:B------:R-:W3:Y:S04]  /*19730*/  LDSM.16.MT88.4 R56, [R184+0x5000] ;  /* 0x00500000b838783b */ /* 0x000ee80000004200 */
[--C-:B-1----:R-:W-:Y:S01]  /*19740*/  FFMA.FTZ R3, R95, UR4, -R66.reuse ;  /* 0x000000045f037c23 */ /* 0x102fe20008010842 */
[----:B------:R-:W-:Y:S02]  /*19750*/  F2FP.BF16.F32.PACK_AB R50, R161, R146 ;  /* 0x00000092a132723e */ /* 0x000fe400000010ff */
[----:B------:R-:W-:Y:S01]  /*19760*/  F2FP.BF16.F32.PACK_AB R46, R145, R162 ;  /* 0x000000a2912e723e */ /* 0x000fe200000010ff */
[----:B------:R1:W3:Y:S02]  /*19770*/  MUFU.EX2 R133, R3 ;  /* 0x0000000300857308 */ /* 0x0002e40000000800 */
[----:B------:R-:W-:Y:S02]  /*19780*/  F2FP.BF16.F32.PACK_AB R47, R144, R147 ;  /* 0x00000093902f723e */ /* 0x000fe400000010ff */
[----:B------:R-:W-:Y:S02]  /*19790*/  F2FP.BF16.F32.PACK_AB R44, R243, R238 ;  /* 0x000000eef32c723e */ /* 0x000fe400000010ff */
[----:B------:R-:W-:Y:S02]  /*197a0*/  F2FP.BF16.F32.PACK_AB R45, R246, R237 ;  /* 0x000000edf62d723e */ /* 0x000fe400000010ff */
[----:B------:R-:W-:Y:S02]  /*197b0*/  F2FP.BF16.F32.PACK_AB R48, R235, R225 ;  /* 0x000000e1eb30723e */ /* 0x000fe400000010ff */
[----:B------:R-:W-:Y:S02]  /*197c0*/  F2FP.BF16.F32.PACK_AB R49, R233, R220 ;  /* 0x000000dce931723e */ /* 0x000fe400000010ff */
[----:B------:R-:W-:Y:S01]  /*197d0*/  F2FP.BF16.F32.PACK_AB R51, R160, R249 ;  /* 0x000000f9a033723e */ /* 0x000fe200000010ff */
[-C--:B------:R-:W-:Y:S03]  /*197e0*/  HMMA.16816.F32.BF16 R4, R44, R60.reuse, R4 ;  /* 0x0000003c2c04723c */ /* 0x080fe60000041804 */
[--C-:B-1----:R-:W-:Y:S03]  /*197f0*/  FFMA.FTZ R3, R100, UR4, -R43.reuse ;  /* 0x0000000464037c23 */ /* 0x102fe6000801082b */
[C---:B------:R-:W-:Y:S01]  /*19800*/  HMMA.16816.F32.BF16 R8, R48.reuse, R60, R8 ;  /* 0x0000003c3008723c */ /* 0x040fe20000041808 */
[----:B------:R1:W-:Y:S05]  /*19810*/  MUFU.EX2 R98, R3 ;  /* 0x0000000300627308 */ /* 0x0003ea0000000800 */
[-C--:B------:R-:W-:Y:S05]  /*19820*/  HMMA.16816.F32.BF16 R12, R48, R62.reuse, R12 ;  /* 0x0000003e300c723c */ /* 0x080fea000004180c */
[----:B------:R-:W-:Y:S01]  /*19830*/  FFMA.FTZ R60, R107, UR4, -R66 ;  /* 0x000000046b3c7c23 */ /* 0x000fe20008010842 */
[C---:B------:R-:W-:Y:S06]  /*19840*/  HMMA.16816.F32.BF16 R16, R44.reuse, R62, R16 ;  /* 0x0000003e2c10723c */ /* 0x040fec0000041810 */
[-C--:B--2---:R-:W-:Y:S05]  /*19850*/  HMMA.16816.F32.BF16 R20, R44, R52.reuse, R20 ;  /* 0x000000342c14723c */ /* 0x084fea0000041814 */
[----:B-1----:R-:W-:Y:S01]  /*19860*/  FFMA.FTZ R3, R101, UR4, -R43 ;  /* 0x0000000465037c23 */ /* 0x002fe2000801082b */
        /* <DEDUP_REMOVED lines=10> */
[----:B-----5:R-:W-:Y:S01]  /*19910*/  FFMA.FTZ R36, R36, R85, R175 ;  /* 0x0000005524247223 */ /* 0x020fe200000100af */
[----:B------:R-:W-:Y:S01]  /*19920*/  F2FP.BF16.F32.PACK_AB R51, R154, R157 ;  /* 0x0000009d9a33723e */ /* 0x000fe200000010ff */
[----:B------:R-:W-:Y:S01]  /*19930*/  FFMA.FTZ R37, R37, R150, R180 ;  /* 0x0000009625257223 */ /* 0x000fe200000100b4 */
[----:B------:R-:W-:Y:S01]  /*19940*/  F2FP.BF16.F32.PACK_AB R44, R159, R251 ;  /* 0x000000fb9f2c723e */ /* 0x000fe200000010ff */
[----:B----4-:R-:W-:Y:S01]  /*19950*/  FFMA.FTZ R2, R2, R139, R172 ;  /* 0x0000008b02027223 */ /* 0x010fe200000100ac */
[----:B------:R-:W-:Y:S01]  /*19960*/  F2FP.BF16.F32.PACK_AB R46, R143, R156 ;  /* 0x0000009c8f2e723e */ /* 0x000fe200000010ff */
[----:B------:R-:W-:Y:S03]  /*19970*/  FADD.FTZ R37, R181, R37 ;  /* 0x00000025b5257221 */ /* 0x000fe60000010000 */
[----:B------:R2:W-:Y:S01]  /*19980*/  MUFU.EX2 R85, R60 ;  /* 0x0000003c00557308 */ /* 0x0005e20000000800 */
[-C--:B---3--:R-:W-:Y:S05]  /*19990*/  HMMA.16816.F32.BF16 R4, R48, R56.reuse, R4 ;  /* 0x000000383004723c */ /* 0x088fea0000041804 */
[----:B------:R-:W-:Y:S01]  /*199a0*/  F2FP.BF16.F32.PACK_AB R45, R248, R245 ;  /* 0x000000f5f82d723e */ /* 0x000fe200000010ff */
[----:B------:R-:W-:Y:S01]  /*199b0*/  FFMA.FTZ R0, R0, R138, R127 ;  /* 0x0000008a00007223 */ /* 0x000fe2000001007f */
[----:B------:R-:W-:Y:S01]  /*199c0*/  F2FP.BF16.F32.PACK_AB R47, R142, R252 ;  /* 0x000000fc8e2f723e */ /* 0x000fe200000010ff */
[----:B-1----:R-:W-:Y:S03]  /*199d0*/  FFMA.FTZ R3, R103, UR4, -R64 ;  /* 0x0000000467037c23 */ /* 0x002fe60008010840 */
[----:B------:R-:W-:Y:S01]  /*199e0*/  MOV R150, R141 ;  /* 0x0000008d00967202 */ /* 0x000fe20000000f00 */
[----:B------:R1:W-:Y:S01]  /*199f0*/  MUFU.EX2 R93, R3 ;  /* 0x00000003005d7308 */ /* 0x0003e20000000800 */
[----:B------:R-:W-:Y:S01]  /*19a00*/  MOV R138, R84 ;  /* 0x00000054008a7202 */ /* 0x000fe20000000f00 */
[C---:B------:R-:W-:Y:S01]  /*19a10*/  HMMA.16816.F32.BF16 R8, R44.reuse, R56, R8 ;  /* 0x000000382c08723c */ /* 0x040fe20000041808 */
[----:B--2---:R-:W2:Y:S03]  /*19a20*/  LDSM.16.MT88.4 R60, [R185+0x5000] ;  /* 0x00500000b93c783b */ /* 0x004ea60000004200 */
[----:B------:R-:W-:Y:S01]  /*19a30*/  MOV R139, R77 ;  /* 0x0000004d008b7202 */ /* 0x000fe20000000f00 */
[----:B------:R-:W-:Y:S01]  /*19a40*/  FADD.FTZ R2, R174, R2 ;  /* 0x00000002ae027221 */ /* 0x000fe20000010000 */
[-C--:B------:R-:W-:Y:S02]  /*19a50*/  HMMA.16816.F32.BF16 R12, R44, R58.reuse, R12 ;  /* 0x0000003a2c0c723c */ /* 0x080fe4000004180c */
[----:B------:R-:W-:Y:S03]  /*19a60*/  MUFU.EX2 R84, R69 ;  /* 0x0000004500547308 */ /* 0x000fe60000000800 */
[----:B------:R-:W-:Y:S01]  /*19a70*/  MOV R141, R83 ;  /* 0x00000053008d7202 */ /* 0x000fe20000000f00 */
[C---:B------:R-:W-:Y:S01]  /*19a80*/  HMMA.16816.F32.BF16 R16, R48.reuse, R58, R16 ;  /* 0x0000003a3010723c */ /* 0x040fe20000041810 */
[----:B------:R-:W3:Y:S05]  /*19a90*/  LDSM.16.MT88.4 R56, [R185+0x5400] ;  /* 0x00540000b938783b */ /* 0x000eea0000004200 */
[----:B------:R-:W-:Y:S01]  /*19aa0*/  MUFU.EX2 R83, R70 ;  /* 0x0000004600537308 */ /* 0x000fe20000000800 */
[--C-:B-1----:R-:W-:Y:S01]  /*19ab0*/  FFMA.FTZ R3, R112, UR4, -R43.reuse ;  /* 0x0000000470037c23 */ /* 0x102fe2000801082b */
[----:B------:R-:W-:Y:S08]  /*19ac0*/  FADD.FTZ R2, R183, R2 ;  /* 0x00000002b7027221 */ /* 0x000ff00000010000 */
[----:B------:R1:W-:Y:S01]  /*19ad0*/  MUFU.EX2 R96, R3 ;  /* 0x0000000300607308 */ /* 0x0003e20000000800 */
[----:B------:R-:W-:Y:S09]  /*19ae0*/  FADD.FTZ R2, R213, R2 ;  /* 0x00000002d5027221 */ /* 0x000ff20000010000 */
[----:B------:R-:W-:Y:S10]  /*19af0*/  MUFU.EX2 R77, R67 ;  /* 0x00000043004d7308 */ /* 0x000ff40000000800 */
[----:B------:R-:W-:Y:S01]  /*19b00*/  MUFU.EX2 R67, R78 ;  /* 0x0000004e00437308 */ /* 0x000fe20000000800 */
[--C-:B-1----:R-:W-:Y:S01]  /*19b10*/  FFMA.FTZ R3, R113, UR4, -R43.reuse ;  /* 0x0000000471037c23 */ /* 0x102fe2000801082b */
[----:B------:R-:W-:Y:S01]  /*19b20*/  FFMA.FTZ R43, R129, UR4, -R43 ;  /* 0x00000004812b7c23 */ /* 0x000fe2000801082b */
[-C--:B--2---:R-:W-:Y:S07]  /*19b30*/  HMMA.16816.F32.BF16 R20, R48, R60.reuse, R20 ;  /* 0x0000003c3014723c */ /* 0x084fee0000041814 */
[----:B------:R1:W-:Y:S01]  /*19b40*/  MUFU.EX2 R95, R3 ;  /* 0x00000003005f7308 */ /* 0x0003e20000000800 */
[C---:B------:R-:W-:Y:S06]  /*19b50*/  HMMA.16816.F32.BF16 R24, R44.reuse, R60, R24 ;  /* 0x0000003c2c18723c */ /* 0x040fec0000041818 */
[-C--:B------:R-:W-:Y:S03]  /*19b60*/  HMMA.16816.F32.BF16 R28, R44, R62.reuse, R28 ;  /* 0x0000003e2c1c723c */ /* 0x080fe6000004181c */
[----:B------:R-:W-:Y:S03]  /*19b70*/  MUFU.EX2 R70, R43 ;  /* 0x0000002b00467308 */ /* 0x000fe60000000800 */
[----:B------:R-:W-:Y:S01]  /*19b80*/  HMMA.16816.F32.BF16 R32, R48, R62, R32 ;  /* 0x0000003e3020723c */ /* 0x000fe20000041820 */
[----:B------:R-:W2:Y:S06]  /*19b90*/  LDSM.16.MT88.4 R60, [R184+0x5800] ;  /* 0x00580000b83c783b */ /* 0x000eac0000004200 */
[----:B------:R-:W-:Y:S01]  /*19ba0*/  MUFU.EX2 R43, R82 ;  /* 0x00000052002b7308 */ /* 0x000fe20000000800 */
[--C-:B-1----:R-:W-:Y:S03]  /*19bb0*/  FFMA.FTZ R3, R114, UR4, -R64.reuse ;  /* 0x0000000472037c23 */ /* 0x102fe60008010840 */
[----:B------:R-:W-:Y:S02]  /*19bc0*/  F2FP.BF16.F32.PACK_AB R44, R139, R141 ;  /* 0x0000008d8b2c723e */ /* 0x000fe400000010ff */
[----:B------:R-:W-:Y:S04]  /*19bd0*/  F2FP.BF16.F32.PACK_AB R45, R138, R140 ;  /* 0x0000008c8a2d723e */ /* 0x000fe800000010ff */
[----:B------:R1:W-:Y:S01]  /*19be0*/  MUFU.EX2 R92, R3 ;  /* 0x00000003005c7308 */ /* 0x0003e20000000800 */
[----:B------:R-:W-:Y:S02]  /*19bf0*/  F2FP.BF16.F32.PACK_AB R46, R150, R151 ;  /* 0x00000097962e723e */ /* 0x000fe400000010ff */
[----:B------:R-:W-:Y:S02]  /*19c00*/  F2FP.BF16.F32.PACK_AB R47, R153, R149 ;  /* 0x00000095992f723e */ /* 0x000fe400000010ff */
[----:B------:R-:W-:Y:S02]  /*19c10*/  F2FP.BF16.F32.PACK_AB R48, R136, R137 ;  /* 0x000000898830723e */ /* 0x000fe400000010ff */
[----:B------:R-:W-:Y:S02]  /*19c20*/  F2FP.BF16.F32.PACK_AB R50, R152, R148 ;  /* 0x000000949832723e */ /* 0x000fe400000010ff */
[----:B------:R-:W-:Y:S01]  /*19c30*/  F2FP.BF16.F32.PACK_AB R49, R132, R134 ;  /* 0x000000868431723e */ /* 0x000fe200000010ff */
[-C--:B------:R-:W-:Y:S05]  /*19c40*/  HMMA.16816.F32.BF16 R4, R44, R52.reuse, R4 ;  /* 0x000000342c04723c */ /* 0x080fea0000041804 */
[----:B------:R-:W-:Y:S01]  /*19c50*/  F2FP.BF16.F32.PACK_AB R51, R133, R99 ;  /* 0x000000638533723e */ /* 0x000fe200000010ff */
[--C-:B-1----:R-:W-:Y:S01]  /*19c60*/  FFMA.FTZ R3, R115, UR4, -R64.reuse ;  /* 0x0000000473037c23 */ /* 0x102fe20008010840 */
[----:B------:R-:W-:Y:S03]  /*19c70*/  FFMA.FTZ R64, R131, UR4, -R64 ;  /* 0x0000000483407c23 */ /* 0x000fe60008010840 */
[----:B------:R1:W-:Y:S02]  /*19c80*/  MUFU.EX2 R91, R3 ;  /* 0x00000003005b7308 */ /* 0x0003e40000000800 */
[C---:B------:R-:W-:Y:S06]  /*19c90*/  HMMA.16816.F32.BF16 R8, R48.reuse, R52, R8 ;  /* 0x000000343008723c */ /* 0x040fec0000041808 */
[-C--:B------:R-:W-:Y:S02]  /*19ca0*/  HMMA.16816.F32.BF16 R12, R48, R54.reuse, R12 ;  /* 0x00000036300c723c */ /* 0x080fe4000004180c */
[----:B------:R-:W4:Y:S04]  /*19cb0*/  MUFU.EX2 R69, R64 ;  /* 0x0000004000457308 */ /* 0x000f280000000800 */
[C---:B------:R-:W-:Y:S01]  /*19cc0*/  HMMA.16816.F32.BF16 R16, R44.reuse, R54, R16 ;  /* 0x000000362c10723c */ /* 0x040fe20000041810 */
[----:B------:R-:W5:Y:S05]  /*19cd0*/  LDSM.16.MT88.4 R52, [R185+0x5800] ;  /* 0x00580000b934783b */ /* 0x000f6a0000004200 */
[----:B------:R-:W-:Y:S01]  /*19ce0*/  MUFU.EX2 R64, R79 ;  /* 0x0000004f00407308 */ /* 0x000fe20000000800 */
[--C-:B-1----:R-:W-:Y:S01]  /*19cf0*/  FFMA.FTZ R3, R104, UR4, -R65.reuse ;  /* 0x0000000468037c23 */ /* 0x102fe20008010841 */
[-C--:B---3--:R-:W-:Y:S08]  /*19d00*/  HMMA.16816.F32.BF16 R20, R44, R56.reuse, R20 ;  /* 0x000000382c14723c */ /* 0x088ff00000041814 */
[----:B------:R1:W-:Y:S01]  /*19d10*/  MUFU.EX2 R90, R3 ;  /* 0x00000003005a7308 */ /* 0x0003e20000000800 */
[C---:B------:R-:W-:Y:S04]  /*19d20*/  HMMA.16816.F32.BF16 R24, R48.reuse, R56, R24 ;  /* 0x000000383018723c */ /* 0x040fe80000041818 */
[----:B----4-:R-:W-:Y:S02]  /*19d30*/  F2FP.BF16.F32.PACK_AB R163, R69, R74 ;  /* 0x0000004a45a3723e */ /* 0x010fe400000010ff */
[-C--:B------:R-:W-:Y:S06]  /*19d40*/  HMMA.16816.F32.BF16 R28, R48, R58.reuse, R28 ;  /* 0x0000003a301c723c */ /* 0x080fec000004181c */
[----:B------:R-:W-:Y:S01]  /*19d50*/  HMMA.16816.F32.BF16 R32, R44, R58, R32 ;  /* 0x0000003a2c20723c */ /* 0x000fe20000041820 */
[----:B------:R-:W-:Y:S04]  /*19d60*/  LDSM.16.MT88.4 R56, [R185+0x5c00] ;  /* 0x005c0000b938783b */ /* 0x000fe80000004200 */
[--C-:B-1----:R-:W-:Y:S01]  /*19d70*/  FFMA.FTZ R3, R105, UR4, -R65.reuse ;  /* 0x0000000469037c23 */ /* 0x102fe20008010841 */
[----:B------:R-:W-:Y:S02]  /*19d80*/  F2FP.BF16.F32.PACK_AB R48, R97, R98 ;  /* 0x000000626130723e */ /* 0x000fe400000010ff */
[----:B------:R-:W-:Y:S01]  /*19d90*/  F2FP.BF16.F32.PACK_AB R49, R93, R94 ;  /* 0x0000005e5d31723e */ /* 0x000fe200000010ff */
[----:B------:R1:W3:Y:S02]  /*19da0*/  MUFU.EX2 R89, R3 ;  /* 0x0000000300597308 */ /* 0x0002e40000000800 */
[----:B------:R-:W-:Y:S02]  /*19db0*/  F2FP.BF16.F32.PACK_AB R50, R95, R96 ;  /* 0x000000605f32723e */ /* 0x000fe400000010ff */
[----:B------:R-:W-:Y:S02]  /*19dc0*/  F2FP.BF16.F32.PACK_AB R51, R91, R92 ;  /* 0x0000005c5b33723e */ /* 0x000fe400000010ff */
[----:B------:R-:W-:Y:S05]  /*19dd0*/  F2FP.BF16.F32.PACK_AB R47, R76, R77 ;  /* 0x0000004d4c2f723e */ /* 0x000fea00000010ff */
[-C--:B--2---:R-:W-:Y:S05]  /*19de0*/  HMMA.16816.F32.BF16 R4, R48, R60.reuse, R4 ;  /* 0x0000003c3004723c */ /* 0x084fea0000041804 */
[--C-:B-1----:R-:W-:Y:S01]  /*19df0*/  FFMA.FTZ R3, R108, UR4, -R65.reuse ;  /* 0x000000046c037c23 */ /* 0x102fe20008010841 */
[----:B---3--:R-:W-:Y:S03]  /*19e00*/  F2FP.BF16.F32.PACK_AB R44, R89, R90 ;  /* 0x0000005a592c723e */ /* 0x008fe600000010ff */
        /* <DEDUP_REMOVED lines=35> */
[-C--:B-----5:R-:W-:Y:S03]  /*1a040*/  HMMA.16816.F32.BF16 R20, R48, R52.reuse, R20 ;  /* 0x000000343014723c */ /* 0x0a0fe60000041814 */
        /* <DEDUP_REMOVED lines=67> */
[----:B-1----:R-:W-:Y:S02]  /*1a480*/  F2FP.BF16.F32.PACK_AB R165, R60, R61 ;  /* 0x0000003d3ca5723e */ /* 0x002fe400000010ff */
[----:B------:R-:W-:Y:S02]  /*1a490*/  F2FP.BF16.F32.PACK_AB R167, R66, R43 ;  /* 0x0000002b42a7723e */ /* 0x000fe400000010ff */
        /* <DEDUP_REMOVED lines=60> */
.L_x_317:
[----:B------:R-:W3:Y:S04]  /*1a860*/  LDL.LU R5, [R1] ;  /* 0x0000000001057983 */ /* 0x000ee80000300800 */
[----:B-12---:R-:W2:Y:S04]  /*1a870*/  LDL.LU R2, [R1+0x4] ;  /* 0x0000040001027983 */ /* 0x006ea80000300800 */
        /* <DEDUP_REMOVED lines=8> */
[----:B------:R-:W-:-:S07]  /*1a900*/  @UP0 UIMAD.WIDE.U32 UR10, UR15, UR6, URZ ;  /* 0x000000060f0a02a5 */ /* 0x000fce000f8e003f */
[----:B------:R-:W-:Y:S01]  /*1a910*/  @UP0 UMOV UR6, UR10 ;  /* 0x0000000a00060c82 */ /* 0x000fe20008000000 */
[----:B-1----:R-:W-:Y:S02]  /*1a920*/  ULEA UR8, UR8, UR4, 0x18 ;  /* 0x0000000408087291 */ /* 0x002fe4000f8ec03f */
[----:B------:R-:W-:Y:S01]  /*1a930*/  @UP0 UIMAD UR4, UR15, UR7, UR11 ;  /* 0x000000070f0402a4 */ /* 0x000fe2000f8e020b */
[----:B------:R-:W-:-:S04]  /*1a940*/  SHF.R.S32.HI R30, RZ, 0x1f, R36 ;  /* 0x0000001fff1e7819 */ /* 0x000fc80000011424 */
[CC--:B------:R-:W-:Y:S02]  /*1a950*/  LEA.HI R29, R30.reuse, R36.reuse, RZ, 0x2 ;  /* 0x000000241e1d7211 */ /* 0x0c0fe400078f10ff */
[----:B------:R-:W-:Y:S02]  /*1a960*/  LEA.HI R30, R30, R36, RZ, 0x5 ;  /* 0x000000241e1e7211 */ /* 0x000fe400078f28ff */
[----:B------:R-:W-:Y:S01]  /*1a970*/  SHF.R.S32.HI R31, RZ, 0x2, R29 ;  /* 0x00000002ff1f7819 */ /* 0x000fe2000001141d */
[----:B---3--:R-:W1:Y:S04]  /*1a980*/  SHFL.BFLY PT, R0, R5, 0x2, 0x1f ;  /* 0x0c401f0005007f89 */ /* 0x008e6800000e0000 */
[----:B--2---:R-:W2:Y:S04]  /*1a990*/  SHFL.BFLY PT, R4, R2, 0x2, 0x1f ;  /* 0x0c401f0002047f89 */ /* 0x004ea800000e0000 */
        /* <DEDUP_REMOVED lines=14> */
[----:B------:R-:W-:Y:S01]  /*1aa80*/  SHF.R.S32.HI R9, RZ, 0x5, R30 ;  /* 0x00000005ff097819 */ /* 0x000fe2000001141e */
[----:B--2---:R-:W-:Y:S01]  /*1aa90*/  FADD.FTZ R26, R0, R7 ;  /* 0x00000007001a7221 */ /* 0x004fe20000010000 */
[----:B------:R-:W-:Y:S02]  /*1aaa0*/  SHF.R.S32.HI R0, RZ, 0x1, R2 ;  /* 0x00000001ff007819 */ /* 0x000fe40000011402 */
[----:B------:R1:W2:Y:S01]  /*1aab0*/  SHFL.BFLY PT, R21, R5, 0x1, 0x1f ;  /* 0x0c201f0005157f89 */ /* 0x0002a200000e0000 */
[----:B------:R-:W-:Y:S01]  /*1aac0*/  LOP3.LUT R7, R29, 0xfffffffc, RZ, 0xc0, !PT ;  /* 0xfffffffc1d077812 */ /* 0x000fe200078ec0ff */
[----:B----4-:R-:W-:Y:S01]  /*1aad0*/  FADD.FTZ R23, R4, R23 ;  /* 0x0000001704177221 */ /* 0x010fe20000010000 */
[----:B------:R-:W-:Y:S01]  /*1aae0*/  LOP3.LUT R2, R2, 0x3fffffe, RZ, 0xc0, !PT ;  /* 0x03fffffe02027812 */ /* 0x000fe200078ec0ff */
[----:B------:R-:W-:-:S02]  /*1aaf0*/  IMAD.SHL.U32 R8, R0, 0x40, RZ ;  /* 0x0000004000087824 */ /* 0x000fc400078e00ff */
[----:B------:R-:W-:Y:S02]  /*1ab00*/  IMAD.IADD R7, R36, 0x1, -R7 ;  /* 0x0000000124077824 */ /* 0x000fe400078e0a07 */
[----:B------:R-:W-:Y:S01]  /*1ab10*/  IMAD.IADD R2, R3, 0x1, -R2 ;  /* 0x0000000103027824 */ /* 0x000fe200078e0a02 */
[----:B------:R-:W-:Y:S01]  /*1ab20*/  LOP3.LUT R3, R8, 0xc0, RZ, 0xc0, !PT ;  /* 0x000000c008037812 */ /* 0x000fe200078ec0ff */
[----:B------:R-:W-:-:S03]  /*1ab30*/  IMAD R4, R9, 0x100, R7 ;  /* 0x0000010009047824 */ /* 0x000fc600078e0207 */
[----:B------:R-:W-:Y:S01]  /*1ab40*/  LEA.HI R3, R3, R3, RZ, 0x1d ;  /* 0x0000000303037211 */ /* 0x000fe200078fe8ff */
[----:B------:R-:W-:-:S04]  /*1ab50*/  IMAD R2, R2, 0x10, R4 ;  /* 0x0000001002027824 */ /* 0x000fc800078e0204 */
        /* <DEDUP_REMOVED lines=9> */
[----:B------:R-:W-:Y:S01]  /*1abf0*/  UIMAD UR4, UR8, UR7, UR4 ;  /* 0x00000007080472a4 */ /* 0x000fe2000f8e0204 */
[----:B------:R-:W-:-:S03]  /*1ac00*/  UMOV UR6, UR10 ;  /* 0x0000000a00067c82 */ /* 0x000fc60008000000 */
[----:B------:R-:W-:-:S12]  /*1ac10*/  UIADD3 UR4, UR11, UR4, URZ ;  /* 0x000000040b047290 */ /* 0x000fd8000fffe03f */
.L_x_321:
        /* <DEDUP_REMOVED lines=21> */
.L_x_322:
        /* <DEDUP_REMOVED lines=9> */
[----:B------:R-:W4:Y:S01]  /*1ae00*/  S2R R42, SR_CTAID.Z ;  /* 0x00000000002a7919 */ /* 0x000f220000002700 */
        /* <DEDUP_REMOVED lines=18> */
[----:B------:R-:W-:-:S02]  /*1af30*/  F2FP.BF16.F32.PACK_AB R8, R8, R140 ;  /* 0x0000008c0808723e */ /* 0x000fc400000010ff */
[----:B------:R-:W-:Y:S02]  /*1af40*/  F2FP.BF16.F32.PACK_AB R17, R17, R152 ;  /* 0x000000981111723e */ /* 0x000fe400000010ff */
[----:B------:R-:W-:Y:S01]  /*1af50*/  F2FP.BF16.F32.PACK_AB R11, R11, R160 ;  /* 0x000000a00b0b723e */ /* 0x000fe200000010ff */
[----:B------:R-:W2:Y:S01]  /*1af60*/  @P2 MUFU.RCP R2, R22 ;  /* 0x0000001600022308 */ /* 0x000ea20000001000 */
        /* <DEDUP_REMOVED lines=12> */
[----:B------:R-:W-:Y:S01]  /*1b030*/  F2FP.BF16.F32.PACK_AB R7, R7, R142 ;  /* 0x0000008e0707723e */ /* 0x000fe200000010ff */
[C---:B------:R-:W-:Y:S01]  /*1b040*/  FMUL.FTZ R156, R0.reuse, R156 ;  /* 0x0000009c009c7220 */ /* 0x040fe20000410000 */
[----:B------:R-:W-:Y:S01]  /*1b050*/  F2FP.BF16.F32.PACK_AB R4, R145, R144 ;  /* 0x000000909104723e */ /* 0x000fe200000010ff */
[----:B------:R-:W-:Y:S01]  /*1b060*/  FMUL.FTZ R14, R0, R157 ;  /* 0x0000009d000e7220 */ /* 0x000fe20000410000 */
[C---:B--2---:R-:W-:Y:S01]  /*1b070*/  FMUL.FTZ R139, R2.reuse, R139 ;  /* 0x0000008b028b7220 */ /* 0x044fe20000410000 */
        /* <DEDUP_REMOVED lines=8> */
[C---:B------:R-:W-:Y:S01]  /*1b100*/  FMUL.FTZ R164, R0.reuse, R164 ;  /* 0x000000a400a47220 */ /* 0x040fe20000410000 */
[----:B------:R-:W-:Y:S01]  /*1b110*/  IADD3 R2, R15, R27, RZ ;  /* 0x0000001b0f027210 */ /* 0x000fe20007ffe0ff */
[----:B------:R-:W-:Y:S01]  /*1b120*/  FMUL.FTZ R9, R0, R165 ;  /* 0x000000a500097220 */ /* 0x000fe20000410000 */
[----:B------:R-:W-:Y:S01]  /*1b130*/  F2FP.BF16.F32.PACK_AB R6, R6, R136 ;  /* 0x000000880606723e */ /* 0x000fe200000010ff */
[----:B------:R-:W-:Y:S01]  /*1b140*/  STS [R15], R8 ;  /* 0x000000080f007388 */ /* 0x000fe20000000800 */
[----:B------:R-:W-:Y:S01]  /*1b150*/  F2FP.BF16.F32.PACK_AB R5, R139, R5 ;  /* 0x000000058b05723e */ /* 0x000fe200000010ff */
[----:B-----5:R-:W1:Y:S01]  /*1b160*/  @P0 LDC R12, c[0x0][0x2e4] ;  /* 0x0000b900ff0c0b82 */ /* 0x020e620000000800 */
[----:B------:R-:W-:Y:S01]  /*1b170*/  F2FP.BF16.F32.PACK_AB R0, R149, R148 ;  /* 0x000000949500723e */ /* 0x000fe200000010ff */
[----:B------:R2:W-:Y:S01]  /*1b180*/  STS [R15+0x200], R7 ;  /* 0x000200070f007388 */ /* 0x0005e20000000800 */
[----:B------:R-:W-:-:S02]  /*1b190*/  F2FP.BF16.F32.PACK_AB R18, R151, R18 ;  /* 0x000000129712723e */ /* 0x000fc400000010ff */
        /* <DEDUP_REMOVED lines=9> */
[----:B------:R-:W-:Y:S01]  /*1b230*/  SHF.R.S32.HI R28, RZ, 0x1f, R37 ;  /* 0x0000001fff1c7819 */ /* 0x000fe20000011425 */
[----:B------:R4:W-:Y:S03]  /*1b240*/  STS [R15+0x1200], R5 ;  /* 0x001200050f007388 */ /* 0x0009e60000000800 */
[----:B------:R-:W-:Y:S01]  /*1b250*/  LEA.HI R28, R28, R37, RZ, 0x2 ;  /* 0x000000251c1c7211 */ /* 0x000fe200078f10ff */
[----:B------:R1:W-:Y:S04]  /*1b260*/  STS [R2+0x1000], R0 ;  /* 0x0010000002007388 */ /* 0x0003e80000000800 */
[----:B------:R1:W-:Y:S01]  /*1b270*/  STS [R2+0x1200], R18 ;  /* 0x0012001202007388 */ /* 0x0003e20000000800 */
[----:B--2---:R-:W-:-:S03]  /*1b280*/  LOP3.LUT R7, R30, 0xffffffe0, RZ, 0xc0, !PT ;  /* 0xffffffe01e077812 */ /* 0x004fc600078ec0ff */
[----:B------:R-:W-:Y:S01]  /*1b290*/  STS [R20], R17 ;  /* 0x0000001114007388 */ /* 0x000fe20000000800 */
[----:B---3--:R-:W2:Y:S01]  /*1b2a0*/  @!P1 LDC R4, c[0x0][0x270] ;  /* 0x00009c00ff049b82 */ /* 0x008ea20000000800 */
[----:B------:R-:W-:Y:S02]  /*1b2b0*/  IMAD.IADD R7, R36, 0x1, -R7 ;  /* 0x0000000124077824 */ /* 0x000fe400078e0a07 */
[----:B------:R3:W-:Y:S01]  /*1b2c0*/  STS [R20+0x200], R16 ;  /* 0x0002001014007388 */ /* 0x0007e20000000800 */
[----:B-----5:R5:W-:Y:S02]  /*1b2d0*/  @P4 MUFU.LG2 R3, R23 ;  /* 0x0000001700034308 */ /* 0x020be40000000c00 */
[----:B------:R-:W-:Y:S01]  /*1b2e0*/  LOP3.LUT P0, RZ, R7, 0x3, RZ, 0xc0, !PT ;  /* 0x0000000307ff7812 */ /* 0x000fe2000780c0ff */
[----:B------:R-:W2:Y:S01]  /*1b2f0*/  S2R R8, SR_CTAID.Y ;  /* 0x0000000000087919 */ /* 0x000ea20000002600 */
[----:B----4-:R-:W4:Y:S04]  /*1b300*/  @P1 LDC R6, c[0x0][0x2c0] ;  /* 0x0000b000ff061b82 */ /* 0x010f280000000800 */
[----:B------:R-:W3:Y:S01]  /*1b310*/  @P5 MUFU.LG2 R5, R26 ;  /* 0x0000001a00055308 */ /* 0x000ee20000000c00 */
[----:B-1----:R-:W-:-:S02]  /*1b320*/  IADD3 R0, R27, R20, RZ ;  /* 0x000000141b007210 */ /* 0x002fc40007ffe0ff */
[----:B------:R-:W-:Y:S02]  /*1b330*/  MOV R27, 0x7f800000 ;  /* 0x7f800000001b7802 */ /* 0x000fe40000000f00 */
[----:B------:R-:W-:Y:S01]  /*1b340*/  LOP3.LUT R2, R28, 0xfffffffc, RZ, 0xc0, !PT ;  /* 0xfffffffc1c027812 */ /* 0x000fe200078ec0ff */
[----:B------:R-:W-:Y:S01]  /*1b350*/  STS [R0], R11 ;  /* 0x0000000b00007388 */ /* 0x000fe20000000800 */
[----:B-----5:R-:W-:Y:S02]  /*1b360*/  MOV R23, 0x7f800000 ;  /* 0x7f80000000177802 */ /* 0x020fe40000000f00 */
[----:B------:R-:W-:Y:S01]  /*1b370*/  IADD3 R15, -R2, R37, RZ ;  /* 0x00000025020f7210 */ /* 0x000fe20007ffe1ff */
[----:B------:R1:W-:Y:S01]  /*1b380*/  STS [R0+0x200], R10 ;  /* 0x0002000a00007388 */ /* 0x0003e20000000800 */
[----:B---3--:R-:W3:Y:S03]  /*1b390*/  @P3 LDC R16, c[0x0][0x2e8] ;  /* 0x0000ba00ff103b82 */ /* 0x008ee60000000800 */
[----:B------:R5:W-:Y:S01]  /*1b3a0*/  STS [R20+0x1000], R14 ;  /* 0x0010000e14007388 */ /* 0x000be20000000800 */
[----:B------:R-:W-:Y:S01]  /*1b3b0*/  @P5 FMUL.FTZ R5, R5, 0.69314718246459960938 ;  /* 0x3f31721805055820 */ /* 0x000fe20000410000 */
[----:B------:R-:W-:Y:S01]  /*1b3c0*/  MOV R26, 0x7f800000 ;  /* 0x7f800000001a7802 */ /* 0x000fe20000000f00 */
[----:B------:R-:W-:Y:S01]  /*1b3d0*/  @!P1 IMAD.MOV.U32 R6, RZ, RZ, 0x1 ;  /* 0x00000001ff069424 */ /* 0x000fe200078e00ff */
[----:B------:R2:W-:Y:S04]  /*1b3e0*/  STS [R20+0x1200], R13 ;  /* 0x0012000d14007388 */ /* 0x0005e80000000800 */
[----:B------:R-:W-:Y:S04]  /*1b3f0*/  STS [R0+0x1000], R9 ;  /* 0x0010000900007388 */ /* 0x000fe80000000800 */
[----:B------:R4:W-:Y:S01]  /*1b400*/  STS [R0+0x1200], R19 ;  /* 0x0012001300007388 */ /* 0x0009e20000000800 */
[----:B------:R-:W-:Y:S08]  /*1b410*/  BAR.SYNC.DEFER_BLOCKING 0x0 ;  /* 0x0000000000007b1d */ /* 0x000ff00000010000 */
[----:B-1----:R-:W1:Y:S01]  /*1b420*/  @P1 LDC.64 R10, c[0x0][0x2c0] ;  /* 0x0000b000ff0a1b82 */ /* 0x002e620000000a00 */
[----:B-----5:R-:W5:Y:S07]  /*1b430*/  @P3 MUFU.LG2 R14, R21 ;  /* 0x00000015000e3308 */ /* 0x020f6e0000000c00 */
[----:B--2---:R-:W2:Y:S01]  /*1b440*/  @P5 LDC R13, c[0x0][0x2e8] ;  /* 0x0000ba00ff0d5b82 */ /* 0x004ea20000000800 */
[----:B----4-:R-:W-:-:S07]  /*1b450*/  @P1 MOV R0, 0x1 ;  /* 0x0000000100001802 */ /* 0x010fce0000000f00 */
[----:B------:R-:W4:Y:S01]  /*1b460*/  @P4 LDC R9, c[0x0][0x2e8] ;  /* 0x0000ba00ff094b82 */ /* 0x000f220000000800 */
[----:B------:R-:W-:Y:S01]  /*1b470*/  @!P1 IMAD R0, R12, R4, RZ ;  /* 0x000000040c009224 */ /* 0x000fe200078e02ff */
[----:B------:R1:W4:Y:S01]  /*1b480*/  LDS.128 R32, [R209+0x1800] ;  /* 0x00180000d1207984 */ /* 0x0003220000000c00 */
[----:B------:R-:W-:Y:S01]  /*1b490*/  @P4 FMUL.FTZ R4, R3, 0.69314718246459960938 ;  /* 0x3f31721803044820 */ /* 0x000fe20000410000 */
[----:B------:R-:W-:Y:S02]  /*1b4a0*/  IMAD R3, R6, UR7, RZ ;  /* 0x0000000706037c24 */ /* 0x000fe4000f8e02ff */
[----:B------:R-:W-:Y:S02]  /*1b4b0*/  IMAD R0, R8, R0, RZ ;  /* 0x0000000008007224 */ /* 0x000fe400078e02ff */
[----:B-1----:R-:W-:Y:S01]  /*1b4c0*/  @P1 IMAD R2, R11, R10, RZ ;  /* 0x0000000a0b021224 */ /* 0x002fe200078e02ff */
[----:B------:R-:W1:Y:S01]  /*1b4d0*/  @P2 MUFU.LG2 R8, R22 ;  /* 0x0000001600082308 */ /* 0x000e620000000c00 */
[----:B------:R-:W1:Y:S01]  /*1b4e0*/  @P2 LDC R11, c[0x0][0x2e8] ;  /* 0x0000ba00ff0b2b82 */ /* 0x000e620000000800 */
[----:B------:R-:W-:-:S02]  /*1b4f0*/  @!P1 MOV R2, R12 ;  /* 0x0000000c00029202 */ /* 0x000fc40000000f00 */
[----:B------:R-:W-:Y:S02]  /*1b500*/  SEL R0, R0, RZ, !P6 ;  /* 0x000000ff00007207 */ /* 0x000fe40007000000 */
[----:B------:R-:W-:Y:S01]  /*1b510*/  SHF.L.U32 R12, R15, 0x3, RZ ;  /* 0x000000030f0c7819 */ /* 0x000fe200000006ff */
[----:B--2---:R-:W-:Y:S01]  /*1b520*/  @P5 FFMA.FTZ R26, R41, R13, R5 ;  /* 0x0000000d291a5223 */ /* 0x004fe20000010005 */
[----:B-----5:R-:W-:Y:S01]  /*1b530*/  @P3 FMUL.FTZ R5, R14, 0.69314718246459960938 ;  /* 0x3f3172180e053820 */ /* 0x020fe20000410000 */
[----:B------:R-:W-:Y:S01]  /*1b540*/  IMAD R2, R42, R2, R0 ;  /* 0x000000022a027224 */ /* 0x000fe200078e0200 */
[----:B------:R-:W-:Y:S02]  /*1b550*/  SHF.L.U32 R0, R3, 0x7, RZ ;  /* 0x0000000703007819 */ /* 0x000fe400000006ff */
[----:B---3--:R-:W-:Y:S02]  /*1b560*/  @P3 FFMA.FTZ R23, R39, R16, R5 ;  /* 0x0000001027173223 */ /* 0x008fe40000010005 */
[----:B------:R-:W-:Y:S01]  /*1b570*/  SHF.R.S32.HI R3, RZ, 0x1f, R0 ;  /* 0x0000001fff037819 */ /* 0x000fe20000011400 */
[----:B----4-:R-:W-:Y:S01]  /*1b580*/  @P4 FFMA.FTZ R27, R40, R9, R4 ;  /* 0x00000009281b4223 */ /* 0x010fe20000010004 */
[--C-:B------:R-:W-:Y:S01]  /*1b590*/  IADD3 R10, P4, P1, R0, R24, R2.reuse ;  /* 0x00000018000a7210 */ /* 0x100fe2000799e002 */
[----:B-1----:R-:W-:Y:S01]  /*1b5a0*/  @P2 FMUL.FTZ R4, R8, 0.69314718246459960938 ;  /* 0x3f31721808042820 */ /* 0x002fe20000410000 */
[----:B------:R-:W-:-:S02]  /*1b5b0*/  SHF.R.S32.HI R2, RZ, 0x1f, R2 ;  /* 0x0000001fff027819 */ /* 0x000fc40000011402 */
[----:B------:R-:W-:Y:S02]  /*1b5c0*/  MOV R22, 0x7f800000 ;  /* 0x7f80000000167802 */ /* 0x000fe40000000f00 */
[----:B------:R-:W-:Y:S01]  /*1b5d0*/  IADD3.X R9, R3, R25, R2, P4, P1 ;  /* 0x0000001903097210 */ /* 0x000fe200027e2402 */
[----:B------:R-:W-:Y:S01]  /*1b5e0*/  @P2 FFMA.FTZ R22, R38, R11, R4 ;  /* 0x0000000b26162223 */ /* 0x000fe20000010004 */
[----:B------:R-:W-:Y:S06]  /*1b5f0*/  @P0 BRA `(.L_x_324) ;  /* 0x0000000000c40947 */ /* 0x000fec0003800000 */
[----:B------:R-:W1:Y:S02]  /*1b600*/  S2R R4, SR_TID.X ;  /* 0x0000000000047919 */ /* 0x000e640000002100 */
[----:B-1----:R-:W-:-:S04]  /*1b610*/  SHF.R.S32.HI R2, RZ, 0x1f, R4 ;  /* 0x0000001fff027819 */ /* 0x002fc80000011404 */
[----:B------:R-:W-:-:S04]  /*1b620*/  LEA.HI R2, R2, R4, RZ, 0x5 ;  /* 0x0000000402027211 */ /* 0x000fc800078f28ff */
[----:B------:R-:W-:Y:S02]  /*1b630*/  SHF.R.S32.HI R0, RZ, 0x5, R2 ;  /* 0x00000005ff007819 */ /* 0x000fe40000011402 */
[----:B------:R-:W-:Y:S02]  /*1b640*/  LOP3.LUT R2, R2, 0xffffffe0, RZ, 0xc0, !PT ;  /* 0xffffffe002027812 */ /* 0x000fe400078ec0ff */
[----:B------:R-:W-:-:S03]  /*1b650*/  SHF.R.S32.HI R3, RZ, 0x1f, R0 ;  /* 0x0000001fff037819 */ /* 0x000fc60000011400 */
[----:B------:R-:W-:Y:S01]  /*1b660*/  IMAD.IADD R2, R4, 0x1, -R2 ;  /* 0x0000000104027824 */ /* 0x000fe200078e0a02 */
[----:B------:R-:W-:-:S04]  /*1b670*/  LEA.HI R3, R3, R0, RZ, 0x2 ;  /* 0x0000000003037211 */ /* 0x000fc800078f10ff */
[----:B------:R-:W-:Y:S02]  /*1b680*/  SHF.R.S32.HI R4, RZ, 0x1f, R2 ;  /* 0x0000001fff047819 */ /* 0x000fe40000011402 */
[----:B------:R-:W-:Y:S02]  /*1b690*/  LOP3.LUT R3, R3, 0xfffffffc, RZ, 0xc0, !PT ;  /* 0xfffffffc03037812 */ /* 0x000fe400078ec0ff */
[----:B------:R-:W-:-:S03]  /*1b6a0*/  LEA.HI R2, R4, R2, RZ, 0x2 ;  /* 0x0000000204027211 */ /* 0x000fc600078f10ff */
[----:B------:R-:W-:Y:S01]  /*1b6b0*/  IMAD.IADD R3, R0, 0x1, -R3 ;  /* 0x0000000100037824 */ /* 0x000fe200078e0a03 */
        /* <DEDUP_REMOVED lines=17> */
[----:B------:R-:W-:Y:S02]  /*1b7d0*/  @!P4 IADD3 R11, P1, R0, R10, RZ ;  /* 0x0000000a000bc210 */ /* 0x000fe40007f3e0ff */
[----:B------:R-:W-:-:S02]  /*1b7e0*/  @!P6 LEA.HI.X.SX32 R4, R4, R9, 0x1, P0 ;  /* 0x000000090404e211 */ /* 0x000fc400000f0eff */
[----:B------:R-:W3:Y:S01]  /*1b7f0*/  @!P4 LDC.64 R18, c[0x0][0x2b0] ;  /* 0x0000ac00ff12cb82 */ /* 0x000ee20000000a00 */
[C---:B------:R-:W-:Y:S02]  /*1b800*/  @!P3 IADD3 R10, P0, R5.reuse, R10, RZ ;  /* 0x0000000a050ab210 */ /* 0x040fe40007f1e0ff */
[-C--:B------:R-:W-:Y:S02]  /*1b810*/  @!P5 LEA.HI.X.SX32 R2, R2, R9.reuse, 0x1, P2 ;  /* 0x000000090202d211 */ /* 0x080fe400010f0eff */
[-C--:B------:R-:W-:Y:S02]  /*1b820*/  @!P4 LEA.HI.X.SX32 R13, R0, R9.reuse, 0x1, P1 ;  /* 0x00000009000dc211 */ /* 0x080fe400008f0eff */
[----:B------:R-:W-:Y:S01]  /*1b830*/  @!P3 LEA.HI.X.SX32 R0, R5, R9, 0x1, P0 ;  /* 0x000000090500b211 */ /* 0x000fe200000f0eff */
[----:B------:R-:W4:Y:S01]  /*1b840*/  @!P3 LDC.64 R20, c[0x0][0x2b0] ;  /* 0x0000ac00ff14bb82 */ /* 0x000f220000000a00 */
[----:B-1----:R-:W-:-:S04]  /*1b850*/  @!P6 LEA R8, P2, R7, R14, 0x2 ;  /* 0x0000000e0708e211 */ /* 0x002fc800078410ff */
        /* <DEDUP_REMOVED lines=11> */
.L_x_324:
[----:B------:R-:W-:Y:S05]  /*1b910*/  BSYNC B0 ;  /* 0x0000000000007941 */ /* 0x000fea0003800000 */
.L_x_323:
[----:B------:R-:W-:Y:S01]  /*1b920*/  UIMAD UR17, UR7, -0x80, UR17 ;  /* 0xffffff80071178a4 */ /* 0x000fe2000f8e0211 */
[----:B-1----:R-:W-:Y:S01]  /*1b930*/  SHF.R.S32.HI R5, RZ, 0x1f, R12 ;  /* 0x0000001fff057819 */ /* 0x002fe2000001140c */
[----:B------:R-:W-:Y:S01]  /*1b940*/  BSSY B0, `(.L_x_325) ;  /* 0x0000022000007945 */ /* 0x000fe20003800000 */
[----:B------:R-:W-:Y:S01]  /*1b950*/  ULDC UR7, c[0x0][0x2d0] ;  /* 0x0000b40000077ab9 */ /* 0x000fe20000000800 */
[C---:B------:R-:W-:Y:S02]  /*1b960*/  IADD3 R4, P1, R12.reuse, UR6, RZ ;  /* 0x000000060c047c10 */ /* 0x040fe4000ff3e0ff */
[----:B------:R-:W-:Y:S01]  /*1b970*/  ISETP.GE.AND P0, PT, R12, UR7, PT ;  /* 0x000000070c007c0c */ /* 0x000fe2000bf06270 */
[----:B------:R-:W-:Y:S01]  /*1b980*/  ULDC.64 UR6, c[0x0][0x2a0] ;  /* 0x0000a80000067ab9 */ /* 0x000fe20000000a00 */
[----:B------:R1:W2:Y:S01]  /*1b990*/  LDS.128 R12, [R209] ;  /* 0x00000000d10c7984 */ /* 0x0002a20000000c00 */
[----:B------:R-:W-:Y:S02]  /*1b9a0*/  SHF.R.S32.HI R2, RZ, 0x2, R28 ;  /* 0x00000002ff027819 */ /* 0x000fe4000001141c */
[----:B------:R-:W-:-:S02]  /*1b9b0*/  LEA.HI.SX32 R0, R29, 0x20, 0x1e ;  /* 0x000000201d007811 */ /* 0x000fc400078ff2ff */
[----:B------:R-:W-:Y:S01]  /*1b9c0*/  ISETP.GE.OR P4, PT, R31, UR17, P0 ;  /* 0x000000111f007c0c */ /* 0x000fe20008786670 */
[----:B------:R-:W-:Y:S01]  /*1b9d0*/  VIADD R3, R2, 0x40 ;  /* 0x0000004002037836 */ /* 0x000fe20000000000 */
[----:B------:R-:W-:Y:S01]  /*1b9e0*/  ISETP.GE.OR P3, PT, R0, UR17, P0 ;  /* 0x0000001100007c0c */ /* 0x000fe20008766670 */
[----:B------:R-:W-:Y:S01]  /*1b9f0*/  VIADD R0, R2, 0x60 ;  /* 0x0000006002007836 */ /* 0x000fe20000000000 */
[----:B------:R-:W-:Y:S02]  /*1ba00*/  SHF.R.S32.HI R6, RZ, 0x1f, R42 ;  /* 0x0000001fff067819 */ /* 0x000fe4000001142a */
[----:B------:R-:W-:Y:S02]  /*1ba10*/  ISETP.GE.OR P2, PT, R3, UR5, P0 ;  /* 0x0000000503007c0c */ /* 0x000fe40008746670 */
[----:B------:R-:W-:Y:S02]  /*1ba20*/  IADD3.X R5, R5, UR4, RZ, P1, !PT ;  /* 0x0000000405057c10 */ /* 0x000fe40008ffe4ff */
[----:B------:R-:W-:Y:S01]  /*1ba30*/  ISETP.GE.OR P0, PT, R0, UR5, P0 ;  /* 0x0000000500007c0c */ /* 0x000fe20008706670 */
[----:B------:R-:W-:Y:S01]  /*1ba40*/  IMAD R0, R6, UR6, RZ ;  /* 0x0000000606007c24 */ /* 0x000fe2000f8e02ff */
[----:B------:R-:W-:Y:S01]  /*1ba50*/  SHF.R.S32.HI R3, RZ, 0x1f, R2 ;  /* 0x0000001fff037819 */ /* 0x000fe20000011402 */
[----:B------:R-:W-:-:S02]  /*1ba60*/  IMAD.U32 R6, RZ, RZ, UR16 ;  /* 0x00000010ff067e24 */ /* 0x000fc4000f8e00ff */
[C---:B------:R-:W-:Y:S02]  /*1ba70*/  IMAD R0, R42.reuse, UR7, R0 ;  /* 0x000000072a007c24 */ /* 0x040fe4000f8e0200 */
[----:B------:R-:W-:-:S04]  /*1ba80*/  IMAD.WIDE.U32 R8, R42, UR6, R4 ;  /* 0x000000062a087c25 */ /* 0x000fc8000f8e0004 */
[----:B------:R-:W-:-:S04]  /*1ba90*/  IMAD.WIDE R2, R6, 0x80, R2 ;  /* 0x0000008006027825 */ /* 0x000fc800078e0202 */
[----:B------:R-:W-:Y:S01]  /*1baa0*/  IMAD.IADD R5, R0, 0x1, R9 ;  /* 0x0000000100057824 */ /* 0x000fe200078e0209 */
        /* <DEDUP_REMOVED lines=11> */
.L_x_326:
[----:B------:R-:W-:Y:S05]  /*1bb60*/  BSYNC B0 ;  /* 0x0000000000007941 */ /* 0x000fea0003800000 */
.L_x_325:
[----:B-12---:R1:W2:Y:S01]  /*1bb70*/  LDS.128 R12, [R209+0x800] ;  /* 0x00080000d10c7984 */ /* 0x0062a20000000c00 */
        /* <DEDUP_REMOVED lines=15> */
.L_x_328:
[----:B------:R-:W-:Y:S05]  /*1bc70*/  BSYNC B0 ;  /* 0x0000000000007941 */ /* 0x000fea0003800000 */
.L_x_327:
        /* <DEDUP_REMOVED lines=16> */
.L_x_330:
[----:B------:R-:W-:Y:S05]  /*1bd80*/  BSYNC B0 ;  /* 0x0000000000007941 */ /* 0x000fea0003800000 */
.L_x_329:
        /* <DEDUP_REMOVED lines=15> */
.L_x_331:
        /* <DEDUP_REMOVED lines=16> */
.L_x_1310:


//--------------------- .text._ZN5flash16flash_fwd_kernelI23Flash_fwd_kernel_traitsILi32ELi128ELi128ELi4ELb0ELb0EN7cutlass10bfloat16_tE19Flash_kernel_traitsILi32ELi128ELi128ELi4ES3_EELb1ELb0ELb0ELb0ELb0ELb1ELb0ELb0EEEvNS_16Flash_fwd_paramsE --------------------------
	.section	.text._ZN5flash16flash_fwd_kernelI23Flash_fwd_kernel_traitsILi32ELi128ELi128ELi4ELb0ELb0EN7cutlass10bfloat16_tE19Flash_kernel_traitsILi32ELi128ELi128ELi4ES3_EELb1ELb0ELb0ELb0ELb0ELb1ELb0ELb0EEEvNS_16Flash_fwd_paramsE,"ax",@progbits
	.align	128
        .global         _ZN5flash16flash_fwd_kernelI23Flash_fwd_kernel_traitsILi32ELi128ELi128ELi4ELb0ELb0EN7cutlass10bfloat16_tE19Flash_kernel_traitsILi32ELi128ELi128ELi4ES3_EELb1ELb0ELb0ELb0ELb0ELb1ELb0ELb0EEEvNS_16Flash_fwd_paramsE
        .type           _ZN5flash16flash_fwd_kernelI23Flash_fwd_kernel_traitsILi32ELi128ELi128ELi4ELb0ELb0EN7cutlass10bfloat16_tE19Flash_kernel_traitsILi32ELi128ELi128ELi4ES3_EELb1ELb0ELb0ELb0ELb0ELb1ELb0ELb0EEEvNS_16Flash_fwd_paramsE,@function
        .size           _ZN5flash16flash_fwd_kernelI23Flash_fwd_kernel_traitsILi32ELi128ELi128ELi4ELb0ELb0EN7cutlass10bfloat16_tE19Flash_kernel_traitsILi32ELi128ELi128ELi4ES3_EELb1ELb0ELb0ELb0ELb0ELb1ELb0ELb0EEEvNS_16Flash_fwd_paramsE,(.L_x_1311 - _ZN5flash16flash_fwd_kernelI23Flash_fwd_kernel_traitsILi32ELi128ELi128ELi4ELb0ELb0EN7cutlass10bfloat16_tE19Flash_kernel_traitsILi32ELi128ELi128ELi4ES3_EELb1ELb0ELb0ELb0ELb0ELb1ELb0ELb0EEEvNS_16Flash_fwd_paramsE)
        .other          _ZN5flash16flash_fwd_kernelI23Flash_fwd_kernel_traitsILi32ELi128ELi128ELi4ELb0ELb0EN7cutlass10bfloat16_tE19Flash_kernel_traitsILi32ELi128ELi128ELi4ES3_EELb1ELb0ELb0ELb0ELb0ELb1ELb0ELb0EEEvNS_16Flash_fwd_paramsE,@"STO_CUDA_ENTRY STV_DEFAULT"
_ZN5flash16flash_fwd_kernelI23Flash_fwd_kernel_traitsILi32ELi128ELi128ELi4ELb0ELb0EN7cutlass10bfloat16_tE19Flash_kernel_traitsILi32ELi128ELi128ELi4ES3_EELb1ELb0ELb0ELb0ELb0ELb1ELb0ELb0EEEvNS_16Flash_fwd_paramsE:
.text._ZN5flash16flash_fwd_kernelI23Flash_fwd_kernel_traitsILi32ELi128ELi128ELi4ELb0ELb0EN7cutlass10bfloat16_tE19Flash_kernel_traitsILi32ELi128ELi128ELi4ES3_EELb1ELb0ELb0ELb0ELb0ELb1ELb0ELb0EEEvNS_16Flash_fwd_paramsE:
[----:B------:R-:W1:Y:S08]  /*0000*/  LDC R1, c[0x0][0x28] ;  /* 0x00000a00ff017b82 */ /* 0x000e700000000800 */
[----:B------:R-:W2:Y:S01]  /*0010*/  LDC R8, c[0x0][0x3a8] ;  /* 0x0000ea00ff087b82 */ /* 0x000ea20000000800 */
[----:B------:R-:W-:Y:S01]  /*0020*/  ULDC.U8 UR4, c[0x0][0x3b4] ;  /* 0x0000ed0000047ab9 */ /* 0x000fe20000000000 */
[----:B------:R-:W-:Y:S01]  /*0030*/  ULDC.64 UR30, c[0x0][0x3a0] ;  /* 0x0000e800001e7ab9 */ /* 0x000fe20000000a00 */
[----:B------:R-:W-:Y:S01]  /*0040*/  ISETP.NE.AND P3, PT, RZ, UR4, PT ;  /* 0x00000004ff007c0c */ /* 0x000fe2000bf65270 */
[----:B------:R-:W-:Y:S01]  /*0050*/  IMAD.U32 R2, RZ, RZ, UR30 ;  /* 0x0000001eff027e24 */ /* 0x000fe2000f8e00ff */
[----:B------:R-:W-:Y:S01]  /*0060*/  ULDC.64 UR28, c[0x0][0x208] ;  /* 0x00008200001c7ab9 */ /* 0x000fe20000000a00 */
[----:B------:R-:W-:-:S02]  /*0070*/  IMAD.U32 R3, RZ, RZ, UR31 ;  /* 0x0000001fff037e24 */ /* 0x000fc4000f8e00ff */
[----:B------:R-:W3:Y:S01]  /*0080*/  LDC R9, c[0x0][0x3ac] ;  /* 0x0000eb00ff097b82 */ /* 0x000ee20000000800 */
[----:B------:R-:W4:Y:S01]  /*0090*/  S2R R232, SR_CTAID.X ;  /* 0x0000000000e87919 */ /* 0x000f220000002500 */
[----:B------:R-:W-:Y:S01]  /*00a0*/  ULDC.64 UR4, c[0x0][0x2f0] ;  /* 0x0000bc0000047ab9 */ /* 0x000fe20000000a00 */
[----:B-1----:R-:W-:-:S05]  /*00b0*/  VIADD R1, R1, 0xffffff78 ;  /* 0xffffff7801017836 */ /* 0x002fca0000000000 */
[----:B------:R2:W4:Y:S01]  /*00c0*/  @P3 LDG.E.64 R4, desc[UR28][R2.64] ;  /* 0x0000001c02043981 */ /* 0x000522000c1e1b00 */
[----:B------:R-:W1:Y:S01]  /*00d0*/  LDC.64 R6, c[0x0][0x300] ;  /* 0x0000c000ff067b82 */ /* 0x000e620000000a00 */
[----:B------:R-:W4:Y:S01]  /*00e0*/  S2R R25, SR_CTAID.Y ;  /* 0x0000000000197919 */ /* 0x000f220000002600 */
[----:B------:R-:W4:Y:S06]  /*00f0*/  S2R R26, SR_CTAID.Z ;  /* 0x00000000001a7919 */ /* 0x000f2c0000002700 */
[----:B------:R-:W4:Y:S01]  /*0100*/  LDC.64 R12, c[0x0][0x2f0] ;  /* 0x0000bc00ff0c7b82 */ /* 0x000f220000000a00 */
[----:B------:R-:W4:Y:S01]  /*0110*/  S2R R67, SR_TID.X ;  /* 0x0000000000437919 */ /* 0x000f220000002100 */
[----:B------:R-:W-:-:S06]  /*0120*/  IMAD.MOV.U32 R27, RZ, RZ, -0x1 ;  /* 0xffffffffff1b7424 */ /* 0x000fcc00078e00ff */
[----:B------:R-:W4:Y:S01]  /*0130*/  LDC.U8 R14, c[0x0][0x3c2] ;  /* 0x0000f080ff0e7b82 */ /* 0x000f220000000000 */
[----:B--2---:R-:W-:-:S07]  /*0140*/  @P3 IMAD.MOV.U32 R2, RZ, RZ, R8 ;  /* 0x000000ffff023224 */ /* 0x004fce00078e0008 */
[----:B------:R-:W2:Y:S01]  /*0150*/  LDC R21, c[0x0][0x270] ;  /* 0x00009c00ff157b82 */ /* 0x000ea20000000800 */
[----:B---3--:R-:W-:-:S06]  /*0160*/  @P3 IMAD.MOV.U32 R3, RZ, RZ, R9 ;  /* 0x000000ffff033224 */ /* 0x008fcc00078e0009 */
[----:B------:R-:W3:Y:S01]  /*0170*/  @P3 LDG.E.64 R2, desc[UR28][R2.64] ;  /* 0x0000001c02023981 */ /* 0x000ee2000c1e1b00 */
[----:B-1----:R-:W-:Y:S02]  /*0180*/  ISETP.NE.U32.AND P0, PT, R6, RZ, PT ;  /* 0x000000ff0600720c */ /* 0x002fe40003f05070 */
[----:B------:R-:W-:Y:S02]  /*0190*/  ISETP.NE.U32.AND P4, PT, RZ, UR4, PT ;  /* 0x00000004ff007c0c */ /* 0x000fe4000bf85070 */
[----:B------:R-:W-:Y:S02]  /*01a0*/  ISETP.NE.AND.EX P1, PT, R7, RZ, PT, P0 ;  /* 0x000000ff0700720c */ /* 0x000fe40003f25300 */
[----:B----4-:R-:W-:Y:S01]  /*01b0*/  LOP3.LUT R0, R26, R232, R25, 0xfe, !PT ;  /* 0x000000e81a007212 */ /* 0x010fe200078efe19 */
[----:B------:R-:W1:Y:S01]  /*01c0*/  LDC.64 R6, c[0x0][0x2f8] ;  /* 0x0000be00ff067b82 */ /* 0x000e620000000a00 */
[----:B------:R-:W-:Y:S02]  /*01d0*/  ISETP.NE.AND.EX P0, PT, RZ, UR5, PT, P4 ;  /* 0x00000005ff007c0c */ /* 0x000fe4000bf05340 */
[----:B------:R-:W-:-:S05]  /*01e0*/  LOP3.LUT P2, RZ, R0, R67, RZ, 0xfc, !PT ;  /* 0x0000004300ff7212 */ /* 0x000fca000784fcff */
[----:B------:R-:W3:Y:S08]  /*01f0*/  @P3 LDC R0, c[0x0][0x3b0] ;  /* 0x0000ec00ff003b82 */ /* 0x000ef00000000800 */
[----:B------:R-:W4:Y:S01]  /*0200*/  @!P2 LDC.64 R10, c[0x0][0x3b8] ;  /* 0x0000ee00ff0aab82 */ /* 0x000f220000000a00 */
[----:B------:R-:W-:Y:S02]  /*0210*/  @P3 R2UR UR30, R4 ;  /* 0x00000000041e32ca */ /* 0x000fe400000e0000 */
[----:B------:R-:W-:-:S11]  /*0220*/  @P3 R2UR UR31, R5 ;  /* 0x00000000051f32ca */ /* 0x000fd600000e0000 */
[----:B------:R-:W-:Y:S02]  /*0230*/  IMAD.U32 R4, RZ, RZ, UR30 ;  /* 0x0000001eff047e24 */ /* 0x000fe4000f8e00ff */
[----:B------:R-:W-:-:S05]  /*0240*/  IMAD.U32 R5, RZ, RZ, UR31 ;  /* 0x0000001fff057e24 */ /* 0x000fca000f8e00ff */
[----:B----4-:R4:W-:Y:S01]  /*0250*/  @!P2 STG.E.64 desc[UR28][R10.64], R4 ;  /* 0x000000040a00a986 */ /* 0x0109e2000c101b1c */
[----:B---3--:R-:W-:-:S05]  /*0260*/  @P3 IADD3 R8, P5, R2, R0, RZ ;  /* 0x0000000002083210 */ /* 0x008fca0007fbe0ff */
[----:B------:R-:W-:Y:S02]  /*0270*/  @P3 IMAD.X R9, RZ, RZ, R3, P5 ;  /* 0x000000ffff093224 */ /* 0x000fe400028e0603 */
[----:B------:R-:W-:Y:S02]  /*0280*/  @!P2 IMAD.MOV.U32 R2, RZ, RZ, R8 ;  /* 0x000000ffff02a224 */ /* 0x000fe400078e0008 */
[----:B------:R-:W-:-:S05]  /*0290*/  @!P2 IMAD.MOV.U32 R3, RZ, RZ, R9 ;  /* 0x000000ffff03a224 */ /* 0x000fca00078e0009 */
[----:B------:R3:W-:Y:S01]  /*02a0*/  @!P2 STG.E.64 desc[UR28][R10.64+0x8], R2 ;  /* 0x000008020a00a986 */ /* 0x0007e2000c101b1c */
[----:B----4-:R-:W-:Y:S02]  /*02b0*/  IMAD.WIDE R4, R25, 0x4, R12 ;  /* 0x0000000419047825 */ /* 0x010fe400078e020c */
[----:B------:R-:W4:Y:S03]  /*02c0*/  LDC.64 R12, c[0x0][0x2f8] ;  /* 0x0000be00ff0c7b82 */ /* 0x000f260000000a00 */
[----:B------:R-:W2:Y:S04]  /*02d0*/  @P0 LDG.E R27, desc[UR28][R4.64] ;  /* 0x0000001c041b0981 */ /* 0x000ea8000c1e1900 */
[----:B------:R-:W2:Y:S01]  /*02e0*/  @P0 LDG.E R0, desc[UR28][R4.64+0x4] ;  /* 0x0000041c04000981 */ /* 0x000ea2000c1e1900 */
[----:B------:R-:W-:-:S02]  /*02f0*/  ISETP.NE.AND P3, PT, R14, RZ, PT ;  /* 0x000000ff0e00720c */ /* 0x000fc40003f65270 */
[----:B-1----:R-:W-:Y:S01]  /*0300*/  ISETP.EQ.U32.AND P2, PT, R6, RZ, PT ;  /* 0x000000ff0600720c */ /* 0x002fe20003f42070 */
[----:B---3--:R-:W1:Y:S03]  /*0310*/  @P1 LDC.64 R2, c[0x0][0x300] ;  /* 0x0000c000ff021b82 */ /* 0x008e660000000a00 */
[----:B------:R-:W-:Y:S01]  /*0320*/  ISETP.EQ.OR.EX P2, PT, R7, RZ, !P3, P2 ;  /* 0x000000ff0700720c */ /* 0x000fe20005f42720 */
[----:B------:R-:W-:Y:S01]  /*0330*/  IMAD.MOV.U32 R16, RZ, RZ, RZ ;  /* 0x000000ffff107224 */ /* 0x000fe200078e00ff */
[----:B------:R-:W-:Y:S01]  /*0340*/  SHF.R.S32.HI R48, RZ, 0x1f, R67 ;  /* 0x0000001fff307819 */ /* 0x000fe20000011443 */
[----:B------:R-:W-:Y:S02]  /*0350*/  IMAD.MOV.U32 R15, RZ, RZ, -0x1 ;  /* 0xffffffffff0f7424 */ /* 0x000fe400078e00ff */
[----:B----4-:R-:W-:Y:S01]  /*0360*/  IMAD.WIDE R12, R25, 0x4, R12 ;  /* 0x00000004190c7825 */ /* 0x010fe200078e020c */
[----:B------:R-:W-:-:S07]  /*0370*/  LEA.HI R19, R48, R67, RZ, 0x5 ;  /* 0x0000004330137211 */ /* 0x000fce00078f28ff */
[----:B------:R-:W5:Y:S01]  /*0380*/  @!P2 LDG.E R15, desc[UR28][R12.64] ;  /* 0x0000001c0c0fa981 */ /* 0x000f62000c1e1900 */
[----:B-1----:R-:W-:-:S05]  /*0390*/  @P1 IMAD.WIDE R2, R25, 0x4, R2 ;  /* 0x0000000419021825 */ /* 0x002fca00078e0202 */
[----:B------:R1:W5:Y:S02]  /*03a0*/  @P1 LDG.E R16, desc[UR28][R2.64] ;  /* 0x0000001c02101981 */ /* 0x000364000c1e1900 */
[----:B-1----:R-:W-:-:S05]  /*03b0*/  LOP3.LUT R2, R19, 0xffffffe0, RZ, 0xc0, !PT ;  /* 0xffffffe013027812 */ /* 0x002fca00078ec0ff */
[----:B------:R-:W-:Y:S02]  /*03c0*/  IMAD.IADD R2, R67, 0x1, -R2 ;  /* 0x0000000143027824 */ /* 0x000fe400078e0a02 */
[----:B--2---:R-:W-:Y:S01]  /*03d0*/  @P0 IMAD.IADD R11, R0, 0x1, -R27 ;  /* 0x00000001000b0824 */ /* 0x004fe200078e0a1b */
[----:B------:R1:W-:Y:S05]  /*03e0*/  STL [R1+0x48], R27 ;  /* 0x0000481b01007387 */ /* 0x0003ea0000100800 */
[----:B------:R-:W2:Y:S01]  /*03f0*/  @!P0 LDC R11, c[0x0][0x2c4] ;  /* 0x0000b100ff0b8b82 */ /* 0x000ea20000000800 */
[----:B------:R-:W-:Y:S01]  /*0400*/  ISETP.NE.U32.AND P0, PT, R6, RZ, PT ;  /* 0x000000ff0600720c */ /* 0x000fe20003f05070 */
[----:B------:R-:W-:-:S03]  /*0410*/  IMAD R0, R25, R21, R26 ;  /* 0x0000001519007224 */ /* 0x000fc600078e021a */
[----:B------:R-:W-:Y:S01]  /*0420*/  ISETP.NE.AND.EX P2, PT, R7, RZ, PT, P0 ;  /* 0x000000ff0700720c */ /* 0x000fe20003f45300 */
[----:B------:R-:W-:-:S05]  /*0430*/  IMAD.SHL.U32 R0, R0, 0x20, RZ ;  /* 0x0000002000007824 */ /* 0x000fca00078e00ff */
[----:B------:R-:W-:Y:S02]  /*0440*/  IADD3 R245, P1, P0, R0, R8, R2 ;  /* 0x0000000800f57210 */ /* 0x000fe4000783e002 */
[----:B------:R-:W-:Y:S02]  /*0450*/  SHF.R.S32.HI R3, RZ, 0x1f, R0 ;  /* 0x0000001fff037819 */ /* 0x000fe40000011400 */
[----:B------:R-:W-:-:S04]  /*0460*/  SHF.R.S32.HI R0, RZ, 0x1f, R2 ;  /* 0x0000001fff007819 */ /* 0x000fc80000011402 */
[----:B------:R-:W-:Y:S01]  /*0470*/  IADD3.X R234, R3, R9, R0, P1, P0 ;  /* 0x0000000903ea7210 */ /* 0x000fe20000fe0400 */
[----:B-1----:R-:W-:Y:S06]  /*0480*/  @!P2 BRA `(.L_x_332) ;  /* 0x000000000010a947 */ /* 0x002fec0003800000 */
[----:B------:R-:W3:Y:S02]  /*0490*/  @P3 LDG.E R0, desc[UR28][R12.64+0x4] ;  /* 0x0000041c0c003981 */ /* 0x000ee4000c1e1900 */
[----:B---3-5:R-:W-:-:S06]  /*04a0*/  @P3 IADD3 R4, R0, -R15, RZ ;  /* 0x8000000f00043210 */ /* 0x028fcc0007ffe0ff */
[----:B------:R3:W5:Y:S01]  /*04b0*/  @!P3 LDG.E R4, desc[UR28][R12.64] ;  /* 0x0000001c0c04b981 */ /* 0x000762000c1e1900 */
[----:B------:R-:W-:Y:S05]  /*04c0*/  BRA `(.L_x_333) ;  /* 0x0000000000047947 */ /* 0x000fea0003800000 */
.L_x_332:
[----:B------:R-:W1:Y:S02]  /*04d0*/  LDC R4, c[0x0][0x2c8] ;  /* 0x0000b200ff047b82 */ /* 0x000e640000000800 */
.L_x_333:
[----:B------:R-:W4:Y:S02]  /*04e0*/  LDC.64 R2, c[0x0][0x308] ;  /* 0x0000c200ff027b82 */ /* 0x000f240000000a00 */
[----:B----4-:R-:W-:-:S04]  /*04f0*/  ISETP.NE.U32.AND P0, PT, R2, RZ, PT ;  /* 0x000000ff0200720c */ /* 0x010fc80003f05070 */
[----:B------:R-:W-:-:S13]  /*0500*/  ISETP.NE.AND.EX P0, PT, R3, RZ, PT, P0 ;  /* 0x000000ff0300720c */ /* 0x000fda0003f05300 */
[----:B------:R-:W4:Y:S08]  /*0510*/  @P0 LDC.64 R2, c[0x0][0x308] ;  /* 0x0000c200ff020b82 */ /* 0x000f300000000a00 */
[----:B------:R-:W3:Y:S01]  /*0520*/  @!P0 LDC R5, c[0x0][0x2cc] ;  /* 0x0000b300ff058b82 */ /* 0x000ee20000000800 */
[----:B----4-:R-:W-:-:S05]  /*0530*/  @P0 IMAD.WIDE R2, R25, 0x4, R2 ;  /* 0x0000000419020825 */ /* 0x010fca00078e0202 */
[----:B------:R-:W4:Y:S01]  /*0540*/  @P0 LDG.E R0, desc[UR28][R2.64] ;  /* 0x0000001c02000981 */ /* 0x000f22000c1e1900 */
[----:B------:R-:W-:Y:S01]  /*0550*/  IMAD.SHL.U32 R24, R232, 0x80, RZ ;  /* 0x00000080e8187824 */ /* 0x000fe200078e00ff */
[----:B------:R-:W2:Y:S02]  /*0560*/  @!P0 LDC.64 R2, c[0x0][0x318] ;  /* 0x0000c600ff028b82 */ /* 0x000ea40000000a00 */
[----:B--2---:R-:W-:-:S04]  /*0570*/  @!P0 ISETP.NE.U32.AND P1, PT, R2, RZ, PT ;  /* 0x000000ff0200820c */ /* 0x004fc80003f25070 */
[----:B------:R-:W-:Y:S02]  /*0580*/  @!P0 ISETP.NE.AND.EX P2, PT, R3, RZ, PT, P1 ;  /* 0x000000ff0300820c */ /* 0x000fe40003f45310 */
[----:B------:R-:W-:Y:S01]  /*0590*/  ISETP.GT.AND P1, PT, R11, R24, PT ;  /* 0x000000180b00720c */ /* 0x000fe20003f24270 */
[----:B----45:R-:W-:Y:S01]  /*05a0*/  @P0 IMAD.IADD R20, R0, 0x1, -R16 ;  /* 0x0000000100140824 */ /* 0x030fe200078e0a10 */
[----:B---3--:R-:W-:-:S04]  /*05b0*/  @!P0 SEL R0, R5, RZ, P2 ;  /* 0x000000ff05008207 */ /* 0x008fc80001000000 */
        /* <DEDUP_REMOVED lines=8> */
[CC--:B------:R-:W-:Y:S01]  /*0640*/  LEA.HI R18, R48.reuse, R67.reuse, RZ, 0x2 ;  /* 0x0000004330127211 */ /* 0x0c0fe200078f10ff */
[----:B------:R-:W-:Y:S01]  /*0650*/  IMAD.IADD R23, R11, 0x1, -R24 ;  /* 0x000000010b177824 */ /* 0x000fe200078e0a18 */
[----:B------:R-:W-:Y:S01]  /*0660*/  ISETP.NE.AND P2, PT, R27, -0x1, PT ;  /* 0xffffffff1b00780c */ /* 0x000fe20003f45270 */
[----:B------:R-:W-:Y:S01]  /*0670*/  ULDC.64 UR4, c[0x0][0x258] ;  /* 0x0000960000047ab9 */ /* 0x000fe20000000a00 */
[----:B------:R-:W-:Y:S02]  /*0680*/  SHF.R.S32.HI R4, RZ, 0x2, R18 ;  /* 0x00000002ff047819 */ /* 0x000fe40000011412 */
[----:B------:R-:W-:Y:S01]  /*0690*/  LEA.HI R49, R48, R67, RZ, 0x3 ;  /* 0x0000004330317211 */ /* 0x000fe200078f18ff */
[----:B------:R2:W-:Y:S01]  /*06a0*/  STL [R1+0x4c], R23 ;  /* 0x00004c1701007387 */ /* 0x0005e20000100800 */
[----:B------:R-:W-:Y:S01]  /*06b0*/  LOP3.LUT R10, R18, 0xfffffffc, RZ, 0xc0, !PT ;  /* 0xfffffffc120a7812 */ /* 0x000fe200078ec0ff */
[C---:B------:R-:W-:Y:S01]  /*06c0*/  VIADD R44, R4.reuse, 0x20 ;  /* 0x00000020042c7836 */ /* 0x040fe20000000000 */
[----:B------:R-:W-:Y:S01]  /*06d0*/  SHF.R.S32.HI R47, RZ, 0x3, R49 ;  /* 0x00000003ff2f7819 */ /* 0x000fe20000011431 */
[C---:B------:R-:W-:Y:S01]  /*06e0*/  VIADD R32, R4.reuse, 0x60 ;  /* 0x0000006004207836 */ /* 0x040fe20000000000 */
[----:B------:R-:W-:Y:S01]  /*06f0*/  IADD3 R43, R4, 0x40, RZ ;  /* 0x00000040042b7810 */ /* 0x000fe20007ffe0ff */
[----:B------:R-:W-:Y:S01]  /*0700*/  IMAD.IADD R10, R67, 0x1, -R10 ;  /* 0x00000001430a7824 */ /* 0x000fe200078e0a0a */
[----:B------:R-:W-:Y:S01]  /*0710*/  ISETP.GE.AND P1, PT, R44, R23, PT ;  /* 0x000000172c00720c */ /* 0x000fe20003f26270 */
[----:B------:R-:W3:Y:S01]  /*0720*/  @!P2 LDC.64 R8, c[0x0][0x228] ;  /* 0x00008a00ff08ab82 */ /* 0x000ee20000000a00 */
[----:B------:R-:W-:Y:S01]  /*0730*/  IABS R22, R26 ;  /* 0x0000001a00167213 */ /* 0x000fe20000000000 */
[----:B------:R-:W-:Y:S01]  /*0740*/  IMAD.SHL.U32 R10, R10, 0x8, RZ ;  /* 0x000000080a0a7824 */ /* 0x000fe200078e00ff */
[----:B------:R-:W-:-:S02]  /*0750*/  SHF.L.U32 R5, R47, 0x6, RZ ;  /* 0x000000062f057819 */ /* 0x000fc400000006ff */
[----:B------:R-:W-:Y:S02]  /*0760*/  ISETP.GE.AND P0, PT, R43, R23, PT ;  /* 0x000000172b00720c */ /* 0x000fe40003f06270 */
[----:B------:R-:W-:Y:S01]  /*0770*/  @!P2 SHF.R.S32.HI R7, RZ, 0x1f, R25 ;  /* 0x0000001fff07a819 */ /* 0x000fe20000011419 */
[----:B------:R-:W4:Y:S01]  /*0780*/  @P2 LDC.64 R12, c[0x0][0x240] ;  /* 0x00009000ff0c2b82 */ /* 0x000f220000000a00 */
[----:B-1----:R-:W-:Y:S02]  /*0790*/  IABS R21, R28 ;  /* 0x0000001c00157213 */ /* 0x002fe40000000000 */
[----:B------:R-:W-:Y:S01]  /*07a0*/  SHF.R.S32.HI R201, RZ, 0x5, R19 ;  /* 0x00000005ffc97819 */ /* 0x000fe20000011413 */
[----:B------:R-:W1:Y:S01]  /*07b0*/  @!P1 S2R R11, SR_CgaCtaId ;  /* 0x00000000000b9919 */ /* 0x000e620000008800 */
[----:B------:R-:W5:Y:S05]  /*07c0*/  I2F.RP R0, R21 ;  /* 0x0000001500007306 */ /* 0x000f6a0000209400 */
[----:B------:R-:W2:Y:S01]  /*07d0*/  @!P0 S2R R17, SR_CgaCtaId ;  /* 0x0000000000118919 */ /* 0x000ea20000008800 */
[----:B------:R-:W1:Y:S01]  /*07e0*/  @!P0 LDC.64 R34, c[0x0][0x240] ;  /* 0x00009000ff228b82 */ /* 0x000e620000000a00 */
[----:B---3--:R-:W-:Y:S01]  /*07f0*/  @!P2 IMAD R7, R7, R8, RZ ;  /* 0x000000080707a224 */ /* 0x008fe200078e02ff */
[----:B-----5:R-:W3:Y:S02]  /*0800*/  MUFU.RCP R0, R0 ;  /* 0x0000000000007308 */ /* 0x020ee40000001000 */
[----:B---3--:R-:W-:-:S06]  /*0810*/  VIADD R2, R0, 0xffffffe ;  /* 0x0ffffffe00027836 */ /* 0x008fcc0000000000 */
[----:B------:R-:W3:Y:S02]  /*0820*/  F2I.FTZ.U32.TRUNC.NTZ R3, R2 ;  /* 0x0000000200037305 */ /* 0x000ee4000021f000 */
[----:B---3--:R-:W-:Y:S02]  /*0830*/  IMAD.MOV R0, RZ, RZ, -R3 ;  /* 0x000000ffff007224 */ /* 0x008fe400078e0a03 */
[----:B------:R-:W-:Y:S02]  /*0840*/  IMAD.MOV.U32 R2, RZ, RZ, RZ ;  /* 0x000000ffff027224 */ /* 0x000fe400078e00ff */
[----:B------:R-:W-:-:S04]  /*0850*/  IMAD R0, R0, R21, RZ ;  /* 0x0000001500007224 */ /* 0x000fc800078e02ff */
[----:B------:R-:W-:Y:S01]  /*0860*/  IMAD.HI.U32 R2, R3, R0, R2 ;  /* 0x0000000003027227 */ /* 0x000fe200078e0002 */
[----:B------:R-:W-:-:S04]  /*0870*/  LOP3.LUT R0, R5, 0xc0, RZ, 0xc0, !PT ;  /* 0x000000c005007812 */ /* 0x000fc800078ec0ff */
[----:B------:R-:W-:Y:S01]  /*0880*/  LOP3.LUT R3, R0, 0x18, R10, 0xf8, !PT ;  /* 0x0000001800037812 */ /* 0x000fe200078ef80a */
[----:B------:R-:W-:Y:S01]  /*0890*/  IMAD.HI.U32 R6, R2, R22, RZ ;  /* 0x0000001602067227 */ /* 0x000fe200078e00ff */
[----:B------:R-:W-:Y:S02]  /*08a0*/  SHF.R.U32.HI R2, RZ, 0x3, R0 ;  /* 0x00000003ff027819 */ /* 0x000fe40000011600 */
[----:B------:R-:W-:Y:S02]  /*08b0*/  @!P1 MOV R0, 0x400 ;  /* 0x0000040000009802 */ /* 0x000fe40000000f00 */
[----:B------:R-:W-:Y:S02]  /*08c0*/  IADD3 R5, -R6, RZ, RZ ;  /* 0x000000ff06057210 */ /* 0x000fe40007ffe1ff */
[----:B-1----:R-:W-:Y:S01]  /*08d0*/  @!P1 LEA R46, R11, R0, 0x18 ;  /* 0x000000000b2e9211 */ /* 0x002fe200078ec0ff */
[----:B------:R-:W-:Y:S01]  /*08e0*/  @!P2 IMAD R11, R25, R9, R7 ;  /* 0x00000009190ba224 */ /* 0x000fe200078e0207 */
[----:B------:R-:W-:Y:S01]  /*08f0*/  LOP3.LUT R14, R3, R2, RZ, 0x3c, !PT ;  /* 0x00000002030e7212 */ /* 0x000fe200078e3cff */
[----:B------:R-:W-:Y:S01]  /*0900*/  IMAD R0, R21, R5, R22 ;  /* 0x0000000515007224 */ /* 0x000fe200078e0216 */
[----:B------:R-:W-:Y:S01]  /*0910*/  LEA.HI R5, R18, R4, RZ, 0x1 ;  /* 0x0000000412057211 */ /* 0x000fe200078f08ff */
[----:B----4-:R-:W-:Y:S01]  /*0920*/  @P2 IMAD.WIDE.U32 R2, R27, R12, RZ ;  /* 0x0000000c1b022225 */ /* 0x010fe200078e00ff */
[----:B------:R-:W-:Y:S01]  /*0930*/  @!P0 MOV R7, 0x400 ;  /* 0x0000040000078802 */ /* 0x000fe20000000f00 */
[----:B------:R-:W1:Y:S01]  /*0940*/  @!P1 LDC.64 R18, c[0x0][0x240] ;  /* 0x00009000ff129b82 */ /* 0x000e620000000a00 */
[----:B------:R-:W-:Y:S01]  /*0950*/  ISETP.GT.U32.AND P4, PT, R21, R0, PT ;  /* 0x000000001500720c */ /* 0x000fe20003f84070 */
[----:B------:R-:W-:Y:S01]  /*0960*/  @!P2 IMAD.WIDE.U32 R8, R25, R8, RZ ;  /* 0x000000081908a225 */ /* 0x000fe200078e00ff */
[----:B------:R-:W-:-:S02]  /*0970*/  LOP3.LUT R5, R5, 0x7fffffe, RZ, 0xc0, !PT ;  /* 0x07fffffe05057812 */ /* 0x000fc400078ec0ff */
[----:B--2---:R-:W-:Y:S01]  /*0980*/  @!P0 LEA R45, R17, R7, 0x18 ;  /* 0x00000007112d8211 */ /* 0x004fe200078ec0ff */
[----:B------:R-:W-:Y:S01]  /*0990*/  @P2 IMAD R3, R27, R13, R3 ;  /* 0x0000000d1b032224 */ /* 0x000fe200078e0203 */
[----:B------:R-:W-:Y:S01]  /*09a0*/  IADD3 R5, R4, -R5, RZ ;  /* 0x8000000504057210 */ /* 0x000fe20007ffe0ff */
[----:B------:R-:W-:Y:S01]  /*09b0*/  @!P2 IMAD.IADD R3, R9, 0x1, R11 ;  /* 0x000000010903a824 */ /* 0x000fe200078e020b */
[----:B------:R-:W-:Y:S01]  /*09c0*/  SHF.R.S32.HI R11, RZ, 0x1f, R10 ;  /* 0x0000001fff0b7819 */ /* 0x000fe2000001140a */
[----:B------:R-:W-:Y:S01]  /*09d0*/  @!P2 IMAD.MOV.U32 R2, RZ, RZ, R8 ;  /* 0x000000ffff02a224 */ /* 0x000fe200078e0008 */
[----:B------:R-:W-:Y:S01]  /*09e0*/  ISETP.NE.AND P2, PT, R15, -0x1, PT ;  /* 0xffffffff0f00780c */ /* 0x000fe20003f45270 */
[----:B------:R-:W-:Y:S01]  /*09f0*/  IMAD R5, R201, 0x8, R5 ;  /* 0x00000008c9057824 */ /* 0x000fe200078e0205 */
[----:B------:R-:W-:Y:S01]  /*0a00*/  SHF.R.S32.HI R7, RZ, 0x1f, R26 ;  /* 0x0000001fff077819 */ /* 0x000fe2000001141a */
[----:B------:R-:W-:Y:S01]  /*0a10*/  @!P4 IMAD.IADD R0, R0, 0x1, -R21 ;  /* 0x000000010000c824 */ /* 0x000fe200078e0a15 */
[----:B------:R-:W-:Y:S01]  /*0a20*/  IADD3 R2, P3, R10, R2, RZ ;  /* 0x000000020a027210 */ /* 0x000fe20007f7e0ff */
[----:B------:R-:W-:Y:S01]  /*0a30*/  IMAD.U32 R24, R5, 0x20, R14 ;  /* 0x0000002005187824 */ /* 0x000fe200078e000e */
[----:B------:R-:W-:Y:S01]  /*0a40*/  @!P4 IADD3 R6, R6, 0x1, RZ ;  /* 0x000000010606c810 */ /* 0x000fe20007ffe0ff */
[----:B------:R-:W-:Y:S01]  /*0a50*/  IMAD R7, R7, UR4, RZ ;  /* 0x0000000407077c24 */ /* 0x000fe2000f8e02ff */
[----:B------:R-:W-:-:S02]  /*0a60*/  ISETP.GE.U32.AND P5, PT, R0, R21, PT ;  /* 0x000000150000720c */ /* 0x000fc40003fa6070 */
[----:B------:R-:W-:Y:S01]  /*0a70*/  IADD3.X R3, R11, R3, RZ, P3, !PT ;  /* 0x000000030b037210 */ /* 0x000fe20001ffe4ff */
[----:B------:R-:W-:Y:S01]  /*0a80*/  IMAD R0, R26, UR5, R7 ;  /* 0x000000051a007c24 */ /* 0x000fe2000f8e0207 */
[-C--:B------:R-:W-:Y:S01]  /*0a90*/  ISETP.GE.AND P3, PT, R4, R23.reuse, PT ;  /* 0x000000170400720c */ /* 0x080fe20003f66270 */
[----:B------:R-:W2:Y:S01]  /*0aa0*/  @P2 LDC.64 R172, c[0x0][0x250] ;  /* 0x00009400ffac2b82 */ /* 0x000ea20000000a00 */
[C---:B------:R-:W-:Y:S01]  /*0ab0*/  LOP3.LUT R5, R26.reuse, R28, RZ, 0x3c, !PT ;  /* 0x0000001c1a057212 */ /* 0x040fe200078e3cff */
[----:B------:R-:W-:Y:S01]  /*0ac0*/  IMAD.WIDE.U32 R2, R26, UR4, R2 ;  /* 0x000000041a027c25 */ /* 0x000fe2000f8e0002 */
[----:B------:R-:W-:Y:S02]  /*0ad0*/  ISETP.GE.AND P4, PT, R32, R23, PT ;  /* 0x000000172000720c */ /* 0x000fe40003f86270 */
[----:B------:R-:W-:Y:S01]  /*0ae0*/  ISETP.GE.AND P6, PT, R5, RZ, PT ;  /* 0x000000ff0500720c */ /* 0x000fe20003fc6270 */
[----:B------:R-:W-:Y:S01]  /*0af0*/  @P2 IMAD.IADD R7, R16, 0x1, R15 ;  /* 0x0000000110072824 */ /* 0x000fe200078e020f */
[----:B------:R-:W-:Y:S01]  /*0b00*/  SHF.R.S32.HI R5, RZ, 0x1f, R4 ;  /* 0x0000001fff057819 */ /* 0x000fe20000011404 */
[----:B------:R-:W-:Y:S01]  /*0b10*/  @P5 VIADD R6, R6, 0x1 ;  /* 0x0000000106065836 */ /* 0x000fe20000000000 */
[----:B------:R-:W-:Y:S01]  /*0b20*/  ISETP.NE.AND P5, PT, R28, RZ, PT ;  /* 0x000000ff1c00720c */ /* 0x000fe20003fa5270 */
[----:B------:R-:W3:Y:S01]  /*0b30*/  @P2 LDC.64 R64, c[0x0][0x248] ;  /* 0x00009200ff402b82 */ /* 0x000ee20000000a00 */
[----:B------:R-:W-:Y:S01]  /*0b40*/  IADD3 R3, R3, R0, RZ ;  /* 0x0000000003037210 */ /* 0x000fe20007ffe0ff */
[----:B------:R-:W-:Y:S01]  /*0b50*/  IMAD.MOV.U32 R21, RZ, RZ, R6 ;  /* 0x000000ffff157224 */ /* 0x000fe200078e0006 */
[----:B------:R-:W-:Y:S01]  /*0b60*/  @P2 IADD3 R0, R16, R15, RZ ;  /* 0x0000000f10002210 */ /* 0x000fe20007ffe0ff */
[----:B------:R-:W-:Y:S01]  /*0b70*/  IMAD.WIDE R8, R232, 0x80, R4 ;  /* 0x00000080e8087825 */ /* 0x000fe200078e0204 */
[----:B------:R-:W-:-:S02]  /*0b80*/  @!P3 MOV R12, R2 ;  /* 0x00000002000cb202 */ /* 0x000fc40000000f00 */
[----:B------:R-:W-:Y:S01]  /*0b90*/  @!P0 MOV R39, R3 ;  /* 0x0000000300278202 */ /* 0x000fe20000000f00 */
[----:B------:R-:W4:Y:S01]  /*0ba0*/  @!P3 LDC.64 R22, c[0x0][0x240] ;  /* 0x00009000ff16bb82 */ /* 0x000f220000000a00 */
[----:B------:R-:W-:Y:S01]  /*0bb0*/  @!P6 IMAD.MOV R21, RZ, RZ, -R21 ;  /* 0x000000ffff15e224 */ /* 0x000fe200078e0a15 */
[C---:B------:R-:W-:Y:S01]  /*0bc0*/  @!P4 IADD3 R30, P6, R8.reuse, 0x60, RZ ;  /* 0x00000060081ec810 */ /* 0x040fe20007fde0ff */
[----:B------:R-:W-:Y:S01]  /*0bd0*/  @!P3 IMAD.MOV.U32 R13, RZ, RZ, R3 ;  /* 0x000000ffff0db224 */ /* 0x000fe200078e0003 */
[----:B------:R-:W-:Y:S01]  /*0be0*/  @!P5 LOP3.LUT R21, RZ, R28, RZ, 0x33, !PT ;  /* 0x0000001cff15d212 */ /* 0x000fe200078e33ff */
[----:B------:R-:W-:Y:S01]  /*0bf0*/  @!P0 IMAD.MOV.U32 R38, RZ, RZ, R2 ;  /* 0x000000ffff268224 */ /* 0x000fe200078e0002 */
[----:B------:R-:W-:Y:S01]  /*0c00*/  @!P1 IADD3 R14, P5, R8, 0x20, RZ ;  /* 0x00000020080e9810 */ /* 0x000fe20007fbe0ff */
[C---:B--2---:R-:W-:Y:S01]  /*0c10*/  @P2 IMAD R17, R7.reuse, R173, RZ ;  /* 0x000000ad07112224 */ /* 0x044fe200078e02ff */
[----:B------:R-:W2:Y:S01]  /*0c20*/  @!P1 LDC.64 R26, c[0x0][0x210] ;  /* 0x00008400ff1a9b82 */ /* 0x000ea20000000a00 */
[----:B------:R-:W-:-:S04]  /*0c30*/  @P2 IMAD.WIDE.U32 R6, R7, R172, RZ ;  /* 0x000000ac07062225 */ /* 0x000fc800078e00ff */
[----:B------:R-:W-:Y:S01]  /*0c40*/  @!P1 IMAD.X R15, RZ, RZ, R9, P5 ;  /* 0x000000ffff0f9224 */ /* 0x000fe200028e0609 */
[----:B------:R-:W-:Y:S01]  /*0c50*/  @P2 MOV R31, R6 ;  /* 0x00000006001f2202 */ /* 0x000fe20000000f00 */
[----:B------:R-:W-:Y:S01]  /*0c60*/  @P2 IMAD.IADD R33, R7, 0x1, R17 ;  /* 0x0000000107212824 */ /* 0x000fe200078e0211 */
[----:B------:R-:W2:Y:S01]  /*0c70*/  @!P3 LDC.64 R36, c[0x0][0x210] ;  /* 0x00008400ff24bb82 */ /* 0x000ea20000000a00 */
[-C--:B-1----:R-:W-:Y:S01]  /*0c80*/  @!P1 IMAD R15, R15, R18.reuse, RZ ;  /* 0x000000120f0f9224 */ /* 0x082fe200078e02ff */
[----:B------:R-:W-:Y:S01]  /*0c90*/  @!P0 IADD3 R28, P5, R8, 0x40, RZ ;  /* 0x00000040081c8810 */ /* 0x000fe20007fbe0ff */
[--C-:B------:R-:W-:Y:S02]  /*0ca0*/  @!P4 IMAD.MOV.U32 R40, RZ, RZ, R2.reuse ;  /* 0x000000ffff28c224 */ /* 0x100fe400078e0002 */
[--C-:B------:R-:W-:Y:S02]  /*0cb0*/  @!P4 IMAD.MOV.U32 R41, RZ, RZ, R3.reuse ;  /* 0x000000ffff29c224 */ /* 0x100fe400078e0003 */
[----:B------:R-:W-:Y:S01]  /*0cc0*/  @!P1 IMAD.WIDE.U32 R6, R14, R18, R2 ;  /* 0x000000120e069225 */ /* 0x000fe200078e0002 */
[----:B------:R-:W1:Y:S03]  /*0cd0*/  S2UR UR4, SR_CgaCtaId ;  /* 0x00000000000479c3 */ /* 0x000e660000008800 */
[----:B---3--:R-:W-:-:S02]  /*0ce0*/  @P2 IMAD R17, R0, R65, RZ ;  /* 0x0000004100112224 */ /* 0x008fc400078e02ff */
[----:B------:R-:W-:-:S04]  /*0cf0*/  @P2 IMAD.WIDE.U32 R2, R0, R64, RZ ;  /* 0x0000004000022225 */ /* 0x000fc800078e00ff */
[----:B------:R-:W-:Y:S01]  /*0d00*/  @!P1 IMAD R14, R14, R19, R15 ;  /* 0x000000130e0e9224 */ /* 0x000fe200078e020f */
[----:B------:R-:W-:Y:S01]  /*0d10*/  @P2 IADD3 R17, R3, R17, RZ ;  /* 0x0000001103112210 */ /* 0x000fe20007ffe0ff */
[----:B----4-:R-:W-:Y:S02]  /*0d20*/  @!P3 IMAD R0, R9, R22, RZ ;  /* 0x000000160900b224 */ /* 0x010fe400078e02ff */
[--C-:B------:R-:W-:Y:S01]  /*0d30*/  @!P0 IMAD.X R29, RZ, RZ, R9.reuse, P5 ;  /* 0x000000ffff1d8224 */ /* 0x100fe200028e0609 */
[----:B--2---:R-:W-:Y:S01]  /*0d40*/  @!P1 LEA R26, P5, R6, R26, 0x1 ;  /* 0x0000001a061a9211 */ /* 0x004fe200078a08ff */
[----:B------:R-:W-:Y:S01]  /*0d50*/  @!P1 IMAD.IADD R18, R7, 0x1, R14 ;  /* 0x0000000107129824 */ /* 0x000fe200078e020e */
[----:B------:R-:W-:Y:S01]  /*0d60*/  @P2 MOV R14, R2 ;  /* 0x00000002000e2202 */ /* 0x000fe20000000f00 */
[----:B------:R-:W-:Y:S02]  /*0d70*/  @!P3 IMAD R23, R8, R23, R0 ;  /* 0x000000170817b224 */ /* 0x000fe400078e0200 */
[----:B------:R-:W-:-:S02]  /*0d80*/  @!P4 IMAD.X R42, RZ, RZ, R9, P6 ;  /* 0x000000ffff2ac224 */ /* 0x000fc400030e0609 */
[----:B------:R-:W-:Y:S01]  /*0d90*/  @!P3 IMAD.WIDE.U32 R12, R8, R22, R12 ;  /* 0x00000016080cb225 */ /* 0x000fe200078e000c */
        /* <DEDUP_REMOVED lines=14> */
.L_x_335:
        /* <DEDUP_REMOVED lines=14> */
.L_x_336:
[----:B------:R-:W-:Y:S01]  /*0f60*/  @!P3 IMAD.IADD R0, R13, 0x1, R23 ;  /* 0x000000010d00b824 */ /* 0x000fe200078e0217 */
[----:B------:R-:W-:Y:S01]  /*0f70*/  @!P3 LEA R8, P2, R12, R36, 0x1 ;  /* 0x000000240c08b211 */ /* 0x000fe200078408ff */
[----:B------:R-:W-:Y:S01]  /*0f80*/  UMOV UR5, 0x400 ;  /* 0x0000040000057882 */ /* 0x000fe20000000000 */
[----:B------:R-:W-:Y:S01]  /*0f90*/  @!P1 LEA.HI.X R27, R6, R27, R18, 0x1, P5 ;  /* 0x0000001b061b9211 */ /* 0x000fe200028f0c12 */
[----:B------:R-:W-:Y:S01]  /*0fa0*/  ULEA UR4, UR4, UR5, 0x18 ;  /* 0x0000000504047291 */ /* 0x000fe2000f8ec03f */
[----:B------:R-:W1:Y:S01]  /*0fb0*/  @!P0 LDC.64 R18, c[0x0][0x210] ;  /* 0x00008400ff128b82 */ /* 0x000e620000000a00 */
[----:B------:R-:W-:Y:S01]  /*0fc0*/  @!P3 LEA.HI.X R9, R12, R37, R0, 0x1, P2 ;  /* 0x000000250c09b211 */ /* 0x000fe200010f0c00 */
[C---:B------:R-:W-:Y:S01]  /*0fd0*/  IMAD R2, R5.reuse, R64, RZ ;  /* 0x0000004005027224 */ /* 0x040fe200078e02ff */
[----:B------:R-:W-:Y:S01]  /*0fe0*/  LEA.HI.SX32 R66, R230, 0xffffffff, 0x19 ;  /* 0xffffffffe6427811 */ /* 0x000fe200078fcaff */
[----:B------:R-:W-:Y:S01]  /*0ff0*/  IMAD R0, R5, R172, RZ ;  /* 0x000000ac05007224 */ /* 0x000fe200078e02ff */
[----:B------:R-:W-:Y:S01]  /*1000*/  LEA R231, R24, UR4, 0x1 ;  /* 0x0000000418e77c11 */ /* 0x000fe2000f8e08ff */
[----:B------:R-:W-:Y:S01]  /*1010*/  IMAD.WIDE.U32 R6, R4, R64, R10 ;  /* 0x0000004004067225 */ /* 0x000fe200078e000a */
[----:B------:R-:W-:Y:S01]  /*1020*/  ULDC.64 UR6, c[0x0][0x260] ;  /* 0x0000980000067ab9 */ /* 0x000fe20000000a00 */
[----:B------:R-:W2:Y:S01]  /*1030*/  @!P4 LDC.64 R12, c[0x0][0x240] ;  /* 0x00009000ff0ccb82 */ /* 0x000ea20000000a00 */
[----:B------:R-:W-:Y:S01]  /*1040*/  SHF.L.U64.HI R136, R64, 0x7, R65 ;  /* 0x0000000740887819 */ /* 0x000fe20000010241 */
[----:B------:R-:W-:Y:S01]  /*1050*/  IMAD R25, R66, -0x80, R20 ;  /* 0xffffff8042197824 */ /* 0x000fe200078e0214 */
[----:B------:R-:W-:Y:S01]  /*1060*/  @!PT LDS RZ, [RZ] ;  /* 0x00000000fffff984 */ /* 0x000fe20000000800 */
[----:B------:R-:W-:Y:S01]  /*1070*/  @!PT LDS RZ, [RZ] ;  /* 0x00000000fffff984 */ /* 0x000fe20000000800 */
[----:B------:R-:W-:Y:S01]  /*1080*/  @!PT LDS RZ, [RZ] ;  /* 0x00000000fffff984 */ /* 0x000fe20000000800 */
[----:B------:R3:W-:Y:S01]  /*1090*/  @!P3 LDGSTS.E.BYPASS.LTC128B.128 [R231], desc[UR28][R8.64] ;  /* 0x0000000008e7bfae */ /* 0x0007e2000b901d5c */
[----:B------:R-:W-:-:S02]  /*10a0*/  @!P0 IMAD R3, R29, R34, RZ ;  /* 0x000000221d038224 */ /* 0x000fc400078e02ff */
[C---:B------:R-:W-:Y:S01]  /*10b0*/  IMAD.WIDE.U32 R10, R4.reuse, R172, R10 ;  /* 0x000000ac040a7225 */ /* 0x040fe200078e000a */
[CC--:B------:R-:W-:Y:S01]  /*10c0*/  ISETP.GE.AND P5, PT, R4.reuse, R25.reuse, PT ;  /* 0x000000190400720c */ /* 0x0c0fe20003fa6270 */
[----:B------:R-:W4:Y:S01]  /*10d0*/  @!P4 LDC.64 R22, c[0x0][0x210] ;  /* 0x00008400ff16cb82 */ /* 0x000f220000000a00 */
[C---:B------:R-:W-:Y:S01]  /*10e0*/  ISETP.GE.AND P6, PT, R4.reuse, R25, PT ;  /* 0x000000190400720c */ /* 0x040fe20003fc6270 */
[C---:B------:R-:W-:Y:S01]  /*10f0*/  IMAD R5, R4.reuse, R65, R2 ;  /* 0x0000004104057224 */ /* 0x040fe200078e0202 */
[----:B------:R-:W-:Y:S01]  /*1100*/  IADD3 R16, P3, R31, R10, RZ ;  /* 0x0000000a1f107210 */ /* 0x000fe20007f7e0ff */
[----:B------:R-:W-:Y:S01]  /*1110*/  IMAD R29, R4, R173, R0 ;  /* 0x000000ad041d7224 */ /* 0x000fe200078e0200 */
[----:B------:R-:W-:Y:S01]  /*1120*/  IADD3 R4, P2, R14, R6, RZ ;  /* 0x000000060e047210 */ /* 0x000fe20007f5e0ff */
[----:B------:R-:W-:Y:S01]  /*1130*/  @!P0 IMAD R0, R28, R35, R3 ;  /* 0x000000231c008224 */ /* 0x000fe200078e0203 */
[----:B------:R-:W-:Y:S01]  /*1140*/  LEA.HI R10, R48, R67, RZ, 0x4 ;  /* 0x00000043300a7211 */ /* 0x000fe200078f20ff */
[----:B------:R-:W-:Y:S01]  /*1150*/  @!P0 IMAD.WIDE.U32 R2, R28, R34, R38 ;  /* 0x000000221c028225 */ /* 0x000fe200078e0026 */
[----:B------:R-:W-:-:S02]  /*1160*/  IADD3.X R5, R17, R7, R5, P2, !PT ;  /* 0x0000000711057210 */ /* 0x000fc400017fe405 */
[----:B------:R-:W-:Y:S01]  /*1170*/  IADD3.X R17, R33, R11, R29, P3, !PT ;  /* 0x0000000b21117210 */ /* 0x000fe20001ffe41d */
[----:B------:R-:W-:Y:S01]  /*1180*/  @!P1 IMAD R7, R24, 0x2, R46 ;  /* 0x0000000218079824 */ /* 0x000fe200078e022e */
[----:B-1----:R-:W-:Y:S01]  /*1190*/  @!P0 LEA R6, P2, R2, R18, 0x1 ;  /* 0x0000001202068211 */ /* 0x002fe200078408ff */
[----:B------:R-:W-:Y:S01]  /*11a0*/  @!P0 IMAD.IADD R0, R3, 0x1, R0 ;  /* 0x0000000103008824 */ /* 0x000fe200078e0200 */
[----:B------:R-:W1:Y:S01]  /*11b0*/  @!P5 S2R R18, SR_CgaCtaId ;  /* 0x000000000012d919 */ /* 0x000e620000008800 */
[----:B------:R-:W-:Y:S01]  /*11c0*/  IMAD.WIDE.U32 R50, R21, UR6, R4 ;  /* 0x0000000615327c25 */ /* 0x000fe2000f8e0004 */
[----:B------:R-:W-:Y:S01]  /*11d0*/  @!P4 MOV R4, 0x400 ;  /* 0x000004000004c802 */ /* 0x000fe20000000f00 */
[----:B------:R5:W-:Y:S01]  /*11e0*/  @!P1 LDGSTS.E.BYPASS.LTC128B.128 [R7+0x800], desc[UR28][R26.64] ;  /* 0x008000001a079fae */ /* 0x000be2000b901d5c */
[----:B------:R-:W-:Y:S01]  /*11f0*/  ISETP.GE.AND P1, PT, R43, R25, PT ;  /* 0x000000192b00720c */ /* 0x000fe20003f26270 */
[----:B------:R-:W-:Y:S01]  /*1200*/  IMAD.SHL.U32 R204, R64, 0x80, RZ ;  /* 0x0000008040cc7824 */ /* 0x000fe200078e00ff */
[----:B------:R-:W-:Y:S01]  /*1210*/  @!P5 MOV R5, 0x400 ;  /* 0x000004000005d802 */ /* 0x000fe20000000f00 */
[----:B---3--:R-:W3:Y:S01]  /*1220*/  @!P4 S2R R9, SR_CgaCtaId ;  /* 0x000000000009c919 */ /* 0x008ee20000008800 */
[----:B--2---:R-:W-:-:S02]  /*1230*/  @!P4 IMAD R8, R42, R12, RZ ;  /* 0x0000000c2a08c224 */ /* 0x004fc400078e02ff */
[----:B------:R-:W-:Y:S01]  /*1240*/  IMAD.MOV.U32 R236, RZ, RZ, R50 ;  /* 0x000000ffffec7224 */ /* 0x000fe200078e0032 */
[----:B------:R-:W-:Y:S01]  /*1250*/  STL.64 [R1+0x40], R50 ;  /* 0x0000403201007387 */ /* 0x000fe20000100a00 */
[----:B------:R-:W-:Y:S01]  /*1260*/  @!P4 IMAD R8, R30, R13, R8 ;  /* 0x0000000d1e08c224 */ /* 0x000fe200078e0208 */
[----:B-----5:R-:W-:Y:S01]  /*1270*/  @!P0 LEA.HI.X R7, R2, R19, R0, 0x1, P2 ;  /* 0x0000001302078211 */ /* 0x020fe200010f0c00 */
[----:B------:R-:W-:Y:S01]  /*1280*/  @!P4 IMAD.WIDE.U32 R2, R30, R12, R40 ;  /* 0x0000000c1e02c225 */ /* 0x000fe200078e0028 */
[----:B------:R-:W-:Y:S01]  /*1290*/  SHF.R.S32.HI R26, RZ, 0x1f, R21 ;  /* 0x0000001fff1a7819 */ /* 0x000fe20000011415 */
[----:B------:R-:W2:Y:S01]  /*12a0*/  @!P5 LDC.64 R12, c[0x0][0x218] ;  /* 0x00008600ff0cdb82 */ /* 0x000ea20000000a00 */
[----:B------:R-:W-:Y:S01]  /*12b0*/  ISETP.GE.AND P2, PT, R44, R25, PT ;  /* 0x000000192c00720c */ /* 0x000fe20003f46270 */
[----:B------:R-:W-:Y:S01]  /*12c0*/  @!P0 IMAD R0, R24, 0x2, R45 ;  /* 0x0000000218008824 */ /* 0x000fe200078e022d */
[----:B------:R-:W5:Y:S01]  /*12d0*/  @!P1 S2R R19, SR_CgaCtaId ;  /* 0x0000000000139919 */ /* 0x000f620000008800 */
[----:B------:R-:W-:Y:S01]  /*12e0*/  @!P4 IMAD.IADD R8, R3, 0x1, R8 ;  /* 0x000000010308c824 */ /* 0x000fe200078e0208 */
[----:B---3--:R-:W-:-:S02]  /*12f0*/  @!P4 LEA R9, R9, R4, 0x18 ;  /* 0x000000040909c211 */ /* 0x008fc400078ec0ff */
[----:B------:R4:W-:Y:S03]  /*1300*/  @!P0 LDGSTS.E.BYPASS.LTC128B.128 [R0+0x1000], desc[UR28][R6.64] ;  /* 0x0100000006008fae */ /* 0x0009e6000b901d5c */
[----:B------:R-:W-:-:S04]  /*1310*/  @!P4 IMAD R9, R24, 0x2, R9 ;  /* 0x000000021809c824 */ /* 0x000fc800078e0209 */
[----:B------:R-:W3:Y:S01]  /*1320*/  @!P2 LDC.64 R14, c[0x0][0x218] ;  /* 0x00008600ff0eab82 */ /* 0x000ee20000000a00 */
[----:B----4-:R-:W-:Y:S01]  /*1330*/  @!P4 LEA R6, P0, R2, R22, 0x1 ;  /* 0x000000160206c211 */ /* 0x010fe200078008ff */
[----:B------:R-:W-:Y:S01]  /*1340*/  IMAD R0, R26, UR6, RZ ;  /* 0x000000061a007c24 */ /* 0x000fe2000f8e02ff */
[----:B------:R-:W-:Y:S02]  /*1350*/  SHF.R.S32.HI R22, RZ, 0x1f, R66 ;  /* 0x0000001fff167819 */ /* 0x000fe40000011442 */
[----:B------:R-:W-:Y:S01]  /*1360*/  @!P4 LEA.HI.X R7, R2, R23, R8, 0x1, P0 ;  /* 0x000000170207c211 */ /* 0x000fe200000f0c08 */
[----:B------:R-:W-:Y:S01]  /*1370*/  IMAD R2, R21, UR7, R0 ;  /* 0x0000000715027c24 */ /* 0x000fe2000f8e0200 */
[-C--:B------:R-:W-:Y:S01]  /*1380*/  ISETP.GE.AND P0, PT, R32, R25.reuse, PT ;  /* 0x000000192000720c */ /* 0x080fe20003f06270 */
[----:B------:R-:W-:Y:S01]  /*1390*/  IMAD R0, R136, R66, RZ ;  /* 0x0000004288007224 */ /* 0x000fe200078e02ff */
[----:B------:R-:W4:Y:S01]  /*13a0*/  @!P2 S2R R23, SR_CgaCtaId ;  /* 0x000000000017a919 */ /* 0x000f220000008800 */
[----:B------:R-:W-:Y:S01]  /*13b0*/  IMAD.IADD R237, R51, 0x1, R2 ;  /* 0x0000000133ed7824 */ /* 0x000fe200078e0202 */
[----:B------:R-:W-:Y:S01]  /*13c0*/  ULDC.64 UR6, c[0x0][0x268] ;  /* 0x00009a0000067ab9 */ /* 0x000fe20000000a00 */
[-C--:B------:R-:W-:Y:S01]  /*13d0*/  IMAD R0, R22, R204.reuse, R0 ;  /* 0x000000cc16007224 */ /* 0x080fe200078e0200 */
[----:B------:R5:W-:Y:S01]  /*13e0*/  @!P4 LDGSTS.E.BYPASS.LTC128B.128 [R9+0x1800], desc[UR28][R6.64] ;  /* 0x018000000609cfae */ /* 0x000be2000b901d5c */
[----:B------:R-:W-:Y:S01]  /*13f0*/  IMAD.WIDE.U32 R2, R66, R204, R236 ;  /* 0x000000cc42027225 */ /* 0x000fe200078e00ec */
[----:B------:R-:W-:-:S02]  /*1400*/  ISETP.GE.AND P4, PT, R43, R25, PT ;  /* 0x000000192b00720c */ /* 0x000fc40003f86270 */
[----:B------:R-:W-:Y:S01]  /*1410*/  STL.64 [R1+0x30], R236 ;  /* 0x000030ec01007387 */ /* 0x000fe20000100a00 */
[----:B------:R-:W-:Y:S01]  /*1420*/  IMAD.IADD R3, R3, 0x1, R0 ;  /* 0x0000000103037824 */ /* 0x000fe200078e0200 */
[----:B--2---:R-:W-:Y:S01]  /*1430*/  @!P5 LEA R4, P3, R2, R12, 0x1 ;  /* 0x0000000c0204d211 */ /* 0x004fe200078608ff */
[----:B------:R-:W-:Y:S01]  /*1440*/  IMAD.WIDE.U32 R30, R21, UR6, R16 ;  /* 0x00000006151e7c25 */ /* 0x000fe2000f8e0010 */
[----:B------:R-:W2:Y:S01]  /*1450*/  @!P0 S2R R12, SR_CgaCtaId ;  /* 0x00000000000c8919 */ /* 0x000ea20000008800 */
[----:B-1----:R-:W-:Y:S02]  /*1460*/  @!P5 LEA R0, R18, R5, 0x18 ;  /* 0x000000051200d211 */ /* 0x002fe400078ec0ff */
[----:B------:R-:W-:Y:S01]  /*1470*/  @!P5 LEA.HI.X R5, R2, R13, R3, 0x1, P3 ;  /* 0x0000000d0205d211 */ /* 0x000fe200018f0c03 */
[----:B------:R-:W-:Y:S02]  /*1480*/  STL.64 [R1+0x38], R30 ;  /* 0x0000381e01007387 */ /* 0x000fe40000100a00 */
[----:B------:R-:W-:Y:S01]  /*1490*/  @!P5 IMAD R8, R24, 0x2, R0 ;  /* 0x000000021808d824 */ /* 0x000fe200078e0200 */
[----:B------:R-:W-:-:S04]  /*14a0*/  @!P2 LEA R0, P3, R64, R2, 0x5 ;  /* 0x000000024000a211 */ /* 0x000fc800078628ff */
[----:B------:R1:W-:Y:S01]  /*14b0*/  @!P5 LDGSTS.E.BYPASS.LTC128B.128 [R8+0x2000], desc[UR28][R4.64] ;  /* 0x020000000408dfae */ /* 0x0003e2000b901d5c */
[----:B------:R-:W-:Y:S02]  /*14c0*/  ISETP.GE.AND P5, PT, R44, R25, PT ;  /* 0x000000192c00720c */ /* 0x000fe40003fa6270 */
[----:B-----5:R-:W-:-:S11]  /*14d0*/  SHF.R.S32.HI R9, RZ, 0x4, R10 ;  /* 0x00000004ff097819 */ /* 0x020fd6000001140a */
[----:B------:R-:W5:Y:S01]  /*14e0*/  @!P5 LDC.64 R16, c[0x0][0x220] ;  /* 0x00008800ff10db82 */ /* 0x000f620000000a00 */
[----:B-1----:R-:W-:Y:S02]  /*14f0*/  LEA.HI R5, R10, R9, RZ, 0x1 ;  /* 0x000000090a057211 */ /* 0x002fe400078f08ff */
[----:B------:R-:W-:Y:S02]  /*1500*/  @!P2 LEA.HI.X R4, R64, R3, R65, 0x5, P3 ;  /* 0x000000034004a211 */ /* 0x000fe400018f2c41 */
[C---:B---3--:R-:W-:Y:S02]  /*1510*/  @!P2 LEA R6, P3, R0.reuse, R14, 0x1 ;  /* 0x0000000e0006a211 */ /* 0x048fe400078608ff */
[----:B------:R-:W-:Y:S02]  /*1520*/  LOP3.LUT R5, R5, 0xfffffffe, RZ, 0xc0, !PT ;  /* 0xfffffffe05057812 */ /* 0x000fe400078ec0ff */
[----:B------:R-:W-:Y:S02]  /*1530*/  @!P2 LEA.HI.X R7, R0, R15, R4, 0x1, P3 ;  /* 0x0000000f0007a211 */ /* 0x000fe400018f0c04 */
[----:B------:R-:W-:Y:S01]  /*1540*/  @!P1 MOV R4, 0x400 ;  /* 0x0000040000049802 */ /* 0x000fe20000000f00 */
[----:B------:R-:W1:Y:S01]  /*1550*/  @!P1 LDC.64 R14, c[0x0][0x218] ;  /* 0x00008600ff0e9b82 */ /* 0x000e620000000a00 */
[----:B------:R-:W-:-:S02]  /*1560*/  LOP3.LUT R0, R10, 0xfffffff0, RZ, 0xc0, !PT ;  /* 0xfffffff00a007812 */ /* 0x000fc400078ec0ff */
[----:B------:R-:W-:Y:S02]  /*1570*/  LOP3.LUT R8, R49, 0xfffffff8, RZ, 0xc0, !PT ;  /* 0xfffffff831087812 */ /* 0x000fe400078ec0ff */
[----:B------:R-:W-:Y:S01]  /*1580*/  ISETP.GE.AND P3, PT, R32, R25, PT ;  /* 0x000000192000720c */ /* 0x000fe20003f66270 */
[----:B------:R-:W-:Y:S01]  /*1590*/  IMAD.IADD R25, R9, 0x1, -R5 ;  /* 0x0000000109197824 */ /* 0x000fe200078e0a05 */
[----:B------:R-:W-:Y:S01]  /*15a0*/  @!P2 MOV R5, 0x400 ;  /* 0x000004000005a802 */ /* 0x000fe20000000f00 */
[----:B------:R-:W-:Y:S01]  /*15b0*/  IMAD.IADD R0, R67, 0x1, -R0 ;  /* 0x0000000143007824 */ /* 0x000fe200078e0a00 */
[----:B------:R-:W-:Y:S01]  /*15c0*/  @!P1 LEA R13, R19, R4, 0x18 ;  /* 0x00000004130d9211 */ /* 0x000fe200078ec0ff */
[----:B------:R-:W-:Y:S01]  /*15d0*/  IMAD.IADD R4, R67, 0x1, -R8 ;  /* 0x0000000143047824 */ /* 0x000fe200078e0a08 */
[----:B----4-:R-:W-:Y:S02]  /*15e0*/  @!P2 LEA R11, R23, R5, 0x18 ;  /* 0x00000005170ba211 */ /* 0x010fe400078ec0ff */
[----:B------:R-:W-:Y:S01]  /*15f0*/  @!P0 MOV R5, 0x400 ;  /* 0x0000040000058802 */ /* 0x000fe20000000f00 */
[----:B------:R-:W-:Y:S01]  /*1600*/  @!P1 IMAD R23, R24, 0x2, R13 ;  /* 0x0000000218179824 */ /* 0x000fe200078e020d */
[----:B------:R-:W-:Y:S01]  /*1610*/  LEA.HI R10, R4, R4, RZ, 0x1 ;  /* 0x00000004040a7211 */ /* 0x000fe200078f08ff */
[----:B------:R-:W-:Y:S01]  /*1620*/  @!P2 IMAD R11, R24, 0x2, R11 ;  /* 0x00000002180ba824 */ /* 0x000fe200078e020b */
[----:B------:R-:W-:-:S02]  /*1630*/  SHF.R.S32.HI R18, RZ, 0x1f, R0 ;  /* 0x0000001fff127819 */ /* 0x000fc40000011400 */
[----:B--2---:R-:W-:Y:S02]  /*1640*/  @!P0 LEA R12, R12, R5, 0x18 ;  /* 0x000000050c0c8211 */ /* 0x004fe400078ec0ff */
[----:B------:R-:W-:Y:S01]  /*1650*/  LOP3.LUT R5, R10, 0x3fffffe, RZ, 0xc0, !PT ;  /* 0x03fffffe0a057812 */ /* 0x000fe200078ec0ff */
[----:B------:R2:W-:Y:S01]  /*1660*/  @!P2 LDGSTS.E.BYPASS.LTC128B.128 [R11+0x2800], desc[UR28][R6.64] ;  /* 0x02800000060bafae */ /* 0x0005e2000b901d5c */
[-C--:B------:R-:W-:Y:S01]  /*1670*/  LEA.HI R8, R0, R0.reuse, RZ, 0x1 ;  /* 0x0000000000087211 */ /* 0x080fe200078f08ff */
[----:B------:R-:W-:Y:S01]  /*1680*/  @!P0 IMAD R24, R24, 0x2, R12 ;  /* 0x0000000218188824 */ /* 0x000fe200078e020c */
[----:B------:R-:W-:Y:S01]  /*1690*/  LEA.HI R28, R18, R0, RZ, 0x3 ;  /* 0x00000000121c7211 */ /* 0x000fe200078f18ff */
[----:B------:R-:W-:Y:S01]  /*16a0*/  IMAD.IADD R27, R4, 0x1, -R5 ;  /* 0x00000001041b7824 */ /* 0x000fe200078e0a05 */
[----:B------:R-:W3:Y:S01]  /*16b0*/  @!P0 LDC.64 R18, c[0x0][0x218] ;  /* 0x00008600ff128b82 */ /* 0x000ee20000000a00 */
[----:B------:R-:W-:Y:S01]  /*16c0*/  LOP3.LUT R9, R8, 0x7fffffe, RZ, 0xc0, !PT ;  /* 0x07fffffe08097812 */ /* 0x000fe200078ec0ff */
[----:B------:R-:W-:Y:S01]  /*16d0*/  IMAD.WIDE.U32 R4, R64, 0x40, RZ ;  /* 0x0000004040047825 */ /* 0x000fe200078e00ff */
[----:B------:R-:W-:-:S03]  /*16e0*/  SHF.R.S32.HI R52, RZ, 0x1, R10 ;  /* 0x00000001ff347819 */ /* 0x000fc6000001140a */
[----:B------:R-:W-:Y:S01]  /*16f0*/  IMAD.IADD R175, R0, 0x1, -R9 ;  /* 0x0000000100af7824 */ /* 0x000fe200078e0a09 */
[----:B------:R-:W-:Y:S01]  /*1700*/  @!P1 IADD3 R0, P2, R2, R4, RZ ;  /* 0x0000000402009210 */ /* 0x000fe20007f5e0ff */
[----:B------:R-:W-:Y:S02]  /*1710*/  IMAD.SHL.U32 R9, R47, 0x8, RZ ;  /* 0x000000082f097824 */ /* 0x000fe400078e00ff */
[----:B--2---:R-:W-:Y:S01]  /*1720*/  IMAD.SHL.U32 R6, R65, 0x40, RZ ;  /* 0x0000004041067824 */ /* 0x004fe200078e00ff */
[----:B------:R-:W-:Y:S01]  /*1730*/  SHF.R.S32.HI R11, RZ, 0x1, R8 ;  /* 0x00000001ff0b7819 */ /* 0x000fe20000011408 */
[----:B------:R-:W-:-:S03]  /*1740*/  IMAD R7, R26, UR6, RZ ;  /* 0x000000061a077c24 */ /* 0x000fc6000f8e02ff */
[----:B------:R-:W-:Y:S01]  /*1750*/  @!P1 IADD3.X R4, R3, R5, R6, P2, !PT ;  /* 0x0000000503049210 */ /* 0x000fe200017fe406 */
[----:B------:R-:W-:Y:S01]  /*1760*/  @!P0 IMAD.WIDE.U32 R2, R64, 0x60, R2 ;  /* 0x0000006040028825 */ /* 0x000fe200078e0002 */
[----:B-1----:R-:W-:-:S03]  /*1770*/  @!P1 LEA R12, P2, R0, R14, 0x1 ;  /* 0x0000000e000c9211 */ /* 0x002fc600078408ff */
[----:B------:R-:W-:Y:S01]  /*1780*/  IMAD R14, R21, UR7, R7 ;  /* 0x00000007150e7c24 */ /* 0x000fe2000f8e0207 */
[----:B------:R-:W-:Y:S01]  /*1790*/  @!P1 LEA.HI.X R13, R0, R15, R4, 0x1, P2 ;  /* 0x0000000f000d9211 */ /* 0x000fe200010f0c04 */
[----:B------:R-:W-:Y:S01]  /*17a0*/  @!P0 IMAD R4, R65, 0x60, RZ ;  /* 0x0000006041048824 */ /* 0x000fe200078e02ff */
[----:B------:R-:W-:Y:S01]  /*17b0*/  SHF.R.S32.HI R0, RZ, 0x1f, R8 ;  /* 0x0000001fff007819 */ /* 0x000fe20000011408 */
[----:B------:R-:W-:Y:S01]  /*17c0*/  IMAD R7, R22, R172, RZ ;  /* 0x000000ac16077224 */ /* 0x000fe200078e02ff */
[----:B---3--:R-:W-:Y:S01]  /*17d0*/  @!P0 LEA R6, P2, R2, R18, 0x1 ;  /* 0x0000001202068211 */ /* 0x008fe200078408ff */
[----:B------:R-:W-:Y:S01]  /*17e0*/  @!P0 IMAD.IADD R8, R3, 0x1, R4 ;  /* 0x0000000103088824 */ /* 0x000fe200078e0204 */
[----:B------:R1:W-:Y:S01]  /*17f0*/  @!P1 LDGSTS.E.BYPASS.LTC128B.128 [R23+0x3000], desc[UR28][R12.64] ;  /* 0x030000000c179fae */ /* 0x0003e2000b901d5c */
[----:B------:R-:W-:Y:S01]  /*1800*/  IMAD R3, R66, R173, R7 ;  /* 0x000000ad42037224 */ /* 0x000fe200078e0207 */
[----:B------:R-:W-:Y:S01]  /*1810*/  LEA.HI R10, R0, R11, RZ, 0x2 ;  /* 0x0000000b000a7211 */ /* 0x000fe200078f10ff */
[----:B------:R-:W-:Y:S01]  /*1820*/  IMAD.SHL.U32 R0, R52, 0x40, RZ ;  /* 0x0000004034007824 */ /* 0x000fe200078e00ff */
[----:B------:R-:W-:Y:S01]  /*1830*/  @!P0 LEA.HI.X R7, R2, R19, R8, 0x1, P2 ;  /* 0x0000001302078211 */ /* 0x000fe200010f0c08 */
[----:B------:R-:W-:Y:S01]  /*1840*/  IMAD.WIDE.U32 R4, R66, R172, RZ ;  /* 0x000000ac42047225 */ /* 0x000fe200078e00ff */
[----:B------:R-:W-:Y:S01]  /*1850*/  LOP3.LUT R10, R10, 0xfffffffc, RZ, 0xc0, !PT ;  /* 0xfffffffc0a0a7812 */ /* 0x000fe200078ec0ff */
[----:B------:R-:W2:Y:S01]  /*1860*/  @!P6 LDC.64 R18, c[0x0][0x220] ;  /* 0x00008800ff12eb82 */ /* 0x000ea20000000a00 */
[----:B------:R-:W-:Y:S01]  /*1870*/  LOP3.LUT R0, R0, 0xc0, RZ, 0xc0, !PT ;  /* 0x000000c000007812 */ /* 0x000fe200078ec0ff */
[----:B------:R3:W-:Y:S01]  /*1880*/  @!P0 LDGSTS.E.BYPASS.LTC128B.128 [R24+0x3800], desc[UR28][R6.64] ;  /* 0x0380000006188fae */ /* 0x0007e2000b901d5c */
[----:B------:R-:W-:Y:S01]  /*1890*/  IMAD.IADD R14, R31, 0x1, R14 ;  /* 0x000000011f0e7824 */ /* 0x000fe200078e020e */
[----:B------:R-:W-:Y:S01]  /*18a0*/  LEA R2, P2, R4, R30, 0x7 ;  /* 0x0000001e04027211 */ /* 0x000fe200078438ff */
[----:B------:R-:W-:Y:S01]  /*18b0*/  IMAD.IADD R21, R11, 0x1, -R10 ;  /* 0x000000010b157824 */ /* 0x000fe200078e0a0a */
[----:B------:R-:W0:Y:S01]  /*18c0*/  LDGDEPBAR ;  /* 0x00000000000079af */ /* 0x000e220000000000 */
[----:B------:R-:W-:-:S02]  /*18d0*/  LOP3.LUT R9, R0, 0x8, R9, 0xf8, !PT ;  /* 0x0000000800097812 */ /* 0x000fc400078ef809 */
[----:B------:R-:W-:Y:S01]  /*18e0*/  SHF.R.U32.HI R8, RZ, 0x3, R0 ;  /* 0x00000003ff087819 */ /* 0x000fe20000011600 */
[----:B------:R-:W-:Y:S01]  /*18f0*/  IMAD.IADD R0, R5, 0x1, R3 ;  /* 0x0000000105007824 */ /* 0x000fe200078e0203 */
[----:B------:R4:W-:Y:S02]  /*1900*/  STL [R1+0x2c], R14 ;  /* 0x00002c0e01007387 */ /* 0x0009e40000100800 */
[----:B------:R-:W-:Y:S01]  /*1910*/  LOP3.LUT R11, R9, R8, RZ, 0x3c, !PT ;  /* 0x00000008090b7212 */ /* 0x000fe200078e3cff */
[----:B------:R-:W-:Y:S01]  /*1920*/  IMAD.SHL.U32 R9, R173, 0x40, RZ ;  /* 0x00000040ad097824 */ /* 0x000fe200078e00ff */
[----:B------:R-:W-:Y:S01]  /*1930*/  LEA.HI.X R3, R4, R14, R0, 0x7, P2 ;  /* 0x0000000e04037211 */ /* 0x000fe200010f3c00 */
[----:B------:R-:W-:Y:S02]  /*1940*/  IMAD.SHL.U32 R0, R21, 0x40, RZ ;  /* 0x0000004015007824 */ /* 0x000fe400078e00ff */
[----:B------:R-:W-:Y:S01]  /*1950*/  IMAD.WIDE.U32 R4, R172, 0x40, RZ ;  /* 0x00000040ac047825 */ /* 0x000fe200078e00ff */
[----:B-1----:R-:W1:Y:S02]  /*1960*/  @!P4 LDC.64 R22, c[0x0][0x220] ;  /* 0x00008800ff16cb82 */ /* 0x002e640000000a00 */
[----:B------:R-:W-:Y:S01]  /*1970*/  LOP3.LUT R0, R0, 0xc0, RZ, 0xc0, !PT ;  /* 0x000000c000007812 */ /* 0x000fe200078ec0ff */
[----:B------:R-:W-:Y:S01]  /*1980*/  IMAD R8, R25, 0x8, R27 ;  /* 0x0000000819087824 */ /* 0x000fe200078e021b */
[----:B------:R-:W-:Y:S01]  /*1990*/  @!P4 IADD3 R10, P0, R2, R4, RZ ;  /* 0x00000004020ac210 */ /* 0x000fe20007f1e0ff */
[----:B------:R-:W-:-:S02]  /*19a0*/  IMAD.SHL.U32 R4, R28, 0x20, RZ ;  /* 0x000000201c047824 */ /* 0x000fc400078e00ff */
[----:B------:R-:W-:Y:S01]  /*19b0*/  @!P3 IMAD R12, R173, 0x60, RZ ;  /* 0x00000060ad0cb824 */ /* 0x000fe200078e02ff */
[----:B------:R-:W-:Y:S01]  /*19c0*/  @!P4 IADD3.X R13, R3, R5, R9, P0, !PT ;  /* 0x00000005030dc210 */ /* 0x000fe200007fe409 */
[----:B---3--:R-:W-:Y:S01]  /*19d0*/  IMAD.SHL.U32 R6, R25, 0x8, RZ ;  /* 0x0000000819067824 */ /* 0x008fe200078e00ff */
[----:B------:R-:W-:-:S04]  /*19e0*/  DEPBAR.LE SB0, 0x0 ;  /* 0x000080000000791a */ /* 0x000fc80000000000 */
[----:B------:R-:W-:Y:S01]  /*19f0*/  BAR.SYNC.DEFER_BLOCKING 0x0 ;  /* 0x0000000000007b1d */ /* 0x000fe20000010000 */
[----:B------:R-:W-:Y:S02]  /*1a00*/  LOP3.LUT R7, R0, 0x8, R6, 0xf8, !PT ;  /* 0x0000000800077812 */ /* 0x000fe400078ef806 */
[----:B------:R-:W-:Y:S01]  /*1a10*/  SHF.R.U32.HI R6, RZ, 0x3, R0 ;  /* 0x00000003ff067819 */ /* 0x000fe20000011600 */
[----:B------:R-:W-:Y:S01]  /*1a20*/  IMAD.U32 R0, R8, 0x20, R11 ;  /* 0x0000002008007824 */ /* 0x000fe200078e000b */
[----:B------:R-:W-:-:S03]  /*1a30*/  @!P5 LEA R5, P2, R172, R2, 0x5 ;  /* 0x00000002ac05d211 */ /* 0x000fc600078428ff */
[----:B----4-:R-:W3:Y:S01]  /*1a40*/  @!P3 LDC.64 R14, c[0x0][0x220] ;  /* 0x00008800ff0ebb82 */ /* 0x010ee20000000a00 */
[----:B------:R-:W-:Y:S02]  /*1a50*/  LOP3.LUT R203, R7, R6, RZ, 0x3c, !PT ;  /* 0x0000000607cb7212 */ /* 0x000fe400078e3cff */
[----:B--2---:R-:W-:Y:S02]  /*1a60*/  @!P6 LEA R6, P0, R2, R18, 0x1 ;  /* 0x000000120206e211 */ /* 0x004fe400078008ff */
[----:B------:R-:W-:Y:S02]  /*1a70*/  LOP3.LUT R137, R4, 0xffffff00, RZ, 0xc0, !PT ;  /* 0xffffff0004897812 */ /* 0x000fe400078ec0ff */
[----:B------:R-:W-:Y:S02]  /*1a80*/  @!P6 LEA.HI.X R7, R2, R19, R3, 0x1, P0 ;  /* 0x000000130207e211 */ /* 0x000fe400000f0c03 */
[----:B-----5:R-:W-:Y:S01]  /*1a90*/  @!P5 LEA R4, P1, R5, R16, 0x1 ;  /* 0x000000100504d211 */ /* 0x020fe200078208ff */
[----:B------:R-:W-:Y:S01]  /*1aa0*/  IMAD R11, R201, 0x200, R137 ;  /* 0x00000200c90b7824 */ /* 0x000fe200078e0289 */
[C---:B------:R-:W-:Y:S01]  /*1ab0*/  @!P5 LEA.HI.X R9, R172.reuse, R3, R173, 0x5, P2 ;  /* 0x00000003ac09d211 */ /* 0x040fe200010f2cad */
[----:B------:R-:W-:Y:S01]  /*1ac0*/  @!P3 IMAD.WIDE.U32 R2, R172, 0x60, R2 ;  /* 0x00000060ac02b825 */ /* 0x000fe200078e0002 */
[----:B-1----:R-:W-:-:S02]  /*1ad0*/  @!P4 LEA R8, P0, R10, R22, 0x1 ;  /* 0x000000160a08c211 */ /* 0x002fc400078008ff */
[----:B------:R-:W-:Y:S01]  /*1ae0*/  @!P5 LEA.HI.X R5, R5, R17, R9, 0x1, P1 ;  /* 0x000000110505d211 */ /* 0x000fe200008f0c09 */
[----:B------:R-:W-:Y:S01]  /*1af0*/  @!P3 IMAD.IADD R3, R3, 0x1, R12 ;  /* 0x000000010303b824 */ /* 0x000fe200078e020c */
[----:B------:R-:W-:Y:S01]  /*1b00*/  @!P4 LEA.HI.X R9, R10, R23, R13, 0x1, P0 ;  /* 0x000000170a09c211 */ /* 0x000fe200000f0c0d */
[----:B------:R-:W-:Y:S01]  /*1b10*/  @P6 STS [R231+0x4000], RZ ;  /* 0x004000ffe7006388 */ /* 0x000fe20000000800 */
[----:B------:R-:W-:Y:S01]  /*1b20*/  IMAD R10, R175, 0x20, R11 ;  /* 0x00000020af0a7824 */ /* 0x000fe200078e020b */
[----:B------:R-:W-:Y:S01]  /*1b30*/  LEA R138, R0, UR4, 0x1 ;  /* 0x00000004008a7c11 */ /* 0x000fe2000f8e08ff */
[----:B------:R-:W-:Y:S01]  /*1b40*/  IMAD.MOV.U32 R0, RZ, RZ, 0x10 ;  /* 0x00000010ff007424 */ /* 0x000fe200078e00ff */
[----:B------:R-:W-:Y:S01]  /*1b50*/  @P6 STS [R231+0x4004], RZ ;  /* 0x004004ffe7006388 */ /* 0x000fe20000000800 */
[----:B------:R-:W-:Y:S02]  /*1b60*/  LOP3.LUT P1, RZ, R21, 0x2, RZ, 0xc0, !PT ;  /* 0x0000000215ff7812 */ /* 0x000fe4000782c0ff */
[----:B------:R-:W-:Y:S01]  /*1b70*/  VIADD R207, R138, 0x2020 ;  /* 0x000020208acf7836 */ /* 0x000fe20000000000 */
[----:B------:R-:W-:Y:S01]  /*1b80*/  @P6 STS.64 [R231+0x4008], RZ ;  /* 0x004008ffe7006388 */ /* 0x000fe20000000a00 */
[----:B------:R-:W-:-:S03]  /*1b90*/  SEL R0, R0, 0xfffffff0, !P1 ;  /* 0xfffffff000007807 */ /* 0x000fc60004800000 */
        /* <DEDUP_REMOVED lines=15> */
[----:B---3--:R-:W-:-:S04]  /*1c90*/  @!P3 LEA R6, P0, R2, R14, 0x1 ;  /* 0x0000000e0206b211 */ /* 0x008fc800078008ff */
        /* <DEDUP_REMOVED lines=26> */
[C---:B------:R-:W-:Y:S01]  /*1e40*/  VIADD R3, R2.reuse, 0x10 ;  /* 0x0000001002037836 */ /* 0x040fe20000000000 */
[-C--:B------:R-:W-:Y:S01]  /*1e50*/  ISETP.GE.AND P4, PT, R21, R20.reuse, PT ;  /* 0x000000141500720c */ /* 0x080fe20003f86270 */
        /* <DEDUP_REMOVED lines=8> */
[-C--:B------:R-:W-:Y:S01]  /*1ee0*/  ISETP.GE.AND P5, PT, R3, R20.reuse, PT ;  /* 0x000000140300720c */ /* 0x080fe20003fa6270 */
[C---:B------:R-:W-:Y:S01]  /*1ef0*/  VIADD R3, R2.reuse, 0x21 ;  /* 0x0000002102037836 */ /* 0x040fe20000000000 */
[C---:B-1----:R-:W-:Y:S01]  /*1f00*/  HMMA.16816.F32.BF16 R68, R8.reuse, R12, RZ ;  /* 0x0000000c0844723c */ /* 0x042fe200000418ff */
[----:B------:R-:W-:Y:S03]  /*1f10*/  LDSM.16.M88.4 R16, [R206] ;  /* 0x00000000ce10783b */ /* 0x000fe60000000200 */
[----:B------:R-:W-:Y:S01]  /*1f20*/  ISETP.GE.AND P3, PT, R3, R20, PT ;  /* 0x000000140300720c */ /* 0x000fe20003f66270 */
[----:B------:R-:W-:Y:S01]  /*1f30*/  LDSM.16.M88.4 R56, [R207+0x400] ;  /* 0x00040000cf38783b */ /* 0x000fe20000000200 */
[----:B------:R-:W-:Y:S01]  /*1f40*/  HMMA.16816.F32.BF16 R88, R8, R14, RZ ;  /* 0x0000000e0858723c */ /* 0x000fe200000418ff */
[----:B------:R-:W-:-:S02]  /*1f50*/  VIADD R3, R2, 0x28 ;  /* 0x0000002802037836 */ /* 0x000fc40000000000 */
[----:B------:R-:W0:Y:S03]  /*1f60*/  LDGDEPBAR ;  /* 0x00000000000079af */ /* 0x000e260000000000 */
[C---:B---3--:R-:W-:Y:S06]  /*1f70*/  HMMA.16816.F32.BF16 R128, R8.reuse, R24, RZ ;  /* 0x000000180880723c */ /* 0x048fec00000418ff */
[----:B------:R-:W-:Y:S06]  /*1f80*/  HMMA.16816.F32.BF16 R160, R8, R26, RZ ;  /* 0x0000001a08a0723c */ /* 0x000fec00000418ff */
[C---:B--2---:R-:W-:Y:S06]  /*1f90*/  HMMA.16816.F32.BF16 R72, R4.reuse, R12, RZ ;  /* 0x0000000c0448723c */ /* 0x044fec00000418ff */
[C---:B------:R-:W-:Y:S01]  /*1fa0*/  HMMA.16816.F32.BF16 R84, R4.reuse, R14, RZ ;  /* 0x0000000e0454723c */ /* 0x040fe200000418ff */
[----:B------:R-:W1:Y:S05]  /*1fb0*/  LDSM.16.M88.4 R12, [R206+0x1000] ;  /* 0x00100000ce0c783b */ /* 0x000e6a0000000200 */
[C---:B------:R-:W-:Y:S06]  /*1fc0*/  HMMA.16816.F32.BF16 R152, R4.reuse, R24, RZ ;  /* 0x000000180498723c */ /* 0x040fec00000418ff */
[----:B------:R-:W-:Y:S01]  /*1fd0*/  HMMA.16816.F32.BF16 R176, R4, R26, RZ ;  /* 0x0000001a04b0723c */ /* 0x000fe200000418ff */
[----:B------:R-:W2:Y:S05]  /*1fe0*/  LDSM.16.M88.4 R24, [R207+0x800] ;  /* 0x00080000cf18783b */ /* 0x000eaa0000000200 */
[-C--:B------:R-:W-:Y:S06]  /*1ff0*/  HMMA.16816.F32.BF16 R60, R8, R40.reuse, RZ ;  /* 0x00000028083c723c */ /* 0x080fec00000418ff */
[----:B------:R-:W-:Y:S06]  /*2000*/  HMMA.16816.F32.BF16 R76, R4, R40, RZ ;  /* 0x00000028044c723c */ /* 0x000fec00000418ff */
        /* <DEDUP_REMOVED lines=13> */
[----:B------:R-:W-:Y:S01]  /*20e0*/  ISETP.GE.AND P1, PT, R8, R20, PT ;  /* 0x000000140800720c */ /* 0x000fe20003f26270 */
[C---:B------:R-:W-:Y:S01]  /*20f0*/  HMMA.16816.F32.BF16 R108, R4.reuse, R32, RZ ;  /* 0x00000020046c723c */ /* 0x040fe200000418ff */
[----:B------:R-:W3:Y:S05]  /*2100*/  LDSM.16.M88.4 R8, [R207+0xc00] ;  /* 0x000c0000cf08783b */ /* 0x000eea0000000200 */
        /* <DEDUP_REMOVED lines=12> */
[C---:B------:R-:W-:Y:S06]  /*21d0*/  HMMA.16816.F32.BF16 R32, R16.reuse, R54, R88 ;  /* 0x000000361020723c */ /* 0x040fec0000041858 */
[----:B------:R-:W-:Y:S01]  /*21e0*/  HMMA.16816.F32.BF16 R68, R16, R56, R60 ;  /* 0x000000381044723c */ /* 0x000fe2000004183c */
        /* <DEDUP_REMOVED lines=8> */
[----:B------:R-:W-:-:S02]  /*2270*/  FSEL R86, R29, -INF , !P1 ;  /* 0xff8000001d567808 */ /* 0x000fc40004800000 */
[----:B------:R-:W-:Y:S01]  /*2280*/  ISETP.GE.AND P2, PT, R3, R20, PT ;  /* 0x000000140300720c */ /* 0x000fe20003f46270 */
[----:B------:R-:W1:Y:S01]  /*2290*/  LDSM.16.M88.4 R28, [R207+0x1400] ;  /* 0x00140000cf1c783b */ /* 0x000e620000000200 */
[----:B------:R-:W-:Y:S01]  /*22a0*/  VIADD R3, R2, 0x29 ;  /* 0x0000002902037836 */ /* 0x000fe20000000000 */
[C---:B--2---:R-:W-:Y:S01]  /*22b0*/  HMMA.16816.F32.BF16 R72, R12.reuse, R24, R92 ;  /* 0x000000180c48723c */ /* 0x044fe2000004185c */
[----:B------:R-:W-:Y:S02]  /*22c0*/  FSEL R90, R32, -INF , !P0 ;  /* 0xff800000205a7808 */ /* 0x000fe40004000000 */
[----:B------:R-:W-:Y:S02]  /*22d0*/  FSEL R101, R43, -INF , !P4 ;  /* 0xff8000002b657808 */ /* 0x000fe40006000000 */
[----:B------:R-:W-:Y:S01]  /*22e0*/  FSEL R100, R41, -INF , !P4 ;  /* 0xff80000029647808 */ /* 0x000fe20006000000 */
[----:B------:R-:W-:Y:S01]  /*22f0*/  HMMA.16816.F32.BF16 R44, R12, R58, R104 ;  /* 0x0000003a0c2c723c */ /* 0x000fe20000041868 */
[----:B------:R-:W-:-:S02]  /*2300*/  FSEL R95, R5, -INF , !P1 ;  /* 0xff800000055f7808 */ /* 0x000fc40004800000 */
[----:B------:R-:W2:Y:S01]  /*2310*/  LDSM.16.M88.4 R4, [R207+0x1000] ;  /* 0x00100000cf04783b */ /* 0x000ea20000000200 */
[----:B------:R-:W-:Y:S02]  /*2320*/  FSEL R93, R34, -INF , !P0 ;  /* 0xff800000225d7808 */ /* 0x000fe40004000000 */
[C---:B------:R-:W-:Y:S01]  /*2330*/  HMMA.16816.F32.BF16 R76, R16.reuse, R24, R80 ;  /* 0x00000018104c723c */ /* 0x040fe20000041850 */
[----:B------:R-:W-:Y:S02]  /*2340*/  FSEL R105, R42, -INF , !P0 ;  /* 0xff8000002a697808 */ /* 0x000fe40004000000 */
[----:B------:R-:W-:Y:S02]  /*2350*/  FSEL R104, R40, -INF , !P0 ;  /* 0xff80000028687808 */ /* 0x000fe40004000000 */
[-C--:B------:R-:W-:Y:S01]  /*2360*/  ISETP.GE.AND P1, PT, R3, R20.reuse, PT ;  /* 0x000000140300720c */ /* 0x080fe20003f26270 */
[----:B------:R-:W-:Y:S01]  /*2370*/  VIADD R3, R2, 0x30 ;  /* 0x0000003002037836 */ /* 0x000fe20000000000 */
[----:B------:R-:W-:Y:S01]  /*2380*/  ISETP.GE.AND P0, PT, R22, R20, PT ;  /* 0x000000141600720c */ /* 0x000fe20003f06270 */
[----:B---3--:R-:W-:Y:S01]  /*2390*/  HMMA.16816.F32.BF16 R52, R16, R8, R96 ;  /* 0x000000081034723c */ /* 0x008fe20000041860 */
[----:B------:R-:W-:Y:S01]  /*23a0*/  FSEL R92, R35, -INF , !P4 ;  /* 0xff800000235c7808 */ /* 0x000fe20006000000 */
[----:B------:R-:W-:Y:S01]  /*23b0*/  VIADD R22, R2, 0x39 ;  /* 0x0000003902167836 */ /* 0x000fe20000000000 */
[----:B------:R-:W-:-:S02]  /*23c0*/  FSEL R88, R33, -INF , !P4 ;  /* 0xff80000021587808 */ /* 0x000fc40006000000 */
[----:B------:R-:W-:Y:S01]  /*23d0*/  FSEL R208, R70, -INF , !P6 ;  /* 0xff80000046d07808 */ /* 0x000fe20007000000 */
[C---:B------:R-:W-:Y:S01]  /*23e0*/  HMMA.16816.F32.BF16 R48, R12.reuse, R8, R108 ;  /* 0x000000080c30723c */ /* 0x040fe2000004186c */
[----:B------:R-:W-:Y:S02]  /*23f0*/  FSEL R107, R62, -INF , !P6 ;  /* 0xff8000003e6b7808 */ /* 0x000fe40007000000 */
[----:B------:R-:W-:Y:S02]  /*2400*/  FSEL R96, R60, -INF , !P6 ;  /* 0xff8000003c607808 */ /* 0x000fe40007000000 */
[----:B------:R-:W-:Y:S01]  /*2410*/  FSEL R87, R68, -INF , !P6 ;  /* 0xff80000044577808 */ /* 0x000fe20007000000 */
[----:B------:R-:W-:Y:S01]  /*2420*/  HMMA.16816.F32.BF16 R40, R12, R26, R120 ;  /* 0x0000001a0c28723c */ /* 0x000fe20000041878 */
[----:B------:R-:W-:Y:S02]  /*2430*/  FSEL R108, R63, -INF , !P0 ;  /* 0xff8000003f6c7808 */ /* 0x000fe40004000000 */
[----:B------:R-:W-:-:S02]  /*2440*/  FSEL R94, R61, -INF , !P0 ;  /* 0xff8000003d5e7808 */ /* 0x000fc40004000000 */
[----:B------:R-:W-:Y:S01]  /*2450*/  FSEL R209, R71, -INF , !P0 ;  /* 0xff80000047d17808 */ /* 0x000fe20004000000 */
[----:B------:R-:W-:Y:S01]  /*2460*/  HMMA.16816.F32.BF16 R32, R16, R26, R116 ;  /* 0x0000001a1020723c */ /* 0x000fe20000041874 */
[----:B------:R-:W-:Y:S01]  /*2470*/  FSEL R85, R69, -INF , !P0 ;  /* 0xff80000045557808 */ /* 0x000fe20004000000 */
[----:B------:R-:W3:Y:S01]  /*2480*/  LDSM.16.M88.4 R24, [R207+0x1800] ;  /* 0x00180000cf18783b */ /* 0x000ee20000000200 */
[-C--:B------:R-:W-:Y:S01]  /*2490*/  ISETP.GE.AND P4, PT, R21, R20.reuse, PT ;  /* 0x000000141500720c */ /* 0x080fe20003f86270 */
[C---:B------:R-:W-:Y:S01]  /*24a0*/  VIADD R21, R2.reuse, 0x38 ;  /* 0x0000003802157836 */ /* 0x040fe20000000000 */
[-C--:B------:R-:W-:Y:S01]  /*24b0*/  ISETP.GE.AND P6, PT, R23, R20.reuse, PT ;  /* 0x000000141700720c */ /* 0x080fe20003fc6270 */
[----:B-1----:R-:W-:Y:S01]  /*24c0*/  HMMA.16816.F32.BF16 R60, R12, R28, R152 ;  /* 0x0000001c0c3c723c */ /* 0x002fe20000041898 */
[----:B------:R-:W-:Y:S01]  /*24d0*/  ISETP.GE.AND P0, PT, R3, R20, PT ;  /* 0x000000140300720c */ /* 0x000fe20003f06270 */
[----:B------:R-:W-:Y:S01]  /*24e0*/  VIADD R3, R2, 0x31 ;  /* 0x0000003102037836 */ /* 0x000fe20000000000 */
[----:B------:R-:W-:Y:S01]  /*24f0*/  FSEL R109, R38, -INF , !P4 ;  /* 0xff800000266d7808 */ /* 0x000fe20006000000 */
[----:B------:R-:W-:Y:S01]  /*2500*/  VIADD R23, R2, 0x40 ;  /* 0x0000004002177836 */ /* 0x000fe20000000000 */
[----:B------:R-:W-:Y:S01]  /*2510*/  FSEL R84, R36, -INF , !P4 ;  /* 0xff80000024547808 */ /* 0x000fe20006000000 */
[----:B--2---:R-:W-:Y:S01]  /*2520*/  HMMA.16816.F32.BF16 R68, R16, R4, R112 ;  /* 0x000000041044723c */ /* 0x004fe20000041870 */
[----:B------:R-:W-:-:S02]  /*2530*/  FSEL R110, R39, -INF , !P6 ;  /* 0xff800000276e7808 */ /* 0x000fc40007000000 */
[----:B------:R-:W-:Y:S02]  /*2540*/  FSEL R67, R37, -INF , !P6 ;  /* 0xff80000025437808 */ /* 0x000fe40007000000 */
[----:B------:R-:W-:Y:S01]  /*2550*/  FSEL R106, R46, -INF , !P4 ;  /* 0xff8000002e6a7808 */ /* 0x000fe20006000000 */
[-C--:B------:R-:W-:Y:S01]  /*2560*/  HMMA.16816.F32.BF16 R36, R12, R10.reuse, R140 ;  /* 0x0000000a0c24723c */ /* 0x080fe2000004188c */
[----:B------:R-:W-:Y:S01]  /*2570*/  FSEL R98, R44, -INF , !P4 ;  /* 0xff8000002c627808 */ /* 0x000fe20006000000 */
[C---:B------:R-:W-:Y:S01]  /*2580*/  VIADD R44, R2.reuse, 0x41 ;  /* 0x00000041022c7836 */ /* 0x040fe20000000000 */
[----:B------:R-:W-:Y:S01]  /*2590*/  ISETP.GE.AND P4, PT, R3, R20, PT ;  /* 0x000000140300720c */ /* 0x000fe20003f86270 */
[----:B------:R-:W-:Y:S01]  /*25a0*/  VIADD R3, R2, 0x48 ;  /* 0x0000004802037836 */ /* 0x000fe20000000000 */
[----:B------:R-:W-:Y:S01]  /*25b0*/  FSEL R99, R47, -INF , !P6 ;  /* 0xff8000002f637808 */ /* 0x000fe20007000000 */
[----:B------:R-:W-:Y:S01]  /*25c0*/  HMMA.16816.F32.BF16 R8, R16, R10, R124 ;  /* 0x0000000a1008723c */ /* 0x000fe2000004187c */
[----:B------:R-:W-:-:S02]  /*25d0*/  FSEL R97, R45, -INF , !P6 ;  /* 0xff8000002d617808 */ /* 0x000fc40007000000 */
[-C--:B------:R-:W-:Y:S01]  /*25e0*/  ISETP.GE.AND P6, PT, R3, R20.reuse, PT ;  /* 0x000000140300720c */ /* 0x080fe20003fc6270 */
[----:B------:R-:W-:Y:S01]  /*25f0*/  VIADD R3, R2, 0x49 ;  /* 0x0000004902037836 */ /* 0x000fe20000000000 */
[----:B------:R-:W-:Y:S01]  /*2600*/  FSEL R210, R78, -INF , !P5 ;  /* 0xff8000004ed27808 */ /* 0x000fe20006800000 */
[----:B------:R-:W-:Y:S01]  /*2610*/  HMMA.16816.F32.BF16 R56, R12, R4, R132 ;  /* 0x000000040c38723c */ /* 0x000fe20000041884 */
[----:B------:R-:W-:Y:S02]  /*2620*/  FSEL R118, R74, -INF , !P5 ;  /* 0xff8000004a767808 */ /* 0x000fe40006800000 */
[----:B------:R-:W-:Y:S02]  /*2630*/  FSEL R111, R72, -INF , !P5 ;  /* 0xff800000486f7808 */ /* 0x000fe40006800000 */
[----:B------:R-:W-:Y:S02]  /*2640*/  FSEL R120, R76, -INF , !P5 ;  /* 0xff8000004c787808 */ /* 0x000fe40006800000 */
[----:B------:R-:W-:Y:S01]  /*2650*/  ISETP.GE.AND P5, PT, R3, R20, PT ;  /* 0x000000140300720c */ /* 0x000fe20003fa6270 */
[C---:B------:R-:W-:Y:S01]  /*2660*/  VIADD R3, R2.reuse, 0x50 ;  /* 0x0000005002037836 */ /* 0x040fe20000000000 */
[----:B------:R-:W-:Y:S01]  /*2670*/  FSEL R213, R51, -INF , !P4 ;  /* 0xff80000033d57808 */ /* 0x000fe20006000000 */
        /* <DEDUP_REMOVED lines=12> */
[----:B------:R-:W-:Y:S02]  /*2740*/  FSEL R117, R42, -INF , !P2 ;  /* 0xff8000002a757808 */ /* 0x000fe40005000000 */
[----:B------:R-:W-:Y:S02]  /*2750*/  FSEL R153, R38, -INF , !P3 ;  /* 0xff80000026997808 */ /* 0x000fe40005800000 */
[----:B------:R-:W-:Y:S02]  /*2760*/  FSEL R131, R36, -INF , !P3 ;  /* 0xff80000024837808 */ /* 0x000fe40005800000 */
[----:B------:R-:W-:-:S02]  /*2770*/  FSEL R155, R10, -INF , !P3 ;  /* 0xff8000000a9b7808 */ /* 0x000fc40005800000 */
[----:B------:R-:W-:Y:S01]  /*2780*/  FSEL R125, R8, -INF , !P3 ;  /* 0xff800000087d7808 */ /* 0x000fe20005800000 */
[----:B------:R-:W-:Y:S01]  /*2790*/  VIADD R8, R2, 0x60 ;  /* 0x0000006002087836 */ /* 0x000fe20000000000 */
[----:B------:R-:W-:Y:S02]  /*27a0*/  ISETP.GE.AND P3, PT, R3, R20, PT ;  /* 0x000000140300720c */ /* 0x000fe40003f66270 */
[----:B------:R-:W-:Y:S02]  /*27b0*/  FMNMX.FTZ R3, R89, R86, !PT ;  /* 0x0000005659037209 */ /* 0x000fe40007810000 */
[----:B------:R-:W-:Y:S02]  /*27c0*/  FSEL R114, R40, -INF , !P2 ;  /* 0xff80000028727808 */ /* 0x000fe40005000000 */
[----:B------:R-:W-:Y:S02]  /*27d0*/  FMNMX.FTZ R3, R90, R3, !PT ;  /* 0x000000035a037209 */ /* 0x000fe40007810000 */
[----:B------:R-:W-:-:S02]  /*27e0*/  FSEL R133, R34, -INF , !P2 ;  /* 0xff80000022857808 */ /* 0x000fc40005000000 */
[----:B------:R-:W-:Y:S02]  /*27f0*/  FMNMX.FTZ R3, R88, R3, !PT ;  /* 0x0000000358037209 */ /* 0x000fe40007810000 */
[----:B------:R-:W-:Y:S02]  /*2800*/  FSEL R132, R32, -INF , !P2 ;  /* 0xff80000020847808 */ /* 0x000fe40005000000 */
[----:B------:R-:W-:Y:S02]  /*2810*/  FMNMX.FTZ R3, R87, R3, !PT ;  /* 0x0000000357037209 */ /* 0x000fe40007810000 */
[----:B------:R-:W-:Y:S02]  /*2820*/  ISETP.GE.AND P2, PT, R22, R20, PT ;  /* 0x000000141600720c */ /* 0x000fe40003f46270 */
[----:B------:R-:W-:Y:S02]  /*2830*/  FMNMX.FTZ R3, R85, R3, !PT ;  /* 0x0000000355037209 */ /* 0x000fe40007810000 */
[----:B------:R-:W-:-:S02]  /*2840*/  FSEL R116, R43, -INF , !P1 ;  /* 0xff8000002b747808 */ /* 0x000fc40004800000 */
[----:B------:R-:W-:Y:S02]  /*2850*/  FMNMX.FTZ R3, R84, R3, !PT ;  /* 0x0000000354037209 */ /* 0x000fe40007810000 */
[----:B------:R-:W-:Y:S02]  /*2860*/  FSEL R115, R41, -INF , !P1 ;  /* 0xff80000029737808 */ /* 0x000fe40004800000 */
[----:B------:R-:W-:Y:S01]  /*2870*/  FMNMX.FTZ R3, R67, R3, !PT ;  /* 0x0000000343037209 */ /* 0x000fe20007810000 */
[----:B------:R-:W-:Y:S01]  /*2880*/  HMMA.16816.F32.BF16 R40, R12, R6, R156 ;  /* 0x000000060c28723c */ /* 0x000fe2000004189c */
[----:B------:R-:W-:Y:S02]  /*2890*/  FSEL R127, R35, -INF , !P1 ;  /* 0xff800000237f7808 */ /* 0x000fe40004800000 */
[----:B------:R-:W-:Y:S02]  /*28a0*/  FMNMX.FTZ R3, R120, R3, !PT ;  /* 0x0000000378037209 */ /* 0x000fe40007810000 */
[----:B------:R-:W-:-:S02]  /*28b0*/  FSEL R123, R33, -INF , !P1 ;  /* 0xff800000217b7808 */ /* 0x000fc40004800000 */
[----:B------:R-:W-:Y:S01]  /*28c0*/  FMNMX.FTZ R3, R121, R3, !PT ;  /* 0x0000000379037209 */ /* 0x000fe20007810000 */
[----:B------:R-:W-:Y:S01]  /*28d0*/  HMMA.16816.F32.BF16 R32, R16, R6, R144 ;  /* 0x000000061020723c */ /* 0x000fe20000041890 */
[----:B------:R-:W-:Y:S02]  /*28e0*/  FSEL R152, R39, -INF , !P2 ;  /* 0xff80000027987808 */ /* 0x000fe40005000000 */
[----:B------:R-:W-:Y:S02]  /*28f0*/  FSEL R130, R37, -INF , !P2 ;  /* 0xff80000025827808 */ /* 0x000fe40005000000 */
[----:B------:R-:W-:Y:S01]  /*2900*/  FSEL R154, R11, -INF , !P2 ;  /* 0xff8000000b9a7808 */ /* 0x000fe20005000000 */
[-C--:B------:R-:W-:Y:S01]  /*2910*/  HMMA.16816.F32.BF16 R36, R12, R30.reuse, R176 ;  /* 0x0000001e0c24723c */ /* 0x080fe200000418b0 */
[----:B------:R-:W-:Y:S01]  /*2920*/  FSEL R124, R9, -INF , !P2 ;  /* 0xff800000097c7808 */ /* 0x000fe20005000000 */
[----:B------:R-:W-:Y:S01]  /*2930*/  VIADD R9, R2, 0x59 ;  /* 0x0000005902097836 */ /* 0x000fe20000000000 */
[----:B------:R-:W-:Y:S01]  /*2940*/  ISETP.GE.AND P2, PT, R4, R20, PT ;  /* 0x000000140400720c */ /* 0x000fe20003f46270 */
[----:B------:R-:W-:Y:S01]  /*2950*/  VIADD R11, R2, 0x79 ;  /* 0x00000079020b7836 */ /* 0x000fe20000000000 */
[----:B------:R-:W1:Y:S01]  /*2960*/  LDSM.16.M88.4 R4, [R207+0x1c00] ;  /* 0x001c0000cf04783b */ /* 0x000e620000000200 */
[----:B------:R-:W-:Y:S01]  /*2970*/  FMNMX.FTZ R3, R132, R3, !PT ;  /* 0x0000000384037209 */ /* 0x000fe20007810000 */
[----:B------:R-:W-:Y:S01]  /*2980*/  HMMA.16816.F32.BF16 R28, R16, R30, R160 ;  /* 0x0000001e101c723c */ /* 0x000fe200000418a0 */
[----:B------:R-:W-:Y:S01]  /*2990*/  FSEL R122, R52, -INF , !P0 ;  /* 0xff800000347a7808 */ /* 0x000fe20004000000 */
[----:B------:R-:W-:-:S04]  /*29a0*/  DEPBAR.LE SB0, 0x0 ;  /* 0x000080000000791a */ /* 0x000fc80000000000 */
[----:B------:R-:W-:Y:S02]  /*29b0*/  FMNMX.FTZ R3, R123, R3, !PT ;  /* 0x000000037b037209 */ /* 0x000fe40007810000 */
[----:B------:R-:W-:Y:S02]  /*29c0*/  ISETP.GE.AND P1, PT, R23, R20, PT ;  /* 0x000000141700720c */ /* 0x000fe40003f26270 */
[----:B------:R-:W-:Y:S02]  /*29d0*/  FMNMX.FTZ R3, R122, R3, !PT ;  /* 0x000000037a037209 */ /* 0x000fe40007810000 */
[----:B------:R-:W-:Y:S02]  /*29e0*/  FSEL R218, R70, -INF , !P1 ;  /* 0xff80000046da7808 */ /* 0x000fe40004800000 */
[----:B------:R-:W-:Y:S02]  /*29f0*/  FMNMX.FTZ R3, R126, R3, !PT ;  /* 0x000000037e037209 */ /* 0x000fe40007810000 */
[----:B------:R-:W-:-:S02]  /*2a00*/  FSEL R225, R58, -INF , !P1 ;  /* 0xff8000003ae17808 */ /* 0x000fc40004800000 */
[----:B------:R-:W-:Y:S02]  /*2a10*/  FMNMX.FTZ R3, R125, R3, !PT ;  /* 0x000000037d037209 */ /* 0x000fe40007810000 */
[----:B------:R-:W-:Y:S02]  /*2a20*/  FSEL R223, R56, -INF , !P1 ;  /* 0xff80000038df7808 */ /* 0x000fe40004800000 */
[----:B------:R-:W-:Y:S02]  /*2a30*/  FSEL R215, R68, -INF , !P1 ;  /* 0xff80000044d77808 */ /* 0x000fe40004800000 */
[----:B------:R-:W-:Y:S02]  /*2a40*/  FSEL R212, R50, -INF , !P0 ;  /* 0xff80000032d47808 */ /* 0x000fe40004000000 */
[----:B------:R-:W-:Y:S02]  /*2a50*/  FSEL R141, R48, -INF , !P0 ;  /* 0xff800000308d7808 */ /* 0x000fe40004000000 */
[----:B------:R-:W-:Y:S01]  /*2a60*/  ISETP.GE.AND P1, PT, R44, R20, PT ;  /* 0x000000142c00720c */ /* 0x000fe20003f26270 */
[----:B---3--:R-:W-:Y:S01]  /*2a70*/  HMMA.16816.F32.BF16 R48, R16, R24, R148 ;  /* 0x000000181030723c */ /* 0x008fe20000041894 */
[----:B------:R-:W-:-:S02]  /*2a80*/  FMNMX.FTZ R3, R124, R3, !PT ;  /* 0x000000037c037209 */ /* 0x000fc40007810000 */
[----:B------:R-:W-:Y:S02]  /*2a90*/  FSEL R159, R33, -INF , !P5 ;  /* 0xff800000219f7808 */ /* 0x000fe40006800000 */
[----:B------:R-:W-:Y:S01]  /*2aa0*/  FMNMX.FTZ R3, R215, R3, !PT ;  /* 0x00000003d7037209 */ /* 0x000fe20007810000 */
[C---:B------:R-:W-:Y:S01]  /*2ab0*/  HMMA.16816.F32.BF16 R44, R12.reuse, R24, R168 ;  /* 0x000000180c2c723c */ /* 0x040fe200000418a8 */
[----:B------:R-:W-:Y:S02]  /*2ac0*/  FSEL R222, R42, -INF , !P6 ;  /* 0xff8000002ade7808 */ /* 0x000fe40007000000 */
[----:B------:R-:W-:Y:S02]  /*2ad0*/  FSEL R219, R40, -INF , !P6 ;  /* 0xff80000028db7808 */ /* 0x000fe40007000000 */
[----:B------:R-:W-:Y:S01]  /*2ae0*/  FSEL R221, R43, -INF , !P5 ;  /* 0xff8000002bdd7808 */ /* 0x000fe20006800000 */
[----:B-1----:R-:W-:Y:S01]  /*2af0*/  HMMA.16816.F32.BF16 R80, R12, R4, R188 ;  /* 0x000000040c50723c */ /* 0x002fe200000418bc */
[----:B------:R-:W-:-:S02]  /*2b00*/  FSEL R169, R69, -INF , !P1 ;  /* 0xff80000045a97808 */ /* 0x000fc40004800000 */
[----:B------:R-:W-:Y:S02]  /*2b10*/  FSEL R168, R32, -INF , !P6 ;  /* 0xff80000020a87808 */ /* 0x000fe40007000000 */
[----:B------:R-:W-:Y:S02]  /*2b20*/  FMNMX.FTZ R3, R169, R3, !PT ;  /* 0x00000003a9037209 */ /* 0x000fe40007810000 */
[----:B------:R-:W-:Y:S02]  /*2b30*/  FSEL R179, R41, -INF , !P5 ;  /* 0xff80000029b37808 */ /* 0x000fe40006800000 */
[----:B------:R-:W-:Y:S01]  /*2b40*/  FMNMX.FTZ R3, R168, R3, !PT ;  /* 0x00000003a8037209 */ /* 0x000fe20007810000 */
[----:B------:R-:W-:Y:S01]  /*2b50*/  HMMA.16816.F32.BF16 R40, R16, R26, R180 ;  /* 0x0000001a1028723c */ /* 0x000fe200000418b4 */
[----:B------:R-:W-:Y:S02]  /*2b60*/  FSEL R157, R72, -INF , !P4 ;  /* 0xff800000489d7808 */ /* 0x000fe40006000000 */
[----:B------:R-:W-:-:S02]  /*2b70*/  FMNMX.FTZ R3, R159, R3, !PT ;  /* 0x000000039f037209 */ /* 0x000fc40007810000 */
[----:B------:R-:W-:Y:S02]  /*2b80*/  FSEL R226, R59, -INF , !P1 ;  /* 0xff8000003be27808 */ /* 0x000fe40004800000 */
[----:B------:R-:W-:Y:S02]  /*2b90*/  FSEL R220, R57, -INF , !P1 ;  /* 0xff80000039dc7808 */ /* 0x000fe40004800000 */
[----:B------:R-:W-:Y:S01]  /*2ba0*/  FSEL R217, R71, -INF , !P1 ;  /* 0xff80000047d97808 */ /* 0x000fe20004800000 */
[----:B------:R-:W-:Y:S01]  /*2bb0*/  HMMA.16816.F32.BF16 R56, R12, R6, R196 ;  /* 0x000000060c38723c */ /* 0x000fe200000418c4 */
[----:B------:R-:W-:Y:S01]  /*2bc0*/  ISETP.GE.AND P1, PT, R8, R20, PT ;  /* 0x000000140800720c */ /* 0x000fe20003f26270 */
[----:B------:R-:W-:Y:S01]  /*2bd0*/  VIADD R8, R2, 0x61 ;  /* 0x0000006102087836 */ /* 0x000fe20000000000 */
[----:B------:R-:W-:Y:S02]  /*2be0*/  FSEL R156, R73, -INF , !P3 ;  /* 0xff800000499c7808 */ /* 0x000fe40005800000 */
[----:B------:R-:W-:-:S02]  /*2bf0*/  FMNMX.FTZ R3, R157, R3, !PT ;  /* 0x000000039d037209 */ /* 0x000fc40007810000 */
[----:B------:R-:W-:Y:S02]  /*2c00*/  FSEL R227, R62, -INF , !P4 ;  /* 0xff8000003ee37808 */ /* 0x000fe40006000000 */
[----:B------:R-:W-:Y:S02]  /*2c10*/  FSEL R224, R60, -INF , !P4 ;  /* 0xff8000003ce07808 */ /* 0x000fe40006000000 */
[----:B------:R-:W-:Y:S02]  /*2c20*/  FSEL R228, R63, -INF , !P3 ;  /* 0xff8000003fe47808 */ /* 0x000fe40005800000 */
[----:B------:R-:W-:Y:S02]  /*2c30*/  FSEL R189, R61, -INF , !P3 ;  /* 0xff8000003dbd7808 */ /* 0x000fe40005800000 */
[----:B------:R-:W-:Y:S01]  /*2c40*/  HMMA.16816.F32.BF16 R60, R12, R26, R192 ;  /* 0x0000001a0c3c723c */ /* 0x000fe200000418c0 */
[----:B------:R-:W-:Y:S02]  /*2c50*/  FSEL R216, R54, -INF , !P0 ;  /* 0xff80000036d87808 */ /* 0x000fe40004000000 */
[----:B------:R-:W-:-:S02]  /*2c60*/  FSEL R162, R50, -INF , !P1 ;  /* 0xff80000032a27808 */ /* 0x000fc40004800000 */
[----:B------:R-:W-:Y:S01]  /*2c70*/  FSEL R229, R46, -INF , !P1 ;  /* 0xff8000002ee57808 */ /* 0x000fe20004800000 */
[C---:B------:R-:W-:Y:S01]  /*2c80*/  HMMA.16816.F32.BF16 R52, R16.reuse, R4, R164 ;  /* 0x000000041034723c */ /* 0x040fe200000418a4 */
[----:B------:R-:W-:Y:S02]  /*2c90*/  FSEL R193, R44, -INF , !P1 ;  /* 0xff8000002cc17808 */ /* 0x000fe40004800000 */
[----:B------:R-:W-:Y:S02]  /*2ca0*/  FSEL R150, R48, -INF , !P1 ;  /* 0xff80000030967808 */ /* 0x000fe40004800000 */
[----:B------:R-:W-:Y:S01]  /*2cb0*/  FSEL R151, R28, -INF , !P2 ;  /* 0xff8000001c977808 */ /* 0x000fe20005000000 */
[----:B------:R-:W-:Y:S01]  /*2cc0*/  HMMA.16816.F32.BF16 R24, R16, R6, R184 ;  /* 0x000000061018723c */ /* 0x000fe200000418b8 */
[----:B------:R-:W-:Y:S01]  /*2cd0*/  FMNMX.FTZ R3, R156, R3, !PT ;  /* 0x000000039c037209 */ /* 0x000fe20007810000 */
[----:B------:R-:W-:Y:S01]  /*2ce0*/  VIADD R4, R2, 0x68 ;  /* 0x0000006802047836 */ /* 0x000fe20000000000 */
[----:B------:R-:W-:-:S02]  /*2cf0*/  ISETP.GE.AND P1, PT, R9, R20, PT ;  /* 0x000000140900720c */ /* 0x000fc40003f26270 */
[----:B------:R-:W-:Y:S02]  /*2d00*/  FMNMX.FTZ R3, R151, R3, !PT ;  /* 0x0000000397037209 */ /* 0x000fe40007810000 */
[----:B------:R-:W-:Y:S02]  /*2d10*/  FSEL R149, R29, -INF , !P1 ;  /* 0xff8000001d957808 */ /* 0x000fe40004800000 */
[-C--:B------:R-:W-:Y:S01]  /*2d20*/  ISETP.GE.AND P0, PT, R8, R20.reuse, PT ;  /* 0x000000140800720c */ /* 0x080fe20003f06270 */
[----:B------:R-:W-:Y:S01]  /*2d30*/  VIADD R8, R2, 0x70 ;  /* 0x0000007002087836 */ /* 0x000fe20000000000 */
[----:B------:R-:W-:Y:S02]  /*2d40*/  FMNMX.FTZ R3, R149, R3, !PT ;  /* 0x0000000395037209 */ /* 0x000fe40007810000 */
[----:B------:R-:W-:Y:S02]  /*2d50*/  FSEL R167, R74, -INF , !P4 ;  /* 0xff8000004aa77808 */ /* 0x000fe40006000000 */
[----:B------:R-:W-:Y:S01]  /*2d60*/  ISETP.GE.AND P4, PT, R4, R20, PT ;  /* 0x000000140400720c */ /* 0x000fe20003f86270 */
[----:B------:R-:W-:Y:S01]  /*2d70*/  VIADD R4, R2, 0x69 ;  /* 0x0000006902047836 */ /* 0x000fe20000000000 */
[----:B------:R-:W-:-:S02]  /*2d80*/  FSEL R198, R47, -INF , !P0 ;  /* 0xff8000002fc67808 */ /* 0x000fc40004000000 */
[----:B------:R-:W-:Y:S02]  /*2d90*/  FSEL R192, R45, -INF , !P0 ;  /* 0xff8000002dc07808 */ /* 0x000fe40004000000 */
[----:B------:R-:W-:Y:S02]  /*2da0*/  FSEL R171, R51, -INF , !P0 ;  /* 0xff80000033ab7808 */ /* 0x000fe40004000000 */
[----:B------:R-:W-:Y:S02]  /*2db0*/  FSEL R148, R49, -INF , !P0 ;  /* 0xff80000031947808 */ /* 0x000fe40004000000 */
[----:B------:R-:W-:Y:S02]  /*2dc0*/  FMNMX.FTZ R3, R150, R3, !PT ;  /* 0x0000000396037209 */ /* 0x000fe40007810000 */
[----:B------:R-:W-:Y:S02]  /*2dd0*/  ISETP.GE.AND P0, PT, R20, 0x81, PT ;  /* 0x000000811400780c */ /* 0x000fe40003f06270 */
[----:B------:R-:W-:-:S02]  /*2de0*/  FSEL R165, R75, -INF , !P3 ;  /* 0xff8000004ba57808 */ /* 0x000fc40005800000 */
[-C--:B------:R-:W-:Y:S01]  /*2df0*/  ISETP.GE.AND P3, PT, R4, R20.reuse, PT ;  /* 0x000000140400720c */ /* 0x080fe20003f66270 */
[----:B------:R-:W-:Y:S01]  /*2e00*/  VIADD R4, R2, 0x78 ;  /* 0x0000007802047836 */ /* 0x000fe20000000000 */
[----:B------:R-:W-:Y:S02]  /*2e10*/  FSEL R147, R40, -INF , !P4 ;  /* 0xff80000028937808 */ /* 0x000fe40006000000 */
[----:B------:R-:W-:Y:S02]  /*2e20*/  FMNMX.FTZ R3, R148, R3, !PT ;  /* 0x0000000394037209 */ /* 0x000fe40007810000 */
[----:B------:R-:W-:Y:S02]  /*2e30*/  FSEL R177, R34, -INF , !P6 ;  /* 0xff80000022b17808 */ /* 0x000fe40007000000 */
[----:B------:R-:W-:Y:S01]  /*2e40*/  ISETP.GE.AND P6, PT, R8, R20, PT ;  /* 0x000000140800720c */ /* 0x000fe20003fc6270 */
[----:B------:R-:W-:Y:S01]  /*2e50*/  VIADD R8, R2, 0x71 ;  /* 0x0000007102087836 */ /* 0x000fe20000000000 */
[----:B------:R-:W-:-:S02]  /*2e60*/  FSEL R146, R41, -INF , !P3 ;  /* 0xff80000029927808 */ /* 0x000fc40005800000 */
[----:B------:R-:W-:Y:S02]  /*2e70*/  FMNMX.FTZ R3, R147, R3, !PT ;  /* 0x0000000393037209 */ /* 0x000fe40007810000 */
[----:B------:R-:W-:Y:S02]  /*2e80*/  FSEL R170, R35, -INF , !P5 ;  /* 0xff80000023aa7808 */ /* 0x000fe40006800000 */
[----:B------:R-:W-:Y:S02]  /*2e90*/  ISETP.GE.AND P5, PT, R8, R20, PT ;  /* 0x000000140800720c */ /* 0x000fe40003fa6270 */
[----:B------:R-:W-:Y:S02]  /*2ea0*/  FSEL R145, R52, -INF , !P6 ;  /* 0xff80000034917808 */ /* 0x000fe40007000000 */
[----:B------:R-:W-:Y:S02]  /*2eb0*/  FMNMX.FTZ R2, R146, R3, !PT ;  /* 0x0000000392027209 */ /* 0x000fe40007810000 */
[----:B------:R-:W-:-:S02]  /*2ec0*/  FSEL R191, R38, -INF , !P2 ;  /* 0xff80000026bf7808 */ /* 0x000fc40005000000 */
[----:B------:R-:W-:Y:S02]  /*2ed0*/  FSEL R188, R36, -INF , !P2 ;  /* 0xff80000024bc7808 */ /* 0x000fe40005000000 */
[----:B------:R-:W-:Y:S01]  /*2ee0*/  FSEL R164, R30, -INF , !P2 ;  /* 0xff8000001ea47808 */ /* 0x000fe20005000000 */
[----:B------:R-:W-:Y:S01]  /*2ef0*/  BAR.SYNC.DEFER_BLOCKING 0x0 ;  /* 0x0000000000007b1d */ /* 0x000fe20000010000 */
[----:B------:R-:W-:Y:S02]  /*2f00*/  ISETP.GE.AND P2, PT, R4, R20, PT ;  /* 0x000000140400720c */ /* 0x000fe40003f46270 */
[----:B------:R-:W-:Y:S02]  /*2f10*/  FSEL R190, R39, -INF , !P1 ;  /* 0xff80000027be7808 */ /* 0x000fe40004800000 */
[----:B------:R-:W-:Y:S02]  /*2f20*/  FSEL R178, R37, -INF , !P1 ;  /* 0xff80000025b27808 */ /* 0x000fe40004800000 */
[----:B------:R-:W-:-:S02]  /*2f30*/  FSEL R158, R31, -INF , !P1 ;  /* 0xff8000001f9e7808 */ /* 0x000fc40004800000 */
[----:B------:R-:W-:Y:S02]  /*2f40*/  P2R R12, PR, RZ, 0x1 ;  /* 0x00000001ff0c7803 */ /* 0x000fe40000000000 */
        /* <DEDUP_REMOVED lines=28> */
.L_x_337:
[----:B------:R-:W-:Y:S01]  /*3110*/  ISETP.GE.AND P0, PT, R11, R20, PT ;  /* 0x000000140b00720c */ /* 0x000fe20003f06270 */
[----:B------:R-:W-:Y:S01]  /*3120*/  ULDC UR7, c[0x0][0x2ec] ;  /* 0x0000bb0000077ab9 */ /* 0x000fe20000000800 */
[----:B------:R-:W-:Y:S01]  /*3130*/  FSEL R129, R24, -INF , !P2 ;  /* 0xff80000018817808 */ /* 0x000fe20005000000 */
[----:B------:R-:W-:Y:S01]  /*3140*/  IMAD R232, R232, 0x8, R201 ;  /* 0x00000008e8e87824 */ /* 0x000fe200078e02c9 */
[----:B-1----:R-:W-:Y:S01]  /*3150*/  FMNMX.FTZ R2, R144, R10, !PT ;  /* 0x0000000a90027209 */ /* 0x002fe20007810000 */
[----:B------:R-:W-:Y:S01]  /*3160*/  IMAD.WIDE.U32 R10, R245, -0x2daee0ad, RZ ;  /* 0xd2511f53f50a7825 */ /* 0x000fe200078e00ff */
[----:B------:R-:W-:Y:S01]  /*3170*/  FSEL R128, R25, -INF , !P0 ;  /* 0xff80000019807808 */ /* 0x000fe20004000000 */
[----:B------:R-:W-:Y:S01]  /*3180*/  UIADD3 UR22, UR30, -0x61c88647, URZ ;  /* 0x9e3779b91e167890 */ /* 0x000fe2000fffe03f */
[----:B------:R-:W-:Y:S01]  /*3190*/  FMNMX.FTZ R2, R129, R2, !PT ;  /* 0x0000000281027209 */ /* 0x000fe20007810000 */
[----:B------:R-:W-:Y:S01]  /*31a0*/  IMAD.WIDE.U32 R4, R232, -0x326172a9, RZ ;  /* 0xcd9e8d57e8047825 */ /* 0x000fe200078e00ff */
[----:B------:R-:W-:Y:S01]  /*31b0*/  LOP3.LUT R234, R234, UR30, RZ, 0x3c, !PT ;  /* 0x0000001eeaea7c12 */ /* 0x000fe2000f8e3cff */
[----:B------:R-:W-:Y:S01]  /*31c0*/  UIADD3 UR21, UR31, -0x4498517b, URZ ;  /* 0xbb67ae851f157890 */ /* 0x000fe2000fffe03f */
[----:B------:R-:W-:Y:S01]  /*31d0*/  FMNMX.FTZ R2, R128, R2, !PT ;  /* 0x0000000280027209 */ /* 0x000fe20007810000 */
[----:B------:R-:W-:Y:S01]  /*31e0*/  VIADD R240, R232, 0x4 ;  /* 0x00000004e8f07836 */ /* 0x000fe20000000000 */
[----:B------:R-:W-:Y:S01]  /*31f0*/  UIADD3 UR19, UR31, 0x76cf5d0a, URZ ;  /* 0x76cf5d0a1f137890 */ /* 0x000fe2000fffe03f */
[----:B------:R-:W-:Y:S01]  /*3200*/  IMAD R19, R175, 0x20, R137 ;  /* 0x00000020af137824 */ /* 0x000fe200078e0289 */
[----:B------:R-:W-:Y:S01]  /*3210*/  UIADD3 UR20, UR30, 0x3c6ef372, URZ ;  /* 0x3c6ef3721e147890 */ /* 0x000fe2000fffe03f */
[----:B------:R-:W1:Y:S01]  /*3220*/  SHFL.BFLY PT, R3, R2, 0x2, 0x1f ;  /* 0x0c401f0002037f89 */ /* 0x000e6200000e0000 */
[----:B------:R-:W-:Y:S01]  /*3230*/  UIADD3 UR18, UR30, -0x255992d5, URZ ;  /* 0xdaa66d2b1e127890 */ /* 0x000fe2000fffe03f */
[----:B------:R-:W-:Y:S01]  /*3240*/  FSEL R137, R42, -INF , !P4 ;  /* 0xff8000002a897808 */ /* 0x000fe20006000000 */
[----:B------:R-:W-:Y:S01]  /*3250*/  UIADD3 UR17, UR31, 0x32370b8f, URZ ;  /* 0x32370b8f1f117890 */ /* 0x000fe2000fffe03f */
[----:B------:R-:W-:Y:S01]  /*3260*/  FSEL R161, R43, -INF , !P3 ;  /* 0xff8000002ba17808 */ /* 0x000fe20005800000 */
[----:B------:R-:W-:Y:S01]  /*3270*/  UIADD3 UR15, UR31, -0x126145ec, URZ ;  /* 0xed9eba141f0f7890 */ /* 0x000fe2000fffe03f */
[----:B------:R-:W-:Y:S01]  /*3280*/  FSEL R166, R54, -INF , !P6 ;  /* 0xff80000036a67808 */ /* 0x000fe20007000000 */
[----:B------:R-:W-:Y:S01]  /*3290*/  UIADD3 UR16, UR30, 0x78dde6e4, URZ ;  /* 0x78dde6e41e107890 */ /* 0x000fe2000fffe03f */
[----:B------:R-:W-:Y:S01]  /*32a0*/  FSEL R196, R55, -INF , !P5 ;  /* 0xff80000037c47808 */ /* 0x000fe20006800000 */
[----:B------:R-:W-:Y:S01]  /*32b0*/  UIADD3 UR14, UR30, 0x1715609d, URZ ;  /* 0x1715609d1e0e7890 */ /* 0x000fe2000fffe03f */
[----:B------:R-:W-:Y:S01]  /*32c0*/  FSEL R195, R26, -INF , !P2 ;  /* 0xff8000001ac37808 */ /* 0x000fe20005000000 */
[----:B------:R-:W-:Y:S01]  /*32d0*/  STL [R1+0x6c], R207 ;  /* 0x00006ccf01007387 */ /* 0x000fe20000100800 */
[----:B------:R-:W-:Y:S01]  /*32e0*/  FSEL R194, R27, -INF , !P0 ;  /* 0xff8000001bc27808 */ /* 0x000fe20004000000 */
[----:B------:R-:W-:Y:S01]  /*32f0*/  UIADD3 UR23, UR31, 0x646e171e, URZ ;  /* 0x646e171e1f177890 */ /* 0x000fe2000fffe03f */
[----:B------:R-:W-:Y:S01]  /*3300*/  FSEL R175, R60, -INF , !P4 ;  /* 0xff8000003caf7808 */ /* 0x000fe20006000000 */
[----:B------:R-:W-:Y:S01]  /*3310*/  STL [R1+0x68], R231 ;  /* 0x000068e701007387 */ /* 0x000fe20000100800 */
[----:B------:R-:W-:Y:S01]  /*3320*/  FSEL R176, R61, -INF , !P3 ;  /* 0xff8000003db07808 */ /* 0x000fe20005800000 */
[----:B------:R-:W-:Y:S01]  /*3330*/  UIADD3 UR5, UR31, -0x56f99767, URZ ;  /* 0xa90668991f057890 */ /* 0x000fe2000fffe03f */
[----:B------:R-:W-:Y:S01]  /*3340*/  FSEL R181, R80, -INF , !P6 ;  /* 0xff80000050b57808 */ /* 0x000fe20007000000 */
[----:B------:R-:W-:Y:S01]  /*3350*/  STL [R1+0x64], R230 ;  /* 0x000064e601007387 */ /* 0x000fe20000100800 */
[----:B------:R-:W-:Y:S01]  /*3360*/  FSEL R183, R81, -INF , !P5 ;  /* 0xff80000051b77808 */ /* 0x000fe20006800000 */
[----:B------:R-:W-:Y:S01]  /*3370*/  UIADD3 UR6, UR30, -0x4ab325aa, URZ ;  /* 0xb54cda561e067890 */ /* 0x000fe2000fffe03f */
[----:B------:R-:W-:Y:S01]  /*3380*/  FSEL R182, R56, -INF , !P2 ;  /* 0xff80000038b67808 */ /* 0x000fe20005000000 */
[----:B------:R-:W-:Y:S01]  /*3390*/  STL [R1+0x60], R206 ;  /* 0x000060ce01007387 */ /* 0x000fe20000100800 */
[----:B-1----:R-:W-:Y:S01]  /*33a0*/  FMNMX.FTZ R2, R2, R3, !PT ;  /* 0x0000000302027209 */ /* 0x002fe20007810000 */
[----:B------:R-:W-:Y:S01]  /*33b0*/  ULDC.U8 UR24, c[0x0][0x388] ;  /* 0x0000e20000187ab9 */ /* 0x000fe20000000000 */
[----:B------:R-:W-:Y:S01]  /*33c0*/  FSEL R180, R57, -INF , !P0 ;  /* 0xff80000039b47808 */ /* 0x000fe20004000000 */
[----:B------:R-:W-:Y:S01]  /*33d0*/  STL [R1+0x5c], R205 ;  /* 0x00005ccd01007387 */ /* 0x000fe20000100800 */
[----:B------:R-:W-:-:S02]  /*33e0*/  FSEL R160, R62, -INF , !P4 ;  /* 0xff8000003ea07808 */ /* 0x000fc40006000000 */
[----:B------:R-:W-:Y:S01]  /*33f0*/  FSEL R163, R63, -INF , !P3 ;  /* 0xff8000003fa37808 */ /* 0x000fe20005800000 */
[----:B------:R-:W1:Y:S01]  /*3400*/  SHFL.BFLY PT, R3, R2, 0x1, 0x1f ;  /* 0x0c201f0002037f89 */ /* 0x000e6200000e0000 */
[----:B------:R-:W-:Y:S02]  /*3410*/  FSEL R184, R82, -INF , !P6 ;  /* 0xff80000052b87808 */ /* 0x000fe40007000000 */
[----:B------:R-:W-:Y:S01]  /*3420*/  FSEL R187, R59, -INF , !P0 ;  /* 0xff8000003bbb7808 */ /* 0x000fe20004000000 */
[----:B------:R-:W-:Y:S01]  /*3430*/  STL [R1+0x58], R173 ;  /* 0x000058ad01007387 */ /* 0x000fe20000100800 */
[----:B------:R-:W-:Y:S02]  /*3440*/  FSEL R185, R83, -INF , !P5 ;  /* 0xff80000053b97808 */ /* 0x000fe40006800000 */
[----:B------:R-:W-:Y:S01]  /*3450*/  FSEL R186, R58, -INF , !P2 ;  /* 0xff8000003aba7808 */ /* 0x000fe20005000000 */
[----:B------:R-:W-:Y:S04]  /*3460*/  STL [R1+0x54], R172 ;  /* 0x000054ac01007387 */ /* 0x000fe80000100800 */
[----:B------:R-:W-:Y:S01]  /*3470*/  STL [R1+0x50], R138 ;  /* 0x0000508a01007387 */ /* 0x000fe20000100800 */
[----:B-1----:R-:W-:-:S04]  /*3480*/  FMNMX.FTZ R136, R2, R3, !PT ;  /* 0x0000000302887209 */ /* 0x002fc80007810000 */
[C---:B------:R-:W-:Y:S01]  /*3490*/  FSETP.NEU.FTZ.AND P1, PT, R136.reuse, -INF , PT ;  /* 0xff8000008800780b */ /* 0x040fe20003f3d000 */
[----:B------:R-:W-:Y:S01]  /*34a0*/  FMUL.FTZ R2, R136, UR7 ;  /* 0x0000000788027c20 */ /* 0x000fe20008410000 */
[----:B------:R-:W-:Y:S04]  /*34b0*/  STL [R1+0x70], R136 ;  /* 0x0000708801007387 */ /* 0x000fe80000100800 */
[----:B------:R-:W-:Y:S01]  /*34c0*/  FSEL R18, R2, RZ, P1 ;  /* 0x000000ff02127208 */ /* 0x000fe20000800000 */
[----:B------:R-:W-:Y:S01]  /*34d0*/  IMAD.SHL.U32 R2, R66, 0x4, RZ ;  /* 0x0000000442027824 */ /* 0x000fe200078e00ff */
[----:B------:R-:W-:Y:S01]  /*34e0*/  ISETP.NE.AND P1, PT, R12, RZ, PT ;  /* 0x000000ff0c00720c */ /* 0x000fe20003f25270 */
[----:B------:R-:W-:Y:S02]  /*34f0*/  STL [R1+0x74], R245 ;  /* 0x000074f501007387 */ /* 0x000fe40000100800 */
[C---:B------:R-:W-:Y:S01]  /*3500*/  VIADD R6, R2.reuse, 0x2 ;  /* 0x0000000202067836 */ /* 0x040fe20000000000 */
[----:B------:R-:W-:Y:S01]  /*3510*/  LOP3.LUT R3, R11, UR31, R2, 0x96, !PT ;  /* 0x0000001f0b037c12 */ /* 0x000fe2000f8e9602 */
[C---:B------:R-:W-:Y:S01]  /*3520*/  VIADD R9, R2.reuse, 0x3 ;  /* 0x0000000302097836 */ /* 0x040fe20000000000 */
[----:B------:R-:W-:Y:S01]  /*3530*/  STL [R1+0x78], R232 ;  /* 0x000078e801007387 */ /* 0x000fe20000100800 */
[----:B------:R-:W-:Y:S01]  /*3540*/  VIADD R7, R2, 0x1 ;  /* 0x0000000102077836 */ /* 0x000fe20000000000 */
[----:B------:R-:W-:Y:S01]  /*3550*/  FMNMX.FTZ R2, R139, R91, !PT ;  /* 0x0000005b8b027209 */ /* 0x000fe20007810000 */
[----:B------:R-:W-:Y:S01]  /*3560*/  IMAD.WIDE.U32 R12, R3, -0x326172a9, RZ ;  /* 0xcd9e8d57030c7825 */ /* 0x000fe200078e00ff */
[C---:B------:R-:W-:Y:S01]  /*3570*/  LOP3.LUT R8, R11.reuse, UR31, R6, 0x96, !PT ;  /* 0x0000001f0b087c12 */ /* 0x040fe2000f8e9606 */
[----:B------:R-:W-:Y:S01]  /*3580*/  STL [R1+0x7c], R240 ;  /* 0x00007cf001007387 */ /* 0x000fe20000100800 */
[----:B------:R-:W-:-:S02]  /*3590*/  LOP3.LUT R6, R11, UR31, R9, 0x96, !PT ;  /* 0x0000001f0b067c12 */ /* 0x000fc4000f8e9609 */
[----:B------:R-:W-:Y:S01]  /*35a0*/  LOP3.LUT R9, R5, R234, RZ, 0x3c, !PT ;  /* 0x000000ea05097212 */ /* 0x000fe200078e3cff */
[----:B------:R-:W-:Y:S01]  /*35b0*/  IMAD.WIDE.U32 R16, R8, -0x326172a9, RZ ;  /* 0xcd9e8d5708107825 */ /* 0x000fe200078e00ff */
[----:B------:R-:W-:Y:S02]  /*35c0*/  LOP3.LUT R7, R11, UR31, R7, 0x96, !PT ;  /* 0x0000001f0b077c12 */ /* 0x000fe4000f8e9607 */
[----:B------:R-:W-:Y:S01]  /*35d0*/  FMNMX.FTZ R5, R93, R2, !PT ;  /* 0x000000025d057209 */ /* 0x000fe20007810000 */
[----:B------:R-:W-:Y:S01]  /*35e0*/  IMAD.WIDE.U32 R102, R6, -0x326172a9, RZ ;  /* 0xcd9e8d5706667825 */ /* 0x000fe200078e00ff */
[--C-:B------:R-:W-:Y:S02]  /*35f0*/  LOP3.LUT R6, R13, UR22, R4.reuse, 0x96, !PT ;  /* 0x000000160d067c12 */ /* 0x100fe4000f8e9604 */
[----:B------:R-:W-:Y:S01]  /*3600*/  FMNMX.FTZ R5, R92, R5, !PT ;  /* 0x000000055c057209 */ /* 0x000fe20007810000 */
[----:B------:R-:W-:Y:S01]  /*3610*/  IMAD.WIDE.U32 R14, R7, -0x326172a9, RZ ;  /* 0xcd9e8d57070e7825 */ /* 0x000fe200078e00ff */
[----:B------:R-:W-:-:S02]  /*3620*/  LOP3.LUT R142, R103, UR22, R4, 0x96, !PT ;  /* 0x00000016678e7c12 */ /* 0x000fc4000f8e9604 */
[----:B------:R-:W-:Y:S01]  /*3630*/  FMNMX.FTZ R5, R208, R5, !PT ;  /* 0x00000005d0057209 */ /* 0x000fe20007810000 */
[----:B------:R-:W-:Y:S01]  /*3640*/  IMAD.WIDE.U32 R2, R240, -0x326172a9, RZ ;  /* 0xcd9e8d57f0027825 */ /* 0x000fe200078e00ff */
[--C-:B------:R-:W-:Y:S02]  /*3650*/  LOP3.LUT R112, R15, UR22, R4.reuse, 0x96, !PT ;  /* 0x000000160f707c12 */ /* 0x100fe4000f8e9604 */
[----:B------:R-:W-:Y:S01]  /*3660*/  LOP3.LUT R143, R17, UR22, R4, 0x96, !PT ;  /* 0x00000016118f7c12 */ /* 0x000fe2000f8e9604 */
[----:B------:R-:W-:Y:S01]  /*3670*/  IMAD.WIDE.U32 R76, R9, -0x2daee0ad, RZ ;  /* 0xd2511f53094c7825 */ /* 0x000fe200078e00ff */
[----:B------:R-:W-:Y:S02]  /*3680*/  LOP3.LUT R4, R3, R234, RZ, 0x3c, !PT ;  /* 0x000000ea03047212 */ /* 0x000fe400078e3cff */
[----:B------:R-:W-:Y:S01]  /*3690*/  FMNMX.FTZ R3, R209, R5, !PT ;  /* 0x00000005d1037209 */ /* 0x000fe20007810000 */
[----:B------:R-:W-:Y:S01]  /*36a0*/  IMAD.WIDE.U32 R8, R6, -0x2daee0ad, RZ ;  /* 0xd2511f5306087825 */ /* 0x000fe200078e00ff */
[----:B------:R-:W-:-:S02]  /*36b0*/  LOP3.LUT R11, R13, UR22, R2, 0x96, !PT ;  /* 0x000000160d0b7c12 */ /* 0x000fc4000f8e9602 */
[----:B------:R-:W-:Y:S01]  /*36c0*/  FMNMX.FTZ R3, R109, R3, !PT ;  /* 0x000000036d037209 */ /* 0x000fe20007810000 */
[----:B------:R-:W-:Y:S01]  /*36d0*/  IMAD.WIDE.U32 R78, R4, -0x2daee0ad, RZ ;  /* 0xd2511f53044e7825 */ /* 0x000fe200078e00ff */
[--C-:B------:R-:W-:Y:S02]  /*36e0*/  LOP3.LUT R64, R15, UR22, R2.reuse, 0x96, !PT ;  /* 0x000000160f407c12 */ /* 0x100fe4000f8e9602 */
[----:B------:R-:W-:Y:S02]  /*36f0*/  FMNMX.FTZ R3, R110, R3, !PT ;  /* 0x000000036e037209 */ /* 0x000fe40007810000 */
[--C-:B------:R-:W-:Y:S02]  /*3700*/  LOP3.LUT R199, R17, UR22, R2.reuse, 0x96, !PT ;  /* 0x0000001611c77c12 */ /* 0x100fe4000f8e9602 */
[----:B------:R-:W-:Y:S02]  /*3710*/  LOP3.LUT R201, R103, UR22, R2, 0x96, !PT ;  /* 0x0000001667c97c12 */ /* 0x000fe4000f8e9602 */
        /* <DEDUP_REMOVED lines=11> */
[----:B------:R-:W-:Y:S02]  /*37d0*/  LOP3.LUT R4, R79, UR21, R10, 0x96, !PT ;  /* 0x000000154f047c12 */ /* 0x000fe4000f8e960a */
[----:B------:R-:W-:-:S02]  /*37e0*/  FMNMX.FTZ R3, R214, R3, !PT ;  /* 0x00000003d6037209 */ /* 0x000fc40007810000 */
[----:B------:R-:W-:Y:S01]  /*37f0*/  LOP3.LUT R5, R77, UR21, R10, 0x96, !PT ;  /* 0x000000154d057c12 */ /* 0x000fe2000f8e960a */
[----:B------:R-:W-:Y:S01]  /*3800*/  IMAD.WIDE.U32 R68, R4, -0x326172a9, RZ ;  /* 0xcd9e8d5704447825 */ /* 0x000fe200078e00ff */
[----:B------:R-:W-:Y:S02]  /*3810*/  FMNMX.FTZ R2, R97, R2, !PT ;  /* 0x0000000261027209 */ /* 0x000fe40007810000 */
[----:B------:R-:W-:Y:S01]  /*3820*/  FMNMX.FTZ R3, R155, R3, !PT ;  /* 0x000000039b037209 */ /* 0x000fe20007810000 */
[----:B------:R-:W-:Y:S01]  /*3830*/  IMAD.WIDE.U32 R34, R5, -0x326172a9, RZ ;  /* 0xcd9e8d5705227825 */ /* 0x000fe200078e00ff */
[----:B------:R-:W-:Y:S02]  /*3840*/  LOP3.LUT R4, R9, UR19, R76, 0x96, !PT ;  /* 0x0000001309047c12 */ /* 0x000fe4000f8e964c */
[----:B------:R-:W-:Y:S02]  /*3850*/  FMNMX.FTZ R2, R111, R2, !PT ;  /* 0x000000026f027209 */ /* 0x000fe40007810000 */
[----:B------:R-:W-:Y:S01]  /*3860*/  FMNMX.FTZ R3, R154, R3, !PT ;  /* 0x000000039a037209 */ /* 0x000fe20007810000 */
[----:B------:R-:W-:Y:S01]  /*3870*/  IMAD.WIDE.U32 R20, R4, -0x326172a9, RZ ;  /* 0xcd9e8d5704147825 */ /* 0x000fe200078e00ff */
[----:B------:R-:W-:-:S02]  /*3880*/  FMNMX.FTZ R2, R113, R2, !PT ;  /* 0x0000000271027209 */ /* 0x000fc40007810000 */
[----:B------:R-:W-:Y:S02]  /*3890*/  LOP3.LUT R7, R35, UR20, R12, 0x96, !PT ;  /* 0x0000001423077c12 */ /* 0x000fe4000f8e960c */
[----:B------:R-:W-:Y:S02]  /*38a0*/  FMNMX.FTZ R3, R218, R3, !PT ;  /* 0x00000003da037209 */ /* 0x000fe40007810000 */
[----:B------:R-:W-:Y:S02]  /*38b0*/  FMNMX.FTZ R4, R114, R2, !PT ;  /* 0x0000000272047209 */ /* 0x000fe40007810000 */
[----:B------:R-:W-:Y:S02]  /*38c0*/  LOP3.LUT R6, R21, UR18, R34, 0x96, !PT ;  /* 0x0000001215067c12 */ /* 0x000fe4000f8e9622 */
[----:B------:R-:W-:Y:S01]  /*38d0*/  FMNMX.FTZ R5, R217, R3, !PT ;  /* 0x00000003d9057209 */ /* 0x000fe20007810000 */
[----:B------:R-:W-:Y:S01]  /*38e0*/  IMAD.WIDE.U32 R2, R7, -0x2daee0ad, RZ ;  /* 0xd2511f5307027825 */ /* 0x000fe200078e00ff */
[----:B------:R-:W-:-:S02]  /*38f0*/  FMNMX.FTZ R4, R115, R4, !PT ;  /* 0x0000000473047209 */ /* 0x000fc40007810000 */
[--C-:B------:R-:W-:Y:S01]  /*3900*/  LOP3.LUT R79, R35, UR20, R14.reuse, 0x96, !PT ;  /* 0x00000014234f7c12 */ /* 0x100fe2000f8e960e */
[----:B------:R-:W-:Y:S01]  /*3910*/  IMAD.WIDE.U32 R24, R6, -0x2daee0ad, RZ ;  /* 0xd2511f5306187825 */ /* 0x000fe200078e00ff */
[----:B------:R-:W-:Y:S02]  /*3920*/  LOP3.LUT R77, R69, UR20, R14, 0x96, !PT ;  /* 0x00000014454d7c12 */ /* 0x000fe4000f8e960e */
[----:B------:R-:W-:Y:S02]  /*3930*/  FMNMX.FTZ R5, R177, R5, !PT ;  /* 0x00000005b1057209 */ /* 0x000fe40007810000 */
[----:B------:R-:W-:Y:S01]  /*3940*/  LOP3.LUT R14, R3, UR17, R8, 0x96, !PT ;  /* 0x00000011030e7c12 */ /* 0x000fe2000f8e9608 */
[----:B------:R-:W-:Y:S01]  /*3950*/  IMAD.WIDE.U32 R8, R11, -0x2daee0ad, RZ ;  /* 0xd2511f530b087825 */ /* 0x000fe200078e00ff */
[----:B------:R-:W-:Y:S02]  /*3960*/  FMNMX.FTZ R3, R141, R4, !PT ;  /* 0x000000048d037209 */ /* 0x000fe40007810000 */
[----:B------:R-:W-:-:S02]  /*3970*/  FMNMX.FTZ R4, R170, R5, !PT ;  /* 0x00000005aa047209 */ /* 0x000fc40007810000 */
[----:B------:R-:W-:Y:S02]  /*3980*/  LOP3.LUT R15, R25, UR15, R2, 0x96, !PT ;  /* 0x0000000f190f7c12 */ /* 0x000fe4000f8e9602 */
        /* <DEDUP_REMOVED lines=18> */
[----:B------:R-:W-:Y:S02]  /*3ab0*/  LOP3.LUT R6, R9, UR19, R78, 0x96, !PT ;  /* 0x0000001309067c12 */ /* 0x000fe4000f8e964e */
[----:B------:R-:W-:Y:S02]  /*3ac0*/  FMNMX.FTZ R4, R106, R2, !PT ;  /* 0x000000026a047209 */ /* 0x000fe40007810000 */
[----:B------:R-:W-:Y:S02]  /*3ad0*/  FMNMX.FTZ R5, R137, R5, !PT ;  /* 0x0000000589057209 */ /* 0x000fe40007810000 */
[----:B------:R-:W-:Y:S02]  /*3ae0*/  FMNMX.FTZ R2, R224, R3, !PT ;  /* 0x00000003e0027209 */ /* 0x000fe40007810000 */
[----:B------:R-:W-:Y:S01]  /*3af0*/  LOP3.LUT R10, R69, UR20, R12, 0x96, !PT ;  /* 0x00000014450a7c12 */ /* 0x000fe2000f8e960c */
[----:B------:R-:W-:Y:S01]  /*3b00*/  IMAD.WIDE.U32 R12, R6, -0x326172a9, RZ ;  /* 0xcd9e8d57060c7825 */ /* 0x000fe200078e00ff */
[----:B------:R-:W-:-:S02]  /*3b10*/  FMNMX.FTZ R4, R99, R4, !PT ;  /* 0x0000000463047209 */ /* 0x000fc40007810000 */
[----:B------:R-:W-:Y:S02]  /*3b20*/  FMNMX.FTZ R3, R161, R5, !PT ;  /* 0x00000005a1037209 */ /* 0x000fe40007810000 */
[----:B------:R-:W-:Y:S02]  /*3b30*/  FMNMX.FTZ R5, R189, R2, !PT ;  /* 0x00000002bd057209 */ /* 0x000fe40007810000 */
[----:B------:R-:W-:Y:S02]  /*3b40*/  FMNMX.FTZ R4, R118, R4, !PT ;  /* 0x0000000476047209 */ /* 0x000fe40007810000 */
[----:B------:R-:W-:Y:S02]  /*3b50*/  LOP3.LUT R7, R13, UR18, R68, 0x96, !PT ;  /* 0x000000120d077c12 */ /* 0x000fe4000f8e9644 */
[----:B------:R-:W-:Y:S01]  /*3b60*/  FMNMX.FTZ R6, R166, R3, !PT ;  /* 0x00000003a6067209 */ /* 0x000fe20007810000 */
[----:B------:R-:W-:Y:S01]  /*3b70*/  IMAD.WIDE.U32 R2, R10, -0x2daee0ad, RZ ;  /* 0xd2511f530a027825 */ /* 0x000fe200078e00ff */
[----:B------:R-:W-:-:S02]  /*3b80*/  FMNMX.FTZ R5, R188, R5, !PT ;  /* 0x00000005bc057209 */ /* 0x000fc40007810000 */
[----:B------:R-:W-:Y:S01]  /*3b90*/  FMNMX.FTZ R4, R119, R4, !PT ;  /* 0x0000000477047209 */ /* 0x000fe20007810000 */
[----:B------:R-:W-:Y:S01]  /*3ba0*/  IMAD.WIDE.U32 R22, R7, -0x2daee0ad, RZ ;  /* 0xd2511f5307167825 */ /* 0x000fe200078e00ff */
[----:B------:R-:W-:Y:S02]  /*3bb0*/  FMNMX.FTZ R6, R196, R6, !PT ;  /* 0x00000006c4067209 */ /* 0x000fe40007810000 */
[----:B------:R-:W-:Y:S02]  /*3bc0*/  FMNMX.FTZ R5, R178, R5, !PT ;  /* 0x00000005b2057209 */ /* 0x000fe40007810000 */
[----:B------:R-:W-:Y:S02]  /*3bd0*/  LOP3.LUT R10, R3, UR17, R8, 0x96, !PT ;  /* 0x00000011030a7c12 */ /* 0x000fe4000f8e9608 */
[----:B------:R-:W-:Y:S02]  /*3be0*/  FMNMX.FTZ R3, R117, R4, !PT ;  /* 0x0000000475037209 */ /* 0x000fe40007810000 */
[----:B------:R-:W-:Y:S01]  /*3bf0*/  FMNMX.FTZ R6, R195, R6, !PT ;  /* 0x00000006c3067209 */ /* 0x000fe20007810000 */
[----:B------:R-:W-:Y:S01]  /*3c00*/  IMAD.WIDE.U32 R10, R10, -0x326172a9, RZ ;  /* 0xcd9e8d570a0a7825 */ /* 0x000fe200078e00ff */
[----:B------:R-:W-:-:S02]  /*3c10*/  FMNMX.FTZ R4, R193, R5, !PT ;  /* 0x00000005c1047209 */ /* 0x000fc40007810000 */
[----:B------:R-:W-:Y:S02]  /*3c20*/  LOP3.LUT R13, R23, UR15, R2, 0x96, !PT ;  /* 0x0000000f170d7c12 */ /* 0x000fe4000f8e9602 */
[----:B------:R-:W-:Y:S02]  /*3c30*/  FMNMX.FTZ R2, R116, R3, !PT ;  /* 0x0000000374027209 */ /* 0x000fe40007810000 */
[----:B------:R-:W-:Y:S01]  /*3c40*/  FMNMX.FTZ R7, R194, R6, !PT ;  /* 0x00000006c2077209 */ /* 0x000fe20007810000 */
[--C-:B------:R-:W-:Y:S01]  /*3c50*/  FFMA.FTZ R6, R86, UR7, -R18.reuse ;  /* 0x0000000756067c23 */ /* 0x100fe20008010812 */
[----:B------:R-:W-:Y:S01]  /*3c60*/  FMNMX.FTZ R3, R192, R4, !PT ;  /* 0x00000004c0037209 */ /* 0x000fe20007810000 */
[----:B------:R-:W-:Y:S01]  /*3c70*/  FFMA.FTZ R4, R89, UR7, -R18 ;  /* 0x0000000759047c23 */ /* 0x000fe20008010812 */
[----:B------:R-:W-:Y:S01]  /*3c80*/  FMNMX.FTZ R2, R212, R2, !PT ;  /* 0x00000002d4027209 */ /* 0x000fe20007810000 */
[----:B------:R-:W1:Y:S01]  /*3c90*/  SHFL.BFLY PT, R8, R7, 0x2, 0x1f ;  /* 0x0c401f0007087f89 */ /* 0x000e6200000e0000 */
[----:B------:R-:W-:Y:S01]  /*3ca0*/  FMNMX.FTZ R3, R175, R3, !PT ;  /* 0x00000003af037209 */ /* 0x000fe20007810000 */
[----:B------:R2:W-:Y:S01]  /*3cb0*/  MUFU.EX2 R244, R6 ;  /* 0x0000000600f47308 */ /* 0x0005e20000000800 */
[----:B------:R-:W-:-:S02]  /*3cc0*/  FMNMX.FTZ R2, R213, R2, !PT ;  /* 0x00000002d5027209 */ /* 0x000fc40007810000 */
[----:B------:R-:W-:Y:S02]  /*3cd0*/  FMNMX.FTZ R3, R176, R3, !PT ;  /* 0x00000003b0037209 */ /* 0x000fe40007810000 */
        /* <DEDUP_REMOVED lines=8> */
[----:B--2---:R-:W-:Y:S01]  /*3d60*/  FMNMX.FTZ R6, R180, R3, !PT ;  /* 0x00000003b4067209 */ /* 0x004fe20007810000 */
[----:B------:R-:W-:Y:S01]  /*3d70*/  FFMA.FTZ R3, R90, UR7, -R18 ;  /* 0x000000075a037c23 */ /* 0x000fe20008010812 */
[----:B------:R-:W-:Y:S02]  /*3d80*/  FMNMX.FTZ R2, R222, R2, !PT ;  /* 0x00000002de027209 */ /* 0x000fe40007810000 */
[----:B-1----:R-:W-:Y:S01]  /*3d90*/  FMNMX.FTZ R135, R7, R8, !PT ;  /* 0x0000000807877209 */ /* 0x002fe20007810000 */
[----:B------:R-:W1:Y:S01]  /*3da0*/  SHFL.BFLY PT, R134, R6, 0x2, 0x1f ;  /* 0x0c401f0006867f89 */ /* 0x000e6200000e0000 */
[----:B---3--:R-:W-:Y:S01]  /*3db0*/  IMAD.WIDE.U32 R4, R14, -0x326172a9, RZ ;  /* 0xcd9e8d570e047825 */ /* 0x008fe200078e00ff */
[----:B------:R-:W-:Y:S01]  /*3dc0*/  FMNMX.FTZ R2, R221, R2, !PT ;  /* 0x00000002dd027209 */ /* 0x000fe20007810000 */
[----:B------:R2:W-:Y:S01]  /*3dd0*/  MUFU.EX2 R206, R3 ;  /* 0x0000000300ce7308 */ /* 0x0005e20000000800 */
[----:B------:R-:W-:-:S02]  /*3de0*/  LOP3.LUT R103, R35, UR20, R16, 0x96, !PT ;  /* 0x0000001423677c12 */ /* 0x000fc4000f8e9610 */
[----:B------:R-:W-:Y:S02]  /*3df0*/  LOP3.LUT R7, R5, UR16, R20, 0x96, !PT ;  /* 0x0000001005077c12 */ /* 0x000fe4000f8e9614 */
[----:B------:R-:W3:Y:S01]  /*3e00*/  SHFL.BFLY PT, R5, R135, 0x1, 0x1f ;  /* 0x0c201f0087057f89 */ /* 0x000ee200000e0000 */
[----:B------:R-:W-:Y:S02]  /*3e10*/  FMNMX.FTZ R2, R227, R2, !PT ;  /* 0x00000002e3027209 */ /* 0x000fe40007810000 */
[----:B------:R-:W-:Y:S01]  /*3e20*/  LOP3.LUT R197, R69, UR20, R16, 0x96, !PT ;  /* 0x0000001445c57c12 */ /* 0x000fe2000f8e9610 */
[----:B------:R-:W-:Y:S01]  /*3e30*/  IMAD.WIDE.U32 R16, R15, -0x326172a9, RZ ;  /* 0xcd9e8d570f107825 */ /* 0x000fe200078e00ff */
[----:B------:R-:W-:Y:S02]  /*3e40*/  FMNMX.FTZ R2, R228, R2, !PT ;  /* 0x00000002e4027209 */ /* 0x000fe40007810000 */
[----:B------:R-:W-:Y:S01]  /*3e50*/  LOP3.LUT R14, R11, UR16, R12, 0x96, !PT ;  /* 0x000000100b0e7c12 */ /* 0x000fe2000f8e960c */
[----:B------:R-:W-:Y:S01]  /*3e60*/  IMAD.WIDE.U32 R12, R13, -0x326172a9, RZ ;  /* 0xcd9e8d570d0c7825 */ /* 0x000fe200078e00ff */
[----:B------:R-:W-:-:S02]  /*3e70*/  FMNMX.FTZ R2, R191, R2, !PT ;  /* 0x00000002bf027209 */ /* 0x000fc40007810000 */
[----:B------:R-:W-:Y:S01]  /*3e80*/  LOP3.LUT R9, R17, UR14, R4, 0x96, !PT ;  /* 0x0000000e11097c12 */ /* 0x000fe2000f8e9604 */
[--C-:B------:R-:W-:Y:S01]  /*3e90*/  FFMA.FTZ R4, R87, UR7, -R18.reuse ;  /* 0x0000000757047c23 */ /* 0x100fe20008010812 */
[----:B------:R-:W-:Y:S01]  /*3ea0*/  FMNMX.FTZ R2, R190, R2, !PT ;  /* 0x00000002be027209 */ /* 0x000fe20007810000 */
[----:B--2---:R-:W-:Y:S01]  /*3eb0*/  FFMA.FTZ R3, R88, UR7, -R18 ;  /* 0x0000000758037c23 */ /* 0x004fe20008010812 */
[----:B------:R-:W-:Y:S01]  /*3ec0*/  LOP3.LUT R10, R13, UR14, R10, 0x96, !PT ;  /* 0x0000000e0d0a7c12 */ /* 0x000fe2000f8e960a */
[----:B------:R2:W-:Y:S01]  /*3ed0*/  MUFU.EX2 R248, R4 ;  /* 0x0000000400f87308 */ /* 0x0005e20000000800 */
[----:B------:R-:W-:Y:S02]  /*3ee0*/  FMNMX.FTZ R2, R229, R2, !PT ;  /* 0x00000002e5027209 */ /* 0x000fe40007810000 */
[----:B-1----:R-:W-:Y:S01]  /*3ef0*/  FMNMX.FTZ R134, R6, R134, !PT ;  /* 0x0000008606867209 */ /* 0x002fe20007810000 */
[----:B------:R-:W-:Y:S01]  /*3f00*/  IMAD.WIDE.U32 R6, R7, -0x2daee0ad, RZ ;  /* 0xd2511f5307067825 */ /* 0x000fe200078e00ff */
[----:B------:R-:W-:-:S02]  /*3f10*/  FMNMX.FTZ R2, R198, R2, !PT ;  /* 0x00000002c6027209 */ /* 0x000fc40007810000 */
[----:B---3--:R-:W-:Y:S01]  /*3f20*/  FMNMX.FTZ R135, R135, R5, !PT ;  /* 0x0000000587877209 */ /* 0x008fe20007810000 */
[----:B------:R-:W1:Y:S01]  /*3f30*/  SHFL.BFLY PT, R11, R134, 0x1, 0x1f ;  /* 0x0c201f00860b7f89 */ /* 0x000e6200000e0000 */
[----:B------:R-:W-:Y:S01]  /*3f40*/  FMNMX.FTZ R2, R160, R2, !PT ;  /* 0x00000002a0027209 */ /* 0x000fe20007810000 */
[--C-:B------:R-:W-:Y:S01]  /*3f50*/  FFMA.FTZ R5, R67, UR7, -R18.reuse ;  /* 0x0000000743057c23 */ /* 0x100fe20008010812 */
[----:B------:R-:W-:Y:S01]  /*3f60*/  FSETP.NEU.FTZ.AND P0, PT, R135, -INF , PT ;  /* 0xff8000008700780b */ /* 0x000fe20003f1d000 */
[----:B------:R3:W-:Y:S01]  /*3f70*/  MUFU.EX2 R138, R3 ;  /* 0x00000003008a7308 */ /* 0x0007e20000000800 */
[----:B------:R-:W-:Y:S01]  /*3f80*/  FMNMX.FTZ R2, R163, R2, !PT ;  /* 0x00000002a3027209 */ /* 0x000fe20007810000 */
[----:B--2---:R-:W-:-:S03]  /*3f90*/  FFMA.FTZ R4, R85, UR7, -R18 ;  /* 0x0000000755047c23 */ /* 0x004fc60008010812 */
[----:B------:R-:W-:-:S03]  /*3fa0*/  FMNMX.FTZ R2, R184, R2, !PT ;  /* 0x00000002b8027209 */ /* 0x000fc60007810000 */
[----:B------:R2:W-:Y:S01]  /*3fb0*/  MUFU.EX2 R240, R4 ;  /* 0x0000000400f07308 */ /* 0x0005e20000000800 */
[----:B------:R-:W-:-:S04]  /*3fc0*/  FMNMX.FTZ R2, R185, R2, !PT ;  /* 0x00000002b9027209 */ /* 0x000fc80007810000 */
[----:B------:R-:W-:-:S03]  /*3fd0*/  FMNMX.FTZ R2, R186, R2, !PT ;  /* 0x00000002ba027209 */ /* 0x000fc60007810000 */
[----:B------:R-:W-:Y:S01]  /*3fe0*/  MUFU.EX2 R36, R5 ;  /* 0x0000000500247308 */ /* 0x000fe20000000800 */
[----:B---3--:R-:W-:Y:S01]  /*3ff0*/  IMAD.IADD R3, R203, 0x1, R19 ;  /* 0x00000001cb037824 */ /* 0x008fe200078e0213 */
[----:B-1----:R-:W-:Y:S01]  /*4000*/  FMNMX.FTZ R134, R134, R11, !PT ;  /* 0x0000000b86867209 */ /* 0x002fe20007810000 */
[----:B--2---:R-:W-:-:S05]  /*4010*/  FFMA.FTZ R4, R84, UR7, -R18 ;  /* 0x0000000754047c23 */ /* 0x004fca0008010812 */
[----:B------:R1:W-:Y:S02]  /*4020*/  MUFU.EX2 R233, R4 ;  /* 0x0000000400e97308 */ /* 0x0003e40000000800 */
[----:B-1----:R-:W-:-:S05]  /*4030*/  FMUL.FTZ R4, R135, UR7 ;  /* 0x0000000787047c20 */ /* 0x002fca0008410000 */
[----:B------:R-:W-:Y:S01]  /*4040*/  FSEL R21, R4, RZ, P0 ;  /* 0x000000ff04157208 */ /* 0x000fe20000000000 */
[----:B------:R-:W-:Y:S01]  /*4050*/  IMAD.WIDE.U32 R4, R9, -0x2daee0ad, RZ ;  /* 0xd2511f5309047825 */ /* 0x000fe200078e00ff */
[----:B------:R-:W-:Y:S02]  /*4060*/  LOP3.LUT R9, R7, UR5, R24, 0x96, !PT ;  /* 0x0000000507097c12 */ /* 0x000fe4000f8e9618 */
[----:B------:R-:W-:Y:S01]  /*4070*/  FSETP.NEU.FTZ.AND P0, PT, R134, -INF , PT ;  /* 0xff8000008600780b */ /* 0x000fe20003f1d000 */
[----:B------:R-:W-:Y:S01]  /*4080*/  FFMA.FTZ R8, R139, UR7, -R21 ;  /* 0x000000078b087c23 */ /* 0x000fe20008010815 */
[----:B------:R-:W-:Y:S01]  /*4090*/  LOP3.LUT R32, R5, UR23, R6, 0x96, !PT ;  /* 0x0000001705207c12 */ /* 0x000fe2000f8e9606 */
[----:B------:R-:W-:Y:S01]  /*40a0*/  IMAD.WIDE.U32 R6, R14, -0x2daee0ad, RZ ;  /* 0xd2511f530e067825 */ /* 0x000fe200078e00ff */
[C---:B------:R-:W-:Y:S01]  /*40b0*/  LOP3.LUT R13, R4.reuse, 0xffff, RZ, 0xc0, !PT ;  /* 0x0000ffff040d7812 */ /* 0x040fe200078ec0ff */
[----:B------:R1:W-:Y:S01]  /*40c0*/  MUFU.EX2 R245, R8 ;  /* 0x0000000800f57308 */ /* 0x0003e20000000800 */
[----:B------:R-:W-:-:S02]  /*40d0*/  LOP3.LUT R26, R4, 0xff, RZ, 0xc0, !PT ;  /* 0x000000ff041a7812 */ /* 0x000fc400078ec0ff */
[--C-:B------:R-:W-:Y:S02]  /*40e0*/  SHF.R.U32.HI R14, RZ, 0x10, R4.reuse ;  /* 0x00000010ff0e7819 */ /* 0x100fe40000011604 */
[----:B------:R-:W-:Y:S01]  /*40f0*/  SHF.R.U32.HI R25, RZ, 0x18, R4 ;  /* 0x00000018ff197819 */ /* 0x000fe20000011604 */
[----:B------:R-:W-:Y:S01]  /*4100*/  IMAD.WIDE.U32 R4, R10, -0x2daee0ad, RZ ;  /* 0xd2511f530a047825 */ /* 0x000fe200078e00ff */
[----:B------:R-:W-:-:S03]  /*4110*/  LOP3.LUT R19, R7, UR5, R22, 0x96, !PT ;  /* 0x0000000507137c12 */ /* 0x000fc6000f8e9616 */
[----:B------:R-:W-:Y:S01]  /*4120*/  FFMA.FTZ R7, R92, UR7, -R21 ;  /* 0x000000075c077c23 */ /* 0x000fe20008010815 */
[----:B------:R-:W-:Y:S02]  /*4130*/  LEA R139, R3, UR4, 0x1 ;  /* 0x00000004038b7c11 */ /* 0x000fe4000f8e08ff */
[----:B------:R-:W-:Y:S01]  /*4140*/  LOP3.LUT R22, R5, UR23, R6, 0x96, !PT ;  /* 0x0000001705167c12 */ /* 0x000fe2000f8e9606 */
[----:B------:R2:W-:Y:S01]  /*4150*/  MUFU.EX2 R239, R7 ;  /* 0x0000000700ef7308 */ /* 0x0005e20000000800 */
[----:B------:R-:W-:Y:S01]  /*4160*/  LOP3.LUT R17, R4, 0xffff, RZ, 0xc0, !PT ;  /* 0x0000ffff04117812 */ /* 0x000fe200078ec0ff */
[----:B------:R-:W-:Y:S01]  /*4170*/  IMAD R204, R0, 0x2, R139 ;  /* 0x0000000200cc7824 */ /* 0x000fe200078e028b */
[----:B------:R-:W-:Y:S01]  /*4180*/  LOP3.LUT R24, R4, 0xff, RZ, 0xc0, !PT ;  /* 0x000000ff04187812 */ /* 0x000fe200078ec0ff */
[----:B------:R-:W-:Y:S01]  /*4190*/  LDSM.16.MT88.4 R40, [R139+0x4400] ;  /* 0x004400008b28783b */ /* 0x000fe20000004200 */
[----:B-1----:R-:W-:Y:S01]  /*41a0*/  FMNMX.FTZ R8, R187, R2, !PT ;  /* 0x00000002bb087209 */ /* 0x002fe20007810000 */
[----:B------:R-:W-:Y:S01]  /*41b0*/  FFMA.FTZ R2, R91, UR7, -R21 ;  /* 0x000000075b027c23 */ /* 0x000fe20008010815 */
[----:B------:R-:W-:-:S02]  /*41c0*/  SHF.R.U32.HI R23, RZ, 0x10, R4 ;  /* 0x00000010ff177819 */ /* 0x000fc40000011604 */
[----:B------:R-:W-:Y:S01]  /*41d0*/  SHF.R.U32.HI R27, RZ, 0x18, R4 ;  /* 0x00000018ff1b7819 */ /* 0x000fe20000011604 */
[----:B------:R-:W1:Y:S01]  /*41e0*/  SHFL.BFLY PT, R11, R8, 0x2, 0x1f ;  /* 0x0c401f00080b7f89 */ /* 0x000e6200000e0000 */
[----:B------:R3:W-:Y:S01]  /*41f0*/  MUFU.EX2 R232, R2 ;  /* 0x0000000200e87308 */ /* 0x0007e20000000800 */
[----:B------:R-:W-:-:S04]  /*4200*/  IMAD.WIDE.U32 R4, R19, -0x326172a9, RZ ;  /* 0xcd9e8d5713047825 */ /* 0x000fc800078e00ff */
[----:B--2---:R-:W-:Y:S01]  /*4210*/  IMAD.WIDE.U32 R6, R9, -0x326172a9, RZ ;  /* 0xcd9e8d5709067825 */ /* 0x004fe200078e00ff */
[----:B------:R-:W-:Y:S02]  /*4220*/  LOP3.LUT R9, R14, 0xff, RZ, 0xc0, !PT ;  /* 0x000000ff0e097812 */ /* 0x000fe400078ec0ff */
[----:B------:R-:W-:Y:S02]  /*4230*/  SHF.R.U32.HI R28, RZ, 0x18, R4 ;  /* 0x00000018ff1c7819 */ /* 0x000fe40000011604 */
[----:B------:R-:W-:Y:S02]  /*4240*/  LOP3.LUT R15, R6, 0xff, RZ, 0xc0, !PT ;  /* 0x000000ff060f7812 */ /* 0x000fe400078ec0ff */
[----:B------:R-:W-:Y:S02]  /*4250*/  SHF.R.U32.HI R14, RZ, 0x10, R6 ;  /* 0x00000010ff0e7819 */ /* 0x000fe40000011606 */
[----:B------:R-:W-:Y:S01]  /*4260*/  PRMT R71, R9, 0x5410, R25 ;  /* 0x0000541009477816 */ /* 0x000fe20000000019 */
[----:B---3--:R-:W-:Y:S01]  /*4270*/  FFMA.FTZ R2, R93, UR7, -R21 ;  /* 0x000000075d027c23 */ /* 0x008fe20008010815 */
[----:B------:R-:W-:-:S03]  /*4280*/  LOP3.LUT R25, R4, 0xff, RZ, 0xc0, !PT ;  /* 0x000000ff04197812 */ /* 0x000fc600078ec0ff */
[----:B------:R2:W-:Y:S01]  /*4290*/  MUFU.EX2 R37, R2 ;  /* 0x0000000200257308 */ /* 0x0005e20000000800 */
[----:B-1----:R-:W-:Y:S02]  /*42a0*/  FMNMX.FTZ R10, R8, R11, !PT ;  /* 0x0000000b080a7209 */ /* 0x002fe40007810000 */
[----:B------:R-:W-:Y:S02]  /*42b0*/  LOP3.LUT R8, R7, UR6, R16, 0x96, !PT ;  /* 0x0000000607087c12 */ /* 0x000fe4000f8e9610 */
[----:B------:R-:W-:Y:S01]  /*42c0*/  SHF.R.U32.HI R11, RZ, 0x8, R13 ;  /* 0x00000008ff0b7819 */ /* 0x000fe2000001160d */
[----:B------:R-:W1:Y:S01]  /*42d0*/  SHFL.BFLY PT, R16, R10, 0x1, 0x1f ;  /* 0x0c201f000a107f89 */ /* 0x000e6200000e0000 */
[----:B------:R-:W-:Y:S02]  /*42e0*/  LOP3.LUT R7, R6, 0xffff, RZ, 0xc0, !PT ;  /* 0x0000ffff06077812 */ /* 0x000fe400078ec0ff */
[----:B------:R-:W-:Y:S02]  /*42f0*/  SHF.R.U32.HI R13, RZ, 0x18, R6 ;  /* 0x00000018ff0d7819 */ /* 0x000fe40000011606 */
[----:B------:R-:W-:-:S02]  /*4300*/  PRMT R70, R26, 0x5410, R11 ;  /* 0x000054101a467816 */ /* 0x000fc4000000000b */
[----:B------:R-:W-:Y:S02]  /*4310*/  LOP3.LUT R6, R5, UR6, R12, 0x96, !PT ;  /* 0x0000000605067c12 */ /* 0x000fe4000f8e960c */
[----:B------:R-:W-:Y:S01]  /*4320*/  SHF.R.U32.HI R26, RZ, 0x10, R4 ;  /* 0x00000010ff1a7819 */ /* 0x000fe20000011604 */
[----:B--2---:R-:W-:Y:S01]  /*4330*/  FMUL.FTZ R2, R134, UR7 ;  /* 0x0000000786027c20 */ /* 0x004fe20008410000 */
[----:B------:R-:W-:Y:S02]  /*4340*/  SHF.R.U32.HI R7, RZ, 0x8, R7 ;  /* 0x00000008ff077819 */ /* 0x000fe40000011607 */
[----:B------:R-:W-:Y:S02]  /*4350*/  LOP3.LUT R12, R22, 0xff, RZ, 0xc0, !PT ;  /* 0x000000ff160c7812 */ /* 0x000fe400078ec0ff */
[----:B------:R-:W-:Y:S02]  /*4360*/  FSEL R20, R2, RZ, P0 ;  /* 0x000000ff02147208 */ /* 0x000fe40000000000 */
[----:B------:R-:W-:-:S02]  /*4370*/  LOP3.LUT R11, R8, 0xff, RZ, 0xc0, !PT ;  /* 0x000000ff080b7812 */ /* 0x000fc400078ec0ff */
[----:B------:R-:W-:Y:S01]  /*4380*/  LOP3.LUT R3, R26, 0xff, RZ, 0xc0, !PT ;  /* 0x000000ff1a037812 */ /* 0x000fe200078ec0ff */
[--C-:B------:R-:W-:Y:S01]  /*4390*/  FFMA.FTZ R2, R174, UR7, -R20.reuse ;  /* 0x00000007ae027c23 */ /* 0x100fe20008010814 */
[----:B------:R-:W-:-:S03]  /*43a0*/  FFMA.FTZ R9, R96, UR7, -R20 ;  /* 0x0000000760097c23 */ /* 0x000fc60008010814 */
[----:B------:R2:W-:Y:S08]  /*43b0*/  MUFU.EX2 R207, R2 ;  /* 0x0000000200cf7308 */ /* 0x0005f00000000800 */
[----:B------:R-:W-:Y:S01]  /*43c0*/  MUFU.EX2 R247, R9 ;  /* 0x0000000900f77308 */ /* 0x000fe20000000800 */
[----:B--2---:R-:W-:-:S07]  /*43d0*/  FFMA.FTZ R2, R95, UR7, -R20 ;  /* 0x000000075f027c23 */ /* 0x004fce0008010814 */
[----:B------:R2:W-:Y:S02]  /*43e0*/  MUFU.EX2 R136, R2 ;  /* 0x0000000200887308 */ /* 0x0005e40000000800 */
[----:B--2---:R-:W-:-:S06]  /*43f0*/  FFMA.FTZ R2, R104, UR7, -R20 ;  /* 0x0000000768027c23 */ /* 0x004fcc0008010814 */
[----:B------:R2:W-:Y:S02]  /*4400*/  MUFU.EX2 R235, R2 ;  /* 0x0000000200eb7308 */ /* 0x0005e40000000800 */
[----:B--2---:R-:W-:Y:S02]  /*4410*/  SHF.R.U32.HI R2, RZ, 0x8, R17 ;  /* 0x00000008ff027819 */ /* 0x004fe40000011611 */
[----:B------:R-:W-:Y:S01]  /*4420*/  LOP3.LUT R17, R4, 0xffff, RZ, 0xc0, !PT ;  /* 0x0000ffff04117812 */ /* 0x000fe200078ec0ff */
[----:B------:R-:W-:Y:S01]  /*4430*/  FFMA.FTZ R5, R100, UR7, -R20 ;  /* 0x0000000764057c23 */ /* 0x000fe20008010814 */
[----:B------:R-:W-:Y:S02]  /*4440*/  PRMT R33, R24, 0x5410, R2 ;  /* 0x0000541018217816 */ /* 0x000fe40000000002 */
[----:B------:R-:W-:Y:S01]  /*4450*/  LOP3.LUT R4, R23, 0xff, RZ, 0xc0, !PT ;  /* 0x000000ff17047812 */ /* 0x000fe200078ec0ff */
[----:B------:R2:W3:Y:S01]  /*4460*/  MUFU.EX2 R242, R5 ;  /* 0x0000000500f27308 */ /* 0x0004e20000000800 */
[----:B-1----:R-:W-:-:S02]  /*4470*/  FMNMX.FTZ R2, R10, R16, !PT ;  /* 0x000000100a027209 */ /* 0x002fc40007810000 */
[----:B------:R-:W-:Y:S02]  /*4480*/  PRMT R23, R4, 0x5410, R27 ;  /* 0x0000541004177816 */ /* 0x000fe4000000001b */
[C---:B------:R-:W-:Y:S01]  /*4490*/  FSETP.NEU.FTZ.AND P0, PT, R2.reuse, -INF , PT ;  /* 0xff8000000200780b */ /* 0x040fe20003f1d000 */
[----:B------:R-:W-:Y:S01]  /*44a0*/  FMUL.FTZ R4, R2, UR7 ;  /* 0x0000000702047c20 */ /* 0x000fe20008410000 */
[----:B------:R-:W-:-:S04]  /*44b0*/  SHF.R.U32.HI R10, RZ, 0x18, R8 ;  /* 0x00000018ff0a7819 */ /* 0x000fc80000011608 */
[----:B------:R-:W-:Y:S02]  /*44c0*/  FSEL R19, R4, RZ, P0 ;  /* 0x000000ff04137208 */ /* 0x000fe40000000000 */
[----:B------:R-:W-:-:S03]  /*44d0*/  LOP3.LUT R4, R8, 0xffff, RZ, 0xc0, !PT ;  /* 0x0000ffff08047812 */ /* 0x000fc600078ec0ff */
[----:B------:R-:W-:Y:S01]  /*44e0*/  FFMA.FTZ R9, R200, UR7, -R19 ;  /* 0x00000007c8097c23 */ /* 0x000fe20008010813 */
[----:B--2---:R-:W-:Y:S02]  /*44f0*/  LOP3.LUT R5, R14, 0xff, RZ, 0xc0, !PT ;  /* 0x000000ff0e057812 */ /* 0x004fe400078ec0ff */
[----:B------:R-:W-:Y:S01]  /*4500*/  PRMT R14, R15, 0x5410, R7 ;  /* 0x000054100f0e7816 */ /* 0x000fe20000000007 */
[----:B------:R1:W-:Y:S01]  /*4510*/  MUFU.EX2 R230, R9 ;  /* 0x0000000900e67308 */ /* 0x0003e20000000800 */
[----:B------:R-:W-:Y:S01]  /*4520*/  PRMT R13, R5, 0x5410, R13 ;  /* 0x00005410050d7816 */ /* 0x000fe2000000000d */
[----:B------:R-:W-:Y:S01]  /*4530*/  FFMA.FTZ R5, R94, UR7, -R20 ;  /* 0x000000075e057c23 */ /* 0x000fe20008010814 */
[----:B------:R-:W-:-:S04]  /*4540*/  LOP3.LUT R7, R22, 0xffff, RZ, 0xc0, !PT ;  /* 0x0000ffff16077812 */ /* 0x000fc800078ec0ff */
[----:B------:R-:W-:Y:S01]  /*4550*/  SHF.R.U32.HI R7, RZ, 0x8, R7 ;  /* 0x00000008ff077819 */ /* 0x000fe20000011607 */
[----:B------:R2:W-:Y:S03]  /*4560*/  MUFU.EX2 R205, R5 ;  /* 0x0000000500cd7308 */ /* 0x0005e60000000800 */
[----:B------:R-:W-:Y:S01]  /*4570*/  PRMT R16, R12, 0x5410, R7 ;  /* 0x000054100c107816 */ /* 0x000fe20000000007 */
[----:B------:R-:W-:-:S04]  /*4580*/  FFMA.FTZ R7, R105, UR7, -R19 ;  /* 0x0000000769077c23 */ /* 0x000fc80008010813 */
[----:B------:R4:W-:Y:S01]  /*4590*/  MUFU.EX2 R172, R7 ;  /* 0x0000000700ac7308 */ /* 0x0009e20000000800 */
[----:B-1----:R-:W-:Y:S02]  /*45a0*/  LOP3.LUT R9, R6, 0xff, RZ, 0xc0, !PT ;  /* 0x000000ff06097812 */ /* 0x002fe400078ec0ff */
[----:B--2---:R-:W-:Y:S02]  /*45b0*/  SHF.R.U32.HI R5, RZ, 0x10, R8 ;  /* 0x00000010ff057819 */ /* 0x004fe40000011608 */
[----:B------:R-:W-:Y:S02]  /*45c0*/  SHF.R.U32.HI R8, RZ, 0x8, R4 ;  /* 0x00000008ff087819 */ /* 0x000fe40000011604 */
[----:B------:R-:W-:Y:S02]  /*45d0*/  SHF.R.U32.HI R4, RZ, 0x8, R17 ;  /* 0x00000008ff047819 */ /* 0x000fe40000011611 */
[----:B------:R-:W-:Y:S02]  /*45e0*/  LOP3.LUT R5, R5, 0xff, RZ, 0xc0, !PT ;  /* 0x000000ff05057812 */ /* 0x000fe400078ec0ff */
[----:B------:R-:W-:-:S02]  /*45f0*/  PRMT R12, R11, 0x5410, R8 ;  /* 0x000054100b0c7816 */ /* 0x000fc40000000008 */
[----:B------:R-:W-:Y:S01]  /*4600*/  PRMT R11, R25, 0x5410, R4 ;  /* 0x00005410190b7816 */ /* 0x000fe20000000004 */
[--C-:B------:R-:W-:Y:S01]  /*4610*/  FFMA.FTZ R4, R101, UR7, -R19.reuse ;  /* 0x0000000765047c23 */ /* 0x100fe20008010813 */
[----:B------:R-:W-:Y:S01]  /*4620*/  PRMT R15, R5, 0x5410, R10 ;  /* 0x00005410050f7816 */ /* 0x000fe2000000000a */
[----:B------:R-:W-:Y:S01]  /*4630*/  IMAD.U32 R5, RZ, RZ, UR24 ;  /* 0x00000018ff057e24 */ /* 0x000fe2000f8e00ff */
[----:B------:R-:W-:Y:S01]  /*4640*/  PRMT R10, R3, 0x5410, R28 ;  /* 0x00005410030a7816 */ /* 0x000fe2000000001c */
[----:B------:R1:W-:Y:S01]  /*4650*/  MUFU.EX2 R243, R4 ;  /* 0x0000000400f37308 */ /* 0x0003e20000000800 */
[----:B------:R-:W2:Y:S01]  /*4660*/  LDSM.16.MT88.4 R24, [R139+0x4000] ;  /* 0x004000008b18783b */ /* 0x000ea20000004200 */
[----:B------:R-:W-:Y:S02]  /*4670*/  LOP3.LUT R3, R6, 0xffff, RZ, 0xc0, !PT ;  /* 0x0000ffff06037812 */ /* 0x000fe400078ec0ff */
[----:B------:R-:W-:Y:S01]  /*4680*/  LEA R0, R5, UR24, 0x10 ;  /* 0x0000001805007c11 */ /* 0x000fe2000f8e80ff */
[----:B------:R-:W2:Y:S01]  /*4690*/  LDSM.16.MT88.4 R28, [R204+0x4000] ;  /* 0x00400000cc1c783b */ /* 0x000ea20000004200 */
[----:B------:R-:W-:Y:S01]  /*46a0*/  FFMA.FTZ R5, R202, UR7, -R19 ;  /* 0x00000007ca057c23 */ /* 0x000fe20008010813 */
[----:B----4-:R-:W-:-:S02]  /*46b0*/  SHF.R.U32.HI R7, RZ, 0x8, R3 ;  /* 0x00000008ff077819 */ /* 0x010fc40000011603 */
[----:B------:R-:W-:Y:S01]  /*46c0*/  SHF.R.U32.HI R8, RZ, 0x18, R6 ;  /* 0x00000018ff087819 */ /* 0x000fe20000011606 */
[----:B------:R4:W4:Y:S01]  /*46d0*/  MUFU.EX2 R231, R5 ;  /* 0x0000000500e77308 */ /* 0x0009220000000800 */
[--C-:B------:R-:W-:Y:S02]  /*46e0*/  HSET2.LE.AND R3, R11, R0.reuse, PT ;  /* 0x000000000b037233 */ /* 0x100fe40003803000 */
[----:B------:R-:W-:Y:S01]  /*46f0*/  PRMT R7, R9, 0x5410, R7 ;  /* 0x0000541009077816 */ /* 0x000fe20000000007 */
[----:B------:R-:W-:Y:S01]  /*4700*/  FFMA.FTZ R9, R97, UR7, -R20 ;  /* 0x0000000761097c23 */ /* 0x000fe20008010814 */
[----:B------:R-:W-:Y:S01]  /*4710*/  HSET2.LE.AND R11, R13, R0, PT ;  /* 0x000000000d0b7233 */ /* 0x000fe20003803000 */
[----:B------:R-:W-:Y:S01]  /*4720*/  FFMA.FTZ R13, R106, UR7, -R19 ;  /* 0x000000076a0d7c23 */ /* 0x000fe20008010813 */
[----:B-1----:R-:W-:Y:S01]  /*4730*/  SHF.R.U32.HI R4, RZ, 0x10, R6 ;  /* 0x00000010ff047819 */ /* 0x002fe20000011606 */
[----:B------:R1:W-:Y:S01]  /*4740*/  MUFU.EX2 R236, R9 ;  /* 0x0000000900ec7308 */ /* 0x0003e20000000800 */
[----:B---3--:R-:W-:Y:S01]  /*4750*/  F2FP.BF16.F32.PACK_AB R6, R242, R235 ;  /* 0x000000ebf206723e */ /* 0x008fe200000010ff */
[----:B------:R-:W-:Y:S01]  /*4760*/  IMAD.MOV.U32 R97, RZ, RZ, R36 ;  /* 0x000000ffff617224 */ /* 0x000fe200078e0024 */
[----:B------:R-:W-:-:S02]  /*4770*/  LOP3.LUT R4, R4, 0xff, RZ, 0xc0, !PT ;  /* 0x000000ff04047812 */ /* 0x000fc400078ec0ff */
[----:B------:R-:W-:Y:S02]  /*4780*/  LOP3.LUT R6, R3, R6, RZ, 0xc0, !PT ;  /* 0x0000000603067212 */ /* 0x000fe400078ec0ff */
[----:B------:R-:W-:Y:S01]  /*4790*/  HSET2.LE.AND R3, R10, R0, PT ;  /* 0x000000000a037233 */ /* 0x000fe20003803000 */
[----:B------:R-:W-:Y:S01]  /*47a0*/  FFMA.FTZ R10, R107, UR7, -R19 ;  /* 0x000000076b0a7c23 */ /* 0x000fe20008010813 */
[----:B----4-:R-:W-:Y:S01]  /*47b0*/  FFMA.FTZ R5, R98, UR7, -R20 ;  /* 0x0000000762057c23 */ /* 0x010fe20008010814 */
[----:B------:R-:W-:Y:S01]  /*47c0*/  IMAD.MOV.U32 R98, RZ, RZ, R37 ;  /* 0x000000ffff627224 */ /* 0x000fe200078e0025 */
[----:B------:R3:W-:Y:S01]  /*47d0*/  MUFU.EX2 R100, R13 ;  /* 0x0000000d00647308 */ /* 0x0007e20000000800 */
[----:B------:R-:W4:Y:S01]  /*47e0*/  LDSM.16.MT88.4 R36, [R204+0x4400] ;  /* 0x00440000cc24783b */ /* 0x000f220000004200 */
[----:B------:R-:W-:Y:S02]  /*47f0*/  LOP3.LUT R101, R69, UR20, R102, 0x96, !PT ;  /* 0x0000001445657c12 */ /* 0x000fe4000f8e9666 */
[----:B-1----:R-:W-:-:S04]  /*4800*/  F2FP.BF16.F32.PACK_AB R9, R231, R230 ;  /* 0x000000e6e709723e */ /* 0x002fc800000010ff */
[----:B------:R1:W4:Y:S08]  /*4810*/  MUFU.EX2 R104, R5 ;  /* 0x0000000500687308 */ /* 0x0003300000000800 */
[----:B------:R2:W-:Y:S01]  /*4820*/  MUFU.EX2 R249, R10 ;  /* 0x0000000a00f97308 */ /* 0x0005e20000000800 */
[----:B---3--:R-:W-:-:S07]  /*4830*/  FFMA.FTZ R13, R108, UR7, -R19 ;  /* 0x000000076c0d7c23 */ /* 0x008fce0008010813 */
[----:B------:R-:W-:Y:S01]  /*4840*/  MUFU.EX2 R96, R13 ;  /* 0x0000000d00607308 */ /* 0x000fe20000000800 */
[----:B-1----:R-:W-:Y:S02]  /*4850*/  PRMT R5, R4, 0x5410, R8 ;  /* 0x0000541004057816 */ /* 0x002fe40000000008 */
[--C-:B------:R-:W-:Y:S02]  /*4860*/  HSET2.LE.AND R4, R7, R0.reuse, PT ;  /* 0x0000000007047233 */ /* 0x100fe40003803000 */
[----:B------:R-:W-:Y:S02]  /*4870*/  F2FP.BF16.F32.PACK_AB R7, R243, R172 ;  /* 0x000000acf307723e */ /* 0x000fe400000010ff */
[--C-:B------:R-:W-:Y:S02]  /*4880*/  HSET2.LE.AND R8, R5, R0.reuse, PT ;  /* 0x0000000005087233 */ /* 0x100fe40003803000 */
[----:B------:R-:W-:Y:S02]  /*4890*/  LOP3.LUT R7, R3, R7, RZ, 0xc0, !PT ;  /* 0x0000000703077212 */ /* 0x000fe400078ec0ff */
[----:B------:R-:W-:-:S02]  /*48a0*/  HSET2.LE.AND R3, R14, R0, PT ;  /* 0x000000000e037233 */ /* 0x000fc40003803000 */
[----:B--2---:R-:W-:Y:S02]  /*48b0*/  F2FP.BF16.F32.PACK_AB R10, R138, R206 ;  /* 0x000000ce8a0a723e */ /* 0x004fe400000010ff */
[----:B------:R-:W-:Y:S02]  /*48c0*/  F2FP.BF16.F32.PACK_AB R5, R136, R207 ;  /* 0x000000cf8805723e */ /* 0x000fe400000010ff */
[----:B------:R-:W-:Y:S01]  /*48d0*/  LOP3.LUT R10, R3, R10, RZ, 0xc0, !PT ;  /* 0x0000000a030a7212 */ /* 0x000fe200078ec0ff */
[----:B------:R-:W-:Y:S01]  /*48e0*/  FFMA.FTZ R3, R99, UR7, -R19 ;  /* 0x0000000763037c23 */ /* 0x000fe20008010813 */
[----:B------:R-:W-:Y:S02]  /*48f0*/  LOP3.LUT R4, R4, R5, RZ, 0xc0, !PT ;  /* 0x0000000504047212 */ /* 0x000fe400078ec0ff */
[----:B------:R-:W-:Y:S01]  /*4900*/  LOP3.LUT R5, R8, R9, RZ, 0xc0, !PT ;  /* 0x0000000908057212 */ /* 0x000fe200078ec0ff */
[----:B------:R1:W2:Y:S01]  /*4910*/  MUFU.EX2 R237, R3 ;  /* 0x0000000300ed7308 */ /* 0x0002a20000000800 */
[----:B------:R-:W-:-:S02]  /*4920*/  HSET2.LE.AND R9, R12, R0, PT ;  /* 0x000000000c097233 */ /* 0x000fc40003803000 */
[----:B------:R-:W-:Y:S02]  /*4930*/  F2FP.BF16.F32.PACK_AB R8, R239, R98 ;  /* 0x00000062ef08723e */ /* 0x000fe400000010ff */
[----:B------:R-:W-:Y:S01]  /*4940*/  F2FP.BF16.F32.PACK_AB R12, R244, R238 ;  /* 0x000000eef40c723e */ /* 0x000fe200000010ff */
[C---:B------:R-:W-:Y:S01]  /*4950*/  HMMA.16816.F32.BF16 R52, R4.reuse, R24, RZ ;  /* 0x000000180434723c */ /* 0x040fe200000418ff */
[----:B------:R-:W-:Y:S02]  /*4960*/  LOP3.LUT R11, R11, R8, RZ, 0xc0, !PT ;  /* 0x000000080b0b7212 */ /* 0x000fe400078ec0ff */
[----:B------:R-:W-:Y:S02]  /*4970*/  LOP3.LUT R8, R9, R12, RZ, 0xc0, !PT ;  /* 0x0000000c09087212 */ /* 0x000fe400078ec0ff */
[----:B------:R-:W-:Y:S01]  /*4980*/  F2FP.BF16.F32.PACK_AB R9, R232, R245 ;  /* 0x000000f5e809723e */ /* 0x000fe200000010ff */
[----:B------:R-:W-:Y:S01]  /*4990*/  HMMA.16816.F32.BF16 R48, R4, R28, RZ ;  /* 0x0000001c0430723c */ /* 0x000fe200000418ff */
[----:B------:R-:W-:-:S02]  /*49a0*/  SHF.R.U32.HI R12, RZ, 0x10, R22 ;  /* 0x00000010ff0c7819 */ /* 0x000fc40000011616 */
[----:B------:R-:W-:Y:S02]  /*49b0*/  SHF.R.U32.HI R14, RZ, 0x18, R22 ;  /* 0x00000018ff0e7819 */ /* 0x000fe40000011616 */
[--C-:B-1----:R-:W-:Y:S01]  /*49c0*/  HSET2.LE.AND R3, R15, R0.reuse, PT ;  /* 0x000000000f037233 */ /* 0x102fe20003803000 */
[C---:B------:R-:W-:Y:S01]  /*49d0*/  HMMA.16816.F32.BF16 R56, R4.reuse, R26, RZ ;  /* 0x0000001a0438723c */ /* 0x040fe200000418ff */
[----:B------:R-:W-:Y:S02]  /*49e0*/  LOP3.LUT R12, R12, 0xff, RZ, 0xc0, !PT ;  /* 0x000000ff0c0c7812 */ /* 0x000fe400078ec0ff */
[----:B------:R-:W-:Y:S02]  /*49f0*/  SHF.R.U32.HI R13, RZ, 0x18, R32 ;  /* 0x00000018ff0d7819 */ /* 0x000fe40000011620 */
[----:B------:R-:W-:Y:S01]  /*4a00*/  LOP3.LUT R9, R3, R9, RZ, 0xc0, !PT ;  /* 0x0000000903097212 */ /* 0x000fe200078ec0ff */
[----:B------:R-:W-:Y:S01]  /*4a10*/  HMMA.16816.F32.BF16 R44, R4, R30, RZ ;  /* 0x0000001e042c723c */ /* 0x000fe200000418ff */
[----:B------:R-:W-:-:S05]  /*4a20*/  HSET2.LE.AND R3, R33, R0, PT ;  /* 0x0000000021037233 */ /* 0x000fca0003803000 */
[C---:B------:R-:W-:Y:S01]  /*4a30*/  HMMA.16816.F32.BF16 R60, R8.reuse, R24, RZ ;  /* 0x00000018083c723c */ /* 0x040fe200000418ff */
[----:B------:R-:W-:Y:S01]  /*4a40*/  FFMA.FTZ R4, R208, UR7, -R21 ;  /* 0x00000007d0047c23 */ /* 0x000fe20008010815 */
[----:B----4-:R-:W-:Y:S01]  /*4a50*/  F2FP.BF16.F32.PACK_AB R6, R236, R104 ;  /* 0x00000068ec06723e */ /* 0x010fe200000010ff */
[----:B------:R-:W-:Y:S01]  /*4a60*/  IMAD.MOV.U32 R208, RZ, RZ, R235 ;  /* 0x000000ffffd07224 */ /* 0x000fe200078e00eb */
[--C-:B------:R-:W-:Y:S01]  /*4a70*/  HSET2.LE.AND R7, R23, R0.reuse, PT ;  /* 0x0000000017077233 */ /* 0x100fe20003803000 */
[----:B------:R2:W-:Y:S01]  /*4a80*/  MUFU.EX2 R246, R4 ;  /* 0x0000000400f67308 */ /* 0x0005e20000000800 */
[----:B------:R-:W-:Y:S01]  /*4a90*/  LOP3.LUT R6, R3, R6, RZ, 0xc0, !PT ;  /* 0x0000000603067212 */ /* 0x000fe200078ec0ff */
[----:B------:R-:W-:Y:S01]  /*4aa0*/  HMMA.16816.F32.BF16 R72, R8, R26, RZ ;  /* 0x0000001a0848723c */ /* 0x000fe200000418ff */
[----:B------:R-:W-:Y:S01]  /*4ab0*/  HSET2.LE.AND R3, R16, R0, PT ;  /* 0x0000000010037233 */ /* 0x000fe20003803000 */
[----:B------:R-:W-:Y:S01]  /*4ac0*/  IMAD.WIDE.U32 R16, R77, -0x2daee0ad, RZ ;  /* 0xd2511f534d107825 */ /* 0x000fe200078e00ff */
[----:B------:R-:W-:-:S03]  /*4ad0*/  PRMT R5, R12, 0x5410, R14 ;  /* 0x000054100c057816 */ /* 0x000fc6000000000e */
[----:B------:R-:W-:Y:S01]  /*4ae0*/  FFMA.FTZ R12, R109, UR7, -R21 ;  /* 0x000000076d0c7c23 */ /* 0x000fe20008010815 */
[----:B------:R-:W-:Y:S01]  /*4af0*/  IMAD.WIDE.U32 R14, R64, -0x2daee0ad, RZ ;  /* 0xd2511f53400e7825 */ /* 0x000fe200078e00ff */
[C---:B------:R-:W-:Y:S02]  /*4b00*/  HMMA.16816.F32.BF16 R24, R8.reuse, R28, RZ ;  /* 0x0000001c0818723c */ /* 0x040fe400000418ff */
[----:B------:R1:W-:Y:S01]  /*4b10*/  MUFU.EX2 R105, R12 ;  /* 0x0000000c00697308 */ /* 0x0003e20000000800 */
[----:B------:R-:W-:Y:S02]  /*4b20*/  HSET2.LE.AND R5, R5, R0, PT ;  /* 0x0000000005057233 */ /* 0x000fe40003803000 */
[----:B------:R-:W-:Y:S01]  /*4b30*/  LOP3.LUT R22, R15, UR19, R78, 0x96, !PT ;  /* 0x000000130f167c12 */ /* 0x000fe2000f8e964e */
[----:B------:R-:W-:Y:S01]  /*4b40*/  HMMA.16816.F32.BF16 R64, R8, R30, RZ ;  /* 0x0000001e0840723c */ /* 0x000fe200000418ff */
[----:B------:R-:W-:Y:S01]  /*4b50*/  LOP3.LUT R17, R17, UR17, R14, 0x96, !PT ;  /* 0x0000001111117c12 */ /* 0x000fe2000f8e960e */
[----:B------:R-:W-:Y:S01]  /*4b60*/  FFMA.FTZ R14, R111, UR7, -R20 ;  /* 0x000000076f0e7c23 */ /* 0x000fe20008010814 */
[----:B--2---:R-:W-:-:S03]  /*4b70*/  F2FP.BF16.F32.PACK_AB R4, R237, R100 ;  /* 0x00000064ed04723e */ /* 0x004fc600000010ff */
[----:B------:R2:W-:Y:S01]  /*4b80*/  MUFU.EX2 R80, R14 ;  /* 0x0000000e00507308 */ /* 0x0005e20000000800 */
[----:B------:R-:W-:Y:S01]  /*4b90*/  LOP3.LUT R7, R7, R4, RZ, 0xc0, !PT ;  /* 0x0000000407077212 */ /* 0x000fe200078ec0ff */
[--C-:B------:R-:W-:Y:S01]  /*4ba0*/  FFMA.FTZ R9, R209, UR7, -R21.reuse ;  /* 0x00000007d1097c23 */ /* 0x100fe20008010815 */
[----:B------:R-:W-:Y:S01]  /*4bb0*/  F2FP.BF16.F32.PACK_AB R4, R205, R247 ;  /* 0x000000f7cd04723e */ /* 0x000fe200000010ff */
[----:B------:R-:W-:Y:S01]  /*4bc0*/  IMAD.MOV.U32 R209, RZ, RZ, R236 ;  /* 0x000000ffffd17224 */ /* 0x000fe200078e00ec */
[----:B------:R-:W-:Y:S02]  /*4bd0*/  SHF.R.U32.HI R8, RZ, 0x10, R32 ;  /* 0x00000010ff087819 */ /* 0x000fe40000011620 */
[----:B------:R-:W-:Y:S01]  /*4be0*/  LOP3.LUT R4, R3, R4, RZ, 0xc0, !PT ;  /* 0x0000000403047212 */ /* 0x000fe200078ec0ff */
[----:B------:R-:W-:Y:S01]  /*4bf0*/  FFMA.FTZ R3, R110, UR7, -R21 ;  /* 0x000000076e037c23 */ /* 0x000fe20008010815 */
[----:B-1----:R-:W-:Y:S01]  /*4c00*/  F2FP.BF16.F32.PACK_AB R12, R96, R249 ;  /* 0x000000f9600c723e */ /* 0x002fe200000010ff */
[----:B------:R1:W3:Y:S01]  /*4c10*/  MUFU.EX2 R203, R9 ;  /* 0x0000000900cb7308 */ /* 0x0002e20000000800 */
[----:B------:R-:W-:-:S02]  /*4c20*/  LOP3.LUT R8, R8, 0xff, RZ, 0xc0, !PT ;  /* 0x000000ff08087812 */ /* 0x000fc400078ec0ff */
[----:B------:R-:W-:Y:S02]  /*4c30*/  LOP3.LUT R5, R5, R12, RZ, 0xc0, !PT ;  /* 0x0000000c05057212 */ /* 0x000fe400078ec0ff */
[----:B------:R-:W-:Y:S02]  /*4c40*/  LOP3.LUT R12, R32, 0xff, RZ, 0xc0, !PT ;  /* 0x000000ff200c7812 */ /* 0x000fe400078ec0ff */
[----:B------:R-:W-:Y:S01]  /*4c50*/  F2FP.BF16.F32.PACK_AB R10, R97, R233 ;  /* 0x000000e9610a723e */ /* 0x000fe200000010ff */
[----:B------:R4:W4:Y:S01]  /*4c60*/  MUFU.EX2 R99, R3 ;  /* 0x0000000300637308 */ /* 0x0009220000000800 */
[----:B--2---:R-:W-:Y:S01]  /*4c70*/  IMAD.WIDE.U32 R14, R112, -0x2daee0ad, RZ ;  /* 0xd2511f53700e7825 */ /* 0x004fe200078e00ff */
[----:B------:R-:W-:Y:S04]  /*4c80*/  HMMA.16816.F32.BF16 R52, R4, R40, R52 ;  /* 0x000000280434723c */ /* 0x000fe80000041834 */
[----:B------:R-:W-:-:S02]  /*4c90*/  LOP3.LUT R15, R15, UR19, R76, 0x96, !PT ;  /* 0x000000130f0f7c12 */ /* 0x000fc4000f8e964c */
[----:B------:R-:W-:Y:S01]  /*4ca0*/  HMMA.16816.F32.BF16 R48, R4, R36, R48 ;  /* 0x000000240430723c */ /* 0x000fe20000041830 */
[----:B-1----:R-:W-:Y:S02]  /*4cb0*/  PRMT R9, R8, 0x5410, R13 ;  /* 0x0000541008097816 */ /* 0x002fe4000000000d */
[----:B---3--:R-:W-:-:S03]  /*4cc0*/  F2FP.BF16.F32.PACK_AB R13, R203, R246 ;  /* 0x000000f6cb0d723e */ /* 0x008fc600000010ff */
[----:B------:R-:W-:Y:S01]  /*4cd0*/  HMMA.16816.F32.BF16 R56, R4, R42, R56 ;  /* 0x0000002a0438723c */ /* 0x000fe20000041838 */
[----:B----4-:R-:W-:-:S05]  /*4ce0*/  LOP3.LUT R3, R32, 0xffff, RZ, 0xc0, !PT ;  /* 0x0000ffff20037812 */ /* 0x010fca00078ec0ff */
[----:B------:R-:W-:Y:S01]  /*4cf0*/  HMMA.16816.F32.BF16 R44, R4, R38, R44 ;  /* 0x00000026042c723c */ /* 0x000fe2000004182c */
[----:B------:R-:W-:Y:S02]  /*4d00*/  SHF.R.U32.HI R11, RZ, 0x8, R3 ;  /* 0x00000008ff0b7819 */ /* 0x000fe40000011603 */
[--C-:B------:R-:W-:Y:S02]  /*4d10*/  HSET2.LE.AND R3, R70, R0.reuse, PT ;  /* 0x0000000046037233 */ /* 0x100fe40003803000 */
[----:B------:R-:W-:Y:S02]  /*4d20*/  PRMT R11, R12, 0x5410, R11 ;  /* 0x000054100c0b7816 */ /* 0x000fe4000000000b */
[--C-:B------:R-:W-:Y:S01]  /*4d30*/  HSET2.LE.AND R12, R9, R0.reuse, PT ;  /* 0x00000000090c7233 */ /* 0x100fe20003803000 */
[----:B------:R-:W-:Y:S01]  /*4d40*/  IMAD.WIDE.U32 R4, R22, -0x326172a9, RZ ;  /* 0xcd9e8d5716047825 */ /* 0x000fe200078e00ff */
[----:B------:R-:W-:Y:S02]  /*4d50*/  LOP3.LUT R10, R3, R10, RZ, 0xc0, !PT ;  /* 0x0000000a030a7212 */ /* 0x000fe400078ec0ff */
[--C-:B------:R-:W-:Y:S01]  /*4d60*/  HSET2.LE.AND R3, R71, R0.reuse, PT ;  /* 0x0000000047037233 */ /* 0x100fe20003803000 */
[----:B------:R-:W-:Y:S01]  /*4d70*/  IMAD.WIDE.U32 R6, R17, -0x326172a9, RZ ;  /* 0xcd9e8d5711067825 */ /* 0x000fe200078e00ff */
[----:B------:R-:W-:-:S02]  /*4d80*/  HSET2.LE.AND R8, R11, R0, PT ;  /* 0x000000000b087233 */ /* 0x000fc40003803000 */
[----:B------:R-:W-:Y:S02]  /*4d90*/  F2FP.BF16.F32.PACK_AB R11, R99, R105 ;  /* 0x00000069630b723e */ /* 0x000fe400000010ff */
[----:B------:R-:W-:Y:S02]  /*4da0*/  F2FP.BF16.F32.PACK_AB R9, R240, R248 ;  /* 0x000000f8f009723e */ /* 0x000fe400000010ff */
[----:B------:R-:W-:Y:S01]  /*4db0*/  LOP3.LUT R11, R3, R11, RZ, 0xc0, !PT ;  /* 0x0000000b030b7212 */ /* 0x000fe200078ec0ff */
[----:B------:R-:W-:Y:S01]  /*4dc0*/  FFMA.FTZ R3, R113, UR7, -R20 ;  /* 0x0000000771037c23 */ /* 0x000fe20008010814 */
[----:B------:R-:W-:Y:S01]  /*4dd0*/  LOP3.LUT R8, R8, R9, RZ, 0xc0, !PT ;  /* 0x0000000908087212 */ /* 0x000fe200078ec0ff */
[----:B------:R-:W-:Y:S01]  /*4de0*/  IMAD.MOV.U32 R113, RZ, RZ, R237 ;  /* 0x000000ffff717224 */ /* 0x000fe200078e00ed */
[----:B------:R-:W-:Y:S01]  /*4df0*/  LOP3.LUT R9, R12, R13, RZ, 0xc0, !PT ;  /* 0x0000000d0c097212 */ /* 0x000fe200078ec0ff */
[----:B------:R-:W-:Y:S01]  /*4e00*/  IMAD.WIDE.U32 R12, R79, -0x2daee0ad, RZ ;  /* 0xd2511f534f0c7825 */ /* 0x000fe200078e00ff */
[----:B------:R1:W-:Y:S01]  /*4e10*/  MUFU.EX2 R202, R3 ;  /* 0x0000000300ca7308 */ /* 0x0003e20000000800 */
[----:B------:R-:W-:-:S02]  /*4e20*/  LOP3.LUT R5, R5, UR18, R68, 0x96, !PT ;  /* 0x0000001205057c12 */ /* 0x000fc4000f8e9644 */
[----:B------:R-:W-:Y:S02]  /*4e30*/  LOP3.LUT R7, R7, UR16, R4, 0x96, !PT ;  /* 0x0000001007077c12 */ /* 0x000fe4000f8e9604 */
[----:B------:R-:W-:Y:S01]  /*4e40*/  LOP3.LUT R13, R13, UR17, R14, 0x96, !PT ;  /* 0x000000110d0d7c12 */ /* 0x000fe2000f8e960e */
[----:B------:R-:W-:Y:S01]  /*4e50*/  IMAD.WIDE.U32 R4, R5, -0x2daee0ad, RZ ;  /* 0xd2511f5305047825 */ /* 0x000fe200078e00ff */
[C---:B------:R-:W-:Y:S03]  /*4e60*/  HMMA.16816.F32.BF16 R92, R8.reuse, R36, R24 ;  /* 0x00000024085c723c */ /* 0x040fe60000041818 */
[----:B------:R-:W-:Y:S01]  /*4e70*/  IMAD.WIDE.U32 R30, R7, -0x2daee0ad, RZ ;  /* 0xd2511f53071e7825 */ /* 0x000fe200078e00ff */
[----:B------:R-:W-:Y:S02]  /*4e80*/  LOP3.LUT R5, R5, UR15, R16, 0x96, !PT ;  /* 0x0000000f05057c12 */ /* 0x000fe4000f8e9610 */
[----:B------:R-:W-:Y:S01]  /*4e90*/  HMMA.16816.F32.BF16 R88, R8, R40, R60 ;  /* 0x000000280858723c */ /* 0x000fe2000004183c */
[----:B------:R-:W-:-:S04]  /*4ea0*/  IMAD.WIDE.U32 R14, R15, -0x326172a9, RZ ;  /* 0xcd9e8d570f0e7825 */ /* 0x000fc800078e00ff */
[----:B-1----:R-:W-:Y:S01]  /*4eb0*/  FFMA.FTZ R3, R114, UR7, -R20 ;  /* 0x0000000772037c23 */ /* 0x002fe20008010814 */
[----:B------:R-:W-:Y:S01]  /*4ec0*/  IMAD.WIDE.U32 R22, R13, -0x326172a9, RZ ;  /* 0xcd9e8d570d167825 */ /* 0x000fe200078e00ff */
[----:B------:R-:W-:Y:S01]  /*4ed0*/  LOP3.LUT R13, R15, UR18, R34, 0x96, !PT ;  /* 0x000000120f0d7c12 */ /* 0x000fe2000f8e9622 */
[C---:B------:R-:W-:Y:S01]  /*4ee0*/  HMMA.16816.F32.BF16 R72, R8.reuse, R42, R72 ;  /* 0x0000002a0848723c */ /* 0x040fe20000041848 */
[----:B------:R1:W-:Y:S01]  /*4ef0*/  MUFU.EX2 R114, R3 ;  /* 0x0000000300727308 */ /* 0x0003e20000000800 */
[----:B------:R-:W2:Y:S01]  /*4f00*/  LDSM.16.MT88.4 R40, [R139+0x4800] ;  /* 0x004800008b28783b */ /* 0x000ea20000004200 */
[----:B------:R-:W-:Y:S01]  /*4f10*/  LOP3.LUT R7, R23, UR16, R14, 0x96, !PT ;  /* 0x0000001017077c12 */ /* 0x000fe2000f8e960e */
[----:B------:R-:W-:Y:S02]  /*4f20*/  IMAD.WIDE.U32 R14, R5, -0x326172a9, RZ ;  /* 0xcd9e8d57050e7825 */ /* 0x000fe400078e00ff */
[----:B------:R-:W-:Y:S01]  /*4f30*/  HMMA.16816.F32.BF16 R64, R8, R38, R64 ;  /* 0x000000260840723c */ /* 0x000fe20000041840 */
[----:B------:R-:W3:Y:S01]  /*4f40*/  LDSM.16.MT88.4 R36, [R204+0x4800] ;  /* 0x00480000cc24783b */ /* 0x000ee20000004200 */
[----:B------:R-:W-:Y:S01]  /*4f50*/  IMAD.WIDE.U32 R16, R13, -0x2daee0ad, RZ ;  /* 0xd2511f530d107825 */ /* 0x000fe200078e00ff */
[----:B------:R-:W-:-:S03]  /*4f60*/  LOP3.LUT R70, R15, UR14, R6, 0x96, !PT ;  /* 0x0000000e0f467c12 */ /* 0x000fc6000f8e9606 */
[----:B------:R-:W-:Y:S01]  /*4f70*/  FFMA.FTZ R6, R116, UR7, -R19 ;  /* 0x0000000774067c23 */ /* 0x000fe20008010813 */
[----:B------:R-:W-:-:S04]  /*4f80*/  IMAD.WIDE.U32 R24, R7, -0x2daee0ad, RZ ;  /* 0xd2511f5307187825 */ /* 0x000fc800078e00ff */
[----:B------:R-:W-:Y:S01]  /*4f90*/  FFMA.FTZ R7, R117, UR7, -R19 ;  /* 0x0000000775077c23 */ /* 0x000fe20008010813 */
[----:B------:R-:W-:Y:S01]  /*4fa0*/  LOP3.LUT R17, R17, UR15, R12, 0x96, !PT ;  /* 0x0000000f11117c12 */ /* 0x000fe2000f8e960c */
[----:B------:R4:W-:Y:S01]  /*4fb0*/  MUFU.EX2 R174, R6 ;  /* 0x0000000600ae7308 */ /* 0x0009e20000000800 */
[----:B------:R-:W-:Y:S01]  /*4fc0*/  IMAD.MOV.U32 R117, RZ, RZ, R238 ;  /* 0x000000ffff757224 */ /* 0x000fe200078e00ee */
[----:B------:R-:W-:Y:S01]  /*4fd0*/  LOP3.LUT R16, R25, UR5, R16, 0x96, !PT ;  /* 0x0000000519107c12 */ /* 0x000fe2000f8e9610 */
[----:B-1----:R-:W-:Y:S01]  /*4fe0*/  FFMA.FTZ R3, R115, UR7, -R20 ;  /* 0x0000000773037c23 */ /* 0x002fe20008010814 */
[----:B------:R-:W-:-:S04]  /*4ff0*/  IMAD.MOV.U32 R116, RZ, RZ, R239 ;  /* 0x000000ffff747224 */ /* 0x000fc800078e00ef */
[----:B------:R1:W2:Y:S08]  /*5000*/  MUFU.EX2 R200, R3 ;  /* 0x0000000300c87308 */ /* 0x0002b00000000800 */
[----:B------:R-:W3:Y:S01]  /*5010*/  MUFU.EX2 R115, R7 ;  /* 0x0000000700737308 */ /* 0x000ee20000000800 */
[----:B----4-:R-:W-:Y:S01]  /*5020*/  FFMA.FTZ R6, R119, UR7, -R19 ;  /* 0x0000000777067c23 */ /* 0x010fe20008010813 */
[----:B------:R-:W-:-:S06]  /*5030*/  IMAD.MOV.U32 R119, RZ, RZ, R80 ;  /* 0x000000ffff777224 */ /* 0x000fcc00078e0050 */
[----:B------:R-:W-:Y:S01]  /*5040*/  MUFU.EX2 R112, R6 ;  /* 0x0000000600707308 */ /* 0x000fe20000000800 */
[----:B-1----:R-:W-:Y:S01]  /*5050*/  LOP3.LUT R3, R31, UR5, R4, 0x96, !PT ;  /* 0x000000051f037c12 */ /* 0x002fe2000f8e9604 */
[----:B------:R-:W-:-:S06]  /*5060*/  FFMA.FTZ R4, R118, UR7, -R19 ;  /* 0x0000000776047c23 */ /* 0x000fcc0008010813 */
[----:B------:R1:W4:Y:S02]  /*5070*/  MUFU.EX2 R241, R4 ;  /* 0x0000000400f17308 */ /* 0x0003240000000800 */
[----:B-1----:R-:W-:-:S05]  /*5080*/  IMAD.WIDE.U32 R4, R3, -0x326172a9, RZ ;  /* 0xcd9e8d5703047825 */ /* 0x002fca00078e00ff */
[----:B------:R-:W-:Y:S02]  /*5090*/  LOP3.LUT R3, R5, UR6, R14, 0x96, !PT ;  /* 0x0000000605037c12 */ /* 0x000fe4000f8e960e */
[C---:B------:R-:W-:Y:S02]  /*50a0*/  LOP3.LUT R5, R4.reuse, 0xffff, RZ, 0xc0, !PT ;  /* 0x0000ffff04057812 */ /* 0x040fe400078ec0ff */
[----:B------:R-:W-:Y:S02]  /*50b0*/  LOP3.LUT R12, R4, 0xff, RZ, 0xc0, !PT ;  /* 0x000000ff040c7812 */ /* 0x000fe400078ec0ff */
[--C-:B------:R-:W-:Y:S02]  /*50c0*/  SHF.R.U32.HI R7, RZ, 0x10, R4.reuse ;  /* 0x00000010ff077819 */ /* 0x100fe40000011604 */
[----:B------:R-:W-:Y:S02]  /*50d0*/  SHF.R.U32.HI R13, RZ, 0x18, R4 ;  /* 0x00000018ff0d7819 */ /* 0x000fe40000011604 */
[----:B------:R-:W-:-:S02]  /*50e0*/  LOP3.LUT R4, R3, 0xffff, RZ, 0xc0, !PT ;  /* 0x0000ffff03047812 */ /* 0x000fc400078ec0ff */
[----:B------:R-:W-:Y:S02]  /*50f0*/  SHF.R.U32.HI R5, RZ, 0x8, R5 ;  /* 0x00000008ff057819 */ /* 0x000fe40000011605 */
[----:B------:R-:W-:Y:S02]  /*5100*/  SHF.R.U32.HI R9, RZ, 0x8, R4 ;  /* 0x00000008ff097819 */ /* 0x000fe40000011604 */
[----:B------:R-:W-:Y:S02]  /*5110*/  PRMT R4, R12, 0x5410, R5 ;  /* 0x000054100c047816 */ /* 0x000fe40000000005 */
[----:B------:R-:W-:Y:S02]  /*5120*/  LOP3.LUT R10, R7, 0xff, RZ, 0xc0, !PT ;  /* 0x000000ff070a7812 */ /* 0x000fe400078ec0ff */
[----:B------:R-:W-:Y:S02]  /*5130*/  LOP3.LUT R11, R3, 0xff, RZ, 0xc0, !PT ;  /* 0x000000ff030b7812 */ /* 0x000fe400078ec0ff */
[----:B------:R-:W-:-:S02]  /*5140*/  SHF.R.U32.HI R8, RZ, 0x10, R3 ;  /* 0x00000010ff087819 */ /* 0x000fc40000011603 */
[----:B------:R-:W-:Y:S02]  /*5150*/  SHF.R.U32.HI R7, RZ, 0x18, R3 ;  /* 0x00000018ff077819 */ /* 0x000fe40000011603 */
[----:B------:R-:W-:Y:S02]  /*5160*/  HSET2.LE.AND R3, R4, R0, PT ;  /* 0x0000000004037233 */ /* 0x000fe40003803000 */
[----:B------:R-:W-:Y:S02]  /*5170*/  PRMT R5, R10, 0x5410, R13 ;  /* 0x000054100a057816 */ /* 0x000fe4000000000d */
[----:B------:R-:W-:Y:S02]  /*5180*/  PRMT R9, R11, 0x5410, R9 ;  /* 0x000054100b097816 */ /* 0x000fe40000000009 */
[----:B--2---:R-:W-:Y:S02]  /*5190*/  F2FP.BF16.F32.PACK_AB R4, R200, R114 ;  /* 0x00000072c804723e */ /* 0x004fe400000010ff */
[----:B------:R-:W-:-:S02]  /*51a0*/  LOP3.LUT R6, R8, 0xff, RZ, 0xc0, !PT ;  /* 0x000000ff08067812 */ /* 0x000fc400078ec0ff */
[----:B------:R-:W-:Y:S02]  /*51b0*/  LOP3.LUT R10, R3, R4, RZ, 0xc0, !PT ;  /* 0x00000004030a7212 */ /* 0x000fe400078ec0ff */
[----:B------:R-:W-:Y:S02]  /*51c0*/  PRMT R7, R6, 0x5410, R7 ;  /* 0x0000541006077816 */ /* 0x000fe40000000007 */
[--C-:B------:R-:W-:Y:S02]  /*51d0*/  HSET2.LE.AND R5, R5, R0.reuse, PT ;  /* 0x0000000005057233 */ /* 0x100fe40003803000 */
[----:B------:R-:W-:Y:S02]  /*51e0*/  HSET2.LE.AND R3, R9, R0, PT ;  /* 0x0000000009037233 */ /* 0x000fe40003803000 */
[----:B---3--:R-:W-:Y:S02]  /*51f0*/  F2FP.BF16.F32.PACK_AB R6, R174, R115 ;  /* 0x00000073ae06723e */ /* 0x008fe400000010ff */
[----:B------:R-:W-:-:S02]  /*5200*/  F2FP.BF16.F32.PACK_AB R4, R202, R119 ;  /* 0x00000077ca04723e */ /* 0x000fc400000010ff */
[----:B------:R-:W-:Y:S02]  /*5210*/  LOP3.LUT R11, R5, R6, RZ, 0xc0, !PT ;  /* 0x00000006050b7212 */ /* 0x000fe400078ec0ff */
[----:B------:R-:W-:Y:S01]  /*5220*/  HSET2.LE.AND R9, R7, R0, PT ;  /* 0x0000000007097233 */ /* 0x000fe20003803000 */
[----:B------:R-:W-:Y:S01]  /*5230*/  IMAD.WIDE.U32 R6, R17, -0x326172a9, RZ ;  /* 0xcd9e8d5711067825 */ /* 0x000fe200078e00ff */
[----:B------:R-:W-:Y:S02]  /*5240*/  LOP3.LUT R8, R3, R4, RZ, 0xc0, !PT ;  /* 0x0000000403087212 */ /* 0x000fe400078ec0ff */
[----:B----4-:R-:W-:Y:S01]  /*5250*/  F2FP.BF16.F32.PACK_AB R12, R112, R241 ;  /* 0x000000f1700c723e */ /* 0x010fe200000010ff */
[----:B------:R-:W-:Y:S01]  /*5260*/  IMAD.WIDE.U32 R4, R16, -0x326172a9, RZ ;  /* 0xcd9e8d5710047825 */ /* 0x000fe200078e00ff */
[----:B------:R-:W-:Y:S02]  /*5270*/  LOP3.LUT R15, R7, UR14, R22, 0x96, !PT ;  /* 0x0000000e070f7c12 */ /* 0x000fe4000f8e9616 */
[----:B------:R-:W-:Y:S01]  /*5280*/  LOP3.LUT R9, R9, R12, RZ, 0xc0, !PT ;  /* 0x0000000c09097212 */ /* 0x000fe200078ec0ff */
[----:B------:R-:W-:Y:S01]  /*5290*/  IMAD.WIDE.U32 R16, R143, -0x2daee0ad, RZ ;  /* 0xd2511f538f107825 */ /* 0x000fe200078e00ff */
[----:B------:R-:W-:-:S02]  /*52a0*/  LOP3.LUT R3, R5, UR6, R6, 0x96, !PT ;  /* 0x0000000605037c12 */ /* 0x000fc4000f8e9606 */
[----:B------:R-:W-:Y:S01]  /*52b0*/  LOP3.LUT R25, R4, 0xffff, RZ, 0xc0, !PT ;  /* 0x0000ffff04197812 */ /* 0x000fe200078ec0ff */
[----:B------:R-:W-:Y:S01]  /*52c0*/  IMAD.WIDE.U32 R6, R142, -0x2daee0ad, RZ ;  /* 0xd2511f538e067825 */ /* 0x000fe200078e00ff */
[----:B------:R-:W-:-:S03]  /*52d0*/  LOP3.LUT R29, R4, 0xff, RZ, 0xc0, !PT ;  /* 0x000000ff041d7812 */ /* 0x000fc600078ec0ff */
[----:B------:R-:W-:Y:S01]  /*52e0*/  FFMA.FTZ R5, R120, UR7, -R18 ;  /* 0x0000000778057c23 */ /* 0x000fe20008010812 */
[----:B------:R-:W-:Y:S01]  /*52f0*/  SHF.R.U32.HI R27, RZ, 0x10, R4 ;  /* 0x00000010ff1b7819 */ /* 0x000fe20000011604 */
[C---:B------:R-:W-:Y:S01]  /*5300*/  HMMA.16816.F32.BF16 R60, R8.reuse, R42, R56 ;  /* 0x0000002a083c723c */ /* 0x040fe20000041838 */
[----:B------:R-:W-:Y:S01]  /*5310*/  LOP3.LUT R14, R7, UR19, R76, 0x96, !PT ;  /* 0x00000013070e7c12 */ /* 0x000fe2000f8e964c */
[----:B------:R-:W-:Y:S01]  /*5320*/  FFMA.FTZ R7, R132, UR7, -R18 ;  /* 0x0000000784077c23 */ /* 0x000fe20008010812 */
[----:B------:R-:W-:Y:S01]  /*5330*/  SHF.R.U32.HI R28, RZ, 0x18, R4 ;  /* 0x00000018ff1c7819 */ /* 0x000fe20000011604 */
[----:B------:R-:W-:Y:S01]  /*5340*/  FFMA.FTZ R4, R121, UR7, -R18 ;  /* 0x0000000779047c23 */ /* 0x000fe20008010812 */
[----:B------:R-:W-:Y:S01]  /*5350*/  LOP3.LUT R12, R35, UR20, R102, 0x96, !PT ;  /* 0x00000014230c7c12 */ /* 0x000fe2000f8e9666 */
[----:B------:R-:W1:Y:S01]  /*5360*/  MUFU.EX2 R32, R7 ;  /* 0x0000000700207308 */ /* 0x000e620000000800 */
[----:B------:R-:W-:Y:S01]  /*5370*/  HMMA.16816.F32.BF16 R80, R8, R40, R52 ;  /* 0x000000280850723c */ /* 0x000fe20000041834 */
[----:B------:R-:W-:Y:S01]  /*5380*/  LOP3.LUT R17, R17, UR19, R76, 0x96, !PT ;  /* 0x0000001311117c12 */ /* 0x000fe2000f8e964c */
[----:B------:R-:W-:-:S02]  /*5390*/  IMAD.MOV.U32 R132, RZ, RZ, R244 ;  /* 0x000000ffff847224 */ /* 0x000fc400078e00f4 */
[----:B------:R-:W-:Y:S02]  /*53a0*/  IMAD.WIDE.U32 R12, R12, -0x2daee0ad, RZ ;  /* 0xd2511f530c0c7825 */ /* 0x000fe400078e00ff */
[C---:B------:R-:W-:Y:S01]  /*53b0*/  HMMA.16816.F32.BF16 R84, R8.reuse, R36, R48 ;  /* 0x000000240854723c */ /* 0x040fe20000041830 */
[----:B------:R-:W-:Y:S01]  /*53c0*/  MUFU.EX2 R173, R5 ;  /* 0x0000000500ad7308 */ /* 0x000fe20000000800 */
[----:B------:R-:W-:Y:S02]  /*53d0*/  IMAD.MOV.U32 R120, RZ, RZ, R100 ;  /* 0x000000ffff787224 */ /* 0x000fe400078e0064 */
[----:B------:R-:W-:Y:S02]  /*53e0*/  IMAD.MOV.U32 R142, RZ, RZ, R242 ;  /* 0x000000ffff8e7224 */ /* 0x000fe400078e00f2 */
[----:B------:R-:W-:Y:S01]  /*53f0*/  HMMA.16816.F32.BF16 R56, R8, R38, R44 ;  /* 0x000000260838723c */ /* 0x000fe2000004182c */
[----:B------:R-:W-:Y:S02]  /*5400*/  IMAD.MOV.U32 R49, RZ, RZ, R249 ;  /* 0x000000ffff317224 */ /* 0x000fe400078e00f9 */
[----:B------:R2:W-:Y:S01]  /*5410*/  MUFU.EX2 R143, R4 ;  /* 0x00000004008f7308 */ /* 0x0005e20000000800 */
[----:B------:R-:W-:-:S02]  /*5420*/  IMAD.MOV.U32 R48, RZ, RZ, R248 ;  /* 0x000000ffff307224 */ /* 0x000fc400078e00f8 */
[----:B------:R-:W-:Y:S02]  /*5430*/  IMAD.MOV.U32 R50, RZ, RZ, R243 ;  /* 0x000000ffff327224 */ /* 0x000fe400078e00f3 */
[----:B------:R-:W-:-:S04]  /*5440*/  IMAD.WIDE.U32 R8, R14, -0x326172a9, RZ ;  /* 0xcd9e8d570e087825 */ /* 0x000fc800078e00ff */
[----:B------:R-:W-:Y:S01]  /*5450*/  IMAD.WIDE.U32 R10, R17, -0x326172a9, RZ ;  /* 0xcd9e8d57110a7825 */ /* 0x000fe200078e00ff */
[----:B------:R-:W-:-:S03]  /*5460*/  LOP3.LUT R9, R9, UR18, R34, 0x96, !PT ;  /* 0x0000001209097c12 */ /* 0x000fc6000f8e9622 */
[----:B------:R-:W-:Y:S01]  /*5470*/  IMAD.MOV.U32 R102, RZ, RZ, R241 ;  /* 0x000000ffff667224 */ /* 0x000fe200078e00f1 */
[----:B------:R-:W-:Y:S01]  /*5480*/  LOP3.LUT R11, R11, UR18, R34, 0x96, !PT ;  /* 0x000000120b0b7c12 */ /* 0x000fe2000f8e9622 */
[----:B------:R-:W-:Y:S02]  /*5490*/  IMAD.MOV.U32 R34, RZ, RZ, R247 ;  /* 0x000000ffff227224 */ /* 0x000fe400078e00f7 */
[----:B--2---:R-:W-:Y:S01]  /*54a0*/  IMAD.WIDE.U32 R4, R15, -0x2daee0ad, RZ ;  /* 0xd2511f530f047825 */ /* 0x004fe200078e00ff */
[----:B------:R-:W-:-:S03]  /*54b0*/  LOP3.LUT R15, R13, UR17, R6, 0x96, !PT ;  /* 0x000000110d0f7c12 */ /* 0x000fc6000f8e9606 */
[----:B------:R-:W-:Y:S01]  /*54c0*/  IMAD.WIDE.U32 R6, R103, -0x2daee0ad, RZ ;  /* 0xd2511f5367067825 */ /* 0x000fe200078e00ff */
[----:B------:R-:W-:Y:S02]  /*54d0*/  LOP3.LUT R26, R5, UR23, R24, 0x96, !PT ;  /* 0x00000017051a7c12 */ /* 0x000fe4000f8e9618 */
[C---:B------:R-:W-:Y:S01]  /*54e0*/  LOP3.LUT R31, R4.reuse, 0xffff, RZ, 0xc0, !PT ;  /* 0x0000ffff041f7812 */ /* 0x040fe200078ec0ff */
[----:B------:R-:W-:Y:S01]  /*54f0*/  FFMA.FTZ R5, R123, UR7, -R18 ;  /* 0x000000077b057c23 */ /* 0x000fe20008010812 */
[----:B------:R-:W-:Y:S01]  /*5500*/  LOP3.LUT R45, R4, 0xff, RZ, 0xc0, !PT ;  /* 0x000000ff042d7812 */ /* 0x000fe200078ec0ff */
[----:B------:R-:W-:Y:S01]  /*5510*/  IMAD.WIDE.U32 R22, R11, -0x2daee0ad, RZ ;  /* 0xd2511f530b167825 */ /* 0x000fe200078e00ff */
[--C-:B------:R-:W-:Y:S01]  /*5520*/  SHF.R.U32.HI R35, RZ, 0x10, R4.reuse ;  /* 0x00000010ff237819 */ /* 0x100fe20000011604 */
[----:B------:R-:W-:Y:S01]  /*5530*/  MUFU.EX2 R118, R5 ;  /* 0x0000000500767308 */ /* 0x000fe20000000800 */
[----:B------:R-:W-:Y:S01]  /*5540*/  SHF.R.U32.HI R44, RZ, 0x18, R4 ;  /* 0x00000018ff2c7819 */ /* 0x000fe20000011604 */
[----:B------:R-:W-:Y:S01]  /*5550*/  FFMA.FTZ R4, R122, UR7, -R18 ;  /* 0x000000077a047c23 */ /* 0x000fe20008010812 */
[----:B-1----:R-:W-:Y:S01]  /*5560*/  IMAD.MOV.U32 R122, RZ, RZ, R32 ;  /* 0x000000ffff7a7224 */ /* 0x002fe200078e0020 */
[----:B------:R-:W-:Y:S01]  /*5570*/  LOP3.LUT R13, R7, UR17, R16, 0x96, !PT ;  /* 0x00000011070d7c12 */ /* 0x000fe2000f8e9610 */
[----:B------:R-:W-:Y:S01]  /*5580*/  FFMA.FTZ R7, R210, UR7, -R21 ;  /* 0x00000007d2077c23 */ /* 0x000fe20008010815 */
[----:B------:R-:W-:Y:S01]  /*5590*/  LOP3.LUT R23, R23, UR15, R6, 0x96, !PT ;  /* 0x0000000f17177c12 */ /* 0x000fe2000f8e9606 */
[----:B------:R-:W-:Y:S01]  /*55a0*/  IMAD.MOV.U32 R103, RZ, RZ, R246 ;  /* 0x000000ffff677224 */ /* 0x000fe200078e00f6 */
[----:B------:R1:W2:Y:S01]  /*55b0*/  MUFU.EX2 R32, R4 ;  /* 0x0000000400207308 */ /* 0x0002a20000000800 */
[----:B------:R-:W-:Y:S01]  /*55c0*/  LOP3.LUT R6, R3, 0xff, RZ, 0xc0, !PT ;  /* 0x000000ff03067812 */ /* 0x000fe200078ec0ff */
[----:B------:R-:W-:-:S04]  /*55d0*/  IMAD.WIDE.U32 R16, R13, -0x326172a9, RZ ;  /* 0xcd9e8d570d107825 */ /* 0x000fc800078e00ff */
[----:B------:R-:W-:Y:S01]  /*55e0*/  IMAD.MOV.U32 R123, RZ, RZ, R105 ;  /* 0x000000ffff7b7224 */ /* 0x000fe200078e0069 */
[----:B------:R-:W-:Y:S01]  /*55f0*/  LOP3.LUT R17, R17, UR16, R10, 0x96, !PT ;  /* 0x0000001011117c12 */ /* 0x000fe2000f8e960a */
[----:B------:R3:W-:Y:S01]  /*5600*/  MUFU.EX2 R250, R7 ;  /* 0x0000000700fa7308 */ /* 0x0007e20000000800 */
[----:B------:R-:W-:Y:S02]  /*5610*/  IMAD.MOV.U32 R121, RZ, RZ, R104 ;  /* 0x000000ffff797224 */ /* 0x000fe400078e0068 */
[----:B------:R-:W-:Y:S02]  /*5620*/  IMAD.MOV.U32 R210, RZ, RZ, R233 ;  /* 0x000000ffffd27224 */ /* 0x000fe400078e00e9 */
[----:B-1----:R-:W-:-:S04]  /*5630*/  IMAD.WIDE.U32 R4, R15, -0x326172a9, RZ ;  /* 0xcd9e8d570f047825 */ /* 0x002fc800078e00ff */
[----:B------:R-:W-:Y:S01]  /*5640*/  IMAD.WIDE.U32 R14, R9, -0x2daee0ad, RZ ;  /* 0xd2511f53090e7825 */ /* 0x000fe200078e00ff */
[----:B------:R-:W-:Y:S02]  /*5650*/  LOP3.LUT R24, R5, UR16, R8, 0x96, !PT ;  /* 0x0000001005187c12 */ /* 0x000fe4000f8e9608 */
[----:B------:R-:W-:Y:S01]  /*5660*/  SHF.R.U32.HI R5, RZ, 0x8, R25 ;  /* 0x00000008ff057819 */ /* 0x000fe20000011619 */
[----:B---3--:R-:W-:Y:S01]  /*5670*/  FFMA.FTZ R7, R133, UR7, -R21 ;  /* 0x0000000785077c23 */ /* 0x008fe20008010815 */
[----:B------:R-:W-:Y:S01]  /*5680*/  LOP3.LUT R12, R15, UR15, R12, 0x96, !PT ;  /* 0x0000000f0f0c7c12 */ /* 0x000fe2000f8e960c */
[----:B--2---:R-:W-:Y:S01]  /*5690*/  IMAD.MOV.U32 R133, RZ, RZ, R32 ;  /* 0x000000ffff857224 */ /* 0x004fe200078e0020 */
[----:B------:R-:W-:Y:S01]  /*56a0*/  LOP3.LUT R8, R27, 0xff, RZ, 0xc0, !PT ;  /* 0x000000ff1b087812 */ /* 0x000fe200078ec0ff */
[----:B------:R1:W-:Y:S01]  /*56b0*/  MUFU.EX2 R252, R7 ;  /* 0x0000000700fc7308 */ /* 0x0003e20000000800 */
[----:B------:R-:W-:Y:S01]  /*56c0*/  PRMT R15, R29, 0x5410, R5 ;  /* 0x000054101d0f7816 */ /* 0x000fe20000000005 */
[----:B------:R-:W-:Y:S01]  /*56d0*/  IMAD.WIDE.U32 R12, R12, -0x326172a9, RZ ;  /* 0xcd9e8d570c0c7825 */ /* 0x000fe200078e00ff */
[----:B------:R-:W-:-:S02]  /*56e0*/  LOP3.LUT R5, R3, 0xffff, RZ, 0xc0, !PT ;  /* 0x0000ffff03057812 */ /* 0x000fc400078ec0ff */
[----:B------:R-:W-:Y:S01]  /*56f0*/  PRMT R11, R8, 0x5410, R28 ;  /* 0x00005410080b7816 */ /* 0x000fe2000000001c */
[----:B------:R-:W-:Y:S01]  /*5700*/  FFMA.FTZ R8, R127, UR7, -R21 ;  /* 0x000000077f087c23 */ /* 0x000fe20008010815 */
[----:B------:R-:W-:Y:S01]  /*5710*/  LOP3.LUT R27, R13, UR14, R4, 0x96, !PT ;  /* 0x0000000e0d1b7c12 */ /* 0x000fe2000f8e9604 */
[----:B------:R-:W-:Y:S01]  /*5720*/  FFMA.FTZ R4, R126, UR7, -R18 ;  /* 0x000000077e047c23 */ /* 0x000fe20008010812 */
[----:B------:R-:W-:Y:S01]  /*5730*/  IMAD.WIDE.U32 R32, R24, -0x2daee0ad, RZ ;  /* 0xd2511f5318207825 */ /* 0x000fe200078e00ff */
[----:B------:R2:W3:Y:S01]  /*5740*/  MUFU.EX2 R251, R8 ;  /* 0x0000000800fb7308 */ /* 0x0004e20000000800 */
[----:B------:R-:W-:Y:S02]  /*5750*/  SHF.R.U32.HI R13, RZ, 0x8, R31 ;  /* 0x00000008ff0d7819 */ /* 0x000fe4000001161f */
[----:B------:R-:W-:Y:S01]  /*5760*/  IMAD.WIDE.U32 R24, R17, -0x2daee0ad, RZ ;  /* 0xd2511f5311187825 */ /* 0x000fe200078e00ff */
[----:B------:R-:W-:Y:S02]  /*5770*/  LOP3.LUT R14, R33, UR5, R14, 0x96, !PT ;  /* 0x00000005210e7c12 */ /* 0x000fe4000f8e960e */
[----:B-1----:R-:W-:-:S02]  /*5780*/  SHF.R.U32.HI R7, RZ, 0x8, R5 ;  /* 0x00000008ff077819 */ /* 0x002fc40000011605 */
[----:B------:R1:W-:Y:S01]  /*5790*/  MUFU.EX2 R249, R4 ;  /* 0x0000000400f97308 */ /* 0x0003e20000000800 */
[----:B------:R-:W-:Y:S01]  /*57a0*/  SHF.R.U32.HI R5, RZ, 0x10, R3 ;  /* 0x00000010ff057819 */ /* 0x000fe20000011603 */
[----:B------:R-:W-:Y:S01]  /*57b0*/  IMAD.MOV.U32 R127, RZ, RZ, R99 ;  /* 0x000000ffff7f7224 */ /* 0x000fe200078e0063 */
[----:B------:R-:W-:Y:S01]  /*57c0*/  PRMT R9, R6, 0x5410, R7 ;  /* 0x0000541006097816 */ /* 0x000fe20000000007 */
[----:B------:R-:W-:Y:S01]  /*57d0*/  FFMA.FTZ R7, R211, UR7, -R21 ;  /* 0x00000007d3077c23 */ /* 0x000fe20008010815 */
[----:B------:R-:W-:Y:S01]  /*57e0*/  SHF.R.U32.HI R6, RZ, 0x18, R3 ;  /* 0x00000018ff067819 */ /* 0x000fe20000011603 */
[----:B------:R-:W-:Y:S01]  /*57f0*/  IMAD.MOV.U32 R211, RZ, RZ, R97 ;  /* 0x000000ffffd37224 */ /* 0x000fe200078e0061 */
[----:B------:R-:W-:Y:S01]  /*5800*/  LOP3.LUT R3, R5, 0xff, RZ, 0xc0, !PT ;  /* 0x000000ff05037812 */ /* 0x000fe200078ec0ff */
[----:B------:R4:W4:Y:S01]  /*5810*/  MUFU.EX2 R246, R7 ;  /* 0x0000000700f67308 */ /* 0x0009220000000800 */
[----:B------:R-:W-:Y:S01]  /*5820*/  HSET2.LE.AND R5, R11, R0, PT ;  /* 0x000000000b057233 */ /* 0x000fe20003803000 */
[----:B------:R-:W-:Y:S01]  /*5830*/  IMAD.MOV.U32 R126, RZ, RZ, R98 ;  /* 0x000000ffff7e7224 */ /* 0x000fe200078e0062 */
[----:B--2---:R-:W-:-:S02]  /*5840*/  PRMT R8, R3, 0x5410, R6 ;  /* 0x0000541003087816 */ /* 0x004fc40000000006 */
[--C-:B------:R-:W-:Y:S02]  /*5850*/  HSET2.LE.AND R3, R15, R0.reuse, PT ;  /* 0x000000000f037233 */ /* 0x100fe40003803000 */
[----:B---3--:R-:W-:Y:S02]  /*5860*/  F2FP.BF16.F32.PACK_AB R6, R251, R252 ;  /* 0x000000fcfb06723e */ /* 0x008fe400000010ff */
[----:B-1----:R-:W-:Y:S02]  /*5870*/  F2FP.BF16.F32.PACK_AB R4, R118, R122 ;  /* 0x0000007a7604723e */ /* 0x002fe400000010ff */
[----:B------:R-:W-:Y:S02]  /*5880*/  LOP3.LUT R11, R5, R6, RZ, 0xc0, !PT ;  /* 0x00000006050b7212 */ /* 0x000fe400078ec0ff */
[----:B------:R-:W-:Y:S02]  /*5890*/  LOP3.LUT R10, R3, R4, RZ, 0xc0, !PT ;  /* 0x00000004030a7212 */ /* 0x000fe400078ec0ff */
[----:B------:R-:W-:-:S02]  /*58a0*/  HSET2.LE.AND R3, R9, R0, PT ;  /* 0x0000000009037233 */ /* 0x000fc40003803000 */
[----:B------:R-:W-:Y:S01]  /*58b0*/  F2FP.BF16.F32.PACK_AB R4, R143, R173 ;  /* 0x000000ad8f04723e */ /* 0x000fe200000010ff */
[----:B----4-:R-:W-:Y:S01]  /*58c0*/  FFMA.FTZ R7, R125, UR7, -R18 ;  /* 0x000000077d077c23 */ /* 0x010fe20008010812 */
[----:B------:R-:W-:Y:S01]  /*58d0*/  HSET2.LE.AND R5, R8, R0, PT ;  /* 0x0000000008057233 */ /* 0x000fe20003803000 */
[----:B------:R-:W-:Y:S01]  /*58e0*/  IMAD.MOV.U32 R125, RZ, RZ, R96 ;  /* 0x000000ffff7d7224 */ /* 0x000fe200078e0060 */
[----:B------:R-:W-:Y:S01]  /*58f0*/  F2FP.BF16.F32.PACK_AB R6, R246, R250 ;  /* 0x000000faf606723e */ /* 0x000fe200000010ff */
[----:B------:R1:W-:Y:S01]  /*5900*/  MUFU.EX2 R248, R7 ;  /* 0x0000000700f87308 */ /* 0x0003e20000000800 */
[----:B------:R-:W-:Y:S01]  /*5910*/  LOP3.LUT R8, R3, R4, RZ, 0xc0, !PT ;  /* 0x0000000403087212 */ /* 0x000fe200078ec0ff */
[----:B------:R-:W-:Y:S01]  /*5920*/  FFMA.FTZ R3, R141, UR7, -R20 ;  /* 0x000000078d037c23 */ /* 0x000fe20008010814 */
[----:B------:R-:W-:Y:S01]  /*5930*/  LOP3.LUT R9, R5, R6, RZ, 0xc0, !PT ;  /* 0x0000000605097212 */ /* 0x000fe200078ec0ff */
[----:B------:R-:W-:Y:S01]  /*5940*/  IMAD.WIDE.U32 R4, R14, -0x326172a9, RZ ;  /* 0xcd9e8d570e047825 */ /* 0x000fe200078e00ff */
[----:B------:R-:W-:-:S03]  /*5950*/  LOP3.LUT R6, R25, UR5, R22, 0x96, !PT ;  /* 0x0000000519067c12 */ /* 0x000fc6000f8e9616 */
[----:B------:R2:W-:Y:S01]  /*5960*/  MUFU.EX2 R244, R3 ;  /* 0x0000000300f47308 */ /* 0x0005e20000000800 */
[----:B------:R-:W-:Y:S01]  /*5970*/  LOP3.LUT R51, R5, UR6, R12, 0x96, !PT ;  /* 0x0000000605337c12 */ /* 0x000fe2000f8e960c */
[C---:B------:R-:W-:Y:S01]  /*5980*/  HMMA.16816.F32.BF16 R52, R8.reuse, R40, R88 ;  /* 0x000000280834723c */ /* 0x040fe20000041858 */
[C---:B------:R-:W-:Y:S01]  /*5990*/  LOP3.LUT R76, R4.reuse, 0xffff, RZ, 0xc0, !PT ;  /* 0x0000ffff044c7812 */ /* 0x040fe200078ec0ff */
[----:B------:R-:W-:Y:S01]  /*59a0*/  IMAD.MOV.U32 R141, RZ, RZ, R210 ;  /* 0x000000ffff8d7224 */ /* 0x000fe200078e00d2 */
[----:B------:R-:W-:Y:S01]  /*59b0*/  LOP3.LUT R100, R4, 0xff, RZ, 0xc0, !PT ;  /* 0x000000ff04647812 */ /* 0x000fe200078ec0ff */
[----:B------:R-:W-:Y:S01]  /*59c0*/  IMAD.MOV.U32 R210, RZ, RZ, R48 ;  /* 0x000000ffffd27224 */ /* 0x000fe200078e0030 */
[----:B------:R-:W-:Y:S01]  /*59d0*/  SHF.R.U32.HI R79, RZ, 0x10, R4 ;  /* 0x00000010ff4f7819 */ /* 0x000fe20000011604 */
[----:B------:R-:W-:Y:S01]  /*59e0*/  HMMA.16816.F32.BF16 R108, R8, R42, R72 ;  /* 0x0000002a086c723c */ /* 0x000fe20000041848 */
[----:B-1----:R-:W-:Y:S01]  /*59f0*/  FFMA.FTZ R7, R124, UR7, -R18 ;  /* 0x000000077c077c23 */ /* 0x002fe20008010812 */
[----:B------:R-:W-:Y:S01]  /*5a00*/  SHF.R.U32.HI R77, RZ, 0x18, R4 ;  /* 0x00000018ff4d7819 */ /* 0x000fe20000011604 */
[----:B------:R-:W-:-:S02]  /*5a10*/  IMAD.WIDE.U32 R4, R23, -0x326172a9, RZ ;  /* 0xcd9e8d5717047825 */ /* 0x000fc400078e00ff */
[----:B------:R1:W-:Y:S01]  /*5a20*/  MUFU.EX2 R247, R7 ;  /* 0x0000000700f77308 */ /* 0x0003e20000000800 */
[C---:B------:R-:W-:Y:S01]  /*5a30*/  HMMA.16816.F32.BF16 R104, R8.reuse, R36, R92 ;  /* 0x000000240868723c */ /* 0x040fe2000004185c */
[----:B------:R-:W-:Y:S01]  /*5a40*/  IMAD.MOV.U32 R75, RZ, RZ, R132 ;  /* 0x000000ffff4b7224 */ /* 0x000fe200078e0084 */
[----:B------:R-:W-:Y:S01]  /*5a50*/  LOP3.LUT R17, R5, UR14, R16, 0x96, !PT ;  /* 0x0000000e05117c12 */ /* 0x000fe2000f8e9610 */
[----:B--2---:R-:W-:Y:S01]  /*5a60*/  FFMA.FTZ R3, R140, UR7, -R20 ;  /* 0x000000078c037c23 */ /* 0x004fe20008010814 */
[----:B------:R-:W-:Y:S01]  /*5a70*/  PRMT R16, R45, 0x5410, R13 ;  /* 0x000054102d107816 */ /* 0x000fe2000000000d */
[----:B------:R-:W-:Y:S01]  /*5a80*/  IMAD.MOV.U32 R140, RZ, RZ, R202 ;  /* 0x000000ffff8c7224 */ /* 0x000fe200078e00ca */
[----:B------:R-:W-:Y:S01]  /*5a90*/  HMMA.16816.F32.BF16 R64, R8, R38, R64 ;  /* 0x000000260840723c */ /* 0x000fe20000041840 */
[----:B------:R2:W-:Y:S01]  /*5aa0*/  MUFU.EX2 R243, R3 ;  /* 0x0000000300f37308 */ /* 0x0005e20000000800 */
[----:B------:R-:W-:Y:S05]  /*5ab0*/  LDSM.16.MT88.4 R36, [R139+0x4c00] ;  /* 0x004c00008b24783b */ /* 0x000fea0000004200 */
[----:B------:R-:W-:Y:S01]  /*5ac0*/  LOP3.LUT R8, R26, 0xff, RZ, 0xc0, !PT ;  /* 0x000000ff1a087812 */ /* 0x000fe200078ec0ff */
[----:B-1----:R-:W-:-:S05]  /*5ad0*/  IMAD.WIDE.U32 R6, R6, -0x326172a9, RZ ;  /* 0xcd9e8d5706067825 */ /* 0x002fca00078e00ff */
[----:B------:R-:W-:Y:S01]  /*5ae0*/  LOP3.LUT R40, R7, UR6, R4, 0x96, !PT ;  /* 0x0000000607287c12 */ /* 0x000fe2000f8e9604 */
[----:B------:R-:W-:Y:S01]  /*5af0*/  IMAD.WIDE.U32 R4, R70, -0x2daee0ad, RZ ;  /* 0xd2511f5346047825 */ /* 0x000fe200078e00ff */
[----:B------:R-:W-:-:S03]  /*5b00*/  LOP3.LUT R69, R6, 0xffff, RZ, 0xc0, !PT ;  /* 0x0000ffff06457812 */ /* 0x000fc600078ec0ff */
[----:B--2---:R-:W-:Y:S01]  /*5b10*/  FFMA.FTZ R3, R131, UR7, -R20 ;  /* 0x0000000783037c23 */ /* 0x004fe20008010814 */
[----:B------:R-:W-:Y:S02]  /*5b20*/  LOP3.LUT R70, R6, 0xff, RZ, 0xc0, !PT ;  /* 0x000000ff06467812 */ /* 0x000fe400078ec0ff */
[----:B------:R-:W-:Y:S01]  /*5b30*/  LOP3.LUT R12, R4, 0xff, RZ, 0xc0, !PT ;  /* 0x000000ff040c7812 */ /* 0x000fe200078ec0ff */
[----:B------:R1:W-:Y:S01]  /*5b40*/  MUFU.EX2 R242, R3 ;  /* 0x0000000300f27308 */ /* 0x0003e20000000800 */
[--C-:B------:R-:W-:Y:S02]  /*5b50*/  SHF.R.U32.HI R7, RZ, 0x10, R4.reuse ;  /* 0x00000010ff077819 */ /* 0x100fe40000011604 */
[----:B------:R-:W-:Y:S02]  /*5b60*/  SHF.R.U32.HI R14, RZ, 0x18, R4 ;  /* 0x00000018ff0e7819 */ /* 0x000fe40000011604 */
[--C-:B------:R-:W-:Y:S02]  /*5b70*/  SHF.R.U32.HI R74, RZ, 0x10, R6.reuse ;  /* 0x00000010ff4a7819 */ /* 0x100fe40000011606 */
[----:B------:R-:W-:Y:S01]  /*5b80*/  SHF.R.U32.HI R71, RZ, 0x18, R6 ;  /* 0x00000018ff477819 */ /* 0x000fe20000011606 */
[----:B------:R-:W-:Y:S01]  /*5b90*/  FFMA.FTZ R6, R212, UR7, -R19 ;  /* 0x00000007d4067c23 */ /* 0x000fe20008010813 */
[----:B------:R-:W-:-:S03]  /*5ba0*/  LOP3.LUT R9, R7, 0xff, RZ, 0xc0, !PT ;  /* 0x000000ff07097812 */ /* 0x000fc600078ec0ff */
[----:B------:R2:W-:Y:S01]  /*5bb0*/  MUFU.EX2 R239, R6 ;  /* 0x0000000600ef7308 */ /* 0x0005e20000000800 */
[----:B-1----:R-:W-:-:S07]  /*5bc0*/  FFMA.FTZ R3, R130, UR7, -R20 ;  /* 0x0000000782037c23 */ /* 0x002fce0008010814 */
[----:B------:R1:W-:Y:S01]  /*5bd0*/  MUFU.EX2 R241, R3 ;  /* 0x0000000300f17308 */ /* 0x0003e20000000800 */
[----:B--2---:R-:W-:-:S04]  /*5be0*/  LOP3.LUT R6, R35, 0xff, RZ, 0xc0, !PT ;  /* 0x000000ff23067812 */ /* 0x004fc800078ec0ff */
[----:B------:R-:W-:Y:S01]  /*5bf0*/  PRMT R15, R6, 0x5410, R44 ;  /* 0x00005410060f7816 */ /* 0x000fe2000000002c */
[--C-:B------:R-:W-:Y:S01]  /*5c00*/  FFMA.FTZ R6, R213, UR7, -R19.reuse ;  /* 0x00000007d5067c23 */ /* 0x100fe20008010813 */
[----:B------:R-:W2:Y:S01]  /*5c10*/  LDSM.16.MT88.4 R44, [R204+0x4c00] ;  /* 0x004c0000cc2c783b */ /* 0x000ea20000004200 */
[----:B-1----:R-:W-:Y:S02]  /*5c20*/  LOP3.LUT R3, R5, UR23, R30, 0x96, !PT ;  /* 0x0000001705037c12 */ /* 0x002fe4000f8e961e */
[----:B------:R1:W-:Y:S01]  /*5c30*/  MUFU.EX2 R236, R6 ;  /* 0x0000000600ec7308 */ /* 0x0003e20000000800 */
[----:B------:R-:W-:Y:S01]  /*5c40*/  LOP3.LUT R5, R4, 0xffff, RZ, 0xc0, !PT ;  /* 0x0000ffff04057812 */ /* 0x000fe200078ec0ff */
[----:B------:R-:W-:Y:S01]  /*5c50*/  FFMA.FTZ R4, R153, UR7, -R19 ;  /* 0x0000000799047c23 */ /* 0x000fe20008010813 */
[----:B------:R-:W-:Y:S01]  /*5c60*/  LOP3.LUT R10, R3, 0xff, RZ, 0xc0, !PT ;  /* 0x000000ff030a7812 */ /* 0x000fe200078ec0ff */
[----:B------:R-:W-:Y:S01]  /*5c70*/  IMAD.MOV.U32 R153, RZ, RZ, R117 ;  /* 0x000000ffff997224 */ /* 0x000fe200078e0075 */
[----:B------:R-:W-:-:S02]  /*5c80*/  SHF.R.U32.HI R5, RZ, 0x8, R5 ;  /* 0x00000008ff057819 */ /* 0x000fc40000011605 */
[----:B------:R-:W-:Y:S01]  /*5c90*/  SHF.R.U32.HI R7, RZ, 0x10, R3 ;  /* 0x00000010ff077819 */ /* 0x000fe20000011603 */
[----:B------:R3:W-:Y:S01]  /*5ca0*/  MUFU.EX2 R238, R4 ;  /* 0x0000000400ee7308 */ /* 0x0007e20000000800 */
[----:B------:R-:W-:Y:S02]  /*5cb0*/  PRMT R12, R12, 0x5410, R5 ;  /* 0x000054100c0c7816 */ /* 0x000fe40000000005 */
[----:B------:R-:W-:Y:S02]  /*5cc0*/  LOP3.LUT R5, R3, 0xffff, RZ, 0xc0, !PT ;  /* 0x0000ffff03057812 */ /* 0x000fe400078ec0ff */
[----:B------:R-:W-:Y:S02]  /*5cd0*/  SHF.R.U32.HI R11, RZ, 0x18, R3 ;  /* 0x00000018ff0b7819 */ /* 0x000fe40000011603 */
[----:B------:R-:W-:Y:S02]  /*5ce0*/  LOP3.LUT R3, R26, 0xffff, RZ, 0xc0, !PT ;  /* 0x0000ffff1a037812 */ /* 0x000fe400078ec0ff */
[----:B-1----:R-:W-:Y:S01]  /*5cf0*/  PRMT R6, R9, 0x5410, R14 ;  /* 0x0000541009067816 */ /* 0x002fe2000000000e */
[----:B---3--:R-:W-:Y:S01]  /*5d00*/  FFMA.FTZ R4, R152, UR7, -R19 ;  /* 0x0000000798047c23 */ /* 0x008fe20008010813 */
[----:B------:R-:W-:-:S03]  /*5d10*/  IMAD.MOV.U32 R152, RZ, RZ, R113 ;  /* 0x000000ffff987224 */ /* 0x000fc600078e0071 */
[----:B------:R1:W3:Y:S02]  /*5d20*/  MUFU.EX2 R237, R4 ;  /* 0x0000000400ed7308 */ /* 0x0002e40000000800 */
[----:B-1----:R-:W-:Y:S02]  /*5d30*/  SHF.R.U32.HI R4, RZ, 0x8, R3 ;  /* 0x00000008ff047819 */ /* 0x002fe40000011603 */
[----:B------:R-:W-:Y:S02]  /*5d40*/  SHF.R.U32.HI R3, RZ, 0x8, R5 ;  /* 0x00000008ff037819 */ /* 0x000fe40000011605 */
[----:B------:R-:W-:Y:S01]  /*5d50*/  LOP3.LUT R5, R7, 0xff, RZ, 0xc0, !PT ;  /* 0x000000ff07057812 */ /* 0x000fe200078ec0ff */
[--C-:B------:R-:W-:Y:S01]  /*5d60*/  FFMA.FTZ R7, R154, UR7, -R21.reuse ;  /* 0x000000079a077c23 */ /* 0x100fe20008010815 */
[----:B------:R-:W-:Y:S01]  /*5d70*/  PRMT R14, R8, 0x5410, R4 ;  /* 0x00005410080e7816 */ /* 0x000fe20000000004 */
[----:B------:R-:W-:Y:S01]  /*5d80*/  FFMA.FTZ R4, R155, UR7, -R21 ;  /* 0x000000079b047c23 */ /* 0x000fe20008010815 */
[----:B------:R-:W-:Y:S01]  /*5d90*/  PRMT R8, R5, 0x5410, R11 ;  /* 0x0000541005087816 */ /* 0x000fe2000000000b */
[----:B------:R1:W-:Y:S01]  /*5da0*/  MUFU.EX2 R233, R7 ;  /* 0x0000000700e97308 */ /* 0x0003e20000000800 */
[----:B------:R-:W-:Y:S01]  /*5db0*/  HSET2.LE.AND R5, R6, R0, PT ;  /* 0x0000000006057233 */ /* 0x000fe20003803000 */
[----:B------:R-:W-:Y:S01]  /*5dc0*/  IMAD.MOV.U32 R155, RZ, RZ, R209 ;  /* 0x000000ffff9b7224 */ /* 0x000fe200078e00d1 */
[----:B---3--:R-:W-:Y:S01]  /*5dd0*/  F2FP.BF16.F32.PACK_AB R6, R237, R238 ;  /* 0x000000eeed06723e */ /* 0x008fe200000010ff */
[----:B------:R-:W-:Y:S01]  /*5de0*/  IMAD.MOV.U32 R154, RZ, RZ, R112 ;  /* 0x000000ffff9a7224 */ /* 0x000fe200078e0070 */
[----:B------:R-:W-:-:S02]  /*5df0*/  PRMT R9, R10, 0x5410, R3 ;  /* 0x000054100a097816 */ /* 0x000fc40000000003 */
[--C-:B------:R-:W-:Y:S01]  /*5e00*/  HSET2.LE.AND R3, R12, R0.reuse, PT ;  /* 0x000000000c037233 */ /* 0x100fe20003803000 */
[----:B------:R3:W4:Y:S01]  /*5e10*/  MUFU.EX2 R235, R4 ;  /* 0x0000000400eb7308 */ /* 0x0007220000000800 */
[----:B------:R-:W-:Y:S02]  /*5e20*/  LOP3.LUT R11, R5, R6, RZ, 0xc0, !PT ;  /* 0x00000006050b7212 */ /* 0x000fe400078ec0ff */
[----:B------:R-:W-:Y:S02]  /*5e30*/  HSET2.LE.AND R5, R8, R0, PT ;  /* 0x0000000008057233 */ /* 0x000fe40003803000 */
[----:B------:R-:W-:Y:S02]  /*5e40*/  F2FP.BF16.F32.PACK_AB R6, R236, R239 ;  /* 0x000000efec06723e */ /* 0x000fe400000010ff */
[----:B------:R-:W-:Y:S01]  /*5e50*/  F2FP.BF16.F32.PACK_AB R12, R247, R248 ;  /* 0x000000f8f70c723e */ /* 0x000fe200000010ff */
[----:B-1----:R-:W-:-:S04]  /*5e60*/  FFMA.FTZ R7, R216, UR7, -R21 ;  /* 0x00000007d8077c23 */ /* 0x002fc80008010815 */
[----:B------:R1:W-:Y:S01]  /*5e70*/  MUFU.EX2 R216, R7 ;  /* 0x0000000700d87308 */ /* 0x0003e20000000800 */
[----:B---3--:R-:W-:-:S04]  /*5e80*/  F2FP.BF16.F32.PACK_AB R4, R241, R242 ;  /* 0x000000f2f104723e */ /* 0x008fc800000010ff */
[----:B------:R-:W-:Y:S02]  /*5e90*/  LOP3.LUT R10, R3, R4, RZ, 0xc0, !PT ;  /* 0x00000004030a7212 */ /* 0x000fe400078ec0ff */
[----:B------:R-:W-:Y:S02]  /*5ea0*/  HSET2.LE.AND R3, R9, R0, PT ;  /* 0x0000000009037233 */ /* 0x000fe40003803000 */
[----:B------:R-:W-:Y:S01]  /*5eb0*/  LOP3.LUT R9, R5, R6, RZ, 0xc0, !PT ;  /* 0x0000000605097212 */ /* 0x000fe200078ec0ff */
[----:B------:R-:W-:Y:S01]  /*5ec0*/  FFMA.FTZ R5, R214, UR7, -R21 ;  /* 0x00000007d6057c23 */ /* 0x000fe20008010815 */
[----:B------:R-:W-:Y:S01]  /*5ed0*/  F2FP.BF16.F32.PACK_AB R4, R243, R244 ;  /* 0x000000f4f304723e */ /* 0x000fe200000010ff */
[----:B------:R-:W-:Y:S02]  /*5ee0*/  IMAD.MOV.U32 R214, RZ, RZ, R133 ;  /* 0x000000ffffd67224 */ /* 0x000fe400078e0085 */
[----:B------:R4:W3:Y:S01]  /*5ef0*/  MUFU.EX2 R213, R5 ;  /* 0x0000000500d57308 */ /* 0x0008e20000000800 */
[----:B------:R-:W-:Y:S01]  /*5f00*/  LOP3.LUT R8, R3, R4, RZ, 0xc0, !PT ;  /* 0x0000000403087212 */ /* 0x000fe200078ec0ff */
[----:B-1----:R-:W-:Y:S01]  /*5f10*/  IMAD.WIDE.U32 R6, R17, -0x2daee0ad, RZ ;  /* 0xd2511f5311067825 */ /* 0x002fe200078e00ff */
[----:B------:R-:W-:-:S02]  /*5f20*/  SHF.R.U32.HI R3, RZ, 0x10, R26 ;  /* 0x00000010ff037819 */ /* 0x000fc4000001161a */
[----:B------:R-:W-:Y:S01]  /*5f30*/  SHF.R.U32.HI R4, RZ, 0x18, R26 ;  /* 0x00000018ff047819 */ /* 0x000fe2000001161a */
[----:B------:R-:W-:Y:S01]  /*5f40*/  IMAD.MOV.U32 R133, RZ, RZ, R49 ;  /* 0x000000ffff857224 */ /* 0x000fe200078e0031 */
[----:B------:R-:W-:Y:S01]  /*5f50*/  LOP3.LUT R3, R3, 0xff, RZ, 0xc0, !PT ;  /* 0x000000ff03037812 */ /* 0x000fe200078ec0ff */
[C---:B--2---:R-:W-:Y:S01]  /*5f60*/  HMMA.16816.F32.BF16 R92, R8.reuse, R44, R84 ;  /* 0x0000002c085c723c */ /* 0x044fe20000041854 */
[----:B------:R-:W-:Y:S02]  /*5f70*/  LOP3.LUT R35, R6, 0xffff, RZ, 0xc0, !PT ;  /* 0x0000ffff06237812 */ /* 0x000fe400078ec0ff */
[----:B------:R-:W-:Y:S02]  /*5f80*/  PRMT R13, R3, 0x5410, R4 ;  /* 0x00005410030d7816 */ /* 0x000fe40000000004 */
[--C-:B------:R-:W-:Y:S01]  /*5f90*/  HSET2.LE.AND R3, R15, R0.reuse, PT ;  /* 0x000000000f037233 */ /* 0x100fe20003803000 */
[----:B------:R-:W-:Y:S01]  /*5fa0*/  HMMA.16816.F32.BF16 R88, R8, R36, R80 ;  /* 0x000000240858723c */ /* 0x000fe20000041850 */
[----:B------:R-:W-:-:S02]  /*5fb0*/  HSET2.LE.AND R4, R16, R0, PT ;  /* 0x0000000010047233 */ /* 0x000fc40003803000 */
[----:B----4-:R-:W-:Y:S02]  /*5fc0*/  F2FP.BF16.F32.PACK_AB R5, R233, R235 ;  /* 0x000000ebe905723e */ /* 0x010fe400000010ff */
[----:B------:R-:W-:Y:S01]  /*5fd0*/  LOP3.LUT R43, R6, 0xff, RZ, 0xc0, !PT ;  /* 0x000000ff062b7812 */ /* 0x000fe200078ec0ff */
[C---:B------:R-:W-:Y:S01]  /*5fe0*/  HMMA.16816.F32.BF16 R96, R8.reuse, R38, R60 ;  /* 0x000000260860723c */ /* 0x040fe2000004183c */
[----:B------:R-:W-:Y:S02]  /*5ff0*/  LOP3.LUT R31, R3, R5, RZ, 0xc0, !PT ;  /* 0x00000005031f7212 */ /* 0x000fe400078ec0ff */
[----:B------:R-:W-:Y:S02]  /*6000*/  LOP3.LUT R30, R4, R12, RZ, 0xc0, !PT ;  /* 0x0000000c041e7212 */ /* 0x000fe400078ec0ff */
[--C-:B------:R-:W-:Y:S01]  /*6010*/  HSET2.LE.AND R3, R13, R0.reuse, PT ;  /* 0x000000000d037233 */ /* 0x100fe20003803000 */
[----:B------:R-:W-:Y:S01]  /*6020*/  HMMA.16816.F32.BF16 R84, R8, R46, R56 ;  /* 0x0000002e0854723c */ /* 0x000fe20000041838 */
[----:B------:R-:W-:Y:S01]  /*6030*/  HSET2.LE.AND R4, R14, R0, PT ;  /* 0x000000000e047233 */ /* 0x000fe20003803000 */
[----:B------:R-:W-:Y:S01]  /*6040*/  IMAD.MOV.U32 R62, RZ, RZ, R211 ;  /* 0x000000ffff3e7224 */ /* 0x000fe200078e00d3 */
[----:B---3--:R-:W-:Y:S01]  /*6050*/  F2FP.BF16.F32.PACK_AB R5, R213, R216 ;  /* 0x000000d8d505723e */ /* 0x008fe200000010ff */
[----:B------:R-:W-:Y:S01]  /*6060*/  IMAD.MOV.U32 R63, RZ, RZ, R127 ;  /* 0x000000ffff3f7224 */ /* 0x000fe200078e007f */
[----:B------:R-:W-:Y:S01]  /*6070*/  F2FP.BF16.F32.PACK_AB R12, R249, R214 ;  /* 0x000000d6f90c723e */ /* 0x000fe200000010ff */
[----:B------:R-:W-:Y:S01]  /*6080*/  FFMA.FTZ R13, R144, UR7, -R18 ;  /* 0x00000007900d7c23 */ /* 0x000fe20008010812 */
[----:B------:R-:W-:Y:S01]  /*6090*/  IMAD.WIDE.U32 R8, R199, -0x2daee0ad, RZ ;  /* 0xd2511f53c7087825 */ /* 0x000fe200078e00ff */
[----:B------:R-:W-:-:S02]  /*60a0*/  LOP3.LUT R29, R3, R5, RZ, 0xc0, !PT ;  /* 0x00000005031d7212 */ /* 0x000fc400078ec0ff */
[----:B------:R-:W-:Y:S01]  /*60b0*/  SHF.R.U32.HI R42, RZ, 0x10, R6 ;  /* 0x00000010ff2a7819 */ /* 0x000fe20000011606 */
[----:B------:R-:W-:Y:S01]  /*60c0*/  IMAD.MOV.U32 R59, RZ, RZ, R208 ;  /* 0x000000ffff3b7224 */ /* 0x000fe200078e00d0 */
[----:B------:R-:W-:Y:S01]  /*60d0*/  SHF.R.U32.HI R41, RZ, 0x18, R6 ;  /* 0x00000018ff297819 */ /* 0x000fe20000011606 */
[----:B------:R-:W-:Y:S01]  /*60e0*/  FFMA.FTZ R6, R215, UR7, -R18 ;  /* 0x00000007d7067c23 */ /* 0x000fe20008010812 */
[----:B------:R-:W-:Y:S01]  /*60f0*/  LOP3.LUT R28, R4, R12, RZ, 0xc0, !PT ;  /* 0x0000000c041c7212 */ /* 0x000fe200078ec0ff */
[----:B------:R-:W-:Y:S01]  /*6100*/  IMAD.WIDE.U32 R4, R27, -0x2daee0ad, RZ ;  /* 0xd2511f531b047825 */ /* 0x000fe200078e00ff */
[----:B------:R-:W-:Y:S01]  /*6110*/  LOP3.LUT R3, R9, UR19, R78, 0x96, !PT ;  /* 0x0000001309037c12 */ /* 0x000fe2000f8e964e */
[----:B------:R1:W-:Y:S01]  /*6120*/  MUFU.EX2 R212, R6 ;  /* 0x0000000600d47308 */ /* 0x0003e20000000800 */
[----:B------:R-:W-:Y:S01]  /*6130*/  LOP3.LUT R48, R7, UR23, R24, 0x96, !PT ;  /* 0x0000001707307c12 */ /* 0x000fe2000f8e9618 */
[----:B------:R-:W-:Y:S01]  /*6140*/  IMAD.MOV.U32 R215, RZ, RZ, R174 ;  /* 0x000000ffffd77224 */ /* 0x000fe200078e00ae */
[----:B------:R-:W-:Y:S01]  /*6150*/  LOP3.LUT R49, R5, UR23, R32, 0x96, !PT ;  /* 0x0000001705317c12 */ /* 0x000fe2000f8e9620 */
[----:B------:R-:W-:Y:S01]  /*6160*/  HMMA.16816.F32.BF16 R80, R28, R36, R52 ;  /* 0x000000241c50723c */ /* 0x000fe20000041834 */
[C---:B------:R-:W-:Y:S01]  /*6170*/  LOP3.LUT R27, R4.reuse, 0xffff, RZ, 0xc0, !PT ;  /* 0x0000ffff041b7812 */ /* 0x040fe200078ec0ff */
[----:B------:R-:W-:Y:S01]  /*6180*/  IMAD.MOV.U32 R56, RZ, RZ, R50 ;  /* 0x000000ffff387224 */ /* 0x000fe200078e0032 */
[----:B------:R-:W-:Y:S01]  /*6190*/  SHF.R.U32.HI R33, RZ, 0x10, R4 ;  /* 0x00000010ff217819 */ /* 0x000fe20000011604 */
[----:B------:R-:W-:Y:S01]  /*61a0*/  FFMA.FTZ R12, R145, UR7, -R18 ;  /* 0x00000007910c7c23 */ /* 0x000fe20008010812 */
[----:B------:R-:W-:Y:S01]  /*61b0*/  SHF.R.U32.HI R32, RZ, 0x18, R4 ;  /* 0x00000018ff207819 */ /* 0x000fe20000011604 */
[----:B------:R-:W-:Y:S01]  /*61c0*/  MUFU.EX2 R132, R13 ;  /* 0x0000000d00847308 */ /* 0x000fe20000000800 */
[----:B------:R-:W-:Y:S01]  /*61d0*/  IMAD.MOV.U32 R37, RZ, RZ, R34 ;  /* 0x000000ffff257224 */ /* 0x000fe200078e0022 */
[----:B------:R-:W-:Y:S01]  /*61e0*/  LOP3.LUT R34, R4, 0xff, RZ, 0xc0, !PT ;  /* 0x000000ff04227812 */ /* 0x000fe200078ec0ff */
[----:B------:R-:W-:-:S04]  /*61f0*/  IMAD.WIDE.U32 R4, R197, -0x2daee0ad, RZ ;  /* 0xd2511f53c5047825 */ /* 0x000fc800078e00ff */
[----:B-1----:R-:W-:-:S04]  /*6200*/  IMAD.WIDE.U32 R6, R3, -0x326172a9, RZ ;  /* 0xcd9e8d5703067825 */ /* 0x002fc800078e00ff */
[----:B------:R-:W-:Y:S01]  /*6210*/  FFMA.FTZ R3, R169, UR7, -R18 ;  /* 0x00000007a9037c23 */ /* 0x000fe20008010812 */
[----:B------:R-:W-:Y:S01]  /*6220*/  LOP3.LUT R10, R5, UR17, R8, 0x96, !PT ;  /* 0x00000011050a7c12 */ /* 0x000fe2000f8e9608 */
[----:B------:R-:W-:Y:S01]  /*6230*/  FFMA.FTZ R5, R168, UR7, -R18 ;  /* 0x00000007a8057c23 */ /* 0x000fe20008010812 */
[----:B------:R-:W-:Y:S01]  /*6240*/  IMAD.MOV.U32 R52, RZ, RZ, R210 ;  /* 0x000000ffff347224 */ /* 0x000fe200078e00d2 */
[----:B------:R1:W-:Y:S01]  /*6250*/  MUFU.EX2 R211, R3 ;  /* 0x0000000300d37308 */ /* 0x0003e20000000800 */
[----:B------:R-:W-:Y:S02]  /*6260*/  IMAD.MOV.U32 R168, RZ, RZ, R203 ;  /* 0x000000ffffa87224 */ /* 0x000fe400078e00cb */
[----:B------:R-:W-:Y:S02]  /*6270*/  IMAD.MOV.U32 R169, RZ, RZ, R200 ;  /* 0x000000ffffa97224 */ /* 0x000fe400078e00c8 */
[----:B------:R-:W-:Y:S02]  /*6280*/  IMAD.MOV.U32 R53, RZ, RZ, R133 ;  /* 0x000000ffff357224 */ /* 0x000fe400078e0085 */
[----:B------:R-:W-:Y:S01]  /*6290*/  IMAD.MOV.U32 R54, RZ, RZ, R126 ;  /* 0x000000ffff367224 */ /* 0x000fe200078e007e */
[----:B------:R2:W-:Y:S01]  /*62a0*/  MUFU.EX2 R210, R5 ;  /* 0x0000000500d27308 */ /* 0x0005e20000000800 */
[----:B------:R-:W-:-:S02]  /*62b0*/  IMAD.MOV.U32 R57, RZ, RZ, R142 ;  /* 0x000000ffff397224 */ /* 0x000fc400078e008e */
[----:B------:R-:W-:Y:S02]  /*62c0*/  IMAD.MOV.U32 R36, RZ, RZ, R103 ;  /* 0x000000ffff247224 */ /* 0x000fe400078e0067 */
[----:B------:R-:W-:Y:S02]  /*62d0*/  IMAD.MOV.U32 R142, RZ, RZ, R102 ;  /* 0x000000ffff8e7224 */ /* 0x000fe400078e0066 */
[----:B------:R-:W-:Y:S01]  /*62e0*/  IMAD.MOV.U32 R55, RZ, RZ, R125 ;  /* 0x000000ffff377224 */ /* 0x000fe200078e007d */
[----:B------:R-:W-:Y:S01]  /*62f0*/  MUFU.EX2 R133, R12 ;  /* 0x0000000c00857308 */ /* 0x000fe20000000800 */
[----:B-1----:R-:W-:Y:S01]  /*6300*/  LOP3.LUT R3, R7, UR18, R68, 0x96, !PT ;  /* 0x0000001207037c12 */ /* 0x002fe2000f8e9644 */
[----:B------:R-:W-:-:S04]  /*6310*/  IMAD.MOV.U32 R58, RZ, RZ, R116 ;  /* 0x000000ffff3a7224 */ /* 0x000fc800078e0074 */
[----:B------:R-:W-:-:S04]  /*6320*/  IMAD.WIDE.U32 R8, R3, -0x2daee0ad, RZ ;  /* 0xd2511f5303087825 */ /* 0x000fc800078e00ff */
[----:B------:R-:W-:Y:S01]  /*6330*/  FFMA.FTZ R3, R159, UR7, -R18 ;  /* 0x000000079f037c23 */ /* 0x000fe20008010812 */
[----:B------:R-:W-:-:S03]  /*6340*/  IMAD.MOV.U32 R159, RZ, RZ, R54 ;  /* 0x000000ffff9f7224 */ /* 0x000fc600078e0036 */
[----:B------:R1:W-:Y:S01]  /*6350*/  MUFU.EX2 R209, R3 ;  /* 0x0000000300d17308 */ /* 0x0003e20000000800 */
[----:B------:R-:W-:Y:S01]  /*6360*/  LOP3.LUT R7, R9, UR15, R4, 0x96, !PT ;  /* 0x0000000f09077c12 */ /* 0x000fe2000f8e9604 */
[----:B--2---:R-:W-:-:S04]  /*6370*/  IMAD.WIDE.U32 R4, R10, -0x326172a9, RZ ;  /* 0xcd9e8d570a047825 */ /* 0x004fc800078e00ff */
[----:B------:R-:W-:Y:S01]  /*6380*/  IMAD.WIDE.U32 R14, R7, -0x326172a9, RZ ;  /* 0xcd9e8d57070e7825 */ /* 0x000fe200078e00ff */
[----:B------:R-:W-:-:S03]  /*6390*/  LOP3.LUT R6, R5, UR16, R6, 0x96, !PT ;  /* 0x0000001005067c12 */ /* 0x000fc6000f8e9606 */
[----:B------:R-:W-:Y:S01]  /*63a0*/  IMAD.MOV.U32 R54, RZ, RZ, R121 ;  /* 0x000000ffff367224 */ /* 0x000fe200078e0079 */
[----:B------:R-:W-:Y:S01]  /*63b0*/  LOP3.LUT R4, R15, UR14, R4, 0x96, !PT ;  /* 0x0000000e0f047c12 */ /* 0x000fe2000f8e9604 */
[----:B------:R-:W-:-:S04]  /*63c0*/  IMAD.WIDE.U32 R6, R6, -0x2daee0ad, RZ ;  /* 0xd2511f5306067825 */ /* 0x000fc800078e00ff */
[----:B------:R-:W-:Y:S01]  /*63d0*/  FFMA.FTZ R15, R129, UR7, -R18 ;  /* 0x00000007810f7c23 */ /* 0x000fe20008010812 */
[----:B------:R-:W-:-:S04]  /*63e0*/  IMAD.WIDE.U32 R4, R4, -0x2daee0ad, RZ ;  /* 0xd2511f5304047825 */ /* 0x000fc800078e00ff */
[----:B-1----:R-:W-:Y:S01]  /*63f0*/  FFMA.FTZ R3, R157, UR7, -R18 ;  /* 0x000000079d037c23 */ /* 0x002fe20008010812 */
[----:B------:R-:W-:Y:S01]  /*6400*/  LOP3.LUT R16, R7, UR5, R8, 0x96, !PT ;  /* 0x0000000507107c12 */ /* 0x000fe2000f8e9608 */
[----:B------:R-:W-:Y:S01]  /*6410*/  MUFU.EX2 R117, R15 ;  /* 0x0000000f00757308 */ /* 0x000fe20000000800 */
[----:B------:R-:W-:Y:S01]  /*6420*/  IMAD.WIDE.U32 R8, R201, -0x2daee0ad, RZ ;  /* 0xd2511f53c9087825 */ /* 0x000fe200078e00ff */
[----:B------:R-:W-:Y:S02]  /*6430*/  LOP3.LUT R17, R5, UR23, R6, 0x96, !PT ;  /* 0x0000001705117c12 */ /* 0x000fe4000f8e9606 */
[C---:B------:R-:W-:Y:S01]  /*6440*/  LOP3.LUT R23, R4.reuse, 0xffff, RZ, 0xc0, !PT ;  /* 0x0000ffff04177812 */ /* 0x040fe200078ec0ff */
[----:B------:R-:W-:Y:S01]  /*6450*/  FFMA.FTZ R5, R147, UR7, -R18 ;  /* 0x0000000793057c23 */ /* 0x000fe20008010812 */
[----:B------:R-:W-:Y:S01]  /*6460*/  LOP3.LUT R26, R4, 0xff, RZ, 0xc0, !PT ;  /* 0x000000ff041a7812 */ /* 0x000fe200078ec0ff */
[----:B------:R-:W-:Y:S01]  /*6470*/  IMAD.MOV.U32 R157, RZ, RZ, R36 ;  /* 0x000000ffff9d7224 */ /* 0x000fe200078e0024 */
[----:B------:R1:W-:Y:S01]  /*6480*/  MUFU.EX2 R208, R3 ;  /* 0x0000000300d07308 */ /* 0x0003e20000000800 */
[--C-:B------:R-:W-:Y:S01]  /*6490*/  SHF.R.U32.HI R24, RZ, 0x10, R4.reuse ;  /* 0x00000010ff187819 */ /* 0x100fe20000011604 */
[----:B------:R-:W-:Y:S01]  /*64a0*/  HMMA.16816.F32.BF16 R64, R28, R46, R64 ;  /* 0x0000002e1c40723c */ /* 0x000fe20000041840 */
[----:B------:R-:W-:Y:S01]  /*64b0*/  SHF.R.U32.HI R25, RZ, 0x18, R4 ;  /* 0x00000018ff197819 */ /* 0x000fe20000011604 */
[----:B------:R-:W-:Y:S01]  /*64c0*/  FFMA.FTZ R4, R148, UR7, -R18 ;  /* 0x0000000794047c23 */ /* 0x000fe20008010812 */
[----:B------:R-:W-:-:S02]  /*64d0*/  IMAD.MOV.U32 R148, RZ, RZ, R114 ;  /* 0x000000ffff947224 */ /* 0x000fc400078e0072 */
[----:B------:R-:W-:Y:S01]  /*64e0*/  IMAD.MOV.U32 R144, RZ, RZ, R63 ;  /* 0x000000ffff907224 */ /* 0x000fe200078e003f */
[----:B------:R-:W-:Y:S01]  /*64f0*/  MUFU.EX2 R199, R4 ;  /* 0x0000000400c77308 */ /* 0x000fe20000000800 */
[----:B------:R-:W-:Y:S02]  /*6500*/  IMAD.MOV.U32 R147, RZ, RZ, R240 ;  /* 0x000000ffff937224 */ /* 0x000fe400078e00f0 */
[----:B------:R-:W-:Y:S01]  /*6510*/  IMAD.MOV.U32 R145, RZ, RZ, R154 ;  /* 0x000000ffff917224 */ /* 0x000fe200078e009a */
[----:B------:R2:W5:Y:S04]  /*6520*/  LDL.LU R240, [R1+0x7c] ;  /* 0x00007c0001f07983 */ /* 0x0005680000300800 */
[----:B------:R3:W-:Y:S01]  /*6530*/  MUFU.EX2 R197, R5 ;  /* 0x0000000500c57308 */ /* 0x0007e20000000800 */
[----:B-1----:R-:W-:Y:S01]  /*6540*/  FFMA.FTZ R3, R156, UR7, -R18 ;  /* 0x000000079c037c23 */ /* 0x002fe20008010812 */
[----:B------:R-:W-:-:S02]  /*6550*/  IMAD.MOV.U32 R156, RZ, RZ, R52 ;  /* 0x000000ffff9c7224 */ /* 0x000fc400078e0034 */
[----:B------:R-:W-:-:S04]  /*6560*/  IMAD.MOV.U32 R52, RZ, RZ, R122 ;  /* 0x000000ffff347224 */ /* 0x000fc800078e007a */
[----:B------:R1:W-:Y:S01]  /*6570*/  MUFU.EX2 R203, R3 ;  /* 0x0000000300cb7308 */ /* 0x0003e20000000800 */
[----:B---3--:R-:W-:-:S05]  /*6580*/  IMAD.WIDE.U32 R4, R101, -0x2daee0ad, RZ ;  /* 0xd2511f5365047825 */ /* 0x008fca00078e00ff */
[----:B------:R-:W-:Y:S01]  /*6590*/  LOP3.LUT R5, R5, UR17, R8, 0x96, !PT ;  /* 0x0000001105057c12 */ /* 0x000fe2000f8e9608 */
[----:B-1----:R-:W-:Y:S01]  /*65a0*/  FFMA.FTZ R3, R151, UR7, -R18 ;  /* 0x0000000797037c23 */ /* 0x002fe20008010812 */
[----:B------:R-:W-:-:S03]  /*65b0*/  IMAD.MOV.U32 R151, RZ, RZ, R37 ;  /* 0x000000ffff977224 */ /* 0x000fc600078e0025 */
[----:B------:R1:W-:Y:S02]  /*65c0*/  MUFU.EX2 R202, R3 ;  /* 0x0000000300ca7308 */ /* 0x0003e40000000800 */
[----:B-1----:R-:W-:Y:S01]  /*65d0*/  FFMA.FTZ R3, R149, UR7, -R18 ;  /* 0x0000000795037c23 */ /* 0x002fe20008010812 */
[----:B------:R-:W-:Y:S02]  /*65e0*/  IMAD.MOV.U32 R149, RZ, RZ, R53 ;  /* 0x000000ffff957224 */ /* 0x000fe400078e0035 */
[----:B------:R-:W-:-:S03]  /*65f0*/  IMAD.MOV.U32 R53, RZ, RZ, R123 ;  /* 0x000000ffff357224 */ /* 0x000fc600078e007b */
[----:B------:R1:W-:Y:S02]  /*6600*/  MUFU.EX2 R200, R3 ;  /* 0x0000000300c87308 */ /* 0x0003e40000000800 */
[----:B-1----:R-:W-:Y:S01]  /*6610*/  FFMA.FTZ R3, R150, UR7, -R18 ;  /* 0x0000000796037c23 */ /* 0x002fe20008010812 */
[----:B------:R-:W-:-:S05]  /*6620*/  IMAD.MOV.U32 R150, RZ, RZ, R118 ;  /* 0x000000ffff967224 */ /* 0x000fca00078e0076 */
[----:B------:R1:W-:Y:S02]  /*6630*/  MUFU.EX2 R201, R3 ;  /* 0x0000000300c97308 */ /* 0x0003e40000000800 */
[----:B-1----:R-:W-:Y:S01]  /*6640*/  LOP3.LUT R3, R9, UR19, R78, 0x96, !PT ;  /* 0x0000001309037c12 */ /* 0x002fe2000f8e964e */
[--C-:B------:R-:W-:Y:S01]  /*6650*/  FFMA.FTZ R9, R146, UR7, -R18.reuse ;  /* 0x0000000792097c23 */ /* 0x100fe20008010812 */
[----:B------:R-:W-:Y:S01]  /*6660*/  FFMA.FTZ R18, R128, UR7, -R18 ;  /* 0x0000000780127c23 */ /* 0x000fe20008010812 */
[----:B------:R-:W-:Y:S02]  /*6670*/  IMAD.MOV.U32 R78, RZ, RZ, R115 ;  /* 0x000000ffff4e7224 */ /* 0x000fe400078e0073 */
[----:B------:R-:W-:Y:S01]  /*6680*/  IMAD.WIDE.U32 R6, R3, -0x326172a9, RZ ;  /* 0xcd9e8d5703067825 */ /* 0x000fe200078e00ff */
[----:B------:R1:W-:Y:S04]  /*6690*/  MUFU.EX2 R174, R9 ;  /* 0x0000000900ae7308 */ /* 0x0003e80000000800 */
[----:B------:R-:W-:Y:S01]  /*66a0*/  LOP3.LUT R3, R7, UR18, R68, 0x96, !PT ;  /* 0x0000001207037c12 */ /* 0x000fe2000f8e9644 */
[----:B------:R-:W-:Y:S03]  /*66b0*/  HMMA.16816.F32.BF16 R36, R28, R38, R108 ;  /* 0x000000261c24723c */ /* 0x000fe6000004186c */
[----:B------:R-:W-:Y:S01]  /*66c0*/  MUFU.EX2 R116, R18 ;  /* 0x0000001200747308 */ /* 0x000fe20000000800 */
[----:B------:R-:W-:-:S05]  /*66d0*/  IMAD.WIDE.U32 R10, R3, -0x2daee0ad, RZ ;  /* 0xd2511f53030a7825 */ /* 0x000fca00078e00ff */
[----:B------:R-:W-:Y:S01]  /*66e0*/  LOP3.LUT R3, R11, UR15, R4, 0x96, !PT ;  /* 0x0000000f0b037c12 */ /* 0x000fe2000f8e9604 */
[----:B------:R-:W-:-:S04]  /*66f0*/  IMAD.WIDE.U32 R4, R5, -0x326172a9, RZ ;  /* 0xcd9e8d5705047825 */ /* 0x000fc800078e00ff */
[----:B-1----:R-:W-:Y:S01]  /*6700*/  IMAD.WIDE.U32 R8, R3, -0x326172a9, RZ ;  /* 0xcd9e8d5703087825 */ /* 0x002fe200078e00ff */
[----:B------:R-:W-:-:S04]  /*6710*/  LOP3.LUT R6, R5, UR16, R6, 0x96, !PT ;  /* 0x0000001005067c12 */ /* 0x000fc8000f8e9606 */
[----:B------:R-:W-:Y:S01]  /*6720*/  LOP3.LUT R3, R9, UR14, R4, 0x96, !PT ;  /* 0x0000000e09037c12 */ /* 0x000fe2000f8e9604 */
[----:B------:R-:W-:-:S04]  /*6730*/  IMAD.WIDE.U32 R6, R6, -0x2daee0ad, RZ ;  /* 0xd2511f5306067825 */ /* 0x000fc800078e00ff */
[----:B------:R-:W-:-:S04]  /*6740*/  IMAD.WIDE.U32 R4, R3, -0x2daee0ad, RZ ;  /* 0xd2511f5303047825 */ /* 0x000fc800078e00ff */
[--C-:B------:R-:W-:Y:S01]  /*6750*/  FFMA.FTZ R3, R217, UR7, -R21.reuse ;  /* 0x00000007d9037c23 */ /* 0x100fe20008010815 */
[----:B------:R-:W-:Y:S01]  /*6760*/  LOP3.LUT R10, R7, UR5, R10, 0x96, !PT ;  /* 0x00000005070a7c12 */ /* 0x000fe2000f8e960a */
[----:B------:R-:W-:Y:S01]  /*6770*/  FFMA.FTZ R7, R218, UR7, -R21 ;  /* 0x00000007da077c23 */ /* 0x000fe20008010815 */
[----:B------:R-:W-:Y:S01]  /*6780*/  IMAD.MOV.U32 R218, RZ, RZ, R169 ;  /* 0x000000ffffda7224 */ /* 0x000fe200078e00a9 */
[----:B------:R1:W-:Y:S01]  /*6790*/  MUFU.EX2 R129, R3 ;  /* 0x0000000300817308 */ /* 0x0003e20000000800 */
[----:B------:R-:W-:Y:S01]  /*67a0*/  LOP3.LUT R50, R5, UR23, R6, 0x96, !PT ;  /* 0x0000001705327c12 */ /* 0x000fe2000f8e9606 */
[----:B------:R-:W-:Y:S01]  /*67b0*/  IMAD.MOV.U32 R169, RZ, RZ, R141 ;  /* 0x000000ffffa97224 */ /* 0x000fe200078e008d */
[C---:B------:R-:W-:Y:S01]  /*67c0*/  LOP3.LUT R60, R4.reuse, 0xffff, RZ, 0xc0, !PT ;  /* 0x0000ffff043c7812 */ /* 0x040fe200078ec0ff */
[----:B------:R-:W-:Y:S01]  /*67d0*/  IMAD.MOV.U32 R141, RZ, RZ, R119 ;  /* 0x000000ffff8d7224 */ /* 0x000fe200078e0077 */
[----:B------:R-:W-:Y:S02]  /*67e0*/  LOP3.LUT R73, R4, 0xff, RZ, 0xc0, !PT ;  /* 0x000000ff04497812 */ /* 0x000fe400078ec0ff */
[--C-:B------:R-:W-:Y:S01]  /*67f0*/  SHF.R.U32.HI R61, RZ, 0x10, R4.reuse ;  /* 0x00000010ff3d7819 */ /* 0x100fe20000011604 */
[----:B------:R3:W-:Y:S01]  /*6800*/  MUFU.EX2 R131, R7 ;  /* 0x0000000700837308 */ /* 0x0007e20000000800 */
[----:B------:R-:W-:Y:S01]  /*6810*/  SHF.R.U32.HI R72, RZ, 0x18, R4 ;  /* 0x00000018ff487819 */ /* 0x000fe20000011604 */
[----:B------:R-:W-:-:S05]  /*6820*/  IMAD.WIDE.U32 R4, R16, -0x326172a9, RZ ;  /* 0xcd9e8d5710047825 */ /* 0x000fca00078e00ff */
[----:B------:R-:W-:Y:S01]  /*6830*/  LOP3.LUT R9, R5, UR6, R14, 0x96, !PT ;  /* 0x0000000605097c12 */ /* 0x000fe2000f8e960e */
[----:B-1----:R-:W-:Y:S01]  /*6840*/  FFMA.FTZ R3, R177, UR7, -R21 ;  /* 0x00000007b1037c23 */ /* 0x002fe20008010815 */
[C---:B------:R-:W-:Y:S02]  /*6850*/  LOP3.LUT R11, R4.reuse, 0xff, RZ, 0xc0, !PT ;  /* 0x000000ff040b7812 */ /* 0x040fe400078ec0ff */
[--C-:B------:R-:W-:Y:S01]  /*6860*/  SHF.R.U32.HI R12, RZ, 0x10, R4.reuse ;  /* 0x00000010ff0c7819 */ /* 0x100fe20000011604 */
[----:B------:R1:W-:Y:S01]  /*6870*/  MUFU.EX2 R130, R3 ;  /* 0x0000000300827308 */ /* 0x0003e20000000800 */
[----:B------:R-:W-:Y:S02]  /*6880*/  SHF.R.U32.HI R13, RZ, 0x18, R4 ;  /* 0x00000018ff0d7819 */ /* 0x000fe40000011604 */
[----:B---3--:R-:W-:Y:S01]  /*6890*/  LOP3.LUT R7, R4, 0xffff, RZ, 0xc0, !PT ;  /* 0x0000ffff04077812 */ /* 0x008fe200078ec0ff */
[----:B------:R-:W-:-:S03]  /*68a0*/  IMAD.WIDE.U32 R4, R10, -0x326172a9, RZ ;  /* 0xcd9e8d570a047825 */ /* 0x000fc600078e00ff */
[C---:B------:R-:W-:Y:S02]  /*68b0*/  LOP3.LUT R101, R4.reuse, 0xffff, RZ, 0xc0, !PT ;  /* 0x0000ffff04657812 */ /* 0x040fe400078ec0ff */
[----:B------:R-:W-:Y:S02]  /*68c0*/  LOP3.LUT R112, R4, 0xff, RZ, 0xc0, !PT ;  /* 0x000000ff04707812 */ /* 0x000fe400078ec0ff */
[--C-:B------:R-:W-:Y:S02]  /*68d0*/  SHF.R.U32.HI R102, RZ, 0x10, R4.reuse ;  /* 0x00000010ff667819 */ /* 0x100fe40000011604 */
[----:B------:R-:W-:Y:S01]  /*68e0*/  SHF.R.U32.HI R103, RZ, 0x18, R4 ;  /* 0x00000018ff677819 */ /* 0x000fe20000011604 */
[--C-:B-1----:R-:W-:Y:S01]  /*68f0*/  FFMA.FTZ R3, R170, UR7, -R21.reuse ;  /* 0x00000007aa037c23 */ /* 0x102fe20008010815 */
[----:B------:R-:W-:Y:S01]  /*6900*/  FFMA.FTZ R4, R164, UR7, -R21 ;  /* 0x00000007a4047c23 */ /* 0x000fe20008010815 */
[----:B------:R-:W-:Y:S02]  /*6910*/  SHF.R.U32.HI R6, RZ, 0x8, R23 ;  /* 0x00000008ff067819 */ /* 0x000fe40000011617 */
[----:B------:R1:W-:Y:S01]  /*6920*/  MUFU.EX2 R127, R3 ;  /* 0x00000003007f7308 */ /* 0x0003e20000000800 */
[----:B------:R-:W-:-:S07]  /*6930*/  LOP3.LUT R22, R5, UR6, R8, 0x96, !PT ;  /* 0x0000000605167c12 */ /* 0x000fce000f8e9608 */
[----:B------:R3:W-:Y:S01]  /*6940*/  MUFU.EX2 R125, R4 ;  /* 0x00000004007d7308 */ /* 0x0007e20000000800 */
[----:B-1----:R-:W-:-:S07]  /*6950*/  FFMA.FTZ R3, R167, UR7, -R21 ;  /* 0x00000007a7037c23 */ /* 0x002fce0008010815 */
[----:B------:R1:W-:Y:S01]  /*6960*/  MUFU.EX2 R128, R3 ;  /* 0x0000000300807308 */ /* 0x0003e20000000800 */
[----:B---3--:R-:W-:-:S07]  /*6970*/  FFMA.FTZ R4, R158, UR7, -R21 ;  /* 0x000000079e047c23 */ /* 0x008fce0008010815 */
[----:B------:R3:W-:Y:S01]  /*6980*/  MUFU.EX2 R124, R4 ;  /* 0x00000004007c7308 */ /* 0x0007e20000000800 */
[----:B-1----:R-:W-:-:S07]  /*6990*/  FFMA.FTZ R3, R165, UR7, -R21 ;  /* 0x00000007a5037c23 */ /* 0x002fce0008010815 */
[----:B------:R1:W-:Y:S01]  /*69a0*/  MUFU.EX2 R126, R3 ;  /* 0x00000003007e7308 */ /* 0x0003e20000000800 */
[----:B---3--:R-:W-:Y:S01]  /*69b0*/  FFMA.FTZ R4, R162, UR7, -R21 ;  /* 0x00000007a2047c23 */ /* 0x008fe20008010815 */
[----:B------:R-:W-:Y:S02]  /*69c0*/  IMAD.MOV.U32 R162, RZ, RZ, R168 ;  /* 0x000000ffffa27224 */ /* 0x000fe400078e00a8 */
[----:B------:R-:W-:Y:S01]  /*69d0*/  IMAD.MOV.U32 R168, RZ, RZ, R55 ;  /* 0x000000ffffa87224 */ /* 0x000fe200078e0037 */
[----:B-1----:R-:W-:-:S03]  /*69e0*/  SHF.R.U32.HI R3, RZ, 0x8, R76 ;  /* 0x00000008ff037819 */ /* 0x002fc6000001164c */
[----:B------:R1:W-:Y:S01]  /*69f0*/  MUFU.EX2 R123, R4 ;  /* 0x00000004007b7308 */ /* 0x0003e20000000800 */
[----:B------:R-:W-:Y:S01]  /*6a00*/  IMAD.MOV.U32 R55, RZ, RZ, R120 ;  /* 0x000000ffff377224 */ /* 0x000fe200078e0078 */
[----:B------:R-:W-:Y:S02]  /*6a10*/  PRMT R100, R100, 0x5410, R3 ;  /* 0x0000541064647816 */ /* 0x000fe40000000003 */
[----:B------:R-:W-:-:S04]  /*6a20*/  LOP3.LUT R3, R79, 0xff, RZ, 0xc0, !PT ;  /* 0x000000ff4f037812 */ /* 0x000fc800078ec0ff */
[----:B------:R-:W-:Y:S02]  /*6a30*/  PRMT R113, R3, 0x5410, R77 ;  /* 0x0000541003717816 */ /* 0x000fe4000000004d */
[----:B------:R-:W-:-:S04]  /*6a40*/  SHF.R.U32.HI R3, RZ, 0x8, R69 ;  /* 0x00000008ff037819 */ /* 0x000fc80000011645 */
[----:B------:R-:W-:Y:S02]  /*6a50*/  PRMT R14, R70, 0x5410, R3 ;  /* 0x00005410460e7816 */ /* 0x000fe40000000003 */
[----:B------:R-:W-:Y:S01]  /*6a60*/  LOP3.LUT R3, R74, 0xff, RZ, 0xc0, !PT ;  /* 0x000000ff4a037812 */ /* 0x000fe200078ec0ff */
[----:B-1----:R-:W-:-:S03]  /*6a70*/  FFMA.FTZ R4, R223, UR7, -R20 ;  /* 0x00000007df047c23 */ /* 0x002fc60008010814 */
[----:B------:R-:W-:Y:S01]  /*6a80*/  PRMT R15, R3, 0x5410, R71 ;  /* 0x00005410030f7816 */ /* 0x000fe20000000047 */
[----:B------:R1:W-:Y:S01]  /*6a90*/  MUFU.EX2 R122, R4 ;  /* 0x00000004007a7308 */ /* 0x0003e20000000800 */
[----:B------:R-:W-:-:S04]  /*6aa0*/  SHF.R.U32.HI R3, RZ, 0x8, R35 ;  /* 0x00000008ff037819 */ /* 0x000fc80000011623 */
[----:B------:R-:W-:Y:S02]  /*6ab0*/  PRMT R76, R43, 0x5410, R3 ;  /* 0x000054102b4c7816 */ /* 0x000fe40000000003 */
[----:B------:R-:W-:Y:S01]  /*6ac0*/  LOP3.LUT R3, R42, 0xff, RZ, 0xc0, !PT ;  /* 0x000000ff2a037812 */ /* 0x000fe200078ec0ff */
[----:B-1----:R-:W-:-:S04]  /*6ad0*/  FFMA.FTZ R4, R220, UR7, -R20 ;  /* 0x00000007dc047c23 */ /* 0x002fc80008010814 */
[----:B------:R1:W-:Y:S01]  /*6ae0*/  MUFU.EX2 R121, R4 ;  /* 0x0000000400797308 */ /* 0x0003e20000000800 */
[----:B------:R-:W-:Y:S02]  /*6af0*/  PRMT R77, R3, 0x5410, R41 ;  /* 0x00005410034d7816 */ /* 0x000fe40000000029 */
[----:B------:R-:W-:-:S04]  /*6b00*/  SHF.R.U32.HI R3, RZ, 0x8, R27 ;  /* 0x00000008ff037819 */ /* 0x000fc8000001161b */
[----:B------:R-:W-:Y:S01]  /*6b10*/  PRMT R115, R34, 0x5410, R3 ;  /* 0x0000541022737816 */ /* 0x000fe20000000003 */
[----:B-1----:R-:W-:-:S04]  /*6b20*/  FFMA.FTZ R4, R219, UR7, -R20 ;  /* 0x00000007db047c23 */ /* 0x002fc80008010814 */
[----:B------:R1:W-:Y:S01]  /*6b30*/  MUFU.EX2 R120, R4 ;  /* 0x0000000400787308 */ /* 0x0003e20000000800 */
[----:B------:R-:W-:-:S04]  /*6b40*/  LOP3.LUT R3, R33, 0xff, RZ, 0xc0, !PT ;  /* 0x000000ff21037812 */ /* 0x000fc800078ec0ff */
[----:B------:R-:W-:Y:S02]  /*6b50*/  PRMT R114, R3, 0x5410, R32 ;  /* 0x0000541003727816 */ /* 0x000fe40000000020 */
[----:B------:R-:W-:Y:S01]  /*6b60*/  LOP3.LUT R3, R24, 0xff, RZ, 0xc0, !PT ;  /* 0x000000ff18037812 */ /* 0x000fe200078ec0ff */
[----:B------:R-:W-:Y:S01]  /*6b70*/  FFMA.FTZ R5, R222, UR7, -R19 ;  /* 0x00000007de057c23 */ /* 0x000fe20008010813 */
[----:B------:R-:W-:Y:S01]  /*6b80*/  PRMT R18, R26, 0x5410, R6 ;  /* 0x000054101a127816 */ /* 0x000fe20000000006 */
[----:B------:R-:W-:Y:S01]  /*6b90*/  LDSM.16.MT88.4 R32, [R204+0x5000] ;  /* 0x00500000cc20783b */ /* 0x000fe20000004200 */
[----:B-1----:R-:W-:-:S04]  /*6ba0*/  FFMA.FTZ R4, R179, UR7, -R20 ;  /* 0x00000007b3047c23 */ /* 0x002fc80008010814 */
[----:B------:R1:W3:Y:S01]  /*6bb0*/  MUFU.EX2 R119, R4 ;  /* 0x0000000400777308 */ /* 0x0002e20000000800 */
[----:B------:R-:W-:Y:S02]  /*6bc0*/  PRMT R16, R3, 0x5410, R25 ;  /* 0x0000541003107816 */ /* 0x000fe40000000019 */
[----:B------:R-:W-:Y:S01]  /*6bd0*/  LOP3.LUT R3, R40, 0xffff, RZ, 0xc0, !PT ;  /* 0x0000ffff28037812 */ /* 0x000fe200078ec0ff */
[----:B------:R-:W4:Y:S01]  /*6be0*/  LDSM.16.MT88.4 R24, [R139+0x5000] ;  /* 0x005000008b18783b */ /* 0x000f220000004200 */
[----:B-1----:R-:W-:-:S04]  /*6bf0*/  FFMA.FTZ R4, R225, UR7, -R19 ;  /* 0x00000007e1047c23 */ /* 0x002fc80008010813 */
[----:B------:R1:W-:Y:S01]  /*6c00*/  MUFU.EX2 R118, R4 ;  /* 0x0000000400767308 */ /* 0x0003e20000000800 */
[----:B------:R-:W-:-:S07]  /*6c10*/  LOP3.LUT R6, R12, 0xff, RZ, 0xc0, !PT ;  /* 0x000000ff0c067812 */ /* 0x000fce00078ec0ff */
[----:B------:R2:W-:Y:S01]  /*6c20*/  MUFU.EX2 R110, R5 ;  /* 0x00000005006e7308 */ /* 0x0005e20000000800 */
[----:B-1----:R-:W-:-:S04]  /*6c30*/  SHF.R.U32.HI R4, RZ, 0x8, R7 ;  /* 0x00000008ff047819 */ /* 0x002fc80000011607 */
[----:B------:R-:W-:Y:S01]  /*6c40*/  PRMT R11, R11, 0x5410, R4 ;  /* 0x000054100b0b7816 */ /* 0x000fe20000000004 */
[----:B------:R-:W-:Y:S01]  /*6c50*/  FFMA.FTZ R4, R221, UR7, -R19 ;  /* 0x00000007dd047c23 */ /* 0x000fe20008010813 */
[----:B------:R-:W-:Y:S02]  /*6c60*/  SHF.R.U32.HI R7, RZ, 0x8, R3 ;  /* 0x00000008ff077819 */ /* 0x000fe40000011603 */
[----:B------:R-:W-:Y:S01]  /*6c70*/  LOP3.LUT R3, R9, 0xffff, RZ, 0xc0, !PT ;  /* 0x0000ffff09037812 */ /* 0x000fe200078ec0ff */
[----:B------:R1:W4:Y:S01]  /*6c80*/  MUFU.EX2 R109, R4 ;  /* 0x00000004006d7308 */ /* 0x0003220000000800 */
[----:B--2---:R-:W-:Y:S01]  /*6c90*/  FFMA.FTZ R5, R226, UR7, -R19 ;  /* 0x00000007e2057c23 */ /* 0x004fe20008010813 */
[----:B------:R-:W-:Y:S01]  /*6ca0*/  HMMA.16816.F32.BF16 R68, R28, R44, R104 ;  /* 0x0000002c1c44723c */ /* 0x000fe20000041868 */
[----:B------:R-:W-:Y:S01]  /*6cb0*/  LOP3.LUT R8, R40, 0xff, RZ, 0xc0, !PT ;  /* 0x000000ff28087812 */ /* 0x000fe200078ec0ff */
[----:B------:R-:W-:Y:S01]  /*6cc0*/  IMAD.MOV.U32 R217, RZ, RZ, R150 ;  /* 0x000000ffffd97224 */ /* 0x000fe200078e0096 */
[----:B------:R-:W-:Y:S01]  /*6cd0*/  PRMT R6, R6, 0x5410, R13 ;  /* 0x0000541006067816 */ /* 0x000fe2000000000d */
[----:B------:R-:W-:Y:S01]  /*6ce0*/  IMAD.MOV.U32 R219, RZ, RZ, R62 ;  /* 0x000000ffffdb7224 */ /* 0x000fe200078e003e */
[----:B------:R-:W2:Y:S01]  /*6cf0*/  LDSM.16.MT88.4 R28, [R139+0x5400] ;  /* 0x005400008b1c783b */ /* 0x000ea20000004200 */
[----:B------:R4:W2:Y:S01]  /*6d00*/  MUFU.EX2 R107, R5 ;  /* 0x00000005006b7308 */ /* 0x0008a20000000800 */
[----:B-1----:R-:W-:-:S02]  /*6d10*/  SHF.R.U32.HI R4, RZ, 0x8, R3 ;  /* 0x00000008ff047819 */ /* 0x002fc40000011603 */
[----:B------:R-:W-:-:S04]  /*6d20*/  LOP3.LUT R3, R9, 0xff, RZ, 0xc0, !PT ;  /* 0x000000ff09037812 */ /* 0x000fc800078ec0ff */
[----:B------:R-:W-:Y:S02]  /*6d30*/  PRMT R10, R3, 0x5410, R4 ;  /* 0x00005410030a7816 */ /* 0x000fe40000000004 */
[----:B------:R-:W-:Y:S01]  /*6d40*/  SHF.R.U32.HI R3, RZ, 0x10, R9 ;  /* 0x00000010ff037819 */ /* 0x000fe20000011609 */
[----:B------:R-:W-:Y:S01]  /*6d50*/  FFMA.FTZ R4, R171, UR7, -R21 ;  /* 0x00000007ab047c23 */ /* 0x000fe20008010815 */
[----:B------:R-:W-:Y:S02]  /*6d60*/  PRMT R12, R8, 0x5410, R7 ;  /* 0x00005410080c7816 */ /* 0x000fe40000000007 */
[----:B------:R-:W-:Y:S01]  /*6d70*/  LOP3.LUT R8, R3, 0xff, RZ, 0xc0, !PT ;  /* 0x000000ff03087812 */ /* 0x000fe200078ec0ff */
[----:B------:R1:W-:Y:S01]  /*6d80*/  MUFU.EX2 R108, R4 ;  /* 0x00000004006c7308 */ /* 0x0003e20000000800 */
[--C-:B------:R-:W-:Y:S02]  /*6d90*/  HSET2.LE.AND R3, R11, R0.reuse, PT ;  /* 0x000000000b037233 */ /* 0x100fe40003803000 */
[----:B------:R-:W-:-:S02]  /*6da0*/  HSET2.LE.AND R7, R6, R0, PT ;  /* 0x0000000006077233 */ /* 0x000fc40003803000 */
[----:B------:R-:W-:Y:S02]  /*6db0*/  SHF.R.U32.HI R9, RZ, 0x18, R9 ;  /* 0x00000018ff097819 */ /* 0x000fe40000011609 */
[----:B---3--:R-:W-:Y:S01]  /*6dc0*/  F2FP.BF16.F32.PACK_AB R6, R119, R120 ;  /* 0x000000787706723e */ /* 0x008fe200000010ff */
[----:B----4-:R-:W-:Y:S01]  /*6dd0*/  FFMA.FTZ R5, R224, UR7, -R20 ;  /* 0x00000007e0057c23 */ /* 0x010fe20008010814 */
[----:B------:R-:W-:Y:S02]  /*6de0*/  PRMT R8, R8, 0x5410, R9 ;  /* 0x0000541008087816 */ /* 0x000fe40000000009 */
[----:B------:R-:W-:Y:S02]  /*6df0*/  LOP3.LUT R6, R3, R6, RZ, 0xc0, !PT ;  /* 0x0000000603067212 */ /* 0x000fe400078ec0ff */
[----:B------:R-:W-:Y:S02]  /*6e00*/  HSET2.LE.AND R3, R10, R0, PT ;  /* 0x000000000a037233 */ /* 0x000fe40003803000 */
[----:B-1----:R-:W-:Y:S01]  /*6e10*/  F2FP.BF16.F32.PACK_AB R4, R109, R110 ;  /* 0x0000006e6d04723e */ /* 0x002fe200000010ff */
[----:B------:R1:W-:Y:S03]  /*6e20*/  MUFU.EX2 R106, R5 ;  /* 0x00000005006a7308 */ /* 0x0003e60000000800 */
[----:B------:R-:W-:-:S02]  /*6e30*/  LOP3.LUT R7, R7, R4, RZ, 0xc0, !PT ;  /* 0x0000000407077212 */ /* 0x000fc400078ec0ff */
[----:B------:R-:W-:Y:S01]  /*6e40*/  F2FP.BF16.F32.PACK_AB R4, R121, R122 ;  /* 0x0000007a7904723e */ /* 0x000fe200000010ff */
[----:B------:R-:W-:-:S03]  /*6e50*/  FFMA.FTZ R9, R189, UR7, -R20 ;  /* 0x00000007bd097c23 */ /* 0x000fc60008010814 */
[----:B------:R-:W-:Y:S02]  /*6e60*/  LOP3.LUT R4, R3, R4, RZ, 0xc0, !PT ;  /* 0x0000000403047212 */ /* 0x000fe400078ec0ff */
[----:B------:R-:W-:Y:S01]  /*6e70*/  SHF.R.U32.HI R3, RZ, 0x10, R40 ;  /* 0x00000010ff037819 */ /* 0x000fe20000011628 */
[----:B------:R3:W4:Y:S01]  /*6e80*/  MUFU.EX2 R105, R9 ;  /* 0x0000000900697308 */ /* 0x0007220000000800 */
[----:B-1----:R-:W-:Y:S02]  /*6e90*/  HSET2.LE.AND R5, R8, R0, PT ;  /* 0x0000000008057233 */ /* 0x002fe40003803000 */
[----:B--2---:R-:W-:Y:S01]  /*6ea0*/  F2FP.BF16.F32.PACK_AB R8, R107, R118 ;  /* 0x000000766b08723e */ /* 0x004fe200000010ff */
[----:B------:R-:W-:-:S03]  /*6eb0*/  FFMA.FTZ R11, R188, UR7, -R20 ;  /* 0x00000007bc0b7c23 */ /* 0x000fc60008010814 */
[----:B------:R-:W-:Y:S02]  /*6ec0*/  LOP3.LUT R5, R5, R8, RZ, 0xc0, !PT ;  /* 0x0000000805057212 */ /* 0x000fe400078ec0ff */
[----:B------:R-:W-:Y:S01]  /*6ed0*/  LOP3.LUT R8, R3, 0xff, RZ, 0xc0, !PT ;  /* 0x000000ff03087812 */ /* 0x000fe200078ec0ff */
[----:B------:R1:W-:Y:S01]  /*6ee0*/  MUFU.EX2 R104, R11 ;  /* 0x0000000b00687308 */ /* 0x0003e20000000800 */
[----:B---3--:R-:W-:Y:S02]  /*6ef0*/  SHF.R.U32.HI R9, RZ, 0x18, R40 ;  /* 0x00000018ff097819 */ /* 0x008fe40000011628 */
[----:B------:R-:W-:Y:S02]  /*6f00*/  HSET2.LE.AND R3, R14, R0, PT ;  /* 0x000000000e037233 */ /* 0x000fe40003803000 */
[----:B------:R-:W-:Y:S01]  /*6f10*/  F2FP.BF16.F32.PACK_AB R10, R209, R210 ;  /* 0x000000d2d10a723e */ /* 0x000fe200000010ff */
[----:B------:R-:W-:Y:S01]  /*6f20*/  HMMA.16816.F32.BF16 R44, R4, R26, R96 ;  /* 0x0000001a042c723c */ /* 0x000fe20000041860 */
[----:B------:R-:W-:-:S02]  /*6f30*/  F2FP.BF16.F32.PACK_AB R13, R129, R131 ;  /* 0x00000083810d723e */ /* 0x000fc400000010ff */
[----:B------:R-:W-:Y:S02]  /*6f40*/  LOP3.LUT R10, R3, R10, RZ, 0xc0, !PT ;  /* 0x0000000a030a7212 */ /* 0x000fe400078ec0ff */
[----:B-1----:R-:W-:Y:S01]  /*6f50*/  PRMT R11, R8, 0x5410, R9 ;  /* 0x00005410080b7816 */ /* 0x002fe20000000009 */
[----:B------:R-:W-:Y:S01]  /*6f60*/  FFMA.FTZ R9, R178, UR7, -R20 ;  /* 0x00000007b2097c23 */ /* 0x000fe20008010814 */
[--C-:B------:R-:W-:Y:S02]  /*6f70*/  HSET2.LE.AND R8, R12, R0.reuse, PT ;  /* 0x000000000c087233 */ /* 0x100fe40003803000 */
[--C-:B------:R-:W-:Y:S01]  /*6f80*/  HSET2.LE.AND R3, R15, R0.reuse, PT ;  /* 0x000000000f037233 */ /* 0x100fe20003803000 */
[----:B------:R1:W-:Y:S01]  /*6f90*/  MUFU.EX2 R96, R9 ;  /* 0x0000000900607308 */ /* 0x0003e20000000800 */
[----:B------:R-:W-:Y:S02]  /*6fa0*/  HSET2.LE.AND R12, R11, R0, PT ;  /* 0x000000000b0c7233 */ /* 0x000fe40003803000 */
[----:B------:R-:W-:Y:S01]  /*6fb0*/  F2FP.BF16.F32.PACK_AB R11, R127, R130 ;  /* 0x000000827f0b723e */ /* 0x000fe200000010ff */
[----:B------:R-:W-:-:S02]  /*6fc0*/  IMAD.MOV.U32 R224, RZ, RZ, R149 ;  /* 0x000000ffffe07224 */ /* 0x000fc400078e0095 */
[----:B------:R-:W-:Y:S01]  /*6fd0*/  FFMA.FTZ R14, R227, UR7, -R19 ;  /* 0x00000007e30e7c23 */ /* 0x000fe20008010813 */
[----:B------:R-:W-:Y:S02]  /*6fe0*/  IMAD.MOV.U32 R189, RZ, RZ, R151 ;  /* 0x000000ffffbd7224 */ /* 0x000fe400078e0097 */
[----:B------:R-:W-:Y:S01]  /*6ff0*/  IMAD.MOV.U32 R150, RZ, RZ, R156 ;  /* 0x000000ffff967224 */ /* 0x000fe200078e009c */
[----:B------:R-:W-:Y:S01]  /*7000*/  LOP3.LUT R11, R3, R11, RZ, 0xc0, !PT ;  /* 0x0000000b030b7212 */ /* 0x000fe200078ec0ff */
[----:B------:R-:W-:Y:S02]  /*7010*/  IMAD.MOV.U32 R188, RZ, RZ, R157 ;  /* 0x000000ffffbc7224 */ /* 0x000fe400078e009d */
[----:B------:R-:W-:Y:S01]  /*7020*/  IMAD.MOV.U32 R149, RZ, RZ, R159 ;  /* 0x000000ffff957224 */ /* 0x000fe200078e009f */
[----:B-1----:R-:W-:Y:S01]  /*7030*/  F2FP.BF16.F32.PACK_AB R9, R211, R212 ;  /* 0x000000d4d309723e */ /* 0x002fe200000010ff */
[----:B------:R-:W-:Y:S02]  /*7040*/  IMAD.MOV.U32 R151, RZ, RZ, R168 ;  /* 0x000000ffff977224 */ /* 0x000fe400078e00a8 */
[----:B------:R-:W-:Y:S01]  /*7050*/  IMAD.MOV.U32 R156, RZ, RZ, R169 ;  /* 0x000000ffff9c7224 */ /* 0x000fe200078e00a9 */
[----:B------:R-:W-:Y:S01]  /*7060*/  LOP3.LUT R8, R8, R9, RZ, 0xc0, !PT ;  /* 0x0000000908087212 */ /* 0x000fe200078ec0ff */
[----:B------:R-:W-:Y:S01]  /*7070*/  IMAD.MOV.U32 R157, RZ, RZ, R52 ;  /* 0x000000ffff9d7224 */ /* 0x000fe200078e0034 */
[----:B------:R-:W-:Y:S01]  /*7080*/  LOP3.LUT R9, R12, R13, RZ, 0xc0, !PT ;  /* 0x0000000d0c097212 */ /* 0x000fe200078ec0ff */
[----:B------:R-:W-:Y:S01]  /*7090*/  IMAD.MOV.U32 R159, RZ, RZ, R53 ;  /* 0x000000ffff9f7224 */ /* 0x000fe200078e0035 */
[----:B------:R-:W-:Y:S01]  /*70a0*/  HMMA.16816.F32.BF16 R40, R4, R34, R84 ;  /* 0x000000220428723c */ /* 0x000fe20000041854 */
[----:B------:R-:W-:-:S02]  /*70b0*/  IMAD.MOV.U32 R168, RZ, RZ, R54 ;  /* 0x000000ffffa87224 */ /* 0x000fc400078e0036 */
[----:B------:R-:W-:Y:S02]  /*70c0*/  IMAD.MOV.U32 R169, RZ, RZ, R55 ;  /* 0x000000ffffa97224 */ /* 0x000fe400078e0037 */
[----:B------:R-:W-:Y:S01]  /*70d0*/  IMAD.MOV.U32 R99, RZ, RZ, R56 ;  /* 0x000000ffff637224 */ /* 0x000fe200078e0038 */
[C---:B------:R-:W-:Y:S01]  /*70e0*/  HMMA.16816.F32.BF16 R52, R4.reuse, R24, R88 ;  /* 0x000000180434723c */ /* 0x040fe20000041858 */
[----:B------:R-:W-:Y:S02]  /*70f0*/  IMAD.MOV.U32 R98, RZ, RZ, R57 ;  /* 0x000000ffff627224 */ /* 0x000fe400078e0039 */
[----:B------:R-:W-:Y:S02]  /*7100*/  IMAD.MOV.U32 R97, RZ, RZ, R58 ;  /* 0x000000ffff617224 */ /* 0x000fe400078e003a */
[----:B------:R-:W-:Y:S01]  /*7110*/  IMAD.MOV.U32 R227, RZ, RZ, R59 ;  /* 0x000000ffffe37224 */ /* 0x000fe200078e003b */
[----:B------:R-:W-:Y:S01]  /*7120*/  LOP3.LUT R3, R17, 0xffff, RZ, 0xc0, !PT ;  /* 0x0000ffff11037812 */ /* 0x000fe200078ec0ff */
[----:B------:R-:W-:Y:S03]  /*7130*/  HMMA.16816.F32.BF16 R56, R4, R32, R92 ;  /* 0x000000200438723c */ /* 0x000fe6000004185c */
[----:B------:R-:W-:-:S04]  /*7140*/  SHF.R.U32.HI R3, RZ, 0x8, R3 ;  /* 0x00000008ff037819 */ /* 0x000fc80000011603 */
[----:B------:R-:W-:Y:S01]  /*7150*/  FFMA.FTZ R4, R228, UR7, -R19 ;  /* 0x00000007e4047c23 */ /* 0x000fe20008010813 */
[----:B------:R-:W-:Y:S02]  /*7160*/  SHF.R.U32.HI R7, RZ, 0x8, R60 ;  /* 0x00000008ff077819 */ /* 0x000fe4000001163c */
[----:B------:R-:W-:Y:S01]  /*7170*/  LOP3.LUT R6, R61, 0xff, RZ, 0xc0, !PT ;  /* 0x000000ff3d067812 */ /* 0x000fe200078ec0ff */
[----:B------:R1:W-:Y:S01]  /*7180*/  MUFU.EX2 R91, R4 ;  /* 0x00000004005b7308 */ /* 0x0003e20000000800 */
[----:B------:R-:W-:Y:S01]  /*7190*/  LOP3.LUT R5, R17, 0xff, RZ, 0xc0, !PT ;  /* 0x000000ff11057812 */ /* 0x000fe200078ec0ff */
[----:B------:R-:W-:Y:S01]  /*71a0*/  HMMA.16816.F32.BF16 R60, R8, R24, R80 ;  /* 0x00000018083c723c */ /* 0x000fe20000041850 */
[----:B------:R-:W-:-:S05]  /*71b0*/  IMAD.MOV.U32 R93, RZ, RZ, R75 ;  /* 0x000000ffff5d7224 */ /* 0x000fca00078e004b */
[----:B------:R2:W3:Y:S01]  /*71c0*/  MUFU.EX2 R92, R14 ;  /* 0x0000000e005c7308 */ /* 0x0004e20000000800 */
[----:B------:R-:W-:Y:S02]  /*71d0*/  PRMT R81, R73, 0x5410, R7 ;  /* 0x0000541049517816 */ /* 0x000fe40000000007 */
[----:B------:R-:W-:Y:S02]  /*71e0*/  PRMT R80, R6, 0x5410, R72 ;  /* 0x0000541006507816 */ /* 0x000fe40000000048 */
[----:B------:R-:W-:Y:S01]  /*71f0*/  HMMA.16816.F32.BF16 R72, R8, R26, R36 ;  /* 0x0000001a0848723c */ /* 0x000fe20000041824 */
[----:B------:R-:W-:Y:S01]  /*7200*/  PRMT R6, R5, 0x5410, R3 ;  /* 0x0000541005067816 */ /* 0x000fe20000000003 */
[----:B------:R-:W3:Y:S01]  /*7210*/  LDSM.16.MT88.4 R36, [R204+0x5400] ;  /* 0x00540000cc24783b */ /* 0x000ee20000004200 */
[--C-:B-1----:R-:W-:Y:S01]  /*7220*/  FFMA.FTZ R4, R191, UR7, -R19.reuse ;  /* 0x00000007bf047c23 */ /* 0x102fe20008010813 */
[----:B------:R-:W-:Y:S01]  /*7230*/  LOP3.LUT R3, R48, 0xffff, RZ, 0xc0, !PT ;  /* 0x0000ffff30037812 */ /* 0x000fe200078ec0ff */
[----:B------:R-:W-:Y:S01]  /*7240*/  FFMA.FTZ R5, R190, UR7, -R19 ;  /* 0x00000007be057c23 */ /* 0x000fe20008010813 */
[----:B------:R-:W-:Y:S01]  /*7250*/  LOP3.LUT R13, R48, 0xff, RZ, 0xc0, !PT ;  /* 0x000000ff300d7812 */ /* 0x000fe200078ec0ff */
[----:B------:R1:W-:Y:S01]  /*7260*/  MUFU.EX2 R90, R4 ;  /* 0x00000004005a7308 */ /* 0x0003e20000000800 */
[----:B------:R-:W-:-:S02]  /*7270*/  SHF.R.U32.HI R7, RZ, 0x8, R3 ;  /* 0x00000008ff077819 */ /* 0x000fc40000011603 */
[----:B------:R-:W-:Y:S01]  /*7280*/  SHF.R.U32.HI R12, RZ, 0x18, R17 ;  /* 0x00000018ff0c7819 */ /* 0x000fe20000011611 */
[----:B------:R-:W-:Y:S01]  /*7290*/  HMMA.16816.F32.BF16 R68, R8, R32, R68 ;  /* 0x000000200844723c */ /* 0x000fe20000041844 */
[----:B--2---:R-:W-:-:S05]  /*72a0*/  FFMA.FTZ R14, R166, UR7, -R21 ;  /* 0x00000007a60e7c23 */ /* 0x004fca0008010815 */
[----:B------:R-:W-:Y:S01]  /*72b0*/  HMMA.16816.F32.BF16 R64, R8, R34, R64 ;  /* 0x000000220840723c */ /* 0x000fe20000041840 */
[----:B------:R2:W3:Y:S01]  /*72c0*/  MUFU.EX2 R89, R5 ;  /* 0x0000000500597308 */ /* 0x0004e20000000800 */
[----:B------:R-:W-:Y:S01]  /*72d0*/  IMAD.MOV.U32 R225, RZ, RZ, R168 ;  /* 0x000000ffffe17224 */ /* 0x000fe200078e00a8 */
[----:B------:R-:W3:Y:S01]  /*72e0*/  LDSM.16.MT88.4 R24, [R139+0x5800] ;  /* 0x005800008b18783b */ /* 0x000ee20000004200 */
[----:B-1----:R-:W-:Y:S02]  /*72f0*/  SHF.R.U32.HI R4, RZ, 0x10, R17 ;  /* 0x00000010ff047819 */ /* 0x002fe40000011611 */
[----:B------:R-:W-:Y:S02]  /*7300*/  HSET2.LE.AND R3, R6, R0, PT ;  /* 0x0000000006037233 */ /* 0x000fe40003803000 */
[----:B------:R-:W-:Y:S02]  /*7310*/  PRMT R15, R13, 0x5410, R7 ;  /* 0x000054100d0f7816 */ /* 0x000fe40000000007 */
[----:B--2---:R-:W-:-:S02]  /*7320*/  LOP3.LUT R5, R4, 0xff, RZ, 0xc0, !PT ;  /* 0x000000ff04057812 */ /* 0x004fc400078ec0ff */
[----:B----4-:R-:W-:Y:S02]  /*7330*/  F2FP.BF16.F32.PACK_AB R4, R105, R106 ;  /* 0x0000006a6904723e */ /* 0x010fe400000010ff */
[----:B------:R-:W-:Y:S01]  /*7340*/  PRMT R7, R5, 0x5410, R12 ;  /* 0x0000541005077816 */ /* 0x000fe2000000000c */
[----:B------:R-:W-:Y:S01]  /*7350*/  FFMA.FTZ R5, R161, UR7, -R21 ;  /* 0x00000007a1057c23 */ /* 0x000fe20008010815 */
[----:B------:R-:W-:-:S03]  /*7360*/  LOP3.LUT R4, R3, R4, RZ, 0xc0, !PT ;  /* 0x0000000403047212 */ /* 0x000fc600078ec0ff */
[--C-:B------:R-:W-:Y:S01]  /*7370*/  HSET2.LE.AND R3, R7, R0.reuse, PT ;  /* 0x0000000007037233 */ /* 0x100fe20003803000 */
[----:B------:R3:W-:Y:S01]  /*7380*/  MUFU.EX2 R83, R5 ;  /* 0x0000000500537308 */ /* 0x0007e20000000800 */
[----:B------:R-:W-:Y:S01]  /*7390*/  FFMA.FTZ R6, R137, UR7, -R21 ;  /* 0x0000000789067c23 */ /* 0x000fe20008010815 */
[----:B------:R-:W-:Y:S01]  /*73a0*/  FFMA.FTZ R11, R193, UR7, -R20 ;  /* 0x00000007c10b7c23 */ /* 0x000fe20008010814 */
[----:B------:R-:W-:Y:S02]  /*73b0*/  SHF.R.U32.HI R10, RZ, 0x18, R48 ;  /* 0x00000018ff0a7819 */ /* 0x000fe40000011630 */
[----:B------:R-:W-:-:S03]  /*73c0*/  HSET2.LE.AND R12, R16, R0, PT ;  /* 0x00000000100c7233 */ /* 0x000fc60003803000 */
[----:B------:R1:W-:Y:S01]  /*73d0*/  MUFU.EX2 R84, R6 ;  /* 0x0000000600547308 */ /* 0x0003e20000000800 */
[----:B---3--:R-:W-:-:S04]  /*73e0*/  F2FP.BF16.F32.PACK_AB R5, R91, R92 ;  /* 0x0000005c5b05723e */ /* 0x008fc800000010ff */
[----:B------:R-:W-:Y:S02]  /*73f0*/  LOP3.LUT R5, R3, R5, RZ, 0xc0, !PT ;  /* 0x0000000503057212 */ /* 0x000fe400078ec0ff */
[----:B------:R-:W-:Y:S02]  /*7400*/  SHF.R.U32.HI R3, RZ, 0x10, R48 ;  /* 0x00000010ff037819 */ /* 0x000fe40000011630 */
[----:B-1----:R-:W-:Y:S02]  /*7410*/  HSET2.LE.AND R6, R18, R0, PT ;  /* 0x0000000012067233 */ /* 0x002fe40003803000 */
[----:B------:R-:W-:Y:S01]  /*7420*/  LOP3.LUT R9, R3, 0xff, RZ, 0xc0, !PT ;  /* 0x000000ff03097812 */ /* 0x000fe200078ec0ff */
[----:B------:R1:W-:Y:S01]  /*7430*/  MUFU.EX2 R88, R11 ;  /* 0x0000000b00587308 */ /* 0x0003e20000000800 */
[----:B------:R-:W-:Y:S02]  /*7440*/  F2FP.BF16.F32.PACK_AB R7, R96, R104 ;  /* 0x000000686007723e */ /* 0x000fe400000010ff */
[----:B------:R-:W-:-:S02]  /*7450*/  F2FP.BF16.F32.PACK_AB R13, R89, R90 ;  /* 0x0000005a590d723e */ /* 0x000fc400000010ff */
[----:B------:R-:W-:Y:S02]  /*7460*/  HSET2.LE.AND R3, R76, R0, PT ;  /* 0x000000004c037233 */ /* 0x000fe40003803000 */
[----:B------:R-:W-:Y:S01]  /*7470*/  F2FP.BF16.F32.PACK_AB R8, R200, R202 ;  /* 0x000000cac808723e */ /* 0x000fe200000010ff */
[----:B------:R2:W-:Y:S01]  /*7480*/  MUFU.EX2 R82, R14 ;  /* 0x0000000e00527308 */ /* 0x0005e20000000800 */
[----:B------:R-:W-:Y:S02]  /*7490*/  LOP3.LUT R6, R6, R7, RZ, 0xc0, !PT ;  /* 0x0000000706067212 */ /* 0x000fe400078ec0ff */
[----:B------:R-:W-:Y:S02]  /*74a0*/  LOP3.LUT R7, R12, R13, RZ, 0xc0, !PT ;  /* 0x0000000d0c077212 */ /* 0x000fe400078ec0ff */
[----:B-1----:R-:W-:Y:S01]  /*74b0*/  PRMT R11, R9, 0x5410, R10 ;  /* 0x00005410090b7816 */ /* 0x002fe2000000000a */
[----:B------:R-:W-:-:S04]  /*74c0*/  FFMA.FTZ R10, R192, UR7, -R20 ;  /* 0x00000007c00a7c23 */ /* 0x000fc80008010814 */
[----:B------:R1:W-:Y:S01]  /*74d0*/  MUFU.EX2 R87, R10 ;  /* 0x0000000a00577308 */ /* 0x0003e20000000800 */
[----:B--2---:R-:W-:Y:S02]  /*74e0*/  LOP3.LUT R14, R3, R8, RZ, 0xc0, !PT ;  /* 0x00000008030e7212 */ /* 0x004fe400078ec0ff */
[--C-:B------:R-:W-:Y:S01]  /*74f0*/  HSET2.LE.AND R3, R77, R0.reuse, PT ;  /* 0x000000004d037233 */ /* 0x100fe20003803000 */
[----:B------:R-:W-:Y:S01]  /*7500*/  IMAD.MOV.U32 R179, RZ, RZ, R169 ;  /* 0x000000ffffb37224 */ /* 0x000fe200078e00a9 */
[--C-:B------:R-:W-:Y:S01]  /*7510*/  HSET2.LE.AND R9, R15, R0.reuse, PT ;  /* 0x000000000f097233 */ /* 0x100fe20003803000 */
[C---:B------:R-:W-:Y:S01]  /*7520*/  HMMA.16816.F32.BF16 R164, R4.reuse, R28, R52 ;  /* 0x0000001c04a4723c */ /* 0x040fe20000041834 */
[----:B------:R-:W-:Y:S01]  /*7530*/  HSET2.LE.AND R8, R11, R0, PT ;  /* 0x000000000b087233 */ /* 0x000fe20003803000 */
[----:B------:R-:W-:Y:S01]  /*7540*/  FFMA.FTZ R16, R175, UR7, -R20 ;  /* 0x00000007af107c23 */ /* 0x000fe20008010814 */
[----:B------:R-:W-:Y:S02]  /*7550*/  F2FP.BF16.F32.PACK_AB R11, R126, R128 ;  /* 0x000000807e0b723e */ /* 0x000fe400000010ff */
[----:B-1----:R-:W-:Y:S01]  /*7560*/  F2FP.BF16.F32.PACK_AB R10, R124, R125 ;  /* 0x0000007d7c0a723e */ /* 0x002fe200000010ff */
[----:B------:R-:W-:Y:S03]  /*7570*/  HMMA.16816.F32.BF16 R168, R4, R30, R44 ;  /* 0x0000001e04a8723c */ /* 0x000fe6000004182c */
[----:B------:R-:W-:-:S02]  /*7580*/  LOP3.LUT R15, R3, R10, RZ, 0xc0, !PT ;  /* 0x0000000a030f7212 */ /* 0x000fc400078ec0ff */
[----:B------:R-:W-:Y:S01]  /*7590*/  LOP3.LUT R3, R51, 0xffff, RZ, 0xc0, !PT ;  /* 0x0000ffff33037812 */ /* 0x000fe200078ec0ff */
[C---:B------:R-:W-:Y:S01]  /*75a0*/  HMMA.16816.F32.BF16 R56, R4.reuse, R36, R56 ;  /* 0x000000240438723c */ /* 0x040fe20000041838 */
[----:B------:R-:W-:Y:S01]  /*75b0*/  LOP3.LUT R13, R8, R11, RZ, 0xc0, !PT ;  /* 0x0000000b080d7212 */ /* 0x000fe200078ec0ff */
[----:B------:R1:W-:Y:S04]  /*75c0*/  MUFU.EX2 R79, R16 ;  /* 0x00000010004f7308 */ /* 0x0003e80000000800 */
[----:B------:R-:W-:Y:S01]  /*75d0*/  HMMA.16816.F32.BF16 R52, R4, R38, R40 ;  /* 0x000000260434723c */ /* 0x000fe20000041828 */
[----:B------:R-:W-:-:S06]  /*75e0*/  SHF.R.U32.HI R8, RZ, 0x8, R3 ;  /* 0x00000008ff087819 */ /* 0x000fcc0000011603 */
[--C-:B------:R-:W-:Y:S01]  /*75f0*/  SHF.R.U32.HI R4, RZ, 0x10, R51.reuse ;  /* 0x00000010ff047819 */ /* 0x100fe20000011633 */
[----:B------:R-:W-:Y:S01]  /*7600*/  FFMA.FTZ R5, R176, UR7, -R20 ;  /* 0x00000007b0057c23 */ /* 0x000fe20008010814 */
[C---:B------:R-:W-:Y:S02]  /*7610*/  LOP3.LUT R6, R49.reuse, 0xffff, RZ, 0xc0, !PT ;  /* 0x0000ffff31067812 */ /* 0x040fe400078ec0ff */
[----:B------:R-:W-:Y:S02]  /*7620*/  LOP3.LUT R3, R4, 0xff, RZ, 0xc0, !PT ;  /* 0x000000ff04037812 */ /* 0x000fe400078ec0ff */
[----:B-1----:R-:W-:Y:S01]  /*7630*/  SHF.R.U32.HI R16, RZ, 0x18, R51 ;  /* 0x00000018ff107819 */ /* 0x002fe20000011633 */
[----:B------:R-:W-:Y:S01]  /*7640*/  IMAD.MOV.U32 R177, RZ, RZ, R78 ;  /* 0x000000ffffb17224 */ /* 0x000fe200078e004e */
[----:B------:R-:W-:Y:S01]  /*7650*/  SHF.R.U32.HI R7, RZ, 0x10, R49 ;  /* 0x00000010ff077819 */ /* 0x000fe20000011631 */
[----:B------:R1:W2:Y:S01]  /*7660*/  MUFU.EX2 R78, R5 ;  /* 0x00000005004e7308 */ /* 0x0002a20000000800 */
[----:B------:R-:W-:-:S02]  /*7670*/  LOP3.LUT R11, R49, 0xff, RZ, 0xc0, !PT ;  /* 0x000000ff310b7812 */ /* 0x000fc400078ec0ff */
[----:B------:R-:W-:Y:S01]  /*7680*/  PRMT R23, R3, 0x5410, R16 ;  /* 0x0000541003177816 */ /* 0x000fe20000000010 */
[----:B------:R-:W-:Y:S01]  /*7690*/  FFMA.FTZ R3, R198, UR7, -R19 ;  /* 0x00000007c6037c23 */ /* 0x000fe20008010813 */
[----:B------:R-:W-:Y:S02]  /*76a0*/  SHF.R.U32.HI R10, RZ, 0x18, R49 ;  /* 0x00000018ff0a7819 */ /* 0x000fe40000011631 */
[----:B------:R-:W-:Y:S01]  /*76b0*/  LOP3.LUT R4, R7, 0xff, RZ, 0xc0, !PT ;  /* 0x000000ff07047812 */ /* 0x000fe200078ec0ff */
[----:B------:R3:W-:Y:S03]  /*76c0*/  MUFU.EX2 R85, R3 ;  /* 0x0000000300557308 */ /* 0x0007e60000000800 */
[----:B------:R-:W-:Y:S02]  /*76d0*/  PRMT R48, R4, 0x5410, R10 ;  /* 0x0000541004307816 */ /* 0x000fe4000000000a */
[----:B-1----:R-:W-:-:S04]  /*76e0*/  SHF.R.U32.HI R5, RZ, 0x8, R6 ;  /* 0x00000008ff057819 */ /* 0x002fc80000011606 */
[----:B------:R-:W-:Y:S01]  /*76f0*/  PRMT R49, R11, 0x5410, R5 ;  /* 0x000054100b317816 */ /* 0x000fe20000000005 */
[--C-:B------:R-:W-:Y:S01]  /*7700*/  FFMA.FTZ R5, R160, UR7, -R19.reuse ;  /* 0x00000007a0057c23 */ /* 0x100fe20008010813 */
[----:B------:R-:W-:Y:S02]  /*7710*/  SHF.R.U32.HI R4, RZ, 0x10, R22 ;  /* 0x00000010ff047819 */ /* 0x000fe40000011616 */
[----:B---3--:R-:W-:Y:S01]  /*7720*/  LOP3.LUT R3, R22, 0xffff, RZ, 0xc0, !PT ;  /* 0x0000ffff16037812 */ /* 0x008fe200078ec0ff */
[----:B------:R1:W-:Y:S01]  /*7730*/  MUFU.EX2 R77, R5 ;  /* 0x00000005004d7308 */ /* 0x0003e20000000800 */
[----:B------:R-:W-:Y:S02]  /*7740*/  F2FP.BF16.F32.PACK_AB R12, R203, R208 ;  /* 0x000000d0cb0c723e */ /* 0x000fe400000010ff */
[----:B------:R-:W-:Y:S02]  /*7750*/  LOP3.LUT R17, R51, 0xff, RZ, 0xc0, !PT ;  /* 0x000000ff33117812 */ /* 0x000fe400078ec0ff */
[----:B------:R-:W-:Y:S01]  /*7760*/  LOP3.LUT R12, R9, R12, RZ, 0xc0, !PT ;  /* 0x0000000c090c7212 */ /* 0x000fe200078ec0ff */
[----:B------:R-:W-:Y:S01]  /*7770*/  FFMA.FTZ R9, R229, UR7, -R19 ;  /* 0x00000007e5097c23 */ /* 0x000fe20008010813 */
[----:B------:R-:W-:-:S02]  /*7780*/  PRMT R18, R17, 0x5410, R8 ;  /* 0x0000541011127816 */ /* 0x000fc40000000008 */
[----:B-1----:R-:W-:Y:S02]  /*7790*/  SHF.R.U32.HI R5, RZ, 0x8, R3 ;  /* 0x00000008ff057819 */ /* 0x002fe40000011603 */
[----:B------:R-:W-:Y:S01]  /*77a0*/  LOP3.LUT R3, R4, 0xff, RZ, 0xc0, !PT ;  /* 0x000000ff04037812 */ /* 0x000fe200078ec0ff */
[----:B------:R-:W-:-:S04]  /*77b0*/  FFMA.FTZ R4, R163, UR7, -R19 ;  /* 0x00000007a3047c23 */ /* 0x000fc80008010813 */
[----:B------:R1:W3:Y:S01]  /*77c0*/  MUFU.EX2 R76, R4 ;  /* 0x00000004004c7308 */ /* 0x0002e20000000800 */
[----:B------:R-:W-:Y:S01]  /*77d0*/  SHF.R.U32.HI R8, RZ, 0x18, R22 ;  /* 0x00000018ff087819 */ /* 0x000fe20000011616 */
[----:B------:R-:W-:Y:S01]  /*77e0*/  HMMA.16816.F32.BF16 R32, R12, R28, R60 ;  /* 0x0000001c0c20723c */ /* 0x000fe2000004183c */
[----:B------:R-:W-:Y:S02]  /*77f0*/  SHF.R.U32.HI R6, RZ, 0x8, R101 ;  /* 0x00000008ff067819 */ /* 0x000fe40000011665 */
[----:B------:R-:W-:-:S03]  /*7800*/  LOP3.LUT R7, R102, 0xff, RZ, 0xc0, !PT ;  /* 0x000000ff66077812 */ /* 0x000fc600078ec0ff */
[----:B------:R4:W3:Y:S01]  /*7810*/  MUFU.EX2 R86, R9 ;  /* 0x0000000900567308 */ /* 0x0008e20000000800 */
[----:B------:R-:W-:Y:S01]  /*7820*/  HMMA.16816.F32.BF16 R44, R12, R30, R72 ;  /* 0x0000001e0c2c723c */ /* 0x000fe20000041848 */
[----:B------:R-:W3:Y:S01]  /*7830*/  LDSM.16.MT88.4 R28, [R204+0x5800] ;  /* 0x00580000cc1c783b */ /* 0x000ee20000004200 */
[----:B------:R-:W-:Y:S02]  /*7840*/  PRMT R8, R3, 0x5410, R8 ;  /* 0x0000541003087816 */ /* 0x000fe40000000008 */
[----:B------:R-:W-:Y:S01]  /*7850*/  HSET2.LE.AND R3, R100, R0, PT ;  /* 0x0000000064037233 */ /* 0x000fe20003803000 */
[----:B-1----:R-:W-:Y:S01]  /*7860*/  FFMA.FTZ R4, R181, UR7, -R20 ;  /* 0x00000007b5047c23 */ /* 0x002fe20008010814 */
[----:B------:R-:W-:Y:S02]  /*7870*/  PRMT R6, R112, 0x5410, R6 ;  /* 0x0000541070067816 */ /* 0x000fe40000000006 */
[----:B------:R-:W-:Y:S01]  /*7880*/  PRMT R11, R7, 0x5410, R103 ;  /* 0x00005410070b7816 */ /* 0x000fe20000000067 */
[----:B------:R1:W-:Y:S01]  /*7890*/  MUFU.EX2 R72, R4 ;  /* 0x0000000400487308 */ /* 0x0003e20000000800 */
[----:B------:R-:W-:Y:S01]  /*78a0*/  FFMA.FTZ R7, R183, UR7, -R20 ;  /* 0x00000007b7077c23 */ /* 0x000fe20008010814 */
[----:B----4-:R-:W-:-:S02]  /*78b0*/  LOP3.LUT R9, R22, 0xff, RZ, 0xc0, !PT ;  /* 0x000000ff16097812 */ /* 0x010fc400078ec0ff */
[----:B------:R-:W-:Y:S02]  /*78c0*/  HSET2.LE.AND R6, R6, R0, PT ;  /* 0x0000000006067233 */ /* 0x000fe40003803000 */
[----:B------:R-:W-:Y:S02]  /*78d0*/  PRMT R9, R9, 0x5410, R5 ;  /* 0x0000541009097816 */ /* 0x000fe40000000005 */
[----:B------:R3:W4:Y:S01]  /*78e0*/  MUFU.EX2 R63, R7 ;  /* 0x00000007003f7308 */ /* 0x0007220000000800 */
[----:B--2---:R-:W-:Y:S02]  /*78f0*/  F2FP.BF16.F32.PACK_AB R5, R78, R79 ;  /* 0x0000004f4e05723e */ /* 0x004fe400000010ff */
[----:B-1----:R-:W-:-:S04]  /*7900*/  F2FP.BF16.F32.PACK_AB R4, R174, R197 ;  /* 0x000000c5ae04723e */ /* 0x002fc800000010ff */
[----:B------:R-:W-:Y:S02]  /*7910*/  LOP3.LUT R10, R3, R4, RZ, 0xc0, !PT ;  /* 0x00000004030a7212 */ /* 0x000fe400078ec0ff */
[--C-:B------:R-:W-:Y:S02]  /*7920*/  HSET2.LE.AND R3, R11, R0.reuse, PT ;  /* 0x000000000b037233 */ /* 0x100fe40003803000 */
[----:B---3--:R-:W-:Y:S02]  /*7930*/  F2FP.BF16.F32.PACK_AB R7, R76, R77 ;  /* 0x0000004d4c07723e */ /* 0x008fe400000010ff */
[----:B------:R-:W-:Y:S02]  /*7940*/  LOP3.LUT R6, R6, R5, RZ, 0xc0, !PT ;  /* 0x0000000506067212 */ /* 0x000fe400078ec0ff */
[----:B------:R-:W-:Y:S02]  /*7950*/  HSET2.LE.AND R4, R9, R0, PT ;  /* 0x0000000009047233 */ /* 0x000fe40003803000 */
[----:B------:R-:W-:-:S02]  /*7960*/  LOP3.LUT R7, R3, R7, RZ, 0xc0, !PT ;  /* 0x0000000703077212 */ /* 0x000fc400078ec0ff */
[--C-:B------:R-:W-:Y:S02]  /*7970*/  HSET2.LE.AND R8, R8, R0.reuse, PT ;  /* 0x0000000008087233 */ /* 0x100fe40003803000 */
[----:B------:R-:W-:Y:S02]  /*7980*/  F2FP.BF16.F32.PACK_AB R5, R87, R88 ;  /* 0x000000585705723e */ /* 0x000fe400000010ff */
[----:B------:R-:W-:Y:S02]  /*7990*/  HSET2.LE.AND R3, R113, R0, PT ;  /* 0x0000000071037233 */ /* 0x000fe40003803000 */
[----:B------:R-:W-:Y:S02]  /*79a0*/  F2FP.BF16.F32.PACK_AB R9, R85, R86 ;  /* 0x000000565509723e */ /* 0x000fe400000010ff */
[----:B------:R-:W-:Y:S02]  /*79b0*/  F2FP.BF16.F32.PACK_AB R11, R83, R84 ;  /* 0x00000054530b723e */ /* 0x000fe400000010ff */
[----:B------:R-:W-:-:S02]  /*79c0*/  LOP3.LUT R4, R4, R5, RZ, 0xc0, !PT ;  /* 0x0000000504047212 */ /* 0x000fc400078ec0ff */
[----:B------:R-:W-:Y:S02]  /*79d0*/  LOP3.LUT R5, R8, R9, RZ, 0xc0, !PT ;  /* 0x0000000908057212 */ /* 0x000fe400078ec0ff */
[----:B------:R-:W-:Y:S01]  /*79e0*/  LOP3.LUT R11, R3, R11, RZ, 0xc0, !PT ;  /* 0x0000000b030b7212 */ /* 0x000fe200078ec0ff */
[----:B------:R-:W-:Y:S01]  /*79f0*/  FFMA.FTZ R3, R184, UR7, -R19 ;  /* 0x00000007b8037c23 */ /* 0x000fe20008010813 */
[----:B------:R-:W-:Y:S02]  /*7a00*/  HSET2.LE.AND R8, R18, R0, PT ;  /* 0x0000000012087233 */ /* 0x000fe40003803000 */
[----:B------:R-:W-:Y:S01]  /*7a10*/  F2FP.BF16.F32.PACK_AB R9, R199, R201 ;  /* 0x000000c9c709723e */ /* 0x000fe200000010ff */
[----:B------:R1:W-:Y:S03]  /*7a20*/  MUFU.EX2 R60, R3 ;  /* 0x00000003003c7308 */ /* 0x0003e60000000800 */
[----:B------:R-:W-:-:S02]  /*7a30*/  LOP3.LUT R8, R8, R9, RZ, 0xc0, !PT ;  /* 0x0000000908087212 */ /* 0x000fc400078ec0ff */
[----:B------:R-:W-:Y:S01]  /*7a40*/  F2FP.BF16.F32.PACK_AB R9, R108, R123 ;  /* 0x0000007b6c09723e */ /* 0x000fe200000010ff */
[----:B------:R-:W-:Y:S01]  /*7a50*/  FFMA.FTZ R16, R182, UR7, -R20 ;  /* 0x00000007b6107c23 */ /* 0x000fe20008010814 */
[----:B------:R-:W-:Y:S01]  /*7a60*/  HMMA.16816.F32.BF16 R40, R12, R36, R68 ;  /* 0x000000240c28723c */ /* 0x000fe20000041844 */
[----:B-1----:R-:W-:-:S05]  /*7a70*/  HSET2.LE.AND R3, R23, R0, PT ;  /* 0x0000000017037233 */ /* 0x002fca0003803000 */
[----:B------:R-:W-:Y:S01]  /*7a80*/  HMMA.16816.F32.BF16 R36, R12, R38, R64 ;  /* 0x000000260c24723c */ /* 0x000fe20000041840 */
[----:B------:R1:W-:Y:S01]  /*7a90*/  MUFU.EX2 R62, R16 ;  /* 0x00000010003e7308 */ /* 0x0003e20000000800 */
[----:B------:R-:W-:Y:S01]  /*7aa0*/  LOP3.LUT R9, R3, R9, RZ, 0xc0, !PT ;  /* 0x0000000903097212 */ /* 0x000fe200078ec0ff */
[----:B------:R-:W-:-:S04]  /*7ab0*/  FFMA.FTZ R3, R186, UR7, -R19 ;  /* 0x00000007ba037c23 */ /* 0x000fc80008010813 */
[C---:B------:R-:W-:Y:S02]  /*7ac0*/  LOP3.LUT R14, R50.reuse, 0xffff, RZ, 0xc0, !PT ;  /* 0x0000ffff320e7812 */ /* 0x040fe400078ec0ff */
[--C-:B------:R-:W-:Y:S02]  /*7ad0*/  SHF.R.U32.HI R12, RZ, 0x10, R50.reuse ;  /* 0x00000010ff0c7819 */ /* 0x100fe40000011632 */
[----:B------:R-:W-:Y:S01]  /*7ae0*/  SHF.R.U32.HI R15, RZ, 0x18, R50 ;  /* 0x00000018ff0f7819 */ /* 0x000fe20000011632 */
[----:B------:R-:W-:Y:S01]  /*7af0*/  IMAD.MOV.U32 R226, RZ, RZ, R147 ;  /* 0x000000ffffe27224 */ /* 0x000fe200078e0093 */
[----:B------:R-:W-:Y:S01]  /*7b00*/  SHF.R.U32.HI R14, RZ, 0x8, R14 ;  /* 0x00000008ff0e7819 */ /* 0x000fe2000001160e */
[----:B------:R-:W-:Y:S01]  /*7b10*/  IMAD.MOV.U32 R222, RZ, RZ, R156 ;  /* 0x000000ffffde7224 */ /* 0x000fe200078e009c */
[----:B-1----:R-:W-:Y:S02]  /*7b20*/  LOP3.LUT R16, R50, 0xff, RZ, 0xc0, !PT ;  /* 0x000000ff32107812 */ /* 0x002fe400078ec0ff */
[----:B------:R1:W-:Y:S01]  /*7b30*/  MUFU.EX2 R50, R3 ;  /* 0x0000000300327308 */ /* 0x0003e20000000800 */
[----:B------:R-:W-:-:S02]  /*7b40*/  IMAD.MOV.U32 R220, RZ, RZ, R157 ;  /* 0x000000ffffdc7224 */ /* 0x000fc400078e009d */
[----:B------:R-:W-:Y:S01]  /*7b50*/  FFMA.FTZ R17, R180, UR7, -R20 ;  /* 0x00000007b4117c23 */ /* 0x000fe20008010814 */
[----:B------:R-:W-:Y:S01]  /*7b60*/  IMAD.MOV.U32 R111, RZ, RZ, R159 ;  /* 0x000000ffff6f7224 */ /* 0x000fe200078e009f */
[C---:B------:R-:W-:Y:S01]  /*7b70*/  HMMA.16816.F32.BF16 R164, R4.reuse, R24, R164 ;  /* 0x0000001804a4723c */ /* 0x040fe200000418a4 */
[----:B------:R-:W-:Y:S02]  /*7b80*/  IMAD.MOV.U32 R146, RZ, RZ, R155 ;  /* 0x000000ffff927224 */ /* 0x000fe400078e009b */
[----:B------:R-:W-:Y:S02]  /*7b90*/  IMAD.MOV.U32 R147, RZ, RZ, R152 ;  /* 0x000000ffff937224 */ /* 0x000fe400078e0098 */
[----:B------:R-:W-:Y:S01]  /*7ba0*/  IMAD.MOV.U32 R94, RZ, RZ, R153 ;  /* 0x000000ffff5e7224 */ /* 0x000fe200078e0099 */
[----:B------:R-:W-:Y:S01]  /*7bb0*/  HMMA.16816.F32.BF16 R168, R4, R26, R168 ;  /* 0x0000001a04a8723c */ /* 0x000fe200000418a8 */
[----:B------:R-:W-:Y:S02]  /*7bc0*/  FADD.FTZ R20, R245, R232 ;  /* 0x000000e8f5147221 */ /* 0x000fe40000010000 */
[----:B------:R2:W5:Y:S01]  /*7bd0*/  LDL.LU R232, [R1+0x78] ;  /* 0x0000780001e87983 */ /* 0x0005620000300800 */
[----:B-1----:R-:W-:-:S02]  /*7be0*/  FFMA.FTZ R3, R187, UR7, -R19 ;  /* 0x00000007bb037c23 */ /* 0x002fc40008010813 */
[C---:B------:R-:W-:Y:S01]  /*7bf0*/  HMMA.16816.F32.BF16 R156, R4.reuse, R28, R56 ;  /* 0x0000001c049c723c */ /* 0x040fe20000041838 */
[----:B------:R2:W5:Y:S05]  /*7c00*/  LDL.LU R245, [R1+0x74] ;  /* 0x0000740001f57983 */ /* 0x00056a0000300800 */
[----:B------:R-:W-:Y:S06]  /*7c10*/  HMMA.16816.F32.BF16 R52, R4, R30, R52 ;  /* 0x0000001e0434723c */ /* 0x000fec0000041834 */
[----:B------:R-:W-:Y:S01]  /*7c20*/  HMMA.16816.F32.BF16 R152, R8, R24, R32 ;  /* 0x000000180898723c */ /* 0x000fe20000041820 */
[----:B------:R-:W-:Y:S01]  /*7c30*/  PRMT R4, R16, 0x5410, R14 ;  /* 0x0000541010047816 */ /* 0x000fe2000000000e */
[----:B------:R1:W-:Y:S01]  /*7c40*/  MUFU.EX2 R25, R3 ;  /* 0x0000000300197308 */ /* 0x0003e20000000800 */
[--C-:B------:R-:W-:Y:S01]  /*7c50*/  FFMA.FTZ R5, R195, UR7, -R21.reuse ;  /* 0x00000007c3057c23 */ /* 0x100fe20008010815 */
[----:B------:R-:W-:Y:S01]  /*7c60*/  FFMA.FTZ R14, R196, UR7, -R21 ;  /* 0x00000007c40e7c23 */ /* 0x000fe20008010815 */
[----:B------:R-:W-:Y:S01]  /*7c70*/  FFMA.FTZ R13, R185, UR7, -R19 ;  /* 0x00000007b90d7c23 */ /* 0x000fe20008010813 */
[----:B------:R-:W-:Y:S01]  /*7c80*/  LOP3.LUT R12, R12, 0xff, RZ, 0xc0, !PT ;  /* 0x000000ff0c0c7812 */ /* 0x000fe200078ec0ff */
[----:B------:R-:W-:Y:S01]  /*7c90*/  IMAD.MOV.U32 R95, RZ, RZ, R149 ;  /* 0x000000ffff5f7224 */ /* 0x000fe200078e0095 */
[----:B------:R-:W-:-:S02]  /*7ca0*/  HSET2.LE.AND R7, R81, R0, PT ;  /* 0x0000000051077233 */ /* 0x000fc40003803000 */
[----:B------:R-:W-:Y:S01]  /*7cb0*/  HSET2.LE.AND R18, R49, R0, PT ;  /* 0x0000000031127233 */ /* 0x000fe20003803000 */
[----:B------:R3:W-:Y:S01]  /*7cc0*/  MUFU.EX2 R61, R17 ;  /* 0x00000011003d7308 */ /* 0x0007e20000000800 */
[----:B------:R-:W-:Y:S01]  /*7cd0*/  IMAD.MOV.U32 R178, RZ, RZ, R150 ;  /* 0x000000ffffb27224 */ /* 0x000fe200078e0096 */
[----:B------:R-:W-:Y:S01]  /*7ce0*/  HMMA.16816.F32.BF16 R44, R8, R26, R44 ;  /* 0x0000001a082c723c */ /* 0x000fe2000004182c */
[----:B------:R-:W-:Y:S02]  /*7cf0*/  IMAD.MOV.U32 R221, RZ, RZ, R151 ;  /* 0x000000ffffdd7224 */ /* 0x000fe400078e0097 */
[----:B------:R-:W-:Y:S01]  /*7d00*/  FADD.FTZ R22, R230, R231 ;  /* 0x000000e7e6167221 */ /* 0x000fe20000010000 */
[----:B------:R-:W-:Y:S01]  /*7d10*/  IMAD.MOV.U32 R223, RZ, RZ, R148 ;  /* 0x000000ffffdf7224 */ /* 0x000fe200078e0094 */
[----:B------:R-:W-:Y:S01]  /*7d20*/  LDSM.16.MT88.4 R32, [R204+0x5c00] ;  /* 0x005c0000cc20783b */ /* 0x000fe20000004200 */
[----:B-1----:R-:W-:Y:S01]  /*7d30*/  FFMA.FTZ R3, R194, UR7, -R21 ;  /* 0x00000007c2037c23 */ /* 0x002fe20008010815 */
[----:B------:R-:W-:Y:S01]  /*7d40*/  FADD.FTZ R21, R207, R136 ;  /* 0x00000088cf157221 */ /* 0x000fe20000010000 */
[----:B------:R1:W2:Y:S01]  /*7d50*/  MUFU.EX2 R51, R13 ;  /* 0x0000000d00337308 */ /* 0x0002a20000000800 */
[----:B------:R2:W5:Y:S04]  /*7d60*/  LDL.LU R136, [R1+0x70] ;  /* 0x0000700001887983 */ /* 0x0005680000300800 */
[----:B------:R-:W2:Y:S01]  /*7d70*/  LDL.LU R207, [R1+0x6c] ;  /* 0x00006c0001cf7983 */ /* 0x000ea20000300800 */
[----:B------:R-:W-:-:S02]  /*7d80*/  PRMT R6, R12, 0x5410, R15 ;  /* 0x000054100c067816 */ /* 0x000fc4000000000f */
[----:B------:R4:W-:Y:S01]  /*7d90*/  MUFU.EX2 R24, R5 ;  /* 0x0000000500187308 */ /* 0x0009e20000000800 */
[--C-:B------:R-:W-:Y:S01]  /*7da0*/  HSET2.LE.AND R15, R115, R0.reuse, PT ;  /* 0x00000000730f7233 */ /* 0x100fe20003803000 */
[C---:B------:R-:W-:Y:S01]  /*7db0*/  HMMA.16816.F32.BF16 R40, R8.reuse, R28, R40 ;  /* 0x0000001c0828723c */ /* 0x040fe20000041828 */
[--C-:B------:R-:W-:Y:S01]  /*7dc0*/  HSET2.LE.AND R16, R114, R0.reuse, PT ;  /* 0x0000000072107233 */ /* 0x100fe20003803000 */
[----:B------:R-:W2:Y:S01]  /*7dd0*/  LDSM.16.MT88.4 R148, [R139+0x5c00] ;  /* 0x005c00008b94783b */ /* 0x000ea20000004200 */
[--C-:B---3--:R-:W-:Y:S02]  /*7de0*/  HSET2.LE.AND R17, R48, R0.reuse, PT ;  /* 0x0000000030117233 */ /* 0x108fe40003803000 */
[--C-:B------:R-:W-:Y:S01]  /*7df0*/  HSET2.LE.AND R4, R4, R0.reuse, PT ;  /* 0x0000000004047233 */ /* 0x100fe20003803000 */
[----:B------:R3:W2:Y:S01]  /*7e00*/  MUFU.EX2 R23, R3 ;  /* 0x0000000300177308 */ /* 0x0006a20000000800 */
[--C-:B-1----:R-:W-:Y:S01]  /*7e10*/  HSET2.LE.AND R13, R80, R0.reuse, PT ;  /* 0x00000000500d7233 */ /* 0x102fe20003803000 */
[----:B------:R-:W-:Y:S01]  /*7e20*/  HMMA.16816.F32.BF16 R36, R8, R30, R36 ;  /* 0x0000001e0824723c */ /* 0x000fe20000041824 */
[----:B------:R-:W-:Y:S01]  /*7e30*/  HSET2.LE.AND R0, R6, R0, PT ;  /* 0x0000000006007233 */ /* 0x000fe20003803000 */
[----:B------:R1:W5:Y:S01]  /*7e40*/  LDL.LU R231, [R1+0x68] ;  /* 0x0000680001e77983 */ /* 0x0003620000300800 */
[----:B----4-:R-:W-:Y:S01]  /*7e50*/  FADD.FTZ R5, R94, R93 ;  /* 0x0000005d5e057221 */ /* 0x010fe20000010000 */
[----:B------:R-:W-:-:S02]  /*7e60*/  IMAD.MOV.U32 R93, RZ, RZ, R95 ;  /* 0x000000ffff5d7224 */ /* 0x000fc400078e005f */
[----:B------:R-:W4:Y:S01]  /*7e70*/  MUFU.EX2 R10, R14 ;  /* 0x0000000e000a7308 */ /* 0x000f220000000800 */
[----:B---3--:R-:W-:Y:S01]  /*7e80*/  F2FP.BF16.F32.PACK_AB R3, R63, R72 ;  /* 0x000000483f03723e */ /* 0x008fe200000010ff */
[----:B------:R-:W-:Y:S01]  /*7e90*/  FADD.FTZ R19, R206, R5 ;  /* 0x00000005ce137221 */ /* 0x000fe20000010000 */
[----:B--2---:R-:W-:Y:S01]  /*7ea0*/  F2FP.BF16.F32.PACK_AB R5, R51, R60 ;  /* 0x0000003c3305723e */ /* 0x004fe200000010ff */
[----:B------:R-:W-:Y:S01]  /*7eb0*/  IMAD.MOV.U32 R94, RZ, RZ, R227 ;  /* 0x000000ffff5e7224 */ /* 0x000fe200078e00e3 */
[----:B------:R-:W-:Y:S01]  /*7ec0*/  F2FP.BF16.F32.PACK_AB R6, R61, R62 ;  /* 0x0000003e3d06723e */ /* 0x000fe200000010ff */
[----:B------:R-:W-:Y:S01]  /*7ed0*/  IMAD.MOV.U32 R95, RZ, RZ, R97 ;  /* 0x000000ffff5f7224 */ /* 0x000fe200078e0061 */
[----:B------:R-:W-:Y:S01]  /*7ee0*/  LOP3.LUT R161, R0, R5, RZ, 0xc0, !PT ;  /* 0x0000000500a17212 */ /* 0x000fe200078ec0ff */
[----:B------:R-:W-:Y:S02]  /*7ef0*/  IMAD.MOV.U32 R227, RZ, RZ, R98 ;  /* 0x000000ffffe37224 */ /* 0x000fe400078e0062 */
[----:B------:R-:W-:Y:S01]  /*7f00*/  FADD.FTZ R0, R93, R20 ;  /* 0x000000145d007221 */ /* 0x000fe20000010000 */
[----:B------:R-:W-:Y:S01]  /*7f10*/  IMAD.MOV.U32 R97, RZ, RZ, R99 ;  /* 0x000000ffff617224 */ /* 0x000fe200078e0063 */
[----:B------:R1:W5:Y:S01]  /*7f20*/  LDL.LU R230, [R1+0x64] ;  /* 0x0000640001e67983 */ /* 0x0003620000300800 */
[----:B------:R-:W-:-:S02]  /*7f30*/  IMAD.MOV.U32 R98, RZ, RZ, R178 ;  /* 0x000000ffff627224 */ /* 0x000fc400078e00b2 */
[----:B------:R-:W-:Y:S01]  /*7f40*/  IMAD.MOV.U32 R93, RZ, RZ, R94 ;  /* 0x000000ffff5d7224 */ /* 0x000fe200078e005e */
[----:B------:R-:W-:Y:S01]  /*7f50*/  LOP3.LUT R160, R4, R3, RZ, 0xc0, !PT ;  /* 0x0000000304a07212 */ /* 0x000fe200078ec0ff */
[----:B------:R-:W-:Y:S01]  /*7f60*/  IMAD.MOV.U32 R99, RZ, RZ, R188 ;  /* 0x000000ffff637224 */ /* 0x000fe200078e00bc */
[----:B------:R1:W5:Y:S01]  /*7f70*/  LDL.LU R206, [R1+0x60] ;  /* 0x0000600001ce7983 */ /* 0x0003620000300800 */
[----:B------:R-:W-:Y:S02]  /*7f80*/  IMAD.MOV.U32 R94, RZ, RZ, R95 ;  /* 0x000000ffff5e7224 */ /* 0x000fe400078e005f */
[----:B------:R-:W-:Y:S02]  /*7f90*/  IMAD.MOV.U32 R178, RZ, RZ, R189 ;  /* 0x000000ffffb27224 */ /* 0x000fe400078e00bd */
[----:B------:R-:W-:Y:S02]  /*7fa0*/  IMAD.MOV.U32 R95, RZ, RZ, R227 ;  /* 0x000000ffff5f7224 */ /* 0x000fe400078e00e3 */
[----:B------:R-:W-:-:S02]  /*7fb0*/  IMAD.MOV.U32 R188, RZ, RZ, R224 ;  /* 0x000000ffffbc7224 */ /* 0x000fc400078e00e0 */
[----:B------:R-:W-:Y:S02]  /*7fc0*/  IMAD.MOV.U32 R227, RZ, RZ, R97 ;  /* 0x000000ffffe37224 */ /* 0x000fe400078e0061 */
[----:B------:R-:W-:Y:S02]  /*7fd0*/  IMAD.MOV.U32 R189, RZ, RZ, R226 ;  /* 0x000000ffffbd7224 */ /* 0x000fe400078e00e2 */
[----:B------:R-:W-:Y:S02]  /*7fe0*/  IMAD.MOV.U32 R97, RZ, RZ, R98 ;  /* 0x000000ffff617224 */ /* 0x000fe400078e0062 */
[----:B------:R-:W-:Y:S02]  /*7ff0*/  IMAD.MOV.U32 R224, RZ, RZ, R162 ;  /* 0x000000ffffe07224 */ /* 0x000fe400078e00a2 */
[----:B------:R-:W-:Y:S02]  /*8000*/  IMAD.MOV.U32 R98, RZ, RZ, R99 ;  /* 0x000000ffff627224 */ /* 0x000fe400078e0063 */
[----:B------:R-:W-:-:S02]  /*8010*/  IMAD.MOV.U32 R226, RZ, RZ, R205 ;  /* 0x000000ffffe27224 */ /* 0x000fc400078e00cd */
[----:B------:R-:W-:Y:S02]  /*8020*/  IMAD.MOV.U32 R99, RZ, RZ, R178 ;  /* 0x000000ffff637224 */ /* 0x000fe400078e00b2 */
[----:B------:R-:W-:Y:S01]  /*8030*/  FADD.FTZ R5, R93, R21 ;  /* 0x000000155d057221 */ /* 0x000fe20000010000 */
[----:B------:R-:W-:Y:S02]  /*8040*/  IMAD.MOV.U32 R178, RZ, RZ, R188 ;  /* 0x000000ffffb27224 */ /* 0x000fe400078e00bc */
[----:B------:R-:W-:Y:S01]  /*8050*/  FADD.FTZ R4, R172, R22 ;  /* 0x00000016ac047221 */ /* 0x000fe20000010000 */
[----:B------:R-:W-:Y:S02]  /*8060*/  IMAD.MOV.U32 R188, RZ, RZ, R189 ;  /* 0x000000ffffbc7224 */ /* 0x000fe400078e00bd */
[----:B------:R-:W-:Y:S01]  /*8070*/  FADD.FTZ R0, R94, R0 ;  /* 0x000000005e007221 */ /* 0x000fe20000010000 */
[----:B------:R-:W-:Y:S02]  /*8080*/  IMAD.MOV.U32 R189, RZ, RZ, R224 ;  /* 0x000000ffffbd7224 */ /* 0x000fe400078e00e0 */
[----:B------:R-:W-:Y:S01]  /*8090*/  FADD.FTZ R3, R138, R19 ;  /* 0x000000138a037221 */ /* 0x000fe20000010000 */
[----:B------:R-:W-:Y:S01]  /*80a0*/  IMAD.MOV.U32 R224, RZ, RZ, R226 ;  /* 0x000000ffffe07224 */ /* 0x000fe200078e00e2 */
[----:B------:R-:W-:Y:S01]  /*80b0*/  LOP3.LUT R162, R7, R6, RZ, 0xc0, !PT ;  /* 0x0000000607a27212 */ /* 0x000fe200078ec0ff */
[----:B------:R-:W-:Y:S01]  /*80c0*/  IMAD.MOV.U32 R226, RZ, RZ, R221 ;  /* 0x000000ffffe27224 */ /* 0x000fe200078e00dd */
[----:B------:R1:W5:Y:S01]  /*80d0*/  LDL.LU R205, [R1+0x5c] ;  /* 0x00005c0001cd7983 */ /* 0x0003620000300800 */
[----:B------:R-:W-:-:S02]  /*80e0*/  IMAD.MOV.U32 R221, RZ, RZ, R222 ;  /* 0x000000ffffdd7224 */ /* 0x000fc400078e00de */
[----:B------:R-:W-:Y:S02]  /*80f0*/  IMAD.MOV.U32 R222, RZ, RZ, R111 ;  /* 0x000000ffffde7224 */ /* 0x000fe400078e006f */
[----:B------:R-:W-:Y:S02]  /*8100*/  IMAD.MOV.U32 R111, RZ, RZ, R225 ;  /* 0x000000ffff6f7224 */ /* 0x000fe400078e00e1 */
[----:B------:R-:W-:Y:S01]  /*8110*/  FADD.FTZ R5, R95, R5 ;  /* 0x000000055f057221 */ /* 0x000fe20000010000 */
[----:B------:R-:W-:Y:S02]  /*8120*/  IMAD.MOV.U32 R225, RZ, RZ, R179 ;  /* 0x000000ffffe17224 */ /* 0x000fe400078e00b3 */
[----:B------:R-:W-:Y:S01]  /*8130*/  FADD.FTZ R4, R227, R4 ;  /* 0x00000004e3047221 */ /* 0x000fe20000010000 */
[----:B------:R-:W-:Y:S02]  /*8140*/  IMAD.MOV.U32 R179, RZ, RZ, R219 ;  /* 0x000000ffffb37224 */ /* 0x000fe400078e00db */
[----:B------:R-:W-:Y:S01]  /*8150*/  FADD.FTZ R8, R98, R0 ;  /* 0x0000000062087221 */ /* 0x000fe20000010000 */
[----:B------:R-:W-:-:S02]  /*8160*/  IMAD.MOV.U32 R219, RZ, RZ, R144 ;  /* 0x000000ffffdb7224 */ /* 0x000fc400078e0090 */
[----:B------:R-:W-:Y:S02]  /*8170*/  IMAD.MOV.U32 R144, RZ, RZ, R145 ;  /* 0x000000ffff907224 */ /* 0x000fe400078e0091 */
[----:B------:R-:W-:Y:S01]  /*8180*/  FADD.FTZ R9, R97, R3 ;  /* 0x0000000361097221 */ /* 0x000fe20000010000 */
[----:B------:R-:W-:Y:S02]  /*8190*/  IMAD.MOV.U32 R145, RZ, RZ, R146 ;  /* 0x000000ffff917224 */ /* 0x000fe400078e0092 */
[----:B------:R-:W-:Y:S01]  /*81a0*/  FADD.FTZ R6, R99, R5 ;  /* 0x0000000563067221 */ /* 0x000fe20000010000 */
[----:B------:R-:W-:Y:S01]  /*81b0*/  IMAD.MOV.U32 R98, RZ, RZ, R189 ;  /* 0x000000ffff627224 */ /* 0x000fe200078e00bd */
[----:B------:R-:W-:Y:S01]  /*81c0*/  F2FP.BF16.F32.PACK_AB R0, R116, R117 ;  /* 0x000000757400723e */ /* 0x000fe200000010ff */
[----:B------:R-:W-:Y:S02]  /*81d0*/  IMAD.MOV.U32 R146, RZ, RZ, R147 ;  /* 0x000000ffff927224 */ /* 0x000fe400078e0093 */
[----:B------:R-:W-:Y:S01]  /*81e0*/  FADD.FTZ R7, R178, R4 ;  /* 0x00000004b2077221 */ /* 0x000fe20000010000 */
[----:B------:R-:W-:Y:S01]  /*81f0*/  IMAD.MOV.U32 R189, RZ, RZ, R222 ;  /* 0x000000ffffbd7224 */ /* 0x000fe200078e00de */
[----:B------:R-:W-:Y:S01]  /*8200*/  F2FP.BF16.F32.PACK_AB R3, R23, R24 ;  /* 0x000000181703723e */ /* 0x000fe200000010ff */
[----:B------:R-:W-:-:S02]  /*8210*/  IMAD.MOV.U32 R147, RZ, RZ, R173 ;  /* 0x000000ffff937224 */ /* 0x000fc400078e00ad */
[----:B------:R-:W-:Y:S02]  /*8220*/  IMAD.MOV.U32 R97, RZ, RZ, R188 ;  /* 0x000000ffff617224 */ /* 0x000fe400078e00bc */
[----:B------:R-:W-:Y:S01]  /*8230*/  IMAD.MOV.U32 R99, RZ, RZ, R224 ;  /* 0x000000ffff637224 */ /* 0x000fe200078e00e0 */
[----:B----4-:R-:W-:Y:S01]  /*8240*/  F2FP.BF16.F32.PACK_AB R5, R10, R82 ;  /* 0x000000520a05723e */ /* 0x010fe200000010ff */
[----:B------:R-:W-:Y:S02]  /*8250*/  IMAD.MOV.U32 R222, RZ, RZ, R219 ;  /* 0x000000ffffde7224 */ /* 0x000fe400078e00db */
[----:B------:R-:W-:Y:S01]  /*8260*/  IMAD.MOV.U32 R178, RZ, RZ, R226 ;  /* 0x000000ffffb27224 */ /* 0x000fe200078e00e2 */
[----:B------:R-:W-:Y:S01]  /*8270*/  F2FP.BF16.F32.PACK_AB R4, R132, R133 ;  /* 0x000000858404723e */ /* 0x000fe200000010ff */
[----:B------:R-:W-:Y:S01]  /*8280*/  IMAD.MOV.U32 R224, RZ, RZ, R111 ;  /* 0x000000ffffe07224 */ /* 0x000fe200078e006f */
[----:B------:R1:W5:Y:S01]  /*8290*/  LDL.LU R173, [R1+0x58] ;  /* 0x0000580001ad7983 */ /* 0x0003620000300800 */
[----:B------:R-:W-:-:S02]  /*82a0*/  IMAD.MOV.U32 R219, RZ, RZ, R144 ;  /* 0x000000ffffdb7224 */ /* 0x000fc400078e0090 */
[----:B------:R-:W-:Y:S02]  /*82b0*/  IMAD.MOV.U32 R226, RZ, RZ, R225 ;  /* 0x000000ffffe27224 */ /* 0x000fe400078e00e1 */
[----:B------:R-:W-:Y:S02]  /*82c0*/  IMAD.MOV.U32 R188, RZ, RZ, R221 ;  /* 0x000000ffffbc7224 */ /* 0x000fe400078e00dd */
[----:B------:R-:W-:Y:S01]  /*82d0*/  FADD.FTZ R6, R99, R6 ;  /* 0x0000000663067221 */ /* 0x000fe20000010000 */
[----:B------:R-:W-:Y:S01]  /*82e0*/  IMAD.MOV.U32 R144, RZ, RZ, R145 ;  /* 0x000000ffff907224 */ /* 0x000fe200078e0091 */
[----:B------:R1:W5:Y:S01]  /*82f0*/  LDL.LU R172, [R1+0x54] ;  /* 0x0000540001ac7983 */ /* 0x0003620000300800 */
[----:B------:R-:W-:Y:S01]  /*8300*/  IMAD.MOV.U32 R111, RZ, RZ, R142 ;  /* 0x000000ffff6f7224 */ /* 0x000fe200078e008e */
[----:B------:R-:W-:Y:S01]  /*8310*/  LOP3.LUT R142, R15, R0, RZ, 0xc0, !PT ;  /* 0x000000000f8e7212 */ /* 0x000fe200078ec0ff */
[----:B------:R-:W-:Y:S02]  /*8320*/  IMAD.MOV.U32 R145, RZ, RZ, R146 ;  /* 0x000000ffff917224 */ /* 0x000fe400078e0092 */
[----:B------:R-:W-:Y:S01]  /*8330*/  FADD.FTZ R0, R97, R9 ;  /* 0x0000000961007221 */ /* 0x000fe20000010000 */
[----:B------:R-:W-:Y:S01]  /*8340*/  IMAD.MOV.U32 R225, RZ, RZ, R143 ;  /* 0x000000ffffe17224 */ /* 0x000fe200078e008f */
[----:B------:R-:W-:Y:S01]  /*8350*/  LOP3.LUT R143, R16, R3, RZ, 0xc0, !PT ;  /* 0x00000003108f7212 */ /* 0x000fe200078ec0ff */
[----:B------:R-:W-:-:S02]  /*8360*/  IMAD.MOV.U32 R146, RZ, RZ, R147 ;  /* 0x000000ffff927224 */ /* 0x000fc400078e0093 */
[----:B------:R-:W-:Y:S01]  /*8370*/  FADD.FTZ R3, R98, R8 ;  /* 0x0000000862037221 */ /* 0x000fe20000010000 */
[----:B------:R-:W-:Y:S02]  /*8380*/  IMAD.MOV.U32 R221, RZ, RZ, R179 ;  /* 0x000000ffffdd7224 */ /* 0x000fe400078e00b3 */
[----:B------:R-:W-:Y:S01]  /*8390*/  FADD.FTZ R6, R224, R6 ;  /* 0x00000006e0067221 */ /* 0x000fe20000010000 */
[----:B------:R-:W-:Y:S01]  /*83a0*/  IMAD.MOV.U32 R147, RZ, RZ, R141 ;  /* 0x000000ffff937224 */ /* 0x000fe200078e008d */
[----:B------:R-:W-:Y:S01]  /*83b0*/  LOP3.LUT R141, R17, R5, RZ, 0xc0, !PT ;  /* 0x00000005118d7212 */ /* 0x000fe200078ec0ff */
[----:B------:R-:W-:Y:S01]  /*83c0*/  IMAD.MOV.U32 R179, RZ, RZ, R140 ;  /* 0x000000ffffb37224 */ /* 0x000fe200078e008c */
[----:B------:R-:W-:Y:S01]  /*83d0*/  LOP3.LUT R140, R18, R4, RZ, 0xc0, !PT ;  /* 0x00000004128c7212 */ /* 0x000fe200078ec0ff */
[----:B------:R-:W-:Y:S01]  /*83e0*/  FADD.FTZ R5, R178, R7 ;  /* 0x00000007b2057221 */ /* 0x000fe20000010000 */
[----:B------:R-:W-:Y:S01]  /*83f0*/  FADD.FTZ R4, R188, R0 ;  /* 0x00000000bc047221 */ /* 0x000fe20000010000 */
[----:B------:R-:W-:Y:S01]  /*8400*/  FADD.FTZ R0, R189, R3 ;  /* 0x00000003bd007221 */ /* 0x000fe20000010000 */
[----:B------:R1:W5:Y:S01]  /*8410*/  LDL.LU R138, [R1+0x50] ;  /* 0x00005000018a7983 */ /* 0x0003620000300800 */
        /* <DEDUP_REMOVED lines=101> */
[----:B------:R1:W-:Y:S04]  /*8a70*/  STL [R1], R5 ;  /* 0x0000000501007387 */ /* 0x0003e80000100800 */
[----:B------:R1:W-:Y:S04]  /*8a80*/  STL [R1+0x18], R4 ;  /* 0x0000180401007387 */ /* 0x0003e80000100800 */
[----:B------:R1:W-:Y:S04]  /*8a90*/  STL [R1+0x1c], R3 ;  /* 0x00001c0301007387 */ /* 0x0003e80000100800 */
[----:B------:R1:W-:Y:S01]  /*8aa0*/  STL [R1+0x28], R0 ;  /* 0x0000280001007387 */ /* 0x0003e20000100800 */
[----:B------:R-:W-:-:S04]  /*8ab0*/  F2FP.BF16.F32.PACK_AB R12, R25, R50 ;  /* 0x00000032190c723e */ /* 0x000fc800000010ff */
[----:B------:R-:W-:Y:S01]  /*8ac0*/  LOP3.LUT R163, R13, R12, RZ, 0xc0, !PT ;  /* 0x0000000c0da37212 */ /* 0x000fe200078ec0ff */
[-C--:B------:R-:W-:Y:S06]  /*8ad0*/  HMMA.16816.F32.BF16 R152, R140, R148.reuse, R152 ;  /* 0x000000948c98723c */ /* 0x080fec0000041898 */
[C---:B------:R-:W-:Y:S06]  /*8ae0*/  HMMA.16816.F32.BF16 R164, R160.reuse, R148, R164 ;  /* 0x00000094a0a4723c */ /* 0x040fec00000418a4 */
[C---:B------:R-:W-:Y:S06]  /*8af0*/  HMMA.16816.F32.BF16 R168, R160.reuse, R150, R168 ;  /* 0x00000096a0a8723c */ /* 0x040fec00000418a8 */
[----:B------:R-:W-:Y:S06]  /*8b00*/  HMMA.16816.F32.BF16 R156, R160, R32, R156 ;  /* 0x00000020a09c723c */ /* 0x000fec000004189c */
[C---:B------:R-:W-:Y:S06]  /*8b10*/  HMMA.16816.F32.BF16 R148, R140.reuse, R150, R44 ;  /* 0x000000968c94723c */ /* 0x040fec000004182c */
[----:B------:R-:W-:Y:S06]  /*8b20*/  HMMA.16816.F32.BF16 R144, R140, R32, R40 ;  /* 0x000000208c90723c */ /* 0x000fec0000041828 */
[-C--:B------:R-:W-:Y:S06]  /*8b30*/  HMMA.16816.F32.BF16 R160, R160, R34.reuse, R52 ;  /* 0x00000022a0a0723c */ /* 0x080fec0000041834 */
[----:B------:R-:W-:Y:S01]  /*8b40*/  HMMA.16816.F32.BF16 R140, R140, R34, R36 ;  /* 0x000000228c8c723c */ /* 0x000fe20000041824 */
[----:B------:R-:W-:-:S02]  /*8b50*/  VIADD R214, R207, 0x400 ;  /* 0x00000400cfd67836 */ /* 0x000fc40000000000 */
[C---:B------:R-:W-:Y:S02]  /*8b60*/  VIADD R213, R207.reuse, 0x800 ;  /* 0x00000800cfd57836 */ /* 0x040fe40000000000 */
[C---:B------:R-:W-:Y:S02]  /*8b70*/  VIADD R212, R207.reuse, 0xc00 ;  /* 0x00000c00cfd47836 */ /* 0x040fe40000000000 */
[C---:B------:R-:W-:Y:S02]  /*8b80*/  VIADD R211, R207.reuse, 0x1000 ;  /* 0x00001000cfd37836 */ /* 0x040fe40000000000 */
[C---:B------:R-:W-:Y:S02]  /*8b90*/  VIADD R210, R207.reuse, 0x1400 ;  /* 0x00001400cfd27836 */ /* 0x040fe40000000000 */
[C---:B------:R-:W-:Y:S02]  /*8ba0*/  VIADD R209, R207.reuse, 0x1800 ;  /* 0x00001800cfd17836 */ /* 0x040fe40000000000 */
[----:B------:R-:W-:Y:S01]  /*8bb0*/  VIADD R208, R207, 0x1c00 ;  /* 0x00001c00cfd07836 */ /* 0x000fe20000000000 */
[----:B-1----:R-:W-:Y:S10]  /*8bc0*/  @!P1 BRA `(.L_x_338) ;  /* 0x0000006c00049947 */ /* 0x002ff40003800000 */
[----:B-----5:R-:W-:Y:S01]  /*8bd0*/  SHF.L.U64.HI R3, R172, 0x6, R173 ;  /* 0x00000006ac037819 */ /* 0x020fe200000102ad */
[----:B------:R-:W-:Y:S01]  /*8be0*/  IMAD.WIDE.U32 R6, R232, -0x326172a9, RZ ;  /* 0xcd9e8d57e8067825 */ /* 0x000fe200078e00ff */
[----:B------:R-:W-:Y:S01]  /*8bf0*/  SHF.L.U32 R0, R172, 0x6, RZ ;  /* 0x00000006ac007819 */ /* 0x000fe200000006ff */
[----:B------:R-:W-:Y:S01]  /*8c00*/  ULDC.64 UR8, c[0x0][0x248] ;  /* 0x0000920000087ab9 */ /* 0x000fe20000000a00 */
[----:B------:R-:W-:Y:S01]  /*8c10*/  LEA.HI.SX32 R228, R230, 0xfffffffe, 0x19 ;  /* 0xfffffffee6e47811 */ /* 0x000fe200078fcaff */
[----:B------:R-:W-:Y:S01]  /*8c20*/  IMAD.WIDE.U32 R4, R240, -0x326172a9, RZ ;  /* 0xcd9e8d57f0047825 */ /* 0x000fe200078e00ff */
[----:B------:R1:W-:Y:S01]  /*8c30*/  STL [R1+0x20], R3 ;  /* 0x0000200301007387 */ /* 0x0003e20000100800 */
[----:B------:R-:W-:Y:S01]  /*8c40*/  LOP3.LUT R236, R7, R234, RZ, 0x3c, !PT ;  /* 0x000000ea07ec7212 */ /* 0x000fe200078e3cff */
[----:B------:R-:W-:Y:S01]  /*8c50*/  ULDC UR4, c[0x0][0x2ec] ;  /* 0x0000bb0000047ab9 */ /* 0x000fe20000000800 */
[----:B------:R-:W-:Y:S01]  /*8c60*/  MOV R137, R2 ;  /* 0x0000000200897202 */ /* 0x000fe20000000f00 */
[----:B------:R2:W-:Y:S01]  /*8c70*/  STL [R1+0x24], R0 ;  /* 0x0000240001007387 */ /* 0x0005e20000100800 */
[----:B------:R-:W-:Y:S01]  /*8c80*/  LOP3.LUT R234, R5, R234, RZ, 0x3c, !PT ;  /* 0x000000ea05ea7212 */ /* 0x000fe200078e3cff */
[----:B------:R-:W-:Y:S01]  /*8c90*/  IMAD.MOV.U32 R133, RZ, RZ, R134 ;  /* 0x000000ffff857224 */ /* 0x000fe200078e0086 */
[----:B------:R-:W-:Y:S01]  /*8ca0*/  USHF.L.U64.HI UR27, UR8, 0x6, UR9 ;  /* 0x00000006081b7899 */ /* 0x000fe20008010209 */
[----:B------:R3:W-:Y:S01]  /*8cb0*/  STL.64 [R1+0x10], R6 ;  /* 0x0000100601007387 */ /* 0x0007e20000100a00 */
[----:B------:R-:W-:Y:S01]  /*8cc0*/  IMAD.WIDE.U32 R232, R245, -0x2daee0ad, RZ ;  /* 0xd2511f53f5e87825 */ /* 0x000fe200078e00ff */
[----:B------:R-:W-:-:S02]  /*8cd0*/  USHF.L.U32 UR26, UR8, 0x6, URZ ;  /* 0x00000006081a7899 */ /* 0x000fc4000800063f */
[----:B------:R3:W-:Y:S01]  /*8ce0*/  STL.64 [R1+0x8], R4 ;  /* 0x0000080401007387 */ /* 0x0007e20000100a00 */
[----:B------:R-:W-:Y:S01]  /*8cf0*/  IMAD.WIDE.U32 R236, R236, -0x2daee0ad, RZ ;  /* 0xd2511f53ecec7825 */ /* 0x000fe200078e00ff */
[----:B------:R-:W-:Y:S01]  /*8d00*/  ULDC.64 UR12, c[0x0][0x250] ;  /* 0x00009400000c7ab9 */ /* 0x000fe20000000a00 */
[----:B------:R-:W-:Y:S01]  /*8d10*/  ULDC.64 UR6, c[0x0][0x218] ;  /* 0x0000860000067ab9 */ /* 0x000fe20000000a00 */
[----:B------:R-:W-:Y:S01]  /*8d20*/  ULDC.64 UR10, c[0x0][0x220] ;  /* 0x00008800000a7ab9 */ /* 0x000fe20000000a00 */
[----:B------:R-:W-:Y:S01]  /*8d30*/  IMAD.WIDE.U32 R234, R234, -0x2daee0ad, RZ ;  /* 0xd2511f53eaea7825 */ /* 0x000fe200078e00ff */
[----:B-1----:R-:W-:-:S03]  /*8d40*/  MOV R3, R135 ;  /* 0x0000008700037202 */ /* 0x002fc60000000f00 */
[----:B--2---:R-:W-:Y:S01]  /*8d50*/  IMAD.MOV.U32 R0, RZ, RZ, R136 ;  /* 0x000000ffff007224 */ /* 0x004fe200078e0088 */
[----:B------:R-:W-:Y:S06]  /*8d60*/  BRA `(.L_x_339) ;  /* 0x00000000006c7947 */ /* 0x000fec0003800000 */
.L_x_341:
[----:B------:R-:W2:Y:S01]  /*8d70*/  LDL.64 R240, [R1+0x40] ;  /* 0x0000400001f07983 */ /* 0x000ea20000100a00 */
[----:B------:R-:W-:Y:S03]  /*8d80*/  VIADD R136, R228, 0xffffffff ;  /* 0xffffffffe4887836 */ /* 0x000fe60000000000 */
[----:B------:R-:W3:Y:S01]  /*8d90*/  LDL.64 R238, [R1+0x30] ;  /* 0x0000300001ee7983 */ /* 0x000ee20000100a00 */
[----:B------:R-:W-:Y:S01]  /*8da0*/  IMAD.WIDE.U32 R172, R136, UR8, RZ ;  /* 0x0000000888ac7c25 */ /* 0x000fe2000f8e00ff */
[----:B------:R-:W-:Y:S05]  /*8db0*/  SHF.R.S32.HI R174, RZ, 0x1f, R136 ;  /* 0x0000001fffae7819 */ /* 0x000fea0000011488 */
[----:B------:R-:W-:Y:S04]  /*8dc0*/  IMAD R174, R174, UR8, RZ ;  /* 0x00000008aeae7c24 */ /* 0x000fe8000f8e02ff */
[----:B------:R-:W-:Y:S04]  /*8dd0*/  IMAD R174, R136, UR9, R174 ;  /* 0x0000000988ae7c24 */ /* 0x000fe8000f8e02ae */
[----:B------:R-:W-:Y:S01]  /*8de0*/  IMAD.IADD R174, R173, 0x1, R174 ;  /* 0x00000001adae7824 */ /* 0x000fe200078e02ae */
[----:B--2---:R-:W-:Y:S04]  /*8df0*/  LEA R136, P0, R172, R240, 0x7 ;  /* 0x000000f0ac887211 */ /* 0x004fe800078038ff */
[----:B------:R-:W-:Y:S02]  /*8e00*/  LEA R176, P1, R136, UR6, 0x1 ;  /* 0x0000000688b07c11 */ /* 0x000fe4000f8208ff */
[----:B---3--:R-:W-:Y:S02]  /*8e10*/  LEA.HI.X R172, R172, R239, R174, 0x7, P0 ;  /* 0x000000efacac7211 */ /* 0x008fe400000f3cae */
        /* <DEDUP_REMOVED lines=16> */
.L_x_339:
[----:B------:R-:W2:Y:S01]  /*8f20*/  LDL.64 R14, [R1+0x38] ;  /* 0x00003800010e7983 */ /* 0x000ea20000100a00 */
[----:B------:R-:W-:Y:S01]  /*8f30*/  SHF.R.S32.HI R2, RZ, 0x1f, R228 ;  /* 0x0000001fff027819 */ /* 0x000fe200000114e4 */
[----:B------:R-:W-:Y:S04]  /*8f40*/  DEPBAR.LE SB0, 0x0 ;  /* 0x000080000000791a */ /* 0x000fe80000000000 */
[----:B------:R-:W4:Y:S01]  /*8f50*/  LDL R11, [R1+0x2c] ;  /* 0x00002c00010b7983 */ /* 0x000f220000100800 */
[----:B------:R-:W-:Y:S01]  /*8f60*/  IMAD R2, R2, UR12, RZ ;  /* 0x0000000c02027c24 */ /* 0x000fe2000f8e02ff */
[----:B------:R-:W-:Y:S01]  /*8f70*/  UIADD3 UR25, UR30, -0x4ab325aa, URZ ;  /* 0xb54cda561e197890 */ /* 0x000fe2000fffe03f */
[C---:B---3--:R-:W-:Y:S01]  /*8f80*/  IMAD.WIDE.U32 R4, R228.reuse, UR12, RZ ;  /* 0x0000000ce4047c25 */ /* 0x048fe2000f8e00ff */
[----:B------:R-:W3:Y:S01]  /*8f90*/  LDL R10, [R1+0x24] ;  /* 0x00002400010a7983 */ /* 0x000ee20000100800 */
[----:B------:R-:W-:Y:S02]  /*8fa0*/  BAR.SYNC.DEFER_BLOCKING 0x0 ;  /* 0x0000000000007b1d */ /* 0x000fe40000010000 */
[C---:B------:R-:W-:Y:S01]  /*8fb0*/  IMAD R6, R228.reuse, UR13, R2 ;  /* 0x0000000de4067c24 */ /* 0x040fe2000f8e0202 */
[C---:B------:R-:W-:Y:S01]  /*8fc0*/  ISETP.GT.AND P2, PT, R228.reuse, RZ, PT ;  /* 0x000000ffe400720c */ /* 0x040fe20003f44270 */
[----:B------:R-:W-:Y:S02]  /*8fd0*/  IMAD.SHL.U32 R215, R228, 0x4, RZ ;  /* 0x00000004e4d77824 */ /* 0x000fe400078e00ff */
[----:B------:R-:W-:Y:S03]  /*8fe0*/  IMAD.IADD R6, R5, 0x1, R6 ;  /* 0x0000000105067824 */ /* 0x000fe600078e0206 */
[----:B------:R-:W-:Y:S05]  /*8ff0*/  LOP3.LUT R134, R233, UR31, R215, 0x96, !PT ;  /* 0x0000001fe9867c12 */ /* 0x000fea000f8e96d7 */
[----:B------:R-:W-:Y:S01]  /*9000*/  IMAD.WIDE.U32 R134, R134, -0x326172a9, RZ ;  /* 0xcd9e8d5786867825 */ /* 0x000fe200078e00ff */
[----:B-----5:R-:W5:Y:S04]  /*9010*/  LDL R12, [R1+0x20] ;  /* 0x00002000010c7983 */ /* 0x020f680000100800 */
[----:B------:R-:W5:Y:S06]  /*9020*/  LDL.64 R216, [R1+0x10] ;  /* 0x0000100001d87983 */ /* 0x000f6c0000100a00 */
[----:B------:R-:W5:Y:S01]  /*9030*/  LDL.64 R242, [R1+0x8] ;  /* 0x0000080001f27983 */ /* 0x000f620000100a00 */
[----:B--2---:R-:W-:Y:S04]  /*9040*/  LEA R2, P0, R4, R14, 0x7 ;  /* 0x0000000e04027211 */ /* 0x004fe800078038ff */
[----:B------:R-:W-:Y:S02]  /*9050*/  LEA R8, P1, R2, UR10, 0x1 ;  /* 0x0000000a02087c11 */ /* 0x000fe4000f8208ff */
[----:B----4-:R-:W-:Y:S04]  /*9060*/  LEA.HI.X R4, R4, R11, R6, 0x7, P0 ;  /* 0x0000000b04047211 */ /* 0x010fe800000f3c06 */
[----:B------:R-:W-:Y:S01]  /*9070*/  LEA.HI.X R9, R2, UR11, R4, 0x1, P1 ;  /* 0x0000000b02097c11 */ /* 0x000fe200088f0c04 */
[----:B------:R-:W-:Y:S01]  /*9080*/  VIADD R2, R215, 0x1 ;  /* 0x00000001d7027836 */ /* 0x000fe20000000000 */
[-C--:B---3--:R-:W-:Y:S03]  /*9090*/  IADD3 R6, P0, R8, R10.reuse, RZ ;  /* 0x0000000a08067210 */ /* 0x088fe60007f1e0ff */
[----:B------:R-:W-:Y:S01]  /*90a0*/  @!PT LDS RZ, [RZ] ;  /* 0x00000000fffff984 */ /* 0x000fe20000000800 */
[----:B------:R-:W-:Y:S01]  /*90b0*/  @!PT LDS RZ, [RZ] ;  /* 0x00000000fffff984 */ /* 0x000fe20000000800 */
[----:B------:R-:W-:Y:S01]  /*90c0*/  @!PT LDS RZ, [RZ] ;  /* 0x00000000fffff984 */ /* 0x000fe20000000800 */
[----:B------:R-:W-:Y:S01]  /*90d0*/  LDGSTS.E.BYPASS.LTC128B.128 [R231+0x4000], desc[UR28][R8.64] ;  /* 0x0400000008e77fae */ /* 0x000fe2000b901d5c */
[-C--:B------:R-:W-:Y:S02]  /*90e0*/  IADD3 R4, P1, R6, R10.reuse, RZ ;  /* 0x0000000a06047210 */ /* 0x080fe40007f3e0ff */
[----:B------:R-:W-:Y:S01]  /*90f0*/  LOP3.LUT R136, R233, UR31, R2, 0x96, !PT ;  /* 0x0000001fe9887c12 */ /* 0x000fe2000f8e9602 */
[--C-:B-----5:R-:W-:Y:S01]  /*9100*/  IMAD.X R7, R9, 0x1, R12.reuse, P0 ;  /* 0x0000000109077824 */ /* 0x120fe200000e060c */
[----:B------:R-:W-:Y:S03]  /*9110*/  IADD3 R10, P0, R4, R10, RZ ;  /* 0x0000000a040a7210 */ /* 0x000fe60007f1e0ff */
[--C-:B------:R-:W-:Y:S01]  /*9120*/  IMAD.X R5, R7, 0x1, R12.reuse, P1 ;  /* 0x0000000107057824 */ /* 0x100fe200008e060c */
[----:B------:R-:W-:Y:S03]  /*9130*/  LDGSTS.E.BYPASS.LTC128B.128 [R231+0x4800], desc[UR28][R6.64] ;  /* 0x0480000006e77fae */ /* 0x000fe6000b901d5c */
[----:B------:R-:W-:Y:S05]  /*9140*/  IMAD.X R11, R5, 0x1, R12, P0 ;  /* 0x00000001050b7824 */ /* 0x000fea00000e060c */
        /* <DEDUP_REMOVED lines=55> */
[-C--:B------:R-:W-:Y:S06]  /*94c0*/  HMMA.16816.F32.BF16 R12, R184, R182.reuse, R12 ;  /* 0x000000b6b80c723c */ /* 0x080fec000004180c */
[C---:B------:R-:W-:Y:S01]  /*94d0*/  HMMA.16816.F32.BF16 R16, R176.reuse, R182, R16 ;  /* 0x000000b6b010723c */ /* 0x040fe20000041810 */
[----:B------:R-:W2:Y:S05]  /*94e0*/  LDSM.16.M88.4 R180, [R209] ;  /* 0x00000000d1b4783b */ /* 0x000eaa0000000200 */
[-C--:B------:R-:W-:Y:S06]  /*94f0*/  HMMA.16816.F32.BF16 R20, R176, R188.reuse, R20 ;  /* 0x000000bcb014723c */ /* 0x080fec0000041814 */
[C---:B------:R-:W-:Y:S06]  /*9500*/  HMMA.16816.F32.BF16 R24, R184.reuse, R188, R24 ;  /* 0x000000bcb818723c */ /* 0x040fec0000041818 */
[-C--:B------:R-:W-:Y:S05]  /*9510*/  HMMA.16816.F32.BF16 R28, R184, R190.reuse, R28 ;  /* 0x000000beb81c723c */ /* 0x080fea000004181c */
[--C-:B------:R-:W-:Y:S01]  /*9520*/  LOP3.LUT R188, R237, UR21, R232.reuse, 0x96, !PT ;  /* 0x00000015edbc7c12 */ /* 0x100fe2000f8e96e8 */
[C---:B------:R-:W-:Y:S05]  /*9530*/  HMMA.16816.F32.BF16 R32, R176.reuse, R190, R32 ;  /* 0x000000beb020723c */ /* 0x040fea0000041820 */
[----:B------:R-:W-:Y:S01]  /*9540*/  IMAD.WIDE.U32 R188, R188, -0x326172a9, RZ ;  /* 0xcd9e8d57bcbc7825 */ /* 0x000fe200078e00ff */
[-C--:B------:R-:W-:Y:S05]  /*9550*/  HMMA.16816.F32.BF16 R36, R176, R192.reuse, R36 ;  /* 0x000000c0b024723c */ /* 0x080fea0000041824 */
[----:B------:R-:W-:Y:S01]  /*9560*/  LOP3.LUT R190, R235, UR21, R232, 0x96, !PT ;  /* 0x00000015ebbe7c12 */ /* 0x000fe2000f8e96e8 */
[C---:B------:R-:W-:Y:S05]  /*9570*/  HMMA.16816.F32.BF16 R40, R184.reuse, R192, R40 ;  /* 0x000000c0b828723c */ /* 0x040fea0000041828 */
[----:B------:R-:W-:Y:S01]  /*9580*/  LOP3.LUT R132, R189, UR20, R134, 0x96, !PT ;  /* 0x00000014bd847c12 */ /* 0x000fe2000f8e9686 */
[-C--:B------:R-:W-:Y:S05]  /*9590*/  HMMA.16816.F32.BF16 R44, R184, R194.reuse, R44 ;  /* 0x000000c2b82c723c */ /* 0x080fea000004182c */
[C---:B------:R-:W-:Y:S01]  /*95a0*/  LOP3.LUT R192, R135.reuse, UR22, R216, 0x96, !PT ;  /* 0x0000001687c07c12 */ /* 0x040fe2000f8e96d8 */
[C---:B------:R-:W-:Y:S05]  /*95b0*/  HMMA.16816.F32.BF16 R48, R176.reuse, R194, R48 ;  /* 0x000000c2b030723c */ /* 0x040fea0000041830 */
[----:B------:R-:W-:Y:S01]  /*95c0*/  LOP3.LUT R135, R135, UR22, R242, 0x96, !PT ;  /* 0x0000001687877c12 */ /* 0x000fe2000f8e96f2 */
[----:B------:R-:W-:Y:S01]  /*95d0*/  IMAD.WIDE.U32 R190, R190, -0x326172a9, RZ ;  /* 0xcd9e8d57bebe7825 */ /* 0x000fe200078e00ff */
[-C--:B-----5:R-:W-:Y:S04]  /*95e0*/  HMMA.16816.F32.BF16 R52, R176, R196.reuse, R52 ;  /* 0x000000c4b034723c */ /* 0x0a0fe80000041834 */
[----:B------:R-:W-:Y:S01]  /*95f0*/  LOP3.LUT R2, R191, UR20, R134, 0x96, !PT ;  /* 0x00000014bf027c12 */ /* 0x000fe2000f8e9686 */
[----:B------:R-:W-:Y:S01]  /*9600*/  IMAD.WIDE.U32 R134, R135, -0x2daee0ad, RZ ;  /* 0xd2511f5387867825 */ /* 0x000fe200078e00ff */
[C---:B------:R-:W-:Y:S05]  /*9610*/  HMMA.16816.F32.BF16 R56, R184.reuse, R196, R56 ;  /* 0x000000c4b838723c */ /* 0x040fea0000041838 */
[----:B------:R-:W-:Y:S01]  /*9620*/  LOP3.LUT R135, R135, UR19, R234, 0x96, !PT ;  /* 0x0000001387877c12 */ /* 0x000fe2000f8e96ea */
[----:B------:R-:W-:Y:S01]  /*9630*/  IMAD.WIDE.U32 R222, R2, -0x2daee0ad, RZ ;  /* 0xd2511f5302de7825 */ /* 0x000fe200078e00ff */
[-C--:B------:R-:W-:Y:S04]  /*9640*/  HMMA.16816.F32.BF16 R60, R184, R198.reuse, R60 ;  /* 0x000000c6b83c723c */ /* 0x080fe8000004183c */
[----:B------:R-:W-:Y:S01]  /*9650*/  LOP3.LUT R2, R223, UR17, R134, 0x96, !PT ;  /* 0x00000011df027c12 */ /* 0x000fe2000f8e9686 */
[----:B------:R-:W-:Y:S01]  /*9660*/  IMAD.WIDE.U32 R196, R136, -0x326172a9, RZ ;  /* 0xcd9e8d5788c47825 */ /* 0x000fe200078e00ff */
[C---:B------:R-:W-:Y:S05]  /*9670*/  HMMA.16816.F32.BF16 R64, R176.reuse, R198, R64 ;  /* 0x000000c6b040723c */ /* 0x040fea0000041840 */
[----:B------:R-:W-:Y:S01]  /*9680*/  LOP3.LUT R194, R197, UR22, R242, 0x96, !PT ;  /* 0x00000016c5c27c12 */ /* 0x000fe2000f8e96f2 */
[-C--:B------:R-:W-:Y:S05]  /*9690*/  HMMA.16816.F32.BF16 R68, R176, R200.reuse, R68 ;  /* 0x000000c8b044723c */ /* 0x080fea0000041844 */
[----:B------:R-:W-:Y:S01]  /*96a0*/  LOP3.LUT R136, R191, UR20, R196, 0x96, !PT ;  /* 0x00000014bf887c12 */ /* 0x000fe2000f8e96c4 */
[C---:B------:R-:W-:Y:S05]  /*96b0*/  HMMA.16816.F32.BF16 R72, R184.reuse, R200, R72 ;  /* 0x000000c8b848723c */ /* 0x040fea0000041848 */
[----:B------:R-:W-:Y:S01]  /*96c0*/  LOP3.LUT R230, R197, UR22, R216, 0x96, !PT ;  /* 0x00000016c5e67c12 */ /* 0x000fe2000f8e96d8 */
[----:B------:R-:W-:Y:S01]  /*96d0*/  IMAD.WIDE.U32 R220, R136, -0x2daee0ad, RZ ;  /* 0xd2511f5388dc7825 */ /* 0x000fe200078e00ff */
[----:B------:R-:W-:Y:S01]  /*96e0*/  LOP3.LUT R229, R189, UR20, R196, 0x96, !PT ;  /* 0x00000014bde57c12 */ /* 0x000fe2000f8e96c4 */
[-C--:B------:R-:W-:Y:S03]  /*96f0*/  HMMA.16816.F32.BF16 R76, R184, R202.reuse, R76 ;  /* 0x000000cab84c723c */ /* 0x080fe6000004184c */
[----:B------:R-:W-:Y:S03]  /*9700*/  IMAD.WIDE.U32 R192, R192, -0x2daee0ad, RZ ;  /* 0xd2511f53c0c07825 */ /* 0x000fe600078e00ff */
[C---:B------:R-:W-:Y:S05]  /*9710*/  HMMA.16816.F32.BF16 R80, R176.reuse, R202, R80 ;  /* 0x000000cab050723c */ /* 0x040fea0000041850 */
[----:B------:R-:W-:Y:S01]  /*9720*/  LOP3.LUT R193, R193, UR19, R236, 0x96, !PT ;  /* 0x00000013c1c17c12 */ /* 0x000fe2000f8e96ec */
[-C--:B-1----:R-:W-:Y:S05]  /*9730*/  HMMA.16816.F32.BF16 R84, R176, R172.reuse, R84 ;  /* 0x000000acb054723c */ /* 0x082fea0000041854 */
[----:B------:R-:W-:Y:S01]  /*9740*/  IMAD.WIDE.U32 R202, R2, -0x326172a9, RZ ;  /* 0xcd9e8d5702ca7825 */ /* 0x000fe200078e00ff */
[C---:B------:R-:W-:Y:S05]  /*9750*/  HMMA.16816.F32.BF16 R88, R184.reuse, R172, R88 ;  /* 0x000000acb858723c */ /* 0x040fea0000041858 */
[----:B------:R-:W-:Y:S01]  /*9760*/  IMAD.WIDE.U32 R198, R132, -0x2daee0ad, RZ ;  /* 0xd2511f5384c67825 */ /* 0x000fe200078e00ff */
[-C--:B------:R-:W-:Y:S05]  /*9770*/  HMMA.16816.F32.BF16 R92, R184, R174.reuse, R92 ;  /* 0x000000aeb85c723c */ /* 0x080fea000004185c */
[----:B------:R-:W-:Y:S01]  /*9780*/  LOP3.LUT R132, R199, UR17, R192, 0x96, !PT ;  /* 0x00000011c7847c12 */ /* 0x000fe2000f8e96c0 */
[----:B------:R-:W-:Y:S01]  /*9790*/  IMAD.WIDE.U32 R172, R194, -0x2daee0ad, RZ ;  /* 0xd2511f53c2ac7825 */ /* 0x000fe200078e00ff */
[C---:B------:R-:W-:Y:S04]  /*97a0*/  HMMA.16816.F32.BF16 R96, R176.reuse, R174, R96 ;  /* 0x000000aeb060723c */ /* 0x040fe80000041860 */
[----:B------:R-:W-:Y:S01]  /*97b0*/  LOP3.LUT R136, R173, UR19, R234, 0x96, !PT ;  /* 0x00000013ad887c12 */ /* 0x000fe2000f8e96ea */
[----:B------:R-:W-:Y:S01]  /*97c0*/  IMAD.WIDE.U32 R192, R193, -0x326172a9, RZ ;  /* 0xcd9e8d57c1c07825 */ /* 0x000fe200078e00ff */
[----:B------:R-:W-:Y:S01]  /*97d0*/  LOP3.LUT R2, R221, UR17, R172, 0x96, !PT ;  /* 0x00000011dd027c12 */ /* 0x000fe2000f8e96ac */
[-C--:B--2---:R-:W-:Y:S01]  /*97e0*/  HMMA.16816.F32.BF16 R100, R176, R180.reuse, R100 ;  /* 0x000000b4b064723c */ /* 0x084fe20000041864 */
[----:B------:R-:W1:Y:S01]  /*97f0*/  LDSM.16.M88.4 R172, [R208] ;  /* 0x00000000d0ac783b */ /* 0x000e620000000200 */
[----:B------:R-:W-:Y:S04]  /*9800*/  DEPBAR.LE SB0, 0x0 ;  /* 0x000080000000791a */ /* 0x000fe80000000000 */
[----:B------:R-:W-:Y:S01]  /*9810*/  LOP3.LUT R194, R193, UR18, R188, 0x96, !PT ;  /* 0x00000012c1c27c12 */ /* 0x000fe2000f8e96bc */
[C---:B------:R-:W-:Y:S01]  /*9820*/  HMMA.16816.F32.BF16 R104, R184.reuse, R180, R104 ;  /* 0x000000b4b868723c */ /* 0x040fe20000041868 */
[----:B------:R-:W-:Y:S04]  /*9830*/  BAR.SYNC.DEFER_BLOCKING 0x0 ;  /* 0x0000000000007b1d */ /* 0x000fe80000010000 */
[----:B------:R-:W-:Y:S01]  /*9840*/  IMAD.WIDE.U32 R134, R135, -0x326172a9, RZ ;  /* 0xcd9e8d5787867825 */ /* 0x000fe200078e00ff */
[-C--:B------:R-:W-:Y:S05]  /*9850*/  HMMA.16816.F32.BF16 R108, R184, R182.reuse, R108 ;  /* 0x000000b6b86c723c */ /* 0x080fea000004186c */
[----:B------:R-:W-:Y:S01]  /*9860*/  LOP3.LUT R135, R135, UR18, R190, 0x96, !PT ;  /* 0x0000001287877c12 */ /* 0x000fe2000f8e96be */
[----:B------:R-:W-:Y:S01]  /*9870*/  IMAD.WIDE.U32 R216, R132, -0x326172a9, RZ ;  /* 0xcd9e8d5784d87825 */ /* 0x000fe200078e00ff */
[----:B------:R-:W-:Y:S01]  /*9880*/  LOP3.LUT R132, R203, UR16, R134, 0x96, !PT ;  /* 0x00000010cb847c12 */ /* 0x000fe2000f8e9686 */
[C---:B------:R-:W-:Y:S04]  /*9890*/  HMMA.16816.F32.BF16 R112, R176.reuse, R182, R112 ;  /* 0x000000b6b070723c */ /* 0x040fe80000041870 */
[----:B------:R-:W-:Y:S01]  /*98a0*/  LOP3.LUT R192, R217, UR16, R192, 0x96, !PT ;  /* 0x00000010d9c07c12 */ /* 0x000fe2000f8e96c0 */
[----:B------:R-:W-:Y:S06]  /*98b0*/  IMAD.WIDE.U32 R194, R194, -0x2daee0ad, RZ ;  /* 0xd2511f53c2c27825 */ /* 0x000fec00078e00ff */
[----:B------:R-:W-:Y:S01]  /*98c0*/  LOP3.LUT R193, R195, UR15, R198, 0x96, !PT ;  /* 0x0000000fc3c17c12 */ /* 0x000fe2000f8e96c6 */
[----:B------:R-:W-:Y:S04]  /*98d0*/  IMAD.WIDE.U32 R196, R136, -0x326172a9, RZ ;  /* 0xcd9e8d5788c47825 */ /* 0x000fe800078e00ff */
[----:B------:R-:W-:Y:S01]  /*98e0*/  IMAD.WIDE.U32 R200, R2, -0x326172a9, RZ ;  /* 0xcd9e8d5702c87825 */ /* 0x000fe200078e00ff */
[----:B------:R-:W-:Y:S03]  /*98f0*/  LOP3.LUT R195, R197, UR18, R190, 0x96, !PT ;  /* 0x00000012c5c37c12 */ /* 0x000fe6000f8e96be */
[----:B------:R-:W-:Y:S01]  /*9900*/  IMAD.WIDE.U32 R134, R135, -0x2daee0ad, RZ ;  /* 0xd2511f5387867825 */ /* 0x000fe200078e00ff */
[----:B------:R-:W-:Y:S01]  /*9910*/  LOP3.LUT R2, R201, UR16, R196, 0x96, !PT ;  /* 0x00000010c9027c12 */ /* 0x000fe2000f8e96c4 */
[-C--:B-1----:R-:W-:Y:S03]  /*9920*/  HMMA.16816.F32.BF16 R116, R176, R172.reuse, R116 ;  /* 0x000000acb074723c */ /* 0x082fe60000041874 */
[----:B------:R-:W-:Y:S01]  /*9930*/  IMAD.WIDE.U32 R198, R192, -0x2daee0ad, RZ ;  /* 0xd2511f53c0c67825 */ /* 0x000fe200078e00ff */
[----:B------:R-:W-:Y:S02]  /*9940*/  LOP3.LUT R192, R135, UR15, R222, 0x96, !PT ;  /* 0x0000000f87c07c12 */ /* 0x000fe4000f8e96de */
[C---:B------:R-:W-:Y:S05]  /*9950*/  HMMA.16816.F32.BF16 R120, R184.reuse, R172, R120 ;  /* 0x000000acb878723c */ /* 0x040fea0000041878 */
[----:B------:R-:W-:Y:S01]  /*9960*/  LOP3.LUT R135, R199, UR5, R194, 0x96, !PT ;  /* 0x00000005c7877c12 */ /* 0x000fe2000f8e96c2 */
[----:B------:R-:W-:Y:S01]  /*9970*/  IMAD.WIDE.U32 R218, R132, -0x2daee0ad, RZ ;  /* 0xd2511f5384da7825 */ /* 0x000fe200078e00ff */
[-C--:B------:R-:W-:Y:S04]  /*9980*/  HMMA.16816.F32.BF16 R124, R184, R174.reuse, R124 ;  /* 0x000000aeb87c723c */ /* 0x080fe8000004187c */
[----:B------:R-:W-:Y:S01]  /*9990*/  LOP3.LUT R132, R219, UR5, R134, 0x96, !PT ;  /* 0x00000005db847c12 */ /* 0x000fe2000f8e9686 */
[----:B------:R-:W-:Y:S01]  /*99a0*/  IMAD.WIDE.U32 R194, R195, -0x2daee0ad, RZ ;  /* 0xd2511f53c3c27825 */ /* 0x000fe200078e00ff */
[----:B------:R-:W-:Y:S05]  /*99b0*/  HMMA.16816.F32.BF16 R128, R176, R174, R128 ;  /* 0x000000aeb080723c */ /* 0x000fea0000041880 */
[----:B------:R-:W-:Y:S01]  /*99c0*/  LOP3.LUT R136, R195, UR15, R220, 0x96, !PT ;  /* 0x0000000fc3887c12 */ /* 0x000fe2000f8e96dc */
[----:B------:R-:W-:Y:S05]  /*99d0*/  IMAD.WIDE.U32 R196, R2, -0x2daee0ad, RZ ;  /* 0xd2511f5302c47825 */ /* 0x000fea00078e00ff */
[----:B------:R-:W-:Y:S01]  /*99e0*/  LOP3.LUT R195, R197, UR5, R194, 0x96, !PT ;  /* 0x00000005c5c37c12 */ /* 0x000fe2000f8e96c2 */
[----:B------:R-:W-:Y:S04]  /*99f0*/  IMAD.WIDE.U32 R180, R193, -0x326172a9, RZ ;  /* 0xcd9e8d57c1b47825 */ /* 0x000fe800078e00ff */
[----:B------:R-:W-:Y:S01]  /*9a00*/  IMAD.WIDE.U32 R134, R135, -0x326172a9, RZ ;  /* 0xcd9e8d5787867825 */ /* 0x000fe200078e00ff */
[----:B------:R-:W-:Y:S03]  /*9a10*/  LOP3.LUT R194, R181, UR14, R216, 0x96, !PT ;  /* 0x0000000eb5c27c12 */ /* 0x000fe6000f8e96d8 */
[----:B------:R-:W-:Y:S01]  /*9a20*/  IMAD.WIDE.U32 R192, R192, -0x326172a9, RZ ;  /* 0xcd9e8d57c0c07825 */ /* 0x000fe200078e00ff */
[----:B------:R-:W-:Y:S02]  /*9a30*/  LOP3.LUT R2, R135, UR25, R180, 0x96, !PT ;  /* 0x0000001987027c12 */ /* 0x000fe4000f8e96b4 */
[----:B------:R-:W-:Y:S01]  /*9a40*/  LOP3.LUT R217, R134, 0xffff, RZ, 0xc0, !PT ;  /* 0x0000ffff86d97812 */ /* 0x000fe200078ec0ff */
[----:B------:R-:W-:Y:S01]  /*9a50*/  IMAD.WIDE.U32 R180, R132, -0x326172a9, RZ ;  /* 0xcd9e8d5784b47825 */ /* 0x000fe200078e00ff */
[----:B------:R-:W-:Y:S02]  /*9a60*/  LOP3.LUT R193, R193, UR14, R202, 0x96, !PT ;  /* 0x0000000ec1c17c12 */ /* 0x000fe4000f8e96ca */
[----:B------:R-:W-:Y:S01]  /*9a70*/  SHF.R.U32.HI R222, RZ, 0x10, R134 ;  /* 0x00000010ffde7819 */ /* 0x000fe20000011686 */
[----:B------:R-:W-:Y:S01]  /*9a80*/  IMAD.WIDE.U32 R182, R136, -0x326172a9, RZ ;  /* 0xcd9e8d5788b67825 */ /* 0x000fe200078e00ff */
[C---:B------:R-:W-:Y:S02]  /*9a90*/  LOP3.LUT R201, R180.reuse, 0xffff, RZ, 0xc0, !PT ;  /* 0x0000ffffb4c97812 */ /* 0x040fe400078ec0ff */
[--C-:B------:R-:W-:Y:S02]  /*9aa0*/  SHF.R.U32.HI R203, RZ, 0x10, R180.reuse ;  /* 0x00000010ffcb7819 */ /* 0x100fe400000116b4 */
[----:B------:R-:W-:Y:S02]  /*9ab0*/  LOP3.LUT R220, R180, 0xff, RZ, 0xc0, !PT ;  /* 0x000000ffb4dc7812 */ /* 0x000fe400078ec0ff */
[----:B------:R-:W-:Y:S02]  /*9ac0*/  SHF.R.U32.HI R219, RZ, 0x18, R180 ;  /* 0x00000018ffdb7819 */ /* 0x000fe400000116b4 */
[----:B------:R-:W-:Y:S02]  /*9ad0*/  LOP3.LUT R132, R181, UR25, R192, 0x96, !PT ;  /* 0x00000019b5847c12 */ /* 0x000fe4000f8e96c0 */
[----:B------:R-:W-:Y:S02]  /*9ae0*/  FMNMX.FTZ R180, R4, R0, !PT ;  /* 0x0000000004b47209 */ /* 0x000fe40007810000 */
[----:B------:R-:W-:Y:S02]  /*9af0*/  FMNMX.FTZ R192, R6, R3, !PT ;  /* 0x0000000306c07209 */ /* 0x000fe40007810000 */
[----:B------:R-:W-:Y:S02]  /*9b00*/  FMNMX.FTZ R136, R8, R133, !PT ;  /* 0x0000008508887209 */ /* 0x000fe40007810000 */
[----:B------:R-:W-:Y:S02]  /*9b10*/  FMNMX.FTZ R180, R5, R180, !PT ;  /* 0x000000b405b47209 */ /* 0x000fe40007810000 */
[----:B------:R-:W-:Y:S02]  /*9b20*/  LOP3.LUT R202, R183, UR14, R200, 0x96, !PT ;  /* 0x0000000eb7ca7c12 */ /* 0x000fe4000f8e96c8 */
        /* <DEDUP_REMOVED lines=15> */
[----:B------:R-:W-:Y:S02]  /*9c20*/  LOP3.LUT R223, R134, 0xff, RZ, 0xc0, !PT ;  /* 0x000000ff86df7812 */ /* 0x000fe400078ec0ff */
[----:B------:R-:W-:Y:S01]  /*9c30*/  SHF.R.U32.HI R221, RZ, 0x18, R134 ;  /* 0x00000018ffdd7819 */ /* 0x000fe20000011686 */
[----:B------:R-:W-:Y:S01]  /*9c40*/  IMAD.WIDE.U32 R134, R194, -0x2daee0ad, RZ ;  /* 0xd2511f53c2867825 */ /* 0x000fe200078e00ff */
[----:B------:R-:W-:Y:S02]  /*9c50*/  FMNMX.FTZ R180, R34, R172, !PT ;  /* 0x000000ac22b47209 */ /* 0x000fe40007810000 */
[----:B------:R-:W-:Y:S01]  /*9c60*/  FMNMX.FTZ R173, R28, R136, !PT ;  /* 0x000000881cad7209 */ /* 0x000fe20007810000 */
[----:B------:R-:W-:Y:S01]  /*9c70*/  IMAD.WIDE.U32 R194, R195, -0x326172a9, RZ ;  /* 0xcd9e8d57c3c27825 */ /* 0x000fe200078e00ff */
[----:B------:R-:W-:Y:S02]  /*9c80*/  FMNMX.FTZ R172, R33, R183, !PT ;  /* 0x000000b721ac7209 */ /* 0x000fe40007810000 */
[----:B------:R-:W-:Y:S02]  /*9c90*/  FMNMX.FTZ R136, R35, R180, !PT ;  /* 0x000000b423887209 */ /* 0x000fe40007810000 */
[----:B------:R-:W-:Y:S02]  /*9ca0*/  FMNMX.FTZ R173, R29, R173, !PT ;  /* 0x000000ad1dad7209 */ /* 0x000fe40007810000 */
[----:B------:R-:W-:Y:S02]  /*9cb0*/  LOP3.LUT R181, R135, UR23, R198, 0x96, !PT ;  /* 0x0000001787b57c12 */ /* 0x000fe4000f8e96c6 */
[----:B------:R-:W-:Y:S02]  /*9cc0*/  LOP3.LUT R198, R134, 0xffff, RZ, 0xc0, !PT ;  /* 0x0000ffff86c67812 */ /* 0x000fe400078ec0ff */
        /* <DEDUP_REMOVED lines=72> */
[--C-:B------:R-:W-:Y:S02]  /*a150*/  SHF.R.U32.HI R200, RZ, 0x10, R134.reuse ;  /* 0x00000010ffc87819 */ /* 0x100fe40000011686 */
[----:B------:R-:W-:Y:S01]  /*a160*/  SHF.R.U32.HI R216, RZ, 0x18, R134 ;  /* 0x00000018ffd87819 */ /* 0x000fe20000011686 */
[----:B------:R-:W-:Y:S01]  /*a170*/  IMAD.WIDE.U32 R134, R193, -0x2daee0ad, RZ ;  /* 0xd2511f53c1867825 */ /* 0x000fe200078e00ff */
        /* <DEDUP_REMOVED lines=8> */
[----:B------:R-:W-:Y:S02]  /*a200*/  LOP3.LUT R182, R195, UR25, R182, 0x96, !PT ;  /* 0x00000019c3b67c12 */ /* 0x000fe4000f8e96b6 */
[----:B------:R-:W-:Y:S02]  /*a210*/  LOP3.LUT R180, R135, UR23, R218, 0x96, !PT ;  /* 0x0000001787b47c12 */ /* 0x000fe4000f8e96da */
[C---:B------:R-:W-:Y:S02]  /*a220*/  LOP3.LUT R224, R194.reuse, 0xffff, RZ, 0xc0, !PT ;  /* 0x0000ffffc2e07812 */ /* 0x040fe400078ec0ff */
[----:B------:R-:W-:Y:S02]  /*a230*/  LOP3.LUT R227, R194, 0xff, RZ, 0xc0, !PT ;  /* 0x000000ffc2e37812 */ /* 0x000fe400078ec0ff */
[--C-:B------:R-:W-:Y:S02]  /*a240*/  SHF.R.U32.HI R226, RZ, 0x10, R194.reuse ;  /* 0x00000010ffe27819 */ /* 0x100fe400000116c2 */
[----:B------:R-:W-:Y:S02]  /*a250*/  SHF.R.U32.HI R225, RZ, 0x18, R194 ;  /* 0x00000018ffe17819 */ /* 0x000fe400000116c2 */
[----:B------:R-:W-:Y:S02]  /*a260*/  SHF.R.U32.HI R193, RZ, 0x8, R217 ;  /* 0x00000008ffc17819 */ /* 0x000fe400000116d9 */
[----:B------:R-:W-:Y:S02]  /*a270*/  LOP3.LUT R187, R222, 0xff, RZ, 0xc0, !PT ;  /* 0x000000ffdebb7812 */ /* 0x000fe400078ec0ff */
[----:B------:R-:W-:Y:S02]  /*a280*/  LOP3.LUT R195, R134, 0xffff, RZ, 0xc0, !PT ;  /* 0x0000ffff86c37812 */ /* 0x000fe400078ec0ff */
[----:B------:R-:W-:Y:S02]  /*a290*/  FMNMX.FTZ R186, R46, R136, !PT ;  /* 0x000000882eba7209 */ /* 0x000fe40007810000 */
[----:B------:R-:W-:Y:S02]  /*a2a0*/  FMNMX.FTZ R183, R129, R183, !PT ;  /* 0x000000b781b77209 */ /* 0x000fe40007810000 */
[----:B------:R-:W-:Y:S02]  /*a2b0*/  FMNMX.FTZ R184, R131, R184, !PT ;  /* 0x000000b883b87209 */ /* 0x000fe40007810000 */
[----:B------:R-:W-:Y:S01]  /*a2c0*/  FMNMX.FTZ R185, R125, R172, !PT ;  /* 0x000000ac7db97209 */ /* 0x000fe20007810000 */
[----:B------:R-:W-:Y:S06]  /*a2d0*/  @P2 BRA `(.L_x_341) ;  /* 0xffffffe800a42947 */ /* 0x000fec000383ffff */
.L_x_340:
[----:B------:R-:W-:Y:S01]  /*a2e0*/  FMNMX.FTZ R135, R47, R186, !PT ;  /* 0x000000ba2f877209 */ /* 0x000fe20007810000 */
[----:B------:R-:W-:Y:S01]  /*a2f0*/  STL [R1+0x80], R228 ;  /* 0x000080e401007387 */ /* 0x000fe20000100800 */
[----:B------:R-:W-:Y:S02]  /*a300*/  LOP3.LUT R186, R134, 0xff, RZ, 0xc0, !PT ;  /* 0x000000ff86ba7812 */ /* 0x000fe400078ec0ff */
[--C-:B------:R-:W-:Y:S01]  /*a310*/  SHF.R.U32.HI R192, RZ, 0x10, R134.reuse ;  /* 0x00000010ffc07819 */ /* 0x100fe20000011686 */
[----:B------:R-:W-:Y:S01]  /*a320*/  STL [R1+0x7c], R231 ;  /* 0x00007ce701007387 */ /* 0x000fe20000100800 */
[----:B------:R-:W-:Y:S02]  /*a330*/  SHF.R.U32.HI R194, RZ, 0x18, R134 ;  /* 0x00000018ffc27819 */ /* 0x000fe40000011686 */
[----:B------:R-:W-:Y:S01]  /*a340*/  FMNMX.FTZ R134, R58, R135, !PT ;  /* 0x000000873a867209 */ /* 0x000fe20007810000 */
[----:B-1----:R-:W1:Y:S01]  /*a350*/  SHFL.BFLY PT, R177, R183, 0x2, 0x1f ;  /* 0x0c401f00b7b17f89 */ /* 0x002e6200000e0000 */
[----:B------:R-:W-:Y:S02]  /*a360*/  SHF.R.U32.HI R174, RZ, 0x8, R201 ;  /* 0x00000008ffae7819 */ /* 0x000fe400000116c9 */
[----:B------:R-:W-:Y:S05]  /*a370*/  FMNMX.FTZ R134, R59, R134, !PT ;  /* 0x000000863b867209 */ /* 0x000fea0007810000 */
[----:B------:R-:W2:Y:S01]  /*a380*/  SHFL.BFLY PT, R179, R185, 0x2, 0x1f ;  /* 0x0c401f00b9b37f89 */ /* 0x000ea200000e0000 */
[----:B------:R-:W-:Y:S02]  /*a390*/  PRMT R220, R220, 0x5410, R174 ;  /* 0x00005410dcdc7816 */ /* 0x000fe400000000ae */
[----:B------:R-:W-:Y:S05]  /*a3a0*/  FMNMX.FTZ R136, R62, R134, !PT ;  /* 0x000000863e887209 */ /* 0x000fea0007810000 */
[----:B------:R-:W-:Y:S01]  /*a3b0*/  STL [R1+0x78], R214 ;  /* 0x000078d601007387 */ /* 0x000fe20000100800 */
[----:B------:R-:W-:Y:S01]  /*a3c0*/  LOP3.LUT R173, R203, 0xff, RZ, 0xc0, !PT ;  /* 0x000000ffcbad7812 */ /* 0x000fe200078ec0ff */
[----:B------:R-:W-:Y:S01]  /*a3d0*/  IMAD.WIDE.U32 R134, R202, -0x2daee0ad, RZ ;  /* 0xd2511f53ca867825 */ /* 0x000fe200078e00ff */
[----:B------:R-:W-:Y:S01]  /*a3e0*/  FMNMX.FTZ R136, R63, R136, !PT ;  /* 0x000000883f887209 */ /* 0x000fe20007810000 */
[----:B------:R-:W-:Y:S01]  /*a3f0*/  STL [R1+0x74], R213 ;  /* 0x000074d501007387 */ /* 0x000fe20000100800 */
[----:B------:R-:W-:Y:S02]  /*a400*/  PRMT R219, R173, 0x5410, R219 ;  /* 0x00005410addb7816 */ /* 0x000fe400000000db */
[----:B------:R-:W-:Y:S01]  /*a410*/  FMNMX.FTZ R174, R74, R136, !PT ;  /* 0x000000884aae7209 */ /* 0x000fe20007810000 */
[----:B------:R-:W-:Y:S01]  /*a420*/  STL [R1+0x70], R212 ;  /* 0x000070d401007387 */ /* 0x000fe20000100800 */
[C---:B------:R-:W-:Y:S02]  /*a430*/  LOP3.LUT R172, R2.reuse, 0xffff, RZ, 0xc0, !PT ;  /* 0x0000ffff02ac7812 */ /* 0x040fe400078ec0ff */
[----:B------:R-:W-:Y:S01]  /*a440*/  FMNMX.FTZ R174, R75, R174, !PT ;  /* 0x000000ae4bae7209 */ /* 0x000fe20007810000 */
[----:B------:R-:W-:Y:S01]  /*a450*/  STL [R1+0x6c], R211 ;  /* 0x00006cd301007387 */ /* 0x000fe20000100800 */
[----:B------:R-:W-:Y:S02]  /*a460*/  LOP3.LUT R176, R2, 0xff, RZ, 0xc0, !PT ;  /* 0x000000ff02b07812 */ /* 0x000fe400078ec0ff */
[----:B------:R-:W-:Y:S01]  /*a470*/  SHF.R.U32.HI R172, RZ, 0x8, R172 ;  /* 0x00000008ffac7819 */ /* 0x000fe200000116ac */
[----:B------:R-:W-:Y:S01]  /*a480*/  STL [R1+0x68], R210 ;  /* 0x000068d201007387 */ /* 0x000fe20000100800 */
[----:B-1----:R-:W-:Y:S02]  /*a490*/  FMNMX.FTZ R136, R183, R177, !PT ;  /* 0x000000b1b7887209 */ /* 0x002fe40007810000 */
[--C-:B------:R-:W-:Y:S01]  /*a4a0*/  SHF.R.U32.HI R177, RZ, 0x10, R2.reuse ;  /* 0x00000010ffb17819 */ /* 0x100fe20000011602 */
[----:B------:R-:W-:Y:S01]  /*a4b0*/  STL [R1+0x64], R209 ;  /* 0x000064d101007387 */ /* 0x000fe20000100800 */
[----:B--2---:R-:W-:Y:S02]  /*a4c0*/  FMNMX.FTZ R173, R185, R179, !PT ;  /* 0x000000b3b9ad7209 */ /* 0x004fe40007810000 */
[----:B------:R-:W-:Y:S01]  /*a4d0*/  SHF.R.U32.HI R179, RZ, 0x18, R2 ;  /* 0x00000018ffb37819 */ /* 0x000fe20000011602 */
[----:B------:R-:W1:Y:S01]  /*a4e0*/  SHFL.BFLY PT, R178, R184, 0x2, 0x1f ;  /* 0x0c401f00b8b27f89 */ /* 0x000e6200000e0000 */
[----:B------:R-:W-:Y:S02]  /*a4f0*/  FMNMX.FTZ R2, R78, R174, !PT ;  /* 0x000000ae4e027209 */ /* 0x000fe40007810000 */
[----:B------:R-:W-:Y:S05]  /*a500*/  PRMT R221, R187, 0x5410, R221 ;  /* 0x00005410bbdd7816 */ /* 0x000fea00000000dd */
[----:B------:R-:W-:Y:S01]  /*a510*/  STL [R1+0x60], R208 ;  /* 0x000060d001007387 */ /* 0x000fe20000100800 */
[----:B------:R-:W-:Y:S02]  /*a520*/  FMNMX.FTZ R2, R79, R2, !PT ;  /* 0x000000024f027209 */ /* 0x000fe40007810000 */
[----:B------:R-:W-:Y:S01]  /*a530*/  PRMT R187, R176, 0x5410, R172 ;  /* 0x00005410b0bb7816 */ /* 0x000fe200000000ac */
[----:B------:R-:W-:Y:S01]  /*a540*/  STL [R1+0x5c], R207 ;  /* 0x00005ccf01007387 */ /* 0x000fe20000100800 */
[----:B------:R-:W-:Y:S02]  /*a550*/  FMNMX.FTZ R2, R90, R2, !PT ;  /* 0x000000025a027209 */ /* 0x000fe40007810000 */
[----:B------:R-:W-:Y:S01]  /*a560*/  LOP3.LUT R176, R132, 0xffff, RZ, 0xc0, !PT ;  /* 0x0000ffff84b07812 */ /* 0x000fe200078ec0ff */
[----:B------:R-:W2:Y:S01]  /*a570*/  SHFL.BFLY PT, R183, R136, 0x1, 0x1f ;  /* 0x0c201f0088b77f89 */ /* 0x000ea200000e0000 */
[----:B------:R-:W-:Y:S02]  /*a580*/  FMNMX.FTZ R2, R91, R2, !PT ;  /* 0x000000025b027209 */ /* 0x000fe40007810000 */
[--C-:B------:R-:W-:Y:S05]  /*a590*/  SHF.R.U32.HI R174, RZ, 0x10, R132.reuse ;  /* 0x00000010ffae7819 */ /* 0x100fea0000011684 */
[----:B------:R-:W-:Y:S01]  /*a5a0*/  STL [R1+0x58], R206 ;  /* 0x000058ce01007387 */ /* 0x000fe20000100800 */
[----:B------:R-:W-:Y:S02]  /*a5b0*/  FMNMX.FTZ R2, R94, R2, !PT ;  /* 0x000000025e027209 */ /* 0x000fe40007810000 */
[----:B------:R-:W-:Y:S01]  /*a5c0*/  LOP3.LUT R174, R174, 0xff, RZ, 0xc0, !PT ;  /* 0x000000ffaeae7812 */ /* 0x000fe200078ec0ff */
[----:B------:R-:W-:Y:S01]  /*a5d0*/  STL [R1+0x54], R205 ;  /* 0x000054cd01007387 */ /* 0x000fe20000100800 */
[----:B------:R-:W-:Y:S02]  /*a5e0*/  FMNMX.FTZ R2, R95, R2, !PT ;  /* 0x000000025f027209 */ /* 0x000fe40007810000 */
[----:B------:R-:W-:Y:S01]  /*a5f0*/  LOP3.LUT R177, R177, 0xff, RZ, 0xc0, !PT ;  /* 0x000000ffb1b17812 */ /* 0x000fe200078ec0ff */
[----:B------:R-:W-:Y:S01]  /*a600*/  STL [R1+0x50], R138 ;  /* 0x0000508a01007387 */ /* 0x000fe20000100800 */
[----:B-1----:R-:W-:Y:S02]  /*a610*/  FMNMX.FTZ R172, R184, R178, !PT ;  /* 0x000000b2b8ac7209 */ /* 0x002fe40007810000 */
[----:B------:R-:W-:Y:S02]  /*a620*/  LOP3.LUT R178, R132, 0xff, RZ, 0xc0, !PT ;  /* 0x000000ff84b27812 */ /* 0x000fe400078ec0ff */
[----:B------:R-:W-:Y:S01]  /*a630*/  FMNMX.FTZ R2, R106, R2, !PT ;  /* 0x000000026a027209 */ /* 0x000fe20007810000 */
[----:B------:R-:W1:Y:S01]  /*a640*/  SHFL.BFLY PT, R184, R172, 0x1, 0x1f ;  /* 0x0c201f00acb87f89 */ /* 0x000e6200000e0000 */
[----:B------:R-:W-:Y:S02]  /*a650*/  SHF.R.U32.HI R132, RZ, 0x18, R132 ;  /* 0x00000018ff847819 */ /* 0x000fe40000011684 */
[----:B------:R-:W-:Y:S02]  /*a660*/  SHF.R.U32.HI R176, RZ, 0x8, R176 ;  /* 0x00000008ffb07819 */ /* 0x000fe400000116b0 */
[----:B------:R-:W-:Y:S02]  /*a670*/  LOP3.LUT R175, R135, UR23, R196, 0x96, !PT ;  /* 0x0000001787af7c12 */ /* 0x000fe4000f8e96c4 */
[----:B--2---:R-:W-:Y:S02]  /*a680*/  FMNMX.FTZ R136, R136, R183, !PT ;  /* 0x000000b788887209 */ /* 0x004fe40007810000 */
[----:B------:R-:W-:Y:S02]  /*a690*/  FMNMX.FTZ R2, R107, R2, !PT ;  /* 0x000000026b027209 */ /* 0x000fe40007810000 */
[----:B------:R-:W-:Y:S01]  /*a6a0*/  PRMT R207, R174, 0x5410, R132 ;  /* 0x00005410aecf7816 */ /* 0x000fe20000000084 */
[----:B------:R-:W-:Y:S01]  /*a6b0*/  FADD.FTZ R0, -R136, R0 ;  /* 0x0000000088007221 */ /* 0x000fe20000010100 */
[----:B------:R-:W-:Y:S02]  /*a6c0*/  SHF.R.U32.HI R197, RZ, 0x18, R134 ;  /* 0x00000018ffc57819 */ /* 0x000fe40000011686 */
[----:B------:R-:W-:Y:S02]  /*a6d0*/  PRMT R244, R177, 0x5410, R179 ;  /* 0x00005410b1f47816 */ /* 0x000fe400000000b3 */
[----:B------:R-:W-:Y:S01]  /*a6e0*/  PRMT R241, R178, 0x5410, R176 ;  /* 0x00005410b2f17816 */ /* 0x000fe200000000b0 */
[----:B------:R-:W-:Y:S01]  /*a6f0*/  IMAD.WIDE.U32 R176, R229, -0x2daee0ad, RZ ;  /* 0xd2511f53e5b07825 */ /* 0x000fe200078e00ff */
[C---:B------:R-:W-:Y:S01]  /*a700*/  LOP3.LUT R196, R134.reuse, 0xffff, RZ, 0xc0, !PT ;  /* 0x0000ffff86c47812 */ /* 0x040fe200078ec0ff */
[----:B------:R-:W2:Y:S01]  /*a710*/  SHFL.BFLY PT, R178, R173, 0x1, 0x1f ;  /* 0x0c201f00adb27f89 */ /* 0x000ea200000e0000 */
[----:B------:R-:W-:Y:S02]  /*a720*/  SHF.R.U32.HI R201, RZ, 0x10, R134 ;  /* 0x00000010ffc97819 */ /* 0x000fe40000011686 */
[----:B------:R-:W-:Y:S01]  /*a730*/  LOP3.LUT R202, R134, 0xff, RZ, 0xc0, !PT ;  /* 0x000000ff86ca7812 */ /* 0x000fe200078ec0ff */
[----:B------:R-:W-:Y:S01]  /*a740*/  IMAD.WIDE.U32 R134, R230, -0x2daee0ad, RZ ;  /* 0xd2511f53e6867825 */ /* 0x000fe200078e00ff */
[----:B------:R-:W-:Y:S02]  /*a750*/  SHF.R.U32.HI R132, RZ, 0x8, R224 ;  /* 0x00000008ff847819 */ /* 0x000fe400000116e0 */
[----:B------:R-:W-:Y:S02]  /*a760*/  FMNMX.FTZ R2, R110, R2, !PT ;  /* 0x000000026e027209 */ /* 0x000fe40007810000 */
[----:B------:R-:W-:Y:S02]  /*a770*/  PRMT R227, R227, 0x5410, R132 ;  /* 0x00005410e3e37816 */ /* 0x000fe40000000084 */
[----:B------:R-:W-:Y:S02]  /*a780*/  LOP3.LUT R185, R177, UR17, R134, 0x96, !PT ;  /* 0x00000011b1b97c12 */ /* 0x000fe4000f8e9686 */
[----:B------:R-:W-:Y:S02]  /*a790*/  LOP3.LUT R132, R226, 0xff, RZ, 0xc0, !PT ;  /* 0x000000ffe2847812 */ /* 0x000fe400078ec0ff */
[----:B------:R-:W-:Y:S01]  /*a7a0*/  FMNMX.FTZ R134, R111, R2, !PT ;  /* 0x000000026f867209 */ /* 0x000fe20007810000 */
[----:B------:R-:W-:Y:S01]  /*a7b0*/  FMUL.FTZ R2, R0, UR4 ;  /* 0x0000000400027c20 */ /* 0x000fe20008410000 */
[----:B------:R-:W-:Y:S02]  /*a7c0*/  PRMT R225, R132, 0x5410, R225 ;  /* 0x0000541084e17816 */ /* 0x000fe400000000e1 */
[----:B------:R-:W-:Y:S01]  /*a7d0*/  LOP3.LUT R192, R192, 0xff, RZ, 0xc0, !PT ;  /* 0x000000ffc0c07812 */ /* 0x000fe200078ec0ff */
[----:B------:R3:W-:Y:S01]  /*a7e0*/  MUFU.EX2 R132, R2 ;  /* 0x0000000200847308 */ /* 0x0007e20000000800 */
[----:B------:R-:W-:Y:S02]  /*a7f0*/  LOP3.LUT R179, R135, UR19, R236, 0x96, !PT ;  /* 0x0000001387b37c12 */ /* 0x000fe4000f8e96ec */
[----:B-1----:R-:W-:Y:S02]  /*a800*/  FMNMX.FTZ R135, R172, R184, !PT ;  /* 0x000000b8ac877209 */ /* 0x002fe40007810000 */
[----:B------:R-:W-:Y:S02]  /*a810*/  FMNMX.FTZ R134, R122, R134, !PT ;  /* 0x000000867a867209 */ /* 0x000fe40007810000 */
[----:B------:R-:W-:Y:S01]  /*a820*/  SHF.R.U32.HI R172, RZ, 0x8, R195 ;  /* 0x00000008ffac7819 */ /* 0x000fe200000116c3 */
[C---:B------:R-:W-:Y:S01]  /*a830*/  FADD.FTZ R0, -R135.reuse, R3 ;  /* 0x0000000387007221 */ /* 0x040fe20000010100 */
[----:B------:R-:W-:Y:S01]  /*a840*/  FSETP.NEU.FTZ.AND P0, PT, R136, -INF , PT ;  /* 0xff8000008800780b */ /* 0x000fe20003f1d000 */
[----:B------:R-:W-:Y:S01]  /*a850*/  IMAD.MOV.U32 R195, RZ, RZ, R243 ;  /* 0x000000ffffc37224 */ /* 0x000fe200078e00f3 */
[----:B------:R-:W-:Y:S01]  /*a860*/  PRMT R228, R186, 0x5410, R172 ;  /* 0x00005410bae47816 */ /* 0x000fe200000000ac */
[----:B------:R-:W-:Y:S01]  /*a870*/  FMUL.FTZ R3, R0, UR4 ;  /* 0x0000000400037c20 */ /* 0x000fe20008410000 */
[----:B------:R-:W-:Y:S01]  /*a880*/  FMUL.FTZ R172, R135, UR4 ;  /* 0x0000000487ac7c20 */ /* 0x000fe20008410000 */
[----:B------:R-:W-:Y:S02]  /*a890*/  SHF.R.U32.HI R174, RZ, 0x8, R198 ;  /* 0x00000008ffae7819 */ /* 0x000fe400000116c6 */
[----:B------:R-:W-:Y:S02]  /*a8a0*/  SHF.R.U32.HI R177, RZ, 0x10, R182 ;  /* 0x00000010ffb17819 */ /* 0x000fe400000116b6 */
[----:B------:R-:W-:Y:S01]  /*a8b0*/  MUFU.EX2 R3, R3 ;  /* 0x0000000300037308 */ /* 0x000fe20000000800 */
[----:B---3--:R-:W-:Y:S02]  /*a8c0*/  FMNMX.FTZ R2, R123, R134, !PT ;  /* 0x000000867b027209 */ /* 0x008fe40007810000 */
[----:B--2---:R-:W-:Y:S01]  /*a8d0*/  FMNMX.FTZ R134, R173, R178, !PT ;  /* 0x000000b2ad867209 */ /* 0x004fe20007810000 */
[----:B------:R-:W-:Y:S01]  /*a8e0*/  FMUL.FTZ R173, R136, UR4 ;  /* 0x0000000488ad7c20 */ /* 0x000fe20008410000 */
[----:B------:R-:W-:Y:S02]  /*a8f0*/  FMNMX.FTZ R0, R126, R2, !PT ;  /* 0x000000027e007209 */ /* 0x000fe40007810000 */
[----:B------:R-:W-:Y:S01]  /*a900*/  PRMT R199, R199, 0x5410, R174 ;  /* 0x00005410c7c77816 */ /* 0x000fe200000000ae */
[----:B------:R-:W-:Y:S01]  /*a910*/  FADD.FTZ R2, -R134, R133 ;  /* 0x0000008586027221 */ /* 0x000fe20000010100 */
[----:B------:R-:W-:Y:S02]  /*a920*/  FSEL R173, R173, RZ, P0 ;  /* 0x000000ffadad7208 */ /* 0x000fe40000000000 */
[----:B------:R-:W-:Y:S01]  /*a930*/  FSETP.NEU.FTZ.AND P0, PT, R135, -INF , PT ;  /* 0xff8000008700780b */ /* 0x000fe20003f1d000 */
[----:B------:R-:W-:Y:S01]  /*a940*/  FMUL.FTZ R2, R2, UR4 ;  /* 0x0000000402027c20 */ /* 0x000fe20008410000 */
[----:B------:R-:W-:Y:S01]  /*a950*/  PRMT R213, R192, 0x5410, R194 ;  /* 0x00005410c0d57816 */ /* 0x000fe200000000c2 */
[--C-:B------:R-:W-:Y:S01]  /*a960*/  FFMA.FTZ R36, R36, UR4, -R173.reuse ;  /* 0x0000000424247c23 */ /* 0x100fe200080108ad */
[----:B------:R-:W-:Y:S01]  /*a970*/  LOP3.LUT R178, R182, 0xff, RZ, 0xc0, !PT ;  /* 0x000000ffb6b27812 */ /* 0x000fe200078ec0ff */
[----:B------:R1:W-:Y:S01]  /*a980*/  MUFU.EX2 R133, R2 ;  /* 0x0000000200857308 */ /* 0x0003e20000000800 */
[----:B------:R-:W-:Y:S01]  /*a990*/  FSEL R172, R172, RZ, P0 ;  /* 0x000000ffacac7208 */ /* 0x000fe20000000000 */
[--C-:B------:R-:W-:Y:S01]  /*a9a0*/  FFMA.FTZ R4, R4, UR4, -R173.reuse ;  /* 0x0000000404047c23 */ /* 0x100fe200080108ad */
[----:B------:R-:W-:Y:S01]  /*a9b0*/  FMNMX.FTZ R0, R127, R0, !PT ;  /* 0x000000007f007209 */ /* 0x000fe20007810000 */
[--C-:B------:R-:W-:Y:S01]  /*a9c0*/  FFMA.FTZ R48, R48, UR4, -R173.reuse ;  /* 0x0000000430307c23 */ /* 0x100fe200080108ad */
[----:B------:R-:W-:Y:S01]  /*a9d0*/  LOP3.LUT R177, R177, 0xff, RZ, 0xc0, !PT ;  /* 0x000000ffb1b17812 */ /* 0x000fe200078ec0ff */
        /* <DEDUP_REMOVED lines=8> */
[----:B------:R-:W-:Y:S01]  /*aa60*/  FSETP.NEU.FTZ.AND P0, PT, R134, -INF , PT ;  /* 0xff8000008600780b */ /* 0x000fe20003f1d000 */
[--C-:B------:R-:W-:Y:S03]  /*aa70*/  FFMA.FTZ R23, R23, UR4, -R172.reuse ;  /* 0x0000000417177c23 */ /* 0x100fe600080108ac */
[----:B------:R3:W-:Y:S01]  /*aa80*/  MUFU.EX2 R184, R6 ;  /* 0x0000000600b87308 */ /* 0x0007e20000000800 */
[----:B-1----:R-:W1:Y:S01]  /*aa90*/  SHFL.BFLY PT, R2, R0, 0x2, 0x1f ;  /* 0x0c401f0000027f89 */ /* 0x002e6200000e0000 */
[--C-:B------:R-:W-:Y:S01]  /*aaa0*/  FFMA.FTZ R16, R16, UR4, -R173.reuse ;  /* 0x0000000410107c23 */ /* 0x100fe200080108ad */
[--C-:B------:R-:W-:Y:S01]  /*aab0*/  FFMA.FTZ R21, R21, UR4, -R173.reuse ;  /* 0x0000000415157c23 */ /* 0x100fe200080108ad */
[--C-:B------:R-:W-:Y:S01]  /*aac0*/  FFMA.FTZ R247, R53, UR4, -R173.reuse ;  /* 0x0000000435f77c23 */ /* 0x100fe200080108ad */
[----:B------:R-:W-:Y:S01]  /*aad0*/  FFMA.FTZ R251, R81, UR4, -R173 ;  /* 0x0000000451fb7c23 */ /* 0x000fe200080108ad */
[----:B------:R-:W-:Y:S01]  /*aae0*/  PRMT R193, R223, 0x5410, R193 ;  /* 0x00005410dfc17816 */ /* 0x000fe200000000c1 */
[--C-:B------:R-:W-:Y:S03]  /*aaf0*/  FFMA.FTZ R38, R38, UR4, -R172.reuse ;  /* 0x0000000426267c23 */ /* 0x100fe600080108ac */
[----:B------:R4:W-:Y:S01]  /*ab00*/  MUFU.EX2 R245, R16 ;  /* 0x0000001000f57308 */ /* 0x0009e20000000800 */
[----:B------:R-:W-:Y:S01]  /*ab10*/  LOP3.LUT R174, R200, 0xff, RZ, 0xc0, !PT ;  /* 0x000000ffc8ae7812 */ /* 0x000fe200078ec0ff */
[--C-:B------:R-:W-:Y:S01]  /*ab20*/  FFMA.FTZ R17, R17, UR4, -R173.reuse ;  /* 0x0000000411117c23 */ /* 0x100fe200080108ad */
[----:B--2---:R-:W-:Y:S01]  /*ab30*/  LOP3.LUT R4, R181, 0xffff, RZ, 0xc0, !PT ;  /* 0x0000ffffb5047812 */ /* 0x004fe200078ec0ff */
[----:B------:R-:W-:Y:S01]  /*ab40*/  FFMA.FTZ R200, R70, UR4, -R172 ;  /* 0x0000000446c87c23 */ /* 0x000fe200080108ac */
[----:B------:R-:W-:Y:S01]  /*ab50*/  PRMT R216, R174, 0x5410, R216 ;  /* 0x00005410aed87816 */ /* 0x000fe200000000d8 */
[----:B------:R-:W-:Y:S01]  /*ab60*/  FFMA.FTZ R229, R103, UR4, -R172 ;  /* 0x0000000467e57c23 */ /* 0x000fe200080108ac */
[----:B------:R-:W-:Y:S03]  /*ab70*/  LOP3.LUT R174, R182, 0xffff, RZ, 0xc0, !PT ;  /* 0x0000ffffb6ae7812 */ /* 0x000fe600078ec0ff */
[----:B------:R2:W-:Y:S01]  /*ab80*/  MUFU.EX2 R238, R17 ;  /* 0x0000001100ee7308 */ /* 0x0005e20000000800 */
[----:B------:R-:W-:Y:S01]  /*ab90*/  SHF.R.U32.HI R182, RZ, 0x18, R182 ;  /* 0x00000018ffb67819 */ /* 0x000fe200000116b6 */
[--C-:B------:R-:W-:Y:S01]  /*aba0*/  FFMA.FTZ R19, R19, UR4, -R172.reuse ;  /* 0x0000000413137c23 */ /* 0x100fe200080108ac */
[----:B---3--:R-:W-:Y:S01]  /*abb0*/  LOP3.LUT R6, R181, 0xff, RZ, 0xc0, !PT ;  /* 0x000000ffb5067812 */ /* 0x008fe200078ec0ff */
[----:B------:R-:W-:Y:S01]  /*abc0*/  FFMA.FTZ R35, R35, UR4, -R172 ;  /* 0x0000000423237c23 */ /* 0x000fe200080108ac */
[----:B------:R-:W-:Y:S01]  /*abd0*/  SHF.R.U32.HI R4, RZ, 0x8, R4 ;  /* 0x00000008ff047819 */ /* 0x000fe20000011604 */
[----:B------:R-:W-:Y:S01]  /*abe0*/  FFMA.FTZ R252, R65, UR4, -R173 ;  /* 0x0000000441fc7c23 */ /* 0x000fe200080108ad */
[----:B------:R-:W-:Y:S03]  /*abf0*/  PRMT R211, R177, 0x5410, R182 ;  /* 0x00005410b1d37816 */ /* 0x000fe600000000b6 */
[----:B------:R-:W-:Y:S01]  /*ac00*/  MUFU.EX2 R209, R18 ;  /* 0x0000001200d17308 */ /* 0x000fe20000000800 */
[----:B------:R-:W-:Y:S01]  /*ac10*/  PRMT R182, R6, 0x5410, R4 ;  /* 0x0000541006b67816 */ /* 0x000fe20000000004 */
[--C-:B------:R-:W-:Y:S01]  /*ac20*/  FFMA.FTZ R34, R34, UR4, -R172.reuse ;  /* 0x0000000422227c23 */ /* 0x100fe200080108ac */
[----:B------:R-:W-:Y:S01]  /*ac30*/  SHF.R.U32.HI R4, RZ, 0x10, R181 ;  /* 0x00000010ff047819 */ /* 0x000fe200000116b5 */
[--C-:B------:R-:W-:Y:S01]  /*ac40*/  FFMA.FTZ R22, R22, UR4, -R172.reuse ;  /* 0x0000000416167c23 */ /* 0x100fe200080108ac */
[----:B-1----:R-:W-:Y:S01]  /*ac50*/  FMNMX.FTZ R0, R0, R2, !PT ;  /* 0x0000000200007209 */ /* 0x002fe20007810000 */
[--C-:B------:R-:W-:Y:S01]  /*ac60*/  FFMA.FTZ R32, R32, UR4, -R173.reuse ;  /* 0x0000000420207c23 */ /* 0x100fe200080108ad */
[----:B------:R-:W-:Y:S03]  /*ac70*/  LOP3.LUT R2, R180, 0xffff, RZ, 0xc0, !PT ;  /* 0x0000ffffb4027812 */ /* 0x000fe600078ec0ff */
[----:B------:R-:W-:Y:S01]  /*ac80*/  MUFU.EX2 R217, R19 ;  /* 0x0000001300d97308 */ /* 0x000fe20000000800 */
[----:B----4-:R-:W-:Y:S01]  /*ac90*/  LOP3.LUT R16, R4, 0xff, RZ, 0xc0, !PT ;  /* 0x000000ff04107812 */ /* 0x010fe200078ec0ff */
[----:B------:R-:W-:Y:S01]  /*aca0*/  FFMA.FTZ R7, R7, UR4, -R172 ;  /* 0x0000000407077c23 */ /* 0x000fe200080108ac */
[----:B------:R-:W-:Y:S01]  /*acb0*/  SHF.R.U32.HI R4, RZ, 0x8, R2 ;  /* 0x00000008ff047819 */ /* 0x000fe20000011602 */
[----:B------:R-:W-:Y:S01]  /*acc0*/  FFMA.FTZ R33, R33, UR4, -R173 ;  /* 0x0000000421217c23 */ /* 0x000fe200080108ad */
[----:B------:R-:W-:Y:S01]  /*acd0*/  SHF.R.U32.HI R174, RZ, 0x8, R174 ;  /* 0x00000008ffae7819 */ /* 0x000fe200000116ae */
[----:B------:R-:W1:Y:S01]  /*ace0*/  SHFL.BFLY PT, R2, R0, 0x1, 0x1f ;  /* 0x0c201f0000027f89 */ /* 0x000e6200000e0000 */
[----:B------:R-:W-:Y:S03]  /*acf0*/  SHF.R.U32.HI R181, RZ, 0x18, R181 ;  /* 0x00000018ffb57819 */ /* 0x000fe600000116b5 */
[----:B------:R-:W3:Y:S01]  /*ad00*/  MUFU.EX2 R239, R7 ;  /* 0x0000000700ef7308 */ /* 0x000ee20000000800 */
[----:B------:R-:W-:Y:S01]  /*ad10*/  PRMT R212, R178, 0x5410, R174 ;  /* 0x00005410b2d47816 */ /* 0x000fe200000000ae */
[----:B------:R-:W-:Y:S01]  /*ad20*/  IMAD.WIDE.U32 R178, R179, -0x326172a9, RZ ;  /* 0xcd9e8d57b3b27825 */ /* 0x000fe200078e00ff */
[----:B------:R-:W-:Y:S02]  /*ad30*/  PRMT R183, R16, 0x5410, R181 ;  /* 0x0000541010b77816 */ /* 0x000fe400000000b5 */
[----:B------:R-:W-:Y:S01]  /*ad40*/  LOP3.LUT R6, R180, 0xff, RZ, 0xc0, !PT ;  /* 0x000000ffb4067812 */ /* 0x000fe200078ec0ff */
[--C-:B------:R-:W-:Y:S01]  /*ad50*/  FFMA.FTZ R5, R5, UR4, -R173.reuse ;  /* 0x0000000405057c23 */ /* 0x100fe200080108ad */
[----:B------:R-:W-:Y:S03]  /*ad60*/  LOP3.LUT R16, R179, UR18, R188, 0x96, !PT ;  /* 0x00000012b3107c12 */ /* 0x000fe6000f8e96bc */
[----:B------:R-:W-:Y:S01]  /*ad70*/  MUFU.EX2 R231, R20 ;  /* 0x0000001400e77308 */ /* 0x000fe20000000800 */
[----:B------:R-:W-:Y:S01]  /*ad80*/  PRMT R181, R6, 0x5410, R4 ;  /* 0x0000541006b57816 */ /* 0x000fe20000000004 */
[----:B------:R-:W-:Y:S01]  /*ad90*/  FMUL.FTZ R4, R134, UR4 ;  /* 0x0000000486047c20 */ /* 0x000fe20008410000 */
[----:B------:R-:W-:Y:S02]  /*ada0*/  IMAD.MOV.U32 R194, RZ, RZ, R242 ;  /* 0x000000ffffc27224 */ /* 0x000fe400078e00f2 */
[--C-:B------:R-:W-:Y:S01]  /*adb0*/  FFMA.FTZ R249, R52, UR4, -R173.reuse ;  /* 0x0000000434f97c23 */ /* 0x100fe200080108ad */
[----:B--2---:R-:W-:Y:S04]  /*adc0*/  IMAD.WIDE.U32 R16, R16, -0x2daee0ad, RZ ;  /* 0xd2511f5310107825 */ /* 0x004fe800078e00ff */
[----:B------:R-:W-:Y:S01]  /*add0*/  FFMA.FTZ R223, R66, UR4, -R172 ;  /* 0x0000000442df7c23 */ /* 0x000fe200080108ac */
[----:B------:R-:W-:Y:S01]  /*ade0*/  MUFU.EX2 R246, R5 ;  /* 0x0000000500f67308 */ /* 0x000fe20000000800 */
[----:B------:R-:W-:Y:S01]  /*adf0*/  FSEL R4, R4, RZ, P0 ;  /* 0x000000ff04047208 */ /* 0x000fe20000000000 */
[----:B------:R-:W-:Y:S01]  /*ae00*/  FFMA.FTZ R243, R69, UR4, -R173 ;  /* 0x0000000445f37c23 */ /* 0x000fe200080108ad */
[----:B------:R-:W-:Y:S01]  /*ae10*/  LOP3.LUT R17, R17, UR15, R176, 0x96, !PT ;  /* 0x0000000f11117c12 */ /* 0x000fe2000f8e96b0 */
[----:B------:R-:W-:Y:S01]  /*ae20*/  IMAD.WIDE.U32 R176, R185, -0x326172a9, RZ ;  /* 0xcd9e8d57b9b07825 */ /* 0x000fe200078e00ff */
[----:B---3--:R-:W-:Y:S02]  /*ae30*/  MOV R81, R239 ;  /* 0x000000ef00517202 */ /* 0x008fe40000000f00 */
[----:B-1----:R-:W-:Y:S03]  /*ae40*/  FMNMX.FTZ R2, R0, R2, !PT ;  /* 0x0000000200027209 */ /* 0x002fe60007810000 */
[----:B------:R1:W2:Y:S01]  /*ae50*/  MUFU.EX2 R185, R32 ;  /* 0x0000002000b97308 */ /* 0x0002a20000000800 */
[----:B------:R-:W-:Y:S01]  /*ae60*/  LOP3.LUT R6, R177, UR16, R178, 0x96, !PT ;  /* 0x00000010b1067c12 */ /* 0x000fe2000f8e96b2 */
[----:B------:R-:W-:Y:S01]  /*ae70*/  FFMA.FTZ R8, R8, UR4, -R4 ;  /* 0x0000000408087c23 */ /* 0x000fe20008010804 */
[C---:B------:R-:W-:Y:S01]  /*ae80*/  FSETP.NEU.FTZ.AND P0, PT, R2.reuse, -INF , PT ;  /* 0xff8000000200780b */ /* 0x040fe20003f1d000 */
[----:B------:R-:W-:Y:S01]  /*ae90*/  FMUL.FTZ R174, R2, UR4 ;  /* 0x0000000402ae7c20 */ /* 0x000fe20008410000 */
[--C-:B------:R-:W-:Y:S01]  /*aea0*/  SHF.R.U32.HI R0, RZ, 0x10, R180.reuse ;  /* 0x00000010ff007819 */ /* 0x100fe200000116b4 */
[----:B------:R-:W-:Y:S01]  /*aeb0*/  IMAD.WIDE.U32 R18, R6, -0x2daee0ad, RZ ;  /* 0xd2511f5306127825 */ /* 0x000fe200078e00ff */
[----:B------:R-:W-:Y:S03]  /*aec0*/  SHF.R.U32.HI R180, RZ, 0x18, R180 ;  /* 0x00000018ffb47819 */ /* 0x000fe600000116b4 */
[----:B------:R-:W-:Y:S01]  /*aed0*/  MUFU.EX2 R179, R8 ;  /* 0x0000000800b37308 */ /* 0x000fe20000000800 */
[----:B------:R-:W-:Y:S01]  /*aee0*/  FSEL R174, R174, RZ, P0 ;  /* 0x000000ffaeae7208 */ /* 0x000fe20000000000 */
[----:B------:R-:W-:Y:S01]  /*aef0*/  FFMA.FTZ R9, R9, UR4, -R4 ;  /* 0x0000000409097c23 */ /* 0x000fe20008010804 */
[----:B------:R-:W-:Y:S01]  /*af00*/  LOP3.LUT R6, R19, UR5, R16, 0x96, !PT ;  /* 0x0000000513067c12 */ /* 0x000fe2000f8e9610 */
[----:B------:R-:W-:Y:S01]  /*af10*/  IMAD.WIDE.U32 R16, R17, -0x326172a9, RZ ;  /* 0xcd9e8d5711107825 */ /* 0x000fe200078e00ff */
[----:B------:R-:W-:Y:S03]  /*af20*/  LOP3.LUT R0, R0, 0xff, RZ, 0xc0, !PT ;  /* 0x000000ff00007812 */ /* 0x000fe600078ec0ff */
[----:B------:R-:W-:Y:S02]  /*af30*/  FFMA.FTZ R10, R10, UR4, -R174 ;  /* 0x000000040a0a7c23 */ /* 0x000fe400080108ae */
[----:B------:R-:W-:Y:S01]  /*af40*/  MUFU.EX2 R240, R9 ;  /* 0x0000000900f07308 */ /* 0x000fe20000000800 */
[----:B------:R-:W-:Y:S01]  /*af50*/  PRMT R180, R0, 0x5410, R180 ;  /* 0x0000541000b47816 */ /* 0x000fe200000000b4 */
[----:B------:R-:W-:Y:S01]  /*af60*/  FFMA.FTZ R27, R27, UR4, -R174 ;  /* 0x000000041b1b7c23 */ /* 0x000fe200080108ae */
[----:B------:R-:W-:Y:S01]  /*af70*/  LOP3.LUT R0, R17, UR14, R176, 0x96, !PT ;  /* 0x0000000e11007c12 */ /* 0x000fe2000f8e96b0 */
[--C-:B------:R-:W-:Y:S01]  /*af80*/  FFMA.FTZ R42, R42, UR4, -R174.reuse ;  /* 0x000000042a2a7c23 */ /* 0x100fe200080108ae */
[----:B------:R-:W-:Y:S01]  /*af90*/  FFMA.FTZ R43, R43, UR4, -R174 ;  /* 0x000000042b2b7c23 */ /* 0x000fe200080108ae */
[--C-:B------:R-:W-:Y:S01]  /*afa0*/  FFMA.FTZ R13, R13, UR4, -R4.reuse ;  /* 0x000000040d0d7c23 */ /* 0x100fe20008010804 */
[----:B------:R-:W-:Y:S03]  /*afb0*/  FFMA.FTZ R12, R12, UR4, -R4 ;  /* 0x000000040c0c7c23 */ /* 0x000fe60008010804 */
[----:B------:R-:W3:Y:S01]  /*afc0*/  MUFU.EX2 R17, R10 ;  /* 0x0000000a00117308 */ /* 0x000ee20000000800 */
[----:B------:R-:W-:Y:S01]  /*afd0*/  FFMA.FTZ R14, R14, UR4, -R174 ;  /* 0x000000040e0e7c23 */ /* 0x000fe200080108ae */
[----:B------:R-:W-:Y:S01]  /*afe0*/  FFMA.FTZ R24, R24, UR4, -R4 ;  /* 0x0000000418187c23 */ /* 0x000fe20008010804 */
[----:B------:R-:W-:Y:S01]  /*aff0*/  FFMA.FTZ R11, R11, UR4, -R174 ;  /* 0x000000040b0b7c23 */ /* 0x000fe200080108ae */
[--C-:B------:R-:W-:Y:S01]  /*b000*/  FFMA.FTZ R25, R25, UR4, -R4.reuse ;  /* 0x0000000419197c23 */ /* 0x100fe20008010804 */
[----:B-1----:R-:W-:Y:S02]  /*b010*/  IMAD.MOV.U32 R32, RZ, RZ, R245 ;  /* 0x000000ffff207224 */ /* 0x002fe400078e00f5 */
[----:B------:R-:W-:Y:S01]  /*b020*/  FFMA.FTZ R239, R113, UR4, -R173 ;  /* 0x0000000471ef7c23 */ /* 0x000fe200080108ad */
[----:B--2---:R-:W-:Y:S02]  /*b030*/  IMAD.MOV.U32 R52, RZ, RZ, R185 ;  /* 0x000000ffff347224 */ /* 0x004fe400078e00b9 */
[----:B------:R-:W-:Y:S01]  /*b040*/  MUFU.EX2 R10, R35 ;  /* 0x00000023000a7308 */ /* 0x000fe20000000800 */
[--C-:B------:R-:W-:Y:S01]  /*b050*/  FFMA.FTZ R29, R29, UR4, -R4.reuse ;  /* 0x000000041d1d7c23 */ /* 0x100fe20008010804 */
[--C-:B------:R-:W-:Y:S01]  /*b060*/  FFMA.FTZ R28, R28, UR4, -R4.reuse ;  /* 0x000000041c1c7c23 */ /* 0x100fe20008010804 */
[--C-:B------:R-:W-:Y:S01]  /*b070*/  FFMA.FTZ R40, R40, UR4, -R4.reuse ;  /* 0x0000000428287c23 */ /* 0x100fe20008010804 */
[--C-:B------:R-:W-:Y:S01]  /*b080*/  FFMA.FTZ R41, R41, UR4, -R4.reuse ;  /* 0x0000000429297c23 */ /* 0x100fe20008010804 */
[--C-:B------:R-:W-:Y:S01]  /*b090*/  FFMA.FTZ R113, R89, UR4, -R4.reuse ;  /* 0x0000000459717c23 */ /* 0x100fe20008010804 */
[--C-:B------:R-:W-:Y:S01]  /*b0a0*/  FFMA.FTZ R224, R109, UR4, -R4.reuse ;  /* 0x000000046de07c23 */ /* 0x100fe20008010804 */
[----:B------:R-:W-:Y:S03]  /*b0b0*/  FFMA.FTZ R230, R104, UR4, -R4 ;  /* 0x0000000468e67c23 */ /* 0x000fe60008010804 */
[----:B------:R1:W-:Y:S01]  /*b0c0*/  MUFU.EX2 R35, R23 ;  /* 0x0000001700237308 */ /* 0x0003e20000000800 */
        /* <DEDUP_REMOVED lines=8> */
[----:B------:R-:W-:Y:S04]  /*b150*/  IMAD.WIDE.U32 R6, R6, -0x326172a9, RZ ;  /* 0xcd9e8d5706067825 */ /* 0x000fe800078e00ff */
[----:B------:R-:W-:Y:S01]  /*b160*/  FFMA.FTZ R245, R84, UR4, -R173 ;  /* 0x0000000454f57c23 */ /* 0x000fe200080108ad */
[----:B------:R-:W-:Y:S01]  /*b170*/  FFMA.FTZ R84, R131, UR4, -R172 ;  /* 0x0000000483547c23 */ /* 0x000fe200080108ac */
[----:B------:R-:W-:Y:S01]  /*b180*/  FFMA.FTZ R131, R56, UR4, -R4 ;  /* 0x0000000438837c23 */ /* 0x000fe20008010804 */
[----:B------:R-:W-:Y:S01]  /*b190*/  LOP3.LUT R5, R7, UR25, R16, 0x96, !PT ;  /* 0x0000001907057c12 */ /* 0x000fe2000f8e9610 */
[--C-:B------:R-:W-:Y:S01]  /*b1a0*/  FFMA.FTZ R203, R98, UR4, -R172.reuse ;  /* 0x0000000462cb7c23 */ /* 0x100fe200080108ac */
[----:B------:R-:W-:Y:S01]  /*b1b0*/  MUFU.EX2 R206, R13 ;  /* 0x0000000d00ce7308 */ /* 0x000fe20000000800 */
[----:B-1----:R-:W-:Y:S02]  /*b1c0*/  IMAD.MOV.U32 R23, RZ, RZ, R207 ;  /* 0x000000ffff177224 */ /* 0x002fe400078e00cf */
[--C-:B------:R-:W-:Y:S01]  /*b1d0*/  FFMA.FTZ R198, R99, UR4, -R172.reuse ;  /* 0x0000000463c67c23 */ /* 0x100fe200080108ac */
[--C-:B------:R-:W-:Y:S01]  /*b1e0*/  FFMA.FTZ R185, R87, UR4, -R172.reuse ;  /* 0x0000000457b97c23 */ /* 0x100fe200080108ac */
[----:B------:R-:W-:Y:S01]  /*b1f0*/  FFMA.FTZ R226, R102, UR4, -R172 ;  /* 0x0000000466e27c23 */ /* 0x000fe200080108ac */
[----:B------:R-:W-:Y:S01]  /*b200*/  FFMA.FTZ R31, R31, UR4, -R174 ;  /* 0x000000041f1f7c23 */ /* 0x000fe200080108ae */
[----:B------:R-:W-:Y:S01]  /*b210*/  MOV R99, R23 ;  /* 0x0000001700637202 */ /* 0x000fe20000000f00 */
[----:B------:R-:W-:Y:S02]  /*b220*/  FMUL.FTZ R23, R3, R147 ;  /* 0x0000009303177220 */ /* 0x000fe40000410000 */
[----:B------:R-:W-:Y:S01]  /*b230*/  MUFU.EX2 R207, R48 ;  /* 0x0000003000cf7308 */ /* 0x000fe20000000800 */
[----:B--2---:R-:W-:Y:S01]  /*b240*/  FFMA.FTZ R27, R45, UR4, -R4 ;  /* 0x000000042d1b7c23 */ /* 0x004fe20008010804 */
[--C-:B------:R-:W-:Y:S01]  /*b250*/  FFMA.FTZ R58, R58, UR4, -R174.reuse ;  /* 0x000000043a3a7c23 */ /* 0x100fe200080108ae */
[----:B------:R-:W2:Y:S01]  /*b260*/  LDL.LU R45, [R1] ;  /* 0x00000000012d7983 */ /* 0x000ea20000300800 */
[--C-:B------:R-:W-:Y:S01]  /*b270*/  FFMA.FTZ R59, R59, UR4, -R174.reuse ;  /* 0x000000043b3b7c23 */ /* 0x100fe200080108ae */
[--C-:B------:R-:W-:Y:S01]  /*b280*/  FFMA.FTZ R62, R62, UR4, -R174.reuse ;  /* 0x000000043e3e7c23 */ /* 0x100fe200080108ae */
[--C-:B------:R-:W-:Y:S01]  /*b290*/  FFMA.FTZ R78, R78, UR4, -R174.reuse ;  /* 0x000000044e4e7c23 */ /* 0x100fe200080108ae */
[--C-:B------:R-:W-:Y:S03]  /*b2a0*/  FFMA.FTZ R79, R79, UR4, -R174.reuse ;  /* 0x000000044f4f7c23 */ /* 0x100fe600080108ae */
[----:B------:R1:W-:Y:S01]  /*b2b0*/  MUFU.EX2 R48, R36 ;  /* 0x0000002400307308 */ /* 0x0003e20000000800 */
[C---:B------:R-:W-:Y:S01]  /*b2c0*/  LOP3.LUT R7, R6.reuse, 0xffff, RZ, 0xc0, !PT ;  /* 0x0000ffff06077812 */ /* 0x040fe200078ec0ff */
[--C-:B------:R-:W-:Y:S01]  /*b2d0*/  FFMA.FTZ R91, R91, UR4, -R174.reuse ;  /* 0x000000045b5b7c23 */ /* 0x100fe200080108ae */
[----:B------:R-:W-:Y:S01]  /*b2e0*/  LOP3.LUT R8, R6, 0xff, RZ, 0xc0, !PT ;  /* 0x000000ff06087812 */ /* 0x000fe200078ec0ff */
[--C-:B------:R-:W-:Y:S01]  /*b2f0*/  FFMA.FTZ R94, R94, UR4, -R174.reuse ;  /* 0x000000045e5e7c23 */ /* 0x100fe200080108ae */
[----:B------:R-:W-:Y:S01]  /*b300*/  SHF.R.U32.HI R7, RZ, 0x8, R7 ;  /* 0x00000008ff077819 */ /* 0x000fe20000011607 */
[----:B------:R-:W-:Y:S01]  /*b310*/  FFMA.FTZ R95, R95, UR4, -R174 ;  /* 0x000000045f5f7c23 */ /* 0x000fe200080108ae */
[----:B------:R-:W-:Y:S03]  /*b320*/  SHF.R.U32.HI R9, RZ, 0x8, R196 ;  /* 0x00000008ff097819 */ /* 0x000fe600000116c4 */
[----:B------:R-:W-:Y:S01]  /*b330*/  MUFU.EX2 R208, R12 ;  /* 0x0000000c00d07308 */ /* 0x000fe20000000800 */
[----:B------:R-:W-:Y:S01]  /*b340*/  PRMT R178, R8, 0x5410, R7 ;  /* 0x0000541008b27816 */ /* 0x000fe20000000007 */
[----:B------:R-:W-:Y:S01]  /*b350*/  FFMA.FTZ R196, R55, UR4, -R172 ;  /* 0x0000000437c47c23 */ /* 0x000fe200080108ac */
[--C-:B------:R-:W-:Y:S01]  /*b360*/  SHF.R.U32.HI R8, RZ, 0x10, R6.reuse ;  /* 0x00000010ff087819 */ /* 0x100fe20000011606 */
[----:B---3--:R-:W-:Y:S01]  /*b370*/  IMAD.MOV.U32 R55, RZ, RZ, R17 ;  /* 0x000000ffff377224 */ /* 0x008fe200078e0011 */
[----:B------:R-:W-:Y:S01]  /*b380*/  SHF.R.U32.HI R7, RZ, 0x18, R6 ;  /* 0x00000018ff077819 */ /* 0x000fe20000011606 */
[----:B------:R-:W-:Y:S01]  /*b390*/  FMUL.FTZ R17, R132, R149 ;  /* 0x0000009584117220 */ /* 0x000fe20000410000 */
[----:B------:R-:W-:Y:S03]  /*b3a0*/  LOP3.LUT R6, R8, 0xff, RZ, 0xc0, !PT ;  /* 0x000000ff08067812 */ /* 0x000fe600078ec0ff */
[----:B------:R3:W-:Y:S01]  /*b3b0*/  MUFU.EX2 R138, R14 ;  /* 0x0000000e008a7308 */ /* 0x0007e20000000800 */
[----:B-1----:R-:W4:Y:S01]  /*b3c0*/  LDL.LU R36, [R1+0x18] ;  /* 0x0000180001247983 */ /* 0x002f220000300800 */
[----:B------:R-:W-:Y:S01]  /*b3d0*/  LOP3.LUT R8, R201, 0xff, RZ, 0xc0, !PT ;  /* 0x000000ffc9087812 */ /* 0x000fe200078ec0ff */
[--C-:B------:R-:W-:Y:S01]  /*b3e0*/  FFMA.FTZ R201, R54, UR4, -R172.reuse ;  /* 0x0000000436c97c23 */ /* 0x100fe200080108ac */
[----:B------:R-:W-:Y:S01]  /*b3f0*/  PRMT R177, R6, 0x5410, R7 ;  /* 0x0000541006b17816 */ /* 0x000fe20000000007 */
[----:B------:R-:W-:Y:S01]  /*b400*/  IMAD.WIDE.U32 R6, R0, -0x2daee0ad, RZ ;  /* 0xd2511f5300067825 */ /* 0x000fe200078e00ff */
[----:B------:R-:W-:Y:S04]  /*b410*/  PRMT R13, R8, 0x5410, R197 ;  /* 0x00005410080d7816 */ /* 0x000fe800000000c5 */
[----:B------:R-:W-:Y:S01]  /*b420*/  MUFU.EX2 R218, R11 ;  /* 0x0000000b00da7308 */ /* 0x000fe20000000800 */
[----:B------:R-:W-:Y:S01]  /*b430*/  LOP3.LUT R8, R175, 0xffff, RZ, 0xc0, !PT ;  /* 0x0000ffffaf087812 */ /* 0x000fe200078ec0ff */
[----:B------:R-:W-:Y:S01]  /*b440*/  FFMA.FTZ R197, R115, UR4, -R172 ;  /* 0x0000000473c57c23 */ /* 0x000fe200080108ac */
[----:B------:R-:W-:Y:S01]  /*b450*/  PRMT R222, R202, 0x5410, R9 ;  /* 0x00005410cade7816 */ /* 0x000fe20000000009 */
[----:B------:R-:W-:Y:S01]  /*b460*/  FFMA.FTZ R115, R73, UR4, -R4 ;  /* 0x0000000449737c23 */ /* 0x000fe20008010804 */
[----:B------:R-:W-:Y:S01]  /*b470*/  SHF.R.U32.HI R8, RZ, 0x8, R8 ;  /* 0x00000008ff087819 */ /* 0x000fe20000011608 */
[----:B------:R-:W-:Y:S01]  /*b480*/  FFMA.FTZ R202, R114, UR4, -R172 ;  /* 0x0000000472ca7c23 */ /* 0x000fe200080108ac */
[----:B------:R-:W-:Y:S03]  /*b490*/  LOP3.LUT R9, R175, 0xff, RZ, 0xc0, !PT ;  /* 0x000000ffaf097812 */ /* 0x000fe600078ec0ff */
[----:B------:R1:W-:Y:S01]  /*b4a0*/  MUFU.EX2 R19, R33 ;  /* 0x0000002100137308 */ /* 0x0003e20000000800 */
[----:B------:R-:W-:Y:S01]  /*b4b0*/  LOP3.LUT R0, R7, UR23, R18, 0x96, !PT ;  /* 0x0000001707007c12 */ /* 0x000fe2000f8e9612 */
[----:B---3--:R-:W-:Y:S01]  /*b4c0*/  IMAD.MOV.U32 R14, RZ, RZ, R246 ;  /* 0x000000ffff0e7224 */ /* 0x008fe200078e00f6 */
[----:B------:R-:W-:Y:S01]  /*b4d0*/  LOP3.LUT R7, R6, 0xffff, RZ, 0xc0, !PT ;  /* 0x0000ffff06077812 */ /* 0x000fe200078ec0ff */
[----:B------:R-:W-:Y:S01]  /*b4e0*/  FFMA.FTZ R246, R68, UR4, -R173 ;  /* 0x0000000444f67c23 */ /* 0x000fe200080108ad */
[----:B------:R-:W-:Y:S01]  /*b4f0*/  PRMT R192, R9, 0x5410, R8 ;  /* 0x0000541009c07816 */ /* 0x000fe20000000008 */
[----:B------:R-:W-:Y:S01]  /*b500*/  FFMA.FTZ R114, R77, UR4, -R4 ;  /* 0x000000044d727c23 */ /* 0x000fe20008010804 */
[----:B------:R-:W-:Y:S03]  /*b510*/  LOP3.LUT R8, R6, 0xff, RZ, 0xc0, !PT ;  /* 0x000000ff06087812 */ /* 0x000fe600078ec0ff */
[----:B------:R-:W-:Y:S01]  /*b520*/  MUFU.EX2 R68, R24 ;  /* 0x0000001800447308 */ /* 0x000fe20000000800 */
[----:B------:R-:W-:Y:S01]  /*b530*/  SHF.R.U32.HI R7, RZ, 0x8, R7 ;  /* 0x00000008ff077819 */ /* 0x000fe20000011607 */
[--C-:B------:R-:W-:Y:S01]  /*b540*/  FFMA.FTZ R110, R110, UR4, -R174.reuse ;  /* 0x000000046e6e7c23 */ /* 0x100fe200080108ae */
[----:B------:R-:W-:Y:S01]  /*b550*/  SHF.R.U32.HI R9, RZ, 0x10, R175 ;  /* 0x00000010ff097819 */ /* 0x000fe200000116af */
[--C-:B------:R-:W-:Y:S01]  /*b560*/  FFMA.FTZ R111, R111, UR4, -R174.reuse ;  /* 0x000000046f6f7c23 */ /* 0x100fe200080108ae */
[----:B------:R-:W-:Y:S01]  /*b570*/  PRMT R210, R8, 0x5410, R7 ;  /* 0x0000541008d27816 */ /* 0x000fe20000000007 */
[----:B------:R-:W-:Y:S01]  /*b580*/  FFMA.FTZ R106, R106, UR4, -R174 ;  /* 0x000000046a6a7c23 */ /* 0x000fe200080108ae */
[--C-:B------:R-:W-:Y:S03]  /*b590*/  SHF.R.U32.HI R8, RZ, 0x10, R6.reuse ;  /* 0x00000010ff087819 */ /* 0x100fe60000011606 */
[----:B------:R-:W3:Y:S01]  /*b5a0*/  MUFU.EX2 R18, R15 ;  /* 0x0000000f00127308 */ /* 0x000ee20000000800 */
[----:B------:R-:W-:Y:S01]  /*b5b0*/  SHF.R.U32.HI R7, RZ, 0x18, R6 ;  /* 0x00000018ff077819 */ /* 0x000fe20000011606 */
[----:B-1----:R-:W-:Y:S01]  /*b5c0*/  IMAD.MOV.U32 R33, RZ, RZ, R244 ;  /* 0x000000ffff217224 */ /* 0x002fe200078e00f4 */
[----:B------:R-:W-:Y:S01]  /*b5d0*/  LOP3.LUT R6, R8, 0xff, RZ, 0xc0, !PT ;  /* 0x000000ff08067812 */ /* 0x000fe200078ec0ff */
[----:B------:R-:W-:Y:S01]  /*b5e0*/  FFMA.FTZ R244, R112, UR4, -R173 ;  /* 0x0000000470f47c23 */ /* 0x000fe200080108ad */
[----:B------:R-:W-:Y:S01]  /*b5f0*/  SHF.R.U32.HI R175, RZ, 0x18, R175 ;  /* 0x00000018ffaf7819 */ /* 0x000fe200000116af */
[----:B------:R-:W-:Y:S01]  /*b600*/  FFMA.FTZ R112, R93, UR4, -R4 ;  /* 0x000000045d707c23 */ /* 0x000fe20008010804 */
[----:B------:R-:W-:Y:S03]  /*b610*/  PRMT R16, R6, 0x5410, R7 ;  /* 0x0000541006107816 */ /* 0x000fe60000000007 */
[----:B------:R-:W1:Y:S01]  /*b620*/  MUFU.EX2 R15, R34 ;  /* 0x00000022000f7308 */ /* 0x000e620000000800 */
[----:B------:R-:W-:Y:S01]  /*b630*/  LOP3.LUT R6, R5, 0xffff, RZ, 0xc0, !PT ;  /* 0x0000ffff05067812 */ /* 0x000fe200078ec0ff */
[--C-:B------:R-:W-:Y:S01]  /*b640*/  FFMA.FTZ R107, R107, UR4, -R174.reuse ;  /* 0x000000046b6b7c23 */ /* 0x100fe200080108ae */
[----:B------:R-:W-:Y:S01]  /*b650*/  LOP3.LUT R7, R5, 0xff, RZ, 0xc0, !PT ;  /* 0x000000ff05077812 */ /* 0x000fe200078ec0ff */
[----:B------:R-:W-:Y:S01]  /*b660*/  FFMA.FTZ R122, R122, UR4, -R174 ;  /* 0x000000047a7a7c23 */ /* 0x000fe200080108ae */
[----:B------:R-:W-:Y:S01]  /*b670*/  SHF.R.U32.HI R6, RZ, 0x8, R6 ;  /* 0x00000008ff067819 */ /* 0x000fe20000011606 */
[----:B------:R-:W-:Y:S01]  /*b680*/  FFMA.FTZ R123, R123, UR4, -R174 ;  /* 0x000000047b7b7c23 */ /* 0x000fe200080108ae */
[----:B------:R-:W-:Y:S03]  /*b690*/  LOP3.LUT R8, R9, 0xff, RZ, 0xc0, !PT ;  /* 0x000000ff09087812 */ /* 0x000fe600078ec0ff */
[----:B------:R1:W-:Y:S01]  /*b6a0*/  MUFU.EX2 R11, R21 ;  /* 0x00000015000b7308 */ /* 0x0003e20000000800 */
        /* <DEDUP_REMOVED lines=8> */
[----:B------:R-:W-:Y:S01]  /*b730*/  PRMT R12, R8, 0x5410, R175 ;  /* 0x00005410080c7816 */ /* 0x000fe200000000af */
[----:B-1----:R-:W-:Y:S01]  /*b740*/  IMAD.MOV.U32 R54, RZ, RZ, R15 ;  /* 0x000000ffff367224 */ /* 0x002fe200078e000f */
[----:B------:R-:W-:Y:S01]  /*b750*/  PRMT R175, R5, 0x5410, R7 ;  /* 0x0000541005af7816 */ /* 0x000fe20000000007 */
[----:B------:R-:W-:Y:S01]  /*b760*/  FFMA.FTZ R5, R80, UR4, -R173 ;  /* 0x0000000450057c23 */ /* 0x000fe200080108ad */
[C---:B------:R-:W-:Y:S01]  /*b770*/  LOP3.LUT R6, R0.reuse, 0xff, RZ, 0xc0, !PT ;  /* 0x000000ff00067812 */ /* 0x040fe200078ec0ff */
[----:B------:R-:W-:Y:S01]  /*b780*/  FFMA.FTZ R15, R47, UR4, -R174 ;  /* 0x000000042f0f7c23 */ /* 0x000fe200080108ae */
[----:B------:R-:W-:Y:S03]  /*b790*/  IMAD.MOV.U32 R8, RZ, RZ, R241 ;  /* 0x000000ffff087224 */ /* 0x000fe600078e00f1 */
[----:B------:R-:W1:Y:S01]  /*b7a0*/  MUFU.EX2 R7, R22 ;  /* 0x0000001600077308 */ /* 0x000e620000000800 */
[----:B------:R-:W-:Y:S01]  /*b7b0*/  IMAD.MOV.U32 R69, RZ, RZ, R5 ;  /* 0x000000ffff457224 */ /* 0x000fe200078e0005 */
[----:B------:R-:W-:Y:S01]  /*b7c0*/  LOP3.LUT R5, R0, 0xffff, RZ, 0xc0, !PT ;  /* 0x0000ffff00057812 */ /* 0x000fe200078ec0ff */
[----:B------:R-:W-:Y:S01]  /*b7d0*/  IMAD.MOV.U32 R21, RZ, RZ, R240 ;  /* 0x000000ffff157224 */ /* 0x000fe200078e00f0 */
[----:B------:R-:W-:Y:S01]  /*b7e0*/  MOV R66, R8 ;  /* 0x0000000800427202 */ /* 0x000fe20000000f00 */
[----:B------:R-:W-:Y:S01]  /*b7f0*/  IMAD.MOV.U32 R8, RZ, RZ, R16 ;  /* 0x000000ffff087224 */ /* 0x000fe200078e0010 */
[----:B------:R-:W-:Y:S01]  /*b800*/  SHF.R.U32.HI R5, RZ, 0x8, R5 ;  /* 0x00000008ff057819 */ /* 0x000fe20000011605 */
[----:B------:R-:W-:Y:S03]  /*b810*/  FMUL.FTZ R16, R132, R148 ;  /* 0x0000009484107220 */ /* 0x000fe60000410000 */
[----:B------:R1:W1:Y:S01]  /*b820*/  MUFU.EX2 R20, R26 ;  /* 0x0000001a00147308 */ /* 0x0002620000000800 */
[----:B------:R-:W-:Y:S01]  /*b830*/  IMAD.MOV.U32 R98, RZ, RZ, R21 ;  /* 0x000000ffff627224 */ /* 0x000fe200078e0015 */
[----:B------:R-:W-:Y:S01]  /*b840*/  PRMT R65, R6, 0x5410, R5 ;  /* 0x0000541006417816 */ /* 0x000fe20000000005 */
[----:B------:R-:W-:Y:S01]  /*b850*/  FMUL.FTZ R21, R132, R145 ;  /* 0x0000009184157220 */ /* 0x000fe20000410000 */
[--C-:B------:R-:W-:Y:S01]  /*b860*/  SHF.R.U32.HI R5, RZ, 0x10, R0.reuse ;  /* 0x00000010ff057819 */ /* 0x100fe20000011600 */
[----:B---3--:R-:W-:Y:S01]  /*b870*/  IMAD.MOV.U32 R25, RZ, RZ, R19 ;  /* 0x000000ffff197224 */ /* 0x008fe200078e0013 */
[----:B------:R-:W-:Y:S01]  /*b880*/  SHF.R.U32.HI R6, RZ, 0x18, R0 ;  /* 0x00000018ff067819 */ /* 0x000fe20000011600 */
[----:B------:R-:W-:Y:S03]  /*b890*/  IMAD.MOV.U32 R19, RZ, RZ, R218 ;  /* 0x000000ffff137224 */ /* 0x000fe600078e00da */
[----:B------:R-:W-:Y:S01]  /*b8a0*/  MUFU.EX2 R205, R49 ;  /* 0x0000003100cd7308 */ /* 0x000fe20000000800 */
[----:B------:R-:W-:Y:S01]  /*b8b0*/  LOP3.LUT R0, R5, 0xff, RZ, 0xc0, !PT ;  /* 0x000000ff05007812 */ /* 0x000fe200078ec0ff */
[----:B------:R-:W-:Y:S01]  /*b8c0*/  IMAD.MOV.U32 R5, RZ, RZ, R206 ;  /* 0x000000ffff057224 */ /* 0x000fe200078e00ce */
[----:B-1----:R-:W-:Y:S01]  /*b8d0*/  MOV R53, R7 ;  /* 0x0000000700357202 */ /* 0x002fe20000000f00 */
[----:B------:R-:W-:Y:S01]  /*b8e0*/  IMAD.MOV.U32 R7, RZ, RZ, R10 ;  /* 0x000000ffff077224 */ /* 0x000fe200078e000a */
[----:B------:R-:W-:Y:S01]  /*b8f0*/  PRMT R24, R0, 0x5410, R6 ;  /* 0x0000541000187816 */ /* 0x000fe20000000006 */
        /* <DEDUP_REMOVED lines=8> */
[--C-:B------:R-:W-:Y:S01]  /*b980*/  FFMA.FTZ R241, R100, UR4, -R173.reuse ;  /* 0x0000000464f17c23 */ /* 0x100fe200080108ad */
[--C-:B------:R-:W-:Y:S01]  /*b990*/  FFMA.FTZ R240, R101, UR4, -R173.reuse ;  /* 0x0000000465f07c23 */ /* 0x100fe200080108ad */
[----:B------:R-:W-:Y:S02]  /*b9a0*/  IMAD.MOV.U32 R96, RZ, RZ, R192 ;  /* 0x000000ffff607224 */ /* 0x000fe400078e00c0 */
[----:B------:R-:W-:Y:S01]  /*b9b0*/  FFMA.FTZ R173, R117, UR4, -R173 ;  /* 0x0000000475ad7c23 */ /* 0x000fe200080108ad */
[----:B------:R-:W-:Y:S02]  /*b9c0*/  IMAD.MOV.U32 R39, RZ, RZ, R217 ;  /* 0x000000ffff277224 */ /* 0x000fe400078e00d9 */
[----:B------:R-:W-:Y:S01]  /*b9d0*/  FFMA.FTZ R26, R44, UR4, -R4 ;  /* 0x000000042c1a7c23 */ /* 0x000fe20008010804 */
[----:B------:R-:W-:Y:S02]  /*b9e0*/  IMAD.MOV.U32 R22, RZ, RZ, R222 ;  /* 0x000000ffff167224 */ /* 0x000fe400078e00de */
[----:B------:R-:W-:Y:S01]  /*b9f0*/  FFMA.FTZ R117, R88, UR4, -R4 ;  /* 0x0000000458757c23 */ /* 0x000fe20008010804 */
[----:B------:R-:W-:Y:S02]  /*ba00*/  IMAD.MOV.U32 R101, RZ, RZ, R195 ;  /* 0x000000ffff657224 */ /* 0x000fe400078e00c3 */
[--C-:B------:R-:W-:Y:S01]  /*ba10*/  FFMA.FTZ R192, R71, UR4, -R172.reuse ;  /* 0x0000000447c07c23 */ /* 0x100fe200080108ac */
[--C-:B------:R-:W-:Y:S01]  /*ba20*/  FFMA.FTZ R218, R67, UR4, -R172.reuse ;  /* 0x0000000443da7c23 */ /* 0x100fe200080108ac */
[----:B------:R-:W-:Y:S01]  /*ba30*/  FFMA.FTZ R222, R82, UR4, -R172 ;  /* 0x0000000452de7c23 */ /* 0x000fe200080108ac */
[----:B------:R-:W-:Y:S02]  /*ba40*/  IMAD.MOV.U32 R88, RZ, RZ, R238 ;  /* 0x000000ffff587224 */ /* 0x000fe400078e00ee */
[--C-:B------:R-:W-:Y:S01]  /*ba50*/  FFMA.FTZ R217, R83, UR4, -R172.reuse ;  /* 0x0000000453d97c23 */ /* 0x100fe200080108ac */
[----:B------:R-:W-:Y:S01]  /*ba60*/  MOV R83, R5 ;  /* 0x0000000500537202 */ /* 0x000fe20000000f00 */
[----:B------:R-:W-:Y:S02]  /*ba70*/  IMAD.MOV.U32 R44, RZ, RZ, 0x7054 ;  /* 0x00007054ff2c7424 */ /* 0x000fe400078e00ff */
[--C-:B------:R-:W-:Y:S01]  /*ba80*/  FFMA.FTZ R195, R86, UR4, -R172.reuse ;  /* 0x0000000456c37c23 */ /* 0x100fe200080108ac */
[--C-:B-1----:R-:W-:Y:S01]  /*ba90*/  FFMA.FTZ R30, R130, UR4, -R172.reuse ;  /* 0x00000004821e7c23 */ /* 0x102fe200080108ac */
[----:B------:R-:W-:Y:S01]  /*baa0*/  FFMA.FTZ R80, R118, UR4, -R172 ;  /* 0x0000000476507c23 */ /* 0x000fe200080108ac */
[----:B------:R-:W-:Y:S02]  /*bab0*/  IMAD.MOV.U32 R70, RZ, RZ, R25 ;  /* 0x000000ffff467224 */ /* 0x000fe400078e0019 */
[----:B------:R-:W-:Y:S01]  /*bac0*/  FFMA.FTZ R238, R105, UR4, -R4 ;  /* 0x0000000469ee7c23 */ /* 0x000fe20008010804 */
[----:B------:R-:W-:Y:S01]  /*bad0*/  IMAD.MOV.U32 R71, RZ, RZ, R81 ;  /* 0x000000ffff477224 */ /* 0x000fe200078e0051 */
[----:B------:R-:W-:Y:S01]  /*bae0*/  MOV R81, UR24 ;  /* 0x0000001800517c02 */ /* 0x000fe20008000f00 */
[----:B------:R-:W-:Y:S01]  /*baf0*/  FFMA.FTZ R172, R119, UR4, -R172 ;  /* 0x0000000477ac7c23 */ /* 0x000fe200080108ac */
[----:B------:R-:W-:Y:S02]  /*bb00*/  IMAD.MOV.U32 R25, RZ, RZ, R96 ;  /* 0x000000ffff197224 */ /* 0x000fe400078e0060 */
[--C-:B------:R-:W-:Y:S01]  /*bb10*/  FFMA.FTZ R129, R57, UR4, -R4.reuse ;  /* 0x0000000439817c23 */ /* 0x100fe20008010804 */
[----:B------:R-:W-:Y:S01]  /*bb20*/  PRMT R81, R81, R44, UR24 ;  /* 0x0000001851517e16 */ /* 0x000fe2000800002c */
[----:B------:R-:W-:Y:S02]  /*bb30*/  IMAD.MOV.U32 R105, RZ, RZ, R39 ;  /* 0x000000ffff697224 */ /* 0x000fe400078e0027 */
[--C-:B------:R-:W-:Y:S01]  /*bb40*/  FFMA.FTZ R130, R60, UR4, -R4.reuse ;  /* 0x000000043c827c23 */ /* 0x100fe20008010804 */
[----:B------:R-:W-:Y:S01]  /*bb50*/  FFMA.FTZ R119, R72, UR4, -R4 ;  /* 0x0000000448777c23 */ /* 0x000fe20008010804 */
[----:B------:R-:W-:Y:S01]  /*bb60*/  IMAD.MOV.U32 R100, RZ, RZ, R194 ;  /* 0x000000ffff647224 */ /* 0x000fe200078e00c2 */
[--C-:B------:R-:W-:Y:S01]  /*bb70*/  HSET2.LE.AND R47, R219, R81.reuse, PT ;  /* 0x00000051db2f7233 */ /* 0x100fe20003803000 */
[----:B------:R-:W-:Y:S02]  /*bb80*/  IMAD.MOV.U32 R96, RZ, RZ, R69 ;  /* 0x000000ffff607224 */ /* 0x000fe400078e0045 */
[--C-:B------:R-:W-:Y:S01]  /*bb90*/  FFMA.FTZ R60, R120, UR4, -R4.reuse ;  /* 0x00000004783c7c23 */ /* 0x100fe20008010804 */
[----:B------:R-:W1:Y:S01]  /*bba0*/  MUFU.EX2 R0, R29 ;  /* 0x0000001d00007308 */ /* 0x000e620000000800 */
[--C-:B------:R-:W-:Y:S01]  /*bbb0*/  FFMA.FTZ R128, R61, UR4, -R4.reuse ;  /* 0x000000043d807c23 */ /* 0x100fe20008010804 */
[--C-:B------:R-:W-:Y:S01]  /*bbc0*/  FFMA.FTZ R118, R76, UR4, -R4.reuse ;  /* 0x000000044c767c23 */ /* 0x100fe20008010804 */
[--C-:B------:R-:W-:Y:S01]  /*bbd0*/  FFMA.FTZ R116, R92, UR4, -R4.reuse ;  /* 0x000000045c747c23 */ /* 0x100fe20008010804 */
[----:B------:R-:W-:Y:S01]  /*bbe0*/  FFMA.FTZ R194, R108, UR4, -R4 ;  /* 0x000000046cc27c23 */ /* 0x000fe20008010804 */
[----:B------:R-:W-:Y:S02]  /*bbf0*/  IMAD.MOV.U32 R39, RZ, RZ, R20 ;  /* 0x000000ffff277224 */ /* 0x000fe400078e0014 */
[--C-:B------:R-:W-:Y:S01]  /*bc00*/  FFMA.FTZ R86, R121, UR4, -R4.reuse ;  /* 0x0000000479567c23 */ /* 0x100fe20008010804 */
[----:B------:R-:W-:Y:S02]  /*bc10*/  IMAD.MOV.U32 R67, RZ, RZ, R33 ;  /* 0x000000ffff437224 */ /* 0x000fe400078e0021 */
[----:B------:R-:W-:Y:S01]  /*bc20*/  FFMA.FTZ R72, R124, UR4, -R4 ;  /* 0x000000047c487c23 */ /* 0x000fe20008010804 */
[----:B------:R-:W-:Y:S02]  /*bc30*/  IMAD.MOV.U32 R69, RZ, RZ, R32 ;  /* 0x000000ffff457224 */ /* 0x000fe400078e0020 */
[----:B------:R-:W-:Y:S01]  /*bc40*/  FFMA.FTZ R57, R125, UR4, -R4 ;  /* 0x000000047d397c23 */ /* 0x000fe20008010804 */
[C---:B------:R-:W-:Y:S01]  /*bc50*/  FMUL.FTZ R4, R132.reuse, R152 ;  /* 0x0000009884047220 */ /* 0x040fe20000410000 */
[C---:B------:R-:W-:Y:S01]  /*bc60*/  FMUL.FTZ R5, R132.reuse, R153 ;  /* 0x0000009984057220 */ /* 0x040fe20000410000 */
[C---:B------:R-:W-:Y:S01]  /*bc70*/  FMUL.FTZ R20, R132.reuse, R144 ;  /* 0x0000009084147220 */ /* 0x040fe20000410000 */
[C---:B------:R-:W-:Y:S01]  /*bc80*/  FMUL.FTZ R32, R132.reuse, R140 ;  /* 0x0000008c84207220 */ /* 0x040fe20000410000 */
[----:B------:R-:W-:Y:S01]  /*bc90*/  FMUL.FTZ R33, R132, R141 ;  /* 0x0000008d84217220 */ /* 0x000fe20000410000 */
[----:B------:R-:W-:Y:S01]  /*bca0*/  IMAD.MOV.U32 R44, RZ, RZ, R70 ;  /* 0x000000ffff2c7224 */ /* 0x000fe200078e0046 */
[----:B------:R-:W3:Y:S01]  /*bcb0*/  MUFU.EX2 R28, R28 ;  /* 0x0000001c001c7308 */ /* 0x000ee20000000800 */
[----:B------:R-:W-:Y:S02]  /*bcc0*/  IMAD.MOV.U32 R70, RZ, RZ, R19 ;  /* 0x000000ffff467224 */ /* 0x000fe400078e0013 */
[C---:B------:R-:W-:Y:S01]  /*bcd0*/  FMUL.FTZ R19, R3.reuse, R151 ;  /* 0x0000009703137220 */ /* 0x040fe20000410000 */
[----:B------:R-:W-:Y:S02]  /*bce0*/  IMAD.MOV.U32 R82, RZ, RZ, R138 ;  /* 0x000000ffff527224 */ /* 0x000fe400078e008a */
[----:B------:R-:W-:Y:S01]  /*bcf0*/  FFMA.FTZ R126, R126, UR4, -R174 ;  /* 0x000000047e7e7c23 */ /* 0x000fe200080108ae */
[----:B------:R-:W-:Y:S02]  /*bd00*/  IMAD.MOV.U32 R102, RZ, RZ, R7 ;  /* 0x000000ffff667224 */ /* 0x000fe400078e0007 */
[C---:B------:R-:W-:Y:S01]  /*bd10*/  FMUL.FTZ R7, R3.reuse, R155 ;  /* 0x0000009b03077220 */ /* 0x040fe20000410000 */
[----:B------:R-:W-:Y:S01]  /*bd20*/  IMAD.MOV.U32 R56, RZ, RZ, R98 ;  /* 0x000000ffff387224 */ /* 0x000fe200078e0062 */
[----:B------:R1:W-:Y:S01]  /*bd30*/  MUFU.EX2 R206, R50 ;  /* 0x0000003200ce7308 */ /* 0x0003e20000000800 */
[----:B------:R-:W-:Y:S02]  /*bd40*/  IMAD.MOV.U32 R98, RZ, RZ, R83 ;  /* 0x000000ffff627224 */ /* 0x000fe400078e0053 */
[----:B------:R-:W-:Y:S02]  /*bd50*/  IMAD.MOV.U32 R83, RZ, RZ, R208 ;  /* 0x000000ffff537224 */ /* 0x000fe400078e00d0 */
[----:B------:R-:W-:Y:S01]  /*bd60*/  IMAD.MOV.U32 R61, RZ, RZ, R102 ;  /* 0x000000ffff3d7224 */ /* 0x000fe200078e0066 */
[----:B------:R-:W-:Y:S01]  /*bd70*/  MOV R102, R82 ;  /* 0x0000005200667202 */ /* 0x000fe20000000f00 */
[----:B------:R-:W-:Y:S03]  /*bd80*/  IMAD.MOV.U32 R121, RZ, RZ, R56 ;  /* 0x000000ffff797224 */ /* 0x000fe600078e0038 */
[----:B------:R3:W-:Y:S01]  /*bd90*/  MUFU.EX2 R138, R51 ;  /* 0x00000033008a7308 */ /* 0x0007e20000000800 */
[----:B------:R-:W-:Y:S02]  /*bda0*/  IMAD.MOV.U32 R49, RZ, RZ, R44 ;  /* 0x000000ffff317224 */ /* 0x000fe400078e002c */
[----:B------:R-:W-:Y:S02]  /*bdb0*/  IMAD.MOV.U32 R44, RZ, RZ, R83 ;  /* 0x000000ffff2c7224 */ /* 0x000fe400078e0053 */
[----:B------:R-:W-:Y:S02]  /*bdc0*/  IMAD.MOV.U32 R56, RZ, RZ, R87 ;  /* 0x000000ffff387224 */ /* 0x000fe400078e0057 */
[----:B------:R-:W-:Y:S03]  /*bdd0*/  IMAD.MOV.U32 R83, RZ, RZ, R67 ;  /* 0x000000ffff537224 */ /* 0x000fe600078e0043 */
[----:B------:R-:W-:Y:S01]  /*bde0*/  MUFU.EX2 R148, R42 ;  /* 0x0000002a00947308 */ /* 0x000fe20000000800 */
[--C-:B-1----:R-:W-:Y:S01]  /*bdf0*/  HSET2.LE.AND R50, R199, R81.reuse, PT ;  /* 0x00000051c7327233 */ /* 0x102fe20003803000 */
[----:B------:R-:W-:Y:S02]  /*be00*/  IMAD.MOV.U32 R89, RZ, RZ, R56 ;  /* 0x000000ffff597224 */ /* 0x000fe400078e0038 */
[----:B------:R-:W-:Y:S02]  /*be10*/  IMAD.MOV.U32 R77, RZ, RZ, R102 ;  /* 0x000000ffff4d7224 */ /* 0x000fe400078e0066 */
[----:B------:R-:W-:Y:S02]  /*be20*/  IMAD.MOV.U32 R56, RZ, RZ, R83 ;  /* 0x000000ffff387224 */ /* 0x000fe400078e0053 */
[----:B------:R-:W-:Y:S01]  /*be30*/  IMAD.MOV.U32 R67, RZ, RZ, R0 ;  /* 0x000000ffff437224 */ /* 0x000fe200078e0000 */
[--C-:B---3--:R-:W-:Y:S01]  /*be40*/  HSET2.LE.AND R51, R216, R81.reuse, PT ;  /* 0x00000051d8337233 */ /* 0x108fe20003803000 */
[----:B------:R-:W-:Y:S01]  /*be50*/  IMAD.MOV.U32 R87, RZ, RZ, R55 ;  /* 0x000000ffff577224 */ /* 0x000fe200078e0037 */
[--C-:B------:R-:W-:Y:S01]  /*be60*/  HSET2.LE.AND R0, R193, R81.reuse, PT ;  /* 0x00000051c1007233 */ /* 0x100fe20003803000 */
[----:B------:R-:W-:Y:S01]  /*be70*/  IMAD.MOV.U32 R147, RZ, RZ, R69 ;  /* 0x000000ffff937224 */ /* 0x000fe200078e0045 */
[----:B------:R1:W-:Y:S01]  /*be80*/  MUFU.EX2 R193, R38 ;  /* 0x0000002600c17308 */ /* 0x0003e20000000800 */
[----:B------:R-:W-:Y:S02]  /*be90*/  IMAD.MOV.U32 R69, RZ, RZ, R35 ;  /* 0x000000ffff457224 */ /* 0x000fe400078e0023 */
[C---:B------:R-:W-:Y:S01]  /*bea0*/  FMUL.FTZ R35, R3.reuse, R143 ;  /* 0x0000008f03237220 */ /* 0x040fe20000410000 */
[----:B------:R-:W-:Y:S02]  /*beb0*/  IMAD.MOV.U32 R76, RZ, RZ, R87 ;  /* 0x000000ffff4c7224 */ /* 0x000fe400078e0057 */
[----:B------:R-:W-:Y:S02]  /*bec0*/  IMAD.MOV.U32 R103, RZ, RZ, R28 ;  /* 0x000000ffff677224 */ /* 0x000fe400078e001c */
[----:B------:R-:W-:Y:S01]  /*bed0*/  IMAD.MOV.U32 R82, RZ, RZ, R66 ;  /* 0x000000ffff527224 */ /* 0x000fe200078e0042 */
[----:B------:R-:W-:Y:S01]  /*bee0*/  MOV R66, R69 ;  /* 0x0000004500427202 */ /* 0x000fe20000000f00 */
[----:B------:R-:W-:Y:S02]  /*bef0*/  IMAD.MOV.U32 R28, RZ, RZ, R22 ;  /* 0x000000ffff1c7224 */ /* 0x000fe400078e0016 */
[----:B------:R-:W-:Y:S01]  /*bf00*/  FMUL.FTZ R22, R3, R146 ;  /* 0x0000009203167220 */ /* 0x000fe20000410000 */
[----:B------:R-:W-:Y:S01]  /*bf10*/  IMAD.MOV.U32 R153, RZ, RZ, R76 ;  /* 0x000000ffff997224 */ /* 0x000fe200078e004c */
[----:B------:R-:W-:Y:S01]  /*bf20*/  MUFU.EX2 R150, R43 ;  /* 0x0000002b00967308 */ /* 0x000fe20000000800 */
[----:B------:R-:W-:Y:S02]  /*bf30*/  IMAD.MOV.U32 R146, RZ, RZ, R89 ;  /* 0x000000ffff927224 */ /* 0x000fe400078e0059 */
[----:B------:R-:W-:Y:S01]  /*bf40*/  IMAD.MOV.U32 R87, RZ, RZ, R66 ;  /* 0x000000ffff577224 */ /* 0x000fe200078e0042 */
[----:B------:R-:W-:Y:S01]  /*bf50*/  MOV R66, R13 ;  /* 0x0000000d00427202 */ /* 0x000fe20000000f00 */
[C---:B------:R-:W-:Y:S01]  /*bf60*/  FMUL.FTZ R13, R133.reuse, R169 ;  /* 0x000000a9850d7220 */ /* 0x040fe20000410000 */
[----:B-1----:R-:W-:Y:S01]  /*bf70*/  F2FP.BF16.F32.PACK_AB R38, R88, R147 ;  /* 0x000000935826723e */ /* 0x002fe200000010ff */
[----:B------:R-:W-:Y:S03]  /*bf80*/  IMAD.MOV.U32 R29, RZ, RZ, R34 ;  /* 0x000000ffff1d7224 */ /* 0x000fe600078e0022 */
[----:B------:R-:W-:Y:S01]  /*bf90*/  MUFU.EX2 R151, R15 ;  /* 0x0000000f00977308 */ /* 0x000fe20000000800 */
[----:B------:R-:W-:Y:S01]  /*bfa0*/  IMAD.MOV.U32 R92, RZ, RZ, R61 ;  /* 0x000000ffff5c7224 */ /* 0x000fe200078e003d */
[----:B------:R-:W-:Y:S01]  /*bfb0*/  LOP3.LUT R38, R0, R38, RZ, 0xc0, !PT ;  /* 0x0000002600267212 */ /* 0x000fe200078ec0ff */
[----:B------:R-:W-:Y:S02]  /*bfc0*/  IMAD.MOV.U32 R55, RZ, RZ, R29 ;  /* 0x000000ffff377224 */ /* 0x000fe400078e001d */
[----:B------:R-:W-:Y:S02]  /*bfd0*/  IMAD.MOV.U32 R29, RZ, RZ, R68 ;  /* 0x000000ffff1d7224 */ /* 0x000fe400078e0044 */
[----:B------:R-:W-:Y:S03]  /*bfe0*/  IMAD.MOV.U32 R61, RZ, RZ, R44 ;  /* 0x000000ffff3d7224 */ /* 0x000fe600078e002c */
[----:B------:R-:W1:Y:S01]  /*bff0*/  MUFU.EX2 R31, R31 ;  /* 0x0000001f001f7308 */ /* 0x000e620000000800 */
[----:B------:R-:W-:Y:S02]  /*c000*/  IMAD.MOV.U32 R83, RZ, RZ, R29 ;  /* 0x000000ffff537224 */ /* 0x000fe400078e001d */
[C---:B------:R-:W-:Y:S01]  /*c010*/  FMUL.FTZ R29, R133.reuse, R161 ;  /* 0x000000a1851d7220 */ /* 0x040fe20000410000 */
[----:B------:R-:W-:Y:S02]  /*c020*/  IMAD.MOV.U32 R44, RZ, RZ, R82 ;  /* 0x000000ffff2c7224 */ /* 0x000fe400078e0052 */
[----:B------:R-:W-:Y:S02]  /*c030*/  IMAD.MOV.U32 R34, RZ, RZ, R14 ;  /* 0x000000ffff227224 */ /* 0x000fe400078e000e */
[----:B------:R-:W-:Y:S01]  /*c040*/  FFMA.FTZ R14, R46, UR4, -R174 ;  /* 0x000000042e0e7c23 */ /* 0x000fe200080108ae */
[--C-:B------:R-:W-:Y:S01]  /*c050*/  HSET2.LE.AND R46, R220, R81.reuse, PT ;  /* 0x00000051dc2e7233 */ /* 0x100fe20003803000 */
[----:B------:R3:W-:Y:S01]  /*c060*/  MUFU.EX2 R161, R10 ;  /* 0x0000000a00a17308 */ /* 0x0007e20000000800 */
[--C-:B------:R-:W-:Y:S01]  /*c070*/  HSET2.LE.AND R44, R44, R81.reuse, PT ;  /* 0x000000512c2c7233 */ /* 0x100fe20003803000 */
[----:B------:R-:W-:Y:S01]  /*c080*/  IMAD.MOV.U32 R219, RZ, RZ, R87 ;  /* 0x000000ffffdb7224 */ /* 0x000fe200078e0057 */
[----:B------:R-:W-:Y:S01]  /*c090*/  MOV R152, R34 ;  /* 0x0000002200987202 */ /* 0x000fe20000000f00 */
[----:B------:R-:W-:Y:S02]  /*c0a0*/  IMAD.MOV.U32 R69, RZ, RZ, R9 ;  /* 0x000000ffff457224 */ /* 0x000fe400078e0009 */
[----:B------:R-:W-:Y:S01]  /*c0b0*/  FMUL.FTZ R9, R133, R165 ;  /* 0x000000a585097220 */ /* 0x000fe20000410000 */
[----:B------:R-:W-:Y:S01]  /*c0c0*/  FMUL.FTZ R34, R3, R142 ;  /* 0x0000008e03227220 */ /* 0x000fe20000410000 */
[----:B------:R-:W-:Y:S02]  /*c0d0*/  F2FP.BF16.F32.PACK_AB R0, R152, R186 ;  /* 0x000000ba9800723e */ /* 0x000fe400000010ff */
[----:B------:R-:W-:Y:S01]  /*c0e0*/  MUFU.EX2 R149, R14 ;  /* 0x0000000e00957308 */ /* 0x000fe20000000800 */
[----:B-1----:R-:W-:Y:S01]  /*c0f0*/  MOV R141, R31 ;  /* 0x0000001f008d7202 */ /* 0x002fe20000000f00 */
[----:B------:R-:W-:Y:S02]  /*c100*/  IMAD.MOV.U32 R68, RZ, RZ, R8 ;  /* 0x000000ffff447224 */ /* 0x000fe400078e0008 */
[----:B------:R-:W-:Y:S01]  /*c110*/  FMUL.FTZ R8, R133, R164 ;  /* 0x000000a485087220 */ /* 0x000fe20000410000 */
[----:B------:R-:W-:Y:S02]  /*c120*/  IMAD.MOV.U32 R102, RZ, RZ, R55 ;  /* 0x000000ffff667224 */ /* 0x000fe400078e0037 */
[----:B------:R-:W-:Y:S01]  /*c130*/  FFMA.FTZ R174, R127, UR4, -R174 ;  /* 0x000000047fae7c23 */ /* 0x000fe200080108ae */
[----:B------:R-:W-:Y:S02]  /*c140*/  IMAD.MOV.U32 R55, RZ, RZ, R28 ;  /* 0x000000ffff377224 */ /* 0x000fe400078e001c */
[----:B------:R-:W-:Y:S01]  /*c150*/  FMUL.FTZ R28, R133, R160 ;  /* 0x000000a0851c7220 */ /* 0x000fe20000410000 */
[----:B------:R1:W-:Y:S01]  /*c160*/  MUFU.EX2 R208, R37 ;  /* 0x0000002500d07308 */ /* 0x0003e20000000800 */
[----:B---3--:R-:W-:Y:S01]  /*c170*/  F2FP.BF16.F32.PACK_AB R10, R121, R179 ;  /* 0x000000b3790a723e */ /* 0x008fe200000010ff */
[----:B------:R-:W-:Y:S02]  /*c180*/  IMAD.MOV.U32 R140, RZ, RZ, R92 ;  /* 0x000000ffff8c7224 */ /* 0x000fe400078e005c */
[----:B------:R-:W-:Y:S01]  /*c190*/  IMAD.MOV.U32 R145, RZ, RZ, R60 ;  /* 0x000000ffff917224 */ /* 0x000fe200078e003c */
[----:B------:R-:W-:Y:S01]  /*c1a0*/  LOP3.LUT R44, R44, R10, RZ, 0xc0, !PT ;  /* 0x0000000a2c2c7212 */ /* 0x000fe200078ec0ff */
[----:B------:R-:W-:Y:S04]  /*c1b0*/  IMAD.MOV.U32 R220, RZ, RZ, R102 ;  /* 0x000000ffffdc7224 */ /* 0x000fe800078e0066 */
[----:B------:R-:W-:Y:S01]  /*c1c0*/  MUFU.EX2 R160, R40 ;  /* 0x0000002800a07308 */ /* 0x000fe20000000800 */
[----:B------:R-:W-:Y:S01]  /*c1d0*/  IMAD.MOV.U32 R102, RZ, RZ, R64 ;  /* 0x000000ffff667224 */ /* 0x000fe200078e0040 */
[--C-:B------:R-:W-:Y:S01]  /*c1e0*/  HSET2.LE.AND R64, R176, R81.reuse, PT ;  /* 0x00000051b0407233 */ /* 0x100fe20003803000 */
[----:B------:R-:W-:Y:S01]  /*c1f0*/  IMAD.MOV.U32 R87, RZ, RZ, R65 ;  /* 0x000000ffff577224 */ /* 0x000fe200078e0041 */
[--C-:B------:R-:W-:Y:S01]  /*c200*/  HSET2.LE.AND R65, R175, R81.reuse, PT ;  /* 0x00000051af417233 */ /* 0x100fe20003803000 */
[----:B------:R-:W-:Y:S02]  /*c210*/  IMAD.MOV.U32 R175, RZ, RZ, R105 ;  /* 0x000000ffffaf7224 */ /* 0x000fe400078e0069 */
[----:B------:R-:W-:Y:S03]  /*c220*/  IMAD.MOV.U32 R176, RZ, RZ, R145 ;  /* 0x000000ffffb07224 */ /* 0x000fe600078e0091 */
[----:B------:R-:W-:Y:S01]  /*c230*/  MUFU.EX2 R164, R26 ;  /* 0x0000001a00a47308 */ /* 0x000fe20000000800 */
[----:B------:R-:W-:Y:S02]  /*c240*/  IMAD.MOV.U32 R145, RZ, RZ, R97 ;  /* 0x000000ffff917224 */ /* 0x000fe400078e0061 */
[----:B------:R-:W-:Y:S01]  /*c250*/  IMAD.MOV.U32 R142, RZ, RZ, R86 ;  /* 0x000000ffff8e7224 */ /* 0x000fe200078e0056 */
[----:B------:R-:W-:Y:S06]  /*c260*/  MOV R86, R100 ;  /* 0x0000006400567202 */ /* 0x000fec0000000f00 */
[----:B------:R-:W-:Y:S10]  /*c270*/  MUFU.EX2 R218, R218 ;  /* 0x000000da00da7308 */ /* 0x000ff40000000800 */
[----:B------:R-:W-:Y:S10]  /*c280*/  MUFU.EX2 R251, R251 ;  /* 0x000000fb00fb7308 */ /* 0x000ff40000000800 */
[----:B------:R-:W-:Y:S01]  /*c290*/  MUFU.EX2 R119, R119 ;  /* 0x0000007700777308 */ /* 0x000fe20000000800 */
[----:B--2---:R-:W-:Y:S01]  /*c2a0*/  FFMA.FTZ R132, R132, R45, R186 ;  /* 0x0000002d84847223 */ /* 0x004fe200000100ba */
[----:B------:R-:W-:Y:S02]  /*c2b0*/  IMAD.MOV.U32 R45, RZ, RZ, R71 ;  /* 0x000000ffff2d7224 */ /* 0x000fe400078e0047 */
[----:B------:R-:W-:Y:S02]  /*c2c0*/  IMAD.MOV.U32 R71, RZ, RZ, R6 ;  /* 0x000000ffff477224 */ /* 0x000fe400078e0006 */
[----:B------:R-:W-:Y:S01]  /*c2d0*/  FMUL.FTZ R6, R3, R154 ;  /* 0x0000009a03067220 */ /* 0x000fe20000410000 */
[----:B------:R-:W-:Y:S03]  /*c2e0*/  IMAD.MOV.U32 R125, RZ, RZ, R45 ;  /* 0x000000ffff7d7224 */ /* 0x000fe600078e002d */
[----:B------:R-:W-:Y:S01]  /*c2f0*/  MUFU.EX2 R200, R200 ;  /* 0x000000c800c87308 */ /* 0x000fe20000000800 */
[----:B------:R-:W-:Y:S02]  /*c300*/  IMAD.MOV.U32 R45, RZ, RZ, R70 ;  /* 0x000000ffff2d7224 */ /* 0x000fe400078e0046 */
[----:B------:R-:W-:Y:S02]  /*c310*/  IMAD.MOV.U32 R143, RZ, RZ, R71 ;  /* 0x000000ffff8f7224 */ /* 0x000fe400078e0047 */
[----:B------:R-:W-:Y:S01]  /*c320*/  IMAD.MOV.U32 R70, RZ, RZ, R54 ;  /* 0x000000ffff467224 */ /* 0x000fe200078e0036 */
[----:B------:R-:W-:Y:S01]  /*c330*/  MOV R73, R45 ;  /* 0x0000002d00497202 */ /* 0x000fe20000000f00 */
[----:B------:R-:W-:Y:S03]  /*c340*/  IMAD.MOV.U32 R54, RZ, RZ, R39 ;  /* 0x000000ffff367224 */ /* 0x000fe600078e0027 */
[----:B------:R-:W-:Y:S01]  /*c350*/  MUFU.EX2 R116, R116 ;  /* 0x0000007400747308 */ /* 0x000fe20000000800 */
[----:B------:R-:W-:Y:S02]  /*c360*/  IMAD.MOV.U32 R39, RZ, RZ, R12 ;  /* 0x000000ffff277224 */ /* 0x000fe400078e000c */
[----:B------:R-:W-:Y:S01]  /*c370*/  FMUL.FTZ R12, R133, R168 ;  /* 0x000000a8850c7220 */ /* 0x000fe20000410000 */
[----:B------:R-:W-:Y:S02]  /*c380*/  IMAD.MOV.U32 R124, RZ, RZ, R73 ;  /* 0x000000ffff7c7224 */ /* 0x000fe400078e0049 */
[----:B------:R-:W-:Y:S02]  /*c390*/  IMAD.MOV.U32 R73, RZ, RZ, R77 ;  /* 0x000000ffff497224 */ /* 0x000fe400078e004d */
[----:B------:R-:W-:Y:S02]  /*c3a0*/  IMAD.MOV.U32 R77, RZ, RZ, R56 ;  /* 0x000000ffff4d7224 */ /* 0x000fe400078e0038 */
[----:B----4-:R-:W-:Y:S01]  /*c3b0*/  FFMA.FTZ R120, R3, R36, R184 ;  /* 0x0000002403787223 */ /* 0x010fe200000100b8 */
[--C-:B------:R-:W-:Y:S01]  /*c3c0*/  HSET2.LE.AND R3, R221, R81.reuse, PT ;  /* 0x00000051dd037233 */ /* 0x100fe20003803000 */
[----:B------:R-:W2:Y:S01]  /*c3d0*/  LDL.LU R36, [R1+0x1c] ;  /* 0x00001c0001247983 */ /* 0x000ea20000300800 */
[----:B------:R-:W-:Y:S01]  /*c3e0*/  F2FP.BF16.F32.PACK_AB R10, R146, R73 ;  /* 0x00000049920a723e */ /* 0x000fe200000010ff */
[----:B------:R-:W-:Y:S01]  /*c3f0*/  IMAD.MOV.U32 R45, RZ, RZ, R67 ;  /* 0x000000ffff2d7224 */ /* 0x000fe200078e0043 */
[--C-:B-1----:R-:W-:Y:S01]  /*c400*/  HSET2.LE.AND R37, R77, R81.reuse, PT ;  /* 0x000000514d257233 */ /* 0x102fe20003803000 */
[----:B------:R-:W-:Y:S01]  /*c410*/  IMAD.MOV.U32 R56, RZ, RZ, R52 ;  /* 0x000000ffff387224 */ /* 0x000fe200078e0034 */
[----:B------:R-:W-:Y:S01]  /*c420*/  LOP3.LUT R47, R47, R10, RZ, 0xc0, !PT ;  /* 0x0000000a2f2f7212 */ /* 0x000fe200078ec0ff */
[----:B------:R-:W-:Y:S01]  /*c430*/  IMAD.MOV.U32 R52, RZ, RZ, R11 ;  /* 0x000000ffff347224 */ /* 0x000fe200078e000b */
[----:B------:R-:W-:Y:S01]  /*c440*/  MOV R76, R45 ;  /* 0x0000002d004c7202 */ /* 0x000fe20000000f00 */
[----:B------:R-:W-:Y:S01]  /*c450*/  IMAD.MOV.U32 R168, RZ, RZ, R49 ;  /* 0x000000ffffa87224 */ /* 0x000fe200078e0031 */
[----:B------:R-:W-:Y:S01]  /*c460*/  MUFU.EX2 R112, R112 ;  /* 0x0000007000707308 */ /* 0x000fe20000000800 */
[----:B------:R-:W-:Y:S01]  /*c470*/  IMAD.MOV.U32 R11, RZ, RZ, R228 ;  /* 0x000000ffff0b7224 */ /* 0x000fe200078e00e4 */
[----:B------:R-:W-:Y:S01]  /*c480*/  MOV R165, R76 ;  /* 0x0000004c00a57202 */ /* 0x000fe20000000f00 */
[----:B------:R-:W-:Y:S01]  /*c490*/  IMAD.MOV.U32 R49, RZ, RZ, R70 ;  /* 0x000000ffff317224 */ /* 0x000fe200078e0046 */
[----:B------:R-:W-:Y:S01]  /*c4a0*/  MOV R70, R54 ;  /* 0x0000003600467202 */ /* 0x000fe20000000f00 */
[----:B------:R-:W3:Y:S01]  /*c4b0*/  LDL.LU R228, [R1+0x80] ;  /* 0x0000800001e47983 */ /* 0x000ee20000300800 */
[----:B------:R-:W-:Y:S02]  /*c4c0*/  IMAD.MOV.U32 R45, RZ, RZ, R231 ;  /* 0x000000ffff2d7224 */ /* 0x000fe400078e00e7 */
[----:B------:R-:W-:Y:S01]  /*c4d0*/  IMAD.MOV.U32 R89, RZ, RZ, R49 ;  /* 0x000000ffff597224 */ /* 0x000fe200078e0031 */
[----:B------:R1:W5:Y:S01]  /*c4e0*/  LDL.LU R231, [R1+0x7c] ;  /* 0x00007c0001e77983 */ /* 0x0003620000300800 */
[----:B------:R-:W-:Y:S01]  /*c4f0*/  IMAD.MOV.U32 R49, RZ, RZ, R103 ;  /* 0x000000ffff317224 */ /* 0x000fe200078e0067 */
[----:B------:R-:W-:Y:S01]  /*c500*/  MUFU.EX2 R244, R244 ;  /* 0x000000f400f47308 */ /* 0x000fe20000000800 */
[----:B------:R-:W-:Y:S02]  /*c510*/  IMAD.MOV.U32 R199, RZ, RZ, R52 ;  /* 0x000000ffffc77224 */ /* 0x000fe400078e0034 */
[----:B------:R-:W-:Y:S02]  /*c520*/  IMAD.MOV.U32 R54, RZ, RZ, R25 ;  /* 0x000000ffff367224 */ /* 0x000fe400078e0019 */
[----:B------:R-:W-:Y:S01]  /*c530*/  FMUL.FTZ R25, R133, R157 ;  /* 0x0000009d85197220 */ /* 0x000fe20000410000 */
[----:B------:R-:W-:Y:S02]  /*c540*/  IMAD.MOV.U32 R52, RZ, RZ, R11 ;  /* 0x000000ffff347224 */ /* 0x000fe400078e000b */
[----:B------:R-:W-:Y:S02]  /*c550*/  IMAD.MOV.U32 R103, RZ, RZ, R214 ;  /* 0x000000ffff677224 */ /* 0x000fe400078e00d6 */
[----:B------:R-:W4:Y:S01]  /*c560*/  MUFU.EX2 R157, R41 ;  /* 0x00000029009d7308 */ /* 0x000f220000000800 */
[----:B------:R-:W-:Y:S01]  /*c570*/  IMAD.MOV.U32 R169, RZ, RZ, R49 ;  /* 0x000000ffffa97224 */ /* 0x000fe200078e0031 */
[--C-:B------:R-:W-:Y:S01]  /*c580*/  HSET2.LE.AND R49, R183, R81.reuse, PT ;  /* 0x00000051b7317233 */ /* 0x100fe20003803000 */
[----:B------:R-:W-:Y:S01]  /*c590*/  IMAD.MOV.U32 R216, RZ, RZ, R70 ;  /* 0x000000ffffd87224 */ /* 0x000fe200078e0046 */
[----:B------:R-:W-:Y:S01]  /*c5a0*/  MOV R70, R54 ;  /* 0x0000003600467202 */ /* 0x000fe20000000f00 */
[----:B------:R1:W5:Y:S01]  /*c5b0*/  LDL.LU R214, [R1+0x78] ;  /* 0x0000780001d67983 */ /* 0x0003620000300800 */
[--C-:B------:R-:W-:Y:S01]  /*c5c0*/  HSET2.LE.AND R54, R52, R81.reuse, PT ;  /* 0x0000005134367233 */ /* 0x100fe20003803000 */
[----:B------:R-:W-:Y:S01]  /*c5d0*/  IMAD.MOV.U32 R183, RZ, RZ, R53 ;  /* 0x000000ffffb77224 */ /* 0x000fe200078e0035 */
[--C-:B------:R-:W-:Y:S01]  /*c5e0*/  HSET2.LE.AND R52, R181, R81.reuse, PT ;  /* 0x00000051b5347233 */ /* 0x100fe20003803000 */
[----:B------:R-:W-:Y:S01]  /*c5f0*/  IMAD.MOV.U32 R186, RZ, RZ, R56 ;  /* 0x000000ffffba7224 */ /* 0x000fe200078e0038 */
[--C-:B------:R-:W-:Y:S01]  /*c600*/  HSET2.LE.AND R53, R180, R81.reuse, PT ;  /* 0x00000051b4357233 */ /* 0x100fe20003803000 */
[----:B------:R-:W-:Y:S01]  /*c610*/  IMAD.MOV.U32 R221, RZ, RZ, R48 ;  /* 0x000000ffffdd7224 */ /* 0x000fe200078e0030 */
[----:B------:R-:W-:Y:S01]  /*c620*/  F2FP.BF16.F32.PACK_AB R10, R219, R183 ;  /* 0x000000b7db0a723e */ /* 0x000fe200000010ff */
[----:B------:R-:W3:Y:S01]  /*c630*/  LDL.64 R180, [R1+0x10] ;  /* 0x0000100001b47983 */ /* 0x000ee20000100a00 */
[----:B------:R-:W-:Y:S01]  /*c640*/  F2FP.BF16.F32.PACK_AB R11, R168, R186 ;  /* 0x000000baa80b723e */ /* 0x000fe200000010ff */
[----:B------:R-:W-:Y:S01]  /*c650*/  IMAD.MOV.U32 R82, RZ, RZ, R39 ;  /* 0x000000ffff527224 */ /* 0x000fe200078e0027 */
[----:B------:R-:W-:Y:S01]  /*c660*/  LOP3.LUT R49, R49, R10, RZ, 0xc0, !PT ;  /* 0x0000000a31317212 */ /* 0x000fe200078ec0ff */
[----:B------:R-:W-:Y:S01]  /*c670*/  MUFU.EX2 R239, R239 ;  /* 0x000000ef00ef7308 */ /* 0x000fe20000000800 */
[----:B------:R-:W-:Y:S01]  /*c680*/  LOP3.LUT R50, R50, R11, RZ, 0xc0, !PT ;  /* 0x0000000b32327212 */ /* 0x000fe200078ec0ff */
[----:B------:R-:W-:Y:S01]  /*c690*/  IMAD.MOV.U32 R67, RZ, RZ, R24 ;  /* 0x000000ffff437224 */ /* 0x000fe200078e0018 */
[----:B------:R-:W-:Y:S01]  /*c6a0*/  F2FP.BF16.F32.PACK_AB R10, R165, R169 ;  /* 0x000000a9a50a723e */ /* 0x000fe200000010ff */
[----:B------:R-:W-:Y:S01]  /*c6b0*/  VIADD R11, R215, 0x2 ;  /* 0x00000002d70b7836 */ /* 0x000fe20000000000 */
[--C-:B------:R-:W-:Y:S01]  /*c6c0*/  HSET2.LE.AND R48, R182, R81.reuse, PT ;  /* 0x00000051b6307233 */ /* 0x100fe20003803000 */
[----:B------:R-:W-:Y:S01]  /*c6d0*/  IMAD.MOV.U32 R155, RZ, RZ, R45 ;  /* 0x000000ffff9b7224 */ /* 0x000fe200078e002d */
[--C-:B------:R-:W-:Y:S01]  /*c6e0*/  HSET2.LE.AND R45, R99, R81.reuse, PT ;  /* 0x00000051632d7233 */ /* 0x100fe20003803000 */
[----:B------:R-:W-:Y:S01]  /*c6f0*/  IMAD.MOV.U32 R182, RZ, RZ, R83 ;  /* 0x000000ffffb67224 */ /* 0x000fe200078e0053 */
[----:B------:R-:W-:Y:S01]  /*c700*/  LOP3.LUT R54, R54, R10, RZ, 0xc0, !PT ;  /* 0x0000000a36367212 */ /* 0x000fe200078ec0ff */
[----:B------:R-:W-:Y:S01]  /*c710*/  IMAD.MOV.U32 R99, RZ, RZ, R55 ;  /* 0x000000ffff637224 */ /* 0x000fe200078e0037 */
[----:B------:R-:W-:Y:S01]  /*c720*/  F2FP.BF16.F32.PACK_AB R10, R138, R206 ;  /* 0x000000ce8a0a723e */ /* 0x000fe200000010ff */
[----:B------:R-:W-:Y:S01]  /*c730*/  IMAD.MOV.U32 R83, RZ, RZ, R67 ;  /* 0x000000ffff537224 */ /* 0x000fe200078e0043 */
[--C-:B------:R-:W-:Y:S01]  /*c740*/  HSET2.LE.AND R67, R177, R81.reuse, PT ;  /* 0x00000051b1437233 */ /* 0x100fe20003803000 */
[----:B------:R-:W-:Y:S01]  /*c750*/  MUFU.EX2 R174, R174 ;  /* 0x000000ae00ae7308 */ /* 0x000fe20000000800 */
[----:B------:R-:W-:Y:S01]  /*c760*/  LOP3.LUT R11, R233, UR31, R11, 0x96, !PT ;  /* 0x0000001fe90b7c12 */ /* 0x000fe2000f8e960b */
[----:B------:R-:W-:Y:S01]  /*c770*/  IMAD.MOV.U32 R31, RZ, RZ, R99 ;  /* 0x000000ffff1f7224 */ /* 0x000fe200078e0063 */
[----:B------:R-:W-:Y:S01]  /*c780*/  F2FP.BF16.F32.PACK_AB R39, R105, R209 ;  /* 0x000000d16927723e */ /* 0x000fe200000010ff */
[----:B------:R-:W-:Y:S01]  /*c790*/  IMAD.MOV.U32 R99, RZ, RZ, R68 ;  /* 0x000000ffff637224 */ /* 0x000fe200078e0044 */
[----:B------:R-:W-:Y:S01]  /*c7a0*/  LOP3.LUT R67, R67, R10, RZ, 0xc0, !PT ;  /* 0x0000000a43437212 */ /* 0x000fe200078ec0ff */
[----:B------:R-:W-:Y:S01]  /*c7b0*/  IMAD.WIDE.U32 R42, R11, -0x326172a9, RZ ;  /* 0xcd9e8d570b2a7825 */ /* 0x000fe200078e00ff */
[--C-:B------:R-:W-:Y:S03]  /*c7c0*/  HSET2.LE.AND R68, R212, R81.reuse, PT ;  /* 0x00000051d4447233 */ /* 0x100fe60003803000 */
[----:B------:R-:W-:Y:S01]  /*c7d0*/  MUFU.EX2 R249, R249 ;  /* 0x000000f900f97308 */ /* 0x000fe20000000800 */
[----:B----4-:R-:W-:Y:S01]  /*c7e0*/  F2FP.BF16.F32.PACK_AB R10, R157, R160 ;  /* 0x000000a09d0a723e */ /* 0x010fe200000010ff */
[----:B------:R-:W-:Y:S01]  /*c7f0*/  FMUL.FTZ R24, R133, R156 ;  /* 0x0000009c85187220 */ /* 0x000fe20000410000 */
[----:B------:R-:W-:Y:S01]  /*c800*/  LOP3.LUT R26, R189, UR20, R42, 0x96, !PT ;  /* 0x00000014bd1a7c12 */ /* 0x000fe2000f8e962a */
[----:B------:R-:W-:Y:S01]  /*c810*/  IMAD.MOV.U32 R56, RZ, RZ, R83 ;  /* 0x000000ffff387224 */ /* 0x000fe200078e0053 */
[----:B------:R-:W-:Y:S01]  /*c820*/  LOP3.LUT R68, R68, R10, RZ, 0xc0, !PT ;  /* 0x0000000a44447212 */ /* 0x000fe200078ec0ff */
[----:B------:R-:W-:Y:S01]  /*c830*/  IMAD.MOV.U32 R71, RZ, RZ, R82 ;  /* 0x000000ffff477224 */ /* 0x000fe200078e0052 */
[----:B------:R-:W-:Y:S03]  /*c840*/  LOP3.LUT R39, R3, R39, RZ, 0xc0, !PT ;  /* 0x0000002703277212 */ /* 0x000fe600078ec0ff */
[----:B------:R4:W1:Y:S01]  /*c850*/  MUFU.EX2 R156, R27 ;  /* 0x0000001b009c7308 */ /* 0x0008620000000800 */
[----:B------:R-:W-:Y:S01]  /*c860*/  F2FP.BF16.F32.PACK_AB R3, R125, R184 ;  /* 0x000000b87d03723e */ /* 0x000fe200000010ff */
[----:B------:R-:W-:Y:S01]  /*c870*/  IMAD.MOV.U32 R82, RZ, RZ, R66 ;  /* 0x000000ffff527224 */ /* 0x000fe200078e0042 */
[--C-:B------:R-:W-:Y:S01]  /*c880*/  HSET2.LE.AND R55, R213, R81.reuse, PT ;  /* 0x00000051d5377233 */ /* 0x100fe20003803000 */
[----:B------:R-:W-:Y:S01]  /*c890*/  IMAD.MOV.U32 R76, RZ, RZ, R71 ;  /* 0x000000ffff4c7224 */ /* 0x000fe200078e0047 */
[----:B------:R-:W-:Y:S01]  /*c8a0*/  LOP3.LUT R37, R37, R3, RZ, 0xc0, !PT ;  /* 0x0000000325257212 */ /* 0x000fe200078ec0ff */
[----:B------:R1:W5:Y:S01]  /*c8b0*/  LDL.LU R213, [R1+0x74] ;  /* 0x0000740001d57983 */ /* 0x0003620000300800 */
[----:B------:R-:W-:Y:S03]  /*c8c0*/  F2FP.BF16.F32.PACK_AB R3, R98, R61 ;  /* 0x0000003d6203723e */ /* 0x000fe600000010ff */
[----:B------:R-:W-:Y:S01]  /*c8d0*/  MUFU.EX2 R247, R247 ;  /* 0x000000f700f77308 */ /* 0x000fe20000000800 */
[----:B------:R-:W-:Y:S01]  /*c8e0*/  MOV R77, R31 ;  /* 0x0000001f004d7202 */ /* 0x000fe20000000f00 */
[----:B------:R1:W5:Y:S01]  /*c8f0*/  LDL.LU R212, [R1+0x70] ;  /* 0x0000700001d47983 */ /* 0x0003620000300800 */
[----:B------:R-:W-:Y:S01]  /*c900*/  LOP3.LUT R46, R46, R3, RZ, 0xc0, !PT ;  /* 0x000000032e2e7212 */ /* 0x000fe200078ec0ff */
[----:B------:R-:W-:Y:S01]  /*c910*/  IMAD.MOV.U32 R154, RZ, RZ, R56 ;  /* 0x000000ffff9a7224 */ /* 0x000fe200078e0038 */
[----:B------:R-:W-:Y:S01]  /*c920*/  F2FP.BF16.F32.PACK_AB R3, R199, R155 ;  /* 0x0000009bc703723e */ /* 0x000fe200000010ff */
[----:B------:R-:W-:Y:S01]  /*c930*/  IMAD.MOV.U32 R56, RZ, RZ, R30 ;  /* 0x000000ffff387224 */ /* 0x000fe200078e001e */
[--C-:B------:R-:W-:Y:S03]  /*c940*/  HSET2.LE.AND R66, R178, R81.reuse, PT ;  /* 0x00000051b2427233 */ /* 0x100fe60003803000 */
[----:B------:R-:W-:Y:S01]  /*c950*/  MUFU.EX2 R252, R252 ;  /* 0x000000fc00fc7308 */ /* 0x000fe20000000800 */
[----:B------:R-:W-:Y:S01]  /*c960*/  LOP3.LUT R48, R48, R3, RZ, 0xc0, !PT ;  /* 0x0000000330307212 */ /* 0x000fe200078ec0ff */
[----:B------:R-:W-:Y:S01]  /*c970*/  IMAD.MOV.U32 R178, RZ, RZ, R87 ;  /* 0x000000ffffb27224 */ /* 0x000fe200078e0057 */
[----:B------:R-:W-:Y:S01]  /*c980*/  MOV R83, R82 ;  /* 0x0000005200537202 */ /* 0x000fe20000000f00 */
[----:B------:R-:W-:Y:S01]  /*c990*/  IMAD.MOV.U32 R82, RZ, RZ, R69 ;  /* 0x000000ffff527224 */ /* 0x000fe200078e0045 */
[--C-:B------:R-:W-:Y:S01]  /*c9a0*/  HSET2.LE.AND R69, R211, R81.reuse, PT ;  /* 0x00000051d3457233 */ /* 0x100fe20003803000 */
[----:B------:R-:W-:Y:S01]  /*c9b0*/  IMAD.MOV.U32 R87, RZ, RZ, R101 ;  /* 0x000000ffff577224 */ /* 0x000fe200078e0065 */
[--C-:B------:R-:W-:Y:S01]  /*c9c0*/  HSET2.LE.AND R71, R225, R81.reuse, PT ;  /* 0x00000051e1477233 */ /* 0x100fe20003803000 */
[----:B------:R1:W5:Y:S01]  /*c9d0*/  LDL.LU R211, [R1+0x6c] ;  /* 0x00006c0001d37983 */ /* 0x0003620000300800 */
[----:B------:R-:W-:Y:S01]  /*c9e0*/  MOV R177, R102 ;  /* 0x0000006600b17202 */ /* 0x000fe20000000f00 */
[----:B------:R-:W-:Y:S01]  /*c9f0*/  IMAD.MOV.U32 R225, RZ, RZ, R73 ;  /* 0x000000ffffe17224 */ /* 0x000fe200078e0049 */
[----:B------:R-:W-:Y:S01]  /*ca00*/  MOV R184, R72 ;  /* 0x0000004800b87202 */ /* 0x000fe20000000f00 */
[----:B------:R-:W-:Y:S01]  /*ca10*/  MUFU.EX2 R223, R223 ;  /* 0x000000df00df7308 */ /* 0x000fe20000000800 */
[----:B----4-:R-:W-:Y:S09]  /*ca20*/  IMAD.WIDE.U32 R26, R26, -0x2daee0ad, RZ ;  /* 0xd2511f531a1a7825 */ /* 0x010ff200078e00ff */
[----:B------:R-:W-:Y:S10]  /*ca30*/  MUFU.EX2 R130, R130 ;  /* 0x0000008200827308 */ /* 0x000ff40000000800 */
        /* <DEDUP_REMOVED lines=22> */
[----:B------:R-:W-:Y:S01]  /*cba0*/  MUFU.EX2 R197, R197 ;  /* 0x000000c500c57308 */ /* 0x000fe20000000800 */
[----:B--2---:R-:W-:Y:S01]  /*cbb0*/  FFMA.FTZ R133, R133, R36, R179 ;  /* 0x0000002485857223 */ /* 0x004fe200000100b3 */
[--C-:B------:R-:W-:Y:S01]  /*cbc0*/  HSET2.LE.AND R36, R187, R81.reuse, PT ;  /* 0x00000051bb247233 */ /* 0x100fe20003803000 */
[----:B------:R-:W-:Y:S07]  /*cbd0*/  IMAD.MOV.U32 R187, RZ, RZ, R89 ;  /* 0x000000ffffbb7224 */ /* 0x000fee00078e0059 */
[----:B------:R-:W-:Y:S01]  /*cbe0*/  MUFU.EX2 R241, R241 ;  /* 0x000000f100f17308 */ /* 0x000fe20000000800 */
[----:B------:R-:W-:Y:S01]  /*cbf0*/  IMAD.MOV.U32 R179, RZ, RZ, R103 ;  /* 0x000000ffffb37224 */ /* 0x000fe200078e0067 */
[----:B------:R-:W-:Y:S01]  /*cc00*/  LOP3.LUT R36, R36, R0, RZ, 0xc0, !PT ;  /* 0x0000000024247212 */ /* 0x000fe200078ec0ff */
[----:B------:R-:W-:Y:S01]  /*cc10*/  IMAD.MOV.U32 R103, RZ, RZ, R70 ;  /* 0x000000ffff677224 */ /* 0x000fe200078e0046 */
[----:B------:R-:W-:Y:S02]  /*cc20*/  F2FP.BF16.F32.PACK_AB R0, R124, R153 ;  /* 0x000000997c00723e */ /* 0x000fe400000010ff */
[----:B------:R-:W-:Y:S01]  /*cc30*/  F2FP.BF16.F32.PACK_AB R3, R179, R216 ;  /* 0x000000d8b303723e */ /* 0x000fe200000010ff */
[----:B------:R-:W-:Y:S01]  /*cc40*/  IMAD.MOV.U32 R144, RZ, RZ, R103 ;  /* 0x000000ffff907224 */ /* 0x000fe200078e0067 */
[----:B------:R-:W-:Y:S02]  /*cc50*/  LOP3.LUT R45, R45, R0, RZ, 0xc0, !PT ;  /* 0x000000002d2d7212 */ /* 0x000fe400078ec0ff */
[----:B------:R-:W-:Y:S01]  /*cc60*/  MUFU.EX2 R240, R240 ;  /* 0x000000f000f07308 */ /* 0x000fe20000000800 */
[----:B------:R-:W-:Y:S02]  /*cc70*/  F2FP.BF16.F32.PACK_AB R0, R140, R187 ;  /* 0x000000bb8c00723e */ /* 0x000fe400000010ff */
[----:B------:R-:W-:Y:S02]  /*cc80*/  LOP3.LUT R53, R53, R3, RZ, 0xc0, !PT ;  /* 0x0000000335357212 */ /* 0x000fe400078ec0ff */
[----:B------:R-:W-:Y:S02]  /*cc90*/  LOP3.LUT R51, R51, R0, RZ, 0xc0, !PT ;  /* 0x0000000033337212 */ /* 0x000fe400078ec0ff */
[----:B------:R-:W-:Y:S03]  /*cca0*/  F2FP.BF16.F32.PACK_AB R0, R220, R182 ;  /* 0x000000b6dc00723e */ /* 0x000fe600000010ff */
[----:B------:R-:W-:Y:S01]  /*ccb0*/  MUFU.EX2 R226, R226 ;  /* 0x000000e200e27308 */ /* 0x000fe20000000800 */
[----:B------:R-:W-:Y:S02]  /*ccc0*/  F2FP.BF16.F32.PACK_AB R3, R205, R207 ;  /* 0x000000cfcd03723e */ /* 0x000fe400000010ff */
[----:B------:R-:W-:Y:S02]  /*ccd0*/  LOP3.LUT R52, R52, R0, RZ, 0xc0, !PT ;  /* 0x0000000034347212 */ /* 0x000fe400078ec0ff */
[----:B------:R-:W-:Y:S02]  /*cce0*/  F2FP.BF16.F32.PACK_AB R0, R141, R143 ;  /* 0x0000008f8d00723e */ /* 0x000fe400000010ff */
[----:B------:R-:W-:Y:S03]  /*ccf0*/  LOP3.LUT R66, R66, R3, RZ, 0xc0, !PT ;  /* 0x0000000342427212 */ /* 0x000fe600078ec0ff */
[----:B------:R-:W-:Y:S01]  /*cd00*/  MUFU.EX2 R229, R229 ;  /* 0x000000e500e57308 */ /* 0x000fe20000000800 */
[----:B------:R-:W-:Y:S02]  /*cd10*/  LOP3.LUT R55, R55, R0, RZ, 0xc0, !PT ;  /* 0x0000000037377212 */ /* 0x000fe400078ec0ff */
[----:B------:R-:W-:Y:S02]  /*cd20*/  F2FP.BF16.F32.PACK_AB R0, R208, R221 ;  /* 0x000000ddd000723e */ /* 0x000fe400000010ff */
[----:B------:R-:W-:Y:S02]  /*cd30*/  F2FP.BF16.F32.PACK_AB R3, R161, R193 ;  /* 0x000000c1a103723e */ /* 0x000fe400000010ff */
[----:B------:R-:W-:Y:S03]  /*cd40*/  LOP3.LUT R64, R64, R0, RZ, 0xc0, !PT ;  /* 0x0000000040407212 */ /* 0x000fe600078ec0ff */
[----:B------:R-:W-:Y:S01]  /*cd50*/  MUFU.EX2 R194, R194 ;  /* 0x000000c200c27308 */ /* 0x000fe20000000800 */
[----:B------:R-:W-:Y:S02]  /*cd60*/  F2FP.BF16.F32.PACK_AB R0, R150, R148 ;  /* 0x000000949600723e */ /* 0x000fe400000010ff */
[----:B------:R-:W-:Y:S01]  /*cd70*/  LOP3.LUT R65, R65, R3, RZ, 0xc0, !PT ;  /* 0x0000000341417212 */ /* 0x000fe200078ec0ff */
[----:B---3--:R-:W-:Y:S01]  /*cd80*/  IMAD.MOV.U32 R181, RZ, RZ, R98 ;  /* 0x000000ffffb57224 */ /* 0x008fe200078e0062 */
[----:B------:R-:W-:Y:S02]  /*cd90*/  LOP3.LUT R10, R43, UR22, R180, 0x96, !PT ;  /* 0x000000162b0a7c12 */ /* 0x000fe4000f8e96b4 */
[----:B------:R-:W-:Y:S03]  /*cda0*/  LOP3.LUT R69, R69, R0, RZ, 0xc0, !PT ;  /* 0x0000000045457212 */ /* 0x000fe600078ec0ff */
[----:B------:R-:W-:Y:S01]  /*cdb0*/  MUFU.EX2 R224, R224 ;  /* 0x000000e000e07308 */ /* 0x000fe20000000800 */
[----:B------:R-:W-:Y:S01]  /*cdc0*/  F2FP.BF16.F32.PACK_AB R0, R151, R149 ;  /* 0x000000959700723e */ /* 0x000fe200000010ff */
[----:B------:R-:W-:Y:S01]  /*cdd0*/  IMAD.WIDE.U32 R10, R10, -0x2daee0ad, RZ ;  /* 0xd2511f530a0a7825 */ /* 0x000fe200078e00ff */
[--C-:B------:R-:W-:Y:S02]  /*cde0*/  HSET2.LE.AND R70, R227, R81.reuse, PT ;  /* 0x00000051e3467233 */ /* 0x100fe40003803000 */
[----:B-1----:R-:W-:Y:S01]  /*cdf0*/  F2FP.BF16.F32.PACK_AB R3, R156, R164 ;  /* 0x000000a49c03723e */ /* 0x002fe200000010ff */
[----:B------:R-:W-:Y:S01]  /*ce00*/  IMAD.MOV.U32 R227, RZ, RZ, R88 ;  /* 0x000000ffffe37224 */ /* 0x000fe200078e0058 */
[----:B------:R-:W-:Y:S03]  /*ce10*/  LOP3.LUT R14, R11, UR19, R236, 0x96, !PT ;  /* 0x000000130b0e7c12 */ /* 0x000fe6000f8e96ec */
[----:B------:R-:W-:Y:S01]  /*ce20*/  MUFU.EX2 R110, R110 ;  /* 0x0000006e006e7308 */ /* 0x000fe20000000800 */
[----:B------:R-:W-:Y:S02]  /*ce30*/  LOP3.LUT R27, R27, UR17, R10, 0x96, !PT ;  /* 0x000000111b1b7c12 */ /* 0x000fe4000f8e960a */
[----:B------:R-:W-:Y:S01]  /*ce40*/  LOP3.LUT R71, R71, R0, RZ, 0xc0, !PT ;  /* 0x0000000047477212 */ /* 0x000fe200078ec0ff */
[----:B------:R-:W-:Y:S01]  /*ce50*/  IMAD.WIDE.U32 R14, R14, -0x326172a9, RZ ;  /* 0xcd9e8d570e0e7825 */ /* 0x000fe200078e00ff */
[----:B------:R-:W-:Y:S05]  /*ce60*/  LOP3.LUT R70, R70, R3, RZ, 0xc0, !PT ;  /* 0x0000000346467212 */ /* 0x000fea00078ec0ff */
[----:B------:R-:W-:Y:S01]  /*ce70*/  MUFU.EX2 R111, R111 ;  /* 0x0000006f006f7308 */ /* 0x000fe20000000800 */
[----:B------:R-:W-:Y:S05]  /*ce80*/  LOP3.LUT R10, R15, UR18, R188, 0x96, !PT ;  /* 0x000000120f0a7c12 */ /* 0x000fea000f8e96bc */
[----:B------:R-:W-:Y:S04]  /*ce90*/  IMAD.WIDE.U32 R10, R10, -0x2daee0ad, RZ ;  /* 0xd2511f530a0a7825 */ /* 0x000fe800078e00ff */
[----:B------:R-:W-:Y:S01]  /*cea0*/  MUFU.EX2 R230, R230 ;  /* 0x000000e600e67308 */ /* 0x000fe20000000800 */
[----:B------:R-:W-:Y:S01]  /*ceb0*/  LOP3.LUT R15, R11, UR15, R26, 0x96, !PT ;  /* 0x0000000f0b0f7c12 */ /* 0x000fe2000f8e961a */
[----:B------:R-:W-:Y:S08]  /*cec0*/  IMAD.WIDE.U32 R26, R27, -0x326172a9, RZ ;  /* 0xcd9e8d571b1a7825 */ /* 0x000ff000078e00ff */
[----:B------:R-:W-:Y:S01]  /*ced0*/  MUFU.EX2 R238, R238 ;  /* 0x000000ee00ee7308 */ /* 0x000fe20000000800 */
[----:B------:R-:W-:Y:S01]  /*cee0*/  LOP3.LUT R30, R27, UR16, R14, 0x96, !PT ;  /* 0x000000101b1e7c12 */ /* 0x000fe2000f8e960e */
[----:B------:R-:W-:Y:S04]  /*cef0*/  IMAD.WIDE.U32 R14, R15, -0x326172a9, RZ ;  /* 0xcd9e8d570f0e7825 */ /* 0x000fe800078e00ff */
[----:B------:R-:W-:Y:S01]  /*cf00*/  IMAD.WIDE.U32 R30, R30, -0x2daee0ad, RZ ;  /* 0xd2511f531e1e7825 */ /* 0x000fe200078e00ff */
[----:B------:R-:W-:Y:S03]  /*cf10*/  LOP3.LUT R26, R15, UR14, R26, 0x96, !PT ;  /* 0x0000000e0f1a7c12 */ /* 0x000fe6000f8e961a */
[----:B------:R-:W-:Y:S01]  /*cf20*/  MUFU.EX2 R106, R106 ;  /* 0x0000006a006a7308 */ /* 0x000fe20000000800 */
[----:B------:R-:W-:Y:S05]  /*cf30*/  LOP3.LUT R10, R31, UR5, R10, 0x96, !PT ;  /* 0x000000051f0a7c12 */ /* 0x000fea000f8e960a */
[----:B------:R-:W-:Y:S04]  /*cf40*/  IMAD.WIDE.U32 R10, R10, -0x326172a9, RZ ;  /* 0xcd9e8d570a0a7825 */ /* 0x000fe800078e00ff */
[----:B------:R-:W-:Y:S01]  /*cf50*/  MUFU.EX2 R107, R107 ;  /* 0x0000006b006b7308 */ /* 0x000fe20000000800 */
[C---:B------:R-:W-:Y:S02]  /*cf60*/  LOP3.LUT R0, R10.reuse, 0xffff, RZ, 0xc0, !PT ;  /* 0x0000ffff0a007812 */ /* 0x040fe400078ec0ff */
[----:B------:R-:W-:Y:S02]  /*cf70*/  LOP3.LUT R3, R11, UR25, R14, 0x96, !PT ;  /* 0x000000190b037c12 */ /* 0x000fe4000f8e960e */
[----:B------:R-:W-:Y:S05]  /*cf80*/  LOP3.LUT R11, R10, 0xff, RZ, 0xc0, !PT ;  /* 0x000000ff0a0b7812 */ /* 0x000fea00078ec0ff */
[----:B------:R-:W-:Y:S01]  /*cf90*/  MUFU.EX2 R173, R173 ;  /* 0x000000ad00ad7308 */ /* 0x000fe20000000800 */
[----:B------:R-:W-:Y:S04]  /*cfa0*/  SHF.R.U32.HI R0, RZ, 0x8, R0 ;  /* 0x00000008ff007819 */ /* 0x000fe80000011600 */
[----:B------:R-:W-:Y:S02]  /*cfb0*/  PRMT R60, R11, 0x5410, R0 ;  /* 0x000054100b3c7816 */ /* 0x000fe40000000000 */
[--C-:B------:R-:W-:Y:S03]  /*cfc0*/  SHF.R.U32.HI R0, RZ, 0x10, R10.reuse ;  /* 0x00000010ff007819 */ /* 0x100fe6000001160a */
[----:B------:R-:W-:Y:S01]  /*cfd0*/  MUFU.EX2 R172, R172 ;  /* 0x000000ac00ac7308 */ /* 0x000fe20000000800 */
[----:B------:R-:W-:Y:S02]  /*cfe0*/  SHF.R.U32.HI R10, RZ, 0x18, R10 ;  /* 0x00000018ff0a7819 */ /* 0x000fe4000001160a */
[----:B------:R-:W-:Y:S04]  /*cff0*/  LOP3.LUT R0, R0, 0xff, RZ, 0xc0, !PT ;  /* 0x000000ff00007812 */ /* 0x000fe800078ec0ff */
[----:B------:R-:W-:Y:S01]  /*d000*/  PRMT R89, R0, 0x5410, R10 ;  /* 0x0000541000597816 */ /* 0x000fe2000000000a */
[----:B------:R-:W-:Y:S02]  /*d010*/  IMAD.WIDE.U32 R10, R26, -0x2daee0ad, RZ ;  /* 0xd2511f531a0a7825 */ /* 0x000fe400078e00ff */
[----:B------:R-:W-:Y:S03]  /*d020*/  MUFU.EX2 R122, R122 ;  /* 0x0000007a007a7308 */ /* 0x000fe60000000800 */
[----:B------:R-:W-:Y:S02]  /*d030*/  LOP3.LUT R0, R11, UR23, R30, 0x96, !PT ;  /* 0x000000170b007c12 */ /* 0x000fe4000f8e961e */
[C---:B------:R-:W-:Y:S02]  /*d040*/  LOP3.LUT R11, R10.reuse, 0xffff, RZ, 0xc0, !PT ;  /* 0x0000ffff0a0b7812 */ /* 0x040fe400078ec0ff */
[----:B------:R-:W-:Y:S03]  /*d050*/  LOP3.LUT R14, R10, 0xff, RZ, 0xc0, !PT ;  /* 0x000000ff0a0e7812 */ /* 0x000fe600078ec0ff */
[----:B------:R-:W-:Y:S01]  /*d060*/  MUFU.EX2 R123, R123 ;  /* 0x0000007b007b7308 */ /* 0x000fe20000000800 */
[----:B------:R-:W-:Y:S04]  /*d070*/  SHF.R.U32.HI R11, RZ, 0x8, R11 ;  /* 0x00000008ff0b7819 */ /* 0x000fe8000001160b */
[----:B------:R-:W-:Y:S02]  /*d080*/  PRMT R103, R14, 0x5410, R11 ;  /* 0x000054100e677816 */ /* 0x000fe4000000000b */
[--C-:B------:R-:W-:Y:S02]  /*d090*/  SHF.R.U32.HI R14, RZ, 0x10, R10.reuse ;  /* 0x00000010ff0e7819 */ /* 0x100fe4000001160a */
[----:B------:R-:W-:Y:S02]  /*d0a0*/  SHF.R.U32.HI R11, RZ, 0x18, R10 ;  /* 0x00000018ff0b7819 */ /* 0x000fe4000001160a */
[----:B------:R-:W-:Y:S04]  /*d0b0*/  LOP3.LUT R10, R14, 0xff, RZ, 0xc0, !PT ;  /* 0x000000ff0e0a7812 */ /* 0x000fe800078ec0ff */
[----:B------:R-:W-:Y:S02]  /*d0c0*/  PRMT R109, R10, 0x5410, R11 ;  /* 0x000054100a6d7816 */ /* 0x000fe4000000000b */
[C---:B------:R-:W-:Y:S02]  /*d0d0*/  LOP3.LUT R10, R3.reuse, 0xffff, RZ, 0xc0, !PT ;  /* 0x0000ffff030a7812 */ /* 0x040fe400078ec0ff */
[----:B------:R-:W-:Y:S02]  /*d0e0*/  LOP3.LUT R11, R3, 0xff, RZ, 0xc0, !PT ;  /* 0x000000ff030b7812 */ /* 0x000fe400078ec0ff */
[----:B------:R-:W-:Y:S04]  /*d0f0*/  SHF.R.U32.HI R10, RZ, 0x8, R10 ;  /* 0x00000008ff0a7819 */ /* 0x000fe8000001160a */
[----:B------:R-:W-:Y:S02]  /*d100*/  PRMT R92, R11, 0x5410, R10 ;  /* 0x000054100b5c7816 */ /* 0x000fe4000000000a */
[--C-:B------:R-:W-:Y:S02]  /*d110*/  SHF.R.U32.HI R11, RZ, 0x10, R3.reuse ;  /* 0x00000010ff0b7819 */ /* 0x100fe40000011603 */
[----:B------:R-:W-:Y:S02]  /*d120*/  SHF.R.U32.HI R10, RZ, 0x18, R3 ;  /* 0x00000018ff0a7819 */ /* 0x000fe40000011603 */
[----:B------:R-:W-:Y:S04]  /*d130*/  LOP3.LUT R3, R11, 0xff, RZ, 0xc0, !PT ;  /* 0x000000ff0b037812 */ /* 0x000fe800078ec0ff */
[----:B------:R-:W-:Y:S02]  /*d140*/  PRMT R93, R3, 0x5410, R10 ;  /* 0x00005410035d7816 */ /* 0x000fe4000000000a */
[C---:B------:R-:W-:Y:S04]  /*d150*/  LOP3.LUT R3, R0.reuse, 0xffff, RZ, 0xc0, !PT ;  /* 0x0000ffff00037812 */ /* 0x040fe800078ec0ff */
[----:B------:R-:W-:Y:S02]  /*d160*/  SHF.R.U32.HI R10, RZ, 0x8, R3 ;  /* 0x00000008ff0a7819 */ /* 0x000fe40000011603 */
[----:B------:R-:W-:Y:S04]  /*d170*/  LOP3.LUT R3, R0, 0xff, RZ, 0xc0, !PT ;  /* 0x000000ff00037812 */ /* 0x000fe800078ec0ff */
[----:B------:R-:W-:Y:S02]  /*d180*/  PRMT R104, R3, 0x5410, R10 ;  /* 0x0000541003687816 */ /* 0x000fe4000000000a */
[--C-:B------:R-:W-:Y:S02]  /*d190*/  SHF.R.U32.HI R10, RZ, 0x10, R0.reuse ;  /* 0x00000010ff0a7819 */ /* 0x100fe40000011600 */
[----:B------:R-:W-:Y:S02]  /*d1a0*/  SHF.R.U32.HI R3, RZ, 0x18, R0 ;  /* 0x00000018ff037819 */ /* 0x000fe40000011600 */
[----:B------:R-:W-:Y:S04]  /*d1b0*/  LOP3.LUT R0, R10, 0xff, RZ, 0xc0, !PT ;  /* 0x000000ff0a007812 */ /* 0x000fe800078ec0ff */
[----:B------:R-:W-:Y:S01]  /*d1c0*/  PRMT R108, R0, 0x5410, R3 ;  /* 0x00005410006c7816 */ /* 0x000fe20000000003 */
[----:B------:R-:W-:Y:S02]  /*d1d0*/  VIADD R0, R215, 0x3 ;  /* 0x00000003d7007836 */ /* 0x000fe40000000000 */
[----:B------:R-:W-:Y:S03]  /*d1e0*/  IMAD.MOV.U32 R215, RZ, RZ, R61 ;  /* 0x000000ffffd77224 */ /* 0x000fe600078e003d */
[----:B------:R-:W-:Y:S05]  /*d1f0*/  LOP3.LUT R0, R233, UR31, R0, 0x96, !PT ;  /* 0x0000001fe9007c12 */ /* 0x000fea000f8e9600 */
[----:B------:R-:W-:Y:S05]  /*d200*/  IMAD.WIDE.U32 R40, R0, -0x326172a9, RZ ;  /* 0xcd9e8d5700287825 */ /* 0x000fea00078e00ff */
[----:B------:R-:W-:Y:S01]  /*d210*/  LOP3.LUT R10, R41, UR22, R180, 0x96, !PT ;  /* 0x00000016290a7c12 */ /* 0x000fe2000f8e96b4 */
[----:B------:R-:W-:Y:S01]  /*d220*/  IMAD.MOV.U32 R180, RZ, RZ, R99 ;  /* 0x000000ffffb47224 */ /* 0x000fe200078e0063 */
[----:B------:R-:W-:Y:S01]  /*d230*/  LOP3.LUT R0, R189, UR20, R40, 0x96, !PT ;  /* 0x00000014bd007c12 */ /* 0x000fe2000f8e9628 */
[----:B------:R-:W-:Y:S02]  /*d240*/  IMAD.MOV.U32 R189, RZ, RZ, R125 ;  /* 0x000000ffffbd7224 */ /* 0x000fe400078e007d */
[----:B------:R-:W-:Y:S04]  /*d250*/  IMAD.WIDE.U32 R10, R10, -0x2daee0ad, RZ ;  /* 0xd2511f530a0a7825 */ /* 0x000fe800078e00ff */
[----:B------:R-:W-:Y:S01]  /*d260*/  IMAD.MOV.U32 R125, RZ, RZ, R85 ;  /* 0x000000ffff7d7224 */ /* 0x000fe200078e0055 */
[----:B------:R-:W-:Y:S01]  /*d270*/  LOP3.LUT R14, R11, UR19, R236, 0x96, !PT ;  /* 0x000000130b0e7c12 */ /* 0x000fe2000f8e96ec */
[----:B------:R-:W-:Y:S04]  /*d280*/  IMAD.WIDE.U32 R26, R0, -0x2daee0ad, RZ ;  /* 0xd2511f53001a7825 */ /* 0x000fe800078e00ff */
[----:B------:R-:W-:Y:S01]  /*d290*/  IMAD.WIDE.U32 R14, R14, -0x326172a9, RZ ;  /* 0xcd9e8d570e0e7825 */ /* 0x000fe200078e00ff */
[----:B------:R-:W-:Y:S04]  /*d2a0*/  LOP3.LUT R0, R27, UR17, R10, 0x96, !PT ;  /* 0x000000111b007c12 */ /* 0x000fe8000f8e960a */
[----:B------:R-:W-:Y:S01]  /*d2b0*/  LOP3.LUT R11, R15, UR18, R188, 0x96, !PT ;  /* 0x000000120f0b7c12 */ /* 0x000fe2000f8e96bc */
[----:B------:R-:W-:Y:S04]  /*d2c0*/  IMAD.WIDE.U32 R30, R0, -0x326172a9, RZ ;  /* 0xcd9e8d57001e7825 */ /* 0x000fe800078e00ff */
[----:B------:R-:W-:Y:S01]  /*d2d0*/  IMAD.WIDE.U32 R10, R11, -0x2daee0ad, RZ ;  /* 0xd2511f530b0a7825 */ /* 0x000fe200078e00ff */
[----:B------:R-:W-:Y:S03]  /*d2e0*/  LOP3.LUT R14, R31, UR16, R14, 0x96, !PT ;  /* 0x000000101f0e7c12 */ /* 0x000fe6000f8e960e */
[----:B------:R-:W-:Y:S01]  /*d2f0*/  IMAD.MOV.U32 R188, RZ, RZ, R154 ;  /* 0x000000ffffbc7224 */ /* 0x000fe200078e009a */
[----:B------:R-:W-:Y:S01]  /*d300*/  LOP3.LUT R15, R11, UR15, R26, 0x96, !PT ;  /* 0x0000000f0b0f7c12 */ /* 0x000fe2000f8e961a */
[----:B------:R-:W-:Y:S04]  /*d310*/  IMAD.WIDE.U32 R26, R14, -0x2daee0ad, RZ ;  /* 0xd2511f530e1a7825 */ /* 0x000fe800078e00ff */
[----:B------:R-:W-:Y:S01]  /*d320*/  IMAD.MOV.U32 R154, RZ, RZ, R57 ;  /* 0x000000ffff9a7224 */ /* 0x000fe200078e0039 */
[----:B------:R-:W-:Y:S01]  /*d330*/  LOP3.LUT R10, R27, UR5, R10, 0x96, !PT ;  /* 0x000000051b0a7c12 */ /* 0x000fe2000f8e960a */
[----:B------:R-:W-:Y:S04]  /*d340*/  IMAD.WIDE.U32 R14, R15, -0x326172a9, RZ ;  /* 0xcd9e8d570f0e7825 */ /* 0x000fe800078e00ff */
[----:B------:R-:W-:Y:S01]  /*d350*/  IMAD.WIDE.U32 R10, R10, -0x326172a9, RZ ;  /* 0xcd9e8d570a0a7825 */ /* 0x000fe200078e00ff */
[----:B------:R-:W-:Y:S03]  /*d360*/  LOP3.LUT R0, R15, UR14, R30, 0x96, !PT ;  /* 0x0000000e0f007c12 */ /* 0x000fe6000f8e961e */
[----:B------:R-:W-:Y:S01]  /*d370*/  IMAD.MOV.U32 R57, RZ, RZ, R96 ;  /* 0x000000ffff397224 */ /* 0x000fe200078e0060 */
[----:B------:R-:W-:Y:S02]  /*d380*/  LOP3.LUT R3, R11, UR25, R14, 0x96, !PT ;  /* 0x000000190b037c12 */ /* 0x000fe4000f8e960e */
[C---:B------:R-:W-:Y:S02]  /*d390*/  LOP3.LUT R11, R10.reuse, 0xffff, RZ, 0xc0, !PT ;  /* 0x0000ffff0a0b7812 */ /* 0x040fe400078ec0ff */
[----:B------:R-:W-:Y:S02]  /*d3a0*/  LOP3.LUT R14, R10, 0xff, RZ, 0xc0, !PT ;  /* 0x000000ff0a0e7812 */ /* 0x000fe400078ec0ff */
[----:B------:R-:W-:Y:S04]  /*d3b0*/  SHF.R.U32.HI R11, RZ, 0x8, R11 ;  /* 0x00000008ff0b7819 */ /* 0x000fe8000001160b */
[----:B------:R-:W-:Y:S02]  /*d3c0*/  PRMT R96, R14, 0x5410, R11 ;  /* 0x000054100e607816 */ /* 0x000fe4000000000b */
[--C-:B------:R-:W-:Y:S02]  /*d3d0*/  SHF.R.U32.HI R14, RZ, 0x10, R10.reuse ;  /* 0x00000010ff0e7819 */ /* 0x100fe4000001160a */
[----:B------:R-:W-:Y:S02]  /*d3e0*/  SHF.R.U32.HI R11, RZ, 0x18, R10 ;  /* 0x00000018ff0b7819 */ /* 0x000fe4000001160a */
[----:B------:R-:W-:Y:S04]  /*d3f0*/  LOP3.LUT R10, R14, 0xff, RZ, 0xc0, !PT ;  /* 0x000000ff0e0a7812 */ /* 0x000fe800078ec0ff */
[----:B------:R-:W-:Y:S01]  /*d400*/  PRMT R102, R10, 0x5410, R11 ;  /* 0x000054100a667816 */ /* 0x000fe2000000000b */
[----:B------:R-:W-:Y:S05]  /*d410*/  IMAD.WIDE.U32 R10, R0, -0x2daee0ad, RZ ;  /* 0xd2511f53000a7825 */ /* 0x000fea00078e00ff */
[----:B------:R-:W-:Y:S02]  /*d420*/  LOP3.LUT R0, R11, UR23, R26, 0x96, !PT ;  /* 0x000000170b007c12 */ /* 0x000fe4000f8e961a */
[C---:B------:R-:W-:Y:S04]  /*d430*/  LOP3.LUT R11, R10.reuse, 0xffff, RZ, 0xc0, !PT ;  /* 0x0000ffff0a0b7812 */ /* 0x040fe800078ec0ff */
[----:B------:R-:W-:Y:S02]  /*d440*/  SHF.R.U32.HI R14, RZ, 0x8, R11 ;  /* 0x00000008ff0e7819 */ /* 0x000fe4000001160b */
[----:B------:R-:W-:Y:S04]  /*d450*/  LOP3.LUT R11, R10, 0xff, RZ, 0xc0, !PT ;  /* 0x000000ff0a0b7812 */ /* 0x000fe800078ec0ff */
        /* <DEDUP_REMOVED lines=21> */
[----:B------:R-:W-:Y:S01]  /*d5b0*/  LOP3.LUT R3, R43, UR22, R86, 0x96, !PT ;  /* 0x000000162b037c12 */ /* 0x000fe2000f8e9656 */
[----:B------:R-:W-:Y:S01]  /*d5c0*/  IMAD.MOV.U32 R43, RZ, RZ, R153 ;  /* 0x000000ffff2b7224 */ /* 0x000fe200078e0099 */
[----:B------:R-:W-:Y:S01]  /*d5d0*/  LOP3.LUT R0, R191, UR20, R42, 0x96, !PT ;  /* 0x00000014bf007c12 */ /* 0x000fe2000f8e962a */
[----:B------:R-:W-:Y:S02]  /*d5e0*/  IMAD.MOV.U32 R153, RZ, RZ, R57 ;  /* 0x000000ffff997224 */ /* 0x000fe400078e0039 */
[----:B------:R-:W-:Y:S04]  /*d5f0*/  IMAD.WIDE.U32 R10, R3, -0x2daee0ad, RZ ;  /* 0xd2511f53030a7825 */ /* 0x000fe800078e00ff */
[----:B------:R-:W-:Y:S01]  /*d600*/  IMAD.WIDE.U32 R14, R0, -0x2daee0ad, RZ ;  /* 0xd2511f53000e7825 */ /* 0x000fe200078e00ff */
[----:B------:R-:W-:Y:S01]  /*d610*/  LOP3.LUT R0, R11, UR19, R234, 0x96, !PT ;  /* 0x000000130b007c12 */ /* 0x000fe2000f8e96ea */
[----:B------:R-:W-:Y:S02]  /*d620*/  MUFU.EX2 R153, R153 ;  /* 0x0000009900997308 */ /* 0x000fe40000000800 */
[----:B------:R-:W-:Y:S01]  /*d630*/  IMAD.MOV.U32 R42, RZ, RZ, R144 ;  /* 0x000000ffff2a7224 */ /* 0x000fe200078e0090 */
[----:B------:R-:W-:Y:S01]  /*d640*/  LOP3.LUT R3, R15, UR17, R10, 0x96, !PT ;  /* 0x000000110f037c12 */ /* 0x000fe2000f8e960a */
[----:B------:R-:W-:Y:S04]  /*d650*/  IMAD.WIDE.U32 R26, R0, -0x326172a9, RZ ;  /* 0xcd9e8d57001a7825 */ /* 0x000fe800078e00ff */
[----:B------:R-:W-:Y:S01]  /*d660*/  IMAD.WIDE.U32 R30, R3, -0x326172a9, RZ ;  /* 0xcd9e8d57031e7825 */ /* 0x000fe200078e00ff */
[----:B------:R-:W-:Y:S03]  /*d670*/  LOP3.LUT R10, R27, UR18, R190, 0x96, !PT ;  /* 0x000000121b0a7c12 */ /* 0x000fe6000f8e96be */
[----:B------:R-:W-:Y:S01]  /*d680*/  IMAD.MOV.U32 R144, RZ, RZ, R82 ;  /* 0x000000ffff907224 */ /* 0x000fe200078e0052 */
[----:B------:R-:W-:Y:S01]  /*d690*/  LOP3.LUT R0, R31, UR16, R26, 0x96, !PT ;  /* 0x000000101f007c12 */ /* 0x000fe2000f8e961a */
        /* <DEDUP_REMOVED lines=10> */
[C---:B------:R-:W-:Y:S02]  /*d740*/  LOP3.LUT R3, R10.reuse, 0xffff, RZ, 0xc0, !PT ;  /* 0x0000ffff0a037812 */ /* 0x040fe400078ec0ff */
[----:B------:R-:W-:Y:S02]  /*d750*/  LOP3.LUT R0, R11, UR25, R14, 0x96, !PT ;  /* 0x000000190b007c12 */ /* 0x000fe4000f8e960e */
        /* <DEDUP_REMOVED lines=13> */
[----:B------:R-:W-:Y:S01]  /*d830*/  LOP3.LUT R0, R10, 0xff, RZ, 0xc0, !PT ;  /* 0x000000ff0a007812 */ /* 0x000fe200078ec0ff */
[----:B------:R-:W-:Y:S03]  /*d840*/  IMAD.WIDE.U32 R10, R15, -0x2daee0ad, RZ ;  /* 0xd2511f530f0a7825 */ /* 0x000fe600078e00ff */
[----:B------:R-:W-:Y:S02]  /*d850*/  PRMT R57, R0, 0x5410, R3 ;  /* 0x0000541000397816 */ /* 0x000fe40000000003 */
[----:B------:R-:W-:Y:S03]  /*d860*/  LOP3.LUT R0, R11, UR23, R26, 0x96, !PT ;  /* 0x000000170b007c12 */ /* 0x000fe6000f8e961a */
[--C-:B------:R-:W-:Y:S02]  /*d870*/  HSET2.LE.AND R57, R57, R81.reuse, PT ;  /* 0x0000005139397233 */ /* 0x100fe40003803000 */
        /* <DEDUP_REMOVED lines=14> */
[----:B------:R-:W-:Y:S02]  /*d960*/  LOP3.LUT R0, R0, 0xff, RZ, 0xc0, !PT ;  /* 0x000000ff00007812 */ /* 0x000fe400078ec0ff */
[----:B------:R-:W-:Y:S01]  /*d970*/  LOP3.LUT R3, R191, UR20, R40, 0x96, !PT ;  /* 0x00000014bf037c12 */ /* 0x000fe2000f8e9628 */
[----:B------:R-:W-:Y:S01]  /*d980*/  IMAD.MOV.U32 R40, RZ, RZ, R77 ;  /* 0x000000ffff287224 */ /* 0x000fe200078e004d */
[----:B------:R-:W-:Y:S02]  /*d990*/  PRMT R88, R0, 0x5410, R10 ;  /* 0x0000541000587816 */ /* 0x000fe4000000000a */
[----:B------:R-:W-:Y:S01]  /*d9a0*/  LOP3.LUT R0, R41, UR22, R30, 0x96, !PT ;  /* 0x0000001629007c12 */ /* 0x000fe2000f8e961e */
[----:B------:R-:W-:Y:S01]  /*d9b0*/  IMAD.WIDE.U32 R30, R3, -0x2daee0ad, RZ ;  /* 0xd2511f53031e7825 */ /* 0x000fe200078e00ff */
[----:B------:R-:W-:Y:S02]  /*d9c0*/  MOV R41, R152 ;  /* 0x0000009800297202 */ /* 0x000fe40000000f00 */
[----:B------:R-:W-:Y:S01]  /*d9d0*/  MOV R191, R80 ;  /* 0x0000005000bf7202 */ /* 0x000fe20000000f00 */
[----:B------:R-:W-:Y:S04]  /*d9e0*/  IMAD.WIDE.U32 R26, R0, -0x2daee0ad, RZ ;  /* 0xd2511f53001a7825 */ /* 0x000fe800078e00ff */
[----:B------:R-:W-:Y:S01]  /*d9f0*/  IMAD.MOV.U32 R152, RZ, RZ, R56 ;  /* 0x000000ffff987224 */ /* 0x000fe200078e0038 */
[----:B------:R-:W-:Y:S02]  /*da00*/  LOP3.LUT R14, R27, UR19, R234, 0x96, !PT ;  /* 0x000000131b0e7c12 */ /* 0x000fe4000f8e96ea */
[----:B------:R-:W-:Y:S03]  /*da10*/  LOP3.LUT R0, R31, UR17, R26, 0x96, !PT ;  /* 0x000000111f007c12 */ /* 0x000fe6000f8e961a */
[----:B------:R-:W-:Y:S05]  /*da20*/  IMAD.WIDE.U32 R14, R14, -0x326172a9, RZ ;  /* 0xcd9e8d570e0e7825 */ /* 0x000fea00078e00ff */
[----:B------:R-:W-:Y:S01]  /*da30*/  LOP3.LUT R10, R15, UR18, R190, 0x96, !PT ;  /* 0x000000120f0a7c12 */ /* 0x000fe2000f8e96be */
[----:B------:R-:W-:Y:S04]  /*da40*/  IMAD.MOV.U32 R190, RZ, RZ, R76 ;  /* 0x000000ffffbe7224 */ /* 0x000fe800078e004c */
[----:B------:R-:W-:Y:S05]  /*da50*/  IMAD.WIDE.U32 R10, R10, -0x2daee0ad, RZ ;  /* 0xd2511f530a0a7825 */ /* 0x000fea00078e00ff */
[----:B------:R-:W-:Y:S01]  /*da60*/  LOP3.LUT R15, R11, UR15, R30, 0x96, !PT ;  /* 0x0000000f0b0f7c12 */ /* 0x000fe2000f8e961e */
[----:B------:R-:W-:Y:S05]  /*da70*/  IMAD.WIDE.U32 R30, R0, -0x326172a9, RZ ;  /* 0xcd9e8d57001e7825 */ /* 0x000fea00078e00ff */
[----:B------:R-:W-:Y:S01]  /*da80*/  LOP3.LUT R14, R31, UR16, R14, 0x96, !PT ;  /* 0x000000101f0e7c12 */ /* 0x000fe2000f8e960e */
[----:B------:R-:W-:Y:S04]  /*da90*/  IMAD.MOV.U32 R31, RZ, RZ, R83 ;  /* 0x000000ffff1f7224 */ /* 0x000fe800078e0053 */
[----:B------:R-:W-:Y:S04]  /*daa0*/  IMAD.WIDE.U32 R26, R14, -0x2daee0ad, RZ ;  /* 0xd2511f530e1a7825 */ /* 0x000fe800078e00ff */
[----:B------:R-:W-:Y:S01]  /*dab0*/  IMAD.WIDE.U32 R14, R15, -0x326172a9, RZ ;  /* 0xcd9e8d570f0e7825 */ /* 0x000fe200078e00ff */
[----:B------:R-:W-:Y:S03]  /*dac0*/  LOP3.LUT R10, R27, UR5, R10, 0x96, !PT ;  /* 0x000000051b0a7c12 */ /* 0x000fe6000f8e960a */
[----:B------:R-:W-:Y:S01]  /*dad0*/  IMAD.MOV.U32 R27, RZ, RZ, R190 ;  /* 0x000000ffff1b7224 */ /* 0x000fe200078e00be */
[----:B------:R-:W-:Y:S01]  /*dae0*/  LOP3.LUT R0, R15, UR14, R30, 0x96, !PT ;  /* 0x0000000e0f007c12 */ /* 0x000fe2000f8e961e */
[----:B------:R-:W-:Y:S04]  /*daf0*/  IMAD.WIDE.U32 R10, R10, -0x326172a9, RZ ;  /* 0xcd9e8d570a0a7825 */ /* 0x000fe800078e00ff */
[----:B------:R-:W-:Y:S01]  /*db00*/  IMAD.MOV.U32 R30, RZ, RZ, R84 ;  /* 0x000000ffff1e7224 */ /* 0x000fe200078e0054 */
[C---:B------:R-:W-:Y:S01]  /*db10*/  LOP3.LUT R3, R10.reuse, 0xffff, RZ, 0xc0, !PT ;  /* 0x0000ffff0a037812 */ /* 0x040fe200078ec0ff */
[----:B------:R-:W-:Y:S01]  /*db20*/  IMAD.MOV.U32 R15, RZ, RZ, R31 ;  /* 0x000000ffff0f7224 */ /* 0x000fe200078e001f */
[----:B------:R-:W-:Y:S01]  /*db30*/  LOP3.LUT R56, R11, UR25, R14, 0x96, !PT ;  /* 0x000000190b387c12 */ /* 0x000fe2000f8e960e */
[----:B------:R-:W-:Y:S01]  /*db40*/  IMAD.MOV.U32 R31, RZ, RZ, R41 ;  /* 0x000000ffff1f7224 */ /* 0x000fe200078e0029 */
[----:B------:R-:W-:Y:S01]  /*db50*/  LOP3.LUT R11, R10, 0xff, RZ, 0xc0, !PT ;  /* 0x000000ff0a0b7812 */ /* 0x000fe200078ec0ff */
[----:B------:R-:W-:Y:S01]  /*db60*/  IMAD.MOV.U32 R190, RZ, RZ, R42 ;  /* 0x000000ffffbe7224 */ /* 0x000fe200078e002a */
[----:B------:R-:W-:Y:S04]  /*db70*/  SHF.R.U32.HI R3, RZ, 0x8, R3 ;  /* 0x00000008ff037819 */ /* 0x000fe80000011603 */
[----:B------:R-:W-:Y:S02]  /*db80*/  PRMT R77, R11, 0x5410, R3 ;  /* 0x000054100b4d7816 */ /* 0x000fe40000000003 */
[--C-:B------:R-:W-:Y:S02]  /*db90*/  SHF.R.U32.HI R3, RZ, 0x10, R10.reuse ;  /* 0x00000010ff037819 */ /* 0x100fe4000001160a */
[----:B------:R-:W-:Y:S02]  /*dba0*/  SHF.R.U32.HI R10, RZ, 0x18, R10 ;  /* 0x00000018ff0a7819 */ /* 0x000fe4000001160a */
[----:B------:R-:W-:Y:S04]  /*dbb0*/  LOP3.LUT R3, R3, 0xff, RZ, 0xc0, !PT ;  /* 0x000000ff03037812 */ /* 0x000fe800078ec0ff */
[----:B------:R-:W-:Y:S01]  /*dbc0*/  PRMT R76, R3, 0x5410, R10 ;  /* 0x00005410034c7816 */ /* 0x000fe2000000000a */
[----:B------:R-:W-:Y:S05]  /*dbd0*/  IMAD.WIDE.U32 R10, R0, -0x2daee0ad, RZ ;  /* 0xd2511f53000a7825 */ /* 0x000fea00078e00ff */
[----:B------:R-:W-:Y:S04]  /*dbe0*/  LOP3.LUT R0, R11, UR23, R26, 0x96, !PT ;  /* 0x000000170b007c12 */ /* 0x000fe8000f8e961a */
[C---:B------:R-:W-:Y:S04]  /*dbf0*/  LOP3.LUT R3, R0.reuse, 0xffff, RZ, 0xc0, !PT ;  /* 0x0000ffff00037812 */ /* 0x040fe800078ec0ff */
[----:B------:R-:W-:Y:S02]  /*dc00*/  SHF.R.U32.HI R14, RZ, 0x8, R3 ;  /* 0x00000008ff0e7819 */ /* 0x000fe40000011603 */
[----:B------:R-:W-:Y:S04]  /*dc10*/  LOP3.LUT R3, R0, 0xff, RZ, 0xc0, !PT ;  /* 0x000000ff00037812 */ /* 0x000fe800078ec0ff */
[----:B------:R-:W-:Y:S02]  /*dc20*/  PRMT R80, R3, 0x5410, R14 ;  /* 0x0000541003507816 */ /* 0x000fe4000000000e */
[--C-:B------:R-:W-:Y:S02]  /*dc30*/  SHF.R.U32.HI R14, RZ, 0x10, R0.reuse ;  /* 0x00000010ff0e7819 */ /* 0x100fe40000011600 */
[----:B------:R-:W-:Y:S02]  /*dc40*/  SHF.R.U32.HI R3, RZ, 0x18, R0 ;  /* 0x00000018ff037819 */ /* 0x000fe40000011600 */
[----:B------:R-:W-:Y:S02]  /*dc50*/  LOP3.LUT R0, R14, 0xff, RZ, 0xc0, !PT ;  /* 0x000000ff0e007812 */ /* 0x000fe400078ec0ff */
[--C-:B------:R-:W-:Y:S02]  /*dc60*/  HSET2.LE.AND R80, R80, R81.reuse, PT ;  /* 0x0000005150507233 */ /* 0x100fe40003803000 */
[----:B------:R-:W-:Y:S02]  /*dc70*/  PRMT R84, R0, 0x5410, R3 ;  /* 0x0000541000547816 */ /* 0x000fe40000000003 */
[C---:B------:R-:W-:Y:S04]  /*dc80*/  LOP3.LUT R0, R10.reuse, 0xffff, RZ, 0xc0, !PT ;  /* 0x0000ffff0a007812 */ /* 0x040fe800078ec0ff */
[----:B------:R-:W-:Y:S02]  /*dc90*/  SHF.R.U32.HI R3, RZ, 0x8, R0 ;  /* 0x00000008ff037819 */ /* 0x000fe40000011600 */
[----:B------:R-:W-:Y:S04]  /*dca0*/  LOP3.LUT R0, R10, 0xff, RZ, 0xc0, !PT ;  /* 0x000000ff0a007812 */ /* 0x000fe800078ec0ff */
[----:B------:R-:W-:Y:S01]  /*dcb0*/  PRMT R82, R0, 0x5410, R3 ;  /* 0x0000541000527816 */ /* 0x000fe20000000003 */
[----:B------:R-:W-:Y:S01]  /*dcc0*/  IMAD.MOV.U32 R3, RZ, RZ, R31 ;  /* 0x000000ffff037224 */ /* 0x000fe200078e001f */
[--C-:B------:R-:W-:Y:S02]  /*dcd0*/  SHF.R.U32.HI R0, RZ, 0x10, R10.reuse ;  /* 0x00000010ff007819 */ /* 0x100fe4000001160a */
[----:B------:R-:W-:Y:S02]  /*dce0*/  SHF.R.U32.HI R10, RZ, 0x18, R10 ;  /* 0x00000018ff0a7819 */ /* 0x000fe4000001160a */
[----:B------:R-:W-:Y:S02]  /*dcf0*/  LOP3.LUT R0, R0, 0xff, RZ, 0xc0, !PT ;  /* 0x000000ff00007812 */ /* 0x000fe400078ec0ff */
[--C-:B------:R-:W-:Y:S02]  /*dd00*/  HSET2.LE.AND R82, R82, R81.reuse, PT ;  /* 0x0000005152527233 */ /* 0x100fe40003803000 */
[----:B------:R-:W-:Y:S01]  /*dd10*/  PRMT R83, R0, 0x5410, R10 ;  /* 0x0000541000537816 */ /* 0x000fe2000000000a */
[----:B------:R-:W-:Y:S01]  /*dd20*/  FADD.FTZ R0, -R2, R137 ;  /* 0x0000008902007221 */ /* 0x000fe20000010100 */
[----:B------:R-:W-:Y:S02]  /*dd30*/  IMAD.MOV.U32 R137, RZ, RZ, R30 ;  /* 0x000000ffff897224 */ /* 0x000fe400078e001e */
[----:B------:R-:W-:Y:S02]  /*dd40*/  IMAD.MOV.U32 R30, RZ, RZ, R40 ;  /* 0x000000ffff1e7224 */ /* 0x000fe400078e0028 */
[----:B------:R-:W-:Y:S01]  /*dd50*/  FMUL.FTZ R0, R0, UR4 ;  /* 0x0000000400007c20 */ /* 0x000fe20008410000 */
[--C-:B------:R-:W-:Y:S05]  /*dd60*/  HSET2.LE.AND R83, R83, R81.reuse, PT ;  /* 0x0000005153537233 */ /* 0x100fea0003803000 */
[----:B------:R-:W1:Y:S02]  /*dd70*/  MUFU.EX2 R0, R0 ;  /* 0x0000000000007308 */ /* 0x000e640000000800 */
[C---:B-1----:R-:W-:Y:S01]  /*dd80*/  FMUL.FTZ R10, R0.reuse, R166 ;  /* 0x000000a6000a7220 */ /* 0x042fe20000410000 */
[----:B------:R-:W-:Y:S01]  /*dd90*/  MOV R166, R43 ;  /* 0x0000002b00a67202 */ /* 0x000fe20000000f00 */
[C---:B------:R-:W-:Y:S01]  /*dda0*/  FMUL.FTZ R11, R0.reuse, R167 ;  /* 0x000000a7000b7220 */ /* 0x040fe20000410000 */
[----:B------:R-:W1:Y:S01]  /*ddb0*/  LDSM.16.MT88.4 R40, [R139+0x4000] ;  /* 0x004000008b28783b */ /* 0x000e620000004200 */
[C---:B------:R-:W-:Y:S01]  /*ddc0*/  FMUL.FTZ R14, R0.reuse, R170 ;  /* 0x000000aa000e7220 */ /* 0x040fe20000410000 */
[----:B------:R-:W-:Y:S02]  /*ddd0*/  IMAD.MOV.U32 R170, RZ, RZ, R15 ;  /* 0x000000ffffaa7224 */ /* 0x000fe400078e000f */
[C---:B------:R-:W-:Y:S01]  /*dde0*/  FMUL.FTZ R15, R0.reuse, R171 ;  /* 0x000000ab000f7220 */ /* 0x040fe20000410000 */
[----:B------:R-:W-:Y:S02]  /*ddf0*/  IMAD.MOV.U32 R171, RZ, RZ, R27 ;  /* 0x000000ffffab7224 */ /* 0x000fe400078e001b */
[C---:B------:R-:W-:Y:S01]  /*de00*/  FMUL.FTZ R31, R0.reuse, R163 ;  /* 0x000000a3001f7220 */ /* 0x040fe20000410000 */
[----:B------:R-:W-:Y:S02]  /*de10*/  IMAD.MOV.U32 R163, RZ, RZ, R3 ;  /* 0x000000ffffa37224 */ /* 0x000fe400078e0003 */
[C---:B------:R-:W-:Y:S01]  /*de20*/  FMUL.FTZ R26, R0.reuse, R158 ;  /* 0x0000009e001a7220 */ /* 0x040fe20000410000 */
[----:B------:R-:W-:Y:S02]  /*de30*/  IMAD.MOV.U32 R3, RZ, RZ, R210 ;  /* 0x000000ffff037224 */ /* 0x000fe400078e00d2 */
[C---:B------:R-:W-:Y:S01]  /*de40*/  FMUL.FTZ R27, R0.reuse, R159 ;  /* 0x0000009f001b7220 */ /* 0x040fe20000410000 */
[----:B------:R2:W5:Y:S01]  /*de50*/  LDL.LU R210, [R1+0x68] ;  /* 0x0000680001d27983 */ /* 0x0005620000300800 */
[----:B------:R-:W-:Y:S02]  /*de60*/  IMAD.MOV.U32 R167, RZ, RZ, R30 ;  /* 0x000000ffffa77224 */ /* 0x000fe400078e001e */
[----:B------:R-:W-:Y:S01]  /*de70*/  FMUL.FTZ R30, R0, R162 ;  /* 0x000000a2001e7220 */ /* 0x000fe20000410000 */
[--C-:B------:R-:W-:Y:S01]  /*de80*/  HSET2.LE.AND R3, R3, R81.reuse, PT ;  /* 0x0000005103037233 */ /* 0x100fe20003803000 */
[----:B------:R-:W-:Y:S01]  /*de90*/  IMAD.MOV.U32 R162, RZ, RZ, R177 ;  /* 0x000000ffffa27224 */ /* 0x000fe200078e00b1 */
[----:B------:R-:W-:Y:S01]  /*dea0*/  MOV R159, R166 ;  /* 0x000000a6009f7202 */ /* 0x000fe20000000f00 */
[----:B------:R-:W-:Y:S02]  /*deb0*/  IMAD.MOV.U32 R166, RZ, RZ, R137 ;  /* 0x000000ffffa67224 */ /* 0x000fe400078e0089 */
[----:B------:R-:W3:Y:S01]  /*dec0*/  MUFU.EX2 R137, R128 ;  /* 0x0000008000897308 */ /* 0x000ee20000000800 */
[----:B------:R-:W-:Y:S02]  /*ded0*/  IMAD.MOV.U32 R177, RZ, RZ, R181 ;  /* 0x000000ffffb17224 */ /* 0x000fe400078e00b5 */
[----:B------:R-:W-:Y:S02]  /*dee0*/  IMAD.MOV.U32 R181, RZ, RZ, R155 ;  /* 0x000000ffffb57224 */ /* 0x000fe400078e009b */
[----:B------:R-:W-:Y:S05]  /*def0*/  IMAD.MOV.U32 R158, RZ, RZ, R121 ;  /* 0x000000ffff9e7224 */ /* 0x000fea00078e0079 */
[----:B------:R4:W-:Y:S10]  /*df00*/  MUFU.EX2 R128, R63 ;  /* 0x0000003f00807308 */ /* 0x0009f40000000800 */
[----:B------:R-:W-:Y:S01]  /*df10*/  MUFU.EX2 R155, R114 ;  /* 0x00000072009b7308 */ /* 0x000fe20000000800 */
[-C--:B-1----:R-:W-:Y:S09]  /*df20*/  HMMA.16816.F32.BF16 R4, R36, R40.reuse, R4 ;  /* 0x000000282404723c */ /* 0x082ff20000041804 */
[----:B------:R-:W-:Y:S02]  /*df30*/  MUFU.EX2 R114, R74 ;  /* 0x0000004a00727308 */ /* 0x000fe40000000800 */
[--C-:B----4-:R-:W-:Y:S01]  /*df40*/  HSET2.LE.AND R63, R109, R81.reuse, PT ;  /* 0x000000516d3f7233 */ /* 0x110fe20003803000 */
[C---:B------:R-:W-:Y:S07]  /*df50*/  HMMA.16816.F32.BF16 R8, R44.reuse, R40, R8 ;  /* 0x000000282c08723c */ /* 0x040fee0000041808 */
[----:B------:R1:W-:Y:S01]  /*df60*/  MUFU.EX2 R121, R58 ;  /* 0x0000003a00797308 */ /* 0x0003e20000000800 */
[-C--:B------:R-:W-:Y:S06]  /*df70*/  HMMA.16816.F32.BF16 R12, R44, R42.reuse, R12 ;  /* 0x0000002a2c0c723c */ /* 0x080fec000004180c */
[C---:B------:R-:W-:Y:S01]  /*df80*/  HMMA.16816.F32.BF16 R16, R36.reuse, R42, R16 ;  /* 0x0000002a2410723c */ /* 0x040fe20000041810 */
[----:B------:R-:W4:Y:S04]  /*df90*/  LDSM.16.MT88.4 R40, [R204+0x4000] ;  /* 0x00400000cc28783b */ /* 0x000f280000004200 */
[--C-:B-1----:R-:W-:Y:S02]  /*dfa0*/  HSET2.LE.AND R58, R73, R81.reuse, PT ;  /* 0x00000051493a7233 */ /* 0x102fe40003803000 */
[--C-:B------:R-:W-:Y:S04]  /*dfb0*/  HSET2.LE.AND R73, R76, R81.reuse, PT ;  /* 0x000000514c497233 */ /* 0x100fe80003803000 */
[--C-:B------:R-:W-:Y:S01]  /*dfc0*/  HSET2.LE.AND R76, R105, R81.reuse, PT ;  /* 0x00000051694c7233 */ /* 0x100fe20003803000 */
[-C--:B----4-:R-:W-:Y:S06]  /*dfd0*/  HMMA.16816.F32.BF16 R20, R36, R40.reuse, R20 ;  /* 0x000000282414723c */ /* 0x090fec0000041814 */
[C---:B------:R-:W-:Y:S06]  /*dfe0*/  HMMA.16816.F32.BF16 R24, R44.reuse, R40, R24 ;  /* 0x000000282c18723c */ /* 0x040fec0000041818 */
[-C--:B------:R-:W-:Y:S05]  /*dff0*/  HMMA.16816.F32.BF16 R28, R44, R42.reuse, R28 ;  /* 0x0000002a2c1c723c */ /* 0x080fea000004181c */
[----:B------:R-:W-:Y:S01]  /*e000*/  IMAD.MOV.U32 R40, RZ, RZ, R171 ;  /* 0x000000ffff287224 */ /* 0x000fe200078e00ab */
[----:B------:R-:W-:Y:S01]  /*e010*/  HMMA.16816.F32.BF16 R32, R36, R42, R32 ;  /* 0x0000002a2420723c */ /* 0x000fe20000041820 */
[----:B------:R-:W1:Y:S04]  /*e020*/  LDSM.16.MT88.4 R36, [R139+0x4400] ;  /* 0x004400008b24783b */ /* 0x000e680000004200 */
[----:B------:R-:W-:Y:S01]  /*e030*/  IMAD.MOV.U32 R41, RZ, RZ, R170 ;  /* 0x000000ffff297224 */ /* 0x000fe200078e00aa */
[----:B------:R-:W-:Y:S01]  /*e040*/  MOV R46, R190 ;  /* 0x000000be002e7202 */ /* 0x000fe20000000f00 */
[----:B------:R-:W-:Y:S04]  /*e050*/  IMAD.MOV.U32 R43, RZ, RZ, R180 ;  /* 0x000000ffff2b7224 */ /* 0x000fe800078e00b4 */
[----:B------:R-:W-:Y:S01]  /*e060*/  IMAD.MOV.U32 R45, RZ, RZ, R188 ;  /* 0x000000ffff2d7224 */ /* 0x000fe200078e00bc */
[----:B------:R-:W-:Y:S01]  /*e070*/  MOV R188, R147 ;  /* 0x0000009300bc7202 */ /* 0x000fe20000000f00 */
[----:B------:R-:W-:Y:S01]  /*e080*/  IMAD.MOV.U32 R180, RZ, RZ, R146 ;  /* 0x000000ffffb47224 */ /* 0x000fe200078e0092 */
[----:B------:R-:W-:Y:S01]  /*e090*/  MUFU.EX2 R147, R113 ;  /* 0x0000007100937308 */ /* 0x000fe20000000800 */
[----:B------:R-:W-:Y:S02]  /*e0a0*/  IMAD.MOV.U32 R171, RZ, RZ, R124 ;  /* 0x000000ffffab7224 */ /* 0x000fe400078e007c */
[----:B------:R-:W-:Y:S02]  /*e0b0*/  IMAD.MOV.U32 R170, RZ, RZ, R125 ;  /* 0x000000ffffaa7224 */ /* 0x000fe400078e007d */
[----:B------:R-:W-:Y:S02]  /*e0c0*/  IMAD.MOV.U32 R44, RZ, RZ, R178 ;  /* 0x000000ffff2c7224 */ /* 0x000fe400078e00b2 */
[----:B------:R-:W-:Y:S03]  /*e0d0*/  IMAD.MOV.U32 R47, RZ, RZ, R167 ;  /* 0x000000ffff2f7224 */ /* 0x000fe600078e00a7 */
[----:B------:R4:W-:Y:S01]  /*e0e0*/  MUFU.EX2 R125, R62 ;  /* 0x0000003e007d7308 */ /* 0x0009e20000000800 */
[----:B------:R-:W-:Y:S02]  /*e0f0*/  IMAD.MOV.U32 R167, RZ, RZ, R152 ;  /* 0x000000ffffa77224 */ /* 0x000fe400078e0098 */
[----:B------:R-:W-:Y:S02]  /*e100*/  IMAD.MOV.U32 R178, RZ, RZ, R142 ;  /* 0x000000ffffb27224 */ /* 0x000fe400078e008e */
[----:B------:R-:W-:Y:S02]  /*e110*/  IMAD.MOV.U32 R142, RZ, RZ, R154 ;  /* 0x000000ffff8e7224 */ /* 0x000fe400078e009a */
[----:B------:R-:W-:Y:S03]  /*e120*/  IMAD.MOV.U32 R190, RZ, RZ, R145 ;  /* 0x000000ffffbe7224 */ /* 0x000fe600078e0091 */
[----:B------:R-:W-:Y:S10]  /*e130*/  MUFU.EX2 R152, R118 ;  /* 0x0000007600987308 */ /* 0x000ff40000000800 */
[----:B------:R-:W-:Y:S01]  /*e140*/  MUFU.EX2 R118, R115 ;  /* 0x0000007300767308 */ /* 0x000fe20000000800 */
[----:B----4-:R-:W-:Y:S01]  /*e150*/  F2FP.BF16.F32.PACK_AB R62, R248, R250 ;  /* 0x000000faf83e723e */ /* 0x010fe200000010ff */
[-C--:B-1----:R-:W-:Y:S08]  /*e160*/  HMMA.16816.F32.BF16 R4, R48, R36.reuse, R4 ;  /* 0x000000243004723c */ /* 0x082ff00000041804 */
[----:B------:R-:W-:Y:S01]  /*e170*/  MUFU.EX2 R115, R75 ;  /* 0x0000004b00737308 */ /* 0x000fe20000000800 */
[C---:B------:R-:W-:Y:S06]  /*e180*/  HMMA.16816.F32.BF16 R8, R52.reuse, R36, R8 ;  /* 0x000000243408723c */ /* 0x040fec0000041808 */
[-C--:B------:R-:W-:Y:S03]  /*e190*/  HMMA.16816.F32.BF16 R12, R52, R38.reuse, R12 ;  /* 0x00000026340c723c */ /* 0x080fe6000004180c */
[----:B------:R1:W-:Y:S03]  /*e1a0*/  MUFU.EX2 R154, R79 ;  /* 0x0000004f009a7308 */ /* 0x0003e60000000800 */
[C---:B------:R-:W-:Y:S01]  /*e1b0*/  HMMA.16816.F32.BF16 R16, R48.reuse, R38, R16 ;  /* 0x000000263010723c */ /* 0x040fe20000041810 */
[----:B------:R-:W4:Y:S06]  /*e1c0*/  LDSM.16.MT88.4 R36, [R204+0x4400] ;  /* 0x00440000cc24783b */ /* 0x000f2c0000004200 */
[----:B------:R-:W-:Y:S10]  /*e1d0*/  MUFU.EX2 R113, R90 ;  /* 0x0000005a00717308 */ /* 0x000ff40000000800 */
[----:B------:R-:W-:Y:S01]  /*e1e0*/  MUFU.EX2 R90, R166 ;  /* 0x000000a6005a7308 */ /* 0x000fe20000000800 */
[--C-:B-1----:R-:W-:Y:S09]  /*e1f0*/  HSET2.LE.AND R79, R99, R81.reuse, PT ;  /* 0x00000051634f7233 */ /* 0x102ff20003803000 */
[----:B------:R1:W2:Y:S10]  /*e200*/  MUFU.EX2 R124, R59 ;  /* 0x0000003b007c7308 */ /* 0x0002b40000000800 */
[----:B------:R3:W2:Y:S10]  /*e210*/  MUFU.EX2 R146, R78 ;  /* 0x0000004e00927308 */ /* 0x0006b40000000800 */
[----:B------:R-:W2:Y:S01]  /*e220*/  MUFU.EX2 R145, R91 ;  /* 0x0000005b00917308 */ /* 0x000ea20000000800 */
[--C-:B-1----:R-:W-:Y:S02]  /*e230*/  HSET2.LE.AND R59, R72, R81.reuse, PT ;  /* 0x00000051483b7233 */ /* 0x102fe40003803000 */
[--C-:B------:R-:W-:Y:S02]  /*e240*/  HSET2.LE.AND R72, R77, R81.reuse, PT ;  /* 0x000000514d487233 */ /* 0x100fe40003803000 */
[--C-:B------:R-:W-:Y:S01]  /*e250*/  HSET2.LE.AND R77, R101, R81.reuse, PT ;  /* 0x00000051654d7233 */ /* 0x100fe20003803000 */
[-C--:B----4-:R-:W-:Y:S04]  /*e260*/  HMMA.16816.F32.BF16 R20, R48, R36.reuse, R20 ;  /* 0x000000243014723c */ /* 0x090fe80000041814 */
[----:B------:R-:W-:Y:S01]  /*e270*/  MUFU.EX2 R91, R167 ;  /* 0x000000a7005b7308 */ /* 0x000fe20000000800 */
[--C-:B---3--:R-:W-:Y:S01]  /*e280*/  HSET2.LE.AND R78, R100, R81.reuse, PT ;  /* 0x00000051644e7233 */ /* 0x108fe20003803000 */
[C---:B------:R-:W-:Y:S06]  /*e290*/  HMMA.16816.F32.BF16 R24, R52.reuse, R36, R24 ;  /* 0x000000243418723c */ /* 0x040fec0000041818 */
[-C--:B------:R-:W-:Y:S06]  /*e2a0*/  HMMA.16816.F32.BF16 R28, R52, R38.reuse, R28 ;  /* 0x00000026341c723c */ /* 0x080fec000004181c */
[----:B------:R-:W-:Y:S01]  /*e2b0*/  HMMA.16816.F32.BF16 R32, R48, R38, R32 ;  /* 0x000000263020723c */ /* 0x000fe20000041820 */
[----:B------:R-:W1:Y:S04]  /*e2c0*/  LDSM.16.MT88.4 R36, [R139+0x4800] ;  /* 0x004800008b24783b */ /* 0x000e680000004200 */
[----:B------:R-:W-:Y:S01]  /*e2d0*/  IMAD.MOV.U32 R53, RZ, RZ, R44 ;  /* 0x000000ffff357224 */ /* 0x000fe200078e002c */
[----:B------:R-:W-:Y:S01]  /*e2e0*/  MOV R52, R43 ;  /* 0x0000002b00347202 */ /* 0x000fe20000000f00 */
[----:B------:R-:W-:Y:S01]  /*e2f0*/  IMAD.MOV.U32 R44, RZ, RZ, R46 ;  /* 0x000000ffff2c7224 */ /* 0x000fe200078e002e */
[----:B------:R-:W-:Y:S03]  /*e300*/  F2FP.BF16.F32.PACK_AB R48, R251, R153 ;  /* 0x00000099fb30723e */ /* 0x000fe600000010ff */
[----:B------:R-:W-:Y:S01]  /*e310*/  IMAD.MOV.U32 R46, RZ, RZ, R47 ;  /* 0x000000ffff2e7224 */ /* 0x000fe200078e002f */
[----:B------:R-:W-:Y:S01]  /*e320*/  MOV R47, R159 ;  /* 0x0000009f002f7202 */ /* 0x000fe20000000f00 */
[----:B------:R-:W-:Y:S01]  /*e330*/  IMAD.MOV.U32 R159, RZ, RZ, R189 ;  /* 0x000000ffff9f7224 */ /* 0x000fe200078e00bd */
[--C-:B------:R-:W-:Y:S01]  /*e340*/  HSET2.LE.AND R44, R44, R81.reuse, PT ;  /* 0x000000512c2c7233 */ /* 0x100fe20003803000 */
[----:B------:R-:W-:Y:S01]  /*e350*/  IMAD.MOV.U32 R189, RZ, RZ, R209 ;  /* 0x000000ffffbd7224 */ /* 0x000fe200078e00d1 */
[--C-:B------:R-:W-:Y:S01]  /*e360*/  HSET2.LE.AND R46, R46, R81.reuse, PT ;  /* 0x000000512e2e7233 */ /* 0x100fe20003803000 */
[----:B------:R4:W5:Y:S01]  /*e370*/  LDL.LU R209, [R1+0x64] ;  /* 0x0000640001d17983 */ /* 0x0009620000300800 */
[----:B------:R-:W-:Y:S02]  /*e380*/  IMAD.MOV.U32 R55, RZ, RZ, R40 ;  /* 0x000000ffff377224 */ /* 0x000fe400078e0028 */
[----:B------:R-:W-:Y:S01]  /*e390*/  IMAD.MOV.U32 R54, RZ, RZ, R45 ;  /* 0x000000ffff367224 */ /* 0x000fe200078e002d */
[----:B------:R-:W3:Y:S01]  /*e3a0*/  LDL.LU R49, [R1+0x28] ;  /* 0x0000280001317983 */ /* 0x000ee20000300800 */
[----:B------:R-:W-:Y:S03]  /*e3b0*/  IMAD.MOV.U32 R45, RZ, RZ, R41 ;  /* 0x000000ffff2d7224 */ /* 0x000fe600078e0029 */
[----:B------:R-:W-:Y:S01]  /*e3c0*/  LDSM.16.MT88.4 R40, [R139+0x4c00] ;  /* 0x004c00008b28783b */ /* 0x000fe20000004200 */
[-C--:B-1----:R-:W-:Y:S06]  /*e3d0*/  HMMA.16816.F32.BF16 R4, R64, R36.reuse, R4 ;  /* 0x000000244004723c */ /* 0x082fec0000041804 */
[C---:B------:R-:W-:Y:S06]  /*e3e0*/  HMMA.16816.F32.BF16 R8, R68.reuse, R36, R8 ;  /* 0x000000244408723c */ /* 0x040fec0000041808 */
[-C--:B------:R-:W-:Y:S06]  /*e3f0*/  HMMA.16816.F32.BF16 R12, R68, R38.reuse, R12 ;  /* 0x00000026440c723c */ /* 0x080fec000004180c */
[C---:B------:R-:W-:Y:S01]  /*e400*/  HMMA.16816.F32.BF16 R16, R64.reuse, R38, R16 ;  /* 0x000000264010723c */ /* 0x040fe20000041810 */
[----:B------:R-:W1:Y:S05]  /*e410*/  LDSM.16.MT88.4 R36, [R204+0x4800] ;  /* 0x00480000cc24783b */ /* 0x000e6a0000004200 */
[-C--:B-1----:R-:W-:Y:S06]  /*e420*/  HMMA.16816.F32.BF16 R20, R64, R36.reuse, R20 ;  /* 0x000000244014723c */ /* 0x082fec0000041814 */
[C---:B------:R-:W-:Y:S06]  /*e430*/  HMMA.16816.F32.BF16 R24, R68.reuse, R36, R24 ;  /* 0x000000244418723c */ /* 0x040fec0000041818 */
[-C--:B------:R-:W-:Y:S05]  /*e440*/  HMMA.16816.F32.BF16 R28, R68, R38.reuse, R28 ;  /* 0x00000026441c723c */ /* 0x080fea000004181c */
[--C-:B------:R-:W-:Y:S01]  /*e450*/  HSET2.LE.AND R36, R53, R81.reuse, PT ;  /* 0x0000005135247233 */ /* 0x100fe20003803000 */
[----:B------:R-:W-:Y:S05]  /*e460*/  HMMA.16816.F32.BF16 R32, R64, R38, R32 ;  /* 0x000000264020723c */ /* 0x000fea0000041820 */
[----:B------:R-:W-:Y:S01]  /*e470*/  F2FP.BF16.F32.PACK_AB R37, R247, R249 ;  /* 0x000000f9f725723e */ /* 0x000fe200000010ff */
[----:B------:R-:W-:Y:S01]  /*e480*/  FADD.FTZ R68, R159, R120 ;  /* 0x000000789f447221 */ /* 0x000fe20000010000 */
[----:B------:R-:W-:Y:S01]  /*e490*/  F2FP.BF16.F32.PACK_AB R38, R252, R144 ;  /* 0x00000090fc26723e */ /* 0x000fe200000010ff */
[----:B------:R-:W-:Y:S03]  /*e4a0*/  FADD.FTZ R71, R163, R132 ;  /* 0x00000084a3477221 */ /* 0x000fe60000010000 */
[----:B------:R-:W-:Y:S01]  /*e4b0*/  LOP3.LUT R36, R36, R37, RZ, 0xc0, !PT ;  /* 0x0000002524247212 */ /* 0x000fe200078ec0ff */
[----:B------:R-:W-:Y:S01]  /*e4c0*/  FADD.FTZ R69, R158, R133 ;  /* 0x000000859e457221 */ /* 0x000fe20000010000 */
[--C-:B------:R-:W-:Y:S01]  /*e4d0*/  HSET2.LE.AND R37, R54, R81.reuse, PT ;  /* 0x0000005136257233 */ /* 0x100fe20003803000 */
[----:B------:R-:W-:Y:S01]  /*e4e0*/  IMAD.MOV.U32 R54, RZ, RZ, R55 ;  /* 0x000000ffff367224 */ /* 0x000fe200078e0037 */
[----:B------:R-:W-:Y:S01]  /*e4f0*/  LOP3.LUT R38, R3, R38, RZ, 0xc0, !PT ;  /* 0x0000002603267212 */ /* 0x000fe200078ec0ff */
[----:B------:R-:W-:Y:S01]  /*e500*/  IMAD.MOV.U32 R55, RZ, RZ, R45 ;  /* 0x000000ffff377224 */ /* 0x000fe200078e002d */
[----:B------:R-:W-:Y:S01]  /*e510*/  F2FP.BF16.F32.PACK_AB R45, R129, R131 ;  /* 0x00000083812d723e */ /* 0x000fe200000010ff */
[----:B------:R-:W-:Y:S01]  /*e520*/  IMAD.MOV.U32 R133, RZ, RZ, R134 ;  /* 0x000000ffff857224 */ /* 0x000fe200078e0086 */
[--C-:B------:R-:W-:Y:S02]  /*e530*/  HSET2.LE.AND R39, R52, R81.reuse, PT ;  /* 0x0000005134277233 */ /* 0x100fe40003803000 */
[----:B------:R-:W-:Y:S02]  /*e540*/  LOP3.LUT R44, R44, R45, RZ, 0xc0, !PT ;  /* 0x0000002d2c2c7212 */ /* 0x000fe400078ec0ff */
[--C-:B------:R-:W-:Y:S01]  /*e550*/  HSET2.LE.AND R45, R54, R81.reuse, PT ;  /* 0x00000051362d7233 */ /* 0x100fe20003803000 */
[----:B------:R-:W-:Y:S01]  /*e560*/  IMAD.MOV.U32 R54, RZ, RZ, R55 ;  /* 0x000000ffff367224 */ /* 0x000fe200078e0037 */
[----:B------:R-:W-:Y:S01]  /*e570*/  F2FP.BF16.F32.PACK_AB R3, R218, R223 ;  /* 0x000000dfda03723e */ /* 0x000fe200000010ff */
[----:B------:R-:W-:Y:S01]  /*e580*/  IMAD.MOV.U32 R55, RZ, RZ, R47 ;  /* 0x000000ffff377224 */ /* 0x000fe200078e002f */
[----:B------:R-:W-:Y:S02]  /*e590*/  F2FP.BF16.F32.PACK_AB R47, R137, R130 ;  /* 0x00000082892f723e */ /* 0x000fe400000010ff */
[----:B------:R-:W-:Y:S02]  /*e5a0*/  LOP3.LUT R39, R39, R3, RZ, 0xc0, !PT ;  /* 0x0000000327277212 */ /* 0x000fe400078ec0ff */
[----:B------:R-:W-:Y:S02]  /*e5b0*/  LOP3.LUT R46, R46, R47, RZ, 0xc0, !PT ;  /* 0x0000002f2e2e7212 */ /* 0x000fe400078ec0ff */
[----:B------:R-:W-:Y:S02]  /*e5c0*/  F2FP.BF16.F32.PACK_AB R3, R196, R201 ;  /* 0x000000c9c403723e */ /* 0x000fe400000010ff */
[--C-:B------:R-:W-:Y:S02]  /*e5d0*/  HSET2.LE.AND R47, R54, R81.reuse, PT ;  /* 0x00000051362f7233 */ /* 0x100fe40003803000 */
[--C-:B------:R-:W-:Y:S02]  /*e5e0*/  HSET2.LE.AND R54, R60, R81.reuse, PT ;  /* 0x000000513c367233 */ /* 0x100fe40003803000 */
[----:B------:R-:W-:Y:S02]  /*e5f0*/  LOP3.LUT R37, R37, R3, RZ, 0xc0, !PT ;  /* 0x0000000325257212 */ /* 0x000fe400078ec0ff */
[----:B--2---:R-:W-:Y:S02]  /*e600*/  F2FP.BF16.F32.PACK_AB R3, R124, R121 ;  /* 0x000000797c03723e */ /* 0x004fe400000010ff */
[----:B------:R-:W-:Y:S02]  /*e610*/  LOP3.LUT R54, R54, R48, RZ, 0xc0, !PT ;  /* 0x0000003036367212 */ /* 0x000fe400078ec0ff */
[----:B------:R-:W-:Y:S01]  /*e620*/  LOP3.LUT R45, R45, R3, RZ, 0xc0, !PT ;  /* 0x000000032d2d7212 */ /* 0x000fe200078ec0ff */
[-C--:B------:R-:W-:Y:S05]  /*e630*/  HMMA.16816.F32.BF16 R4, R36, R40.reuse, R4 ;  /* 0x000000282404723c */ /* 0x080fea0000041804 */
[----:B------:R-:W-:Y:S02]  /*e640*/  F2FP.BF16.F32.PACK_AB R3, R128, R125 ;  /* 0x0000007d8003723e */ /* 0x000fe400000010ff */
[--C-:B------:R-:W-:Y:S02]  /*e650*/  HSET2.LE.AND R52, R92, R81.reuse, PT ;  /* 0x000000515c347233 */ /* 0x100fe40003803000 */
[----:B------:R-:W-:Y:S02]  /*e660*/  MUFU.EX2 R92, R170 ;  /* 0x000000aa005c7308 */ /* 0x000fe40000000800 */
[----:B------:R-:W-:Y:S02]  /*e670*/  LOP3.LUT R47, R47, R3, RZ, 0xc0, !PT ;  /* 0x000000032f2f7212 */ /* 0x000fe400078ec0ff */
[--C-:B------:R-:W-:Y:S02]  /*e680*/  HSET2.LE.AND R70, R96, R81.reuse, PT ;  /* 0x0000005160467233 */ /* 0x100fe40003803000 */
[--C-:B------:R-:W-:Y:S02]  /*e690*/  HSET2.LE.AND R66, R85, R81.reuse, PT ;  /* 0x0000005155427233 */ /* 0x100fe40003803000 */
[C---:B------:R-:W-:Y:S01]  /*e6a0*/  LOP3.LUT R3, R56.reuse, 0xffff, RZ, 0xc0, !PT ;  /* 0x0000ffff38037812 */ /* 0x040fe200078ec0ff */
[C---:B------:R-:W-:Y:S04]  /*e6b0*/  HMMA.16816.F32.BF16 R8, R44.reuse, R40, R8 ;  /* 0x000000282c08723c */ /* 0x040fe80000041808 */
[----:B------:R-:W-:Y:S02]  /*e6c0*/  SHF.R.U32.HI R3, RZ, 0x8, R3 ;  /* 0x00000008ff037819 */ /* 0x000fe40000011603 */
[-C--:B------:R-:W-:Y:S05]  /*e6d0*/  HMMA.16816.F32.BF16 R12, R44, R42.reuse, R12 ;  /* 0x0000002a2c0c723c */ /* 0x080fea000004180c */
[----:B------:R-:W-:Y:S01]  /*e6e0*/  LOP3.LUT R40, R56, 0xff, RZ, 0xc0, !PT ;  /* 0x000000ff38287812 */ /* 0x000fe200078ec0ff */
[C---:B------:R-:W-:Y:S05]  /*e6f0*/  HMMA.16816.F32.BF16 R16, R36.reuse, R42, R16 ;  /* 0x0000002a2410723c */ /* 0x040fea0000041810 */
[----:B------:R-:W-:Y:S02]  /*e700*/  PRMT R74, R40, 0x5410, R3 ;  /* 0x00005410284a7816 */ /* 0x000fe40000000003 */
[----:B------:R-:W-:Y:S04]  /*e710*/  SHF.R.U32.HI R40, RZ, 0x18, R56 ;  /* 0x00000018ff287819 */ /* 0x000fe80000011638 */
[----:B------:R-:W-:Y:S02]  /*e720*/  F2FP.BF16.F32.PACK_AB R41, R115, R114 ;  /* 0x000000727329723e */ /* 0x000fe400000010ff */
[--C-:B------:R-:W-:Y:S02]  /*e730*/  HSET2.LE.AND R53, R93, R81.reuse, PT ;  /* 0x000000515d357233 */ /* 0x100fe40003803000 */
[----:B------:R-:W-:Y:S01]  /*e740*/  LOP3.LUT R57, R57, R41, RZ, 0xc0, !PT ;  /* 0x0000002939397212 */ /* 0x000fe200078ec0ff */
[----:B------:R-:W1:Y:S01]  /*e750*/  MUFU.EX2 R93, R162 ;  /* 0x000000a2005d7308 */ /* 0x000e620000000800 */
[--C-:B------:R-:W-:Y:S02]  /*e760*/  HSET2.LE.AND R64, R87, R81.reuse, PT ;  /* 0x0000005157407233 */ /* 0x100fe40003803000 */
[--C-:B------:R-:W-:Y:S02]  /*e770*/  HSET2.LE.AND R65, R86, R81.reuse, PT ;  /* 0x0000005156417233 */ /* 0x100fe40003803000 */
[--C-:B------:R-:W-:Y:S02]  /*e780*/  HSET2.LE.AND R74, R74, R81.reuse, PT ;  /* 0x000000514a4a7233 */ /* 0x100fe40003803000 */
[----:B------:R-:W-:Y:S03]  /*e790*/  F2FP.BF16.F32.PACK_AB R163, R174, R126 ;  /* 0x0000007eaea3723e */ /* 0x000fe600000010ff */
[----:B------:R-:W-:Y:S01]  /*e7a0*/  MUFU.EX2 R86, R178 ;  /* 0x000000b200567308 */ /* 0x000fe20000000800 */
[----:B------:R-:W-:Y:S09]  /*e7b0*/  LOP3.LUT R163, R83, R163, RZ, 0xc0, !PT ;  /* 0x000000a353a37212 */ /* 0x000ff200078ec0ff */
[----:B------:R-:W-:Y:S01]  /*e7c0*/  MUFU.EX2 R87, R176 ;  /* 0x000000b000577308 */ /* 0x000fe20000000800 */
[----:B---3--:R-:W-:Y:S01]  /*e7d0*/  FFMA.FTZ R60, R0, R49, R55 ;  /* 0x00000031003c7223 */ /* 0x008fe20000010037 */
[--C-:B------:R-:W-:Y:S01]  /*e7e0*/  HSET2.LE.AND R55, R89, R81.reuse, PT ;  /* 0x0000005159377233 */ /* 0x100fe20003803000 */
[----:B------:R-:W2:Y:S01]  /*e7f0*/  LDSM.16.MT88.4 R48, [R204+0x4c00] ;  /* 0x004c0000cc30783b */ /* 0x000ea20000004200 */
[----:B------:R-:W-:Y:S01]  /*e800*/  F2FP.BF16.F32.PACK_AB R0, R217, R222 ;  /* 0x000000ded900723e */ /* 0x000fe200000010ff */
[----:B------:R-:W-:Y:S01]  /*e810*/  FADD.FTZ R67, R171, R60 ;  /* 0x0000003cab437221 */ /* 0x000fe20000010000 */
[--C-:B------:R-:W-:Y:S04]  /*e820*/  HSET2.LE.AND R60, R104, R81.reuse, PT ;  /* 0x00000051683c7233 */ /* 0x100fe80003803000 */
[----:B------:R-:W3:Y:S01]  /*e830*/  MUFU.EX2 R89, R190 ;  /* 0x000000be00597308 */ /* 0x000ee20000000800 */
[----:B------:R-:W-:Y:S02]  /*e840*/  LOP3.LUT R55, R55, R0, RZ, 0xc0, !PT ;  /* 0x0000000037377212 */ /* 0x000fe400078ec0ff */
[----:B------:R-:W-:Y:S04]  /*e850*/  F2FP.BF16.F32.PACK_AB R0, R243, R246 ;  /* 0x000000f6f300723e */ /* 0x000fe800000010ff */
[----:B------:R-:W-:Y:S02]  /*e860*/  LOP3.LUT R52, R52, R0, RZ, 0xc0, !PT ;  /* 0x0000000034347212 */ /* 0x000fe400078ec0ff */
[----:B------:R-:W-:Y:S02]  /*e870*/  SHF.R.U32.HI R0, RZ, 0x10, R56 ;  /* 0x00000010ff007819 */ /* 0x000fe40000011638 */
[--C-:B------:R-:W-:Y:S02]  /*e880*/  HSET2.LE.AND R56, R61, R81.reuse, PT ;  /* 0x000000513d387233 */ /* 0x100fe40003803000 */
[----:B------:R-:W-:Y:S02]  /*e890*/  LOP3.LUT R3, R0, 0xff, RZ, 0xc0, !PT ;  /* 0x000000ff00037812 */ /* 0x000fe400078ec0ff */
[----:B------:R-:W-:Y:S02]  /*e8a0*/  F2FP.BF16.F32.PACK_AB R0, R192, R200 ;  /* 0x000000c8c000723e */ /* 0x000fe400000010ff */
[----:B------:R-:W-:Y:S02]  /*e8b0*/  PRMT R75, R3, 0x5410, R40 ;  /* 0x00005410034b7816 */ /* 0x000fe40000000028 */
[----:B------:R-:W-:Y:S02]  /*e8c0*/  F2FP.BF16.F32.PACK_AB R40, R118, R119 ;  /* 0x000000777628723e */ /* 0x000fe400000010ff */
[----:B------:R-:W-:Y:S02]  /*e8d0*/  LOP3.LUT R53, R53, R0, RZ, 0xc0, !PT ;  /* 0x0000000035357212 */ /* 0x000fe400078ec0ff */
[----:B------:R-:W-:Y:S02]  /*e8e0*/  LOP3.LUT R56, R56, R40, RZ, 0xc0, !PT ;  /* 0x0000002838387212 */ /* 0x000fe400078ec0ff */
[----:B------:R-:W4:Y:S01]  /*e8f0*/  LDSM.16.MT88.4 R40, [R139+0x5000] ;  /* 0x005000008b28783b */ /* 0x000f220000004200 */
[----:B------:R-:W-:Y:S02]  /*e900*/  F2FP.BF16.F32.PACK_AB R0, R155, R152 ;  /* 0x000000989b00723e */ /* 0x000fe400000010ff */
[----:B------:R-:W-:Y:S02]  /*e910*/  F2FP.BF16.F32.PACK_AB R3, R154, R146 ;  /* 0x000000929a03723e */ /* 0x000fe400000010ff */
[----:B------:R-:W-:Y:S02]  /*e920*/  LOP3.LUT R58, R58, R0, RZ, 0xc0, !PT ;  /* 0x000000003a3a7212 */ /* 0x000fe400078ec0ff */
[----:B------:R-:W-:Y:S02]  /*e930*/  LOP3.LUT R59, R59, R3, RZ, 0xc0, !PT ;  /* 0x000000033b3b7212 */ /* 0x000fe400078ec0ff */
[--C-:B------:R-:W-:Y:S01]  /*e940*/  HSET2.LE.AND R0, R103, R81.reuse, PT ;  /* 0x0000005167007233 */ /* 0x100fe20003803000 */
[-C--:B--2---:R-:W-:Y:S04]  /*e950*/  HMMA.16816.F32.BF16 R20, R36, R48.reuse, R20 ;  /* 0x000000302414723c */ /* 0x084fe80000041814 */
[----:B------:R-:W-:Y:S02]  /*e960*/  LOP3.LUT R62, R0, R62, RZ, 0xc0, !PT ;  /* 0x0000003e003e7212 */ /* 0x000fe400078ec0ff */
[----:B------:R-:W-:Y:S01]  /*e970*/  F2FP.BF16.F32.PACK_AB R0, R198, R203 ;  /* 0x000000cbc600723e */ /* 0x000fe200000010ff */
[C---:B------:R-:W-:Y:S04]  /*e980*/  HMMA.16816.F32.BF16 R24, R44.reuse, R48, R24 ;  /* 0x000000302c18723c */ /* 0x040fe80000041818 */
[----:B------:R-:W-:Y:S02]  /*e990*/  LOP3.LUT R63, R63, R0, RZ, 0xc0, !PT ;  /* 0x000000003f3f7212 */ /* 0x000fe400078ec0ff */
[-C--:B------:R-:W-:Y:S05]  /*e9a0*/  HMMA.16816.F32.BF16 R28, R44, R50.reuse, R28 ;  /* 0x000000322c1c723c */ /* 0x080fea000004181c */
[----:B------:R-:W-:Y:S01]  /*e9b0*/  F2FP.BF16.F32.PACK_AB R3, R242, R245 ;  /* 0x000000f5f203723e */ /* 0x000fe200000010ff */
[----:B------:R-:W-:Y:S01]  /*e9c0*/  HMMA.16816.F32.BF16 R32, R36, R50, R32 ;  /* 0x000000322420723c */ /* 0x000fe20000041820 */
[----:B------:R-:W2:Y:S04]  /*e9d0*/  LDSM.16.MT88.4 R36, [R204+0x5000] ;  /* 0x00500000cc24783b */ /* 0x000ea80000004200 */
[----:B------:R-:W-:Y:S02]  /*e9e0*/  F2FP.BF16.F32.PACK_AB R44, R112, R116 ;  /* 0x00000074702c723e */ /* 0x000fe400000010ff */
[----:B------:R-:W-:Y:S01]  /*e9f0*/  F2FP.BF16.F32.PACK_AB R45, R239, R244 ;  /* 0x000000f4ef2d723e */ /* 0x000fe200000010ff */
[----:B------:R-:W-:Y:S01]  /*ea00*/  FADD.FTZ R50, R188, R71 ;  /* 0x00000047bc327221 */ /* 0x000fe20000010000 */
[-C--:B----4-:R-:W-:Y:S05]  /*ea10*/  HMMA.16816.F32.BF16 R4, R52, R40.reuse, R4 ;  /* 0x000000283404723c */ /* 0x090fea0000041804 */
[----:B------:R-:W-:Y:S01]  /*ea20*/  LOP3.LUT R66, R66, R44, RZ, 0xc0, !PT ;  /* 0x0000002c42427212 */ /* 0x000fe200078ec0ff */
[C---:B------:R-:W-:Y:S05]  /*ea30*/  HMMA.16816.F32.BF16 R8, R56.reuse, R40, R8 ;  /* 0x000000283808723c */ /* 0x040fea0000041808 */
[----:B------:R-:W-:Y:S01]  /*ea40*/  LOP3.LUT R70, R70, R45, RZ, 0xc0, !PT ;  /* 0x0000002d46467212 */ /* 0x000fe200078ec0ff */
[-C--:B------:R-:W-:Y:S01]  /*ea50*/  HMMA.16816.F32.BF16 R12, R56, R42.reuse, R12 ;  /* 0x0000002a380c723c */ /* 0x080fe2000004180c */
[----:B------:R-:W4:Y:S04]  /*ea60*/  LDSM.16.MT88.4 R44, [R139+0x5400] ;  /* 0x005400008b2c783b */ /* 0x000f280000004200 */
[----:B------:R-:W-:Y:S01]  /*ea70*/  FADD.FTZ R41, R225, R67 ;  /* 0x00000043e1297221 */ /* 0x000fe20000010000 */
[C---:B------:R-:W-:Y:S05]  /*ea80*/  HMMA.16816.F32.BF16 R16, R52.reuse, R42, R16 ;  /* 0x0000002a3410723c */ /* 0x040fea0000041810 */
[----:B------:R-:W-:Y:S01]  /*ea90*/  F2FP.BF16.F32.PACK_AB R0, R147, R117 ;  /* 0x000000759300723e */ /* 0x000fe200000010ff */
[----:B------:R-:W-:Y:S01]  /*eaa0*/  FADD.FTZ R40, R189, R68 ;  /* 0x00000044bd287221 */ /* 0x000fe20000010000 */
[----:B------:R-:W-:Y:S01]  /*eab0*/  LOP3.LUT R60, R60, R3, RZ, 0xc0, !PT ;  /* 0x000000033c3c7212 */ /* 0x000fe200078ec0ff */
[----:B------:R-:W-:Y:S03]  /*eac0*/  FADD.FTZ R50, R227, R50 ;  /* 0x00000032e3327221 */ /* 0x000fe60000010000 */
[--C-:B------:R-:W-:Y:S01]  /*ead0*/  HSET2.LE.AND R61, R108, R81.reuse, PT ;  /* 0x000000516c3d7233 */ /* 0x100fe20003803000 */
[-C--:B--2---:R-:W-:Y:S03]  /*eae0*/  HMMA.16816.F32.BF16 R20, R52, R36.reuse, R20 ;  /* 0x000000243414723c */ /* 0x084fe60000041814 */
[----:B------:R-:W-:Y:S01]  /*eaf0*/  LOP3.LUT R64, R64, R0, RZ, 0xc0, !PT ;  /* 0x0000000040407212 */ /* 0x000fe200078ec0ff */
[----:B------:R-:W-:Y:S01]  /*eb00*/  FADD.FTZ R40, R175, R40 ;  /* 0x00000028af287221 */ /* 0x000fe20000010000 */
[----:B------:R-:W-:Y:S01]  /*eb10*/  F2FP.BF16.F32.PACK_AB R48, R185, R195 ;  /* 0x000000c3b930723e */ /* 0x000fe200000010ff */
[C---:B------:R-:W-:Y:S05]  /*eb20*/  HMMA.16816.F32.BF16 R24, R56.reuse, R36, R24 ;  /* 0x000000243818723c */ /* 0x040fea0000041818 */
[----:B------:R-:W-:Y:S01]  /*eb30*/  F2FP.BF16.F32.PACK_AB R3, R145, R113 ;  /* 0x000000719103723e */ /* 0x000fe200000010ff */
[-C--:B------:R-:W-:Y:S01]  /*eb40*/  HMMA.16816.F32.BF16 R28, R56, R38.reuse, R28 ;  /* 0x00000026381c723c */ /* 0x080fe2000004181c */
[----:B------:R-:W-:Y:S04]  /*eb50*/  MUFU.EX2 R56, R184 ;  /* 0x000000b800387308 */ /* 0x000fe80000000800 */
[--C-:B------:R-:W-:Y:S01]  /*eb60*/  HSET2.LE.AND R0, R88, R81.reuse, PT ;  /* 0x0000005158007233 */ /* 0x100fe20003803000 */
[----:B------:R-:W-:Y:S05]  /*eb70*/  HMMA.16816.F32.BF16 R32, R52, R38, R32 ;  /* 0x000000263420723c */ /* 0x000fea0000041820 */
[----:B------:R1:W-:Y:S01]  /*eb80*/  MUFU.EX2 R55, R142 ;  /* 0x0000008e00377308 */ /* 0x0003e20000000800 */
[----:B------:R-:W-:Y:S01]  /*eb90*/  F2FP.BF16.F32.PACK_AB R67, R95, R94 ;  /* 0x0000005e5f43723e */ /* 0x000fe200000010ff */
[----:B------:R-:W-:Y:S01]  /*eba0*/  FADD.FTZ R51, R215, R69 ;  /* 0x00000045d7337221 */ /* 0x000fe20000010000 */
[----:B------:R-:W-:Y:S03]  /*ebb0*/  LOP3.LUT R61, R61, R48, RZ, 0xc0, !PT ;  /* 0x000000303d3d7212 */ /* 0x000fe600078ec0ff */
[----:B------:R-:W-:Y:S04]  /*ebc0*/  LOP3.LUT R65, R65, R3, RZ, 0xc0, !PT ;  /* 0x0000000341417212 */ /* 0x000fe800078ec0ff */
[----:B------:R-:W2:Y:S01]  /*ebd0*/  MUFU.EX2 R88, R191 ;  /* 0x000000bf00587308 */ /* 0x000ea20000000800 */
[--C-:B------:R-:W-:Y:S01]  /*ebe0*/  HSET2.LE.AND R3, R102, R81.reuse, PT ;  /* 0x0000005166037233 */ /* 0x100fe20003803000 */
[-C--:B----4-:R-:W-:Y:S05]  /*ebf0*/  HMMA.16816.F32.BF16 R4, R60, R44.reuse, R4 ;  /* 0x0000002c3c04723c */ /* 0x090fea0000041804 */
[--C-:B------:R-:W-:Y:S02]  /*ec00*/  HSET2.LE.AND R48, R98, R81.reuse, PT ;  /* 0x0000005162307233 */ /* 0x100fe40003803000 */
[--C-:B------:R-:W-:Y:S04]  /*ec10*/  HSET2.LE.AND R49, R97, R81.reuse, PT ;  /* 0x0000005161317233 */ /* 0x100fe80003803000 */
[--C-:B------:R-:W-:Y:S02]  /*ec20*/  HSET2.LE.AND R75, R75, R81.reuse, PT ;  /* 0x000000514b4b7233 */ /* 0x100fe40003803000 */
[----:B------:R-:W-:Y:S01]  /*ec30*/  HSET2.LE.AND R81, R84, R81, PT ;  /* 0x0000005154517233 */ /* 0x000fe20003803000 */
[----:B------:R-:W-:Y:S01]  /*ec40*/  FADD.FTZ R84, R183, R40 ;  /* 0x00000028b7547221 */ /* 0x000fe20000010000 */
[----:B------:R-:W-:Y:S01]  /*ec50*/  LOP3.LUT R67, R0, R67, RZ, 0xc0, !PT ;  /* 0x0000004300437212 */ /* 0x000fe200078ec0ff */
[----:B------:R-:W-:Y:S01]  /*ec60*/  FADD.FTZ R0, R180, R41 ;  /* 0x00000029b4007221 */ /* 0x000fe20000010000 */
[----:B------:R-:W-:Y:S01]  /*ec70*/  F2FP.BF16.F32.PACK_AB R71, R197, R202 ;  /* 0x000000cac547723e */ /* 0x000fe200000010ff */
[----:B------:R-:W4:Y:S01]  /*ec80*/  LDSM.16.MT88.4 R40, [R204+0x5400] ;  /* 0x00540000cc28783b */ /* 0x000f220000004200 */
[----:B------:R-:W-:Y:S01]  /*ec90*/  FADD.FTZ R37, R219, R84 ;  /* 0x00000054db257221 */ /* 0x000fe20000010000 */
[----:B------:R-:W-:Y:S02]  /*eca0*/  F2FP.BF16.F32.PACK_AB R68, R240, R241 ;  /* 0x000000f1f044723e */ /* 0x000fe400000010ff */
[C---:B------:R-:W-:Y:S04]  /*ecb0*/  HMMA.16816.F32.BF16 R8, R64.reuse, R44, R8 ;  /* 0x0000002c4008723c */ /* 0x040fe80000041808 */
[----:B------:R-:W-:Y:S01]  /*ecc0*/  FADD.FTZ R53, R187, R37 ;  /* 0x00000025bb357221 */ /* 0x000fe20000010000 */
[----:B------:R-:W-:Y:S01]  /*ecd0*/  LOP3.LUT R71, R3, R71, RZ, 0xc0, !PT ;  /* 0x0000004703477212 */ /* 0x000fe200078ec0ff */
[-C--:B------:R-:W-:Y:S05]  /*ece0*/  HMMA.16816.F32.BF16 R12, R64, R46.reuse, R12 ;  /* 0x0000002e400c723c */ /* 0x080fea000004180c */
[----:B------:R-:W-:Y:S01]  /*ecf0*/  FADD.FTZ R3, R177, R51 ;  /* 0x00000033b1037221 */ /* 0x000fe20000010000 */
[C---:B------:R-:W-:Y:S05]  /*ed00*/  HMMA.16816.F32.BF16 R16, R60.reuse, R46, R16 ;  /* 0x0000002e3c10723c */ /* 0x040fea0000041810 */
[----:B------:R-:W-:Y:S01]  /*ed10*/  LOP3.LUT R68, R48, R68, RZ, 0xc0, !PT ;  /* 0x0000004430447212 */ /* 0x000fe200078ec0ff */
[----:B------:R-:W-:Y:S01]  /*ed20*/  FADD.FTZ R48, R181, R50 ;  /* 0x00000032b5307221 */ /* 0x000fe20000010000 */
[----:B------:R-:W-:Y:S01]  /*ed30*/  FADD.FTZ R85, R182, R3 ;  /* 0x00000003b6557221 */ /* 0x000fe20000010000 */
[----:B------:R-:W-:Y:S03]  /*ed40*/  FADD.FTZ R3, R216, R0 ;  /* 0x00000000d8037221 */ /* 0x000fe60000010000 */
[----:B------:R-:W-:Y:S01]  /*ed50*/  FADD.FTZ R36, R199, R48 ;  /* 0x00000030c7247221 */ /* 0x000fe20000010000 */
[----:B------:R-:W-:Y:S01]  /*ed60*/  FADD.FTZ R44, R140, R53 ;  /* 0x000000358c2c7221 */ /* 0x000fe20000010000 */
[----:B------:R-:W-:Y:S01]  /*ed70*/  F2FP.BF16.F32.PACK_AB R69, R229, R226 ;  /* 0x000000e2e545723e */ /* 0x000fe200000010ff */
[----:B------:R-:W-:Y:S01]  /*ed80*/  FADD.FTZ R0, R220, R85 ;  /* 0x00000055dc007221 */ /* 0x000fe20000010000 */
[----:B------:R-:W-:Y:S01]  /*ed90*/  FADD.FTZ R52, R186, R36 ;  /* 0x00000024ba347221 */ /* 0x000fe20000010000 */
[----:B------:R-:W-:Y:S01]  /*eda0*/  FADD.FTZ R44, R193, R44 ;  /* 0x0000002cc12c7221 */ /* 0x000fe20000010000 */
[----:B------:R-:W3:Y:S01]  /*edb0*/  LDSM.16.MT88.4 R36, [R139+0x5800] ;  /* 0x005800008b24783b */ /* 0x000ee20000004200 */
[----:B------:R-:W-:Y:S01]  /*edc0*/  LOP3.LUT R69, R49, R69, RZ, 0xc0, !PT ;  /* 0x0000004531457212 */ /* 0x000fe200078ec0ff */
[----:B------:R-:W-:Y:S01]  /*edd0*/  FADD.FTZ R45, R168, R52 ;  /* 0x00000034a82d7221 */ /* 0x000fe20000010000 */
[----:B------:R-:W-:Y:S01]  /*ede0*/  FADD.FTZ R52, R161, R44 ;  /* 0x0000002ca1347221 */ /* 0x000fe20000010000 */
[----:B------:R-:W-:Y:S01]  /*edf0*/  F2FP.BF16.F32.PACK_AB R50, R224, R194 ;  /* 0x000000c2e032723e */ /* 0x000fe200000010ff */
[----:B------:R-:W-:Y:S01]  /*ee00*/  FADD.FTZ R3, R179, R3 ;  /* 0x00000003b3037221 */ /* 0x000fe20000010000 */
[----:B------:R-:W-:Y:S01]  /*ee10*/  FADD.FTZ R45, R221, R45 ;  /* 0x0000002ddd2d7221 */ /* 0x000fe20000010000 */
[-C--:B----4-:R-:W-:Y:S03]  /*ee20*/  HMMA.16816.F32.BF16 R20, R60, R40.reuse, R20 ;  /* 0x000000283c14723c */ /* 0x090fe60000041814 */
[----:B------:R-:W-:Y:S01]  /*ee30*/  FADD.FTZ R54, R169, R0 ;  /* 0x00000000a9367221 */ /* 0x000fe20000010000 */
[----:B------:R-:W-:Y:S01]  /*ee40*/  FADD.FTZ R0, R143, R3 ;  /* 0x000000038f007221 */ /* 0x000fe20000010000 */
[----:B------:R-:W-:Y:S01]  /*ee50*/  FADD.FTZ R53, R208, R45 ;  /* 0x0000002dd0357221 */ /* 0x000fe20000010000 */
[C---:B------:R-:W-:Y:S01]  /*ee60*/  HMMA.16816.F32.BF16 R24, R64.reuse, R40, R24 ;  /* 0x000000284018723c */ /* 0x040fe20000041818 */
[----:B------:R-:W4:Y:S04]  /*ee70*/  LDSM.16.MT88.4 R44, [R204+0x5800] ;  /* 0x00580000cc2c783b */ /* 0x000f280000004200 */
[----:B------:R-:W-:Y:S01]  /*ee80*/  FADD.FTZ R0, R141, R0 ;  /* 0x000000008d007221 */ /* 0x000fe20000010000 */
[-C--:B------:R-:W-:Y:S03]  /*ee90*/  HMMA.16816.F32.BF16 R28, R64, R42.reuse, R28 ;  /* 0x0000002a401c723c */ /* 0x080fe6000004181c */
[----:B------:R1:W5:Y:S02]  /*eea0*/  LDL.LU R208, [R1+0x60] ;  /* 0x0000600001d07983 */ /* 0x0003640000300800 */
[----:B------:R-:W-:Y:S01]  /*eeb0*/  FADD.FTZ R0, R148, R0 ;  /* 0x0000000094007221 */ /* 0x000fe20000010000 */
[----:B------:R-:W-:Y:S05]  /*eec0*/  HMMA.16816.F32.BF16 R32, R60, R42, R32 ;  /* 0x0000002a3c20723c */ /* 0x000fea0000041820 */
[----:B------:R-:W-:Y:S01]  /*eed0*/  FADD.FTZ R3, R165, R54 ;  /* 0x00000036a5037221 */ /* 0x000fe20000010000 */
[----:B------:R-:W-:Y:S01]  /*eee0*/  FADD.FTZ R41, R150, R0 ;  /* 0x0000000096297221 */ /* 0x000fe20000010000 */
[----:B------:R-:W-:Y:S01]  /*eef0*/  FADD.FTZ R0, R207, R53 ;  /* 0x00000035cf007221 */ /* 0x000fe20000010000 */
[----:B------:R-:W-:Y:S01]  /*ef00*/  F2FP.BF16.F32.PACK_AB R51, R111, R110 ;  /* 0x0000006e6f33723e */ /* 0x000fe200000010ff */
[----:B------:R1:W5:Y:S02]  /*ef10*/  LDL.LU R207, [R1+0x5c] ;  /* 0x00005c0001cf7983 */ /* 0x0003640000300800 */
[----:B------:R-:W-:Y:S01]  /*ef20*/  FADD.FTZ R3, R160, R3 ;  /* 0x00000003a0037221 */ /* 0x000fe20000010000 */
[----:B------:R-:W-:Y:S01]  /*ef30*/  FADD.FTZ R42, R149, R41 ;  /* 0x00000029952a7221 */ /* 0x000fe20000010000 */
[----:B------:R-:W-:Y:S01]  /*ef40*/  FADD.FTZ R41, R205, R0 ;  /* 0x00000000cd297221 */ /* 0x000fe20000010000 */
[----:B------:R-:W-:Y:S01]  /*ef50*/  F2FP.BF16.F32.PACK_AB R48, R238, R230 ;  /* 0x000000e6ee30723e */ /* 0x000fe200000010ff */
[-C--:B---3--:R-:W-:Y:S05]  /*ef60*/  HMMA.16816.F32.BF16 R4, R68, R36.reuse, R4 ;  /* 0x000000244404723c */ /* 0x088fea0000041804 */
[----:B------:R-:W-:Y:S01]  /*ef70*/  FADD.FTZ R40, R157, R3 ;  /* 0x000000039d287221 */ /* 0x000fe20000010000 */
[----:B------:R-:W-:Y:S01]  /*ef80*/  FADD.FTZ R3, R206, R52 ;  /* 0x00000034ce037221 */ /* 0x000fe20000010000 */
[----:B------:R-:W-:Y:S01]  /*ef90*/  F2FP.BF16.F32.PACK_AB R49, R107, R106 ;  /* 0x0000006a6b31723e */ /* 0x000fe200000010ff */
[----:B------:R3:W5:Y:S03]  /*efa0*/  LDL.LU R206, [R1+0x58] ;  /* 0x0000580001ce7983 */ /* 0x0007660000300800 */
[----:B------:R-:W-:Y:S01]  /*efb0*/  FADD.FTZ R0, R138, R3 ;  /* 0x000000038a007221 */ /* 0x000fe20000010000 */
[----:B------:R3:W5:Y:S01]  /*efc0*/  LDL.LU R205, [R1+0x54] ;  /* 0x0000540001cd7983 */ /* 0x0007620000300800 */
[----:B------:R-:W-:Y:S01]  /*efd0*/  LOP3.LUT R50, R72, R50, RZ, 0xc0, !PT ;  /* 0x0000003248327212 */ /* 0x000fe200078ec0ff */
[----:B------:R-:W-:Y:S01]  /*efe0*/  FADD.FTZ R42, R151, R42 ;  /* 0x0000002a972a7221 */ /* 0x000fe20000010000 */
[----:B------:R-:W-:Y:S01]  /*eff0*/  LOP3.LUT R51, R73, R51, RZ, 0xc0, !PT ;  /* 0x0000003349337212 */ /* 0x000fe200078ec0ff */
[----:B------:R3:W5:Y:S01]  /*f000*/  LDL.LU R138, [R1+0x50] ;  /* 0x00005000018a7983 */ /* 0x0007620000300800 */
[----:B------:R-:W-:Y:S01]  /*f010*/  LOP3.LUT R48, R74, R48, RZ, 0xc0, !PT ;  /* 0x000000304a307212 */ /* 0x000fe200078ec0ff */
[----:B------:R-:W-:Y:S01]  /*f020*/  FADD.FTZ R40, R164, R40 ;  /* 0x00000028a4287221 */ /* 0x000fe20000010000 */
[----:B------:R-:W-:Y:S01]  /*f030*/  LOP3.LUT R49, R75, R49, RZ, 0xc0, !PT ;  /* 0x000000314b317212 */ /* 0x000fe200078ec0ff */
[----:B------:R-:W3:Y:S01]  /*f040*/  LDSM.16.MT88.4 R148, [R139+0x5c00] ;  /* 0x005c00008b94783b */ /* 0x000ee20000004200 */
[----:B------:R-:W-:Y:S01]  /*f050*/  FADD.FTZ R41, R249, R41 ;  /* 0x00000029f9297221 */ /* 0x000fe20000010000 */
[----:B------:R-:W-:Y:S01]  /*f060*/  FADD.FTZ R3, R156, R40 ;  /* 0x000000289c037221 */ /* 0x000fe20000010000 */
[----:B------:R-:W-:Y:S01]  /*f070*/  FADD.FTZ R40, R201, R0 ;  /* 0x00000000c9287221 */ /* 0x000fe20000010000 */
[----:B-1----:R-:W-:Y:S02]  /*f080*/  F2FP.BF16.F32.PACK_AB R142, R92, R93 ;  /* 0x0000005d5c8e723e */ /* 0x002fe400000010ff */
[C---:B------:R-:W-:Y:S04]  /*f090*/  HMMA.16816.F32.BF16 R8, R48.reuse, R36, R8 ;  /* 0x000000243008723c */ /* 0x040fe80000041808 */
[----:B------:R-:W-:Y:S01]  /*f0a0*/  LOP3.LUT R142, R76, R142, RZ, 0xc0, !PT ;  /* 0x0000008e4c8e7212 */ /* 0x000fe200078ec0ff */
[----:B------:R-:W-:Y:S01]  /*f0b0*/  FADD.FTZ R0, R131, R3 ;  /* 0x0000000383007221 */ /* 0x000fe20000010000 */
[-C--:B------:R-:W-:Y:S05]  /*f0c0*/  HMMA.16816.F32.BF16 R12, R48, R38.reuse, R12 ;  /* 0x00000026300c723c */ /* 0x080fea000004180c */
[----:B------:R-:W-:Y:S01]  /*f0d0*/  FADD.FTZ R37, R247, R41 ;  /* 0x00000029f7257221 */ /* 0x000fe20000010000 */
[C---:B------:R-:W-:Y:S05]  /*f0e0*/  HMMA.16816.F32.BF16 R16, R68.reuse, R38, R16 ;  /* 0x000000264410723c */ /* 0x040fea0000041810 */
        /* <DEDUP_REMOVED lines=8> */
[----:B------:R-:W-:Y:S01]  /*f170*/  F2FP.BF16.F32.PACK_AB R143, R90, R91 ;  /* 0x0000005b5a8f723e */ /* 0x000fe200000010ff */
[----:B------:R-:W-:Y:S01]  /*f180*/  FADD.FTZ R38, R218, R36 ;  /* 0x00000024da267221 */ /* 0x000fe20000010000 */
[----:B------:R-:W-:Y:S01]  /*f190*/  FADD.FTZ R37, R137, R37 ;  /* 0x0000002589257221 */ /* 0x000fe20000010000 */
[C---:B------:R-:W-:Y:S04]  /*f1a0*/  HMMA.16816.F32.BF16 R24, R48.reuse, R44, R24 ;  /* 0x0000002c3018723c */ /* 0x040fe80000041818 */
[----:B------:R-:W-:Y:S01]  /*f1b0*/  FADD.FTZ R41, R119, R37 ;  /* 0x0000002577297221 */ /* 0x000fe20000010000 */
[----:B------:R-:W-:Y:S01]  /*f1c0*/  FADD.FTZ R0, R125, R3 ;  /* 0x000000037d007221 */ /* 0x000fe20000010000 */
[----:B------:R-:W-:Y:S01]  /*f1d0*/  FADD.FTZ R3, R252, R40 ;  /* 0x00000028fc037221 */ /* 0x000fe20000010000 */
[----:B------:R-:W-:Y:S01]  /*f1e0*/  LOP3.LUT R143, R77, R143, RZ, 0xc0, !PT ;  /* 0x0000008f4d8f7212 */ /* 0x000fe200078ec0ff */
[-C--:B------:R-:W-:Y:S03]  /*f1f0*/  HMMA.16816.F32.BF16 R28, R48, R46.reuse, R28 ;  /* 0x0000002e301c723c */ /* 0x080fe6000004181c */
[----:B------:R-:W-:Y:S01]  /*f200*/  FADD.FTZ R36, R128, R0 ;  /* 0x0000000080247221 */ /* 0x000fe20000010000 */
[----:B------:R-:W-:Y:S01]  /*f210*/  FADD.FTZ R0, R246, R3 ;  /* 0x00000003f6007221 */ /* 0x000fe20000010000 */
[----:B------:R-:W-:Y:S01]  /*f220*/  FADD.FTZ R3, R200, R38 ;  /* 0x00000026c8037221 */ /* 0x000fe20000010000 */
[----:B------:R-:W-:Y:S05]  /*f230*/  HMMA.16816.F32.BF16 R32, R68, R46, R32 ;  /* 0x0000002e4420723c */ /* 0x000fea0000041820 */
[----:B------:R-:W-:Y:S01]  /*f240*/  FADD.FTZ R40, R114, R36 ;  /* 0x0000002472287221 */ /* 0x000fe20000010000 */
[----:B------:R-:W-:Y:S01]  /*f250*/  FADD.FTZ R42, R243, R0 ;  /* 0x00000000f32a7221 */ /* 0x000fe20000010000 */
[----:B------:R-:W1:Y:S01]  /*f260*/  LDSM.16.MT88.4 R36, [R204+0x5c00] ;  /* 0x005c0000cc24783b */ /* 0x000e620000004200 */
[----:B------:R-:W-:Y:S03]  /*f270*/  F2FP.BF16.F32.PACK_AB R140, R173, R89 ;  /* 0x00000059ad8c723e */ /* 0x000fe600000010ff */
[----:B------:R-:W-:Y:S01]  /*f280*/  FADD.FTZ R42, R153, R42 ;  /* 0x0000002a992a7221 */ /* 0x000fe20000010000 */
[----:B------:R-:W-:Y:S01]  /*f290*/  LOP3.LUT R140, R78, R140, RZ, 0xc0, !PT ;  /* 0x0000008c4e8c7212 */ /* 0x000fe200078ec0ff */
[----:B------:R-:W-:Y:S01]  /*f2a0*/  FADD.FTZ R0, R192, R3 ;  /* 0x00000003c0007221 */ /* 0x000fe20000010000 */
[----:B--2---:R-:W-:Y:S01]  /*f2b0*/  F2FP.BF16.F32.PACK_AB R141, R172, R88 ;  /* 0x00000058ac8d723e */ /* 0x004fe200000010ff */
[----:B------:R-:W-:Y:S01]  /*f2c0*/  FADD.FTZ R3, R118, R41 ;  /* 0x0000002976037221 */ /* 0x000fe20000010000 */
[----:B------:R-:W-:Y:S01]  /*f2d0*/  FADD.FTZ R40, R115, R40 ;  /* 0x0000002873287221 */ /* 0x000fe20000010000 */
[----:B------:R-:W-:Y:S01]  /*f2e0*/  FADD.FTZ R0, R222, R0 ;  /* 0x00000000de007221 */ /* 0x000fe20000010000 */
[----:B------:R-:W-:Y:S01]  /*f2f0*/  LOP3.LUT R141, R79, R141, RZ, 0xc0, !PT ;  /* 0x0000008d4f8d7212 */ /* 0x000fe200078ec0ff */
[----:B------:R-:W-:Y:S01]  /*f300*/  FADD.FTZ R3, R152, R3 ;  /* 0x0000000398037221 */ /* 0x000fe20000010000 */
[----:B------:R-:W-:Y:S01]  /*f310*/  FADD.FTZ R40, R146, R40 ;  /* 0x0000002892287221 */ /* 0x000fe20000010000 */
[----:B------:R-:W-:Y:S01]  /*f320*/  FADD.FTZ R41, R217, R0 ;  /* 0x00000000d9297221 */ /* 0x000fe20000010000 */
[----:B------:R-:W-:Y:S01]  /*f330*/  FADD.FTZ R42, R251, R42 ;  /* 0x0000002afb2a7221 */ /* 0x000fe20000010000 */
[----:B------:R-:W-:Y:S01]  /*f340*/  FADD.FTZ R0, R155, R3 ;  /* 0x000000039b007221 */ /* 0x000fe20000010000 */
[----:B------:R-:W-:Y:S01]  /*f350*/  FADD.FTZ R3, R154, R40 ;  /* 0x000000289a037221 */ /* 0x000fe20000010000 */
[----:B------:R-:W-:Y:S01]  /*f360*/  FADD.FTZ R41, R195, R41 ;  /* 0x00000029c3297221 */ /* 0x000fe20000010000 */
[-C--:B---3--:R-:W-:Y:S05]  /*f370*/  HMMA.16816.F32.BF16 R152, R140, R148.reuse, R4 ;  /* 0x000000948c98723c */ /* 0x088fea0000041804 */
        /* <DEDUP_REMOVED lines=12> */
[----:B------:R-:W-:Y:S02]  /*f440*/  IMAD.MOV.U32 R137, RZ, RZ, R2 ;  /* 0x000000ffff897224 */ /* 0x000fe400078e0002 */
        /* <DEDUP_REMOVED lines=16> */
[----:B------:R-:W-:Y:S01]  /*f550*/  LOP3.LUT R160, R80, R160, RZ, 0xc0, !PT ;  /* 0x000000a050a07212 */ /* 0x000fe200078ec0ff */
[----:B------:R-:W-:Y:S01]  /*f560*/  FADD.FTZ R5, R194, R4 ;  /* 0x00000004c2057221 */ /* 0x000fe20000010000 */
[----:B------:R-:W-:Y:S01]  /*f570*/  LOP3.LUT R161, R81, R161, RZ, 0xc0, !PT ;  /* 0x000000a151a17212 */ /* 0x000fe200078ec0ff */
        /* <DEDUP_REMOVED lines=11> */
[-C--:B------:R-:W-:Y:S05]  /*f630*/  HMMA.16816.F32.BF16 R168, R160, R150.reuse, R12 ;  /* 0x00000096a0a8723c */ /* 0x080fea000004180c */
[----:B------:R-:W-:Y:S01]  /*f640*/  FADD.FTZ R5, R93, R5 ;  /* 0x000000055d057221 */ /* 0x000fe20000010000 */
[C---:B------:R-:W-:Y:S05]  /*f650*/  HMMA.16816.F32.BF16 R148, R140.reuse, R150, R16 ;  /* 0x000000968c94723c */ /* 0x040fea0000041810 */
[----:B------:R-:W-:Y:S01]  /*f660*/  FADD.FTZ R6, R172, R0 ;  /* 0x00000000ac067221 */ /* 0x000fe20000010000 */
[-C--:B-1----:R-:W-:Y:S05]  /*f670*/  HMMA.16816.F32.BF16 R144, R140, R36.reuse, R20 ;  /* 0x000000248c90723c */ /* 0x082fea0000041814 */
[----:B------:R-:W-:Y:S01]  /*f680*/  FADD.FTZ R4, R122, R4 ;  /* 0x000000047a047221 */ /* 0x000fe20000010000 */
[C---:B------:R-:W-:Y:S05]  /*f690*/  HMMA.16816.F32.BF16 R156, R160.reuse, R36, R24 ;  /* 0x00000024a09c723c */ /* 0x040fea0000041818 */
[----:B------:R-:W-:Y:S01]  /*f6a0*/  FADD.FTZ R7, R92, R5 ;  /* 0x000000055c077221 */ /* 0x000fe20000010000 */
[----:B------:R-:W-:Y:S01]  /*f6b0*/  FADD.FTZ R6, R91, R6 ;  /* 0x000000065b067221 */ /* 0x000fe20000010000 */
[----:B------:R-:W-:Y:S01]  /*f6c0*/  FADD.FTZ R3, R86, R3 ;  /* 0x0000000356037221 */ /* 0x000fe20000010000 */
[----:B------:R-:W-:Y:S01]  /*f6d0*/  FADD.FTZ R0, R123, R4 ;  /* 0x000000047b007221 */ /* 0x000fe20000010000 */
[-C--:B------:R-:W-:Y:S01]  /*f6e0*/  HMMA.16816.F32.BF16 R160, R160, R38.reuse, R28 ;  /* 0x00000026a0a0723c */ /* 0x080fe2000004181c */
[----:B------:R-:W-:Y:S02]  /*f6f0*/  STL [R1], R7 ;  /* 0x0000000701007387 */ /* 0x000fe40000100800 */
[----:B------:R-:W-:Y:S01]  /*f700*/  FADD.FTZ R5, R90, R6 ;  /* 0x000000065a057221 */ /* 0x000fe20000010000 */
[----:B------:R-:W-:Y:S01]  /*f710*/  FADD.FTZ R4, R56, R3 ;  /* 0x0000000338047221 */ /* 0x000fe20000010000 */
[----:B------:R-:W-:Y:S01]  /*f720*/  FADD.FTZ R3, R126, R0 ;  /* 0x000000007e037221 */ /* 0x000fe20000010000 */
[----:B------:R-:W-:Y:S02]  /*f730*/  HMMA.16816.F32.BF16 R140, R140, R38, R32 ;  /* 0x000000268c8c723c */ /* 0x000fe40000041820 */
[----:B------:R-:W-:Y:S03]  /*f740*/  STL [R1+0x18], R5 ;  /* 0x0000180501007387 */ /* 0x000fe60000100800 */
[----:B------:R-:W-:Y:S01]  /*f750*/  FADD.FTZ R4, R55, R4 ;  /* 0x0000000437047221 */ /* 0x000fe20000010000 */
[----:B------:R-:W-:Y:S01]  /*f760*/  FADD.FTZ R3, R174, R3 ;  /* 0x00000003ae037221 */ /* 0x000fe20000010000 */
[----:B------:R-:W-:Y:S03]  /*f770*/  IADD3 R0, R228, -0x1, RZ ;  /* 0xffffffffe4007810 */ /* 0x000fe60007ffe0ff */
[----:B------:R-:W-:Y:S02]  /*f780*/  STL [R1+0x1c], R4 ;  /* 0x00001c0401007387 */ /* 0x000fe40000100800 */
[----:B------:R-:W-:Y:S02]  /*f790*/  IMAD.MOV.U32 R228, RZ, RZ, R0 ;  /* 0x000000ffffe47224 */ /* 0x000fe400078e0000 */
[----:B------:R1:W-:Y:S01]  /*f7a0*/  STL [R1+0x28], R3 ;  /* 0x0000280301007387 */ /* 0x0003e20000100800 */
[----:B------:R-:W-:Y:S02]  /*f7b0*/  IMAD.MOV.U32 R0, RZ, RZ, R136 ;  /* 0x000000ffff007224 */ /* 0x000fe400078e0088 */
[----:B-1----:R-:W-:Y:S01]  /*f7c0*/  IMAD.MOV.U32 R3, RZ, RZ, R135 ;  /* 0x000000ffff037224 */ /* 0x002fe200078e0087 */
[----:B------:R-:W-:Y:S06]  /*f7d0*/  @P2 BRA `(.L_x_339) ;  /* 0xffffff9400d02947 */ /* 0x000fec000383ffff */
.L_x_338:
[----:B------:R-:W2:Y:S01]  /*f7e0*/  LDL.LU R9, [R1] ;  /* 0x0000000001097983 */ /* 0x000ea20000300800 */
[----:B------:R-:W-:-:S03]  /*f7f0*/  ULDC UR4, c[0x0][0x38c] ;  /* 0x0000e30000047ab9 */ /* 0x000fc60000000800 */
[----:B------:R-:W3:Y:S04]  /*f800*/  LDL.LU R8, [R1+0x18] ;  /* 0x0000180001087983 */ /* 0x000ee80000300800 */
[----:B------:R-:W4:Y:S04]  /*f810*/  LDL.LU R6, [R1+0x1c] ;  /* 0x00001c0001067983 */ /* 0x000f280000300800 */
[----:B------:R-:W4:Y:S04]  /*f820*/  LDL.LU R7, [R1+0x28] ;  /* 0x0000280001077983 */ /* 0x000f280000300800 */
[----:B------:R-:W4:Y:S01]  /*f830*/  LDL R25, [R1+0x48] ;  /* 0x0000480001197983 */ /* 0x000f220000100800 */
[----:B------:R-:W1:Y:S02]  /*f840*/  S2R R10, SR_TID.X ;  /* 0x00000000000a7919 */ /* 0x000e640000002100 */
[----:B-1----:R-:W-:Y:S01]  /*f850*/  SHF.R.S32.HI R18, RZ, 0x1f, R10 ;  /* 0x0000001fff127819 */ /* 0x002fe2000001140a */
[----:B------:R-:W-:Y:S01]  /*f860*/  UMOV UR5, 0x400 ;  /* 0x0000040000057882 */ /* 0x000fe20000000000 */
[----:B------:R-:W1:Y:S01]  /*f870*/  S2R R22, SR_TID.X ;  /* 0x0000000000167919 */ /* 0x000e620000002100 */
[----:B--2---:R-:W2:Y:S04]  /*f880*/  SHFL.BFLY PT, R4, R9, 0x2, 0x1f ;  /* 0x0c401f0009047f89 */ /* 0x004ea800000e0000 */
[----:B---3--:R-:W3:Y:S04]  /*f890*/  SHFL.BFLY PT, R3, R8, 0x2, 0x1f ;  /* 0x0c401f0008037f89 */ /* 0x008ee800000e0000 */
[----:B----4-:R-:W4:Y:S04]  /*f8a0*/  SHFL.BFLY PT, R0, R6, 0x2, 0x1f ;  /* 0x0c401f0006007f89 */ /* 0x010f2800000e0000 */
[----:B------:R-:W1:Y:S01]  /*f8b0*/  SHFL.BFLY PT, R5, R7, 0x2, 0x1f ;  /* 0x0c401f0007057f89 */ /* 0x000e6200000e0000 */
[----:B--2---:R-:W-:Y:S01]  /*f8c0*/  FADD.FTZ R4, R4, R9 ;  /* 0x0000000904047221 */ /* 0x004fe20000010000 */
[----:B---3--:R-:W-:-:S04]  /*f8d0*/  FADD.FTZ R3, R3, R8 ;  /* 0x0000000803037221 */ /* 0x008fc80000010000 */
[----:B------:R-:W2:Y:S01]  /*f8e0*/  SHFL.BFLY PT, R9, R4, 0x1, 0x1f ;  /* 0x0c201f0004097f89 */ /* 0x000ea200000e0000 */
[----:B----4-:R-:W-:-:S03]  /*f8f0*/  FADD.FTZ R0, R0, R6 ;  /* 0x0000000600007221 */ /* 0x010fc60000010000 */
[----:B------:R-:W-:Y:S01]  /*f900*/  SHFL.BFLY PT, R8, R3, 0x1, 0x1f ;  /* 0x0c201f0003087f89 */ /* 0x000fe200000e0000 */
[----:B-1----:R-:W-:-:S03]  /*f910*/  FADD.FTZ R5, R5, R7 ;  /* 0x0000000705057221 */ /* 0x002fc60000010000 */
[----:B------:R-:W1:Y:S04]  /*f920*/  SHFL.BFLY PT, R6, R0, 0x1, 0x1f ;  /* 0x0c201f0000067f89 */ /* 0x000e6800000e0000 */
[----:B------:R-:W3:Y:S01]  /*f930*/  SHFL.BFLY PT, R7, R5, 0x1, 0x1f ;  /* 0x0c201f0005077f89 */ /* 0x000ee200000e0000 */
[----:B--2---:R-:W-:-:S05]  /*f940*/  FADD.FTZ R19, R4, R9 ;  /* 0x0000000904137221 */ /* 0x004fca0000010000 */
[----:B------:R-:W-:Y:S01]  /*f950*/  FSETP.NE.FTZ.AND P4, PT, R19, RZ, PT ;  /* 0x000000ff1300720b */ /* 0x000fe20003f95000 */
[----:B-1----:R-:W-:Y:S01]  /*f960*/  FADD.FTZ R20, R0, R6 ;  /* 0x0000000600147221 */ /* 0x002fe20000010000 */
[----:B------:R-:W-:Y:S01]  /*f970*/  MOV R0, 0x3f800000 ;  /* 0x3f80000000007802 */ /* 0x000fe20000000f00 */
[----:B------:R-:W-:Y:S01]  /*f980*/  FADD.FTZ R17, R3, R8 ;  /* 0x0000000803117221 */ /* 0x000fe20000010000 */
[----:B---3--:R-:W-:Y:S02]  /*f990*/  FADD.FTZ R21, R5, R7 ;  /* 0x0000000705157221 */ /* 0x008fe40000010000 */
[----:B------:R-:W-:Y:S02]  /*f9a0*/  FSETP.NE.FTZ.AND P2, PT, R20, RZ, PT ;  /* 0x000000ff1400720b */ /* 0x000fe40003f55000 */
[----:B------:R-:W-:-:S05]  /*f9b0*/  FSETP.NE.FTZ.AND P3, PT, R17, RZ, PT ;  /* 0x000000ff1100720b */ /* 0x000fca0003f75000 */
[----:B------:R-:W1:Y:S01]  /*f9c0*/  @P4 MUFU.RCP R0, R19 ;  /* 0x0000001300004308 */ /* 0x000e620000001000 */
[----:B------:R-:W-:Y:S01]  /*f9d0*/  FSETP.NE.FTZ.AND P5, PT, R21, RZ, PT ;  /* 0x000000ff1500720b */ /* 0x000fe20003fb5000 */
[----:B------:R-:W-:Y:S01]  /*f9e0*/  IMAD.MOV.U32 R6, RZ, RZ, 0x3f800000 ;  /* 0x3f800000ff067424 */ /* 0x000fe200078e00ff */
[----:B------:R-:W-:Y:S02]  /*f9f0*/  MOV R3, 0x3f800000 ;  /* 0x3f80000000037802 */ /* 0x000fe40000000f00 */
[----:B------:R-:W-:Y:S02]  /*fa00*/  MOV R4, 0x3f800000 ;  /* 0x3f80000000047802 */ /* 0x000fe40000000f00 */
[----:B------:R-:W-:Y:S01]  /*fa10*/  LEA.HI R5, R18, R10, RZ, 0x2 ;  /* 0x0000000a12057211 */ /* 0x000fe200078f10ff */
[----:B------:R-:W-:Y:S03]  /*fa20*/  @P2 MUFU.RCP R6, R20 ;  /* 0x0000001400062308 */ /* 0x000fe60000001000 */
[----:B------:R-:W-:-:S02]  /*fa30*/  LOP3.LUT R7, R5, 0xfffffffc, RZ, 0xc0, !PT ;  /* 0xfffffffc05077812 */ /* 0x000fc400078ec0ff */
[----:B------:R-:W-:-:S03]  /*fa40*/  SHF.R.S32.HI R5, RZ, 0x2, R5 ;  /* 0x00000002ff057819 */ /* 0x000fc60000011405 */
[----:B------:R-:W2:Y:S01]  /*fa50*/  @P3 MUFU.RCP R3, R17 ;  /* 0x0000001100033308 */ /* 0x000ea20000001000 */
[----:B-1----:R-:W-:-:S07]  /*fa60*/  FMUL.FTZ R0, R0, UR4 ;  /* 0x0000000400007c20 */ /* 0x002fce0008410000 */
[----:B------:R-:W1:Y:S01]  /*fa70*/  @P5 MUFU.RCP R4, R21 ;  /* 0x0000001500045308 */ /* 0x000e620000001000 */
[C---:B------:R-:W-:Y:S01]  /*fa80*/  FMUL.FTZ R152, R0.reuse, R152 ;  /* 0x0000009800987220 */ /* 0x040fe20000410000 */
[C---:B------:R-:W-:Y:S01]  /*fa90*/  FMUL.FTZ R16, R0.reuse, R153 ;  /* 0x0000009900107220 */ /* 0x040fe20000410000 */
[C---:B------:R-:W-:Y:S01]  /*faa0*/  FMUL.FTZ R148, R0.reuse, R148 ;  /* 0x0000009400947220 */ /* 0x040fe20000410000 */
[C---:B------:R-:W-:Y:S01]  /*fab0*/  FMUL.FTZ R14, R0.reuse, R149 ;  /* 0x00000095000e7220 */ /* 0x040fe20000410000 */
[C---:B------:R-:W-:Y:S01]  /*fac0*/  FMUL.FTZ R144, R0.reuse, R144 ;  /* 0x0000009000907220 */ /* 0x040fe20000410000 */
[C---:B------:R-:W-:Y:S01]  /*fad0*/  FMUL.FTZ R12, R0.reuse, R145 ;  /* 0x00000091000c7220 */ /* 0x040fe20000410000 */
[C---:B------:R-:W-:Y:S01]  /*fae0*/  FMUL.FTZ R140, R0.reuse, R140 ;  /* 0x0000008c008c7220 */ /* 0x040fe20000410000 */
[----:B------:R-:W-:Y:S01]  /*faf0*/  FMUL.FTZ R141, R0, R141 ;  /* 0x0000008d008d7220 */ /* 0x000fe20000410000 */
[----:B------:R-:W-:-:S04]  /*fb00*/  SHF.R.S32.HI R0, RZ, 0x1f, R5 ;  /* 0x0000001fff007819 */ /* 0x000fc80000011405 */
[----:B------:R-:W-:Y:S01]  /*fb10*/  LEA.HI R0, R0, R5, RZ, 0x3 ;  /* 0x0000000500007211 */ /* 0x000fe200078f18ff */
[----:B--2---:R-:W-:-:S03]  /*fb20*/  FMUL.FTZ R3, R3, UR4 ;  /* 0x0000000403037c20 */ /* 0x004fc60008410000 */
[----:B------:R-:W-:Y:S01]  /*fb30*/  LOP3.LUT R0, R0, 0xfffffff8, RZ, 0xc0, !PT ;  /* 0xfffffff800007812 */ /* 0x000fe200078ec0ff */
[----:B------:R-:W-:Y:S01]  /*fb40*/  FMUL.FTZ R6, R6, UR4 ;  /* 0x0000000406067c20 */ /* 0x000fe20008410000 */
[----:B-1----:R-:W-:Y:S01]  /*fb50*/  FMUL.FTZ R4, R4, UR4 ;  /* 0x0000000404047c20 */ /* 0x002fe20008410000 */
[----:B------:R-:W1:Y:S02]  /*fb60*/  S2UR UR4, SR_CgaCtaId ;  /* 0x00000000000479c3 */ /* 0x000e640000008800 */
[----:B------:R-:W-:Y:S02]  /*fb70*/  IMAD.IADD R5, R5, 0x1, -R0 ;  /* 0x0000000105057824 */ /* 0x000fe400078e0a00 */
        /* <DEDUP_REMOVED lines=8> */
[----:B------:R-:W-:-:S02]  /*fc00*/  LEA.HI R3, R5, R5, RZ, 0x1 ;  /* 0x0000000505037211 */ /* 0x000fc400078f08ff */
[-C--:B------:R-:W-:Y:S02]  /*fc10*/  LEA.HI R18, R18, R10.reuse, RZ, 0x5 ;  /* 0x0000000a12127211 */ /* 0x080fe400078f28ff */
[----:B------:R-:W-:Y:S02]  /*fc20*/  SHF.R.S32.HI R0, RZ, 0x1, R3 ;  /* 0x00000001ff007819 */ /* 0x000fe40000011403 */
[----:B------:R-:W-:Y:S02]  /*fc30*/  IADD3 R8, -R7, R10, RZ ;  /* 0x0000000a07087210 */ /* 0x000fe40007ffe1ff */
[----:B------:R-:W-:Y:S02]  /*fc40*/  LOP3.LUT R3, R3, 0x3fffffe, RZ, 0xc0, !PT ;  /* 0x03fffffe03037812 */ /* 0x000fe400078ec0ff */
[----:B------:R-:W-:Y:S02]  /*fc50*/  SHF.R.S32.HI R18, RZ, 0x5, R18 ;  /* 0x00000005ff127819 */ /* 0x000fe40000011412 */
[----:B------:R-:W-:-:S02]  /*fc60*/  SHF.L.U32 R7, R0, 0x6, RZ ;  /* 0x0000000600077819 */ /* 0x000fc400000006ff */
[----:B------:R-:W-:Y:S01]  /*fc70*/  IADD3 R5, R5, -R3, RZ ;  /* 0x8000000305057210 */ /* 0x000fe20007ffe0ff */
[----:B------:R-:W-:Y:S01]  /*fc80*/  IMAD R3, R18, 0x100, R8 ;  /* 0x0000010012037824 */ /* 0x000fe200078e0208 */
[----:B------:R-:W-:Y:S02]  /*fc90*/  LOP3.LUT R7, R7, 0xc0, RZ, 0xc0, !PT ;  /* 0x000000c007077812 */ /* 0x000fe400078ec0ff */
[C---:B------:R-:W-:Y:S02]  /*fca0*/  LOP3.LUT R8, R0.reuse, 0x1, RZ, 0xc0, !PT ;  /* 0x0000000100087812 */ /* 0x040fe400078ec0ff */
[----:B------:R-:W-:Y:S02]  /*fcb0*/  LEA R3, R5, R3, 0x4 ;  /* 0x0000000305037211 */ /* 0x000fe400078e20ff */
[----:B------:R-:W-:Y:S01]  /*fcc0*/  LEA.HI R5, R7, R7, RZ, 0x1d ;  /* 0x0000000707057211 */ /* 0x000fe200078fe8ff */
[----:B-1----:R-:W-:Y:S01]  /*fcd0*/  ULEA UR4, UR4, UR5, 0x18 ;  /* 0x0000000504047291 */ /* 0x002fe2000f8ec03f */
[----:B------:R-:W-:Y:S01]  /*fce0*/  LOP3.LUT P0, RZ, R0, 0x2, RZ, 0xc0, !PT ;  /* 0x0000000200ff7812 */ /* 0x000fe2000780c0ff */
[----:B------:R-:W-:Y:S01]  /*fcf0*/  IMAD.MOV.U32 R9, RZ, RZ, 0x10 ;  /* 0x00000010ff097424 */ /* 0x000fe200078e00ff */
[----:B------:R-:W-:-:S02]  /*fd00*/  ISETP.NE.U32.AND P6, PT, R8, 0x1, PT ;  /* 0x000000010800780c */ /* 0x000fc40003fc5070 */
[----:B------:R-:W-:Y:S02]  /*fd10*/  LEA R0, R3, R5, 0x1 ;  /* 0x0000000503007211 */ /* 0x000fe400078e08ff */
[----:B------:R-:W-:Y:S02]  /*fd20*/  ISETP.NE.AND P1, PT, R25, -0x1, PT ;  /* 0xffffffff1900780c */ /* 0x000fe40003f25270 */
[----:B------:R-:W-:Y:S02]  /*fd30*/  SEL R9, R9, 0xfffffff0, P6 ;  /* 0xfffffff009097807 */ /* 0x000fe40003000000 */
[----:B------:R-:W-:Y:S02]  /*fd40*/  LEA R0, R0, UR4, 0x1 ;  /* 0x0000000400007c11 */ /* 0x000fe4000f8e08ff */
[----:B------:R-:W-:Y:S02]  /*fd50*/  F2FP.BF16.F32.PACK_AB R16, R16, R152 ;  /* 0x000000981010723e */ /* 0x000fe400000010ff */
[----:B------:R-:W-:-:S02]  /*fd60*/  F2FP.BF16.F32.PACK_AB R15, R15, R154 ;  /* 0x0000009a0f0f723e */ /* 0x000fc400000010ff */
[----:B------:R-:W-:Y:S02]  /*fd70*/  F2FP.BF16.F32.PACK_AB R14, R14, R148 ;  /* 0x000000940e0e723e */ /* 0x000fe400000010ff */
[----:B------:R-:W-:Y:S01]  /*fd80*/  IADD3 R5, R0, R9, RZ ;  /* 0x0000000900057210 */ /* 0x000fe20007ffe0ff */
[----:B------:R-:W-:Y:S04]  /*fd90*/  STS [R0], R16 ;  /* 0x0000001000007388 */ /* 0x000fe80000000800 */
[----:B------:R-:W-:Y:S04]  /*fda0*/  STS [R0+0x200], R15 ;  /* 0x0002000f00007388 */ /* 0x000fe80000000800 */
[----:B------:R1:W-:Y:S01]  /*fdb0*/  STS [R5], R14 ;  /* 0x0000000e05007388 */ /* 0x0003e20000000800 */
[C---:B------:R-:W-:Y:S01]  /*fdc0*/  FMUL.FTZ R164, R6.reuse, R164 ;  /* 0x000000a406a47220 */ /* 0x040fe20000410000 */
[----:B------:R-:W-:Y:S01]  /*fdd0*/  FMUL.FTZ R165, R6, R165 ;  /* 0x000000a506a57220 */ /* 0x000fe20000410000 */
[C---:B------:R-:W-:Y:S01]  /*fde0*/  FMUL.FTZ R166, R4.reuse, R166 ;  /* 0x000000a604a67220 */ /* 0x040fe20000410000 */
[----:B------:R-:W-:Y:S01]  /*fdf0*/  FMUL.FTZ R167, R4, R167 ;  /* 0x000000a704a77220 */ /* 0x000fe20000410000 */
[C---:B------:R-:W-:Y:S01]  /*fe00*/  FMUL.FTZ R168, R6.reuse, R168 ;  /* 0x000000a806a87220 */ /* 0x040fe20000410000 */
[----:B------:R-:W-:Y:S01]  /*fe10*/  FMUL.FTZ R169, R6, R169 ;  /* 0x000000a906a97220 */ /* 0x000fe20000410000 */
[C---:B------:R-:W-:Y:S01]  /*fe20*/  FMUL.FTZ R170, R4.reuse, R170 ;  /* 0x000000aa04aa7220 */ /* 0x040fe20000410000 */
[----:B------:R-:W-:Y:S01]  /*fe30*/  FMUL.FTZ R171, R4, R171 ;  /* 0x000000ab04ab7220 */ /* 0x000fe20000410000 */
[C---:B------:R-:W-:Y:S01]  /*fe40*/  IADD3 R3, R0.reuse, 0x20, RZ ;  /* 0x0000002000037810 */ /* 0x040fe20007ffe0ff */
[----:B------:R-:W-:Y:S01]  /*fe50*/  @P0 VIADD R3, R0, 0xffffffe0 ;  /* 0xffffffe000030836 */ /* 0x000fe20000000000 */
[----:B------:R-:W-:Y:S01]  /*fe60*/  F2FP.BF16.F32.PACK_AB R13, R13, R150 ;  /* 0x000000960d0d723e */ /* 0x000fe200000010ff */
[C---:B------:R-:W-:Y:S01]  /*fe70*/  FMUL.FTZ R156, R6.reuse, R156 ;  /* 0x0000009c069c7220 */ /* 0x040fe20000410000 */
[----:B------:R-:W-:Y:S01]  /*fe80*/  FMUL.FTZ R10, R6, R157 ;  /* 0x0000009d060a7220 */ /* 0x000fe20000410000 */
[----:B-1----:R-:W1:Y:S01]  /*fe90*/  @P1 LDC.64 R14, c[0x0][0x298] ;  /* 0x0000a600ff0e1b82 */ /* 0x002e620000000a00 */
[----:B------:R-:W-:-:S02]  /*fea0*/  F2FP.BF16.F32.PACK_AB R164, R165, R164 ;  /* 0x000000a4a5a4723e */ /* 0x000fc400000010ff */
[----:B------:R-:W-:Y:S02]  /*feb0*/  F2FP.BF16.F32.PACK_AB R166, R167, R166 ;  /* 0x000000a6a7a6723e */ /* 0x000fe400000010ff */
[----:B------:R-:W-:Y:S02]  /*fec0*/  F2FP.BF16.F32.PACK_AB R168, R169, R168 ;  /* 0x000000a8a9a8723e */ /* 0x000fe400000010ff */
[----:B------:R-:W-:Y:S02]  /*fed0*/  F2FP.BF16.F32.PACK_AB R171, R171, R170 ;  /* 0x000000aaabab723e */ /* 0x000fe400000010ff */
[----:B------:R-:W-:Y:S02]  /*fee0*/  F2FP.BF16.F32.PACK_AB R12, R12, R144 ;  /* 0x000000900c0c723e */ /* 0x000fe400000010ff */
[----:B------:R-:W-:Y:S01]  /*fef0*/  F2FP.BF16.F32.PACK_AB R11, R11, R146 ;  /* 0x000000920b0b723e */ /* 0x000fe200000010ff */
[----:B------:R-:W-:Y:S01]  /*ff00*/  STS [R5+0x200], R13 ;  /* 0x0002000d05007388 */ /* 0x000fe20000000800 */
[----:B------:R-:W-:-:S02]  /*ff10*/  F2FP.BF16.F32.PACK_AB R8, R141, R140 ;  /* 0x0000008c8d08723e */ /* 0x000fc400000010ff */
[----:B------:R-:W-:Y:S02]  /*ff20*/  F2FP.BF16.F32.PACK_AB R7, R143, R142 ;  /* 0x0000008e8f07723e */ /* 0x000fe400000010ff */
[----:B------:R-:W-:Y:S01]  /*ff30*/  IADD3 R9, R9, R3, RZ ;  /* 0x0000000309097210 */ /* 0x000fe20007ffe0ff */
[----:B------:R-:W-:Y:S01]  /*ff40*/  STS [R0+0x1000], R164 ;  /* 0x001000a400007388 */ /* 0x000fe20000000800 */
[----:B------:R-:W-:-:S03]  /*ff50*/  F2FP.BF16.F32.PACK_AB R10, R10, R156 ;  /* 0x0000009c0a0a723e */ /* 0x000fc600000010ff */
[----:B------:R2:W-:Y:S04]  /*ff60*/  STS [R0+0x1200], R166 ;  /* 0x001200a600007388 */ /* 0x0005e80000000800 */
[----:B------:R-:W-:Y:S04]  /*ff70*/  STS [R5+0x1000], R168 ;  /* 0x001000a805007388 */ /* 0x000fe80000000800 */
[----:B------:R-:W-:Y:S01]  /*ff80*/  STS [R5+0x1200], R171 ;  /* 0x001200ab05007388 */ /* 0x000fe20000000800 */
[----:B------:R-:W-:-:S03]  /*ff90*/  FMUL.FTZ R158, R4, R158 ;  /* 0x0000009e049e7220 */ /* 0x000fc60000410000 */
[----:B------:R-:W-:Y:S01]  /*ffa0*/  STS [R3], R12 ;  /* 0x0000000c03007388 */ /* 0x000fe20000000800 */
[----:B------:R-:W-:-:S03]  /*ffb0*/  FMUL.FTZ R162, R4, R162 ;  /* 0x000000a204a27220 */ /* 0x000fc60000410000 */
[----:B------:R-:W-:Y:S01]  /*ffc0*/  STS [R3+0x200], R11 ;  /* 0x0002000b03007388 */ /* 0x000fe20000000800 */
[----:B------:R-:W-:-:S03]  /*ffd0*/  FMUL.FTZ R160, R6, R160 ;  /* 0x000000a006a07220 */ /* 0x000fc60000410000 */
[----:B------:R3:W-:Y:S04]  /*ffe0*/  STS [R9], R8 ;  /* 0x0000000809007388 */ /* 0x0007e80000000800 */
[----:B------:R-:W-:Y:S01]  /*fff0*/  STS [R9+0x200], R7 ;  /* 0x0002000709007388 */ /* 0x000fe20000000800 */
[----:B--2---:R-:W-:-:S03]  /*10000*/  FMUL.FTZ R0, R4, R163 ;  /* 0x000000a304007220 */ /* 0x004fc60000410000 */
[----:B------:R2:W-:Y:S02]  /*10010*/  STS [R3+0x1000], R10 ;  /* 0x0010000a03007388 */ /* 0x0005e40000000800 */
[----:B------:R-:W-:Y:S01]  /*10020*/  F2FP.BF16.F32.PACK_AB R0, R0, R162 ;  /* 0x000000a20000723e */ /* 0x000fe200000010ff */
[----:B---3--:R-:W-:Y:S01]  /*10030*/  FMUL.FTZ R8, R6, R161 ;  /* 0x000000a106087220 */ /* 0x008fe20000410000 */
[----:B--2---:R-:W-:Y:S01]  /*10040*/  FMUL.FTZ R10, R4, R159 ;  /* 0x0000009f040a7220 */ /* 0x004fe20000410000 */
[----:B-1----:R-:W-:-:S03]  /*10050*/  @P1 IMAD.WIDE.U32 R4, R25, R14, RZ ;  /* 0x0000000e19041225 */ /* 0x002fc600078e00ff */
[----:B------:R-:W-:Y:S02]  /*10060*/  F2FP.BF16.F32.PACK_AB R8, R8, R160 ;  /* 0x000000a00808723e */ /* 0x000fe400000010ff */
[----:B------:R-:W-:Y:S01]  /*10070*/  F2FP.BF16.F32.PACK_AB R10, R10, R158 ;  /* 0x0000009e0a0a723e */ /* 0x000fe200000010ff */
[----:B------:R-:W-:Y:S01]  /*10080*/  @P1 IMAD R30, R25, R15, R5 ;  /* 0x0000000f191e1224 */ /* 0x000fe200078e0205 */
[----:B------:R-:W-:Y:S01]  /*10090*/  @P1 MOV R29, R4 ;  /* 0x00000004001d1202 */ /* 0x000fe20000000f00 */
[----:B------:R-:W-:Y:S06]  /*100a0*/  @P1 BRA `(.L_x_342) ;  /* 0x0000000000201947 */ /* 0x000fec0003800000 */
        /* <DEDUP_REMOVED lines=8> */
.L_x_342:
[----:B------:R-:W-:Y:S01]  /*10130*/  ULDC.U8 UR5, c[0x0][0x3d8] ;  /* 0x0000f60000057ab9 */ /* 0x000fe20000000000 */
[----:B------:R-:W1:Y:S01]  /*10140*/  S2R R23, SR_CTAID.Y ;  /* 0x0000000000177919 */ /* 0x000e620000002600 */
[----:B------:R-:W2:Y:S01]  /*10150*/  @P4 LDC R16, c[0x0][0x2e8] ;  /* 0x0000ba00ff104b82 */ /* 0x000ea20000000800 */
[----:B------:R-:W-:Y:S01]  /*10160*/  ISETP.NE.AND P0, PT, RZ, UR5, PT ;  /* 0x00000005ff007c0c */ /* 0x000fe2000bf05270 */
[----:B------:R-:W-:Y:S01]  /*10170*/  ULDC.U8 UR4, c[0x0][0x3d9] ;  /* 0x0000f64000047ab9 */ /* 0x000fe20000000000 */
[----:B------:R-:W3:Y:S01]  /*10180*/  S2R R31, SR_CTAID.Z ;  /* 0x00000000001f7919 */ /* 0x000ee20000002700 */
[----:B------:R-:W-:Y:S01]  /*10190*/  ISETP.NE.AND P6, PT, RZ, UR4, PT ;  /* 0x00000004ff007c0c */ /* 0x000fe2000bfc5270 */
[----:B------:R4:W1:Y:S01]  /*101a0*/  @P4 MUFU.LG2 R11, R19 ;  /* 0x00000013000b4308 */ /* 0x0008620000000c00 */
[----:B------:R-:W-:Y:S01]  /*101b0*/  ISETP.EQ.AND P0, PT, RZ, UR4, P0 ;  /* 0x00000004ff007c0c */ /* 0x000fe20008702270 */
[----:B------:R-:W1:Y:S01]  /*101c0*/  S2R R24, SR_CTAID.X ;  /* 0x0000000000187919 */ /* 0x000e620000002500 */
[----:B------:R-:W1:Y:S01]  /*101d0*/  @P3 LDC R15, c[0x0][0x2e8] ;  /* 0x0000ba00ff0f3b82 */ /* 0x000e620000000800 */
[----:B------:R4:W-:Y:S04]  /*101e0*/  STS [R3+0x1200], R10 ;  /* 0x0012000a03007388 */ /* 0x0009e80000000800 */
[----:B------:R3:W-:Y:S03]  /*101f0*/  STS [R9+0x1000], R8 ;  /* 0x0010000809007388 */ /* 0x0007e60000000800 */
[----:B------:R-:W1:Y:S01]  /*10200*/  @P2 LDC R14, c[0x0][0x2e8] ;  /* 0x0000ba00ff0e2b82 */ /* 0x000e620000000800 */
[----:B------:R2:W-:Y:S02]  /*10210*/  STS [R9+0x1200], R0 ;  /* 0x0012000009007388 */ /* 0x0005e40000000800 */
[----:B------:R-:W-:-:S05]  /*10220*/  @!P0 CS2R R4, SRZ ;  /* 0x0000000000048805 */ /* 0x000fca000001ff00 */
[----:B------:R-:W1:Y:S01]  /*10230*/  @P6 LDC.64 R6, c[0x0][0x2c0] ;  /* 0x0000b000ff066b82 */ /* 0x000e620000000a00 */
[----:B----4-:R-:W-:Y:S02]  /*10240*/  P2R R3, PR, RZ, 0x40 ;  /* 0x00000040ff037803 */ /* 0x010fe40000000000 */
[----:B------:R-:W-:Y:S01]  /*10250*/  SHF.R.S32.HI R10, RZ, 0x1f, R22 ;  /* 0x0000001fff0a7819 */ /* 0x000fe20000011416 */
[----:B---3--:R3:W4:Y:S01]  /*10260*/  @P2 MUFU.LG2 R8, R20 ;  /* 0x0000001400082308 */ /* 0x0087220000000c00 */
[----:B------:R-:W-:-:S07]  /*10270*/  @!P0 PLOP3.LUT P6, PT, PT, PT, PT, 0x8, 0x0 ;  /* 0x000000000000881c */ /* 0x000fce0003fce170 */
[----:B--2---:R3:W2:Y:S01]  /*10280*/  @P3 MUFU.LG2 R9, R17 ;  /* 0x0000001100093308 */ /* 0x0046a20000000c00 */
[----:B------:R-:W-:Y:S05]  /*10290*/  @!P0 BRA `(.L_x_343) ;  /* 0x0000000000188947 */ /* 0x000fea0003800000 */
[----:B------:R-:W4:Y:S01]  /*102a0*/  S2R R4, SR_CTAID.Y ;  /* 0x0000000000047919 */ /* 0x000f220000002600 */
[----:B------:R-:W4:Y:S01]  /*102b0*/  LDC R0, c[0x0][0x2c4] ;  /* 0x0000b100ff007b82 */ /* 0x000f220000000800 */
[----:B------:R-:W-:Y:S01]  /*102c0*/  PLOP3.LUT P6, PT, PT, PT, PT, 0x80, 0x0 ;  /* 0x000000000000781c */ /* 0x000fe20003fcf070 */
[----:B----4-:R-:W-:-:S05]  /*102d0*/  IMAD R4, R4, R0, RZ ;  /* 0x0000000004047224 */ /* 0x010fca00078e02ff */
[----:B------:R-:W-:-:S04]  /*102e0*/  SEL R4, R4, R25, !P1 ;  /* 0x0000001904047207 */ /* 0x000fc80004800000 */
[----:B------:R-:W-:-:S07]  /*102f0*/  SHF.R.S32.HI R5, RZ, 0x1f, R4 ;  /* 0x0000001fff057819 */ /* 0x000fce0000011404 */
.L_x_343:
[----:B------:R-:W-:-:S13]  /*10300*/  ISETP.NE.AND P0, PT, R3, RZ, PT ;  /* 0x000000ff0300720c */ /* 0x000fda0003f05270 */
[----:B-1----:R-:W-:Y:S01]  /*10310*/  @P0 IMAD R0, R7, R6, RZ ;  /* 0x0000000607000224 */ /* 0x002fe200078e02ff */
[----:B------:R-:W-:Y:S01]  /*10320*/  LEA.HI R6, R10, R22, RZ, 0x5 ;  /* 0x000000160a067211 */ /* 0x000fe200078f28ff */
[----:B------:R-:W1:Y:S01]  /*10330*/  @P0 LDC R7, c[0x0][0x2c0] ;  /* 0x0000b000ff070b82 */ /* 0x000e620000000800 */
[----:B------:R-:W-:Y:S01]  /*10340*/  @P0 MOV R3, 0x1 ;  /* 0x0000000100030802 */ /* 0x000fe20000000f00 */
[----:B------:R-:W-:Y:S06]  /*10350*/  @P0 BRA `(.L_x_344) ;  /* 0x0000000000180947 */ /* 0x000fec0003800000 */
[----:B------:R-:W2:Y:S01]  /*10360*/  LDC R0, c[0x0][0x2c4] ;  /* 0x0000b100ff007b82 */ /* 0x000ea20000000800 */
[----:B------:R-:W-:Y:S02]  /*10370*/  ISETP.NE.AND P0, PT, RZ, UR5, PT ;  /* 0x00000005ff007c0c */ /* 0x000fe4000bf05270 */
[----:B-1----:R-:W-:-:S05]  /*10380*/  MOV R7, 0x1 ;  /* 0x0000000100077802 */ /* 0x002fca0000000f00 */
[----:B------:R-:W1:Y:S08]  /*10390*/  LDC R3, c[0x0][0x270] ;  /* 0x00009c00ff037b82 */ /* 0x000e700000000800 */
[----:B--2---:R-:W1:Y:S02]  /*103a0*/  @P0 LDC R0, c[0x0][0x2e4] ;  /* 0x0000b900ff000b82 */ /* 0x004e640000000800 */
[----:B-1----:R-:W-:-:S07]  /*103b0*/  IMAD R3, R0, R3, RZ ;  /* 0x0000000300037224 */ /* 0x002fce00078e02ff */
.L_x_344:
[----:B------:R1:W5:Y:S01]  /*103c0*/  LDL R36, [R1+0x4c] ;  /* 0x00004c0001247983 */ /* 0x0003620000100800 */
[----:B------:R-:W-:Y:S01]  /*103d0*/  LEA.HI R19, R10, R22, RZ, 0x2 ;  /* 0x000000160a137211 */ /* 0x000fe200078f10ff */
[----:B------:R-:W1:Y:S01]  /*103e0*/  @P5 LDC R13, c[0x0][0x2e8] ;  /* 0x0000ba00ff0d5b82 */ /* 0x000e620000000800 */
[----:B------:R-:W-:-:S07]  /*103f0*/  LOP3.LUT R6, R6, 0xffffffe0, RZ, 0xc0, !PT ;  /* 0xffffffe006067812 */ /* 0x000fce00078ec0ff */
[----:B------:R-:W-:Y:S01]  /*10400*/  BAR.SYNC.DEFER_BLOCKING 0x0 ;  /* 0x0000000000007b1d */ /* 0x000fe20000010000 */
[----:B------:R-:W-:Y:S01]  /*10410*/  LOP3.LUT R10, R19, 0xfffffffc, RZ, 0xc0, !PT ;  /* 0xfffffffc130a7812 */ /* 0x000fe200078ec0ff */
[----:B------:R-:W-:Y:S02]  /*10420*/  IMAD R3, R23, R3, RZ ;  /* 0x0000000317037224 */ /* 0x000fe400078e02ff */
[----:B----4-:R-:W-:Y:S01]  /*10430*/  @P2 FMUL.FTZ R8, R8, 0.69314718246459960938 ;  /* 0x3f31721808082820 */ /* 0x010fe20000410000 */
[----:B------:R-:W-:Y:S01]  /*10440*/  IADD3 R6, -R6, R22, RZ ;  /* 0x0000001606067210 */ /* 0x000fe20007ffe1ff */
[----:B--2---:R-:W-:Y:S01]  /*10450*/  @P3 FMUL.FTZ R9, R9, 0.69314718246459960938 ;  /* 0x3f31721809093820 */ /* 0x004fe20000410000 */
[----:B------:R-:W2:Y:S01]  /*10460*/  @P5 MUFU.LG2 R12, R21 ;  /* 0x00000015000c5308 */ /* 0x000ea20000000c00 */
[----:B------:R-:W-:Y:S01]  /*10470*/  MOV R26, 0x7f800000 ;  /* 0x7f800000001a7802 */ /* 0x000fe20000000f00 */
[----:B---3--:R-:W-:Y:S02]  /*10480*/  IMAD.IADD R17, R22, 0x1, -R10 ;  /* 0x0000000116117824 */ /* 0x008fe400078e0a0a */
[----:B------:R-:W-:Y:S01]  /*10490*/  @P2 FFMA.FTZ R26, R134, R14, R8 ;  /* 0x0000000e861a2223 */ /* 0x000fe20000010008 */
[----:B------:R-:W-:Y:S01]  /*104a0*/  SEL R3, R3, RZ, !P6 ;  /* 0x000000ff03037207 */ /* 0x000fe20007000000 */
[----:B-1----:R-:W-:Y:S01]  /*104b0*/  IMAD R10, R24, R7, RZ ;  /* 0x00000007180a7224 */ /* 0x002fe200078e02ff */
[----:B------:R-:W-:Y:S01]  /*104c0*/  LOP3.LUT P2, RZ, R6, 0x3, RZ, 0xc0, !PT ;  /* 0x0000000306ff7812 */ /* 0x000fe2000784c0ff */
[----:B------:R-:W-:-:S02]  /*104d0*/  IMAD.MOV.U32 R28, RZ, RZ, 0x7f800000 ;  /* 0x7f800000ff1c7424 */ /* 0x000fc400078e00ff */
[----:B------:R-:W-:Y:S01]  /*104e0*/  @P3 FFMA.FTZ R28, R135, R15, R9 ;  /* 0x0000000f871c3223 */ /* 0x000fe20000010009 */
[----:B------:R-:W-:Y:S02]  /*104f0*/  IMAD.SHL.U32 R10, R10, 0x80, RZ ;  /* 0x000000800a0a7824 */ /* 0x000fe400078e00ff */
[----:B------:R-:W-:Y:S01]  /*10500*/  @P4 FMUL.FTZ R11, R11, 0.69314718246459960938 ;  /* 0x3f3172180b0b4820 */ /* 0x000fe20000410000 */
[----:B------:R-:W-:Y:S01]  /*10510*/  IMAD R0, R31, R0, R3 ;  /* 0x000000001f007224 */ /* 0x000fe200078e0203 */
[----:B------:R-:W-:Y:S01]  /*10520*/  BSSY B0, `(.L_x_345) ;  /* 0x0000039000007945 */ /* 0x000fe20003800000 */
[----:B------:R-:W-:Y:S01]  /*10530*/  MOV R27, 0x7f800000 ;  /* 0x7f800000001b7802 */ /* 0x000fe20000000f00 */
[----:B-----5:R-:W-:Y:S01]  /*10540*/  @P4 FFMA.FTZ R27, R136, R16, R11 ;  /* 0x00000010881b4223 */ /* 0x020fe2000001000b */
[----:B------:R-:W-:Y:S01]  /*10550*/  SHF.R.S32.HI R9, RZ, 0x1f, R10 ;  /* 0x0000001fff097819 */ /* 0x000fe2000001140a */
[----:B--2---:R-:W-:Y:S01]  /*10560*/  @P5 FMUL.FTZ R3, R12, 0.69314718246459960938 ;  /* 0x3f3172180c035820 */ /* 0x004fe20000410000 */
[----:B------:R1:W2:Y:S01]  /*10570*/  LDS.128 R32, [R231+0x1800] ;  /* 0x00180000e7207984 */ /* 0x0002a20000000c00 */
[----:B------:R-:W-:-:S02]  /*10580*/  IADD3 R10, P1, P0, R10, R4, R0 ;  /* 0x000000040a0a7210 */ /* 0x000fc4000783e000 */
[----:B------:R-:W-:Y:S02]  /*10590*/  SHF.R.S32.HI R0, RZ, 0x1f, R0 ;  /* 0x0000001fff007819 */ /* 0x000fe40000011400 */
[----:B------:R-:W-:Y:S01]  /*105a0*/  MOV R21, 0x7f800000 ;  /* 0x7f80000000157802 */ /* 0x000fe20000000f00 */
[----:B------:R-:W-:Y:S01]  /*105b0*/  @P5 FFMA.FTZ R21, R2, R13, R3 ;  /* 0x0000000d02155223 */ /* 0x000fe20000010003 */
[----:B------:R-:W-:Y:S02]  /*105c0*/  SHF.R.S32.HI R2, RZ, 0x2, R19 ;  /* 0x00000002ff027819 */ /* 0x000fe40000011413 */
[----:B------:R-:W-:Y:S02]  /*105d0*/  SHF.L.U32 R20, R17, 0x3, RZ ;  /* 0x0000000311147819 */ /* 0x000fe400000006ff */
        /* <DEDUP_REMOVED lines=11> */
[CC--:B------:R-:W-:Y:S01]  /*10690*/  ISETP.GE.AND P3, PT, R0.reuse, R36.reuse, PT ;  /* 0x000000240000720c */ /* 0x0c0fe20003f66270 */
        /* <DEDUP_REMOVED lines=11> */
[----:B------:R-:W-:Y:S01]  /*10750*/  @!P0 IMAD R6, R6, R7, RZ ;  /* 0x0000000706068224 */ /* 0x000fe200078e02ff */
[-C--:B------:R-:W-:Y:S02]  /*10760*/  @!P2 IADD3 R5, P5, R0, R10.reuse, RZ ;  /* 0x0000000a0005a210 */ /* 0x080fe40007fbe0ff */
[----:B------:R-:W-:Y:S02]  /*10770*/  @!P3 LEA.HI.X.SX32 R14, R8, R9, 0x1, P4 ;  /* 0x00000009080eb211 */ /* 0x000fe400020f0eff */
[----:B------:R-:W-:-:S02]  /*10780*/  @!P1 IADD3 R7, P4, R4, R10, RZ ;  /* 0x0000000a04079210 */ /* 0x000fc40007f9e0ff */
[----:B------:R-:W5:Y:S01]  /*10790*/  @!P1 LDC.64 R22, c[0x0][0x2b0] ;  /* 0x0000ac00ff169b82 */ /* 0x000f620000000a00 */
[----:B------:R-:W-:Y:S02]  /*107a0*/  @!P0 IADD3 R12, P6, R6, R10, RZ ;  /* 0x0000000a060c8210 */ /* 0x000fe40007fde0ff */
[-C--:B------:R-:W-:Y:S02]  /*107b0*/  @!P2 LEA.HI.X.SX32 R0, R0, R9.reuse, 0x1, P5 ;  /* 0x000000090000a211 */ /* 0x080fe400028f0eff */
[-C--:B------:R-:W-:Y:S02]  /*107c0*/  @!P1 LEA.HI.X.SX32 R15, R4, R9.reuse, 0x1, P4 ;  /* 0x00000009040f9211 */ /* 0x080fe400020f0eff */
[----:B------:R-:W-:Y:S01]  /*107d0*/  @!P0 LEA.HI.X.SX32 R13, R6, R9, 0x1, P6 ;  /* 0x00000009060d8211 */ /* 0x000fe200030f0eff */
[----:B------:R-:W1:Y:S01]  /*107e0*/  @!P0 LDC.64 R24, c[0x0][0x2b0] ;  /* 0x0000ac00ff188b82 */ /* 0x000e620000000a00 */
[----:B---3--:R-:W-:-:S04]  /*107f0*/  @!P3 LEA R10, P5, R11, R16, 0x2 ;  /* 0x000000100b0ab211 */ /* 0x008fc800078a10ff */
        /* <DEDUP_REMOVED lines=11> */
.L_x_346:
[----:B------:R-:W-:Y:S05]  /*108b0*/  BSYNC B0 ;  /* 0x0000000000007941 */ /* 0x000fea0003800000 */
.L_x_345:
[----:B------:R4:W1:Y:S01]  /*108c0*/  LDS.128 R12, [R231] ;  /* 0x00000000e70c7984 */ /* 0x0008620000000c00 */
[----:B---3--:R-:W-:Y:S01]  /*108d0*/  IADD3 R4, P0, R20, R29, RZ ;  /* 0x0000001d14047210 */ /* 0x008fe20007f1e0ff */
[C---:B------:R-:W-:Y:S01]  /*108e0*/  VIADD R0, R2.reuse, 0x40 ;  /* 0x0000004002007836 */ /* 0x040fe20000000000 */
[----:B------:R-:W-:Y:S01]  /*108f0*/  SHF.R.S32.HI R5, RZ, 0x1f, R20 ;  /* 0x0000001fff057819 */ /* 0x000fe20000011414 */
[----:B------:R-:W3:Y:S01]  /*10900*/  S2R R7, SR_CTAID.X ;  /* 0x0000000000077919 */ /* 0x000ee20000002500 */
[----:B------:R-:W-:Y:S01]  /*10910*/  SHF.R.S32.HI R6, RZ, 0x1f, R31 ;  /* 0x0000001fff067819 */ /* 0x000fe2000001141f */
[C---:B------:R-:W-:Y:S01]  /*10920*/  VIADD R3, R2.reuse, 0x20 ;  /* 0x0000002002037836 */ /* 0x040fe20000000000 */
[----:B------:R-:W-:Y:S01]  /*10930*/  IADD3.X R5, R5, R30, RZ, P0, !PT ;  /* 0x0000001e05057210 */ /* 0x000fe200007fe4ff */
[----:B------:R-:W-:Y:S01]  /*10940*/  ULDC.64 UR4, c[0x0][0x2a0] ;  /* 0x0000a80000047ab9 */ /* 0x000fe20000000a00 */
[-C--:B------:R-:W-:Y:S01]  /*10950*/  ISETP.GE.AND P0, PT, R2, R36.reuse, PT ;  /* 0x000000240200720c */ /* 0x080fe20003f06270 */
[----:B------:R-:W-:Y:S01]  /*10960*/  IMAD R6, R6, UR4, RZ ;  /* 0x0000000406067c24 */ /* 0x000fe2000f8e02ff */
[-C--:B------:R-:W-:Y:S01]  /*10970*/  ISETP.GE.AND P2, PT, R0, R36.reuse, PT ;  /* 0x000000240000720c */ /* 0x080fe20003f46270 */
[----:B------:R-:W-:Y:S01]  /*10980*/  VIADD R0, R2, 0x60 ;  /* 0x0000006002007836 */ /* 0x000fe20000000000 */
[-C--:B------:R-:W-:Y:S01]  /*10990*/  ISETP.GE.AND P1, PT, R3, R36.reuse, PT ;  /* 0x000000240300720c */ /* 0x080fe20003f26270 */
[C---:B------:R-:W-:Y:S01]  /*109a0*/  IMAD.WIDE.U32 R8, R31.reuse, UR4, R4 ;  /* 0x000000041f087c25 */ /* 0x040fe2000f8e0004 */
[----:B------:R-:W-:Y:S01]  /*109b0*/  SHF.R.S32.HI R3, RZ, 0x1f, R2 ;  /* 0x0000001fff037819 */ /* 0x000fe20000011402 */
[----:B------:R-:W-:Y:S01]  /*109c0*/  BSSY B0, `(.L_x_347) ;  /* 0x0000010000007945 */ /* 0x000fe20003800000 */
[----:B------:R-:W-:Y:S01]  /*109d0*/  ISETP.GE.AND P3, PT, R0, R36, PT ;  /* 0x000000240000720c */ /* 0x000fe20003f66270 */
[----:B------:R-:W-:-:S05]  /*109e0*/  IMAD R0, R31, UR5, R6 ;  /* 0x000000051f007c24 */ /* 0x000fca000f8e0206 */
[----:B------:R-:W-:Y:S01]  /*109f0*/  IADD3 R5, R9, R0, RZ ;  /* 0x0000000009057210 */ /* 0x000fe20007ffe0ff */
[----:B---3--:R-:W-:Y:S01]  /*10a00*/  IMAD.WIDE R2, R7, 0x80, R2 ;  /* 0x0000008007027825 */ /* 0x008fe200078e0202 */
        /* <DEDUP_REMOVED lines=11> */
.L_x_348:
[----:B------:R-:W-:Y:S05]  /*10ac0*/  BSYNC B0 ;  /* 0x0000000000007941 */ /* 0x000fea0003800000 */
.L_x_347:
        /* <DEDUP_REMOVED lines=16> */
.L_x_350:
[----:B------:R-:W-:Y:S05]  /*10bd0*/  BSYNC B0 ;  /* 0x0000000000007941 */ /* 0x000fea0003800000 */
.L_x_349:
        /* <DEDUP_REMOVED lines=16> */
.L_x_352:
[----:B------:R-:W-:Y:S05]  /*10ce0*/  BSYNC B0 ;  /* 0x0000000000007941 */ /* 0x000fea0003800000 */
.L_x_351:
        /* <DEDUP_REMOVED lines=15> */
.L_x_334:
[----:B------:R-:W2:Y:S01]  /*10de0*/  LDL.LU R13, [R1+0x48] ;  /* 0x00004800010d7983 */ /* 0x000ea20000300800 */
[----:B------:R-:W1:Y:S01]  /*10df0*/  LDC.U8 R4, c[0x0][0x3d8] ;  /* 0x0000f600ff047b82 */ /* 0x000e620000000000 */
[----:B------:R-:W-:Y:S01]  /*10e00*/  LEA.HI R12, R48, R67, RZ, 0x2 ;  /* 0x00000043300c7211 */ /* 0x000fe200078f10ff */
[----:B------:R-:W-:Y:S01]  /*10e10*/  ULDC.64 UR4, c[0x0][0x2a0] ;  /* 0x0000a80000047ab9 */ /* 0x000fe20000000a00 */
[----:B------:R-:W-:Y:S02]  /*10e20*/  BSSY B0, `(.L_x_353) ;  /* 0x0000049000007945 */ /* 0x000fe40003800000 */
[----:B------:R-:W-:-:S03]  /*10e30*/  LOP3.LUT R8, R12, 0x1ffffffc, RZ, 0xc0, !PT ;  /* 0x1ffffffc0c087812 */ /* 0x000fc600078ec0ff */
[----:B------:R-:W3:Y:S01]  /*10e40*/  LDC.U8 R0, c[0x0][0x3d9] ;  /* 0x0000f640ff007b82 */ /* 0x000ee20000000000 */
[----:B-1----:R-:W-:Y:S02]  /*10e50*/  ISETP.NE.AND P1, PT, R4, RZ, PT ;  /* 0x000000ff0400720c */ /* 0x002fe40003f25270 */
[C---:B---3--:R-:W-:Y:S02]  /*10e60*/  ISETP.NE.AND P2, PT, R0.reuse, RZ, PT ;  /* 0x000000ff0000720c */ /* 0x048fe40003f45270 */
[----:B------:R-:W-:Y:S02]  /*10e70*/  ISETP.EQ.AND P1, PT, R0, RZ, P1 ;  /* 0x000000ff0000720c */ /* 0x000fe40000f22270 */
[----:B------:R-:W-:-:S09]  /*10e80*/  ISETP.NE.AND P3, PT, R4, RZ, !P2 ;  /* 0x000000ff0400720c */ /* 0x000fd20005765270 */
[----:B------:R-:W1:Y:S02]  /*10e90*/  @!P2 LDC R10, c[0x0][0x2c4] ;  /* 0x0000b100ff0aab82 */ /* 0x000e640000000800 */
[----:B------:R-:W-:-:S06]  /*10ea0*/  @!P1 CS2R R14, SRZ ;  /* 0x00000000000e9805 */ /* 0x000fcc000001ff00 */
[----:B------:R-:W3:Y:S08]  /*10eb0*/  @P1 LDC R9, c[0x0][0x2c4] ;  /* 0x0000b100ff091b82 */ /* 0x000ef00000000800 */
[----:B------:R-:W4:Y:S08]  /*10ec0*/  @P2 LDC.64 R16, c[0x0][0x2c0] ;  /* 0x0000b000ff102b82 */ /* 0x000f300000000a00 */
[----:B-1----:R-:W1:Y:S08]  /*10ed0*/  @P3 LDC R10, c[0x0][0x2e4] ;  /* 0x0000b900ff0a3b82 */ /* 0x002e700000000800 */
[----:B------:R-:W2:Y:S01]  /*10ee0*/  @P2 LDC R18, c[0x0][0x2c0] ;  /* 0x0000b000ff122b82 */ /* 0x000ea20000000800 */
[----:B----4-:R-:W-:-:S02]  /*10ef0*/  @P2 IMAD R16, R17, R16, RZ ;  /* 0x0000001011102224 */ /* 0x010fc400078e02ff */
[----:B-1----:R-:W-:Y:S02]  /*10f00*/  @!P2 IMAD.MOV.U32 R16, RZ, RZ, R10 ;  /* 0x000000ffff10a224 */ /* 0x002fe400078e000a */
[----:B------:R-:W-:Y:S01]  /*10f10*/  @!P2 IMAD.MOV.U32 R18, RZ, RZ, 0x1 ;  /* 0x00000001ff12a424 */ /* 0x000fe200078e00ff */
[C---:B--2---:R-:W-:Y:S02]  /*10f20*/  ISETP.NE.AND P0, PT, R13.reuse, -0x1, PT ;  /* 0xffffffff0d00780c */ /* 0x044fe40003f05270 */
[----:B------:R-:W-:-:S11]  /*10f30*/  ISETP.NE.OR P4, PT, R13, -0x1, !P1 ;  /* 0xffffffff0d00780c */ /* 0x000fd60004f85670 */
[----:B------:R-:W1:Y:S01]  /*10f40*/  @P0 LDC.64 R6, c[0x0][0x298] ;  /* 0x0000a600ff060b82 */ /* 0x000e620000000a00 */
[----:B------:R-:W-:-:S07]  /*10f50*/  @!P0 SHF.R.S32.HI R0, RZ, 0x1f, R25 ;  /* 0x0000001fff008819 */ /* 0x000fce0000011419 */
[----:B------:R-:W2:Y:S01]  /*10f60*/  @!P0 LDC.64 R2, c[0x0][0x290] ;  /* 0x0000a400ff028b82 */ /* 0x000ea20000000a00 */
[----:B-1----:R-:W-:-:S04]  /*10f70*/  @P0 IMAD.WIDE.U32 R4, R13, R6, RZ ;  /* 0x000000060d040225 */ /* 0x002fc800078e00ff */
[----:B------:R-:W-:Y:S02]  /*10f80*/  @P0 IMAD R7, R13, R7, R5 ;  /* 0x000000070d070224 */ /* 0x000fe400078e0205 */
[C---:B---3--:R-:W-:Y:S02]  /*10f90*/  @!P4 IMAD R13, R25.reuse, R9, RZ ;  /* 0x00000009190dc224 */ /* 0x048fe400078e02ff */
[-C--:B--2---:R-:W-:Y:S02]  /*10fa0*/  @!P0 IMAD R0, R0, R2.reuse, RZ ;  /* 0x0000000200008224 */ /* 0x084fe400078e02ff */
[--C-:B------:R-:W-:Y:S01]  /*10fb0*/  @P1 IMAD.MOV.U32 R14, RZ, RZ, R13.reuse ;  /* 0x000000ffff0e1224 */ /* 0x100fe200078e000d */
[----:B------:R1:W-:Y:S01]  /*10fc0*/  @!P4 STL [R1+0x48], R13 ;  /* 0x0000480d0100c387 */ /* 0x0003e20000100800 */
[C---:B------:R-:W-:Y:S01]  /*10fd0*/  @!P0 IMAD R6, R25.reuse, R3, R0 ;  /* 0x0000000319068224 */ /* 0x040fe200078e0200 */
[----:B------:R-:W-:Y:S01]  /*10fe0*/  @P1 SHF.R.S32.HI R15, RZ, 0x1f, R13 ;  /* 0x0000001fff0f1819 */ /* 0x000fe2000001140d */
[----:B------:R-:W-:Y:S01]  /*10ff0*/  @!P0 IMAD.WIDE.U32 R2, R25, R2, RZ ;  /* 0x0000000219028225 */ /* 0x000fe200078e00ff */
[----:B------:R-:W-:-:S03]  /*11000*/  LOP3.LUT P4, RZ, R67, 0x3, RZ, 0xc0, !PT ;  /* 0x0000000343ff7812 */ /* 0x000fc6000788c0ff */
[----:B------:R-:W-:Y:S02]  /*11010*/  IMAD.IADD R0, R67, 0x1, -R8 ;  /* 0x0000000143007824 */ /* 0x000fe400078e0a08 */
[----:B------:R-:W-:Y:S02]  /*11020*/  @!P0 IMAD.MOV.U32 R4, RZ, RZ, R2 ;  /* 0x000000ffff048224 */ /* 0x000fe400078e0002 */
[----:B------:R-:W-:Y:S02]  /*11030*/  IMAD.SHL.U32 R0, R0, 0x8, RZ ;  /* 0x0000000800007824 */ /* 0x000fe400078e00ff */
[----:B------:R-:W-:Y:S01]  /*11040*/  @!P0 IMAD.IADD R7, R3, 0x1, R6 ;  /* 0x0000000103078824 */ /* 0x000fe200078e0206 */
[----:B------:R-:W-:Y:S01]  /*11050*/  SHF.R.S32.HI R6, RZ, 0x1f, R26 ;  /* 0x0000001fff067819 */ /* 0x000fe2000001141a */
[----:B------:R-:W-:Y:S01]  /*11060*/  @P2 IMAD.MOV.U32 R2, RZ, RZ, 0x1 ;  /* 0x00000001ff022424 */ /* 0x000fe200078e00ff */
[----:B------:R-:W-:Y:S01]  /*11070*/  IADD3 R8, P0, R0, R4, RZ ;  /* 0x0000000400087210 */ /* 0x000fe20007f1e0ff */
[----:B------:R-:W-:Y:S01]  /*11080*/  @!P2 IMAD R2, R10, R21, RZ ;  /* 0x000000150a02a224 */ /* 0x000fe200078e02ff */
[----:B------:R-:W-:Y:S01]  /*11090*/  SHF.R.S32.HI R4, RZ, 0x2, R12 ;  /* 0x00000002ff047819 */ /* 0x000fe2000001140c */
[----:B------:R-:W-:Y:S01]  /*110a0*/  IMAD R6, R6, UR4, RZ ;  /* 0x0000000406067c24 */ /* 0x000fe2000f8e02ff */
[----:B------:R-:W-:Y:S01]  /*110b0*/  LEA.HI.X.SX32 R9, R0, R7, 0x1, P0 ;  /* 0x0000000700097211 */ /* 0x000fe200000f0eff */
[----:B------:R-:W-:Y:S01]  /*110c0*/  IMAD.IADD R0, R11, 0x1, -R24 ;  /* 0x000000010b007824 */ /* 0x000fe200078e0a18 */
[----:B------:R-:W-:Y:S01]  /*110d0*/  SHF.R.S32.HI R5, RZ, 0x1f, R4 ;  /* 0x0000001fff057819 */ /* 0x000fe20000011404 */
[----:B------:R-:W-:Y:S01]  /*110e0*/  IMAD R2, R25, R2, RZ ;  /* 0x0000000219027224 */ /* 0x000fe200078e02ff */
[----:B-1----:R-:W1:Y:S02]  /*110f0*/  S2R R13, SR_CTAID.X ;  /* 0x00000000000d7919 */ /* 0x002e640000002500 */
[CC--:B------:R-:W-:Y:S01]  /*11100*/  ISETP.GE.AND P0, PT, R4.reuse, R0.reuse, PT ;  /* 0x000000000400720c */ /* 0x0c0fe20003f06270 */
[C---:B------:R-:W-:Y:S01]  /*11110*/  VIADD R19, R4.reuse, 0x20 ;  /* 0x0000002004137836 */ /* 0x040fe20000000000 */
[CC--:B------:R-:W-:Y:S01]  /*11120*/  ISETP.GE.OR P3, PT, R4.reuse, R0.reuse, P4 ;  /* 0x000000000400720c */ /* 0x0c0fe20002766670 */
[----:B------:R-:W-:Y:S01]  /*11130*/  VIADD R20, R4, 0x40 ;  /* 0x0000004004147836 */ /* 0x000fe20000000000 */
[----:B------:R-:W-:Y:S01]  /*11140*/  SEL R17, R2, RZ, !P1 ;  /* 0x000000ff02117207 */ /* 0x000fe20004800000 */
[----:B------:R-:W-:Y:S01]  /*11150*/  VIADD R21, R4, 0x60 ;  /* 0x0000006004157836 */ /* 0x000fe20000000000 */
[CC--:B------:R-:W-:Y:S01]  /*11160*/  ISETP.GE.OR P1, PT, R19.reuse, R0.reuse, P4 ;  /* 0x000000001300720c */ /* 0x0c0fe20002726670 */
[C---:B------:R-:W-:Y:S01]  /*11170*/  IMAD R6, R26.reuse, UR5, R6 ;  /* 0x000000051a067c24 */ /* 0x040fe2000f8e0206 */
[----:B------:R-:W-:Y:S01]  /*11180*/  P2R R22, PR, RZ, 0x8 ;  /* 0x00000008ff167803 */ /* 0x000fe20000000000 */
[----:B------:R-:W-:Y:S01]  /*11190*/  IMAD.WIDE.U32 R8, R26, UR4, R8 ;  /* 0x000000041a087c25 */ /* 0x000fe2000f8e0008 */
[----:B------:R-:W-:-:S02]  /*111a0*/  ISETP.GE.AND P3, PT, R19, R0, PT ;  /* 0x000000001300720c */ /* 0x000fc40003f66270 */
[-C--:B------:R-:W-:Y:S01]  /*111b0*/  ISETP.GE.AND P2, PT, R20, R0.reuse, PT ;  /* 0x000000001400720c */ /* 0x080fe20003f46270 */
[----:B------:R-:W-:Y:S01]  /*111c0*/  IMAD.IADD R7, R6, 0x1, R9 ;  /* 0x0000000106077824 */ /* 0x000fe200078e0209 */
[----:B------:R-:W-:Y:S02]  /*111d0*/  ISETP.GE.AND P5, PT, R21, R0, PT ;  /* 0x000000001500720c */ /* 0x000fe40003fa6270 */
[----:B------:R-:W-:Y:S01]  /*111e0*/  P2R R23, PR, RZ, 0x2 ;  /* 0x00000002ff177803 */ /* 0x000fe20000000000 */
[----:B-1----:R-:W-:Y:S01]  /*111f0*/  IMAD.WIDE R2, R13, 0x80, R4 ;  /* 0x000000800d027825 */ /* 0x002fe200078e0204 */
        /* <DEDUP_REMOVED lines=11> */
.L_x_354:
[----:B------:R-:W-:Y:S05]  /*112b0*/  BSYNC B0 ;  /* 0x0000000000007941 */ /* 0x000fea0003800000 */
.L_x_353:
        /* <DEDUP_REMOVED lines=19> */
.L_x_356:
[----:B------:R-:W-:Y:S05]  /*113f0*/  BSYNC B0 ;  /* 0x0000000000007941 */ /* 0x000fea0003800000 */
.L_x_355:
        /* <DEDUP_REMOVED lines=15> */
.L_x_358:
[----:B------:R-:W-:Y:S05]  /*114f0*/  BSYNC B0 ;  /* 0x0000000000007941 */ /* 0x000fea0003800000 */
.L_x_357:
        /* <DEDUP_REMOVED lines=17> */
.L_x_360:
[----:B------:R-:W-:Y:S05]  /*11610*/  BSYNC B0 ;  /* 0x0000000000007941 */ /* 0x000fea0003800000 */
.L_x_359:
        /* <DEDUP_REMOVED lines=12> */
.L_x_362:
[----:B------:R-:W-:Y:S05]  /*116e0*/  BSYNC B0 ;  /* 0x0000000000007941 */ /* 0x000fea0003800000 */
.L_x_361:
        /* <DEDUP_REMOVED lines=11> */
.L_x_364:
[----:B------:R-:W-:Y:S05]  /*117a0*/  BSYNC B0 ;  /* 0x0000000000007941 */ /* 0x000fea0003800000 */
.L_x_363:
        /* <DEDUP_REMOVED lines=10> */
.L_x_366:
[----:B------:R-:W-:Y:S05]  /*11850*/  BSYNC B0 ;  /* 0x0000000000007941 */ /* 0x000fea0003800000 */
.L_x_365:
        /* <DEDUP_REMOVED lines=10> */
.L_x_367:
        /* <DEDUP_REMOVED lines=16> */
.L_x_1311:


//--------------------- .text._ZN5flash16flash_fwd_kernelI23Flash_fwd_kernel_traitsILi32ELi128ELi128ELi4ELb0ELb0EN7cutlass10bfloat16_tE19Flash_kernel_traitsILi32ELi128ELi128ELi4ES3_EELb0ELb0ELb0ELb0ELb0ELb1ELb1ELb0EEEvNS_16Flash_fwd_paramsE --------------------------
	.section	.text._ZN5flash16flash_fwd_kernelI23Flash_fwd_kernel_traitsILi32ELi128ELi128ELi4ELb0ELb0EN7cutlass10bfloat16_tE19Flash_kernel_traitsILi32ELi128ELi128ELi4ES3_EELb0ELb0ELb0ELb0ELb0ELb1ELb1ELb0EEEvNS_16Flash_fwd_paramsE,"ax",@progbits
	.align	128
        .global         _ZN5flash16flash_fwd_kernelI23Flash_fwd_kernel_traitsILi32ELi128ELi128ELi4ELb0ELb0EN7cutlass10bfloat16_tE19Flash_kernel_traitsILi32ELi128ELi128ELi4ES3_EELb0ELb0ELb0ELb0ELb0ELb1ELb1ELb0EEEvNS_16Flash_fwd_paramsE
        .type           _ZN5flash16flash_fwd_kernelI23Flash_fwd_kernel_traitsILi32ELi128ELi128ELi4ELb0ELb0EN7cutlass10bfloat16_tE19Flash_kernel_traitsILi32ELi128ELi128ELi4ES3_EELb0ELb0ELb0ELb0ELb0ELb1ELb1ELb0EEEvNS_16Flash_fwd_paramsE,@function
        .size           _ZN5flash16flash_fwd_kernelI23Flash_fwd_kernel_traitsILi32ELi128ELi128ELi4ELb0ELb0EN7cutlass10bfloat16_tE19Flash_kernel_traitsILi32ELi128ELi128ELi4ES3_EELb0ELb0ELb0ELb0ELb0ELb1ELb1ELb0EEEvNS_16Flash_fwd_paramsE,(.L_x_1312 - _ZN5flash16flash_fwd_kernelI23Flash_fwd_kernel_traitsILi32ELi128ELi128ELi4ELb0ELb0EN7cutlass10bfloat16_tE19Flash_kernel_traitsILi32ELi128ELi128ELi4ES3_EELb0ELb0ELb0ELb0ELb0ELb1ELb1ELb0EEEvNS_16Flash_fwd_paramsE)
        .other          _ZN5flash16flash_fwd_kernelI23Flash_fwd_kernel_traitsILi32ELi128ELi128ELi4ELb0ELb0EN7cutlass10bfloat16_tE19Flash_kernel_traitsILi32ELi128ELi128ELi4ES3_EELb0ELb0ELb0ELb0ELb0ELb1ELb1ELb0EEEvNS_16Flash_fwd_paramsE,@"STO_CUDA_ENTRY STV_DEFAULT"
_ZN5flash16flash_fwd_kernelI23Flash_fwd_kernel_traitsILi32ELi128ELi128ELi4ELb0ELb0EN7cutlass10bfloat16_tE19Flash_kernel_traitsILi32ELi128ELi128ELi4ES3_EELb0ELb0ELb0ELb0ELb0ELb1ELb1ELb0EEEvNS_16Flash_fwd_paramsE:
.text._ZN5flash16flash_fwd_kernelI23Flash_fwd_kernel_traitsILi32ELi128ELi128ELi4ELb0ELb0EN7cutlass10bfloat16_tE19Flash_kernel_traitsILi32ELi128ELi128ELi4ES3_EELb0ELb0ELb0ELb0ELb0ELb1ELb1ELb0EEEvNS_16Flash_fwd_paramsE:
        /* <DEDUP_REMOVED lines=41> */
.L_x_368:
[----:B-1----:R-:W1:Y:S02]  /*0290*/  LDC R4, c[0x0][0x2c8] ;  /* 0x0000b200ff047b82 */ /* 0x002e640000000800 */
.L_x_369:
        /* <DEDUP_REMOVED lines=48> */
[----:B------:R3:W-:Y:S01]  /*05a0*/  STL [R1+0x44], R24 ;  /* 0x0000441801007387 */ /* 0x0007e20000100800 */
[----:B------:R-:W-:Y:S02]  /*05b0*/  LEA.HI R249, R44, R248, RZ, 0x5 ;  /* 0x000000f82cf97211 */ /* 0x000fe400078f28ff */
[----:B------:R-:W5:Y:S01]  /*05c0*/  I2F.RP R2, R19 ;  /* 0x0000001300027306 */ /* 0x000f620000209400 */
[----:B------:R-:W3:Y:S01]  /*05d0*/  @!P1 S2R R6, SR_CgaCtaId ;  /* 0x0000000000069919 */ /* 0x000ee20000008800 */
[----:B------:R-:W4:Y:S01]  /*05e0*/  @P2 LDC.64 R112, c[0x0][0x250] ;  /* 0x00009400ff702b82 */ /* 0x000f220000000a00 */
[----:B------:R-:W-:Y:S01]  /*05f0*/  IMAD.WIDE R52, R27, 0x80, R50 ;  /* 0x000000801b347825 */ /* 0x000fe200078e0232 */
[----:B------:R-:W-:Y:S01]  /*0600*/  SHF.R.S32.HI R43, RZ, 0x5, R249 ;  /* 0x00000005ff2b7819 */ /* 0x000fe200000114f9 */
[----:B------:R-:W4:Y:S01]  /*0610*/  @!P3 S2R R11, SR_CgaCtaId ;  /* 0x00000000000bb919 */ /* 0x000f220000008800 */
[----:B------:R-:W4:Y:S04]  /*0620*/  @!P0 S2R R15, SR_CgaCtaId ;  /* 0x00000000000f8919 */ /* 0x000f280000008800 */
        /* <DEDUP_REMOVED lines=79> */
.L_x_371:
        /* <DEDUP_REMOVED lines=14> */
.L_x_372:
        /* <DEDUP_REMOVED lines=20> */
[----:B------:R-:W-:-:S02]  /*0d40*/  @!P6 LOP3.LUT R13, RZ, R23, RZ, 0x33, !PT ;  /* 0x00000017ff0de212 */ /* 0x000fc400078e33ff */
[----:B------:R-:W-:Y:S01]  /*0d50*/  SHF.L.U32 R177, R56, 0x7, RZ ;  /* 0x0000000738b17819 */ /* 0x000fe200000006ff */
[----:B------:R-:W-:Y:S01]  /*0d60*/  IMAD.X R3, R31, 0x1, R17, P4 ;  /* 0x000000011f037824 */ /* 0x000fe200020e0611 */
[----:B------:R-:W-:Y:S01]  /*0d70*/  IADD3 R24, P4, R6, R4, RZ ;  /* 0x0000000406187210 */ /* 0x000fe20007f9e0ff */
[----:B------:R-:W4:Y:S01]  /*0d80*/  @!P2 LDC.64 R16, c[0x0][0x240] ;  /* 0x00009000ff10ab82 */ /* 0x000f220000000a00 */
[-C--:B------:R-:W-:Y:S01]  /*0d90*/  IMAD R6, R51, R112.reuse, RZ ;  /* 0x0000007033067224 */ /* 0x080fe200078e02ff */
[----:B------:R-:W-:Y:S01]  /*0da0*/  LOP3.LUT R153, R153, 0xfffffffb, RZ, 0xc0, !PT ;  /* 0xfffffffb99997812 */ /* 0x000fe200078ec0ff */
[----:B------:R-:W-:Y:S01]  /*0db0*/  IMAD.WIDE.U32 R2, R25, UR4, R2 ;  /* 0x0000000419027c25 */ /* 0x000fe2000f8e0002 */
[----:B------:R-:W-:Y:S02]  /*0dc0*/  IADD3.X R25, R8, R5, R0, P4, !PT ;  /* 0x0000000508197210 */ /* 0x000fe400027fe400 */
[----:B------:R-:W-:Y:S01]  /*0dd0*/  @!P1 IADD3 R0, P4, R52, 0x20, RZ ;  /* 0x0000002034009810 */ /* 0x000fe20007f9e0ff */
[----:B------:R-:W-:Y:S01]  /*0de0*/  IMAD.WIDE.U32 R4, R50, R112, R30 ;  /* 0x0000007032047225 */ /* 0x000fe200078e001e */
[----:B------:R-:W5:Y:S01]  /*0df0*/  @!P0 LDC.64 R22, c[0x0][0x240] ;  /* 0x00009000ff168b82 */ /* 0x000f620000000a00 */
[----:B------:R-:W-:-:S02]  /*0e00*/  IADD3 R3, R3, R7, RZ ;  /* 0x0000000703037210 */ /* 0x000fc40007ffe0ff */
[----:B------:R-:W-:Y:S01]  /*0e10*/  @!P1 IMAD.X R9, RZ, RZ, R53, P4 ;  /* 0x000000ffff099224 */ /* 0x000fe200020e0635 */
[----:B------:R-:W-:Y:S01]  /*0e20*/  IADD3 R36, P4, R11, R4, RZ ;  /* 0x000000040b247210 */ /* 0x000fe20007f9e0ff */
[----:B------:R-:W-:Y:S01]  /*0e30*/  IMAD R8, R50, R113, R6 ;  /* 0x0000007132087224 */ /* 0x000fe200078e0206 */
[----:B------:R-:W-:Y:S01]  /*0e40*/  @!P0 MOV R19, R3 ;  /* 0x0000000300138202 */ /* 0x000fe20000000f00 */
[----:B-1----:R-:W-:Y:S01]  /*0e50*/  @!P1 IMAD R4, R9, R14, RZ ;  /* 0x0000000e09049224 */ /* 0x002fe200078e02ff */
[----:B--2---:R-:W1:Y:S01]  /*0e60*/  @!P2 LDC.64 R30, c[0x0][0x210] ;  /* 0x00008400ff1eab82 */ /* 0x004e620000000a00 */
[----:B------:R-:W-:Y:S01]  /*0e70*/  @!P2 IMAD.MOV.U32 R6, RZ, RZ, R2 ;  /* 0x000000ffff06a224 */ /* 0x000fe200078e0002 */
[----:B------:R-:W-:Y:S01]  /*0e80*/  IADD3.X R37, R27, R5, R8, P4, !PT ;  /* 0x000000051b257210 */ /* 0x000fe200027fe408 */
[----:B------:R-:W-:Y:S01]  /*0e90*/  @!P2 IMAD.MOV.U32 R7, RZ, RZ, R3 ;  /* 0x000000ffff07a224 */ /* 0x000fe200078e0003 */
[----:B------:R-:W-:Y:S01]  /*0ea0*/  @!P0 IADD3 R11, P4, R52, 0x40, RZ ;  /* 0x00000040340b8810 */ /* 0x000fe20007f9e0ff */
[----:B------:R-:W-:-:S02]  /*0eb0*/  @!P0 IMAD.MOV.U32 R18, RZ, RZ, R2 ;  /* 0x000000ffff128224 */ /* 0x000fc400078e0002 */
[----:B------:R-:W-:Y:S01]  /*0ec0*/  @!P3 IMAD.MOV.U32 R32, RZ, RZ, R2 ;  /* 0x000000ffff20b224 */ /* 0x000fe200078e0002 */
[----:B------:R-:W2:Y:S01]  /*0ed0*/  S2UR UR4, SR_CgaCtaId ;  /* 0x00000000000479c3 */ /* 0x000ea20000008800 */
[--C-:B------:R-:W-:Y:S02]  /*0ee0*/  @!P3 IMAD.MOV.U32 R33, RZ, RZ, R3.reuse ;  /* 0x000000ffff21b224 */ /* 0x100fe400078e0003 */
[----:B----4-:R-:W-:Y:S02]  /*0ef0*/  @!P2 IMAD R5, R53, R16, RZ ;  /* 0x000000103505a224 */ /* 0x010fe400078e02ff */
[C---:B------:R-:W-:Y:S02]  /*0f00*/  @!P1 IMAD R8, R0.reuse, R15, R4 ;  /* 0x0000000f00089224 */ /* 0x040fe400078e0204 */
[----:B------:R-:W-:Y:S01]  /*0f10*/  @!P1 IMAD.WIDE.U32 R2, R0, R14, R2 ;  /* 0x0000000e00029225 */ /* 0x000fe200078e0002 */
[----:B------:R-:W4:Y:S03]  /*0f20*/  @!P0 LDC.64 R34, c[0x0][0x210] ;  /* 0x00008400ff228b82 */ /* 0x000f260000000a00 */
[----:B------:R-:W-:-:S02]  /*0f30*/  @!P0 IMAD.X R0, RZ, RZ, R53, P4 ;  /* 0x000000ffff008224 */ /* 0x000fc400020e0635 */
[C---:B------:R-:W-:Y:S01]  /*0f40*/  @!P2 IMAD R9, R52.reuse, R17, R5 ;  /* 0x000000113409a224 */ /* 0x040fe200078e0205 */
[----:B------:R-:W-:Y:S01]  /*0f50*/  SHF.R.S32.HI R17, RZ, 0x1f, R13 ;  /* 0x0000001fff117819 */ /* 0x000fe2000001140d */
[----:B------:R-:W-:Y:S01]  /*0f60*/  @!P2 IMAD.WIDE.U32 R4, R52, R16, R6 ;  /* 0x000000103404a225 */ /* 0x000fe200078e0006 */
[----:B------:R-:W4:Y:S03]  /*0f70*/  @!P3 LDC.64 R14, c[0x0][0x240] ;  /* 0x00009000ff0ebb82 */ /* 0x000f260000000a00 */
[----:B-----5:R-:W-:Y:S01]  /*0f80*/  @!P0 IMAD R0, R0, R22, RZ ;  /* 0x0000001600008224 */ /* 0x020fe200078e02ff */
[----:B-1----:R-:W-:Y:S01]  /*0f90*/  @!P2 LEA R10, P6, R4, R30, 0x1 ;  /* 0x0000001e040aa211 */ /* 0x002fe200078c08ff */
[----:B------:R-:W-:Y:S01]  /*0fa0*/  @!P1 IMAD.IADD R12, R3, 0x1, R8 ;  /* 0x00000001030c9824 */ /* 0x000fe200078e0208 */
[C---:B---3--:R-:W-:Y:S01]  /*0fb0*/  @!P1 LEA R8, P4, R2.reuse, R28, 0x1 ;  /* 0x0000001c02089211 */ /* 0x048fe200078808ff */
[----:B------:R-:W-:Y:S01]  /*0fc0*/  @!P0 IMAD R0, R11, R23, R0 ;  /* 0x000000170b008224 */ /* 0x000fe200078e0200 */
[----:B------:R-:W-:Y:S01]  /*0fd0*/  @!P2 IADD3 R3, R5, R9, RZ ;  /* 0x000000090503a210 */ /* 0x000fe20007ffe0ff */
[----:B------:R-:W-:Y:S01]  /*0fe0*/  @!P0 IMAD.WIDE.U32 R6, R11, R22, R18 ;  /* 0x000000160b068225 */ /* 0x000fe200078e0012 */
[----:B--2---:R-:W-:Y:S01]  /*0ff0*/  ULEA UR4, UR4, UR5, 0x18 ;  /* 0x0000000504047291 */ /* 0x004fe2000f8ec03f */
[----:B------:R-:W-:-:S02]  /*1000*/  @!P1 LEA.HI.X R9, R2, R29, R12, 0x1, P4 ;  /* 0x0000001d02099211 */ /* 0x000fc400020f0c0c */
[----:B------:R-:W-:Y:S01]  /*1010*/  @!P2 LEA.HI.X R11, R4, R31, R3, 0x1, P6 ;  /* 0x0000001f040ba211 */ /* 0x000fe200030f0c03 */
[----:B------:R-:W-:Y:S01]  /*1020*/  @!P0 IMAD.IADD R0, R7, 0x1, R0 ;  /* 0x0000000107008824 */ /* 0x000fe200078e0200 */
[----:B------:R-:W-:Y:S01]  /*1030*/  @!P3 IADD3 R12, P4, R52, 0x60, RZ ;  /* 0x00000060340cb810 */ /* 0x000fe20007f9e0ff */
[C---:B------:R-:W-:Y:S01]  /*1040*/  @!P1 IMAD R5, R21.reuse, 0x2, R39 ;  /* 0x0000000215059824 */ /* 0x040fe200078e0227 */
[C---:B----4-:R-:W-:Y:S01]  /*1050*/  @!P0 LEA R2, P6, R6.reuse, R34, 0x1 ;  /* 0x0000002206028211 */ /* 0x050fe200078c08ff */
[C---:B------:R-:W-:Y:S01]  /*1060*/  @!P0 IMAD R4, R21.reuse, 0x2, R38 ;  /* 0x0000000215048824 */ /* 0x040fe200078e0226 */
[----:B------:R-:W-:Y:S01]  /*1070*/  LEA R200, R21, UR4, 0x1 ;  /* 0x0000000415c87c11 */ /* 0x000fe2000f8e08ff */
[----:B------:R-:W-:Y:S01]  /*1080*/  ULDC UR5, c[0x0][0x39c] ;  /* 0x0000e70000057ab9 */ /* 0x000fe20000000800 */
[----:B------:R-:W-:Y:S01]  /*1090*/  @!P0 LEA.HI.X R3, R6, R35, R0, 0x1, P6 ;  /* 0x0000002306038211 */ /* 0x000fe200030f0c00 */
[----:B------:R-:W-:Y:S01]  /*10a0*/  @!P3 IMAD.X R0, RZ, RZ, R53, P4 ;  /* 0x000000ffff00b224 */ /* 0x000fe200020e0635 */
[----:B------:R-:W1:Y:S01]  /*10b0*/  @!P3 LDC.64 R6, c[0x0][0x210] ;  /* 0x00008400ff06bb82 */ /* 0x000e620000000a00 */
[----:B------:R-:W-:Y:S01]  /*10c0*/  @!PT LDS RZ, [RZ] ;  /* 0x00000000fffff984 */ /* 0x000fe20000000800 */
[----:B------:R-:W-:Y:S01]  /*10d0*/  @!PT LDS RZ, [RZ] ;  /* 0x00000000fffff984 */ /* 0x000fe20000000800 */
[----:B------:R-:W-:Y:S01]  /*10e0*/  @!PT LDS RZ, [RZ] ;  /* 0x00000000fffff984 */ /* 0x000fe20000000800 */
[----:B------:R2:W-:Y:S01]  /*10f0*/  @!P2 LDGSTS.E.BYPASS.LTC128B.128 [R200], desc[UR16][R10.64] ;  /* 0x000000000ac8afae */ /* 0x0005e2000b901d50 */
[----:B------:R-:W-:Y:S01]  /*1100*/  ISETP.GE.AND P2, PT, R48, R26, PT ;  /* 0x0000001a3000720c */ /* 0x000fe20003f46270 */
[----:B------:R-:W-:Y:S01]  /*1110*/  @!P3 IMAD R0, R0, R14, RZ ;  /* 0x0000000e0000b224 */ /* 0x000fe200078e02ff */
[----:B------:R-:W-:Y:S01]  /*1120*/  SHF.R.S32.HI R22, RZ, 0x1f, R58 ;  /* 0x0000001fff167819 */ /* 0x000fe2000001143a */
[----:B------:R3:W-:Y:S01]  /*1130*/  @!P1 LDGSTS.E.BYPASS.LTC128B.128 [R5+0x800], desc[UR16][R8.64] ;  /* 0x0080000008059fae */ /* 0x0007e2000b901d50 */
[----:B------:R-:W-:-:S02]  /*1140*/  ISETP.GE.AND P1, PT, R47, R26, PT ;  /* 0x0000001a2f00720c */ /* 0x000fc40003f26270 */
[-C--:B------:R-:W-:Y:S01]  /*1150*/  ISETP.GE.AND P6, PT, R50, R26.reuse, PT ;  /* 0x0000001a3200720c */ /* 0x080fe20003fc6270 */
[----:B------:R4:W-:Y:S01]  /*1160*/  @!P0 LDGSTS.E.BYPASS.LTC128B.128 [R4+0x1000], desc[UR16][R2.64] ;  /* 0x0100000002048fae */ /* 0x0009e2000b901d50 */
[----:B------:R-:W-:-:S05]  /*1170*/  ISETP.GE.AND P0, PT, R46, R26, PT ;  /* 0x0000001a2e00720c */ /* 0x000fca0003f06270 */
[----:B------:R-:W5:Y:S04]  /*1180*/  @!P2 S2R R18, SR_CgaCtaId ;  /* 0x000000000012a919 */ /* 0x000f680000008800 */
[----:B------:R-:W5:Y:S04]  /*1190*/  @!P1 S2R R16, SR_CgaCtaId ;  /* 0x0000000000109919 */ /* 0x000f680000008800 */
[----:B------:R-:W5:Y:S01]  /*11a0*/  @!P0 S2R R19, SR_CgaCtaId ;  /* 0x0000000000138919 */ /* 0x000f620000008800 */
[----:B--2---:R-:W-:Y:S01]  /*11b0*/  IMAD.WIDE.U32 R10, R13, UR6, R24 ;  /* 0x000000060d0a7c25 */ /* 0x004fe2000f8e0018 */
[----:B---3--:R-:W2:Y:S03]  /*11c0*/  @!P5 LDC.64 R8, c[0x0][0x218] ;  /* 0x00008600ff08db82 */ /* 0x008ea60000000a00 */
[----:B------:R-:W-:Y:S01]  /*11d0*/  IMAD.MOV.U32 R198, RZ, RZ, R10 ;  /* 0x000000ffffc67224 */ /* 0x000fe200078e000a */
[----:B------:R3:W-:Y:S01]  /*11e0*/  STL.64 [R1+0x28], R10 ;  /* 0x0000280a01007387 */ /* 0x0007e20000100a00 */
[----:B----4-:R-:W-:-:S02]  /*11f0*/  @!P3 IMAD R2, R12, R15, R0 ;  /* 0x0000000f0c02b224 */ /* 0x010fc400078e0200 */
[----:B------:R-:W-:Y:S02]  /*1200*/  @!P3 IMAD.WIDE.U32 R4, R12, R14, R32 ;  /* 0x0000000e0c04b225 */ /* 0x000fe400078e0020 */
[----:B------:R-:W4:Y:S02]  /*1210*/  @!P2 LDC.64 R14, c[0x0][0x218] ;  /* 0x00008600ff0eab82 */ /* 0x000f240000000a00 */
[----:B------:R-:W-:Y:S01]  /*1220*/  IMAD R0, R17, UR6, RZ ;  /* 0x0000000611007c24 */ /* 0x000fe2000f8e02ff */
[----:B-1----:R-:W-:Y:S01]  /*1230*/  @!P3 LEA R6, P4, R4, R6, 0x1 ;  /* 0x000000060406b211 */ /* 0x002fe200078808ff */
[----:B------:R-:W-:Y:S02]  /*1240*/  @!P3 IMAD.IADD R5, R5, 0x1, R2 ;  /* 0x000000010505b824 */ /* 0x000fe400078e0202 */
[----:B------:R-:W-:Y:S01]  /*1250*/  IMAD R0, R13, UR7, R0 ;  /* 0x000000070d007c24 */ /* 0x000fe2000f8e0200 */
[----:B------:R-:W-:Y:S01]  /*1260*/  ULDC.64 UR6, c[0x0][0x268] ;  /* 0x00009a0000067ab9 */ /* 0x000fe20000000a00 */
[----:B------:R-:W-:Y:S01]  /*1270*/  IMAD R3, R158, R58, RZ ;  /* 0x0000003a9e037224 */ /* 0x000fe200078e02ff */
[----:B------:R-:W-:Y:S01]  /*1280*/  @!P3 LEA.HI.X R7, R4, R7, R5, 0x1, P4 ;  /* 0x000000070407b211 */ /* 0x000fe200020f0c05 */
[----:B------:R-:W-:-:S02]  /*1290*/  IMAD.IADD R199, R11, 0x1, R0 ;  /* 0x000000010bc77824 */ /* 0x000fc400078e0200 */
[-C--:B------:R-:W-:Y:S02]  /*12a0*/  IMAD R0, R22, R177.reuse, R3 ;  /* 0x000000b116007224 */ /* 0x080fe400078e0203 */
[----:B------:R-:W-:Y:S01]  /*12b0*/  IMAD.WIDE.U32 R2, R58, R177, R198 ;  /* 0x000000b13a027225 */ /* 0x000fe200078e00c6 */
[----:B------:R-:W-:Y:S03]  /*12c0*/  STL.64 [R1+0x18], R198 ;  /* 0x000018c601007387 */ /* 0x000fe60000100a00 */
[----:B------:R-:W-:Y:S01]  /*12d0*/  @!P3 IMAD R5, R21, 0x2, R40 ;  /* 0x000000021505b824 */ /* 0x000fe200078e0228 */
[----:B------:R-:W-:Y:S01]  /*12e0*/  IADD3 R3, R3, R0, RZ ;  /* 0x0000000003037210 */ /* 0x000fe20007ffe0ff */
[----:B------:R-:W-:Y:S01]  /*12f0*/  IMAD.WIDE.U32 R30, R13, UR6, R36 ;  /* 0x000000060d1e7c25 */ /* 0x000fe2000f8e0024 */
[----:B---3--:R-:W-:Y:S02]  /*1300*/  LEA.HI R11, R44, R248, RZ, 0x4 ;  /* 0x000000f82c0b7211 */ /* 0x008fe400078f20ff */
[----:B------:R1:W-:Y:S01]  /*1310*/  @!P3 LDGSTS.E.BYPASS.LTC128B.128 [R5+0x1800], desc[UR16][R6.64] ;  /* 0x018000000605bfae */ /* 0x0003e2000b901d50 */
[----:B------:R-:W-:-:S02]  /*1320*/  @!P2 LEA R0, P3, R56, R2, 0x5 ;  /* 0x000000023800a211 */ /* 0x000fc400078628ff */
[----:B------:R-:W-:Y:S01]  /*1330*/  SHF.R.S32.HI R10, RZ, 0x4, R11 ;  /* 0x00000004ff0a7819 */ /* 0x000fe2000001140b */
[----:B------:R-:W-:Y:S01]  /*1340*/  STL.64 [R1+0x20], R30 ;  /* 0x0000201e01007387 */ /* 0x000fe20000100a00 */
[----:B--2---:R-:W-:Y:S02]  /*1350*/  @!P5 LEA R4, P4, R2, R8, 0x1 ;  /* 0x000000080204d211 */ /* 0x004fe400078808ff */
[----:B------:R-:W-:Y:S02]  /*1360*/  LEA.HI R12, R11, R10, RZ, 0x1 ;  /* 0x0000000a0b0c7211 */ /* 0x000fe400078f08ff */
[----:B-1----:R-:W-:Y:S01]  /*1370*/  @!P2 LEA.HI.X R7, R56, R3, R57, 0x5, P3 ;  /* 0x000000033807a211 */ /* 0x002fe200018f2c39 */
[----:B------:R-:W-:Y:S01]  /*1380*/  @!P5 IMAD R6, R21, 0x2, R41 ;  /* 0x000000021506d824 */ /* 0x000fe200078e0229 */
[----:B----4-:R-:W-:Y:S02]  /*1390*/  @!P2 LEA R8, P3, R0, R14, 0x1 ;  /* 0x0000000e0008a211 */ /* 0x010fe400078608ff */
[----:B------:R-:W-:-:S02]  /*13a0*/  @!P5 LEA.HI.X R5, R2, R9, R3, 0x1, P4 ;  /* 0x000000090205d211 */ /* 0x000fc400020f0c03 */
[----:B------:R-:W-:Y:S02]  /*13b0*/  @!P2 LEA.HI.X R9, R0, R15, R7, 0x1, P3 ;  /* 0x0000000f0009a211 */ /* 0x000fe400018f0c07 */
[----:B------:R-:W-:Y:S01]  /*13c0*/  LOP3.LUT R0, R12, 0xfffffffe, RZ, 0xc0, !PT ;  /* 0xfffffffe0c007812 */ /* 0x000fe200078ec0ff */
[----:B------:R1:W-:Y:S01]  /*13d0*/  @!P5 LDGSTS.E.BYPASS.LTC128B.128 [R6+0x2000], desc[UR16][R4.64] ;  /* 0x020000000406dfae */ /* 0x0003e2000b901d50 */
[----:B------:R-:W2:Y:S01]  /*13e0*/  @!P1 LDC.64 R14, c[0x0][0x218] ;  /* 0x00008600ff0e9b82 */ /* 0x000ea20000000a00 */
[-C--:B------:R-:W-:Y:S02]  /*13f0*/  ISETP.GE.AND P5, PT, R48, R26.reuse, PT ;  /* 0x0000001a3000720c */ /* 0x080fe40003fa6270 */
[----:B------:R-:W-:Y:S01]  /*1400*/  IMAD.IADD R24, R10, 0x1, -R0 ;  /* 0x000000010a187824 */ /* 0x000fe200078e0a00 */
[----:B------:R-:W-:Y:S02]  /*1410*/  LOP3.LUT R0, R11, 0xfffffff0, RZ, 0xc0, !PT ;  /* 0xfffffff00b007812 */ /* 0x000fe400078ec0ff */
[----:B------:R-:W-:-:S02]  /*1420*/  ISETP.GE.AND P4, PT, R47, R26, PT ;  /* 0x0000001a2f00720c */ /* 0x000fc40003f86270 */
[----:B------:R-:W-:Y:S01]  /*1430*/  ISETP.GE.AND P3, PT, R46, R26, PT ;  /* 0x0000001a2e00720c */ /* 0x000fe20003f66270 */
[----:B------:R-:W-:Y:S01]  /*1440*/  IMAD.IADD R0, R248, 0x1, -R0 ;  /* 0x00000001f8007824 */ /* 0x000fe200078e0a00 */
[----:B-1----:R-:W-:Y:S02]  /*1450*/  @!P1 MOV R4, 0x400 ;  /* 0x0000040000049802 */ /* 0x002fe40000000f00 */
[----:B------:R-:W-:Y:S02]  /*1460*/  LOP3.LUT R6, R45, 0xfffffff8, RZ, 0xc0, !PT ;  /* 0xfffffff82d067812 */ /* 0x000fe400078ec0ff */
[----:B------:R-:W-:Y:S02]  /*1470*/  @!P2 MOV R5, 0x400 ;  /* 0x000004000005a802 */ /* 0x000fe40000000f00 */
[----:B-----5:R-:W-:Y:S01]  /*1480*/  @!P1 LEA R16, R16, R4, 0x18 ;  /* 0x0000000410109211 */ /* 0x020fe200078ec0ff */
[----:B------:R-:W-:Y:S01]  /*1490*/  IMAD.IADD R4, R248, 0x1, -R6 ;  /* 0x00000001f8047824 */ /* 0x000fe200078e0a06 */
[----:B------:R-:W-:-:S02]  /*14a0*/  @!P2 LEA R11, R18, R5, 0x18 ;  /* 0x00000005120ba211 */ /* 0x000fc400078ec0ff */
[----:B------:R-:W-:Y:S01]  /*14b0*/  @!P0 MOV R5, 0x400 ;  /* 0x0000040000058802 */ /* 0x000fe20000000f00 */
[----:B------:R-:W-:Y:S01]  /*14c0*/  @!P1 IMAD R16, R21, 0x2, R16 ;  /* 0x0000000215109824 */ /* 0x000fe200078e0210 */
[----:B------:R-:W-:Y:S02]  /*14d0*/  LEA.HI R10, R4, R4, RZ, 0x1 ;  /* 0x00000004040a7211 */ /* 0x000fe400078f08ff */
[----:B------:R-:W-:Y:S02]  /*14e0*/  SHF.R.S32.HI R18, RZ, 0x1f, R0 ;  /* 0x0000001fff127819 */ /* 0x000fe40000011400 */
[----:B------:R-:W-:Y:S02]  /*14f0*/  @!P0 LEA R12, R19, R5, 0x18 ;  /* 0x00000005130c8211 */ /* 0x000fe400078ec0ff */
[----:B------:R-:W-:Y:S02]  /*1500*/  LEA.HI R6, R0, R0, RZ, 0x1 ;  /* 0x0000000000067211 */ /* 0x000fe400078f08ff */
[----:B------:R-:W-:-:S02]  /*1510*/  LOP3.LUT R5, R10, 0x3fffffe, RZ, 0xc0, !PT ;  /* 0x03fffffe0a057812 */ /* 0x000fc400078ec0ff */
[----:B------:R-:W-:Y:S02]  /*1520*/  LEA.HI R28, R18, R0, RZ, 0x3 ;  /* 0x00000000121c7211 */ /* 0x000fe400078f18ff */
[----:B------:R-:W1:Y:S01]  /*1530*/  @!P0 LDC.64 R18, c[0x0][0x218] ;  /* 0x00008600ff128b82 */ /* 0x000e620000000a00 */
[----:B------:R-:W-:Y:S01]  /*1540*/  LOP3.LUT R7, R6, 0x7fffffe, RZ, 0xc0, !PT ;  /* 0x07fffffe06077812 */ /* 0x000fe200078ec0ff */
[----:B------:R-:W-:Y:S01]  /*1550*/  IMAD.IADD R27, R4, 0x1, -R5 ;  /* 0x00000001041b7824 */ /* 0x000fe200078e0a05 */
[C---:B------:R-:W-:Y:S01]  /*1560*/  @!P2 LEA R11, R21.reuse, R11, 0x1 ;  /* 0x0000000b150ba211 */ /* 0x040fe200078e08ff */
[----:B------:R-:W-:Y:S01]  /*1570*/  IMAD.WIDE.U32 R4, R56, 0x40, RZ ;  /* 0x0000004038047825 */ /* 0x000fe200078e00ff */
[----:B------:R-:W-:Y:S02]  /*1580*/  @!P0 LEA R26, R21, R12, 0x1 ;  /* 0x0000000c151a8211 */ /* 0x000fe400078e08ff */
[----:B------:R-:W-:Y:S01]  /*1590*/  SHF.R.S32.HI R25, RZ, 0x1, R10 ;  /* 0x00000001ff197819 */ /* 0x000fe2000001140a */
[----:B------:R-:W-:Y:S01]  /*15a0*/  IMAD.IADD R193, R0, 0x1, -R7 ;  /* 0x0000000100c17824 */ /* 0x000fe200078e0a07 */
[----:B------:R3:W-:Y:S01]  /*15b0*/  @!P2 LDGSTS.E.BYPASS.LTC128B.128 [R11+0x2800], desc[UR16][R8.64] ;  /* 0x02800000080bafae */ /* 0x0007e2000b901d50 */
[----:B------:R-:W-:Y:S01]  /*15c0*/  IMAD.SHL.U32 R7, R57, 0x40, RZ ;  /* 0x0000004039077824 */ /* 0x000fe200078e00ff */
[----:B------:R-:W-:-:S04]  /*15d0*/  @!P1 IADD3 R0, P2, R2, R4, RZ ;  /* 0x0000000402009210 */ /* 0x000fc80007f5e0ff */
[----:B------:R-:W-:Y:S01]  /*15e0*/  @!P1 IADD3.X R4, R3, R5, R7, P2, !PT ;  /* 0x0000000503049210 */ /* 0x000fe200017fe407 */
[----:B------:R-:W-:Y:S01]  /*15f0*/  @!P0 IMAD.WIDE.U32 R2, R56, 0x60, R2 ;  /* 0x0000006038028825 */ /* 0x000fe200078e0002 */
[----:B--2---:R-:W-:-:S03]  /*1600*/  @!P1 LEA R12, P2, R0, R14, 0x1 ;  /* 0x0000000e000c9211 */ /* 0x004fc600078408ff */
[----:B------:R-:W-:Y:S02]  /*1610*/  IMAD R7, R22, R112, RZ ;  /* 0x0000007016077224 */ /* 0x000fe400078e02ff */
[----:B------:R-:W2:Y:S01]  /*1620*/  @!P4 LDC.64 R22, c[0x0][0x220] ;  /* 0x00008800ff16cb82 */ /* 0x000ea20000000a00 */
[----:B---3--:R-:W-:Y:S01]  /*1630*/  IMAD R8, R17, UR6, RZ ;  /* 0x0000000611087c24 */ /* 0x008fe2000f8e02ff */
        /* <DEDUP_REMOVED lines=8> */
[----:B-1----:R-:W-:Y:S01]  /*16c0*/  @!P0 LEA R6, P2, R2, R18, 0x1 ;  /* 0x0000001202068211 */ /* 0x002fe200078408ff */
[----:B------:R-:W-:Y:S01]  /*16d0*/  @!P0 IMAD.IADD R8, R3, 0x1, R4 ;  /* 0x0000000103088824 */ /* 0x000fe200078e0204 */
[----:B------:R1:W-:Y:S01]  /*16e0*/  @!P1 LDGSTS.E.BYPASS.LTC128B.128 [R16+0x3000], desc[UR16][R12.64] ;  /* 0x030000000c109fae */ /* 0x0003e2000b901d50 */
[----:B------:R-:W-:Y:S01]  /*16f0*/  IMAD R3, R58, R113, R7 ;  /* 0x000000713a037224 */ /* 0x000fe200078e0207 */
[----:B------:R-:W-:Y:S01]  /*1700*/  LOP3.LUT R0, R0, 0xc0, RZ, 0xc0, !PT ;  /* 0x000000c000007812 */ /* 0x000fe200078ec0ff */
[----:B------:R-:W-:Y:S01]  /*1710*/  IMAD.WIDE.U32 R4, R58, R112, RZ ;  /* 0x000000703a047225 */ /* 0x000fe200078e00ff */
[----:B------:R-:W-:-:S02]  /*1720*/  @!P0 LEA.HI.X R7, R2, R19, R8, 0x1, P2 ;  /* 0x0000001302078211 */ /* 0x000fc400010f0c08 */
[----:B------:R-:W-:Y:S01]  /*1730*/  LOP3.LUT R10, R10, 0xfffffffc, RZ, 0xc0, !PT ;  /* 0xfffffffc0a0a7812 */ /* 0x000fe200078ec0ff */
[----:B------:R-:W3:Y:S01]  /*1740*/  @!P6 LDC.64 R18, c[0x0][0x220] ;  /* 0x00008800ff12eb82 */ /* 0x000ee20000000a00 */
[----:B------:R-:W-:Y:S01]  /*1750*/  LOP3.LUT R9, R0, 0x8, R9, 0xf8, !PT ;  /* 0x0000000800097812 */ /* 0x000fe200078ef809 */
[----:B------:R4:W-:Y:S01]  /*1760*/  @!P0 LDGSTS.E.BYPASS.LTC128B.128 [R26+0x3800], desc[UR16][R6.64] ;  /* 0x03800000061a8fae */ /* 0x0009e2000b901d50 */
[----:B------:R-:W-:Y:S01]  /*1770*/  SHF.R.U32.HI R8, RZ, 0x3, R0 ;  /* 0x00000003ff087819 */ /* 0x000fe20000011600 */
[----:B------:R-:W-:Y:S01]  /*1780*/  IMAD.IADD R0, R5, 0x1, R3 ;  /* 0x0000000105007824 */ /* 0x000fe200078e0203 */
[----:B------:R-:W-:Y:S01]  /*1790*/  LEA R2, P2, R4, R30, 0x7 ;  /* 0x0000001e04027211 */ /* 0x000fe200078438ff */
[----:B------:R-:W0:Y:S01]  /*17a0*/  LDGDEPBAR ;  /* 0x00000000000079af */ /* 0x000e220000000000 */
[----:B------:R-:W-:Y:S01]  /*17b0*/  IADD3 R14, R31, R14, RZ ;  /* 0x0000000e1f0e7210 */ /* 0x000fe20007ffe0ff */
[----:B------:R-:W-:Y:S01]  /*17c0*/  IMAD.IADD R21, R11, 0x1, -R10 ;  /* 0x000000010b157824 */ /* 0x000fe200078e0a0a */
[----:B------:R-:W-:Y:S01]  /*17d0*/  LOP3.LUT R11, R9, R8, RZ, 0x3c, !PT ;  /* 0x00000008090b7212 */ /* 0x000fe200078e3cff */
[----:B------:R-:W-:Y:S01]  /*17e0*/  IMAD R8, R24, 0x8, R27 ;  /* 0x0000000818087824 */ /* 0x000fe200078e021b */
[----:B------:R-:W-:Y:S01]  /*17f0*/  LEA.HI.X R3, R4, R14, R0, 0x7, P2 ;  /* 0x0000000e04037211 */ /* 0x000fe200010f3c00 */
[----:B------:R5:W-:Y:S01]  /*1800*/  STL [R1+0x10], R14 ;  /* 0x0000100e01007387 */ /* 0x000be20000100800 */
[----:B------:R-:W-:Y:S01]  /*1810*/  IMAD.SHL.U32 R0, R21, 0x40, RZ ;  /* 0x0000004015007824 */ /* 0x000fe200078e00ff */
[----:B------:R-:W-:Y:S01]  /*1820*/  SHF.L.U32 R9, R113, 0x6, RZ ;  /* 0x0000000671097819 */ /* 0x000fe200000006ff */
[----:B------:R-:W-:-:S03]  /*1830*/  IMAD.WIDE.U32 R4, R112, 0x40, RZ ;  /* 0x0000004070047825 */ /* 0x000fc600078e00ff */
[----:B------:R-:W-:Y:S01]  /*1840*/  LOP3.LUT R0, R0, 0xc0, RZ, 0xc0, !PT ;  /* 0x000000c000007812 */ /* 0x000fe200078ec0ff */
[----:B-1----:R-:W1:Y:S01]  /*1850*/  @!P5 LDC.64 R16, c[0x0][0x220] ;  /* 0x00008800ff10db82 */ /* 0x002e620000000a00 */
[----:B------:R-:W-:Y:S01]  /*1860*/  @!P4 IADD3 R10, P0, R2, R4, RZ ;  /* 0x00000004020ac210 */ /* 0x000fe20007f1e0ff */
[----:B------:R-:W-:Y:S02]  /*1870*/  IMAD.SHL.U32 R4, R28, 0x20, RZ ;  /* 0x000000201c047824 */ /* 0x000fe400078e00ff */
[----:B------:R-:W-:Y:S01]  /*1880*/  @!P3 IMAD R12, R113, 0x60, RZ ;  /* 0x00000060710cb824 */ /* 0x000fe200078e02ff */
[----:B------:R-:W-:Y:S02]  /*1890*/  @!P4 IADD3.X R13, R3, R5, R9, P0, !PT ;  /* 0x00000005030dc210 */ /* 0x000fe400007fe409 */
[----:B------:R-:W-:Y:S01]  /*18a0*/  LOP3.LUT R184, R4, 0xffffff00, RZ, 0xc0, !PT ;  /* 0xffffff0004b87812 */ /* 0x000fe200078ec0ff */
[----:B----4-:R-:W-:Y:S01]  /*18b0*/  IMAD.SHL.U32 R6, R24, 0x8, RZ ;  /* 0x0000000818067824 */ /* 0x010fe200078e00ff */
[----:B------:R-:W-:-:S04]  /*18c0*/  DEPBAR.LE SB0, 0x0 ;  /* 0x000080000000791a */ /* 0x000fc80000000000 */
[----:B------:R-:W-:Y:S01]  /*18d0*/  BAR.SYNC.DEFER_BLOCKING 0x0 ;  /* 0x0000000000007b1d */ /* 0x000fe20000010000 */
[----:B------:R-:W-:Y:S02]  /*18e0*/  LOP3.LUT R7, R0, 0x8, R6, 0xf8, !PT ;  /* 0x0000000800077812 */ /* 0x000fe400078ef806 */
[----:B------:R-:W-:Y:S01]  /*18f0*/  SHF.R.U32.HI R6, RZ, 0x3, R0 ;  /* 0x00000003ff067819 */ /* 0x000fe20000011600 */
[----:B------:R-:W-:Y:S01]  /*1900*/  IMAD.U32 R0, R8, 0x20, R11 ;  /* 0x0000002008007824 */ /* 0x000fe200078e000b */
[----:B------:R-:W-:-:S03]  /*1910*/  @!P5 LEA R5, P2, R112, R2, 0x5 ;  /* 0x000000027005d211 */ /* 0x000fc600078428ff */
[----:B-----5:R-:W4:Y:S01]  /*1920*/  @!P3 LDC.64 R14, c[0x0][0x220] ;  /* 0x00008800ff0ebb82 */ /* 0x020f220000000a00 */
[----:B------:R-:W-:Y:S01]  /*1930*/  LOP3.LUT R185, R7, R6, RZ, 0x3c, !PT ;  /* 0x0000000607b97212 */ /* 0x000fe200078e3cff */
[----:B------:R-:W-:Y:S01]  /*1940*/  IMAD R11, R43, 0x200, R184 ;  /* 0x000002002b0b7824 */ /* 0x000fe200078e02b8 */
[C---:B---3--:R-:W-:Y:S02]  /*1950*/  @!P6 LEA R6, P0, R2.reuse, R18, 0x1 ;  /* 0x000000120206e211 */ /* 0x048fe400078008ff */
[----:B-1----:R-:W-:Y:S02]  /*1960*/  @!P5 LEA R4, P1, R5, R16, 0x1 ;  /* 0x000000100504d211 */ /* 0x002fe400078208ff */
[----:B------:R-:W-:Y:S02]  /*1970*/  @!P6 LEA.HI.X R7, R2, R19, R3, 0x1, P0 ;  /* 0x000000130207e211 */ /* 0x000fe400000f0c03 */
[C---:B------:R-:W-:Y:S01]  /*1980*/  @!P5 LEA.HI.X R9, R112.reuse, R3, R113, 0x5, P2 ;  /* 0x000000037009d211 */ /* 0x040fe200010f2c71 */
[----:B------:R-:W-:Y:S01]  /*1990*/  @!P3 IMAD.WIDE.U32 R2, R112, 0x60, R2 ;  /* 0x000000607002b825 */ /* 0x000fe200078e0002 */
[----:B--2---:R-:W-:-:S02]  /*19a0*/  @!P4 LEA R8, P0, R10, R22, 0x1 ;  /* 0x000000160a08c211 */ /* 0x004fc400078008ff */
[----:B------:R-:W-:Y:S01]  /*19b0*/  @!P5 LEA.HI.X R5, R5, R17, R9, 0x1, P1 ;  /* 0x000000110505d211 */ /* 0x000fe200008f0c09 */
[----:B------:R-:W-:Y:S01]  /*19c0*/  @!P3 IMAD.IADD R3, R3, 0x1, R12 ;  /* 0x000000010303b824 */ /* 0x000fe200078e020c */
[----:B------:R-:W-:Y:S02]  /*19d0*/  @!P4 LEA.HI.X R9, R10, R23, R13, 0x1, P0 ;  /* 0x000000170a09c211 */ /* 0x000fe400000f0c0d */
[----:B------:R-:W-:Y:S01]  /*19e0*/  LEA R10, R193, R11, 0x5 ;  /* 0x0000000bc10a7211 */ /* 0x000fe200078e28ff */
[----:B------:R-:W-:Y:S01]  /*19f0*/  @P6 STS [R200+0x4000], RZ ;  /* 0x004000ffc8006388 */ /* 0x000fe20000000800 */
[----:B------:R-:W-:Y:S01]  /*1a00*/  LEA R135, R0, UR4, 0x1 ;  /* 0x0000000400877c11 */ /* 0x000fe2000f8e08ff */
[----:B------:R-:W-:Y:S01]  /*1a10*/  IMAD.MOV.U32 R0, RZ, RZ, 0x10 ;  /* 0x00000010ff007424 */ /* 0x000fe200078e00ff */
[----:B------:R-:W-:Y:S01]  /*1a20*/  LOP3.LUT P1, RZ, R21, 0x2, RZ, 0xc0, !PT ;  /* 0x0000000215ff7812 */ /* 0x000fe2000782c0ff */
[----:B------:R-:W-:Y:S02]  /*1a30*/  @P6 STS [R200+0x4004], RZ ;  /* 0x004004ffc8006388 */ /* 0x000fe40000000800 */
[----:B------:R-:W-:Y:S01]  /*1a40*/  VIADD R188, R135, 0x2020 ;  /* 0x0000202087bc7836 */ /* 0x000fe20000000000 */
[----:B------:R-:W-:Y:S01]  /*1a50*/  SEL R0, R0, 0xfffffff0, !P1 ;  /* 0xfffffff000007807 */ /* 0x000fe20004800000 */
        /* <DEDUP_REMOVED lines=16> */
[----:B----4-:R-:W-:-:S04]  /*1b60*/  @!P3 LEA R6, P0, R2, R14, 0x1 ;  /* 0x0000000e0206b211 */ /* 0x010fc800078008ff */
[----:B------:R-:W-:Y:S01]  /*1b70*/  @!P3 LEA.HI.X R7, R2, R15, R3, 0x1, P0 ;  /* 0x0000000f0207b211 */ /* 0x000fe200000f0c03 */
[----:B------:R-:W-:Y:S01]  /*1b80*/  IMAD.IADD R2, R185, 0x1, R10 ;  /* 0x00000001b9027824 */ /* 0x000fe200078e020a */
[----:B------:R-:W-:Y:S02]  /*1b90*/  LOP3.LUT P0, RZ, R25, 0x2, RZ, 0xc0, !PT ;  /* 0x0000000219ff7812 */ /* 0x000fe4000780c0ff */
[----:B------:R-:W-:Y:S01]  /*1ba0*/  SHF.L.U32 R3, R248, 0x1, RZ ;  /* 0x00000001f8037819 */ /* 0x000fe200000006ff */
[----:B------:R-:W-:Y:S01]  /*1bb0*/  @!PT LDS RZ, [RZ] ;  /* 0x00000000fffff984 */ /* 0x000fe20000000800 */
[----:B------:R-:W-:Y:S01]  /*1bc0*/  @!PT LDS RZ, [RZ] ;  /* 0x00000000fffff984 */ /* 0x000fe20000000800 */
[----:B------:R-:W-:Y:S01]  /*1bd0*/  @!PT LDS RZ, [RZ] ;  /* 0x00000000fffff984 */ /* 0x000fe20000000800 */
[----:B------:R2:W-:Y:S01]  /*1be0*/  @!P3 LDGSTS.E.BYPASS.LTC128B.128 [R200+0x5800], desc[UR16][R6.64] ;  /* 0x0580000006c8bfae */ /* 0x0005e2000b901d50 */
[----:B------:R-:W-:Y:S02]  /*1bf0*/  LEA R186, R2, UR4, 0x1 ;  /* 0x0000000402ba7c11 */ /* 0x000fe4000f8e08ff */
[----:B------:R-:W-:Y:S01]  /*1c00*/  IADD3 R2, R135, 0x2000, RZ ;  /* 0x0000200087027810 */ /* 0x000fe20007ffe0ff */
[----:B------:R-:W-:Y:S02]  /*1c10*/  LDSM.16.M88.4 R44, [R135+0x2000] ;  /* 0x00200000872c783b */ /* 0x000fe40000000200 */
[----:B------:R-:W-:-:S02]  /*1c20*/  IMAD R187, R0, 0x2, R186 ;  /* 0x0000000200bb7824 */ /* 0x000fc400078e02ba */
[----:B------:R-:W3:Y:S02]  /*1c30*/  LDSM.16.M88.4 R16, [R186] ;  /* 0x00000000ba10783b */ /* 0x000ee40000000200 */
[----:B------:R-:W-:Y:S02]  /*1c40*/  @P0 VIADD R188, R2, 0xffffffe0 ;  /* 0xffffffe002bc0836 */ /* 0x000fe40000000000 */
[----:B------:R-:W4:Y:S04]  /*1c50*/  LDSM.16.M88.4 R12, [R186+0x1000] ;  /* 0x00100000ba0c783b */ /* 0x000f280000000200 */
[----:B-1----:R-:W-:Y:S04]  /*1c60*/  LDSM.16.M88.4 R8, [R187] ;  /* 0x00000000bb08783b */ /* 0x002fe80000000200 */
[----:B------:R-:W-:Y:S04]  /*1c70*/  LDSM.16.M88.4 R48, [R188] ;  /* 0x00000000bc30783b */ /* 0x000fe80000000200 */
[----:B------:R-:W1:Y:S04]  /*1c80*/  LDSM.16.M88.4 R72, [R135+0x2400] ;  /* 0x002400008748783b */ /* 0x000e680000000200 */
[----:B--2---:R-:W2:Y:S04]  /*1c90*/  LDSM.16.M88.4 R4, [R187+0x1000] ;  /* 0x00100000bb04783b */ /* 0x004ea80000000200 */
[----:B------:R-:W-:Y:S04]  /*1ca0*/  LDSM.16.M88.4 R92, [R188+0x400] ;  /* 0x00040000bc5c783b */ /* 0x000fe80000000200 */
[----:B------:R-:W5:Y:S04]  /*1cb0*/  LDSM.16.M88.4 R80, [R135+0x2800] ;  /* 0x002800008750783b */ /* 0x000f680000000200 */
[----:B------:R-:W5:Y:S04]  /*1cc0*/  LDSM.16.M88.4 R88, [R188+0x800] ;  /* 0x00080000bc58783b */ /* 0x000f680000000200 */
[----:B------:R-:W5:Y:S01]  /*1cd0*/  LDSM.16.M88.4 R52, [R135+0x2c00] ;  /* 0x002c00008734783b */ /* 0x000f620000000200 */
[-C--:B---3--:R-:W-:Y:S03]  /*1ce0*/  HMMA.16816.F32.BF16 R24, R16, R44.reuse, RZ ;  /* 0x0000002c1018723c */ /* 0x088fe600000418ff */
[----:B------:R-:W3:Y:S04]  /*1cf0*/  LDSM.16.M88.4 R68, [R188+0xc00] ;  /* 0x000c0000bc44783b */ /* 0x000ee80000000200 */
[----:B------:R-:W3:Y:S01]  /*1d00*/  LDSM.16.M88.4 R84, [R135+0x3000] ;  /* 0x003000008754783b */ /* 0x000ee20000000200 */
[C---:B----4-:R-:W-:Y:S03]  /*1d10*/  HMMA.16816.F32.BF16 R28, R12.reuse, R44, RZ ;  /* 0x0000002c0c1c723c */ /* 0x050fe600000418ff */
[----:B------:R-:W4:Y:S04]  /*1d20*/  LDSM.16.M88.4 R100, [R188+0x1000] ;  /* 0x00100000bc64783b */ /* 0x000f280000000200 */
[----:B------:R-:W4:Y:S01]  /*1d30*/  LDSM.16.M88.4 R64, [R135+0x3400] ;  /* 0x003400008740783b */ /* 0x000f220000000200 */
[----:B-1----:R-:W-:Y:S03]  /*1d40*/  HMMA.16816.F32.BF16 R36, R12, R72, RZ ;  /* 0x000000480c24723c */ /* 0x002fe600000418ff */
[----:B------:R-:W1:Y:S04]  /*1d50*/  LDSM.16.M88.4 R96, [R188+0x1400] ;  /* 0x00140000bc60783b */ /* 0x000e680000000200 */
[----:B------:R-:W1:Y:S01]  /*1d60*/  LDSM.16.M88.4 R60, [R135+0x3800] ;  /* 0x00380000873c783b */ /* 0x000e620000000200 */
[-C--:B------:R-:W-:Y:S03]  /*1d70*/  HMMA.16816.F32.BF16 R24, R8, R48.reuse, R24 ;  /* 0x000000300818723c */ /* 0x080fe60000041818 */
[----:B------:R-:W1:Y:S04]  /*1d80*/  LDSM.16.M88.4 R76, [R188+0x1800] ;  /* 0x00180000bc4c783b */ /* 0x000e680000000200 */
[----:B------:R-:W1:Y:S01]  /*1d90*/  LDSM.16.M88.4 R104, [R135+0x3c00] ;  /* 0x003c00008768783b */ /* 0x000e620000000200 */
[----:B--2---:R-:W-:Y:S03]  /*1da0*/  HMMA.16816.F32.BF16 R32, R4, R48, R28 ;  /* 0x000000300420723c */ /* 0x004fe6000004181c */
[----:B------:R-:W2:Y:S03]  /*1db0*/  LDSM.16.M88.4 R108, [R188+0x1c00] ;  /* 0x001c0000bc6c783b */ /* 0x000ea60000000200 */
[----:B------:R-:W-:Y:S01]  /*1dc0*/  HMMA.16816.F32.BF16 R28, R16, R72, RZ ;  /* 0x00000048101c723c */ /* 0x000fe200000418ff */
[----:B------:R-:W0:Y:S05]  /*1dd0*/  LDGDEPBAR ;  /* 0x00000000000079af */ /* 0x000e2a0000000000 */
[----:B-----5:R-:W-:Y:S04]  /*1de0*/  HMMA.16816.F32.BF16 R40, R12, R80, RZ ;  /* 0x000000500c28723c */ /* 0x020fe800000418ff */
[----:B------:R-:W-:-:S04]  /*1df0*/  FMUL.FTZ R2, R24, UR5 ;  /* 0x0000000518027c20 */ /* 0x000fc80008410000 */
[----:B------:R5:W2:Y:S01]  /*1e00*/  MUFU.TANH R49, R2 ;  /* 0x0000000200317308 */ /* 0x000aa20000002400 */
[----:B------:R-:W-:-:S15]  /*1e10*/  DEPBAR.LE SB0, 0x0 ;  /* 0x000080000000791a */ /* 0x000fde0000000000 */
[----:B------:R-:W-:Y:S01]  /*1e20*/  HMMA.16816.F32.BF16 R40, R4, R88, R40 ;  /* 0x000000580428723c */ /* 0x000fe20000041828 */
[----:B-----5:R-:W-:-:S04]  /*1e30*/  FMUL.FTZ R2, R25, UR5 ;  /* 0x0000000519027c20 */ /* 0x020fc80008410000 */
[----:B------:R5:W-:Y:S02]  /*1e40*/  MUFU.TANH R120, R2 ;  /* 0x0000000200787308 */ /* 0x000be40000002400 */
[----:B-----5:R-:W-:-:S06]  /*1e50*/  FMUL.FTZ R2, R26, UR5 ;  /* 0x000000051a027c20 */ /* 0x020fcc0008410000 */
[----:B------:R5:W-:Y:S02]  /*1e60*/  MUFU.TANH R23, R2 ;  /* 0x0000000200177308 */ /* 0x000be40000002400 */
[----:B-----5:R-:W-:Y:S02]  /*1e70*/  FMUL.FTZ R2, R27, UR5 ;  /* 0x000000051b027c20 */ /* 0x020fe40008410000 */
[----:B------:R-:W-:Y:S04]  /*1e80*/  HMMA.16816.F32.BF16 R24, R8, R92, R28 ;  /* 0x0000005c0818723c */ /* 0x000fe8000004181c */
[----:B------:R5:W-:Y:S02]  /*1e90*/  MUFU.TANH R73, R2 ;  /* 0x0000000200497308 */ /* 0x000be40000002400 */
[----:B------:R-:W-:Y:S01]  /*1ea0*/  HMMA.16816.F32.BF16 R28, R16, R80, RZ ;  /* 0x00000050101c723c */ /* 0x000fe200000418ff */
[----:B-----5:R-:W-:-:S05]  /*1eb0*/  FMUL.FTZ R2, R32, UR5 ;  /* 0x0000000520027c20 */ /* 0x020fca0008410000 */
[----:B------:R5:W-:Y:S02]  /*1ec0*/  MUFU.TANH R130, R2 ;  /* 0x0000000200827308 */ /* 0x000be40000002400 */
[----:B-----5:R-:W-:-:S06]  /*1ed0*/  FMUL.FTZ R2, R33, UR5 ;  /* 0x0000000521027c20 */ /* 0x020fcc0008410000 */
[----:B------:R5:W-:Y:S02]  /*1ee0*/  MUFU.TANH R129, R2 ;  /* 0x0000000200817308 */ /* 0x000be40000002400 */
[----:B-----5:R-:W-:-:S06]  /*1ef0*/  FMUL.FTZ R2, R34, UR5 ;  /* 0x0000000522027c20 */ /* 0x020fcc0008410000 */
[----:B------:R5:W-:Y:S02]  /*1f00*/  MUFU.TANH R137, R2 ;  /* 0x0000000200897308 */ /* 0x000be40000002400 */
[----:B-----5:R-:W-:Y:S02]  /*1f10*/  FMUL.FTZ R2, R35, UR5 ;  /* 0x0000000523027c20 */ /* 0x020fe40008410000 */
[----:B------:R-:W-:Y:S04]  /*1f20*/  HMMA.16816.F32.BF16 R32, R4, R92, R36 ;  /* 0x0000005c0420723c */ /* 0x000fe80000041824 */
[----:B------:R5:W-:Y:S02]  /*1f30*/  MUFU.TANH R133, R2 ;  /* 0x0000000200857308 */ /* 0x000be40000002400 */
[----:B-----5:R-:W-:-:S06]  /*1f40*/  FMUL.FTZ R2, R24, UR5 ;  /* 0x0000000518027c20 */ /* 0x020fcc0008410000 */
        /* <DEDUP_REMOVED lines=16> */
[----:B------:R-:W-:Y:S04]  /*2050*/  HMMA.16816.F32.BF16 R32, R12, R52, RZ ;  /* 0x000000340c20723c */ /* 0x000fe800000418ff */
[----:B------:R5:W-:Y:S02]  /*2060*/  MUFU.TANH R134, R2 ;  /* 0x0000000200867308 */ /* 0x000be40000002400 */
[----:B-----5:R-:W-:-:S06]  /*2070*/  FMUL.FTZ R2, R24, UR5 ;  /* 0x0000000518027c20 */ /* 0x020fcc0008410000 */
[----:B------:R5:W-:-:S12]  /*2080*/  MUFU.TANH R179, R2 ;  /* 0x0000000200b37308 */ /* 0x000bd80000002400 */
[----:B---3--:R-:W-:Y:S06]  /*2090*/  HMMA.16816.F32.BF16 R36, R4, R68, R32 ;  /* 0x000000440424723c */ /* 0x008fec0000041820 */
[----:B------:R-:W-:Y:S01]  /*20a0*/  HMMA.16816.F32.BF16 R32, R12, R84, RZ ;  /* 0x000000540c20723c */ /* 0x000fe200000418ff */
[----:B-----5:R-:W-:-:S04]  /*20b0*/  FMUL.FTZ R2, R25, UR5 ;  /* 0x0000000519027c20 */ /* 0x020fc80008410000 */
[----:B------:R3:W-:Y:S02]  /*20c0*/  MUFU.TANH R183, R2 ;  /* 0x0000000200b77308 */ /* 0x0007e40000002400 */
[----:B---3--:R-:W-:-:S06]  /*20d0*/  FMUL.FTZ R2, R26, UR5 ;  /* 0x000000051a027c20 */ /* 0x008fcc0008410000 */
[----:B------:R3:W-:Y:S02]  /*20e0*/  MUFU.TANH R149, R2 ;  /* 0x0000000200957308 */ /* 0x0007e40000002400 */
[----:B---3--:R-:W-:Y:S02]  /*20f0*/  FMUL.FTZ R2, R27, UR5 ;  /* 0x000000051b027c20 */ /* 0x008fe40008410000 */
[----:B------:R-:W-:Y:S04]  /*2100*/  HMMA.16816.F32.BF16 R24, R8, R68, R28 ;  /* 0x000000440818723c */ /* 0x000fe8000004181c */
[----:B------:R3:W-:Y:S02]  /*2110*/  MUFU.TANH R182, R2 ;  /* 0x0000000200b67308 */ /* 0x0007e40000002400 */
[----:B------:R-:W-:Y:S01]  /*2120*/  HMMA.16816.F32.BF16 R28, R16, R84, RZ ;  /* 0x00000054101c723c */ /* 0x000fe200000418ff */
[----:B---3--:R-:W-:-:S05]  /*2130*/  FMUL.FTZ R2, R40, UR5 ;  /* 0x0000000528027c20 */ /* 0x008fca0008410000 */
[----:B------:R3:W-:Y:S02]  /*2140*/  MUFU.TANH R121, R2 ;  /* 0x0000000200797308 */ /* 0x0007e40000002400 */
[----:B---3--:R-:W-:-:S06]  /*2150*/  FMUL.FTZ R2, R41, UR5 ;  /* 0x0000000529027c20 */ /* 0x008fcc0008410000 */
[----:B------:R3:W-:Y:S02]  /*2160*/  MUFU.TANH R146, R2 ;  /* 0x0000000200927308 */ /* 0x0007e40000002400 */
[----:B---3--:R-:W-:-:S06]  /*2170*/  FMUL.FTZ R2, R42, UR5 ;  /* 0x000000052a027c20 */ /* 0x008fcc0008410000 */
[----:B------:R3:W-:Y:S02]  /*2180*/  MUFU.TANH R144, R2 ;  /* 0x0000000200907308 */ /* 0x0007e40000002400 */
[----:B---3--:R-:W-:Y:S02]  /*2190*/  FMUL.FTZ R2, R43, UR5 ;  /* 0x000000052b027c20 */ /* 0x008fe40008410000 */
[----:B----4-:R-:W-:Y:S04]  /*21a0*/  HMMA.16816.F32.BF16 R40, R4, R100, R32 ;  /* 0x000000640428723c */ /* 0x010fe80000041820 */
[----:B------:R3:W-:Y:S02]  /*21b0*/  MUFU.TANH R93, R2 ;  /* 0x00000002005d7308 */ /* 0x0007e40000002400 */
[----:B------:R-:W-:Y:S01]  /*21c0*/  HMMA.16816.F32.BF16 R32, R12, R64, RZ ;  /* 0x000000400c20723c */ /* 0x000fe200000418ff */
[----:B---3--:R-:W-:-:S05]  /*21d0*/  FMUL.FTZ R2, R24, UR5 ;  /* 0x0000000518027c20 */ /* 0x008fca0008410000 */
[----:B------:R3:W-:-:S15]  /*21e0*/  MUFU.TANH R191, R2 ;  /* 0x0000000200bf7308 */ /* 0x0007de0000002400 */
[----:B------:R-:W-:-:S03]  /*21f0*/  NOP ;  /* 0x0000000000007918 */ /* 0x000fc60000000000 */
[----:B-1----:R-:W-:Y:S01]  /*2200*/  HMMA.16816.F32.BF16 R32, R4, R96, R32 ;  /* 0x000000600420723c */ /* 0x002fe20000041820 */
[----:B---3--:R-:W-:-:S04]  /*2210*/  FMUL.FTZ R2, R25, UR5 ;  /* 0x0000000519027c20 */ /* 0x008fc80008410000 */
[----:B------:R1:W-:Y:S02]  /*2220*/  MUFU.TANH R194, R2 ;  /* 0x0000000200c27308 */ /* 0x0003e40000002400 */
[----:B-1----:R-:W-:-:S06]  /*2230*/  FMUL.FTZ R2, R26, UR5 ;  /* 0x000000051a027c20 */ /* 0x002fcc0008410000 */
[----:B------:R1:W-:Y:S02]  /*2240*/  MUFU.TANH R190, R2 ;  /* 0x0000000200be7308 */ /* 0x0003e40000002400 */
[----:B-1----:R-:W-:Y:S02]  /*2250*/  FMUL.FTZ R2, R27, UR5 ;  /* 0x000000051b027c20 */ /* 0x002fe40008410000 */
[----:B------:R-:W-:Y:S04]  /*2260*/  HMMA.16816.F32.BF16 R24, R8, R100, R28 ;  /* 0x000000640818723c */ /* 0x000fe8000004181c */
[----:B------:R1:W-:Y:S02]  /*2270*/  MUFU.TANH R192, R2 ;  /* 0x0000000200c07308 */ /* 0x0003e40000002400 */
[----:B------:R-:W-:Y:S01]  /*2280*/  HMMA.16816.F32.BF16 R28, R16, R64, RZ ;  /* 0x00000040101c723c */ /* 0x000fe200000418ff */
[----:B-1----:R-:W-:-:S05]  /*2290*/  FMUL.FTZ R2, R36, UR5 ;  /* 0x0000000524027c20 */ /* 0x002fca0008410000 */
[----:B------:R1:W-:Y:S02]  /*22a0*/  MUFU.TANH R181, R2 ;  /* 0x0000000200b57308 */ /* 0x0003e40000002400 */
[----:B-1----:R-:W-:-:S06]  /*22b0*/  FMUL.FTZ R2, R37, UR5 ;  /* 0x0000000525027c20 */ /* 0x002fcc0008410000 */
[----:B------:R1:W-:Y:S02]  /*22c0*/  MUFU.TANH R189, R2 ;  /* 0x0000000200bd7308 */ /* 0x0003e40000002400 */
[----:B-1----:R-:W-:-:S06]  /*22d0*/  FMUL.FTZ R2, R38, UR5 ;  /* 0x0000000526027c20 */ /* 0x002fcc0008410000 */
[----:B------:R1:W-:Y:S02]  /*22e0*/  MUFU.TANH R178, R2 ;  /* 0x0000000200b27308 */ /* 0x0003e40000002400 */
[----:B-1----:R-:W-:Y:S02]  /*22f0*/  FMUL.FTZ R2, R39, UR5 ;  /* 0x0000000527027c20 */ /* 0x002fe40008410000 */
[----:B------:R-:W-:Y:S04]  /*2300*/  HMMA.16816.F32.BF16 R36, R16, R60, RZ ;  /* 0x0000003c1024723c */ /* 0x000fe800000418ff */
[----:B------:R1:W-:Y:S02]  /*2310*/  MUFU.TANH R180, R2 ;  /* 0x0000000200b47308 */ /* 0x0003e40000002400 */
[----:B-1----:R-:W-:-:S06]  /*2320*/  FMUL.FTZ R2, R24, UR5 ;  /* 0x0000000518027c20 */ /* 0x002fcc0008410000 */
[----:B------:R1:W-:Y:S02]  /*2330*/  MUFU.TANH R160, R2 ;  /* 0x0000000200a07308 */ /* 0x0003e40000002400 */
[----:B-1----:R-:W-:-:S06]  /*2340*/  FMUL.FTZ R2, R25, UR5 ;  /* 0x0000000519027c20 */ /* 0x002fcc0008410000 */
        /* <DEDUP_REMOVED lines=8> */
[----:B------:R1:W-:-:S15]  /*23d0*/  MUFU.TANH R148, R2 ;  /* 0x0000000200947308 */ /* 0x0003de0000002400 */
[----:B------:R-:W-:-:S03]  /*23e0*/  NOP ;  /* 0x0000000000007918 */ /* 0x000fc60000000000 */
[----:B------:R-:W-:Y:S01]  /*23f0*/  HMMA.16816.F32.BF16 R28, R4, R76, R28 ;  /* 0x0000004c041c723c */ /* 0x000fe2000004181c */
[----:B-1----:R-:W-:-:S04]  /*2400*/  FMUL.FTZ R2, R41, UR5 ;  /* 0x0000000529027c20 */ /* 0x002fc80008410000 */
        /* <DEDUP_REMOVED lines=10> */
[----:B--2---:R-:W-:Y:S06]  /*24b0*/  HMMA.16816.F32.BF16 R116, R8, R108, R36 ;  /* 0x0000006c0874723c */ /* 0x004fec0000041824 */
[----:B------:R-:W-:Y:S01]  /*24c0*/  HMMA.16816.F32.BF16 R36, R12, R82, RZ ;  /* 0x000000520c24723c */ /* 0x000fe200000418ff */
[----:B-1----:R-:W-:-:S04]  /*24d0*/  FMUL.FTZ R2, R25, UR5 ;  /* 0x0000000519027c20 */ /* 0x002fc80008410000 */
[----:B------:R1:W-:Y:S02]  /*24e0*/  MUFU.TANH R173, R2 ;  /* 0x0000000200ad7308 */ /* 0x0003e40000002400 */
[----:B-1----:R-:W-:-:S06]  /*24f0*/  FMUL.FTZ R2, R26, UR5 ;  /* 0x000000051a027c20 */ /* 0x002fcc0008410000 */
[----:B------:R1:W-:Y:S02]  /*2500*/  MUFU.TANH R163, R2 ;  /* 0x0000000200a37308 */ /* 0x0003e40000002400 */
[----:B-1----:R-:W-:Y:S02]  /*2510*/  FMUL.FTZ R2, R27, UR5 ;  /* 0x000000051b027c20 */ /* 0x002fe40008410000 */
[----:B------:R-:W-:Y:S04]  /*2520*/  HMMA.16816.F32.BF16 R24, R12, R46, RZ ;  /* 0x0000002e0c18723c */ /* 0x000fe800000418ff */
[----:B------:R1:W-:Y:S02]  /*2530*/  MUFU.TANH R168, R2 ;  /* 0x0000000200a87308 */ /* 0x0003e40000002400 */
[----:B-1----:R-:W-:-:S06]  /*2540*/  FMUL.FTZ R2, R32, UR5 ;  /* 0x0000000520027c20 */ /* 0x002fcc0008410000 */
[----:B------:R1:W-:-:S12]  /*2550*/  MUFU.TANH R155, R2 ;  /* 0x00000002009b7308 */ /* 0x0003d80000002400 */
[----:B------:R-:W-:Y:S01]  /*2560*/  HMMA.16816.F32.BF16 R24, R4, R50, R24 ;  /* 0x000000320418723c */ /* 0x000fe20000041818 */
        /* <DEDUP_REMOVED lines=38> */
[----:B------:R1:W2:Y:S02]  /*27d0*/  MUFU.TANH R45, R2 ;  /* 0x00000002002d7308 */ /* 0x0002a40000002400 */
        /* <DEDUP_REMOVED lines=33> */
[----:B------:R-:W-:Y:S06]  /*29f0*/  HMMA.16816.F32.BF16 R32, R8, R50, R24 ;  /* 0x000000320820723c */ /* 0x000fec0000041818 */
[----:B------:R-:W-:Y:S01]  /*2a00*/  HMMA.16816.F32.BF16 R24, R16, R74, RZ ;  /* 0x0000004a1018723c */ /* 0x000fe200000418ff */
[----:B-1----:R-:W-:-:S04]  /*2a10*/  FMUL.FTZ R2, R37, UR5 ;  /* 0x0000000525027c20 */ /* 0x002fc80008410000 */
[----:B------:R1:W-:-:S13]  /*2a20*/  MUFU.TANH R114, R2 ;  /* 0x0000000200727308 */ /* 0x0003da0000002400 */
[----:B------:R-:W-:-:S04]  /*2a30*/  FMUL.FTZ R22, R32, UR5 ;  /* 0x0000000520167c20 */ /* 0x000fc80008410000 */
[----:B------:R3:W4:Y:S02]  /*2a40*/  MUFU.TANH R44, R22 ;  /* 0x00000016002c7308 */ /* 0x0007240000002400 */
[----:B------:R-:W-:Y:S01]  /*2a50*/  HMMA.16816.F32.BF16 R24, R8, R94, R24 ;  /* 0x0000005e0818723c */ /* 0x000fe20000041818 */
[----:B-1----:R-:W-:-:S05]  /*2a60*/  FMUL.FTZ R2, R38, UR5 ;  /* 0x0000000526027c20 */ /* 0x002fca0008410000 */
[----:B------:R1:W-:Y:S01]  /*2a70*/  MUFU.TANH R88, R2 ;  /* 0x0000000200587308 */ /* 0x0003e20000002400 */
[----:B---3--:R-:W-:-:S07]  /*2a80*/  FMUL.FTZ R22, R33, UR5 ;  /* 0x0000000521167c20 */ /* 0x008fce0008410000 */
[----:B------:R-:W3:Y:S10]  /*2a90*/  MUFU.TANH R42, R22 ;  /* 0x00000016002a7308 */ /* 0x000ef40000002400 */
[----:B------:R-:W-:Y:S01]  /*2aa0*/  FMUL.FTZ R26, R26, UR5 ;  /* 0x000000051a1a7c20 */ /* 0x000fe20008410000 */
[----:B------:R-:W-:Y:S01]  /*2ab0*/  FMUL.FTZ R25, R25, UR5 ;  /* 0x0000000519197c20 */ /* 0x000fe20008410000 */
[----:B------:R-:W-:Y:S01]  /*2ac0*/  FMUL.FTZ R27, R27, UR5 ;  /* 0x000000051b1b7c20 */ /* 0x000fe20008410000 */
[----:B-1----:R-:W-:-:S02]  /*2ad0*/  FMUL.FTZ R2, R39, UR5 ;  /* 0x0000000527027c20 */ /* 0x002fc40008410000 */
[----:B------:R-:W-:Y:S01]  /*2ae0*/  HMMA.16816.F32.BF16 R36, R16, R54, RZ ;  /* 0x000000361024723c */ /* 0x000fe200000418ff */
[----:B------:R-:W-:Y:S08]  /*2af0*/  MUFU.TANH R26, R26 ;  /* 0x0000001a001a7308 */ /* 0x000ff00000002400 */
[----:B------:R1:W-:-:S15]  /*2b00*/  MUFU.TANH R100, R2 ;  /* 0x0000000200647308 */ /* 0x0003de0000002400 */
[----:B------:R-:W-:Y:S01]  /*2b10*/  HMMA.16816.F32.BF16 R52, R8, R70, R36 ;  /* 0x000000460834723c */ /* 0x000fe20000041824 */
[----:B-1----:R-:W-:-:S04]  /*2b20*/  FMUL.FTZ R2, R28, UR5 ;  /* 0x000000051c027c20 */ /* 0x002fc80008410000 */
[----:B------:R1:W-:Y:S02]  /*2b30*/  MUFU.TANH R127, R2 ;  /* 0x00000002007f7308 */ /* 0x0003e40000002400 */
[----:B------:R-:W-:-:S06]  /*2b40*/  FMUL.FTZ R36, R24, UR5 ;  /* 0x0000000518247c20 */ /* 0x000fcc0008410000 */
[----:B------:R5:W-:Y:S01]  /*2b50*/  MUFU.TANH R43, R36 ;  /* 0x00000024002b7308 */ /* 0x000be20000002400 */
[----:B-1----:R-:W-:-:S07]  /*2b60*/  FMUL.FTZ R2, R29, UR5 ;  /* 0x000000051d027c20 */ /* 0x002fce0008410000 */
[----:B------:R1:W-:Y:S01]  /*2b70*/  MUFU.TANH R126, R2 ;  /* 0x00000002007e7308 */ /* 0x0003e20000002400 */
[----:B-----5:R-:W-:Y:S01]  /*2b80*/  HMMA.16816.F32.BF16 R36, R16, R66, RZ ;  /* 0x000000421024723c */ /* 0x020fe200000418ff */
[----:B-1----:R-:W-:-:S06]  /*2b90*/  FMUL.FTZ R2, R30, UR5 ;  /* 0x000000051e027c20 */ /* 0x002fcc0008410000 */
[----:B------:R1:W-:-:S15]  /*2ba0*/  MUFU.TANH R115, R2 ;  /* 0x0000000200737308 */ /* 0x0003de0000002400 */
[----:B------:R-:W-:-:S02]  /*2bb0*/  NOP ;  /* 0x0000000000007918 */ /* 0x000fc40000000000 */
[----:B------:R-:W-:Y:S01]  /*2bc0*/  HMMA.16816.F32.BF16 R36, R8, R98, R36 ;  /* 0x000000620824723c */ /* 0x000fe20000041824 */
[----:B-1----:R-:W-:Y:S01]  /*2bd0*/  LOP3.LUT R2, R3, 0x6, RZ, 0xc0, !PT ;  /* 0x0000000603027812 */ /* 0x002fe200078ec0ff */
[----:B------:R-:W-:-:S04]  /*2be0*/  FMUL.FTZ R3, R31, UR5 ;  /* 0x000000051f037c20 */ /* 0x000fc80008410000 */
[----:B------:R-:W-:Y:S01]  /*2bf0*/  HMMA.16816.F32.BF16 R28, R16, R82, RZ ;  /* 0x00000052101c723c */ /* 0x000fe200000418ff */
[----:B------:R-:W-:Y:S01]  /*2c00*/  IMAD R2, R58, 0x80, R2 ;  /* 0x000000803a027824 */ /* 0x000fe200078e0202 */
[----:B------:R1:W-:Y:S03]  /*2c10*/  MUFU.TANH R116, R3 ;  /* 0x0000000300747308 */ /* 0x0003e60000002400 */
[C---:B------:R-:W-:Y:S01]  /*2c20*/  VIADD R21, R2.reuse, 0x8 ;  /* 0x0000000802157836 */ /* 0x040fe20000000000 */
[----:B------:R-:W-:Y:S01]  /*2c30*/  BAR.SYNC.DEFER_BLOCKING 0x0 ;  /* 0x0000000000007b1d */ /* 0x000fe20000010000 */
[CC--:B------:R-:W-:Y:S01]  /*2c40*/  ISETP.GE.AND P4, PT, R2.reuse, R20.reuse, PT ;  /* 0x000000140200720c */ /* 0x0c0fe20003f86270 */
[C---:B------:R-:W-:Y:S01]  /*2c50*/  VIADD R40, R2.reuse, 0x18 ;  /* 0x0000001802287836 */ /* 0x040fe20000000000 */
[C---:B------:R-:W-:Y:S02]  /*2c60*/  IADD3 R22, R2.reuse, 0x19, RZ ;  /* 0x0000001902167810 */ /* 0x040fe40007ffe0ff */
[----:B------:R-:W-:Y:S01]  /*2c70*/  ISETP.GE.AND P2, PT, R21, R20, PT ;  /* 0x000000141500720c */ /* 0x000fe20003f46270 */
[----:B------:R-:W-:Y:S01]  /*2c80*/  MUFU.TANH R58, R25 ;  /* 0x00000019003a7308 */ /* 0x000fe20000002400 */
[----:B------:R-:W-:Y:S01]  /*2c90*/  FSEL R72, R49, -INF , !P4 ;  /* 0xff80000031487808 */ /* 0x000fe20006000000 */
[----:B------:R-:W-:Y:S01]  /*2ca0*/  VIADD R21, R2, 0x10 ;  /* 0x0000001002157836 */ /* 0x000fe20000000000 */
[----:B--2---:R-:W-:-:S02]  /*2cb0*/  FSEL R141, R45, -INF , !P2 ;  /* 0xff8000002d8d7808 */ /* 0x004fc40005000000 */
[----:B------:R-:W-:Y:S01]  /*2cc0*/  FSEL R132, R48, -INF , !P2 ;  /* 0xff80000030847808 */ /* 0x000fe20005000000 */
[----:B-1----:R-:W-:Y:S01]  /*2cd0*/  VIADD R3, R2, 0x1 ;  /* 0x0000000102037836 */ /* 0x002fe20000000000 */
[----:B----4-:R-:W-:Y:S01]  /*2ce0*/  FSEL R70, R44, -INF , !P2 ;  /* 0xff8000002c467808 */ /* 0x010fe20005000000 */
[----:B------:R-:W-:Y:S01]  /*2cf0*/  HMMA.16816.F32.BF16 R48, R12, R62, RZ ;  /* 0x0000003e0c30723c */ /* 0x000fe200000418ff */
[----:B------:R-:W-:Y:S02]  /*2d00*/  FSEL R137, R137, -INF , !P4 ;  /* 0xff80000089897808 */ /* 0x000fe40006000000 */
[----:B------:R-:W-:Y:S02]  /*2d10*/  ISETP.GE.AND P3, PT, R3, R20, PT ;  /* 0x000000140300720c */ /* 0x000fe40003f66270 */
[----:B------:R-:W-:Y:S01]  /*2d20*/  IADD3 R3, R2, 0x9, RZ ;  /* 0x0000000902037810 */ /* 0x000fe20007ffe0ff */
[----:B------:R-:W-:Y:S01]  /*2d30*/  HMMA.16816.F32.BF16 R28, R8, R90, R28 ;  /* 0x0000005a081c723c */ /* 0x000fe2000004181c */
[----:B------:R-:W-:-:S02]  /*2d40*/  FSEL R130, R130, -INF , !P4 ;  /* 0xff80000082827808 */ /* 0x000fc40006000000 */
[-C--:B------:R-:W-:Y:S01]  /*2d50*/  ISETP.GE.AND P1, PT, R3, R20.reuse, PT ;  /* 0x000000140300720c */ /* 0x080fe20003f26270 */
[C---:B------:R-:W-:Y:S01]  /*2d60*/  VIADD R3, R2.reuse, 0x11 ;  /* 0x0000001102037836 */ /* 0x040fe20000000000 */
[----:B------:R-:W-:Y:S01]  /*2d70*/  FSEL R82, R23, -INF , !P4 ;  /* 0xff80000017527808 */ /* 0x000fe20006000000 */
[----:B------:R-:W-:Y:S01]  /*2d80*/  HMMA.16816.F32.BF16 R44, R12, R106, RZ ;  /* 0x0000006a0c2c723c */ /* 0x000fe200000418ff */
[----:B------:R-:W-:Y:S01]  /*2d90*/  FSEL R133, R133, -INF , !P3 ;  /* 0xff80000085857808 */ /* 0x000fe20005800000 */
[----:B------:R-:W-:Y:S01]  /*2da0*/  VIADD R23, R2, 0x21 ;  /* 0x0000002102177836 */ /* 0x000fe20000000000 */
[----:B------:R-:W-:Y:S01]  /*2db0*/  ISETP.GE.AND P6, PT, R3, R20, PT ;  /* 0x000000140300720c */ /* 0x000fe20003fc6270 */
[----:B------:R-:W-:Y:S01]  /*2dc0*/  FMUL.FTZ R3, R34, UR5 ;  /* 0x0000000522037c20 */ /* 0x000fe20008410000 */
[----:B------:R-:W-:Y:S02]  /*2dd0*/  FSEL R129, R129, -INF , !P3 ;  /* 0xff80000081817808 */ /* 0x000fe40005800000 */
[----:B------:R-:W-:Y:S01]  /*2de0*/  FSEL R75, R73, -INF , !P3 ;  /* 0xff800000494b7808 */ /* 0x000fe20005800000 */
[----:B------:R1:W2:Y:S01]  /*2df0*/  MUFU.TANH R41, R3 ;  /* 0x0000000300297308 */ /* 0x0002a20000002400 */
[----:B------:R-:W-:-:S02]  /*2e00*/  FSEL R69, R120, -INF , !P3 ;  /* 0xff80000078457808 */ /* 0x000fc40005800000 */
[----:B------:R-:W-:Y:S02]  /*2e10*/  FSEL R64, R138, -INF , !P6 ;  /* 0xff8000008a407808 */ /* 0x000fe40007000000 */
[----:B------:R-:W-:Y:S02]  /*2e20*/  FSEL R139, R59, -INF , !P1 ;  /* 0xff8000003b8b7808 */ /* 0x000fe40004800000 */
[----:B------:R-:W-:Y:S02]  /*2e30*/  FSEL R131, R60, -INF , !P1 ;  /* 0xff8000003c837808 */ /* 0x000fe40004800000 */
[----:B---3--:R-:W-:Y:S01]  /*2e40*/  FSEL R68, R42, -INF , !P1 ;  /* 0xff8000002a447808 */ /* 0x008fe20004800000 */
[----:B------:R-:W-:Y:S01]  /*2e50*/  FMUL.FTZ R29, R29, UR5 ;  /* 0x000000051d1d7c20 */ /* 0x000fe20008410000 */
[----:B------:R-:W-:Y:S01]  /*2e60*/  ISETP.GE.AND P0, PT, R21, R20, PT ;  /* 0x000000141500720c */ /* 0x000fe20003f06270 */
[----:B------:R-:W-:Y:S01]  /*2e70*/  VIADD R21, R2, 0x20 ;  /* 0x0000002002157836 */ /* 0x000fe20000000000 */
[----:B------:R-:W-:-:S02]  /*2e80*/  FSEL R134, R134, -INF , !P6 ;  /* 0xff80000086867808 */ /* 0x000fc40007000000 */
[----:B------:R-:W-:Y:S01]  /*2e90*/  FSEL R136, R136, -INF , !P0 ;  /* 0xff80000088887808 */ /* 0x000fe20004000000 */
[----:B-1----:R-:W-:Y:S01]  /*2ea0*/  FMUL.FTZ R3, R35, UR5 ;  /* 0x0000000523037c20 */ /* 0x002fe20008410000 */
[----:B--2---:R-:W-:Y:S01]  /*2eb0*/  FSEL R81, R41, -INF , !P2 ;  /* 0xff80000029517808 */ /* 0x004fe20005000000 */
[----:B------:R-:W-:Y:S01]  /*2ec0*/  HMMA.16816.F32.BF16 R32, R12, R104, RZ ;  /* 0x000000680c20723c */ /* 0x000fe200000418ff */
[----:B------:R-:W-:Y:S01]  /*2ed0*/  ISETP.GE.AND P2, PT, R40, R20, PT ;  /* 0x000000142800720c */ /* 0x000fe20003f46270 */
[----:B------:R1:W2:Y:S01]  /*2ee0*/  MUFU.TANH R24, R3 ;  /* 0x0000000300187308 */ /* 0x0002a20000002400 */
[----:B------:R-:W-:Y:S02]  /*2ef0*/  FSEL R128, R128, -INF , !P0 ;  /* 0xff80000080807808 */ /* 0x000fe40004000000 */
[----:B------:R-:W-:Y:S01]  /*2f00*/  FSEL R138, R61, -INF , !P2 ;  /* 0xff8000003d8a7808 */ /* 0x000fe20005000000 */
[----:B------:R-:W-:Y:S01]  /*2f10*/  HMMA.16816.F32.BF16 R12, R16, R86, RZ ;  /* 0x00000056100c723c */ /* 0x000fe200000418ff */
[----:B------:R-:W-:-:S02]  /*2f20*/  FSEL R124, R124, -INF , !P2 ;  /* 0xff8000007c7c7808 */ /* 0x000fc40005000000 */
[----:B------:R-:W-:Y:S01]  /*2f30*/  FSEL R71, R26, -INF , !P2 ;  /* 0xff8000001a477808 */ /* 0x000fe20005000000 */
[----:B------:R-:W-:Y:S01]  /*2f40*/  MUFU.TANH R40, R29 ;  /* 0x0000001d00287308 */ /* 0x000fe20000002400 */
[----:B------:R-:W-:Y:S01]  /*2f50*/  FSEL R61, R43, -INF , !P2 ;  /* 0xff8000002b3d7808 */ /* 0x000fe20005000000 */
[----:B------:R-:W-:Y:S01]  /*2f60*/  HMMA.16816.F32.BF16 R84, R4, R110, R44 ;  /* 0x0000006e0454723c */ /* 0x000fe2000004182c */
[----:B------:R-:W-:Y:S02]  /*2f70*/  FSEL R74, R92, -INF , !P0 ;  /* 0xff8000005c4a7808 */ /* 0x000fe40004000000 */
[----:B------:R-:W-:Y:S02]  /*2f80*/  FSEL R65, R122, -INF , !P0 ;  /* 0xff8000007a417808 */ /* 0x000fe40004000000 */
[-C--:B------:R-:W-:Y:S01]  /*2f90*/  ISETP.GE.AND P0, PT, R21, R20.reuse, PT ;  /* 0x000000141500720c */ /* 0x080fe20003f06270 */
[----:B------:R-:W-:Y:S01]  /*2fa0*/  FMUL.FTZ R21, R31, UR5 ;  /* 0x000000051f157c20 */ /* 0x000fe20008410000 */
[----:B-1----:R-:W-:Y:S01]  /*2fb0*/  VIADD R3, R2, 0x28 ;  /* 0x0000002802037836 */ /* 0x002fe20000000000 */
[----:B--2---:R-:W-:Y:S01]  /*2fc0*/  FSEL R80, R24, -INF , !P1 ;  /* 0xff80000018507808 */ /* 0x004fe20004800000 */
[----:B------:R-:W-:Y:S01]  /*2fd0*/  FMUL.FTZ R24, R28, UR5 ;  /* 0x000000051c187c20 */ /* 0x000fe20008410000 */
[-C--:B------:R-:W-:Y:S01]  /*2fe0*/  ISETP.GE.AND P1, PT, R22, R20.reuse, PT ;  /* 0x000000141600720c */ /* 0x080fe20003f26270 */
[----:B------:R-:W1:Y:S01]  /*2ff0*/  MUFU.TANH R28, R27 ;  /* 0x0000001b001c7308 */ /* 0x000e620000002400 */
[----:B------:R-:W-:Y:S01]  /*3000*/  ISETP.GE.AND P5, PT, R3, R20, PT ;  /* 0x000000140300720c */ /* 0x000fe20003fa6270 */
[----:B------:R-:W-:Y:S01]  /*3010*/  FMUL.FTZ R22, R30, UR5 ;  /* 0x000000051e167c20 */ /* 0x000fe20008410000 */
[----:B------:R-:W-:-:S02]  /*3020*/  IADD3 R3, R2, 0x29, RZ ;  /* 0x0000002902037810 */ /* 0x000fc40007ffe0ff */
[----:B------:R-:W-:Y:S02]  /*3030*/  FSEL R140, R140, -INF , !P1 ;  /* 0xff8000008c8c7808 */ /* 0x000fe40004800000 */
[-C--:B------:R-:W-:Y:S01]  /*3040*/  ISETP.GE.AND P4, PT, R3, R20.reuse, PT ;  /* 0x000000140300720c */ /* 0x080fe20003f86270 */
[C---:B------:R-:W-:Y:S01]  /*3050*/  VIADD R3, R2.reuse, 0x30 ;  /* 0x0000003002037836 */ /* 0x040fe20000000000 */
[----:B------:R-:W-:Y:S01]  /*3060*/  HMMA.16816.F32.BF16 R12, R8, R102, R12 ;  /* 0x00000066080c723c */ /* 0x000fe2000004180c */
[----:B------:R2:W-:Y:S01]  /*3070*/  MUFU.TANH R41, R24 ;  /* 0x0000001800297308 */ /* 0x0005e20000002400 */
[----:B------:R-:W-:Y:S02]  /*3080*/  FSEL R117, R117, -INF , !P1 ;  /* 0xff80000075757808 */ /* 0x000fe40004800000 */
[----:B------:R-:W-:Y:S01]  /*3090*/  ISETP.GE.AND P3, PT, R3, R20, PT ;  /* 0x000000140300720c */ /* 0x000fe20003f66270 */
[----:B------:R-:W-:Y:S01]  /*30a0*/  VIADD R3, R2, 0x31 ;  /* 0x0000003102037836 */ /* 0x000fe20000000000 */
[----:B------:R-:W-:-:S02]  /*30b0*/  FSEL R60, R58, -INF , !P1 ;  /* 0xff8000003a3c7808 */ /* 0x000fc40004800000 */
[----:B-1----:R-:W-:Y:S01]  /*30c0*/  FSEL R67, R28, -INF , !P1 ;  /* 0xff8000001c437808 */ /* 0x002fe20004800000 */
[----:B------:R1:W3:Y:S01]  /*30d0*/  MUFU.TANH R30, R22 ;  /* 0x00000016001e7308 */ /* 0x0002e20000002400 */
[-C--:B------:R-:W-:Y:S01]  /*30e0*/  ISETP.GE.AND P2, PT, R3, R20.reuse, PT ;  /* 0x000000140300720c */ /* 0x080fe20003f46270 */
[----:B------:R-:W-:Y:S01]  /*30f0*/  VIADD R3, R2, 0x38 ;  /* 0x0000003802037836 */ /* 0x000fe20000000000 */
[----:B------:R-:W-:Y:S02]  /*3100*/  FSEL R144, R144, -INF , !P0 ;  /* 0xff80000090907808 */ /* 0x000fe40004000000 */
[----:B------:R-:W-:Y:S02]  /*3110*/  FSEL R105, R121, -INF , !P0 ;  /* 0xff80000079697808 */ /* 0x000fe40004000000 */
[----:B------:R-:W-:Y:S01]  /*3120*/  ISETP.GE.AND P1, PT, R3, R20, PT ;  /* 0x000000140300720c */ /* 0x000fe20003f26270 */
[----:B------:R4:W5:Y:S01]  /*3130*/  MUFU.TANH R29, R21 ;  /* 0x00000015001d7308 */ /* 0x0009620000002400 */
[----:B------:R-:W-:Y:S01]  /*3140*/  IADD3 R3, R2, 0x39, RZ ;  /* 0x0000003902037810 */ /* 0x000fe20007ffe0ff */
[----:B--2---:R-:W-:Y:S01]  /*3150*/  HMMA.16816.F32.BF16 R24, R16, R62, RZ ;  /* 0x0000003e1018723c */ /* 0x004fe200000418ff */
[----:B------:R-:W-:-:S02]  /*3160*/  FSEL R66, R149, -INF , !P0 ;  /* 0xff80000095427808 */ /* 0x000fc40004000000 */
[----:B------:R-:W-:Y:S02]  /*3170*/  FSEL R59, R179, -INF , !P0 ;  /* 0xff800000b33b7808 */ /* 0x000fe40004000000 */
[----:B------:R-:W-:Y:S01]  /*3180*/  FSEL R125, R125, -INF , !P6 ;  /* 0xff8000007d7d7808 */ /* 0x000fe20007000000 */
[----:B------:R-:W-:Y:S01]  /*3190*/  HMMA.16816.F32.BF16 R16, R16, R106, RZ ;  /* 0x0000006a1010723c */ /* 0x000fe200000418ff */
[----:B------:R-:W-:Y:S01]  /*31a0*/  FSEL R73, R123, -INF , !P6 ;  /* 0xff8000007b497808 */ /* 0x000fe20007000000 */
[----:B-1----:R-:W-:Y:S01]  /*31b0*/  FMUL.FTZ R22, R52, UR5 ;  /* 0x0000000534167c20 */ /* 0x002fe20008410000 */
[-C--:B------:R-:W-:Y:S01]  /*31c0*/  ISETP.GE.AND P0, PT, R3, R20.reuse, PT ;  /* 0x000000140300720c */ /* 0x080fe20003f06270 */
[----:B------:R-:W-:Y:S01]  /*31d0*/  VIADD R3, R2, 0x40 ;  /* 0x0000004002037836 */ /* 0x000fe20000000000 */
[----:B------:R-:W-:Y:S01]  /*31e0*/  ISETP.GE.AND P6, PT, R23, R20, PT ;  /* 0x000000141700720c */ /* 0x000fe20003fc6270 */
[C---:B------:R-:W-:Y:S01]  /*31f0*/  HMMA.16816.F32.BF16 R120, R4.reuse, R108, R32 ;  /* 0x0000006c0478723c */ /* 0x040fe20000041820 */
[----:B------:R-:W-:Y:S01]  /*3200*/  FSEL R142, R142, -INF , !P5 ;  /* 0xff8000008e8e7808 */ /* 0x000fe20006800000 */
[----:B------:R1:W-:Y:S01]  /*3210*/  MUFU.TANH R31, R22 ;  /* 0x00000016001f7308 */ /* 0x0003e20000002400 */
[----:B------:R-:W-:Y:S01]  /*3220*/  FSEL R106, R93, -INF , !P6 ;  /* 0xff8000005d6a7808 */ /* 0x000fe20007000000 */
[----:B----4-:R-:W-:Y:S01]  /*3230*/  FMUL.FTZ R21, R53, UR5 ;  /* 0x0000000535157c20 */ /* 0x010fe20008410000 */
[----:B------:R-:W-:Y:S01]  /*3240*/  FSEL R104, R146, -INF , !P6 ;  /* 0xff80000092687808 */ /* 0x000fe20007000000 */
[----:B------:R-:W-:Y:S01]  /*3250*/  HMMA.16816.F32.BF16 R92, R4, R78, R48 ;  /* 0x0000004e045c723c */ /* 0x000fe20000041830 */
[----:B------:R-:W-:-:S02]  /*3260*/  FSEL R63, R182, -INF , !P6 ;  /* 0xff800000b63f7808 */ /* 0x000fc40007000000 */
[----:B------:R-:W-:Y:S02]  /*3270*/  FSEL R58, R183, -INF , !P6 ;  /* 0xff800000b73a7808 */ /* 0x000fe40007000000 */
[-C--:B------:R-:W-:Y:S01]  /*3280*/  ISETP.GE.AND P6, PT, R3, R20.reuse, PT ;  /* 0x000000140300720c */ /* 0x080fe20003fc6270 */
[----:B------:R-:W-:Y:S02]  /*3290*/  VIADD R3, R2, 0x41 ;  /* 0x0000004102037836 */ /* 0x000fe40000000000 */
[----:B------:R-:W-:Y:S01]  /*32a0*/  FMUL.FTZ R4, R55, UR5 ;  /* 0x0000000537047c20 */ /* 0x000fe20008410000 */
[----:B------:R-:W-:Y:S02]  /*32b0*/  FSEL R102, R76, -INF , !P5 ;  /* 0xff8000004c667808 */ /* 0x000fe40006800000 */
[----:B---3--:R-:W-:Y:S01]  /*32c0*/  FSEL R62, R30, -INF , !P5 ;  /* 0xff8000001e3e7808 */ /* 0x008fe20006800000 */
[----:B------:R2:W-:Y:S01]  /*32d0*/  MUFU.TANH R5, R4 ;  /* 0x0000000400057308 */ /* 0x0005e20000002400 */
[----:B------:R-:W-:Y:S01]  /*32e0*/  FSEL R52, R41, -INF , !P5 ;  /* 0xff80000029347808 */ /* 0x000fe20006800000 */
[----:B-1----:R-:W-:Y:S01]  /*32f0*/  FMUL.FTZ R22, R54, UR5 ;  /* 0x0000000536167c20 */ /* 0x002fe20008410000 */
[-C--:B------:R-:W-:Y:S01]  /*3300*/  ISETP.GE.AND P5, PT, R3, R20.reuse, PT ;  /* 0x000000140300720c */ /* 0x080fe20003fa6270 */
[----:B------:R-:W-:Y:S01]  /*3310*/  VIADD R3, R2, 0x48 ;  /* 0x0000004802037836 */ /* 0x000fe20000000000 */
[----:B------:R-:W-:Y:S01]  /*3320*/  P2R R28, PR, RZ, 0x40 ;  /* 0x00000040ff1c7803 */ /* 0x000fe20000000000 */
[----:B------:R-:W-:Y:S01]  /*3330*/  HMMA.16816.F32.BF16 R76, R8, R78, R24 ;  /* 0x0000004e084c723c */ /* 0x000fe20000041818 */
[----:B------:R-:W-:Y:S01]  /*3340*/  FSEL R149, R178, -INF , !P3 ;  /* 0xff800000b2957808 */ /* 0x000fe20005800000 */
[----:B------:R-:W-:Y:S01]  /*3350*/  MUFU.TANH R30, R21 ;  /* 0x00000015001e7308 */ /* 0x000fe20000002400 */
[----:B------:R-:W-:-:S02]  /*3360*/  ISETP.GE.AND P6, PT, R3, R20, PT ;  /* 0x000000140300720c */ /* 0x000fc40003fc6270 */
[----:B------:R-:W-:Y:S01]  /*3370*/  IADD3 R3, R2, 0x49, RZ ;  /* 0x0000004902037810 */ /* 0x000fe20007ffe0ff */
[----:B------:R-:W-:Y:S01]  /*3380*/  HMMA.16816.F32.BF16 R32, R8, R110, R16 ;  /* 0x0000006e0820723c */ /* 0x000fe20000041810 */
[----:B------:R-:W-:Y:S02]  /*3390*/  FSEL R90, R181, -INF , !P3 ;  /* 0xff800000b55a7808 */ /* 0x000fe40005800000 */
[----:B------:R-:W-:Y:S01]  /*33a0*/  FSEL R53, R190, -INF , !P3 ;  /* 0xff800000be357808 */ /* 0x000fe20005800000 */
[----:B------:R-:W1:Y:S01]  /*33b0*/  MUFU.TANH R6, R22 ;  /* 0x0000001600067308 */ /* 0x000e620000002400 */
[----:B--2---:R-:W-:Y:S01]  /*33c0*/  FMUL.FTZ R4, R12, UR5 ;  /* 0x000000050c047c20 */ /* 0x004fe20008410000 */
[----:B------:R-:W-:Y:S02]  /*33d0*/  FSEL R45, R191, -INF , !P3 ;  /* 0xff800000bf2d7808 */ /* 0x000fe40005800000 */
[----:B------:R-:W-:Y:S02]  /*33e0*/  ISETP.GE.AND P3, PT, R20, 0x81, PT ;  /* 0x000000811400780c */ /* 0x000fe40003f66270 */
[----:B------:R-:W-:-:S02]  /*33f0*/  P2R R23, PR, RZ, 0x20 ;  /* 0x00000020ff177803 */ /* 0x000fc40000000000 */
[----:B------:R2:W3:Y:S01]  /*3400*/  MUFU.TANH R21, R4 ;  /* 0x0000000400157308 */ /* 0x0004e20000002400 */
[-C--:B------:R-:W-:Y:S01]  /*3410*/  ISETP.GE.AND P5, PT, R3, R20.reuse, PT ;  /* 0x000000140300720c */ /* 0x080fe20003fa6270 */
[----:B------:R-:W-:Y:S01]  /*3420*/  VIADD R3, R2, 0x50 ;  /* 0x0000005002037836 */ /* 0x000fe20000000000 */
[----:B------:R-:W-:Y:S02]  /*3430*/  FSEL R143, R143, -INF , !P4 ;  /* 0xff8000008f8f7808 */ /* 0x000fe40006000000 */
[----:B------:R-:W-:Y:S02]  /*3440*/  FSEL R101, R101, -INF , !P4 ;  /* 0xff80000065657808 */ /* 0x000fe40006000000 */
[----:B-----5:R-:W-:Y:S02]  /*3450*/  FSEL R54, R29, -INF , !P4 ;  /* 0xff8000001d367808 */ /* 0x020fe40006000000 */
[----:B------:R-:W-:Y:S02]  /*3460*/  FSEL R48, R40, -INF , !P4 ;  /* 0xff80000028307808 */ /* 0x000fe40006000000 */
[----:B------:R-:W-:Y:S01]  /*3470*/  ISETP.GE.AND P4, PT, R3, R20, PT ;  /* 0x000000140300720c */ /* 0x000fe20003f86270 */
[----:B------:R-:W-:Y:S01]  /*3480*/  VIADD R3, R2, 0x51 ;  /* 0x0000005102037836 */ /* 0x000fe20000000000 */
[----:B------:R-:W-:-:S02]  /*3490*/  FSEL R146, R180, -INF , !P2 ;  /* 0xff800000b4927808 */ /* 0x000fc40005000000 */
[----:B------:R-:W-:Y:S01]  /*34a0*/  FSEL R83, R189, -INF , !P2 ;  /* 0xff800000bd537808 */ /* 0x000fe20005000000 */
[----:B--2---:R-:W-:Y:S01]  /*34b0*/  FMUL.FTZ R4, R13, UR5 ;  /* 0x000000050d047c20 */ /* 0x004fe20008410000 */
[----:B------:R-:W-:Y:S02]  /*34c0*/  FSEL R51, R192, -INF , !P2 ;  /* 0xff800000c0337808 */ /* 0x000fe40005000000 */
[----:B------:R-:W-:Y:S01]  /*34d0*/  FSEL R41, R194, -INF , !P2 ;  /* 0xff800000c2297808 */ /* 0x000fe20005000000 */
[----:B------:R2:W4:Y:S01]  /*34e0*/  MUFU.TANH R12, R4 ;  /* 0x00000004000c7308 */ /* 0x0005220000002400 */
[----:B------:R-:W-:Y:S02]  /*34f0*/  FSEL R55, R89, -INF , !P1 ;  /* 0xff80000059377808 */ /* 0x000fe40004800000 */
[----:B------:R-:W-:Y:S02]  /*3500*/  FSEL R145, R145, -INF , !P1 ;  /* 0xff80000091917808 */ /* 0x000fe40004800000 */
[----:B-1----:R-:W-:-:S02]  /*3510*/  FSEL R50, R6, -INF , !P1 ;  /* 0xff80000006327808 */ /* 0x002fc40004800000 */
[----:B------:R-:W-:Y:S02]  /*3520*/  FSEL R31, R31, -INF , !P1 ;  /* 0xff8000001f1f7808 */ /* 0x000fe40004800000 */
[----:B------:R-:W-:Y:S02]  /*3530*/  FSEL R151, R151, -INF , !P0 ;  /* 0xff80000097977808 */ /* 0x000fe40004000000 */
[----:B------:R-:W-:Y:S02]  /*3540*/  @P3 LOP3.LUT R153, R153, 0x4, RZ, 0xfc, !PT ;  /* 0x0000000499993812 */ /* 0x000fe400078efcff */
[----:B------:R-:W-:Y:S02]  /*3550*/  FSEL R89, R97, -INF , !P0 ;  /* 0xff80000061597808 */ /* 0x000fe40004000000 */
[----:B------:R-:W-:Y:S02]  /*3560*/  FSEL R49, R5, -INF , !P0 ;  /* 0xff80000005317808 */ /* 0x000fe40004000000 */
[----:B------:R-:W-:-:S02]  /*3570*/  FSEL R30, R30, -INF , !P0 ;  /* 0xff8000001e1e7808 */ /* 0x000fc40004000000 */
[----:B------:R-:W-:Y:S01]  /*3580*/  ISETP.GE.AND P2, PT, R3, R20, PT ;  /* 0x000000140300720c */ /* 0x000fe20003f46270 */
[----:B--234-:R-:W-:-:S12]  /*3590*/  @!P3 BRA `(.L_x_373) ;  /* 0x000000000064b947 */ /* 0x01cfd80003800000 */
[----:B------:R-:W-:Y:S01]  /*35a0*/  LEA.HI.SX32 R3, R196, 0xfffffffe, 0x19 ;  /* 0xfffffffec4037811 */ /* 0x000fe200078fcaff */
[----:B------:R-:W-:Y:S01]  /*35b0*/  ULDC.64 UR6, c[0x0][0x218] ;  /* 0x0000860000067ab9 */ /* 0x000fe20000000a00 */
[----:B------:R-:W-:Y:S02]  /*35c0*/  IMAD.SHL.U32 R10, R56, 0x40, RZ ;  /* 0x00000040380a7824 */ /* 0x000fe400078e00ff */
[----:B------:R-:W-:Y:S01]  /*35d0*/  SHF.R.S32.HI R7, RZ, 0x1f, R3 ;  /* 0x0000001fff077819 */ /* 0x000fe20000011403 */
[----:B------:R-:W-:Y:S02]  /*35e0*/  IMAD R6, R158, R3, RZ ;  /* 0x000000039e067224 */ /* 0x000fe400078e02ff */
[----:B------:R-:W-:-:S04]  /*35f0*/  IMAD.WIDE.U32 R4, R3, R177, R198 ;  /* 0x000000b103047225 */ /* 0x000fc800078e00c6 */
[----:B------:R-:W-:Y:S01]  /*3600*/  IMAD R3, R7, R177, R6 ;  /* 0x000000b107037224 */ /* 0x000fe200078e0206 */
[----:B------:R-:W-:-:S03]  /*3610*/  LEA R8, P0, R4, UR6, 0x1 ;  /* 0x0000000604087c11 */ /* 0x000fc6000f8008ff */
[----:B------:R-:W-:-:S05]  /*3620*/  IMAD.IADD R3, R5, 0x1, R3 ;  /* 0x0000000105037824 */ /* 0x000fca00078e0203 */
[----:B------:R-:W-:Y:S02]  /*3630*/  LEA.HI.X R9, R4, UR7, R3, 0x1, P0 ;  /* 0x0000000704097c11 */ /* 0x000fe400080f0c03 */
[----:B------:R-:W-:Y:S02]  /*3640*/  SHF.L.U64.HI R3, R56, 0x6, R57 ;  /* 0x0000000638037819 */ /* 0x000fe40000010239 */
[----:B------:R-:W-:Y:S01]  /*3650*/  IADD3 R6, P0, R10, R8, RZ ;  /* 0x000000080a067210 */ /* 0x000fe20007f1e0ff */
[----:B------:R-:W-:Y:S01]  /*3660*/  @!PT LDS RZ, [RZ] ;  /* 0x00000000fffff984 */ /* 0x000fe20000000800 */
[----:B------:R-:W-:Y:S01]  /*3670*/  @!PT LDS RZ, [RZ] ;  /* 0x00000000fffff984 */ /* 0x000fe20000000800 */
[----:B------:R-:W-:Y:S01]  /*3680*/  @!PT LDS RZ, [RZ] ;  /* 0x00000000fffff984 */ /* 0x000fe20000000800 */
[----:B------:R1:W-:Y:S04]  /*3690*/  LDGSTS.E.BYPASS.LTC128B.128 [R200+0x2000], desc[UR16][R8.64] ;  /* 0x0200000008c87fae */ /* 0x0003e8000b901d50 */
        /* <DEDUP_REMOVED lines=9> */
.L_x_373:
[----:B------:R-:W-:Y:S01]  /*3730*/  FMNMX.FTZ R3, R72, R69, !PT ;  /* 0x0000004548037209 */ /* 0x000fe20007810000 */
[----:B-1----:R-:W-:Y:S01]  /*3740*/  FMUL.FTZ R6, R15, UR5 ;  /* 0x000000050f067c20 */ /* 0x002fe20008410000 */
[----:B------:R-:W-:Y:S01]  /*3750*/  FMUL.FTZ R4, R14, UR5 ;  /* 0x000000050e047c20 */ /* 0x000fe20008410000 */
[----:B------:R-:W-:Y:S01]  /*3760*/  ISETP.NE.AND P1, PT, R28, RZ, PT ;  /* 0x000000ff1c00720c */ /* 0x000fe20003f25270 */
[----:B------:R-:W-:Y:S01]  /*3770*/  VIADD R5, R2, 0x58 ;  /* 0x0000005802057836 */ /* 0x000fe20000000000 */
[----:B------:R-:W-:Y:S01]  /*3780*/  FMNMX.FTZ R3, R70, R3, !PT ;  /* 0x0000000346037209 */ /* 0x000fe20007810000 */
[----:B------:R1:W2:Y:S01]  /*3790*/  MUFU.TANH R7, R6 ;  /* 0x0000000600077308 */ /* 0x0002a20000002400 */
[----:B------:R-:W-:Y:S01]  /*37a0*/  ISETP.NE.AND P0, PT, R23, RZ, PT ;  /* 0x000000ff1700720c */ /* 0x000fe20003f05270 */
[----:B------:R-:W-:Y:S01]  /*37b0*/  ULDC UR6, c[0x0][0x2ec] ;  /* 0x0000bb0000067ab9 */ /* 0x000fe20000000800 */
[----:B------:R-:W-:Y:S02]  /*37c0*/  FMNMX.FTZ R3, R68, R3, !PT ;  /* 0x0000000344037209 */ /* 0x000fe40007810000 */
[----:B------:R-:W-:-:S02]  /*37d0*/  FSEL R91, R148, -INF , !P1 ;  /* 0xff800000945b7808 */ /* 0x000fc40004800000 */
[----:B------:R-:W-:Y:S01]  /*37e0*/  FMNMX.FTZ R3, R65, R3, !PT ;  /* 0x0000000341037209 */ /* 0x000fe20007810000 */
[----:B------:R3:W4:Y:S01]  /*37f0*/  MUFU.TANH R8, R4 ;  /* 0x0000000400087308 */ /* 0x0007220000002400 */
[----:B------:R-:W-:Y:S02]  /*3800*/  FSEL R148, R150, -INF , !P0 ;  /* 0xff80000096947808 */ /* 0x000fe40004000000 */
[----:B------:R-:W-:Y:S02]  /*3810*/  FMNMX.FTZ R3, R64, R3, !PT ;  /* 0x0000000340037209 */ /* 0x000fe40007810000 */
[----:B------:R-:W-:Y:S02]  /*3820*/  FSEL R97, R152, -INF , !P0 ;  /* 0xff80000098617808 */ /* 0x000fe40004000000 */
[----:B------:R-:W-:Y:S02]  /*3830*/  FMNMX.FTZ R3, R61, R3, !PT ;  /* 0x000000033d037209 */ /* 0x000fe40007810000 */
[----:B------:R-:W-:Y:S01]  /*3840*/  FSEL R46, R159, -INF , !P0 ;  /* 0xff8000009f2e7808 */ /* 0x000fe20004000000 */
[----:B-1----:R-:W-:Y:S01]  /*3850*/  FMUL.FTZ R6, R37, UR5 ;  /* 0x0000000525067c20 */ /* 0x002fe20008410000 */
[----:B------:R-:W-:-:S02]  /*3860*/  FMNMX.FTZ R3, R60, R3, !PT ;  /* 0x000000033c037209 */ /* 0x000fc40007810000 */
[----:B------:R-:W-:Y:S01]  /*3870*/  FSEL R25, R165, -INF , !P0 ;  /* 0xff800000a5197808 */ /* 0x000fe20004000000 */
[----:B------:R1:W-:Y:S01]  /*3880*/  MUFU.TANH R13, R6 ;  /* 0x00000006000d7308 */ /* 0x0003e20000002400 */
[----:B------:R-:W-:Y:S02]  /*3890*/  FMNMX.FTZ R3, R59, R3, !PT ;  /* 0x000000033b037209 */ /* 0x000fe40007810000 */
[----:B---3--:R-:W-:Y:S02]  /*38a0*/  IADD3 R4, R2, 0x59, RZ ;  /* 0x0000005902047810 */ /* 0x008fe40007ffe0ff */
[----:B------:R-:W-:Y:S02]  /*38b0*/  FMNMX.FTZ R3, R58, R3, !PT ;  /* 0x000000033a037209 */ /* 0x000fe40007810000 */
[----:B------:R-:W-:Y:S01]  /*38c0*/  ISETP.GE.AND P0, PT, R4, R20, PT ;  /* 0x000000140400720c */ /* 0x000fe20003f06270 */
[----:B------:R-:W-:Y:S01]  /*38d0*/  FMUL.FTZ R4, R36, UR5 ;  /* 0x0000000524047c20 */ /* 0x000fe20008410000 */
[----:B------:R-:W-:-:S02]  /*38e0*/  FMNMX.FTZ R3, R52, R3, !PT ;  /* 0x0000000334037209 */ /* 0x000fc40007810000 */
[----:B------:R-:W-:Y:S01]  /*38f0*/  FSEL R26, R160, -INF , !P1 ;  /* 0xff800000a01a7808 */ /* 0x000fe20004800000 */
[----:B------:R3:W5:Y:S01]  /*3900*/  MUFU.TANH R14, R4 ;  /* 0x00000004000e7308 */ /* 0x0007620000002400 */
[----:B------:R-:W-:Y:S02]  /*3910*/  FMNMX.FTZ R3, R48, R3, !PT ;  /* 0x0000000330037209 */ /* 0x000fe40007810000 */
[----:B------:R-:W-:Y:S02]  /*3920*/  FSEL R152, R100, -INF , !P5 ;  /* 0xff80000064987808 */ /* 0x000fe40006800000 */
[----:B------:R-:W-:Y:S01]  /*3930*/  FMNMX.FTZ R3, R45, R3, !PT ;  /* 0x000000032d037209 */ /* 0x000fe20007810000 */
[----:B-1----:R-:W-:Y:S01]  /*3940*/  FMUL.FTZ R6, R77, UR5 ;  /* 0x000000054d067c20 */ /* 0x002fe20008410000 */
[----:B------:R-:W-:Y:S02]  /*3950*/  FSEL R114, R114, -INF , !P5 ;  /* 0xff80000072727808 */ /* 0x000fe40006800000 */
[----:B------:R-:W-:-:S02]  /*3960*/  FMNMX.FTZ R3, R41, R3, !PT ;  /* 0x0000000329037209 */ /* 0x000fc40007810000 */
[----:B--2---:R-:W-:Y:S01]  /*3970*/  FSEL R43, R7, -INF , !P5 ;  /* 0xff800000072b7808 */ /* 0x004fe20006800000 */
[----:B------:R-:W-:Y:S01]  /*3980*/  VIADD R7, R2, 0x70 ;  /* 0x0000007002077836 */ /* 0x000fe20000000000 */
[----:B------:R-:W-:Y:S02]  /*3990*/  FMNMX.FTZ R3, R31, R3, !PT ;  /* 0x000000031f037209 */ /* 0x000fe40007810000 */
[----:B------:R-:W-:Y:S02]  /*39a0*/  FSEL R23, R12, -INF , !P5 ;  /* 0xff8000000c177808 */ /* 0x000fe40006800000 */
[----:B---3--:R-:W-:Y:S02]  /*39b0*/  IADD3 R4, R2, 0x61, RZ ;  /* 0x0000006102047810 */ /* 0x008fe40007ffe0ff */
[----:B------:R-:W-:Y:S02]  /*39c0*/  FMNMX.FTZ R3, R30, R3, !PT ;  /* 0x000000031e037209 */ /* 0x000fe40007810000 */
[----:B------:R-:W-:Y:S01]  /*39d0*/  ISETP.GE.AND P5, PT, R4, R20, PT ;  /* 0x000000140400720c */ /* 0x000fe20003fa6270 */
[----:B------:R-:W-:Y:S01]  /*39e0*/  FMUL.FTZ R4, R38, UR5 ;  /* 0x0000000526047c20 */ /* 0x000fe20008410000 */
[----:B------:R-:W-:-:S02]  /*39f0*/  FMNMX.FTZ R3, R26, R3, !PT ;  /* 0x000000031a037209 */ /* 0x000fc40007810000 */
[----:B------:R-:W-:Y:S01]  /*3a00*/  FSEL R147, R147, -INF , !P1 ;  /* 0xff80000093937808 */ /* 0x000fe20004800000 */
[----:B------:R1:W2:Y:S01]  /*3a10*/  MUFU.TANH R9, R4 ;  /* 0x0000000400097308 */ /* 0x0002a20000002400 */
[----:B------:R-:W-:Y:S02]  /*3a20*/  FSEL R47, R156, -INF , !P1 ;  /* 0xff8000009c2f7808 */ /* 0x000fe40004800000 */
[----:B------:R-:W-:Y:S02]  /*3a30*/  FSEL R24, R21, -INF , !P6 ;  /* 0xff80000015187808 */ /* 0x000fe40007000000 */
[----:B------:R-:W-:Y:S02]  /*3a40*/  FMNMX.FTZ R3, R25, R3, !PT ;  /* 0x0000000319037209 */ /* 0x000fe40007810000 */
[----:B------:R-:W-:Y:S01]  /*3a50*/  ISETP.GE.AND P1, PT, R5, R20, PT ;  /* 0x000000140500720c */ /* 0x000fe20003f26270 */
[----:B------:R-:W-:Y:S01]  /*3a60*/  VIADD R5, R2, 0x60 ;  /* 0x0000006002057836 */ /* 0x000fe20000000000 */
[----:B------:R-:W-:-:S02]  /*3a70*/  FMNMX.FTZ R3, R24, R3, !PT ;  /* 0x0000000318037209 */ /* 0x000fc40007810000 */
[----:B------:R-:W-:Y:S02]  /*3a80*/  FSEL R150, R88, -INF , !P6 ;  /* 0xff80000058967808 */ /* 0x000fe40007000000 */
[----:B------:R-:W-:Y:S01]  /*3a90*/  ISETP.GE.AND P3, PT, R5, R20, PT ;  /* 0x000000140500720c */ /* 0x000fe20003f66270 */
[----:B------:R-:W-:Y:S01]  /*3aa0*/  FMUL.FTZ R5, R39, UR5 ;  /* 0x0000000527057c20 */ /* 0x000fe20008410000 */
[----:B------:R-:W-:Y:S02]  /*3ab0*/  FSEL R22, R169, -INF , !P4 ;  /* 0xff800000a9167808 */ /* 0x000fe40006000000 */
[----:B-1----:R-:W-:Y:S01]  /*3ac0*/  IADD3 R4, R2, 0x71, RZ ;  /* 0x0000007102047810 */ /* 0x002fe20007ffe0ff */
[----:B------:R1:W3:Y:S01]  /*3ad0*/  MUFU.TANH R10, R5 ;  /* 0x00000005000a7308 */ /* 0x0002e20000002400 */
[----:B------:R-:W-:Y:S02]  /*3ae0*/  FMNMX.FTZ R3, R23, R3, !PT ;  /* 0x0000000317037209 */ /* 0x000fe40007810000 */
[----:B------:R-:W-:-:S02]  /*3af0*/  FSEL R88, R96, -INF , !P6 ;  /* 0xff80000060587808 */ /* 0x000fc40007000000 */
[----:B----4-:R-:W-:Y:S02]  /*3b00*/  FSEL R44, R8, -INF , !P6 ;  /* 0xff800000082c7808 */ /* 0x010fe40007000000 */
[----:B------:R-:W-:Y:S01]  /*3b10*/  ISETP.GE.AND P6, PT, R4, R20, PT ;  /* 0x000000140400720c */ /* 0x000fe20003fc6270 */
[----:B------:R-:W-:Y:S01]  /*3b20*/  FMUL.FTZ R4, R76, UR5 ;  /* 0x000000054c047c20 */ /* 0x000fe20008410000 */
[----:B------:R-:W-:Y:S02]  /*3b30*/  FSEL R21, R173, -INF , !P2 ;  /* 0xff800000ad157808 */ /* 0x000fe40005000000 */
[----:B------:R-:W-:Y:S01]  /*3b40*/  FMNMX.FTZ R3, R22, R3, !PT ;  /* 0x0000000316037209 */ /* 0x000fe20007810000 */
[----:B------:R4:W3:Y:S01]  /*3b50*/  MUFU.TANH R11, R4 ;  /* 0x00000004000b7308 */ /* 0x0008e20000002400 */
[----:B-----5:R-:W-:Y:S02]  /*3b60*/  FSEL R19, R14, -INF , !P1 ;  /* 0xff8000000e137808 */ /* 0x020fe40004800000 */
[----:B------:R-:W-:-:S02]  /*3b70*/  FMNMX.FTZ R3, R21, R3, !PT ;  /* 0x0000000315037209 */ /* 0x000fc40007810000 */
[----:B--2---:R-:W-:Y:S01]  /*3b80*/  FSEL R36, R9, -INF , !P1 ;  /* 0xff80000009247808 */ /* 0x004fe20004800000 */
[----:B-1----:R-:W-:Y:S01]  /*3b90*/  VIADD R5, R2, 0x68 ;  /* 0x0000006802057836 */ /* 0x002fe20000000000 */
[----:B------:R-:W-:Y:S01]  /*3ba0*/  FSEL R18, R13, -INF , !P0 ;  /* 0xff8000000d127808 */ /* 0x000fe20004000000 */
[----:B------:R-:W1:Y:S01]  /*3bb0*/  MUFU.TANH R9, R6 ;  /* 0x0000000600097308 */ /* 0x000e620000002400 */
[----:B------:R-:W-:Y:S02]  /*3bc0*/  FMNMX.FTZ R3, R19, R3, !PT ;  /* 0x0000000313037209 */ /* 0x000fe40007810000 */
[----:B------:R-:W-:Y:S02]  /*3bd0*/  FSEL R154, R154, -INF , !P4 ;  /* 0xff8000009a9a7808 */ /* 0x000fe40006000000 */
[----:B------:R-:W-:Y:S02]  /*3be0*/  FSEL R98, R155, -INF , !P4 ;  /* 0xff8000009b627808 */ /* 0x000fe40006000000 */
[----:B------:R-:W-:-:S02]  /*3bf0*/  FSEL R37, R163, -INF , !P4 ;  /* 0xff800000a3257808 */ /* 0x000fc40006000000 */
[-C--:B------:R-:W-:Y:S01]  /*3c00*/  ISETP.GE.AND P4, PT, R7, R20.reuse, PT ;  /* 0x000000140700720c */ /* 0x080fe20003f86270 */
[----:B----4-:R-:W-:Y:S01]  /*3c10*/  FMUL.FTZ R4, R32, UR5 ;  /* 0x0000000520047c20 */ /* 0x010fe20008410000 */
[----:B------:R-:W-:Y:S02]  /*3c20*/  FSEL R17, R171, -INF , !P3 ;  /* 0xff800000ab117808 */ /* 0x000fe40005800000 */
[----:B------:R-:W-:Y:S02]  /*3c30*/  FMNMX.FTZ R3, R18, R3, !PT ;  /* 0x0000000312037209 */ /* 0x000fe40007810000 */
[----:B------:R-:W-:Y:S02]  /*3c40*/  P2R R8, PR, RZ, 0x10 ;  /* 0x00000010ff087803 */ /* 0x000fe40000000000 */
[----:B------:R-:W-:Y:S02]  /*3c50*/  ISETP.GE.AND P4, PT, R5, R20, PT ;  /* 0x000000140500720c */ /* 0x000fe40003f86270 */
[----:B------:R-:W-:-:S02]  /*3c60*/  IADD3 R5, R2, 0x69, RZ ;  /* 0x0000006902057810 */ /* 0x000fc40007ffe0ff */
[----:B------:R-:W-:Y:S02]  /*3c70*/  FSEL R15, R172, -INF , !P5 ;  /* 0xff800000ac0f7808 */ /* 0x000fe40006800000 */
[----:B------:R-:W-:Y:S02]  /*3c80*/  FMNMX.FTZ R3, R17, R3, !PT ;  /* 0x0000000311037209 */ /* 0x000fe40007810000 */
[----:B---3--:R-:W-:Y:S02]  /*3c90*/  FSEL R29, R10, -INF , !P0 ;  /* 0xff8000000a1d7808 */ /* 0x008fe40004000000 */
[----:B------:R2:W3:Y:S01]  /*3ca0*/  MUFU.TANH R10, R4 ;  /* 0x00000004000a7308 */ /* 0x0004e20000002400 */
[----:B------:R-:W-:Y:S02]  /*3cb0*/  FSEL R155, R157, -INF , !P2 ;  /* 0xff8000009d9b7808 */ /* 0x000fe40005000000 */
[----:B------:R-:W-:Y:S02]  /*3cc0*/  FSEL R103, R161, -INF , !P2 ;  /* 0xff800000a1677808 */ /* 0x000fe40005000000 */
[----:B------:R-:W-:-:S02]  /*3cd0*/  FSEL R42, R168, -INF , !P2 ;  /* 0xff800000a82a7808 */ /* 0x000fc40005000000 */
[----:B------:R-:W-:Y:S01]  /*3ce0*/  ISETP.GE.AND P2, PT, R5, R20, PT ;  /* 0x000000140500720c */ /* 0x000fe20003f46270 */
[----:B------:R-:W-:Y:S01]  /*3cf0*/  VIADD R5, R2, 0x78 ;  /* 0x0000007802057836 */ /* 0x000fe20000000000 */
[----:B------:R-:W-:Y:S02]  /*3d00*/  FSEL R14, R11, -INF , !P4 ;  /* 0xff8000000b0e7808 */ /* 0x000fe40006000000 */
[----:B------:R-:W-:Y:S02]  /*3d10*/  FMNMX.FTZ R3, R15, R3, !PT ;  /* 0x000000030f037209 */ /* 0x000fe40007810000 */
[----:B------:R-:W-:Y:S02]  /*3d20*/  FSEL R157, R116, -INF , !P0 ;  /* 0xff800000749d7808 */ /* 0x000fe40004000000 */
[----:B------:R-:W-:Y:S01]  /*3d30*/  FSEL R126, R126, -INF , !P0 ;  /* 0xff8000007e7e7808 */ /* 0x000fe20004000000 */
[----:B--2---:R-:W-:Y:S01]  /*3d40*/  FMUL.FTZ R4, R33, UR5 ;  /* 0x0000000521047c20 */ /* 0x004fe20008410000 */
[----:B-1----:R-:W-:-:S02]  /*3d50*/  FSEL R13, R9, -INF , !P2 ;  /* 0xff800000090d7808 */ /* 0x002fc40005000000 */
[-C--:B------:R-:W-:Y:S01]  /*3d60*/  ISETP.GE.AND P0, PT, R7, R20.reuse, PT ;  /* 0x000000140700720c */ /* 0x080fe20003f06270 */
[----:B------:R1:W2:Y:S01]  /*3d70*/  MUFU.TANH R6, R4 ;  /* 0x0000000400067308 */ /* 0x0002a20000002400 */
[----:B------:R-:W-:Y:S02]  /*3d80*/  FMNMX.FTZ R3, R14, R3, !PT ;  /* 0x000000030e037209 */ /* 0x000fe40007810000 */
[----:B------:R-:W-:Y:S02]  /*3d90*/  FSEL R12, R164, -INF , !P0 ;  /* 0xff800000a40c7808 */ /* 0x000fe40004000000 */
[----:B------:R-:W-:Y:S02]  /*3da0*/  FSEL R156, R115, -INF , !P1 ;  /* 0xff800000739c7808 */ /* 0x000fe40004800000 */
[----:B------:R-:W-:Y:S02]  /*3db0*/  FSEL R127, R127, -INF , !P1 ;  /* 0xff8000007f7f7808 */ /* 0x000fe40004800000 */
[----:B------:R-:W-:-:S02]  /*3dc0*/  ISETP.GE.AND P1, PT, R5, R20, PT ;  /* 0x000000140500720c */ /* 0x000fc40003f26270 */
[----:B------:R-:W-:Y:S02]  /*3dd0*/  FSEL R11, R166, -INF , !P6 ;  /* 0xff800000a60b7808 */ /* 0x000fe40007000000 */
[----:B---3--:R-:W-:Y:S02]  /*3de0*/  FSEL R10, R10, -INF , !P1 ;  /* 0xff8000000a0a7808 */ /* 0x008fe40004800000 */
[----:B------:R-:W-:Y:S02]  /*3df0*/  FSEL R158, R167, -INF , !P5 ;  /* 0xff800000a79e7808 */ /* 0x000fe40006800000 */
[----:B-1----:R-:W-:Y:S02]  /*3e00*/  IADD3 R4, R2, 0x79, RZ ;  /* 0x0000007902047810 */ /* 0x002fe40007ffe0ff */
[----:B------:R-:W-:Y:S02]  /*3e10*/  FMNMX.FTZ R2, R13, R3, !PT ;  /* 0x000000030d027209 */ /* 0x000fe40007810000 */
[----:B------:R-:W-:Y:S01]  /*3e20*/  ISETP.GE.AND P0, PT, R4, R20, PT ;  /* 0x000000140400720c */ /* 0x000fe20003f06270 */
[----:B------:R-:W-:Y:S01]  /*3e30*/  FMUL.FTZ R4, R118, UR5 ;  /* 0x0000000576047c20 */ /* 0x000fe20008410000 */
[----:B------:R-:W-:-:S02]  /*3e40*/  FMNMX.FTZ R2, R12, R2, !PT ;  /* 0x000000020c027209 */ /* 0x000fc40007810000 */
[----:B--2---:R-:W-:Y:S01]  /*3e50*/  FSEL R20, R6, -INF , !P0 ;  /* 0xff80000006147808 */ /* 0x004fe20004000000 */
[----:B------:R1:W2:Y:S01]  /*3e60*/  MUFU.TANH R9, R4 ;  /* 0x0000000400097308 */ /* 0x0002a20000002400 */
[----:B------:R-:W-:Y:S02]  /*3e70*/  FMNMX.FTZ R2, R11, R2, !PT ;  /* 0x000000020b027209 */ /* 0x000fe40007810000 */
[----:B------:R-:W-:Y:S02]  /*3e80*/  FSEL R110, R174, -INF , !P5 ;  /* 0xff800000ae6e7808 */ /* 0x000fe40006800000 */
[----:B------:R-:W-:Y:S02]  /*3e90*/  FMNMX.FTZ R2, R10, R2, !PT ;  /* 0x000000020a027209 */ /* 0x000fe40007810000 */
[----:B------:R-:W-:Y:S02]  /*3ea0*/  FSEL R27, R176, -INF , !P5 ;  /* 0xff800000b01b7808 */ /* 0x000fe40006800000 */
[----:B------:R-:W-:-:S02]  /*3eb0*/  FMNMX.FTZ R2, R20, R2, !PT ;  /* 0x0000000214027209 */ /* 0x000fc40007810000 */
[----:B------:R-:W-:Y:S02]  /*3ec0*/  ISETP.NE.AND P5, PT, R8, RZ, PT ;  /* 0x000000ff0800720c */ /* 0x000fe40003fa5270 */
[----:B------:R-:W-:Y:S01]  /*3ed0*/  FSEL R28, R175, -INF , !P3 ;  /* 0xff800000af1c7808 */ /* 0x000fe20005800000 */
[----:B------:R-:W3:Y:S01]  /*3ee0*/  SHFL.BFLY PT, R3, R2, 0x2, 0x1f ;  /* 0x0c401f0002037f89 */ /* 0x000ee200000e0000 */
[----:B------:R-:W-:Y:S01]  /*3ef0*/  FSEL R159, R162, -INF , !P3 ;  /* 0xff800000a29f7808 */ /* 0x000fe20005800000 */
[----:B-1----:R-:W-:Y:S01]  /*3f00*/  FMUL.FTZ R4, R78, UR5 ;  /* 0x000000054e047c20 */ /* 0x002fe20008410000 */
[----:B--2---:R-:W-:Y:S02]  /*3f10*/  FSEL R9, R9, -INF , !P5 ;  /* 0xff80000009097808 */ /* 0x004fe40006800000 */
[----:B------:R-:W-:Y:S01]  /*3f20*/  FSEL R109, R170, -INF , !P3 ;  /* 0xff800000aa6d7808 */ /* 0x000fe20005800000 */
[----:B------:R1:W2:Y:S01]  /*3f30*/  MUFU.TANH R8, R4 ;  /* 0x0000000400087308 */ /* 0x0002a20000002400 */
[----:B---3--:R-:W-:Y:S01]  /*3f40*/  FMNMX.FTZ R2, R2, R3, !PT ;  /* 0x0000000302027209 */ /* 0x008fe20007810000 */
[----:B-1----:R-:W-:Y:S01]  /*3f50*/  FMUL.FTZ R4, R79, UR5 ;  /* 0x000000054f047c20 */ /* 0x002fe20008410000 */
[----:B--2---:R-:W-:-:S03]  /*3f60*/  FSEL R8, R8, -INF , !P4 ;  /* 0xff80000008087808 */ /* 0x004fc60006000000 */
[----:B------:R-:W1:Y:S02]  /*3f70*/  SHFL.BFLY PT, R3, R2, 0x1, 0x1f ;  /* 0x0c201f0002037f89 */ /* 0x000e6400000e0000 */
[----:B------:R2:W3:Y:S02]  /*3f80*/  MUFU.TANH R7, R4 ;  /* 0x0000000400077308 */ /* 0x0004e40000002400 */
[----:B--2---:R-:W-:Y:S01]  /*3f90*/  FMUL.FTZ R4, R119, UR5 ;  /* 0x0000000577047c20 */ /* 0x004fe20008410000 */
[----:B---3--:R-:W-:-:S05]  /*3fa0*/  FSEL R7, R7, -INF , !P2 ;  /* 0xff80000007077808 */ /* 0x008fca0005000000 */
[----:B------:R2:W3:Y:S01]  /*3fb0*/  MUFU.TANH R6, R4 ;  /* 0x0000000400067308 */ /* 0x0004e20000002400 */
[----:B-1----:R-:W-:Y:S02]  /*3fc0*/  FMNMX.FTZ R40, R2, R3, !PT ;  /* 0x0000000302287209 */ /* 0x002fe40007810000 */
[----:B------:R-:W-:Y:S02]  /*3fd0*/  FMNMX.FTZ R3, R82, R75, !PT ;  /* 0x0000004b52037209 */ /* 0x000fe40007810000 */
[C---:B------:R-:W-:Y:S01]  /*3fe0*/  FSETP.NEU.FTZ.AND P3, PT, R40.reuse, -INF , PT ;  /* 0xff8000002800780b */ /* 0x040fe20003f7d000 */
[----:B------:R-:W-:Y:S01]  /*3ff0*/  FMUL.FTZ R2, R40, UR6 ;  /* 0x0000000628027c20 */ /* 0x000fe20008410000 */
[----:B------:R-:W-:-:S04]  /*4000*/  FMNMX.FTZ R3, R81, R3, !PT ;  /* 0x0000000351037209 */ /* 0x000fc80007810000 */
[----:B------:R-:W-:Y:S02]  /*4010*/  FMNMX.FTZ R3, R80, R3, !PT ;  /* 0x0000000350037209 */ /* 0x000fe40007810000 */
[----:B------:R-:W-:Y:S02]  /*4020*/  FSEL R2, R2, RZ, P3 ;  /* 0x000000ff02027208 */ /* 0x000fe40001800000 */
[----:B------:R-:W-:Y:S01]  /*4030*/  FMNMX.FTZ R3, R74, R3, !PT ;  /* 0x000000034a037209 */ /* 0x000fe20007810000 */
[----:B--2---:R-:W-:Y:S01]  /*4040*/  FMUL.FTZ R4, R34, UR5 ;  /* 0x0000000522047c20 */ /* 0x004fe20008410000 */
[----:B---3--:R-:W-:Y:S02]  /*4050*/  FSEL R160, R6, -INF , !P6 ;  /* 0xff80000006a07808 */ /* 0x008fe40007000000 */
[----:B------:R-:W-:Y:S01]  /*4060*/  FMNMX.FTZ R3, R73, R3, !PT ;  /* 0x0000000349037209 */ /* 0x000fe20007810000 */
[----:B------:R1:W2:Y:S03]  /*4070*/  MUFU.TANH R5, R4 ;  /* 0x0000000400057308 */ /* 0x0002a60000002400 */
[----:B------:R-:W-:-:S04]  /*4080*/  FMNMX.FTZ R3, R71, R3, !PT ;  /* 0x0000000347037209 */ /* 0x000fc80007810000 */
[----:B------:R-:W-:-:S04]  /*4090*/  FMNMX.FTZ R3, R67, R3, !PT ;  /* 0x0000000343037209 */ /* 0x000fc80007810000 */
[----:B------:R-:W-:-:S04]  /*40a0*/  FMNMX.FTZ R3, R66, R3, !PT ;  /* 0x0000000342037209 */ /* 0x000fc80007810000 */
[----:B------:R-:W-:Y:S01]  /*40b0*/  FMNMX.FTZ R3, R63, R3, !PT ;  /* 0x000000033f037209 */ /* 0x000fe20007810000 */
[----:B-1----:R-:W-:Y:S01]  /*40c0*/  FMUL.FTZ R4, R35, UR5 ;  /* 0x0000000523047c20 */ /* 0x002fe20008410000 */
[----:B--2---:R-:W-:Y:S02]  /*40d0*/  FSEL R161, R5, -INF , !P1 ;  /* 0xff80000005a17808 */ /* 0x004fe40004800000 */
[----:B------:R-:W-:-:S03]  /*40e0*/  FMNMX.FTZ R3, R62, R3, !PT ;  /* 0x000000033e037209 */ /* 0x000fc60007810000 */
[----:B------:R-:W1:Y:S01]  /*40f0*/  MUFU.TANH R4, R4 ;  /* 0x0000000400047308 */ /* 0x000e620000002400 */
[----:B------:R-:W-:-:S04]  /*4100*/  FMNMX.FTZ R3, R54, R3, !PT ;  /* 0x0000000336037209 */ /* 0x000fc80007810000 */
[----:B------:R-:W-:-:S04]  /*4110*/  FMNMX.FTZ R3, R53, R3, !PT ;  /* 0x0000000335037209 */ /* 0x000fc80007810000 */
[----:B------:R-:W-:-:S04]  /*4120*/  FMNMX.FTZ R3, R51, R3, !PT ;  /* 0x0000000333037209 */ /* 0x000fc80007810000 */
[----:B------:R-:W-:-:S04]  /*4130*/  FMNMX.FTZ R3, R50, R3, !PT ;  /* 0x0000000332037209 */ /* 0x000fc80007810000 */
[----:B------:R-:W-:Y:S02]  /*4140*/  FMNMX.FTZ R3, R49, R3, !PT ;  /* 0x0000000331037209 */ /* 0x000fe40007810000 */
[----:B-1----:R-:W-:Y:S02]  /*4150*/  FSEL R162, R4, -INF , !P0 ;  /* 0xff80000004a27808 */ /* 0x002fe40004000000 */
        /* <DEDUP_REMOVED lines=24> */
[----:B------:R-:W-:-:S04]  /*42e0*/  FMUL.FTZ R3, R120, UR5 ;  /* 0x0000000578037c20 */ /* 0x000fc80008410000 */
[----:B------:R1:W-:Y:S02]  /*42f0*/  MUFU.TANH R34, R3 ;  /* 0x0000000300227308 */ /* 0x0003e40000002400 */
[----:B-1----:R-:W-:-:S06]  /*4300*/  FMUL.FTZ R3, R121, UR5 ;  /* 0x0000000579037c20 */ /* 0x002fcc0008410000 */
[----:B------:R1:W-:Y:S02]  /*4310*/  MUFU.TANH R35, R3 ;  /* 0x0000000300237308 */ /* 0x0003e40000002400 */
[----:B-1----:R-:W-:-:S06]  /*4320*/  FMUL.FTZ R3, R122, UR5 ;  /* 0x000000057a037c20 */ /* 0x002fcc0008410000 */
[----:B------:R1:W2:Y:S02]  /*4330*/  MUFU.TANH R96, R3 ;  /* 0x0000000300607308 */ /* 0x0002a40000002400 */
[----:B-1----:R-:W-:Y:S01]  /*4340*/  FMUL.FTZ R3, R123, UR5 ;  /* 0x000000057b037c20 */ /* 0x002fe20008410000 */
[----:B--2---:R-:W-:-:S05]  /*4350*/  FSEL R96, R96, -INF , !P5 ;  /* 0xff80000060607808 */ /* 0x004fca0006800000 */
[----:B------:R1:W2:Y:S02]  /*4360*/  MUFU.TANH R99, R3 ;  /* 0x0000000300637308 */ /* 0x0002a40000002400 */
[----:B-1----:R-:W-:Y:S01]  /*4370*/  FMUL.FTZ R3, R92, UR5 ;  /* 0x000000055c037c20 */ /* 0x002fe20008410000 */
[----:B--2---:R-:W-:-:S05]  /*4380*/  FSEL R99, R99, -INF , !P6 ;  /* 0xff80000063637808 */ /* 0x004fca0007000000 */
        /* <DEDUP_REMOVED lines=16> */
[----:B------:R1:W2:Y:S02]  /*4490*/  MUFU.TANH R111, R3 ;  /* 0x00000003006f7308 */ /* 0x0002a40000002400 */
[----:B-1----:R-:W-:Y:S01]  /*44a0*/  FFMA.FTZ R3, R72, UR6, -R2 ;  /* 0x0000000648037c23 */ /* 0x002fe20008010802 */
[----:B--2---:R-:W-:-:S05]  /*44b0*/  FSEL R111, R111, -INF , !P0 ;  /* 0xff8000006f6f7808 */ /* 0x004fca0004000000 */
        /* <DEDUP_REMOVED lines=48> */
[----:B------:R-:W-:-:S03]  /*47c0*/  LOP3.LUT P5, RZ, R153, 0x4, RZ, 0xc0, !PT ;  /* 0x0000000499ff7812 */ /* 0x000fc600078ac0ff */
        /* <DEDUP_REMOVED lines=17> */
[----:B-1----:R-:W-:-:S06]  /*48e0*/  FFMA.FTZ R3, R11, UR6, -R2 ;  /* 0x000000060b037c23 */ /* 0x002fcc0008010802 */
        /* <DEDUP_REMOVED lines=58> */
[----:B------:R-:W-:Y:S01]  /*4c90*/  FMNMX.FTZ R2, R127, R2, !PT ;  /* 0x000000027f027209 */ /* 0x000fe20007810000 */
[----:B-1----:R-:W-:-:S04]  /*4ca0*/  FFMA.FTZ R3, R49, UR6, -R16 ;  /* 0x0000000631037c23 */ /* 0x002fc80008010810 */
        /* <DEDUP_REMOVED lines=49> */
[----:B--2---:R-:W-:-:S04]  /*4fc0*/  FFMA.FTZ R3, R29, UR6, -R16 ;  /* 0x000000061d037c23 */ /* 0x004fc80008010810 */
        /* <DEDUP_REMOVED lines=11> */
[----:B------:R-:W-:-:S04]  /*5080*/  FFMA.FTZ R5, R117, UR6, -R4 ;  /* 0x0000000675057c23 */ /* 0x000fc80008010804 */
[----:B------:R-:W-:Y:S01]  /*5090*/  MUFU.EX2 R204, R5 ;  /* 0x0000000500cc7308 */ /* 0x000fe20000000800 */
[----:B-1----:R-:W-:-:S07]  /*50a0*/  FFMA.FTZ R3, R8, UR6, -R16 ;  /* 0x0000000608037c23 */ /* 0x002fce0008010810 */
[----:B------:R1:W-:Y:S02]  /*50b0*/  MUFU.EX2 R119, R3 ;  /* 0x0000000300777308 */ /* 0x0003e40000000800 */
[----:B-1----:R-:W-:Y:S01]  /*50c0*/  FFMA.FTZ R3, R7, UR6, -R16 ;  /* 0x0000000607037c23 */ /* 0x002fe20008010810 */
[----:B------:R-:W-:-:S05]  /*50d0*/  FSEL R7, R57, -INF , !P4 ;  /* 0xff80000039077808 */ /* 0x000fca0006000000 */
        /* <DEDUP_REMOVED lines=12> */
[----:B--2---:R-:W-:Y:S02]  /*51a0*/  FMNMX.FTZ R2, R2, R6, !PT ;  /* 0x0000000602027209 */ /* 0x004fe40007810000 */
[----:B------:R-:W-:-:S03]  /*51b0*/  F2FP.BF16.F32.PACK_AB R6, R183, R182 ;  /* 0x000000b6b706723e */ /* 0x000fc600000010ff */
[----:B------:R-:W2:Y:S01]  /*51c0*/  SHFL.BFLY PT, R5, R2, 0x1, 0x1f ;  /* 0x0c201f0002057f89 */ /* 0x000ea200000e0000 */
[----:B-1----:R-:W-:-:S04]  /*51d0*/  FFMA.FTZ R3, R129, UR6, -R4 ;  /* 0x0000000681037c23 */ /* 0x002fc80008010804 */
[----:B------:R1:W3:Y:S01]  /*51e0*/  MUFU.EX2 R163, R3 ;  /* 0x0000000300a37308 */ /* 0x0002e20000000800 */
[----:B--2---:R-:W-:Y:S01]  /*51f0*/  FMNMX.FTZ R24, R2, R5, !PT ;  /* 0x0000000502187209 */ /* 0x004fe20007810000 */
[--C-:B------:R-:W-:Y:S01]  /*5200*/  FFMA.FTZ R2, R83, UR6, -R4.reuse ;  /* 0x0000000653027c23 */ /* 0x100fe20008010804 */
[----:B-1----:R-:W-:Y:S01]  /*5210*/  FFMA.FTZ R3, R132, UR6, -R4 ;  /* 0x0000000684037c23 */ /* 0x002fe20008010804 */
[----:B------:R-:W-:Y:S01]  /*5220*/  IMAD R5, R193, 0x20, R184 ;  /* 0x00000020c1057824 */ /* 0x000fe200078e02b8 */
[----:B------:R-:W-:-:S03]  /*5230*/  FSETP.NEU.FTZ.AND P0, PT, R24, -INF , PT ;  /* 0xff8000001800780b */ /* 0x000fc60003f1d000 */
[----:B------:R1:W-:Y:S01]  /*5240*/  MUFU.EX2 R212, R2 ;  /* 0x0000000200d47308 */ /* 0x0003e20000000800 */
[----:B---3--:R-:W-:-:S07]  /*5250*/  F2FP.BF16.F32.PACK_AB R8, R163, R198 ;  /* 0x000000c6a308723e */ /* 0x008fce00000010ff */
[----:B------:R2:W-:Y:S01]  /*5260*/  MUFU.EX2 R197, R3 ;  /* 0x0000000300c57308 */ /* 0x0005e20000000800 */
[----:B-1----:R-:W-:-:S07]  /*5270*/  FFMA.FTZ R2, R55, UR6, -R4 ;  /* 0x0000000637027c23 */ /* 0x002fce0008010804 */
[----:B------:R1:W-:Y:S01]  /*5280*/  MUFU.EX2 R211, R2 ;  /* 0x0000000200d37308 */ /* 0x0003e20000000800 */
[----:B--2---:R-:W-:-:S07]  /*5290*/  FFMA.FTZ R3, R131, UR6, -R4 ;  /* 0x0000000683037c23 */ /* 0x004fce0008010804 */
[----:B------:R2:W3:Y:S01]  /*52a0*/  MUFU.EX2 R199, R3 ;  /* 0x0000000300c77308 */ /* 0x0004e20000000800 */
[----:B-1----:R-:W-:-:S04]  /*52b0*/  IADD3 R2, R185, R5, RZ ;  /* 0x00000005b9027210 */ /* 0x002fc80007ffe0ff */
[----:B------:R-:W-:Y:S02]  /*52c0*/  LEA R184, R2, UR4, 0x1 ;  /* 0x0000000402b87c11 */ /* 0x000fe4000f8e08ff */
[----:B------:R-:W-:Y:S01]  /*52d0*/  LOP3.LUT R2, R249, 0xffffffe0, RZ, 0xc0, !PT ;  /* 0xffffffe0f9027812 */ /* 0x000fe200078ec0ff */
[----:B--2---:R-:W-:Y:S02]  /*52e0*/  FFMA.FTZ R3, R128, UR6, -R4 ;  /* 0x0000000680037c23 */ /* 0x004fe40008010804 */
[----:B------:R-:W-:Y:S01]  /*52f0*/  IMAD R185, R0, 0x2, R184 ;  /* 0x0000000200b97824 */ /* 0x000fe200078e02b8 */
[----:B------:R-:W1:Y:S01]  /*5300*/  LDSM.16.MT88.4 R20, [R184+0x4000] ;  /* 0x00400000b814783b */ /* 0x000e620000004200 */
[----:B---3--:R-:W-:Y:S01]  /*5310*/  F2FP.BF16.F32.PACK_AB R10, R199, R197 ;  /* 0x000000c5c70a723e */ /* 0x008fe200000010ff */
[----:B------:R2:W-:Y:S02]  /*5320*/  MUFU.EX2 R201, R3 ;  /* 0x0000000300c97308 */ /* 0x0005e40000000800 */
[----:B------:R-:W3:Y:S04]  /*5330*/  LDSM.16.MT88.4 R28, [R185+0x4000] ;  /* 0x00400000b91c783b */ /* 0x000ee80000004200 */
[----:B------:R-:W4:Y:S04]  /*5340*/  LDSM.16.MT88.4 R32, [R184+0x4400] ;  /* 0x00440000b820783b */ /* 0x000f280000004200 */
[----:B------:R-:W5:Y:S01]  /*5350*/  LDSM.16.MT88.4 R44, [R185+0x4400] ;  /* 0x00440000b92c783b */ /* 0x000f620000004200 */
[----:B--2---:R-:W-:-:S04]  /*5360*/  FFMA.FTZ R3, R125, UR6, -R4 ;  /* 0x000000067d037c23 */ /* 0x004fc80008010804 */
[----:B------:R2:W-:Y:S02]  /*5370*/  MUFU.EX2 R203, R3 ;  /* 0x0000000300cb7308 */ /* 0x0005e40000000800 */
[--C-:B--2---:R-:W-:Y:S01]  /*5380*/  FFMA.FTZ R3, R124, UR6, -R4.reuse ;  /* 0x000000067c037c23 */ /* 0x104fe20008010804 */
[C---:B-1----:R-:W-:Y:S05]  /*5390*/  HMMA.16816.F32.BF16 R84, R12.reuse, R20, RZ ;  /* 0x000000140c54723c */ /* 0x042fea00000418ff */
[----:B------:R1:W-:Y:S01]  /*53a0*/  MUFU.EX2 R205, R3 ;  /* 0x0000000300cd7308 */ /* 0x0003e20000000800 */
[C---:B------:R-:W-:Y:S06]  /*53b0*/  HMMA.16816.F32.BF16 R80, R12.reuse, R22, RZ ;  /* 0x000000160c50723c */ /* 0x040fec00000418ff */
[C---:B---3--:R-:W-:Y:S06]  /*53c0*/  HMMA.16816.F32.BF16 R64, R12.reuse, R28, RZ ;  /* 0x0000001c0c40723c */ /* 0x048fec00000418ff */
[----:B------:R-:W-:Y:S01]  /*53d0*/  HMMA.16816.F32.BF16 R76, R12, R30, RZ ;  /* 0x0000001e0c4c723c */ /* 0x000fe200000418ff */
[----:B-1----:R-:W-:-:S04]  /*53e0*/  FFMA.FTZ R3, R105, UR6, -R4 ;  /* 0x0000000669037c23 */ /* 0x002fc80008010804 */
[----:B------:R1:W-:Y:S02]  /*53f0*/  MUFU.EX2 R206, R3 ;  /* 0x0000000300ce7308 */ /* 0x0003e40000000800 */
[----:B------:R-:W-:Y:S02]  /*5400*/  F2FP.BF16.F32.PACK_AB R12, R236, R235 ;  /* 0x000000ebec0c723e */ /* 0x000fe400000010ff */
[----:B------:R-:W-:Y:S02]  /*5410*/  F2FP.BF16.F32.PACK_AB R13, R220, R218 ;  /* 0x000000dadc0d723e */ /* 0x000fe400000010ff */
[----:B------:R-:W-:Y:S02]  /*5420*/  F2FP.BF16.F32.PACK_AB R14, R238, R237 ;  /* 0x000000edee0e723e */ /* 0x000fe400000010ff */
[----:B------:R-:W-:-:S07]  /*5430*/  F2FP.BF16.F32.PACK_AB R15, R221, R219 ;  /* 0x000000dbdd0f723e */ /* 0x000fce00000010ff */
[----:B----4-:R-:W-:Y:S01]  /*5440*/  HMMA.16816.F32.BF16 R84, R12, R32, R84 ;  /* 0x000000200c54723c */ /* 0x010fe20000041854 */
        /* <DEDUP_REMOVED lines=16> */
[----:B--2---:R-:W-:Y:S02]  /*5550*/  F2FP.BF16.F32.PACK_AB R9, R128, R129 ;  /* 0x000000818009723e */ /* 0x004fe400000010ff */
[----:B------:R-:W-:Y:S01]  /*5560*/  F2FP.BF16.F32.PACK_AB R5, R120, R121 ;  /* 0x000000797805723e */ /* 0x000fe200000010ff */
[----:B-1----:R-:W-:-:S04]  /*5570*/  FFMA.FTZ R0, R139, UR6, -R3 ;  /* 0x000000068b007c23 */ /* 0x002fc80008010803 */
[----:B------:R1:W2:Y:S02]  /*5580*/  MUFU.EX2 R133, R0 ;  /* 0x0000000000857308 */ /* 0x0002a40000000800 */
[----:B-1----:R-:W-:Y:S01]  /*5590*/  FFMA.FTZ R0, R89, UR6, -R4 ;  /* 0x0000000659007c23 */ /* 0x002fe20008010804 */
[----:B--2---:R-:W-:-:S05]  /*55a0*/  F2FP.BF16.F32.PACK_AB R11, R133, R131 ;  /* 0x00000083850b723e */ /* 0x004fca00000010ff */
[----:B------:R1:W-:Y:S02]  /*55b0*/  MUFU.EX2 R207, R0 ;  /* 0x0000000000cf7308 */ /* 0x0003e40000000800 */
[C---:B------:R-:W-:Y:S06]  /*55c0*/  HMMA.16816.F32.BF16 R48, R8.reuse, R20, RZ ;  /* 0x000000140830723c */ /* 0x040fec00000418ff */
[C---:B------:R-:W-:Y:S06]  /*55d0*/  HMMA.16816.F32.BF16 R52, R8.reuse, R28, RZ ;  /* 0x0000001c0834723c */ /* 0x040fec00000418ff */
[C---:B------:R-:W-:Y:S01]  /*55e0*/  HMMA.16816.F32.BF16 R56, R8.reuse, R22, RZ ;  /* 0x000000160838723c */ /* 0x040fe200000418ff */
[----:B-1----:R-:W-:Y:S01]  /*55f0*/  FFMA.FTZ R0, R136, UR6, -R3 ;  /* 0x0000000688007c23 */ /* 0x002fe20008010803 */
[----:B------:R-:W-:Y:S03]  /*5600*/  LDSM.16.MT88.4 R20, [R185+0x4800] ;  /* 0x00480000b914783b */ /* 0x000fe60000004200 */
[----:B------:R1:W-:Y:S01]  /*5610*/  MUFU.EX2 R141, R0 ;  /* 0x00000000008d7308 */ /* 0x0003e20000000800 */
[----:B------:R-:W-:Y:S01]  /*5620*/  HMMA.16816.F32.BF16 R60, R8, R30, RZ ;  /* 0x0000001e083c723c */ /* 0x000fe200000418ff */
[----:B------:R-:W2:Y:S06]  /*5630*/  LDSM.16.MT88.4 R28, [R184+0x4800] ;  /* 0x00480000b81c783b */ /* 0x000eac0000004200 */
[----:B------:R-:W-:-:S02]  /*5640*/  F2FP.BF16.F32.PACK_AB R8, R203, R201 ;  /* 0x000000c9cb08723e */ /* 0x000fc400000010ff */
[----:B------:R-:W-:Y:S01]  /*5650*/  F2FP.BF16.F32.PACK_AB R10, R204, R205 ;  /* 0x000000cdcc0a723e */ /* 0x000fe200000010ff */
        /* <DEDUP_REMOVED lines=10> */
[C---:B------:R-:W-:Y:S06]  /*5700*/  HMMA.16816.F32.BF16 R72, R8.reuse, R32, R48 ;  /* 0x000000200848723c */ /* 0x040fec0000041830 */
[C---:B-----5:R-:W-:Y:S06]  /*5710*/  HMMA.16816.F32.BF16 R68, R8.reuse, R44, R52 ;  /* 0x0000002c0844723c */ /* 0x060fec0000041834 */
[----:B------:R-:W-:Y:S01]  /*5720*/  HMMA.16816.F32.BF16 R52, R8, R34, R56 ;  /* 0x000000220834723c */ /* 0x000fe20000041838 */
[----:B-1----:R-:W-:-:S04]  /*5730*/  FFMA.FTZ R0, R97, UR6, -R4 ;  /* 0x0000000661007c23 */ /* 0x002fc80008010804 */
[----:B------:R1:W-:Y:S01]  /*5740*/  MUFU.EX2 R202, R0 ;  /* 0x0000000000ca7308 */ /* 0x0003e20000000800 */
[----:B------:R-:W-:Y:S06]  /*5750*/  HMMA.16816.F32.BF16 R56, R8, R46, R60 ;  /* 0x0000002e0838723c */ /* 0x000fec000004183c */
        /* <DEDUP_REMOVED lines=13> */
[----:B---3--:R-:W-:-:S06]  /*5830*/  FFMA.FTZ R0, R144, UR6, -R3 ;  /* 0x0000000690007c23 */ /* 0x008fcc0008010803 */
[C---:B--2---:R-:W-:Y:S01]  /*5840*/  HMMA.16816.F32.BF16 R84, R12.reuse, R28, R84 ;  /* 0x0000001c0c54723c */ /* 0x044fe20000041854 */
[----:B------:R2:W-:Y:S05]  /*5850*/  MUFU.EX2 R134, R0 ;  /* 0x0000000000867308 */ /* 0x0005ea0000000800 */
[C---:B------:R-:W-:Y:S06]  /*5860*/  HMMA.16816.F32.BF16 R76, R12.reuse, R30, R60 ;  /* 0x0000001e0c4c723c */ /* 0x040fec000004183c */
[----:B------:R-:W-:Y:S01]  /*5870*/  HMMA.16816.F32.BF16 R60, R12, R22, R48 ;  /* 0x000000160c3c723c */ /* 0x000fe20000041830 */
[----:B--2---:R-:W-:-:S04]  /*5880*/  FFMA.FTZ R0, R106, UR6, -R3 ;  /* 0x000000066a007c23 */ /* 0x004fc80008010803 */
[----:B------:R2:W3:Y:S02]  /*5890*/  MUFU.EX2 R193, R0 ;  /* 0x0000000000c17308 */ /* 0x0004e40000000800 */
[----:B--2---:R-:W-:Y:S01]  /*58a0*/  FFMA.FTZ R0, R142, UR6, -R3 ;  /* 0x000000068e007c23 */ /* 0x004fe20008010803 */
[----:B---3--:R-:W-:-:S05]  /*58b0*/  F2FP.BF16.F32.PACK_AB R9, R193, R134 ;  /* 0x00000086c109723e */ /* 0x008fca00000010ff */
[----:B------:R2:W-:Y:S02]  /*58c0*/  MUFU.EX2 R130, R0 ;  /* 0x0000000000827308 */ /* 0x0005e40000000800 */
[----:B--2---:R-:W-:-:S06]  /*58d0*/  FFMA.FTZ R0, R143, UR6, -R3 ;  /* 0x000000068f007c23 */ /* 0x004fcc0008010803 */
[----:B------:R2:W3:Y:S02]  /*58e0*/  MUFU.EX2 R132, R0 ;  /* 0x0000000000847308 */ /* 0x0004e40000000800 */
[----:B--2---:R-:W-:Y:S01]  /*58f0*/  FFMA.FTZ R0, R114, UR6, -R4 ;  /* 0x0000000672007c23 */ /* 0x004fe20008010804 */
[----:B---3--:R-:W-:-:S05]  /*5900*/  F2FP.BF16.F32.PACK_AB R11, R132, R130 ;  /* 0x00000082840b723e */ /* 0x008fca00000010ff */
[----:B------:R2:W-:Y:S02]  /*5910*/  MUFU.EX2 R106, R0 ;  /* 0x00000000006a7308 */ /* 0x0005e40000000800 */
[C---:B------:R-:W-:Y:S06]  /*5920*/  HMMA.16816.F32.BF16 R64, R8.reuse, R28, R72 ;  /* 0x0000001c0840723c */ /* 0x040fec0000041848 */
[-C--:B------:R-:W-:Y:S06]  /*5930*/  HMMA.16816.F32.BF16 R80, R8, R20.reuse, R68 ;  /* 0x000000140850723c */ /* 0x080fec0000041844 */
[----:B------:R-:W-:Y:S01]  /*5940*/  HMMA.16816.F32.BF16 R72, R12, R20, R88 ;  /* 0x000000140c48723c */ /* 0x000fe20000041858 */
[----:B--2---:R-:W-:-:S04]  /*5950*/  FFMA.FTZ R0, R98, UR6, -R4 ;  /* 0x0000000662007c23 */ /* 0x004fc80008010804 */
[----:B------:R2:W-:Y:S01]  /*5960*/  MUFU.EX2 R105, R0 ;  /* 0x0000000000697308 */ /* 0x0005e20000000800 */
[C---:B------:R-:W-:Y:S01]  /*5970*/  HMMA.16816.F32.BF16 R52, R8.reuse, R30, R52 ;  /* 0x0000001e0834723c */ /* 0x040fe20000041834 */
[----:B------:R-:W-:Y:S01]  /*5980*/  LDSM.16.MT88.4 R28, [R184+0x5000] ;  /* 0x00500000b81c783b */ /* 0x000fe20000004200 */
[----:B------:R-:W-:Y:S02]  /*5990*/  F2FP.BF16.F32.PACK_AB R12, R244, R243 ;  /* 0x000000f3f40c723e */ /* 0x000fe400000010ff */
[----:B------:R-:W-:Y:S02]  /*59a0*/  F2FP.BF16.F32.PACK_AB R13, R226, R227 ;  /* 0x000000e3e20d723e */ /* 0x000fe400000010ff */
[----:B------:R-:W-:Y:S01]  /*59b0*/  HMMA.16816.F32.BF16 R68, R8, R22, R56 ;  /* 0x000000160844723c */ /* 0x000fe20000041838 */
[----:B------:R-:W3:Y:S01]  /*59c0*/  LDSM.16.MT88.4 R20, [R185+0x5000] ;  /* 0x00500000b914783b */ /* 0x000ee20000004200 */
[----:B------:R-:W-:Y:S02]  /*59d0*/  F2FP.BF16.F32.PACK_AB R14, R246, R245 ;  /* 0x000000f5f60e723e */ /* 0x000fe400000010ff */
[----:B------:R-:W-:-:S03]  /*59e0*/  F2FP.BF16.F32.PACK_AB R15, R224, R225 ;  /* 0x000000e1e00f723e */ /* 0x000fc600000010ff */
[----:B------:R-:W-:Y:S02]  /*59f0*/  F2FP.BF16.F32.PACK_AB R8, R212, R213 ;  /* 0x000000d5d408723e */ /* 0x000fe400000010ff */
[----:B------:R-:W-:Y:S01]  /*5a00*/  F2FP.BF16.F32.PACK_AB R10, R207, R211 ;  /* 0x000000d3cf0a723e */ /* 0x000fe200000010ff */
[----:B--2---:R-:W-:Y:S01]  /*5a10*/  FFMA.FTZ R0, R103, UR6, -R4 ;  /* 0x0000000667007c23 */ /* 0x004fe20008010804 */
[----:B-1----:R-:W-:Y:S03]  /*5a20*/  HMMA.16816.F32.BF16 R84, R12, R44, R84 ;  /* 0x0000002c0c54723c */ /* 0x002fe60000041854 */
        /* <DEDUP_REMOVED lines=20> */
[----:B------:R-:W2:Y:S05]  /*5b70*/  LDSM.16.MT88.4 R44, [R184+0x5400] ;  /* 0x00540000b82c783b */ /* 0x000eaa0000004200 */
        /* <DEDUP_REMOVED lines=11> */
[----:B----4-:R-:W-:-:S06]  /*5c30*/  FFMA.FTZ R0, R147, UR6, -R3 ;  /* 0x0000000693007c23 */ /* 0x010fcc0008010803 */
[C---:B---3--:R-:W-:Y:S01]  /*5c40*/  HMMA.16816.F32.BF16 R60, R12.reuse, R20, R76 ;  /* 0x000000140c3c723c */ /* 0x048fe2000004184c */
[----:B------:R-:W-:Y:S01]  /*5c50*/  LDSM.16.MT88.4 R144, [R184+0x5c00] ;  /* 0x005c0000b890783b */ /* 0x000fe20000004200 */
[----:B------:R3:W-:Y:S04]  /*5c60*/  MUFU.EX2 R97, R0 ;  /* 0x0000000000617308 */ /* 0x0007e80000000800 */
[----:B------:R-:W-:Y:S01]  /*5c70*/  HMMA.16816.F32.BF16 R80, R12, R30, R80 ;  /* 0x0000001e0c50723c */ /* 0x000fe20000041850 */
        /* <DEDUP_REMOVED lines=10> */
[-C--:B------:R-:W-:Y:S06]  /*5d20*/  HMMA.16816.F32.BF16 R136, R8, R28.reuse, R56 ;  /* 0x0000001c0888723c */ /* 0x080fec0000041838 */
[----:B------:R-:W-:Y:S06]  /*5d30*/  HMMA.16816.F32.BF16 R56, R12, R28, R84 ;  /* 0x0000001c0c38723c */ /* 0x000fec0000041854 */
[C---:B------:R-:W-:Y:S01]  /*5d40*/  HMMA.16816.F32.BF16 R68, R8.reuse, R30, R52 ;  /* 0x0000001e0844723c */ /* 0x040fe20000041834 */
[--C-:B---3--:R-:W-:Y:S01]  /*5d50*/  FFMA.FTZ R0, R17, UR6, -R4.reuse ;  /* 0x0000000611007c23 */ /* 0x108fe20008010804 */
[----:B------:R-:W3:Y:S03]  /*5d60*/  LDSM.16.MT88.4 R28, [R184+0x5800] ;  /* 0x00580000b81c783b */ /* 0x000ee60000004200 */
[----:B------:R5:W-:Y:S01]  /*5d70*/  MUFU.EX2 R95, R0 ;  /* 0x00000000005f7308 */ /* 0x000be20000000800 */
[C---:B------:R-:W-:Y:S06]  /*5d80*/  HMMA.16816.F32.BF16 R48, R8.reuse, R20, R48 ;  /* 0x000000140830723c */ /* 0x040fec0000041830 */
[-C--:B------:R-:W-:Y:S06]  /*5d90*/  HMMA.16816.F32.BF16 R52, R8, R22.reuse, R64 ;  /* 0x000000160834723c */ /* 0x080fec0000041840 */
[----:B------:R-:W-:Y:S01]  /*5da0*/  HMMA.16816.F32.BF16 R64, R12, R22, R72 ;  /* 0x000000160c40723c */ /* 0x000fe20000041848 */
[----:B------:R-:W-:Y:S01]  /*5db0*/  F2FP.BF16.F32.PACK_AB R8, R104, R105 ;  /* 0x000000696808723e */ /* 0x000fe200000010ff */
[----:B------:R-:W3:Y:S01]  /*5dc0*/  LDSM.16.MT88.4 R20, [R185+0x5800] ;  /* 0x00580000b914783b */ /* 0x000ee20000004200 */
[----:B------:R-:W-:Y:S01]  /*5dd0*/  F2FP.BF16.F32.PACK_AB R10, R102, R103 ;  /* 0x00000067660a723e */ /* 0x000fe200000010ff */
[----:B-----5:R-:W-:-:S03]  /*5de0*/  FFMA.FTZ R0, R18, UR6, -R4 ;  /* 0x0000000612007c23 */ /* 0x020fc60008010804 */
[----:B----4-:R-:W-:Y:S01]  /*5df0*/  F2FP.BF16.F32.PACK_AB R12, R98, R101 ;  /* 0x00000065620c723e */ /* 0x010fe200000010ff */
[----:B------:R4:W5:Y:S02]  /*5e00*/  MUFU.EX2 R93, R0 ;  /* 0x00000000005d7308 */ /* 0x0009640000000800 */
[----:B----4-:R-:W-:Y:S01]  /*5e10*/  FFMA.FTZ R0, R154, UR6, -R3 ;  /* 0x000000069a007c23 */ /* 0x010fe20008010803 */
[----:B-----5:R-:W-:-:S05]  /*5e20*/  F2FP.BF16.F32.PACK_AB R14, R93, R95 ;  /* 0x0000005f5d0e723e */ /* 0x020fca00000010ff */
[----:B------:R4:W-:Y:S02]  /*5e30*/  MUFU.EX2 R91, R0 ;  /* 0x00000000005b7308 */ /* 0x0009e40000000800 */
[----:B----4-:R-:W-:-:S06]  /*5e40*/  FFMA.FTZ R0, R155, UR6, -R3 ;  /* 0x000000069b007c23 */ /* 0x010fcc0008010803 */
        /* <DEDUP_REMOVED lines=9> */
[C---:B--2---:R-:W-:Y:S06]  /*5ee0*/  HMMA.16816.F32.BF16 R136, R8.reuse, R44, R136 ;  /* 0x0000002c0888723c */ /* 0x044fec0000041888 */
[C---:B------:R-:W-:Y:S06]  /*5ef0*/  HMMA.16816.F32.BF16 R68, R8.reuse, R46, R68 ;  /* 0x0000002e0844723c */ /* 0x040fec0000041844 */
[----:B-1----:R-:W-:Y:S01]  /*5f00*/  HMMA.16816.F32.BF16 R52, R8, R34, R52 ;  /* 0x000000220834723c */ /* 0x002fe20000041834 */
[----:B----4-:R-:W-:-:S04]  /*5f10*/  FFMA.FTZ R0, R25, UR6, -R4 ;  /* 0x0000000619007c23 */ /* 0x010fc80008010804 */
[----:B------:R1:W2:Y:S02]  /*5f20*/  MUFU.EX2 R76, R0 ;  /* 0x00000000004c7308 */ /* 0x0002a40000000800 */
[----:B-1----:R-:W-:Y:S01]  /*5f30*/  FFMA.FTZ R0, R41, UR6, -R4 ;  /* 0x0000000629007c23 */ /* 0x002fe20008010804 */
[----:B--2---:R-:W-:-:S05]  /*5f40*/  F2FP.BF16.F32.PACK_AB R164, R76, R84 ;  /* 0x000000544ca4723e */ /* 0x004fca00000010ff */
[----:B------:R1:W-:Y:S02]  /*5f50*/  MUFU.EX2 R43, R0 ;  /* 0x00000000002b7308 */ /* 0x0003e40000000800 */
[----:B-1----:R-:W-:-:S06]  /*5f60*/  FFMA.FTZ R0, R159, UR6, -R3 ;  /* 0x000000069f007c23 */ /* 0x002fcc0008010803 */
[----:B------:R1:W-:Y:S02]  /*5f70*/  MUFU.EX2 R41, R0 ;  /* 0x0000000000297308 */ /* 0x0003e40000000800 */
[----:B-1----:R-:W-:Y:S02]  /*5f80*/  FFMA.FTZ R0, R158, UR6, -R3 ;  /* 0x000000069e007c23 */ /* 0x002fe40008010803 */
[----:B------:R-:W-:Y:S04]  /*5f90*/  HMMA.16816.F32.BF16 R156, R8, R32, R48 ;  /* 0x00000020089c723c */ /* 0x000fe80000041830 */
[----:B------:R1:W2:Y:S03]  /*5fa0*/  MUFU.EX2 R37, R0 ;  /* 0x0000000000257308 */ /* 0x0002a60000000800 */
[----:B------:R-:W-:-:S02]  /*5fb0*/  F2FP.BF16.F32.PACK_AB R8, R177, R176 ;  /* 0x000000b0b108723e */ /* 0x000fc400000010ff */
[----:B------:R-:W-:Y:S02]  /*5fc0*/  F2FP.BF16.F32.PACK_AB R9, R168, R169 ;  /* 0x000000a9a809723e */ /* 0x000fe400000010ff */
[----:B------:R-:W-:Y:S02]  /*5fd0*/  F2FP.BF16.F32.PACK_AB R10, R179, R178 ;  /* 0x000000b2b30a723e */ /* 0x000fe400000010ff */
[----:B------:R-:W-:Y:S01]  /*5fe0*/  F2FP.BF16.F32.PACK_AB R11, R122, R123 ;  /* 0x0000007b7a0b723e */ /* 0x000fe200000010ff */
[----:B-1----:R-:W-:-:S06]  /*5ff0*/  FFMA.FTZ R0, R7, UR6, -R3 ;  /* 0x0000000607007c23 */ /* 0x002fcc0008010803 */
[----:B------:R-:W-:Y:S01]  /*6000*/  HMMA.16816.F32.BF16 R56, R8, R44, R56 ;  /* 0x0000002c0838723c */ /* 0x000fe20000041838 */
[----:B------:R-:W-:Y:S01]  /*6010*/  F2FP.BF16.F32.PACK_AB R7, R118, R119 ;  /* 0x000000777607723e */ /* 0x000fe200000010ff */
[----:B------:R1:W-:Y:S01]  /*6020*/  MUFU.EX2 R27, R0 ;  /* 0x00000000001b7308 */ /* 0x0003e20000000800 */
[----:B--2---:R-:W-:-:S03]  /*6030*/  F2FP.BF16.F32.PACK_AB R13, R37, R41 ;  /* 0x00000029250d723e */ /* 0x004fc600000010ff */
[C---:B------:R-:W-:Y:S06]  /*6040*/  HMMA.16816.F32.BF16 R48, R8.reuse, R46, R80 ;  /* 0x0000002e0830723c */ /* 0x040fec0000041850 */
[C---:B------:R-:W-:Y:S06]  /*6050*/  HMMA.16816.F32.BF16 R44, R8.reuse, R32, R60 ;  /* 0x00000020082c723c */ /* 0x040fec000004183c */
[----:B------:R-:W-:Y:S01]  /*6060*/  HMMA.16816.F32.BF16 R8, R8, R34, R64 ;  /* 0x000000220808723c */ /* 0x000fe20000041840 */
[----:B------:R-:W2:Y:S01]  /*6070*/  LDSM.16.MT88.4 R32, [R185+0x5c00] ;  /* 0x005c0000b920783b */ /* 0x000ea20000004200 */
[----:B-1----:R-:W-:-:S04]  /*6080*/  FFMA.FTZ R0, R26, UR6, -R3 ;  /* 0x000000061a007c23 */ /* 0x002fc80008010803 */
[----:B------:R1:W4:Y:S02]  /*6090*/  MUFU.EX2 R36, R0 ;  /* 0x0000000000247308 */ /* 0x0003240000000800 */
[----:B-1----:R-:W-:Y:S01]  /*60a0*/  FFMA.FTZ R0, R115, UR6, -R4 ;  /* 0x0000000673007c23 */ /* 0x002fe20008010804 */
[----:B------:R-:W-:Y:S02]  /*60b0*/  F2FP.BF16.F32.PACK_AB R4, R181, R180 ;  /* 0x000000b4b504723e */ /* 0x000fe400000010ff */
[----:B----4-:R-:W-:-:S03]  /*60c0*/  F2FP.BF16.F32.PACK_AB R15, R36, R27 ;  /* 0x0000001b240f723e */ /* 0x010fc600000010ff */
[----:B------:R1:W4:Y:S02]  /*60d0*/  MUFU.EX2 R42, R0 ;  /* 0x00000000002a7308 */ /* 0x0003240000000800 */
[C---:B---3--:R-:W-:Y:S06]  /*60e0*/  HMMA.16816.F32.BF16 R56, R4.reuse, R28, R56 ;  /* 0x0000001c0438723c */ /* 0x048fec0000041838 */
[C---:B------:R-:W-:Y:S06]  /*60f0*/  HMMA.16816.F32.BF16 R48, R4.reuse, R30, R48 ;  /* 0x0000001e0430723c */ /* 0x040fec0000041830 */
[----:B------:R-:W-:Y:S01]  /*6100*/  HMMA.16816.F32.BF16 R44, R4, R20, R44 ;  /* 0x00000014042c723c */ /* 0x000fe2000004182c */
[----:B-1----:R-:W-:Y:S01]  /*6110*/  FFMA.FTZ R0, R96, UR6, -R3 ;  /* 0x0000000660007c23 */ /* 0x002fe20008010803 */
[----:B----4-:R-:W-:-:S03]  /*6120*/  F2FP.BF16.F32.PACK_AB R166, R42, R43 ;  /* 0x0000002b2aa6723e */ /* 0x010fc600000010ff */
[----:B------:R1:W-:Y:S01]  /*6130*/  MUFU.EX2 R60, R0 ;  /* 0x00000000003c7308 */ /* 0x0003e20000000800 */
[----:B------:R-:W-:Y:S06]  /*6140*/  HMMA.16816.F32.BF16 R8, R4, R22, R8 ;  /* 0x000000160408723c */ /* 0x000fec0000041808 */
[----:B------:R-:W-:Y:S01]  /*6150*/  HMMA.16816.F32.BF16 R136, R12, R28, R136 ;  /* 0x0000001c0c88723c */ /* 0x000fe20000041888 */
[----:B------:R-:W-:Y:S01]  /*6160*/  FADD.FTZ R4, R198, R163 ;  /* 0x000000a3c6047221 */ /* 0x000fe20000010000 */
[----:B------:R-:W-:-:S04]  /*6170*/  FADD.FTZ R5, R129, R128 ;  /* 0x0000008081057221 */ /* 0x000fc80000010000 */
[----:B------:R-:W-:Y:S01]  /*6180*/  HMMA.16816.F32.BF16 R148, R12, R30, R68 ;  /* 0x0000001e0c94723c */ /* 0x000fe20000041844 */
[----:B-1----:R-:W-:-:S05]  /*6190*/  FFMA.FTZ R0, R99, UR6, -R3 ;  /* 0x0000000663007c23 */ /* 0x002fca0008010803 */
[C---:B------:R-:W-:Y:S01]  /*61a0*/  HMMA.16816.F32.BF16 R156, R12.reuse, R20, R156 ;  /* 0x000000140c9c723c */ /* 0x040fe2000004189c */
[----:B------:R1:W3:Y:S05]  /*61b0*/  MUFU.EX2 R26, R0 ;  /* 0x00000000001a7308 */ /* 0x0002ea0000000800 */
[----:B------:R-:W-:Y:S01]  /*61c0*/  HMMA.16816.F32.BF16 R12, R12, R22, R52 ;  /* 0x000000160c0c723c */ /* 0x000fe20000041834 */
[--C-:B-1----:R-:W-:Y:S01]  /*61d0*/  FFMA.FTZ R0, R100, UR6, -R3.reuse ;  /* 0x0000000664007c23 */ /* 0x102fe20008010803 */
[----:B------:R-:W-:Y:S01]  /*61e0*/  FFMA.FTZ R3, R111, UR6, -R3 ;  /* 0x000000066f037c23 */ /* 0x000fe20008010803 */
[----:B---3--:R-:W-:Y:S02]  /*61f0*/  F2FP.BF16.F32.PACK_AB R165, R26, R60 ;  /* 0x0000003c1aa5723e */ /* 0x008fe400000010ff */
[----:B------:R1:W-:Y:S08]  /*6200*/  MUFU.EX2 R25, R0 ;  /* 0x0000000000197308 */ /* 0x0003f00000000800 */
[----:B------:R3:W4:Y:S01]  /*6210*/  MUFU.EX2 R19, R3 ;  /* 0x0000000300137308 */ /* 0x0007220000000800 */
[----:B-1----:R-:W-:Y:S01]  /*6220*/  FFMA.FTZ R0, R160, UR6, -R16 ;  /* 0x00000006a0007c23 */ /* 0x002fe20008010810 */
[----:B------:R-:W-:-:S06]  /*6230*/  F2FP.BF16.F32.PACK_AB R160, R190, R189 ;  /* 0x000000bdbea0723e */ /* 0x000fcc00000010ff */
[----:B------:R1:W5:Y:S01]  /*6240*/  MUFU.EX2 R18, R0 ;  /* 0x0000000000127308 */ /* 0x0003620000000800 */
[----:B---3--:R-:W-:Y:S01]  /*6250*/  IADD3 R3, -R2, R248, RZ ;  /* 0x000000f802037210 */ /* 0x008fe20007ffe1ff */
[----:B------:R-:W-:Y:S01]  /*6260*/  FADD.FTZ R2, R232, R231 ;  /* 0x000000e7e8027221 */ /* 0x000fe20000010000 */
[----:B----4-:R-:W-:-:S03]  /*6270*/  F2FP.BF16.F32.PACK_AB R167, R19, R25 ;  /* 0x0000001913a7723e */ /* 0x010fc600000010ff */
[----:B------:R3:W-:Y:S04]  /*6280*/  STL [R1+0x50], R3 ;  /* 0x0000500301007387 */ /* 0x0007e80000100800 */
[----:B------:R-:W-:Y:S01]  /*6290*/  HMMA.16816.F32.BF16 R136, R164, R144, R136 ;  /* 0x00000090a488723c */ /* 0x000fe20000041888 */
[----:B-1----:R-:W-:Y:S01]  /*62a0*/  FFMA.FTZ R0, R161, UR6, -R16 ;  /* 0x00000006a1007c23 */ /* 0x002fe20008010810 */
[----:B-----5:R-:W-:-:S04]  /*62b0*/  F2FP.BF16.F32.PACK_AB R161, R18, R116 ;  /* 0x0000007412a1723e */ /* 0x020fc800000010ff */
[C---:B------:R-:W-:Y:S01]  /*62c0*/  HMMA.16816.F32.BF16 R148, R164.reuse, R146, R148 ;  /* 0x00000092a494723c */ /* 0x040fe20000041894 */
[----:B------:R1:W-:Y:S05]  /*62d0*/  MUFU.EX2 R17, R0 ;  /* 0x0000000000117308 */ /* 0x0003ea0000000800 */
[C---:B--2---:R-:W-:Y:S06]  /*62e0*/  HMMA.16816.F32.BF16 R156, R164.reuse, R32, R156 ;  /* 0x00000020a49c723c */ /* 0x044fec000004189c */
[----:B------:R-:W-:Y:S01]  /*62f0*/  HMMA.16816.F32.BF16 R164, R164, R34, R12 ;  /* 0x00000022a4a4723c */ /* 0x000fe2000004180c */
[----:B---3--:R-:W-:Y:S01]  /*6300*/  FADD.FTZ R3, R233, R2 ;  /* 0x00000002e9037221 */ /* 0x008fe20000010000 */
[----:B-1----:R-:W-:-:S03]  /*6310*/  FFMA.FTZ R0, R162, UR6, -R16 ;  /* 0x00000006a2007c23 */ /* 0x002fc60008010810 */
[----:B------:R-:W-:Y:S01]  /*6320*/  FADD.FTZ R6, R234, R3 ;  /* 0x00000003ea067221 */ /* 0x000fe20000010000 */
[----:B------:R-:W-:Y:S01]  /*6330*/  F2FP.BF16.F32.PACK_AB R162, R192, R191 ;  /* 0x000000bfc0a2723e */ /* 0x000fe200000010ff */
        /* <DEDUP_REMOVED lines=122> */
[----:B------:R1:W-:Y:S01]  /*6ae0*/  STL [R1], R4 ;  /* 0x0000000401007387 */ /* 0x0003e20000100800 */
[C---:B------:R-:W-:Y:S01]  /*6af0*/  VIADD R195, R188.reuse, 0x400 ;  /* 0x00000400bcc37836 */ /* 0x040fe20000000000 */
[C---:B------:R-:W-:Y:S01]  /*6b00*/  IADD3 R194, R188.reuse, 0x800, RZ ;  /* 0x00000800bcc27810 */ /* 0x040fe20007ffe0ff */
[C---:B------:R-:W-:Y:S01]  /*6b10*/  VIADD R193, R188.reuse, 0xc00 ;  /* 0x00000c00bcc17836 */ /* 0x040fe20000000000 */
[----:B------:R1:W-:Y:S01]  /*6b20*/  STL [R1+0x4], R3 ;  /* 0x0000040301007387 */ /* 0x0003e20000100800 */
[C---:B------:R-:W-:Y:S01]  /*6b30*/  HMMA.16816.F32.BF16 R144, R160.reuse, R146, R48 ;  /* 0x00000092a090723c */ /* 0x040fe20000041830 */
[C---:B------:R-:W-:Y:S01]  /*6b40*/  IADD3 R192, R188.reuse, 0x1000, RZ ;  /* 0x00001000bcc07810 */ /* 0x040fe20007ffe0ff */
[C---:B------:R-:W-:Y:S01]  /*6b50*/  VIADD R191, R188.reuse, 0x1400 ;  /* 0x00001400bcbf7836 */ /* 0x040fe20000000000 */
[----:B------:R1:W-:Y:S01]  /*6b60*/  STL [R1+0x8], R2 ;  /* 0x0000080201007387 */ /* 0x0003e20000100800 */
[C---:B------:R-:W-:Y:S01]  /*6b70*/  IADD3 R190, R188.reuse, 0x1800, RZ ;  /* 0x00001800bcbe7810 */ /* 0x040fe20007ffe0ff */
[----:B------:R-:W-:Y:S01]  /*6b80*/  VIADD R189, R188, 0x1c00 ;  /* 0x00001c00bcbd7836 */ /* 0x000fe20000000000 */
[C---:B------:R-:W-:Y:S01]  /*6b90*/  HMMA.16816.F32.BF16 R152, R160.reuse, R32, R44 ;  /* 0x00000020a098723c */ /* 0x040fe2000004182c */
[----:B------:R1:W-:Y:S05]  /*6ba0*/  STL [R1+0xc], R0 ;  /* 0x00000c0001007387 */ /* 0x0003ea0000100800 */
[----:B------:R-:W-:Y:S01]  /*6bb0*/  HMMA.16816.F32.BF16 R160, R160, R34, R8 ;  /* 0x00000022a0a0723c */ /* 0x000fe20000041808 */
[----:B------:R-:W-:-:S08]  /*6bc0*/  NOP ;  /* 0x0000000000007918 */ /* 0x000fd00000000000 */
[----:B------:R-:W-:-:S15]  /*6bd0*/  @!P5 BRA `(.L_x_374) ;  /* 0x000000480038d947 */ /* 0x000fde0003800000 */
[C---:B------:R-:W-:Y:S01]  /*6be0*/  SHF.L.U64.HI R215, R112.reuse, 0x6, R113 ;  /* 0x0000000670d77819 */ /* 0x040fe20000010271 */
[----:B------:R-:W-:Y:S01]  /*6bf0*/  IMAD.SHL.U32 R216, R112, 0x40, RZ ;  /* 0x0000004070d87824 */ /* 0x000fe200078e00ff */
[----:B------:R-:W-:Y:S01]  /*6c00*/  LEA.HI.SX32 R196, R196, 0xfffffffe, 0x19 ;  /* 0xfffffffec4c47811 */ /* 0x000fe200078fcaff */
[----:B-1----:R-:W-:Y:S01]  /*6c10*/  IMAD.MOV.U32 R3, RZ, RZ, R40 ;  /* 0x000000ffff037224 */ /* 0x002fe200078e0028 */
[----:B------:R-:W-:Y:S01]  /*6c20*/  MOV R132, R39 ;  /* 0x0000002700847202 */ /* 0x000fe20000000f00 */
[----:B------:R-:W-:Y:S01]  /*6c30*/  IMAD.MOV.U32 R133, RZ, RZ, R38 ;  /* 0x000000ffff857224 */ /* 0x000fe200078e0026 */
[----:B------:R-:W-:Y:S01]  /*6c40*/  MOV R134, R24 ;  /* 0x0000001800867202 */ /* 0x000fe20000000f00 */
[----:B------:R-:W-:Y:S01]  /*6c50*/  ULDC.64 UR8, c[0x0][0x248] ;  /* 0x0000920000087ab9 */ /* 0x000fe20000000a00 */
[----:B------:R-:W-:Y:S01]  /*6c60*/  ULDC UR15, c[0x0][0x39c] ;  /* 0x0000e700000f7ab9 */ /* 0x000fe20000000800 */
[----:B------:R-:W-:Y:S02]  /*6c70*/  USHF.L.U64.HI UR14, UR8, 0x6, UR9 ;  /* 0x00000006080e7899 */ /* 0x000fe40008010209 */
[----:B------:R-:W-:Y:S01]  /*6c80*/  USHF.L.U32 UR5, UR8, 0x6, URZ ;  /* 0x0000000608057899 */ /* 0x000fe2000800063f */
[----:B------:R-:W-:Y:S01]  /*6c90*/  ULDC UR4, c[0x0][0x2ec] ;  /* 0x0000bb0000047ab9 */ /* 0x000fe20000000800 */
[----:B------:R-:W-:Y:S01]  /*6ca0*/  ULDC.64 UR12, c[0x0][0x250] ;  /* 0x00009400000c7ab9 */ /* 0x000fe20000000a00 */
[----:B------:R-:W-:Y:S01]  /*6cb0*/  ULDC.64 UR6, c[0x0][0x218] ;  /* 0x0000860000067ab9 */ /* 0x000fe20000000a00 */
[----:B------:R-:W-:Y:S01]  /*6cc0*/  ULDC.64 UR10, c[0x0][0x220] ;  /* 0x00008800000a7ab9 */ /* 0x000fe20000000a00 */
[----:B------:R-:W-:Y:S07]  /*6cd0*/  BRA `(.L_x_375) ;  /* 0x00000000006c7947 */ /* 0x000fee0003800000 */
.L_x_377:
[----:B------:R-:W2:Y:S01]  /*6ce0*/  LDL.64 R220, [R1+0x28] ;  /* 0x0000280001dc7983 */ /* 0x000ea20000100a00 */
[----:B------:R-:W-:Y:S03]  /*6cf0*/  VIADD R0, R196, 0xffffffff ;  /* 0xffffffffc4007836 */ /* 0x000fe60000000000 */
[----:B------:R-:W4:Y:S01]  /*6d00*/  LDL.64 R218, [R1+0x18] ;  /* 0x0000180001da7983 */ /* 0x000f220000100a00 */
[----:B------:R-:W-:Y:S01]  /*6d10*/  IMAD.WIDE.U32 R4, R0, UR8, RZ ;  /* 0x0000000800047c25 */ /* 0x000fe2000f8e00ff */
[----:B------:R-:W-:Y:S05]  /*6d20*/  SHF.R.S32.HI R2, RZ, 0x1f, R0 ;  /* 0x0000001fff027819 */ /* 0x000fea0000011400 */
[----:B------:R-:W-:Y:S04]  /*6d30*/  IMAD R2, R2, UR8, RZ ;  /* 0x0000000802027c24 */ /* 0x000fe8000f8e02ff */
[----:B------:R-:W-:Y:S04]  /*6d40*/  IMAD R2, R0, UR9, R2 ;  /* 0x0000000900027c24 */ /* 0x000fe8000f8e0202 */
[----:B------:R-:W-:Y:S01]  /*6d50*/  IMAD.IADD R2, R5, 0x1, R2 ;  /* 0x0000000105027824 */ /* 0x000fe200078e0202 */
[----:B--2---:R-:W-:Y:S04]  /*6d60*/  LEA R0, P0, R4, R220, 0x7 ;  /* 0x000000dc04007211 */ /* 0x004fe800078038ff */
[----:B------:R-:W-:Y:S02]  /*6d70*/  LEA R8, P1, R0, UR6, 0x1 ;  /* 0x0000000600087c11 */ /* 0x000fe4000f8208ff */
[----:B----4-:R-:W-:Y:S02]  /*6d80*/  LEA.HI.X R2, R4, R219, R2, 0x7, P0 ;  /* 0x000000db04027211 */ /* 0x010fe400000f3c02 */
        /* <DEDUP_REMOVED lines=16> */
.L_x_375:
[----:B--2---:R-:W2:Y:S01]  /*6e90*/  LDL.64 R10, [R1+0x20] ;  /* 0x00002000010a7983 */ /* 0x004ea20000100a00 */
[----:B------:R-:W-:Y:S04]  /*6ea0*/  DEPBAR.LE SB0, 0x0 ;  /* 0x000080000000791a */ /* 0x000fe80000000000 */
[C---:B------:R-:W-:Y:S01]  /*6eb0*/  IMAD.WIDE.U32 R4, R196.reuse, UR12, RZ ;  /* 0x0000000cc4047c25 */ /* 0x040fe2000f8e00ff */
[----:B------:R-:W3:Y:S01]  /*6ec0*/  LDL R6, [R1+0x10] ;  /* 0x0000100001067983 */ /* 0x000ee20000100800 */
[----:B------:R-:W-:Y:S01]  /*6ed0*/  BAR.SYNC.DEFER_BLOCKING 0x0 ;  /* 0x0000000000007b1d */ /* 0x000fe20000010000 */
[----:B------:R-:W-:Y:S02]  /*6ee0*/  SHF.R.S32.HI R0, RZ, 0x1f, R196 ;  /* 0x0000001fff007819 */ /* 0x000fe400000114c4 */
[----:B------:R-:W-:Y:S03]  /*6ef0*/  ISETP.GT.AND P2, PT, R196, RZ, PT ;  /* 0x000000ffc400720c */ /* 0x000fe60003f44270 */
[----:B------:R-:W-:Y:S04]  /*6f00*/  IMAD R0, R0, UR12, RZ ;  /* 0x0000000c00007c24 */ /* 0x000fe8000f8e02ff */
[----:B------:R-:W-:Y:S05]  /*6f10*/  IMAD R2, R196, UR13, R0 ;  /* 0x0000000dc4027c24 */ /* 0x000fea000f8e0200 */
[----:B------:R-:W-:Y:S02]  /*6f20*/  IADD3 R2, R5, R2, RZ ;  /* 0x0000000205027210 */ /* 0x000fe40007ffe0ff */
[----:B--2---:R-:W-:Y:S04]  /*6f30*/  LEA R0, P0, R4, R10, 0x7 ;  /* 0x0000000a04007211 */ /* 0x004fe800078038ff */
[----:B------:R-:W-:Y:S02]  /*6f40*/  LEA R8, P1, R0, UR10, 0x1 ;  /* 0x0000000a00087c11 */ /* 0x000fe4000f8208ff */
[----:B---3--:R-:W-:Y:S02]  /*6f50*/  LEA.HI.X R4, R4, R6, R2, 0x7, P0 ;  /* 0x0000000604047211 */ /* 0x008fe400000f3c02 */
[-C--:B------:R-:W-:Y:S02]  /*6f60*/  IADD3 R6, P0, R8, R216.reuse, RZ ;  /* 0x000000d808067210 */ /* 0x080fe40007f1e0ff */
[----:B------:R-:W-:Y:S02]  /*6f70*/  LEA.HI.X R9, R0, UR11, R4, 0x1, P1 ;  /* 0x0000000b00097c11 */ /* 0x000fe400088f0c04 */
[-C--:B------:R-:W-:Y:S02]  /*6f80*/  IADD3 R4, P1, R6, R216.reuse, RZ ;  /* 0x000000d806047210 */ /* 0x080fe40007f3e0ff */
[-C--:B------:R-:W-:Y:S01]  /*6f90*/  IADD3.X R7, R9, R215.reuse, RZ, P0, !PT ;  /* 0x000000d709077210 */ /* 0x080fe200007fe4ff */
[----:B------:R-:W-:Y:S01]  /*6fa0*/  @!PT LDS RZ, [RZ] ;  /* 0x00000000fffff984 */ /* 0x000fe20000000800 */
[----:B------:R-:W-:Y:S01]  /*6fb0*/  @!PT LDS RZ, [RZ] ;  /* 0x00000000fffff984 */ /* 0x000fe20000000800 */
[----:B------:R-:W-:Y:S01]  /*6fc0*/  @!PT LDS RZ, [RZ] ;  /* 0x00000000fffff984 */ /* 0x000fe20000000800 */
[----:B------:R-:W-:Y:S01]  /*6fd0*/  LDGSTS.E.BYPASS.LTC128B.128 [R200+0x4000], desc[UR16][R8.64] ;  /* 0x0400000008c87fae */ /* 0x000fe2000b901d50 */
[----:B------:R-:W-:Y:S02]  /*6fe0*/  IADD3 R10, P0, R4, R216, RZ ;  /* 0x000000d8040a7210 */ /* 0x000fe40007f1e0ff */
[-C--:B------:R-:W-:Y:S04]  /*6ff0*/  IADD3.X R5, R7, R215.reuse, RZ, P1, !PT ;  /* 0x000000d707057210 */ /* 0x080fe80000ffe4ff */
[----:B------:R-:W-:Y:S01]  /*7000*/  IADD3.X R11, R5, R215, RZ, P0, !PT ;  /* 0x000000d7050b7210 */ /* 0x000fe200007fe4ff */
[----:B------:R-:W-:Y:S08]  /*7010*/  LDGSTS.E.BYPASS.LTC128B.128 [R200+0x4800], desc[UR16][R6.64] ;  /* 0x0480000006c87fae */ /* 0x000ff0000b901d50 */
[----:B------:R1:W-:Y:S08]  /*7020*/  LDGSTS.E.BYPASS.LTC128B.128 [R200+0x5000], desc[UR16][R4.64] ;  /* 0x0500000004c87fae */ /* 0x0003f0000b901d50 */
[----:B------:R2:W-:Y:S08]  /*7030*/  LDGSTS.E.BYPASS.LTC128B.128 [R200+0x5800], desc[UR16][R10.64] ;  /* 0x058000000ac87fae */ /* 0x0005f0000b901d50 */
        /* <DEDUP_REMOVED lines=22> */
[-C--:B----4-:R-:W-:Y:S06]  /*71a0*/  HMMA.16816.F32.BF16 R36, R128, R48.reuse, RZ ;  /* 0x000000308024723c */ /* 0x090fec00000418ff */
[C---:B------:R-:W-:Y:S06]  /*71b0*/  HMMA.16816.F32.BF16 R40, R124.reuse, R48, RZ ;  /* 0x000000307c28723c */ /* 0x040fec00000418ff */
[-C--:B------:R-:W-:Y:S06]  /*71c0*/  HMMA.16816.F32.BF16 R44, R124, R50.reuse, RZ ;  /* 0x000000327c2c723c */ /* 0x080fec00000418ff */
[C---:B------:R-:W-:Y:S06]  /*71d0*/  HMMA.16816.F32.BF16 R48, R128.reuse, R50, RZ ;  /* 0x000000328030723c */ /* 0x040fec00000418ff */
[-C--:B-----5:R-:W-:Y:S06]  /*71e0*/  HMMA.16816.F32.BF16 R52, R128, R64.reuse, RZ ;  /* 0x000000408034723c */ /* 0x0a0fec00000418ff */
        /* <DEDUP_REMOVED lines=18> */
[----:B------:R-:W-:Y:S06]  /*7310*/  HMMA.16816.F32.BF16 R128, R128, R170, RZ ;  /* 0x000000aa8080723c */ /* 0x000fec00000418ff */
[-C--:B---3--:R-:W-:Y:S06]  /*7320*/  HMMA.16816.F32.BF16 R4, R172, R176.reuse, R4 ;  /* 0x000000b0ac04723c */ /* 0x088fec0000041804 */
[C---:B------:R-:W-:Y:S06]  /*7330*/  HMMA.16816.F32.BF16 R8, R180.reuse, R176, R8 ;  /* 0x000000b0b408723c */ /* 0x040fec0000041808 */
[-C--:B------:R-:W-:Y:S06]  /*7340*/  HMMA.16816.F32.BF16 R12, R180, R178.reuse, R12 ;  /* 0x000000b2b40c723c */ /* 0x080fec000004180c */
[C---:B------:R-:W-:Y:S06]  /*7350*/  HMMA.16816.F32.BF16 R16, R172.reuse, R178, R16 ;  /* 0x000000b2ac10723c */ /* 0x040fec0000041810 */
[----:B------:R-:W-:Y:S01]  /*7360*/  FMUL.FTZ R4, R4, UR15 ;  /* 0x0000000f04047c20 */ /* 0x000fe20008410000 */
[----:B------:R-:W-:Y:S01]  /*7370*/  FMUL.FTZ R6, R6, UR15 ;  /* 0x0000000f06067c20 */ /* 0x000fe20008410000 */
[----:B------:R-:W-:Y:S02]  /*7380*/  FMUL.FTZ R5, R5, UR15 ;  /* 0x0000000f05057c20 */ /* 0x000fe40008410000 */
[----:B------:R-:W1:Y:S01]  /*7390*/  MUFU.TANH R202, R4 ;  /* 0x0000000400ca7308 */ /* 0x000e620000002400 */
[----:B------:R-:W-:Y:S01]  /*73a0*/  FMUL.FTZ R7, R7, UR15 ;  /* 0x0000000f07077c20 */ /* 0x000fe20008410000 */
[----:B------:R-:W-:Y:S01]  /*73b0*/  FMUL.FTZ R8, R8, UR15 ;  /* 0x0000000f08087c20 */ /* 0x000fe20008410000 */
[----:B------:R-:W-:Y:S01]  /*73c0*/  FMUL.FTZ R10, R10, UR15 ;  /* 0x0000000f0a0a7c20 */ /* 0x000fe20008410000 */
[----:B------:R-:W-:Y:S01]  /*73d0*/  FMUL.FTZ R9, R9, UR15 ;  /* 0x0000000f09097c20 */ /* 0x000fe20008410000 */
[----:B------:R-:W-:Y:S05]  /*73e0*/  FMUL.FTZ R11, R11, UR15 ;  /* 0x0000000f0b0b7c20 */ /* 0x000fea0008410000 */
[----:B------:R-:W-:Y:S01]  /*73f0*/  MUFU.TANH R204, R6 ;  /* 0x0000000600cc7308 */ /* 0x000fe20000002400 */
[----:B------:R-:W-:Y:S01]  /*7400*/  FMUL.FTZ R12, R12, UR15 ;  /* 0x0000000f0c0c7c20 */ /* 0x000fe20008410000 */
[----:B------:R-:W-:Y:S01]  /*7410*/  FMUL.FTZ R14, R14, UR15 ;  /* 0x0000000f0e0e7c20 */ /* 0x000fe20008410000 */
[----:B------:R-:W-:Y:S01]  /*7420*/  FMUL.FTZ R13, R13, UR15 ;  /* 0x0000000f0d0d7c20 */ /* 0x000fe20008410000 */
[----:B------:R-:W-:Y:S01]  /*7430*/  FMUL.FTZ R15, R15, UR15 ;  /* 0x0000000f0f0f7c20 */ /* 0x000fe20008410000 */
[----:B------:R-:W-:Y:S01]  /*7440*/  FMUL.FTZ R16, R16, UR15 ;  /* 0x0000000f10107c20 */ /* 0x000fe20008410000 */
[----:B------:R-:W-:Y:S04]  /*7450*/  FMUL.FTZ R18, R18, UR15 ;  /* 0x0000000f12127c20 */ /* 0x000fe80008410000 */
[----:B------:R-:W-:Y:S01]  /*7460*/  MUFU.TANH R212, R5 ;  /* 0x0000000500d47308 */ /* 0x000fe20000002400 */
[----:B------:R-:W-:Y:S01]  /*7470*/  FMUL.FTZ R17, R17, UR15 ;  /* 0x0000000f11117c20 */ /* 0x000fe20008410000 */
[----:B------:R-:W-:Y:S01]  /*7480*/  FMUL.FTZ R19, R19, UR15 ;  /* 0x0000000f13137c20 */ /* 0x000fe20008410000 */
[----:B-1----:R-:W-:Y:S07]  /*7490*/  FMNMX.FTZ R2, R202, R3, !PT ;  /* 0x00000003ca027209 */ /* 0x002fee0007810000 */
[----:B------:R1:W-:Y:S10]  /*74a0*/  MUFU.TANH R211, R7 ;  /* 0x0000000700d37308 */ /* 0x0003f40000002400 */
[----:B------:R-:W2:Y:S10]  /*74b0*/  MUFU.TANH R201, R8 ;  /* 0x0000000800c97308 */ /* 0x000eb40000002400 */
[----:B------:R-:W3:Y:S01]  /*74c0*/  MUFU.TANH R203, R10 ;  /* 0x0000000a00cb7308 */ /* 0x000ee20000002400 */
[----:B-1----:R-:W1:Y:S09]  /*74d0*/  LDSM.16.M88.4 R4, [R195] ;  /* 0x00000000c304783b */ /* 0x002e720000000200 */
[----:B------:R-:W4:Y:S10]  /*74e0*/  MUFU.TANH R210, R9 ;  /* 0x0000000900d27308 */ /* 0x000f340000002400 */
[----:B------:R5:W-:Y:S10]  /*74f0*/  MUFU.TANH R209, R11 ;  /* 0x0000000b00d17308 */ /* 0x000bf40000002400 */
[----:B------:R-:W4:Y:S10]  /*7500*/  MUFU.TANH R197, R16 ;  /* 0x0000001000c57308 */ /* 0x000f340000002400 */
[----:B------:R-:W4:Y:S01]  /*7510*/  MUFU.TANH R208, R12 ;  /* 0x0000000c00d07308 */ /* 0x000f220000002400 */
[----:B-----5:R-:W5:Y:S09]  /*7520*/  LDSM.16.M88.4 R8, [R194] ;  /* 0x00000000c208783b */ /* 0x020f720000000200 */
[----:B------:R-:W4:Y:S01]  /*7530*/  MUFU.TANH R179, R18 ;  /* 0x0000001200b37308 */ /* 0x000f220000002400 */
[-C--:B-1----:R-:W-:Y:S06]  /*7540*/  HMMA.16816.F32.BF16 R20, R172, R4.reuse, R20 ;  /* 0x00000004ac14723c */ /* 0x082fec0000041814 */
[C---:B------:R-:W-:Y:S03]  /*7550*/  HMMA.16816.F32.BF16 R24, R180.reuse, R4, R24 ;  /* 0x00000004b418723c */ /* 0x040fe60000041818 */
[----:B------:R-:W1:Y:S03]  /*7560*/  MUFU.TANH R169, R17 ;  /* 0x0000001100a97308 */ /* 0x000e660000002400 */
[-C--:B------:R-:W-:Y:S07]  /*7570*/  HMMA.16816.F32.BF16 R28, R180, R6.reuse, R28 ;  /* 0x00000006b41c723c */ /* 0x080fee000004181c */
[----:B------:R-:W1:Y:S01]  /*7580*/  MUFU.TANH R207, R14 ;  /* 0x0000000e00cf7308 */ /* 0x000e620000002400 */
[C---:B------:R-:W-:Y:S01]  /*7590*/  HMMA.16816.F32.BF16 R32, R172.reuse, R6, R32 ;  /* 0x00000006ac20723c */ /* 0x040fe20000041820 */
[----:B------:R-:W2:Y:S08]  /*75a0*/  LDSM.16.M88.4 R4, [R193] ;  /* 0x00000000c104783b */ /* 0x000eb00000000200 */
[----:B------:R-:W1:Y:S02]  /*75b0*/  MUFU.TANH R206, R13 ;  /* 0x0000000d00ce7308 */ /* 0x000e640000002400 */
[----:B------:R-:W-:Y:S01]  /*75c0*/  FMUL.FTZ R20, R20, UR15 ;  /* 0x0000000f14147c20 */ /* 0x000fe20008410000 */
[----:B------:R-:W-:Y:S01]  /*75d0*/  FMUL.FTZ R22, R22, UR15 ;  /* 0x0000000f16167c20 */ /* 0x000fe20008410000 */
[----:B------:R-:W-:Y:S01]  /*75e0*/  FMUL.FTZ R21, R21, UR15 ;  /* 0x0000000f15157c20 */ /* 0x000fe20008410000 */
[----:B------:R-:W-:Y:S01]  /*75f0*/  FMUL.FTZ R23, R23, UR15 ;  /* 0x0000000f17177c20 */ /* 0x000fe20008410000 */
[----:B------:R-:W-:Y:S04]  /*7600*/  FMUL.FTZ R24, R24, UR15 ;  /* 0x0000000f18187c20 */ /* 0x000fe80008410000 */
[----:B------:R-:W1:Y:S01]  /*7610*/  MUFU.TANH R176, R19 ;  /* 0x0000001300b07308 */ /* 0x000e620000002400 */
[-C--:B-----5:R-:W-:Y:S03]  /*7620*/  HMMA.16816.F32.BF16 R36, R172, R8.reuse, R36 ;  /* 0x00000008ac24723c */ /* 0x0a0fe60000041824 */
[----:B------:R-:W-:Y:S01]  /*7630*/  FMUL.FTZ R26, R26, UR15 ;  /* 0x0000000f1a1a7c20 */ /* 0x000fe20008410000 */
[----:B------:R-:W-:Y:S01]  /*7640*/  FMUL.FTZ R25, R25, UR15 ;  /* 0x0000000f19197c20 */ /* 0x000fe20008410000 */
[----:B------:R-:W-:Y:S01]  /*7650*/  FMUL.FTZ R27, R27, UR15 ;  /* 0x0000000f1b1b7c20 */ /* 0x000fe20008410000 */
[C---:B------:R-:W-:Y:S03]  /*7660*/  HMMA.16816.F32.BF16 R40, R180.reuse, R8, R40 ;  /* 0x00000008b428723c */ /* 0x040fe60000041828 */
[----:B------:R-:W5:Y:S02]  /*7670*/  MUFU.TANH R199, R20 ;  /* 0x0000001400c77308 */ /* 0x000f640000002400 */
[----:B------:R-:W-:Y:S01]  /*7680*/  FMUL.FTZ R32, R32, UR15 ;  /* 0x0000000f20207c20 */ /* 0x000fe20008410000 */
[-C--:B------:R-:W-:Y:S07]  /*7690*/  HMMA.16816.F32.BF16 R44, R180, R10.reuse, R44 ;  /* 0x0000000ab42c723c */ /* 0x080fee000004182c */
[----:B------:R-:W5:Y:S01]  /*76a0*/  MUFU.TANH R205, R15 ;  /* 0x0000000f00cd7308 */ /* 0x000f620000002400 */
[----:B------:R-:W-:Y:S01]  /*76b0*/  FMUL.FTZ R28, R28, UR15 ;  /* 0x0000000f1c1c7c20 */ /* 0x000fe20008410000 */
[C---:B------:R-:W-:Y:S01]  /*76c0*/  HMMA.16816.F32.BF16 R48, R172.reuse, R10, R48 ;  /* 0x0000000aac30723c */ /* 0x040fe20000041830 */
[----:B------:R-:W3:Y:S07]  /*76d0*/  LDSM.16.M88.4 R8, [R192] ;  /* 0x00000000c008783b */ /* 0x000eee0000000200 */
[----:B------:R-:W5:Y:S03]  /*76e0*/  MUFU.TANH R171, R24 ;  /* 0x0000001800ab7308 */ /* 0x000f660000002400 */
[----:B------:R-:W-:Y:S01]  /*76f0*/  FMUL.FTZ R34, R34, UR15 ;  /* 0x0000000f22227c20 */ /* 0x000fe20008410000 */
[----:B------:R-:W-:Y:S01]  /*7700*/  FMUL.FTZ R33, R33, UR15 ;  /* 0x0000000f21217c20 */ /* 0x000fe20008410000 */
[----:B------:R-:W-:Y:S01]  /*7710*/  FMUL.FTZ R30, R30, UR15 ;  /* 0x0000000f1e1e7c20 */ /* 0x000fe20008410000 */
[-C--:B--2---:R-:W-:Y:S03]  /*7720*/  HMMA.16816.F32.BF16 R52, R172, R4.reuse, R52 ;  /* 0x00000004ac34723c */ /* 0x084fe60000041834 */
[----:B------:R-:W-:Y:S01]  /*7730*/  FMUL.FTZ R29, R29, UR15 ;  /* 0x0000000f1d1d7c20 */ /* 0x000fe20008410000 */
[----:B------:R-:W2:Y:S01]  /*7740*/  MUFU.TANH R198, R22 ;  /* 0x0000001600c67308 */ /* 0x000ea20000002400 */
[----:B------:R-:W-:Y:S01]  /*7750*/  FMUL.FTZ R35, R35, UR15 ;  /* 0x0000000f23237c20 */ /* 0x000fe20008410000 */
[C---:B------:R-:W-:Y:S05]  /*7760*/  HMMA.16816.F32.BF16 R56, R180.reuse, R4, R56 ;  /* 0x00000004b438723c */ /* 0x040fea0000041838 */
[----:B------:R-:W-:Y:S03]  /*7770*/  FMUL.FTZ R31, R31, UR15 ;  /* 0x0000000f1f1f7c20 */ /* 0x000fe60008410000 */
[----:B------:R-:W2:Y:S01]  /*7780*/  MUFU.TANH R178, R21 ;  /* 0x0000001500b27308 */ /* 0x000ea20000002400 */
[-C--:B------:R-:W-:Y:S03]  /*7790*/  HMMA.16816.F32.BF16 R60, R180, R6.reuse, R60 ;  /* 0x00000006b43c723c */ /* 0x080fe6000004183c */
[----:B------:R-:W-:Y:S01]  /*77a0*/  FMUL.FTZ R36, R36, UR15 ;  /* 0x0000000f24247c20 */ /* 0x000fe20008410000 */
[----:B------:R-:W-:Y:S02]  /*77b0*/  FMUL.FTZ R40, R40, UR15 ;  /* 0x0000000f28287c20 */ /* 0x000fe40008410000 */
[C---:B------:R-:W-:Y:S03]  /*77c0*/  HMMA.16816.F32.BF16 R64, R172.reuse, R6, R64 ;  /* 0x00000006ac40723c */ /* 0x040fe60000041840 */
[----:B------:R-:W2:Y:S01]  /*77d0*/  MUFU.TANH R170, R26 ;  /* 0x0000001a00aa7308 */ /* 0x000ea20000002400 */
[----:B------:R-:W4:Y:S01]  /*77e0*/  LDSM.16.M88.4 R4, [R191] ;  /* 0x00000000bf04783b */ /* 0x000f220000000200 */
[----:B------:R-:W-:Y:S01]  /*77f0*/  FMUL.FTZ R38, R38, UR15 ;  /* 0x0000000f26267c20 */ /* 0x000fe20008410000 */
[----:B------:R-:W-:Y:S01]  /*7800*/  FMUL.FTZ R37, R37, UR15 ;  /* 0x0000000f25257c20 */ /* 0x000fe20008410000 */
[----:B------:R-:W-:Y:S01]  /*7810*/  FMUL.FTZ R42, R42, UR15 ;  /* 0x0000000f2a2a7c20 */ /* 0x000fe20008410000 */
[----:B------:R-:W-:Y:S05]  /*7820*/  FMUL.FTZ R48, R48, UR15 ;  /* 0x0000000f30307c20 */ /* 0x000fea0008410000 */
[----:B------:R-:W2:Y:S01]  /*7830*/  MUFU.TANH R168, R25 ;  /* 0x0000001900a87308 */ /* 0x000ea20000002400 */
[----:B------:R-:W-:Y:S01]  /*7840*/  FMUL.FTZ R41, R41, UR15 ;  /* 0x0000000f29297c20 */ /* 0x000fe20008410000 */
[----:B------:R-:W-:Y:S01]  /*7850*/  FMUL.FTZ R39, R39, UR15 ;  /* 0x0000000f27277c20 */ /* 0x000fe20008410000 */
[-C--:B---3--:R-:W-:Y:S03]  /*7860*/  HMMA.16816.F32.BF16 R68, R172, R8.reuse, R68 ;  /* 0x00000008ac44723c */ /* 0x088fe60000041844 */
[----:B------:R-:W-:Y:S04]  /*7870*/  FMUL.FTZ R44, R44, UR15 ;  /* 0x0000000f2c2c7c20 */ /* 0x000fe80008410000 */
[----:B------:R-:W3:Y:S01]  /*7880*/  MUFU.TANH R177, R23 ;  /* 0x0000001700b17308 */ /* 0x000ee20000002400 */
[----:B------:R-:W-:Y:S01]  /*7890*/  FMUL.FTZ R43, R43, UR15 ;  /* 0x0000000f2b2b7c20 */ /* 0x000fe20008410000 */
[C---:B------:R-:W-:Y:S04]  /*78a0*/  HMMA.16816.F32.BF16 R72, R180.reuse, R8, R72 ;  /* 0x00000008b448723c */ /* 0x040fe80000041848 */
[----:B------:R-:W-:Y:S04]  /*78b0*/  FMUL.FTZ R50, R50, UR15 ;  /* 0x0000000f32327c20 */ /* 0x000fe80008410000 */
[----:B------:R-:W3:Y:S01]  /*78c0*/  MUFU.TANH R32, R32 ;  /* 0x0000002000207308 */ /* 0x000ee20000002400 */
[-C--:B------:R-:W-:Y:S03]  /*78d0*/  HMMA.16816.F32.BF16 R76, R180, R10.reuse, R76 ;  /* 0x0000000ab44c723c */ /* 0x080fe6000004184c */
[----:B------:R-:W-:Y:S01]  /*78e0*/  FMUL.FTZ R49, R49, UR15 ;  /* 0x0000000f31317c20 */ /* 0x000fe20008410000 */
[----:B------:R-:W-:Y:S02]  /*78f0*/  FMUL.FTZ R46, R46, UR15 ;  /* 0x0000000f2e2e7c20 */ /* 0x000fe40008410000 */
[C---:B------:R-:W-:Y:S03]  /*7900*/  HMMA.16816.F32.BF16 R80, R172.reuse, R10, R80 ;  /* 0x0000000aac50723c */ /* 0x040fe60000041850 */
[----:B------:R-:W3:Y:S01]  /*7910*/  MUFU.TANH R27, R27 ;  /* 0x0000001b001b7308 */ /* 0x000ee20000002400 */
[----:B------:R-:W1:Y:S01]  /*7920*/  LDSM.16.M88.4 R8, [R190] ;  /* 0x00000000be08783b */ /* 0x000e620000000200 */
[----:B------:R-:W-:Y:S01]  /*7930*/  FMUL.FTZ R45, R45, UR15 ;  /* 0x0000000f2d2d7c20 */ /* 0x000fe20008410000 */
[----:B------:R-:W-:Y:S01]  /*7940*/  FMUL.FTZ R51, R51, UR15 ;  /* 0x0000000f33337c20 */ /* 0x000fe20008410000 */
[----:B------:R-:W-:Y:S01]  /*7950*/  FMUL.FTZ R52, R52, UR15 ;  /* 0x0000000f34347c20 */ /* 0x000fe20008410000 */
[----:B------:R-:W-:Y:S05]  /*7960*/  FMUL.FTZ R47, R47, UR15 ;  /* 0x0000000f2f2f7c20 */ /* 0x000fea0008410000 */
[----:B------:R-:W3:Y:S01]  /*7970*/  MUFU.TANH R28, R28 ;  /* 0x0000001c001c7308 */ /* 0x000ee20000002400 */
[-C--:B----4-:R-:W-:Y:S03]  /*7980*/  HMMA.16816.F32.BF16 R84, R172, R4.reuse, R84 ;  /* 0x00000004ac54723c */ /* 0x090fe60000041854 */
[----:B------:R-:W-:Y:S01]  /*7990*/  FMUL.FTZ R56, R56, UR15 ;  /* 0x0000000f38387c20 */ /* 0x000fe20008410000 */
[----:B------:R-:W-:Y:S01]  /*79a0*/  FMUL.FTZ R54, R54, UR15 ;  /* 0x0000000f36367c20 */ /* 0x000fe20008410000 */
[----:B------:R-:W-:Y:S01]  /*79b0*/  FMUL.FTZ R53, R53, UR15 ;  /* 0x0000000f35357c20 */ /* 0x000fe20008410000 */
[C---:B------:R-:W-:Y:S03]  /*79c0*/  HMMA.16816.F32.BF16 R88, R180.reuse, R4, R88 ;  /* 0x00000004b458723c */ /* 0x040fe60000041858 */
[----:B------:R-:W4:Y:S02]  /*79d0*/  MUFU.TANH R34, R34 ;  /* 0x0000002200227308 */ /* 0x000f240000002400 */
[----:B------:R-:W-:Y:S01]  /*79e0*/  FMUL.FTZ R58, R58, UR15 ;  /* 0x0000000f3a3a7c20 */ /* 0x000fe20008410000 */
[-C--:B------:R-:W-:Y:S07]  /*79f0*/  HMMA.16816.F32.BF16 R92, R180, R6.reuse, R92 ;  /* 0x00000006b45c723c */ /* 0x080fee000004185c */
[----:B------:R-:W4:Y:S01]  /*7a00*/  MUFU.TANH R33, R33 ;  /* 0x0000002100217308 */ /* 0x000f220000002400 */
[----:B------:R-:W-:Y:S01]  /*7a10*/  FMUL.FTZ R57, R57, UR15 ;  /* 0x0000000f39397c20 */ /* 0x000fe20008410000 */
[C---:B------:R-:W-:Y:S01]  /*7a20*/  HMMA.16816.F32.BF16 R96, R172.reuse, R6, R96 ;  /* 0x00000006ac60723c */ /* 0x040fe20000041860 */
[----:B------:R-:W5:Y:S01]  /*7a30*/  LDSM.16.M88.4 R4, [R189] ;  /* 0x00000000bd04783b */ /* 0x000f620000000200 */
[----:B------:R-:W-:Y:S06]  /*7a40*/  DEPBAR.LE SB0, 0x0 ;  /* 0x000080000000791a */ /* 0x000fec0000000000 */
[----:B------:R-:W4:Y:S03]  /*7a50*/  MUFU.TANH R30, R30 ;  /* 0x0000001e001e7308 */ /* 0x000f260000002400 */
[----:B------:R-:W-:Y:S01]  /*7a60*/  FMUL.FTZ R55, R55, UR15 ;  /* 0x0000000f37377c20 */ /* 0x000fe20008410000 */
[----:B------:R-:W-:Y:S01]  /*7a70*/  FMUL.FTZ R59, R59, UR15 ;  /* 0x0000000f3b3b7c20 */ /* 0x000fe20008410000 */
[----:B------:R-:W-:Y:S01]  /*7a80*/  FMUL.FTZ R64, R64, UR15 ;  /* 0x0000000f40407c20 */ /* 0x000fe20008410000 */
[----:B------:R-:W-:Y:S01]  /*7a90*/  FMUL.FTZ R60, R60, UR15 ;  /* 0x0000000f3c3c7c20 */ /* 0x000fe20008410000 */
[----:B------:R-:W-:Y:S03]  /*7aa0*/  FMUL.FTZ R62, R62, UR15 ;  /* 0x0000000f3e3e7c20 */ /* 0x000fe60008410000 */
[----:B------:R-:W4:Y:S01]  /*7ab0*/  MUFU.TANH R29, R29 ;  /* 0x0000001d001d7308 */ /* 0x000f220000002400 */
[----:B------:R-:W-:Y:S01]  /*7ac0*/  BAR.SYNC.DEFER_BLOCKING 0x0 ;  /* 0x0000000000007b1d */ /* 0x000fe20000010000 */
[-C--:B-1----:R-:W-:Y:S05]  /*7ad0*/  HMMA.16816.F32.BF16 R100, R172, R8.reuse, R100 ;  /* 0x00000008ac64723c */ /* 0x082fea0000041864 */
[----:B------:R-:W-:Y:S03]  /*7ae0*/  FMUL.FTZ R66, R66, UR15 ;  /* 0x0000000f42427c20 */ /* 0x000fe60008410000 */
[----:B------:R-:W1:Y:S01]  /*7af0*/  MUFU.TANH R35, R35 ;  /* 0x0000002300237308 */ /* 0x000e620000002400 */
[C---:B------:R-:W-:Y:S04]  /*7b00*/  HMMA.16816.F32.BF16 R104, R180.reuse, R8, R104 ;  /* 0x00000008b468723c */ /* 0x040fe80000041868 */
[----:B------:R-:W-:Y:S01]  /*7b10*/  FMUL.FTZ R65, R65, UR15 ;  /* 0x0000000f41417c20 */ /* 0x000fe20008410000 */
[----:B------:R-:W-:Y:S01]  /*7b20*/  FMUL.FTZ R61, R61, UR15 ;  /* 0x0000000f3d3d7c20 */ /* 0x000fe20008410000 */
[-C--:B------:R-:W-:Y:S03]  /*7b30*/  HMMA.16816.F32.BF16 R108, R180, R10.reuse, R108 ;  /* 0x0000000ab46c723c */ /* 0x080fe6000004186c */
[----:B------:R-:W1:Y:S02]  /*7b40*/  MUFU.TANH R26, R36 ;  /* 0x00000024001a7308 */ /* 0x000e640000002400 */
[----:B------:R-:W-:Y:S01]  /*7b50*/  FMUL.FTZ R68, R68, UR15 ;  /* 0x0000000f44447c20 */ /* 0x000fe20008410000 */
[C---:B------:R-:W-:Y:S07]  /*7b60*/  HMMA.16816.F32.BF16 R112, R172.reuse, R10, R112 ;  /* 0x0000000aac70723c */ /* 0x040fee0000041870 */
[----:B------:R-:W1:Y:S01]  /*7b70*/  MUFU.TANH R31, R31 ;  /* 0x0000001f001f7308 */ /* 0x000e620000002400 */
[----:B------:R-:W-:Y:S01]  /*7b80*/  FMUL.FTZ R63, R63, UR15 ;  /* 0x0000000f3f3f7c20 */ /* 0x000fe20008410000 */
[-C--:B-----5:R-:W-:Y:S08]  /*7b90*/  HMMA.16816.F32.BF16 R116, R172, R4.reuse, R116 ;  /* 0x00000004ac74723c */ /* 0x0a0ff00000041874 */
[----:B------:R-:W5:Y:S01]  /*7ba0*/  MUFU.TANH R22, R40 ;  /* 0x0000002800167308 */ /* 0x000f620000002400 */
[C---:B------:R-:W-:Y:S04]  /*7bb0*/  HMMA.16816.F32.BF16 R120, R180.reuse, R4, R120 ;  /* 0x00000004b478723c */ /* 0x040fe80000041878 */
[----:B------:R-:W-:Y:S02]  /*7bc0*/  FMUL.FTZ R67, R67, UR15 ;  /* 0x0000000f43437c20 */ /* 0x000fe40008410000 */
[-C--:B------:R-:W-:Y:S03]  /*7bd0*/  HMMA.16816.F32.BF16 R124, R180, R6.reuse, R124 ;  /* 0x00000006b47c723c */ /* 0x080fe6000004187c */
[----:B------:R-:W5:Y:S02]  /*7be0*/  MUFU.TANH R25, R38 ;  /* 0x0000002600197308 */ /* 0x000f640000002400 */
[----:B------:R-:W-:Y:S01]  /*7bf0*/  FMNMX.FTZ R4, R201, R133, !PT ;  /* 0x00000085c9047209 */ /* 0x000fe20007810000 */
[----:B------:R-:W-:Y:S07]  /*7c00*/  HMMA.16816.F32.BF16 R128, R172, R6, R128 ;  /* 0x00000006ac80723c */ /* 0x000fee0000041880 */
[----:B------:R-:W5:Y:S01]  /*7c10*/  MUFU.TANH R24, R37 ;  /* 0x0000002500187308 */ /* 0x000f620000002400 */
[----:B------:R-:W-:Y:S03]  /*7c20*/  FMNMX.FTZ R5, R204, R132, !PT ;  /* 0x00000084cc057209 */ /* 0x000fe60007810000 */
[----:B------:R-:W-:Y:S01]  /*7c30*/  FMUL.FTZ R72, R72, UR15 ;  /* 0x0000000f48487c20 */ /* 0x000fe20008410000 */
[----:B------:R-:W-:Y:S01]  /*7c40*/  FMNMX.FTZ R6, R212, R2, !PT ;  /* 0x00000002d4067209 */ /* 0x000fe20007810000 */
[----:B------:R-:W-:Y:S04]  /*7c50*/  FMUL.FTZ R70, R70, UR15 ;  /* 0x0000000f46467c20 */ /* 0x000fe80008410000 */
[----:B------:R-:W5:Y:S01]  /*7c60*/  MUFU.TANH R21, R42 ;  /* 0x0000002a00157308 */ /* 0x000f620000002400 */
[----:B------:R-:W-:Y:S01]  /*7c70*/  FMNMX.FTZ R2, R203, R134, !PT ;  /* 0x00000086cb027209 */ /* 0x000fe20007810000 */
[----:B------:R-:W-:Y:S01]  /*7c80*/  FMUL.FTZ R69, R69, UR15 ;  /* 0x0000000f45457c20 */ /* 0x000fe20008410000 */
[----:B------:R-:W-:Y:S01]  /*7c90*/  FMNMX.FTZ R4, R210, R4, !PT ;  /* 0x00000004d2047209 */ /* 0x000fe20007810000 */
[----:B------:R-:W-:Y:S01]  /*7ca0*/  FMUL.FTZ R74, R74, UR15 ;  /* 0x0000000f4a4a7c20 */ /* 0x000fe20008410000 */
[----:B------:R-:W-:Y:S01]  /*7cb0*/  FMNMX.FTZ R5, R211, R5, !PT ;  /* 0x00000005d3057209 */ /* 0x000fe20007810000 */
[----:B------:R-:W-:Y:S01]  /*7cc0*/  FMUL.FTZ R73, R73, UR15 ;  /* 0x0000000f49497c20 */ /* 0x000fe20008410000 */
[----:B------:R-:W-:Y:S03]  /*7cd0*/  FMNMX.FTZ R6, R197, R6, !PT ;  /* 0x00000006c5067209 */ /* 0x000fe60007810000 */
        /* <DEDUP_REMOVED lines=21> */
[----:B--2---:R-:W-:Y:S01]  /*7e30*/  FMNMX.FTZ R5, R198, R5, !PT ;  /* 0x00000005c6057209 */ /* 0x004fe20007810000 */
[----:B------:R-:W-:Y:S01]  /*7e40*/  FMUL.FTZ R83, R83, UR15 ;  /* 0x0000000f53537c20 */ /* 0x000fe20008410000 */
[----:B------:R-:W-:Y:S03]  /*7e50*/  FMNMX.FTZ R6, R178, R6, !PT ;  /* 0x00000006b2067209 */ /* 0x000fe60007810000 */
[----:B------:R-:W2:Y:S01]  /*7e60*/  MUFU.TANH R19, R43 ;  /* 0x0000002b00137308 */ /* 0x000ea20000002400 */
[----:B------:R-:W-:Y:S01]  /*7e70*/  FMNMX.FTZ R2, R170, R2, !PT ;  /* 0x00000002aa027209 */ /* 0x000fe20007810000 */
[----:B------:R-:W-:Y:S01]  /*7e80*/  FMUL.FTZ R84, R84, UR15 ;  /* 0x0000000f54547c20 */ /* 0x000fe20008410000 */
[----:B------:R-:W-:Y:S01]  /*7e90*/  FMNMX.FTZ R4, R168, R4, !PT ;  /* 0x00000004a8047209 */ /* 0x000fe20007810000 */
[----:B------:R-:W-:Y:S01]  /*7ea0*/  FMUL.FTZ R79, R79, UR15 ;  /* 0x0000000f4f4f7c20 */ /* 0x000fe20008410000 */
[----:B---3--:R-:W-:Y:S01]  /*7eb0*/  FMNMX.FTZ R5, R177, R5, !PT ;  /* 0x00000005b1057209 */ /* 0x008fe20007810000 */
[----:B------:R-:W-:Y:S01]  /*7ec0*/  FMUL.FTZ R88, R88, UR15 ;  /* 0x0000000f58587c20 */ /* 0x000fe20008410000 */
[----:B------:R-:W-:Y:S03]  /*7ed0*/  FMNMX.FTZ R6, R32, R6, !PT ;  /* 0x0000000620067209 */ /* 0x000fe60007810000 */
[----:B------:R-:W3:Y:S01]  /*7ee0*/  MUFU.TANH R44, R44 ;  /* 0x0000002c002c7308 */ /* 0x000ee20000002400 */
[----:B------:R-:W-:Y:S01]  /*7ef0*/  FMNMX.FTZ R2, R27, R2, !PT ;  /* 0x000000021b027209 */ /* 0x000fe20007810000 */
[----:B------:R-:W-:Y:S01]  /*7f00*/  FMUL.FTZ R86, R86, UR15 ;  /* 0x0000000f56567c20 */ /* 0x000fe20008410000 */
[----:B------:R-:W-:Y:S01]  /*7f10*/  FMNMX.FTZ R4, R28, R4, !PT ;  /* 0x000000041c047209 */ /* 0x000fe20007810000 */
[----:B------:R-:W-:Y:S01]  /*7f20*/  FMUL.FTZ R85, R85, UR15 ;  /* 0x0000000f55557c20 */ /* 0x000fe20008410000 */
[----:B----4-:R-:W-:Y:S01]  /*7f30*/  FMNMX.FTZ R5, R34, R5, !PT ;  /* 0x0000000522057209 */ /* 0x010fe20007810000 */
[----:B------:R-:W-:Y:S01]  /*7f40*/  FMUL.FTZ R90, R90, UR15 ;  /* 0x0000000f5a5a7c20 */ /* 0x000fe20008410000 */
[----:B------:R-:W-:Y:S03]  /*7f50*/  FMNMX.FTZ R6, R33, R6, !PT ;  /* 0x0000000621067209 */ /* 0x000fe60007810000 */
[----:B------:R-:W4:Y:S01]  /*7f60*/  MUFU.TANH R50, R50 ;  /* 0x0000003200327308 */ /* 0x000f220000002400 */
[----:B------:R-:W-:Y:S01]  /*7f70*/  FMNMX.FTZ R2, R30, R2, !PT ;  /* 0x000000021e027209 */ /* 0x000fe20007810000 */
[----:B------:R-:W-:Y:S01]  /*7f80*/  FMUL.FTZ R87, R87, UR15 ;  /* 0x0000000f57577c20 */ /* 0x000fe20008410000 */
[----:B------:R-:W-:Y:S01]  /*7f90*/  FMNMX.FTZ R4, R29, R4, !PT ;  /* 0x000000041d047209 */ /* 0x000fe20007810000 */
[----:B------:R-:W-:Y:S01]  /*7fa0*/  FMUL.FTZ R96, R96, UR15 ;  /* 0x0000000f60607c20 */ /* 0x000fe20008410000 */
[----:B-1----:R-:W-:Y:S01]  /*7fb0*/  FMNMX.FTZ R5, R35, R5, !PT ;  /* 0x0000000523057209 */ /* 0x002fe20007810000 */
[----:B------:R-:W-:Y:S01]  /*7fc0*/  FMUL.FTZ R0, R127, UR15 ;  /* 0x0000000f7f007c20 */ /* 0x000fe20008410000 */
[----:B------:R-:W-:Y:S03]  /*7fd0*/  FMNMX.FTZ R6, R26, R6, !PT ;  /* 0x000000061a067209 */ /* 0x000fe60007810000 */
[----:B------:R-:W1:Y:S01]  /*7fe0*/  MUFU.TANH R49, R49 ;  /* 0x0000003100317308 */ /* 0x000e620000002400 */
[----:B------:R-:W-:Y:S01]  /*7ff0*/  FMNMX.FTZ R2, R31, R2, !PT ;  /* 0x000000021f027209 */ /* 0x000fe20007810000 */
[----:B------:R-:W-:Y:S01]  /*8000*/  FMUL.FTZ R89, R89, UR15 ;  /* 0x0000000f59597c20 */ /* 0x000fe20008410000 */
[----:B-----5:R-:W-:Y:S01]  /*8010*/  FMNMX.FTZ R4, R22, R4, !PT ;  /* 0x0000000416047209 */ /* 0x020fe20007810000 */
        /* <DEDUP_REMOVED lines=13> */
[----:B--2---:R-:W-:Y:S01]  /*80f0*/  FMNMX.FTZ R2, R19, R2, !PT ;  /* 0x0000000213027209 */ /* 0x004fe20007810000 */
[----:B------:R-:W-:Y:S01]  /*8100*/  FMUL.FTZ R99, R99, UR15 ;  /* 0x0000000f63637c20 */ /* 0x000fe20008410000 */
[----:B---3--:R-:W-:Y:S01]  /*8110*/  FMNMX.FTZ R4, R44, R4, !PT ;  /* 0x000000042c047209 */ /* 0x008fe20007810000 */
[----:B------:R-:W-:Y:S01]  /*8120*/  FMUL.FTZ R100, R100, UR15 ;  /* 0x0000000f64647c20 */ /* 0x000fe20008410000 */
[----:B----4-:R-:W-:Y:S01]  /*8130*/  FMNMX.FTZ R5, R50, R5, !PT ;  /* 0x0000000532057209 */ /* 0x010fe20007810000 */
[----:B------:R-:W-:Y:S01]  /*8140*/  FMUL.FTZ R102, R102, UR15 ;  /* 0x0000000f66667c20 */ /* 0x000fe20008410000 */
[----:B-1----:R-:W-:Y:S03]  /*8150*/  FMNMX.FTZ R6, R49, R6, !PT ;  /* 0x0000000631067209 */ /* 0x002fe60007810000 */
[----:B------:R-:W1:Y:S01]  /*8160*/  MUFU.TANH R51, R51 ;  /* 0x0000003300337308 */ /* 0x000e620000002400 */
[----:B-----5:R-:W-:Y:S01]  /*8170*/  FMNMX.FTZ R2, R46, R2, !PT ;  /* 0x000000022e027209 */ /* 0x020fe20007810000 */
[----:B------:R-:W-:Y:S01]  /*8180*/  FMUL.FTZ R101, R101, UR15 ;  /* 0x0000000f65657c20 */ /* 0x000fe20008410000 */
[----:B------:R-:W-:Y:S01]  /*8190*/  FMUL.FTZ R95, R95, UR15 ;  /* 0x0000000f5f5f7c20 */ /* 0x000fe20008410000 */
[----:B------:R-:W-:Y:S01]  /*81a0*/  FMUL.FTZ R93, R93, UR15 ;  /* 0x0000000f5d5d7c20 */ /* 0x000fe20008410000 */
[----:B------:R-:W-:Y:S01]  /*81b0*/  FMUL.FTZ R103, R103, UR15 ;  /* 0x0000000f67677c20 */ /* 0x000fe20008410000 */
[----:B------:R-:W-:Y:S01]  /*81c0*/  FMUL.FTZ R112, R112, UR15 ;  /* 0x0000000f70707c20 */ /* 0x000fe20008410000 */
[----:B------:R-:W-:Y:S03]  /*81d0*/  FMUL.FTZ R106, R106, UR15 ;  /* 0x0000000f6a6a7c20 */ /* 0x000fe60008410000 */
[----:B------:R-:W2:Y:S01]  /*81e0*/  MUFU.TANH R52, R52 ;  /* 0x0000003400347308 */ /* 0x000ea20000002400 */
[----:B------:R-:W-:Y:S01]  /*81f0*/  FMNMX.FTZ R4, R45, R4, !PT ;  /* 0x000000042d047209 */ /* 0x000fe20007810000 */
[----:B------:R-:W-:Y:S01]  /*8200*/  FMUL.FTZ R104, R104, UR15 ;  /* 0x0000000f68687c20 */ /* 0x000fe20008410000 */
[----:B------:R-:W-:Y:S01]  /*8210*/  FMUL.FTZ R114, R114, UR15 ;  /* 0x0000000f72727c20 */ /* 0x000fe20008410000 */
[----:B------:R-:W-:Y:S01]  /*8220*/  FMUL.FTZ R113, R113, UR15 ;  /* 0x0000000f71717c20 */ /* 0x000fe20008410000 */
[----:B------:R-:W-:Y:S01]  /*8230*/  FMUL.FTZ R107, R107, UR15 ;  /* 0x0000000f6b6b7c20 */ /* 0x000fe20008410000 */
[----:B------:R-:W-:Y:S01]  /*8240*/  FMUL.FTZ R105, R105, UR15 ;  /* 0x0000000f69697c20 */ /* 0x000fe20008410000 */
[----:B------:R-:W-:Y:S03]  /*8250*/  FMUL.FTZ R115, R115, UR15 ;  /* 0x0000000f73737c20 */ /* 0x000fe60008410000 */
[----:B------:R-:W3:Y:S01]  /*8260*/  MUFU.TANH R47, R47 ;  /* 0x0000002f002f7308 */ /* 0x000ee20000002400 */
[----:B-1----:R-:W-:Y:S01]  /*8270*/  FMNMX.FTZ R5, R51, R5, !PT ;  /* 0x0000000533057209 */ /* 0x002fe20007810000 */
[----:B------:R-:W-:Y:S01]  /*8280*/  FMUL.FTZ R116, R116, UR15 ;  /* 0x0000000f74747c20 */ /* 0x000fe20008410000 */
[----:B------:R-:W-:Y:S01]  /*8290*/  FMUL.FTZ R108, R108, UR15 ;  /* 0x0000000f6c6c7c20 */ /* 0x000fe20008410000 */
[----:B------:R-:W-:Y:S01]  /*82a0*/  FMUL.FTZ R118, R118, UR15 ;  /* 0x0000000f76767c20 */ /* 0x000fe20008410000 */
[----:B------:R-:W-:Y:S01]  /*82b0*/  FMUL.FTZ R117, R117, UR15 ;  /* 0x0000000f75757c20 */ /* 0x000fe20008410000 */
[----:B------:R-:W-:Y:S01]  /*82c0*/  FMUL.FTZ R110, R110, UR15 ;  /* 0x0000000f6e6e7c20 */ /* 0x000fe20008410000 */
[----:B------:R-:W-:Y:S03]  /*82d0*/  FMUL.FTZ R109, R109, UR15 ;  /* 0x0000000f6d6d7c20 */ /* 0x000fe60008410000 */
[----:B------:R-:W1:Y:S01]  /*82e0*/  MUFU.TANH R56, R56 ;  /* 0x0000003800387308 */ /* 0x000e620000002400 */
[----:B--2---:R-:W-:Y:S01]  /*82f0*/  FMNMX.FTZ R6, R52, R6, !PT ;  /* 0x0000000634067209 */ /* 0x004fe20007810000 */
[----:B------:R-:W-:Y:S01]  /*8300*/  FMUL.FTZ R119, R119, UR15 ;  /* 0x0000000f77777c20 */ /* 0x000fe20008410000 */
[----:B------:R-:W-:Y:S01]  /*8310*/  FMUL.FTZ R128, R128, UR15 ;  /* 0x0000000f80807c20 */ /* 0x000fe20008410000 */
[----:B------:R-:W-:Y:S01]  /*8320*/  FMUL.FTZ R111, R111, UR15 ;  /* 0x0000000f6f6f7c20 */ /* 0x000fe20008410000 */
[----:B------:R-:W-:Y:S01]  /*8330*/  FMUL.FTZ R120, R120, UR15 ;  /* 0x0000000f78787c20 */ /* 0x000fe20008410000 */
[----:B------:R-:W-:Y:S01]  /*8340*/  FMUL.FTZ R121, R121, UR15 ;  /* 0x0000000f79797c20 */ /* 0x000fe20008410000 */
[----:B------:R-:W-:Y:S03]  /*8350*/  FMUL.FTZ R122, R122, UR15 ;  /* 0x0000000f7a7a7c20 */ /* 0x000fe60008410000 */
[----:B------:R-:W2:Y:S01]  /*8360*/  MUFU.TANH R54, R54 ;  /* 0x0000003600367308 */ /* 0x000ea20000002400 */
[----:B---3--:R-:W-:Y:S01]  /*8370*/  FMNMX.FTZ R2, R47, R2, !PT ;  /* 0x000000022f027209 */ /* 0x008fe20007810000 */
[----:B------:R-:W-:Y:S01]  /*8380*/  FMUL.FTZ R123, R123, UR15 ;  /* 0x0000000f7b7b7c20 */ /* 0x000fe20008410000 */
[----:B------:R-:W-:Y:S01]  /*8390*/  FMUL.FTZ R124, R124, UR15 ;  /* 0x0000000f7c7c7c20 */ /* 0x000fe20008410000 */
[----:B------:R-:W-:Y:S01]  /*83a0*/  FMUL.FTZ R125, R125, UR15 ;  /* 0x0000000f7d7d7c20 */ /* 0x000fe20008410000 */
[----:B------:R-:W-:Y:S01]  /*83b0*/  FMUL.FTZ R41, R126, UR15 ;  /* 0x0000000f7e297c20 */ /* 0x000fe20008410000 */
[----:B------:R-:W-:Y:S01]  /*83c0*/  FMUL.FTZ R130, R130, UR15 ;  /* 0x0000000f82827c20 */ /* 0x000fe20008410000 */
[----:B------:R-:W-:Y:S03]  /*83d0*/  FMUL.FTZ R129, R129, UR15 ;  /* 0x0000000f81817c20 */ /* 0x000fe60008410000 */
[----:B------:R-:W3:Y:S01]  /*83e0*/  MUFU.TANH R53, R53 ;  /* 0x0000003500357308 */ /* 0x000ee20000002400 */
[----:B-1----:R-:W-:Y:S09]  /*83f0*/  FMNMX.FTZ R4, R56, R4, !PT ;  /* 0x0000000438047209 */ /* 0x002ff20007810000 */
[----:B------:R-:W1:Y:S01]  /*8400*/  MUFU.TANH R58, R58 ;  /* 0x0000003a003a7308 */ /* 0x000e620000002400 */
[----:B--2---:R-:W-:Y:S09]  /*8410*/  FMNMX.FTZ R5, R54, R5, !PT ;  /* 0x0000000536057209 */ /* 0x004ff20007810000 */
[----:B------:R-:W2:Y:S01]  /*8420*/  MUFU.TANH R57, R57 ;  /* 0x0000003900397308 */ /* 0x000ea20000002400 */
[----:B---3--:R-:W-:Y:S09]  /*8430*/  FMNMX.FTZ R6, R53, R6, !PT ;  /* 0x0000000635067209 */ /* 0x008ff20007810000 */
        /* <DEDUP_REMOVED lines=21> */
[----:B--2---:R-:W-:Y:S01]  /*8590*/  FMNMX.FTZ R5, R15, R5, !PT ;  /* 0x000000050f057209 */ /* 0x004fe20007810000 */
[----:B------:R-:W-:Y:S08]  /*85a0*/  FMUL.FTZ R67, R131, UR15 ;  /* 0x0000000f83437c20 */ /* 0x000ff00008410000 */
        /* <DEDUP_REMOVED lines=40> */
[----:B------:R3:W-:Y:S01]  /*8830*/  MUFU.TANH R42, R0 ;  /* 0x00000000002a7308 */ /* 0x0007e20000002400 */
[----:B--2---:R-:W-:Y:S09]  /*8840*/  FMNMX.FTZ R4, R85, R6, !PT ;  /* 0x0000000655047209 */ /* 0x004ff20007810000 */
[----:B------:R-:W1:Y:S10]  /*8850*/  MUFU.TANH R87, R87 ;  /* 0x0000005700577308 */ /* 0x000e740000002400 */
        /* <DEDUP_REMOVED lines=64> */
[----:B------:R-:W-:Y:S01]  /*8c60*/  MUFU.TANH R121, R121 ;  /* 0x0000007900797308 */ /* 0x000fe20000002400 */
[----:B--2---:R-:W-:Y:S09]  /*8c70*/  FMNMX.FTZ R14, R111, R5, !PT ;  /* 0x000000056f0e7209 */ /* 0x004ff20007810000 */
[----:B------:R-:W-:Y:S01]  /*8c80*/  MUFU.TANH R122, R122 ;  /* 0x0000007a007a7308 */ /* 0x000fe20000002400 */
[----:B---3--:R-:W-:Y:S09]  /*8c90*/  FMNMX.FTZ R12, R120, R2, !PT ;  /* 0x00000002780c7209 */ /* 0x008ff20007810000 */
[----:B------:R-:W-:Y:S10]  /*8ca0*/  MUFU.TANH R123, R123 ;  /* 0x0000007b007b7308 */ /* 0x000ff40000002400 */
[----:B------:R-:W-:Y:S10]  /*8cb0*/  MUFU.TANH R124, R124 ;  /* 0x0000007c007c7308 */ /* 0x000ff40000002400 */
[----:B------:R-:W-:Y:S10]  /*8cc0*/  MUFU.TANH R125, R125 ;  /* 0x0000007d007d7308 */ /* 0x000ff40000002400 */
[----:B------:R-:W-:Y:S10]  /*8cd0*/  MUFU.TANH R41, R41 ;  /* 0x0000002900297308 */ /* 0x000ff40000002400 */
[----:B------:R-:W1:Y:S10]  /*8ce0*/  MUFU.TANH R130, R130 ;  /* 0x0000008200827308 */ /* 0x000e740000002400 */
[----:B------:R-:W2:Y:S10]  /*8cf0*/  MUFU.TANH R129, R129 ;  /* 0x0000008100817308 */ /* 0x000eb40000002400 */
[----:B------:R-:W3:Y:S01]  /*8d00*/  MUFU.TANH R67, R67 ;  /* 0x0000004300437308 */ /* 0x000ee20000002400 */
[----:B-1----:R-:W-:Y:S02]  /*8d10*/  FMNMX.FTZ R13, R130, R0, !PT ;  /* 0x00000000820d7209 */ /* 0x002fe40007810000 */
[----:B--2---:R-:W-:Y:S01]  /*8d20*/  FMNMX.FTZ R40, R129, R40, !PT ;  /* 0x0000002881287209 */ /* 0x004fe20007810000 */
[----:B------:R-:W-:Y:S06]  /*8d30*/  @P2 BRA `(.L_x_377) ;  /* 0xffffffdc00e82947 */ /* 0x000fec000383ffff */
.L_x_376:
[----:B-1----:R-:W-:Y:S01]  /*8d40*/  SHFL.BFLY PT, R6, R40, 0x2, 0x1f ;  /* 0x0c401f0028067f89 */ /* 0x002fe200000e0000 */
[----:B------:R-:W-:Y:S02]  /*8d50*/  FMNMX.FTZ R0, R122, R14, !PT ;  /* 0x0000000e7a007209 */ /* 0x000fe40007810000 */
[----:B---3--:R-:W-:Y:S02]  /*8d60*/  FMNMX.FTZ R5, R67, R13, !PT ;  /* 0x0000000d43057209 */ /* 0x008fe40007810000 */
[----:B------:R-:W-:Y:S02]  /*8d70*/  FMNMX.FTZ R0, R123, R0, !PT ;  /* 0x000000007b007209 */ /* 0x000fe40007810000 */
[----:B------:R-:W-:Y:S01]  /*8d80*/  FMNMX.FTZ R2, R121, R12, !PT ;  /* 0x0000000c79027209 */ /* 0x000fe20007810000 */
[----:B------:R-:W-:Y:S01]  /*8d90*/  SHFL.BFLY PT, R7, R5, 0x2, 0x1f ;  /* 0x0c401f0005077f89 */ /* 0x000fe200000e0000 */
        /* <DEDUP_REMOVED lines=11> */
[----:B------:R-:W1:Y:S08]  /*8e50*/  SHFL.BFLY PT, R6, R40, 0x1, 0x1f ;  /* 0x0c201f0028067f89 */ /* 0x000e7000000e0000 */
[----:B------:R-:W2:Y:S08]  /*8e60*/  SHFL.BFLY PT, R39, R5, 0x1, 0x1f ;  /* 0x0c201f0005277f89 */ /* 0x000eb000000e0000 */
[----:B------:R-:W3:Y:S08]  /*8e70*/  SHFL.BFLY PT, R7, R38, 0x1, 0x1f ;  /* 0x0c201f0026077f89 */ /* 0x000ef000000e0000 */
[----:B------:R-:W4:Y:S01]  /*8e80*/  SHFL.BFLY PT, R4, R2, 0x1, 0x1f ;  /* 0x0c201f0002047f89 */ /* 0x000f2200000e0000 */
[----:B-1----:R-:W-:Y:S02]  /*8e90*/  FMNMX.FTZ R40, R40, R6, !PT ;  /* 0x0000000628287209 */ /* 0x002fe40007810000 */
[----:B--2---:R-:W-:Y:S03]  /*8ea0*/  FMNMX.FTZ R39, R5, R39, !PT ;  /* 0x0000002705277209 */ /* 0x004fe60007810000 */
[C---:B------:R-:W-:Y:S01]  /*8eb0*/  FADD.FTZ R0, -R40.reuse, R3 ;  /* 0x0000000328007221 */ /* 0x040fe20000010100 */
[C---:B------:R-:W-:Y:S01]  /*8ec0*/  FMUL.FTZ R43, R40.reuse, UR4 ;  /* 0x00000004282b7c20 */ /* 0x040fe20008410000 */
[----:B------:R-:W-:Y:S02]  /*8ed0*/  FSETP.NEU.FTZ.AND P0, PT, R40, -INF , PT ;  /* 0xff8000002800780b */ /* 0x000fe40003f1d000 */
[----:B------:R-:W-:Y:S01]  /*8ee0*/  FMUL.FTZ R3, R0, UR4 ;  /* 0x0000000400037c20 */ /* 0x000fe20008410000 */
[----:B------:R-:W-:Y:S01]  /*8ef0*/  FMUL.FTZ R64, R39, UR4 ;  /* 0x0000000427407c20 */ /* 0x000fe20008410000 */
[----:B------:R-:W-:Y:S01]  /*8f00*/  FSEL R43, R43, RZ, P0 ;  /* 0x000000ff2b2b7208 */ /* 0x000fe20000000000 */
[C---:B------:R-:W-:Y:S01]  /*8f10*/  FADD.FTZ R0, -R39.reuse, R132 ;  /* 0x0000008427007221 */ /* 0x040fe20000010100 */
[----:B------:R1:W-:Y:S01]  /*8f20*/  MUFU.EX2 R37, R3 ;  /* 0x0000000300257308 */ /* 0x0003e20000000800 */
[----:B---3--:R-:W-:Y:S02]  /*8f30*/  FMNMX.FTZ R38, R38, R7, !PT ;  /* 0x0000000726267209 */ /* 0x008fe40007810000 */
[----:B------:R-:W-:Y:S01]  /*8f40*/  FSETP.NEU.FTZ.AND P0, PT, R39, -INF , PT ;  /* 0xff8000002700780b */ /* 0x000fe20003f1d000 */
[--C-:B------:R-:W-:Y:S01]  /*8f50*/  FFMA.FTZ R8, R199, UR4, -R43.reuse ;  /* 0x00000004c7087c23 */ /* 0x100fe2000801082b */
[----:B------:R-:W-:Y:S01]  /*8f60*/  FFMA.FTZ R7, R32, UR4, -R43 ;  /* 0x0000000420077c23 */ /* 0x000fe2000801082b */
[----:B------:R-:W-:Y:S01]  /*8f70*/  FMUL.FTZ R65, R38, UR4 ;  /* 0x0000000426417c20 */ /* 0x000fe20008410000 */
[----:B------:R-:W-:Y:S02]  /*8f80*/  FSEL R64, R64, RZ, P0 ;  /* 0x000000ff40407208 */ /* 0x000fe40000000000 */
[----:B------:R-:W-:Y:S03]  /*8f90*/  FSETP.NEU.FTZ.AND P0, PT, R38, -INF , PT ;  /* 0xff8000002600780b */ /* 0x000fe60003f1d000 */
[--C-:B------:R-:W-:Y:S01]  /*8fa0*/  FFMA.FTZ R5, R176, UR4, -R64.reuse ;  /* 0x00000004b0057c23 */ /* 0x100fe20008010840 */
[----:B------:R-:W-:Y:S01]  /*8fb0*/  FSEL R65, R65, RZ, P0 ;  /* 0x000000ff41417208 */ /* 0x000fe20000000000 */
[--C-:B------:R-:W-:Y:S01]  /*8fc0*/  FFMA.FTZ R12, R87, UR4, -R64.reuse ;  /* 0x00000004570c7c23 */ /* 0x100fe20008010840 */
[----:B------:R-:W-:Y:S01]  /*8fd0*/  FFMA.FTZ R9, R86, UR4, -R64 ;  /* 0x0000000456097c23 */ /* 0x000fe20008010840 */
[----:B-1----:R-:W-:Y:S02]  /*8fe0*/  FMUL.FTZ R3, R0, UR4 ;  /* 0x0000000400037c20 */ /* 0x002fe40008410000 */
[----:B------:R-:W-:Y:S01]  /*8ff0*/  FFMA.FTZ R6, R201, UR4, -R65 ;  /* 0x00000004c9067c23 */ /* 0x000fe20008010841 */
[----:B------:R-:W-:Y:S01]  /*9000*/  FADD.FTZ R0, -R38, R133 ;  /* 0x0000008526007221 */ /* 0x000fe20000010100 */
[----:B------:R1:W-:Y:S10]  /*9010*/  MUFU.EX2 R201, R7 ;  /* 0x0000000700c97308 */ /* 0x0003f40000000800 */
[----:B------:R4:W2:Y:S10]  /*9020*/  MUFU.EX2 R36, R3 ;  /* 0x0000000300247308 */ /* 0x0008b40000000800 */
[----:B------:R3:W-:Y:S01]  /*9030*/  MUFU.EX2 R127, R6 ;  /* 0x00000006007f7308 */ /* 0x0007e20000000800 */
[--C-:B-1----:R-:W-:Y:S09]  /*9040*/  FFMA.FTZ R7, R48, UR4, -R43.reuse ;  /* 0x0000000430077c23 */ /* 0x102ff2000801082b */
[----:B------:R1:W-:Y:S01]  /*9050*/  MUFU.EX2 R228, R7 ;  /* 0x0000000700e47308 */ /* 0x0003e20000000800 */
[----:B----4-:R-:W-:Y:S01]  /*9060*/  FMNMX.FTZ R3, R2, R4, !PT ;  /* 0x0000000402037209 */ /* 0x010fe20007810000 */
[--C-:B------:R-:W-:Y:S01]  /*9070*/  FFMA.FTZ R4, R202, UR4, -R43.reuse ;  /* 0x00000004ca047c23 */ /* 0x100fe2000801082b */
[----:B------:R-:W-:Y:S02]  /*9080*/  FMUL.FTZ R2, R0, UR4 ;  /* 0x0000000400027c20 */ /* 0x000fe40008410000 */
[C---:B------:R-:W-:Y:S01]  /*9090*/  FSETP.NEU.FTZ.AND P0, PT, R3.reuse, -INF , PT ;  /* 0xff8000000300780b */ /* 0x040fe20003f1d000 */
[C---:B------:R-:W-:Y:S01]  /*90a0*/  FMUL.FTZ R66, R3.reuse, UR4 ;  /* 0x0000000403427c20 */ /* 0x040fe20008410000 */
[----:B------:R-:W-:Y:S03]  /*90b0*/  FADD.FTZ R0, -R3, R134 ;  /* 0x0000008603007221 */ /* 0x000fe60000010100 */
[----:B------:R4:W-:Y:S01]  /*90c0*/  MUFU.EX2 R133, R4 ;  /* 0x0000000400857308 */ /* 0x0009e20000000800 */
[--C-:B---3--:R-:W-:Y:S01]  /*90d0*/  FFMA.FTZ R6, R33, UR4, -R43.reuse ;  /* 0x0000000421067c23 */ /* 0x108fe2000801082b */
[----:B------:R-:W-:Y:S01]  /*90e0*/  FSEL R66, R66, RZ, P0 ;  /* 0x000000ff42427208 */ /* 0x000fe20000000000 */
[----:B------:R-:W-:Y:S07]  /*90f0*/  FMUL.FTZ R0, R0, UR4 ;  /* 0x0000000400007c20 */ /* 0x000fee0008410000 */
[----:B------:R-:W-:Y:S01]  /*9100*/  MUFU.EX2 R2, R2 ;  /* 0x0000000200027308 */ /* 0x000fe20000000800 */
[--C-:B-1----:R-:W-:Y:S01]  /*9110*/  FFMA.FTZ R7, R18, UR4, -R43.reuse ;  /* 0x0000000412077c23 */ /* 0x102fe2000801082b */
[----:B--2---:R-:W-:Y:S08]  /*9120*/  FMUL.FTZ R18, R36, R146 ;  /* 0x0000009224127220 */ /* 0x004ff00000410000 */
[----:B------:R-:W1:Y:S01]  /*9130*/  MUFU.EX2 R0, R0 ;  /* 0x0000000000007308 */ /* 0x000e620000000800 */
[--C-:B----4-:R-:W-:Y:S09]  /*9140*/  FFMA.FTZ R4, R212, UR4, -R43.reuse ;  /* 0x00000004d4047c23 */ /* 0x110ff2000801082b */
[----:B------:R2:W-:Y:S10]  /*9150*/  MUFU.EX2 R172, R4 ;  /* 0x0000000400ac7308 */ /* 0x0005f40000000800 */
[----:B------:R3:W-:Y:S01]  /*9160*/  MUFU.EX2 R247, R7 ;  /* 0x0000000700f77308 */ /* 0x0007e20000000800 */
[----:B-1----:R-:W-:Y:S01]  /*9170*/  FMUL.FTZ R14, R0, R150 ;  /* 0x00000096000e7220 */ /* 0x002fe20000410000 */
[----:B--2---:R-:W-:Y:S08]  /*9180*/  FFMA.FTZ R4, R204, UR4, -R64 ;  /* 0x00000004cc047c23 */ /* 0x004ff00008010840 */
[----:B------:R1:W-:Y:S01]  /*9190*/  MUFU.EX2 R204, R5 ;  /* 0x0000000500cc7308 */ /* 0x0003e20000000800 */
[----:B---3--:R-:W-:Y:S01]  /*91a0*/  FFMA.FTZ R7, R80, UR4, -R43 ;  /* 0x0000000450077c23 */ /* 0x008fe2000801082b */
[----:B------:R-:W-:Y:S08]  /*91b0*/  FFMA.FTZ R80, R41, UR4, -R66 ;  /* 0x0000000429507c23 */ /* 0x000ff00008010842 */
[----:B------:R2:W-:Y:S10]  /*91c0*/  MUFU.EX2 R131, R4 ;  /* 0x0000000400837308 */ /* 0x0005f40000000800 */
[----:B------:R3:W4:Y:S01]  /*91d0*/  MUFU.EX2 R10, R7 ;  /* 0x00000007000a7308 */ /* 0x0007220000000800 */
[----:B-1----:R-:W-:Y:S09]  /*91e0*/  FFMA.FTZ R5, R208, UR4, -R65 ;  /* 0x00000004d0057c23 */ /* 0x002ff20008010841 */
[----:B------:R1:W-:Y:S01]  /*91f0*/  MUFU.EX2 R174, R5 ;  /* 0x0000000500ae7308 */ /* 0x0003e20000000800 */
[--C-:B--2---:R-:W-:Y:S09]  /*9200*/  FFMA.FTZ R4, R211, UR4, -R64.reuse ;  /* 0x00000004d3047c23 */ /* 0x104ff20008010840 */
[----:B------:R2:W-:Y:S01]  /*9210*/  MUFU.EX2 R134, R4 ;  /* 0x0000000400867308 */ /* 0x0005e20000000800 */
[----:B---3--:R-:W-:Y:S01]  /*9220*/  FMUL.FTZ R7, R36, R143 ;  /* 0x0000008f24077220 */ /* 0x008fe20000410000 */
[----:B----4-:R-:W-:Y:S01]  /*9230*/  MOV R143, R10 ;  /* 0x0000000a008f7202 */ /* 0x010fe20000000f00 */
[----:B------:R-:W-:Y:S01]  /*9240*/  FMUL.FTZ R10, R0, R138 ;  /* 0x0000008a000a7220 */ /* 0x000fe20000410000 */
[--C-:B-1----:R-:W-:Y:S01]  /*9250*/  FFMA.FTZ R5, R198, UR4, -R64.reuse ;  /* 0x00000004c6057c23 */ /* 0x102fe20008010840 */
[--C-:B--2---:R-:W-:Y:S05]  /*9260*/  FFMA.FTZ R4, R197, UR4, -R43.reuse ;  /* 0x00000004c5047c23 */ /* 0x104fea000801082b */
[----:B------:R1:W-:Y:S02]  /*9270*/  MUFU.EX2 R197, R4 ;  /* 0x0000000400c57308 */ /* 0x0003e40000000800 */
[--C-:B-1----:R-:W-:Y:S08]  /*9280*/  FFMA.FTZ R4, R169, UR4, -R43.reuse ;  /* 0x00000004a9047c23 */ /* 0x102ff0000801082b */
[----:B------:R1:W-:Y:S02]  /*9290*/  MUFU.EX2 R211, R4 ;  /* 0x0000000400d37308 */ /* 0x0003e40000000800 */
[----:B-1----:R-:W-:Y:S08]  /*92a0*/  FFMA.FTZ R4, R179, UR4, -R64 ;  /* 0x00000004b3047c23 */ /* 0x002ff00008010840 */
[----:B------:R1:W-:Y:S10]  /*92b0*/  MUFU.EX2 R179, R8 ;  /* 0x0000000800b37308 */ /* 0x0003f40000000800 */
[----:B------:R2:W-:Y:S01]  /*92c0*/  MUFU.EX2 R181, R4 ;  /* 0x0000000400b57308 */ /* 0x0005e20000000800 */
[----:B-1----:R-:W-:Y:S09]  /*92d0*/  FFMA.FTZ R8, R26, UR4, -R43 ;  /* 0x000000041a087c23 */ /* 0x002ff2000801082b */
[----:B------:R1:W-:Y:S01]  /*92e0*/  MUFU.EX2 R214, R8 ;  /* 0x0000000800d67308 */ /* 0x0003e20000000800 */
[----:B--2---:R-:W-:Y:S09]  /*92f0*/  FFMA.FTZ R4, R210, UR4, -R65 ;  /* 0x00000004d2047c23 */ /* 0x004ff20008010841 */
[----:B------:R2:W3:Y:S01]  /*9300*/  MUFU.EX2 R132, R4 ;  /* 0x0000000400847308 */ /* 0x0004e20000000800 */
[--C-:B-1----:R-:W-:Y:S09]  /*9310*/  FFMA.FTZ R8, R52, UR4, -R43.reuse ;  /* 0x0000000434087c23 */ /* 0x102ff2000801082b */
[----:B------:R1:W-:Y:S01]  /*9320*/  MUFU.EX2 R222, R8 ;  /* 0x0000000800de7308 */ /* 0x0003e20000000800 */
[--C-:B--2---:R-:W-:Y:S01]  /*9330*/  FFMA.FTZ R4, R203, UR4, -R66.reuse ;  /* 0x00000004cb047c23 */ /* 0x104fe20008010842 */
[----:B---3--:R-:W-:Y:S08]  /*9340*/  F2FP.BF16.F32.PACK_AB R48, R132, R127 ;  /* 0x0000007f8430723e */ /* 0x008ff000000010ff */
[----:B------:R2:W-:Y:S01]  /*9350*/  MUFU.EX2 R126, R4 ;  /* 0x00000004007e7308 */ /* 0x0005e20000000800 */
[----:B-1----:R-:W-:Y:S01]  /*9360*/  FFMA.FTZ R8, R68, UR4, -R43 ;  /* 0x0000000444087c23 */ /* 0x002fe2000801082b */
[--C-:B------:R-:W-:Y:S08]  /*9370*/  FFMA.FTZ R68, R111, UR4, -R66.reuse ;  /* 0x000000046f447c23 */ /* 0x100ff00008010842 */
[----:B------:R1:W-:Y:S01]  /*9380*/  MUFU.EX2 R245, R8 ;  /* 0x0000000800f57308 */ /* 0x0003e20000000800 */
[--C-:B--2---:R-:W-:Y:S09]  /*9390*/  FFMA.FTZ R4, R209, UR4, -R66.reuse ;  /* 0x00000004d1047c23 */ /* 0x104ff20008010842 */
[----:B------:R2:W3:Y:S10]  /*93a0*/  MUFU.EX2 R173, R4 ;  /* 0x0000000400ad7308 */ /* 0x0004f40000000800 */
[----:B------:R4:W-:Y:S01]  /*93b0*/  MUFU.EX2 R209, R6 ;  /* 0x0000000600d17308 */ /* 0x0009e20000000800 */
[----:B-1----:R-:W-:Y:S09]  /*93c0*/  FMUL.FTZ R8, R2, R136 ;  /* 0x0000008802087220 */ /* 0x002ff20000410000 */
[----:B------:R-:W-:Y:S01]  /*93d0*/  MUFU.EX2 R68, R68 ;  /* 0x0000004400447308 */ /* 0x000fe20000000800 */
[----:B--2---:R-:W-:Y:S09]  /*93e0*/  FFMA.FTZ R4, R206, UR4, -R65 ;  /* 0x00000004ce047c23 */ /* 0x004ff20008010841 */
[----:B------:R1:W-:Y:S01]  /*93f0*/  MUFU.EX2 R182, R4 ;  /* 0x0000000400b67308 */ /* 0x0003e20000000800 */
[--C-:B----4-:R-:W-:Y:S01]  /*9400*/  FFMA.FTZ R6, R49, UR4, -R43.reuse ;  /* 0x0000000431067c23 */ /* 0x110fe2000801082b */
[----:B---3--:R-:W-:Y:S08]  /*9410*/  F2FP.BF16.F32.PACK_AB R49, R173, R126 ;  /* 0x0000007ead31723e */ /* 0x008ff000000010ff */
[----:B------:R2:W-:Y:S01]  /*9420*/  MUFU.EX2 R233, R6 ;  /* 0x0000000600e97308 */ /* 0x0005e20000000800 */
[--C-:B-1----:R-:W-:Y:S09]  /*9430*/  FFMA.FTZ R4, R207, UR4, -R66.reuse ;  /* 0x00000004cf047c23 */ /* 0x102ff20008010842 */
[----:B------:R1:W-:Y:S01]  /*9440*/  MUFU.EX2 R175, R4 ;  /* 0x0000000400af7308 */ /* 0x0003e20000000800 */
[--C-:B--2---:R-:W-:Y:S01]  /*9450*/  FFMA.FTZ R6, R16, UR4, -R43.reuse ;  /* 0x0000000410067c23 */ /* 0x104fe2000801082b */
[--C-:B------:R-:W-:Y:S08]  /*9460*/  FFMA.FTZ R16, R97, UR4, -R43.reuse ;  /* 0x0000000461107c23 */ /* 0x100ff0000801082b */
[----:B------:R2:W-:Y:S01]  /*9470*/  MUFU.EX2 R32, R6 ;  /* 0x0000000600207308 */ /* 0x0005e20000000800 */
[----:B-1----:R-:W-:Y:S09]  /*9480*/  FFMA.FTZ R4, R205, UR4, -R66 ;  /* 0x00000004cd047c23 */ /* 0x002ff20008010842 */
[----:B------:R1:W-:Y:S01]  /*9490*/  MUFU.EX2 R180, R4 ;  /* 0x0000000400b47308 */ /* 0x0003e20000000800 */
[--C-:B--2---:R-:W-:Y:S09]  /*94a0*/  FFMA.FTZ R6, R81, UR4, -R43.reuse ;  /* 0x0000000451067c23 */ /* 0x104ff2000801082b */
[----:B------:R2:W3:Y:S01]  /*94b0*/  MUFU.EX2 R11, R6 ;  /* 0x00000006000b7308 */ /* 0x0004e20000000800 */
[----:B-1----:R-:W-:Y:S09]  /*94c0*/  FFMA.FTZ R4, R178, UR4, -R43 ;  /* 0x00000004b2047c23 */ /* 0x002ff2000801082b */
[----:B------:R1:W-:Y:S01]  /*94d0*/  MUFU.EX2 R178, R5 ;  /* 0x0000000500b27308 */ /* 0x0003e20000000800 */
[----:B--2---:R-:W-:Y:S01]  /*94e0*/  FMUL.FTZ R6, R36, R142 ;  /* 0x0000008e24067220 */ /* 0x004fe20000410000 */
[----:B---3--:R-:W-:Y:S08]  /*94f0*/  MOV R142, R11 ;  /* 0x0000000b008e7202 */ /* 0x008ff00000000f00 */
[----:B------:R2:W-:Y:S01]  /*9500*/  MUFU.EX2 R199, R4 ;  /* 0x0000000400c77308 */ /* 0x0005e20000000800 */
[----:B------:R-:W-:Y:S09]  /*9510*/  FMUL.FTZ R11, R0, R139 ;  /* 0x0000008b000b7220 */ /* 0x000ff20000410000 */
[----:B------:R3:W-:Y:S01]  /*9520*/  MUFU.EX2 R139, R12 ;  /* 0x0000000c008b7308 */ /* 0x0007e20000000800 */
[----:B-1----:R-:W-:Y:S01]  /*9530*/  FFMA.FTZ R5, R28, UR4, -R65 ;  /* 0x000000041c057c23 */ /* 0x002fe20008010841 */
[--C-:B------:R-:W-:Y:S08]  /*9540*/  FFMA.FTZ R28, R99, UR4, -R64.reuse ;  /* 0x00000004631c7c23 */ /* 0x100ff00008010840 */
[----:B------:R1:W-:Y:S01]  /*9550*/  MUFU.EX2 R176, R5 ;  /* 0x0000000500b07308 */ /* 0x0003e20000000800 */
[--C-:B--2---:R-:W-:Y:S09]  /*9560*/  FFMA.FTZ R4, R177, UR4, -R64.reuse ;  /* 0x00000004b1047c23 */ /* 0x104ff20008010840 */
[----:B------:R2:W-:Y:S01]  /*9570*/  MUFU.EX2 R183, R4 ;  /* 0x0000000400b77308 */ /* 0x0005e20000000800 */
[----:B---3--:R-:W-:Y:S01]  /*9580*/  FFMA.FTZ R12, R96, UR4, -R43 ;  /* 0x00000004600c7c23 */ /* 0x008fe2000801082b */
[--C-:B-1----:R-:W-:Y:S08]  /*9590*/  FFMA.FTZ R5, R25, UR4, -R64.reuse ;  /* 0x0000000419057c23 */ /* 0x102ff00008010840 */
[----:B------:R1:W-:Y:S01]  /*95a0*/  MUFU.EX2 R210, R5 ;  /* 0x0000000500d27308 */ /* 0x0003e20000000800 */
[--C-:B--2---:R-:W-:Y:S09]  /*95b0*/  FFMA.FTZ R4, R34, UR4, -R64.reuse ;  /* 0x0000000422047c23 */ /* 0x104ff20008010840 */
[----:B------:R2:W-:Y:S01]  /*95c0*/  MUFU.EX2 R198, R4 ;  /* 0x0000000400c67308 */ /* 0x0005e20000000800 */
[--C-:B-1----:R-:W-:Y:S01]  /*95d0*/  FFMA.FTZ R5, R44, UR4, -R65.reuse ;  /* 0x000000042c057c23 */ /* 0x102fe20008010841 */
[----:B------:R-:W-:Y:S08]  /*95e0*/  F2FP.BF16.F32.PACK_AB R44, R172, R133 ;  /* 0x00000085ac2c723e */ /* 0x000ff000000010ff */
[----:B------:R1:W-:Y:S01]  /*95f0*/  MUFU.EX2 R213, R5 ;  /* 0x0000000500d57308 */ /* 0x0003e20000000800 */
[--C-:B--2---:R-:W-:Y:S01]  /*9600*/  FFMA.FTZ R4, R35, UR4, -R64.reuse ;  /* 0x0000000423047c23 */ /* 0x104fe20008010840 */
[----:B------:R-:W-:Y:S08]  /*9610*/  FMUL.FTZ R35, R36, R163 ;  /* 0x000000a324237220 */ /* 0x000ff00000410000 */
[----:B------:R2:W-:Y:S01]  /*9620*/  MUFU.EX2 R206, R4 ;  /* 0x0000000400ce7308 */ /* 0x0005e20000000800 */
[--C-:B-1----:R-:W-:Y:S09]  /*9630*/  FFMA.FTZ R5, R54, UR4, -R64.reuse ;  /* 0x0000000436057c23 */ /* 0x102ff20008010840 */
[----:B------:R1:W-:Y:S01]  /*9640*/  MUFU.EX2 R220, R5 ;  /* 0x0000000500dc7308 */ /* 0x0003e20000000800 */
[--C-:B--2---:R-:W-:Y:S09]  /*9650*/  FFMA.FTZ R4, R171, UR4, -R65.reuse ;  /* 0x00000004ab047c23 */ /* 0x104ff20008010841 */
[----:B------:R2:W-:Y:S01]  /*9660*/  MUFU.EX2 R169, R4 ;  /* 0x0000000400a97308 */ /* 0x0005e20000000800 */
[--C-:B-1----:R-:W-:Y:S09]  /*9670*/  FFMA.FTZ R5, R60, UR4, -R65.reuse ;  /* 0x000000043c057c23 */ /* 0x102ff20008010841 */
[----:B------:R1:W-:Y:S01]  /*9680*/  MUFU.EX2 R237, R5 ;  /* 0x0000000500ed7308 */ /* 0x0003e20000000800 */
[----:B--2---:R-:W-:Y:S09]  /*9690*/  FFMA.FTZ R4, R168, UR4, -R65 ;  /* 0x00000004a8047c23 */ /* 0x004ff20008010841 */
[----:B------:R2:W-:Y:S01]  /*96a0*/  MUFU.EX2 R171, R4 ;  /* 0x0000000400ab7308 */ /* 0x0005e20000000800 */
[----:B-1----:R-:W-:Y:S01]  /*96b0*/  FFMA.FTZ R5, R70, UR4, -R64 ;  /* 0x0000000446057c23 */ /* 0x002fe20008010840 */
[----:B------:R-:W-:Y:S08]  /*96c0*/  FFMA.FTZ R70, R117, UR4, -R43 ;  /* 0x0000000475467c23 */ /* 0x000ff0000801082b */
[----:B------:R1:W-:Y:S01]  /*96d0*/  MUFU.EX2 R242, R5 ;  /* 0x0000000500f27308 */ /* 0x0003e20000000800 */
[--C-:B--2---:R-:W-:Y:S09]  /*96e0*/  FFMA.FTZ R4, R170, UR4, -R66.reuse ;  /* 0x00000004aa047c23 */ /* 0x104ff20008010842 */
[----:B------:R2:W-:Y:S10]  /*96f0*/  MUFU.EX2 R168, R4 ;  /* 0x0000000400a87308 */ /* 0x0005f40000000800 */
[----:B------:R-:W-:Y:S01]  /*9700*/  MUFU.EX2 R70, R70 ;  /* 0x0000004600467308 */ /* 0x000fe20000000800 */
[--C-:B-1----:R-:W-:Y:S01]  /*9710*/  FFMA.FTZ R5, R78, UR4, -R66.reuse ;  /* 0x000000044e057c23 */ /* 0x102fe20008010842 */
[--C-:B------:R-:W-:Y:S08]  /*9720*/  FFMA.FTZ R78, R123, UR4, -R66.reuse ;  /* 0x000000047b4e7c23 */ /* 0x100ff00008010842 */
[----:B------:R1:W-:Y:S01]  /*9730*/  MUFU.EX2 R238, R5 ;  /* 0x0000000500ee7308 */ /* 0x0003e20000000800 */
[--C-:B--2---:R-:W-:Y:S09]  /*9740*/  FFMA.FTZ R4, R27, UR4, -R66.reuse ;  /* 0x000000041b047c23 */ /* 0x104ff20008010842 */
[----:B------:R2:W-:Y:S10]  /*9750*/  MUFU.EX2 R170, R4 ;  /* 0x0000000400aa7308 */ /* 0x0005f40000000800 */
[----:B------:R-:W-:Y:S01]  /*9760*/  MUFU.EX2 R78, R78 ;  /* 0x0000004e004e7308 */ /* 0x000fe20000000800 */
[----:B-1----:R-:W-:Y:S01]  /*9770*/  FMUL.FTZ R5, R37, R141 ;  /* 0x0000008d25057220 */ /* 0x002fe20000410000 */
[--C-:B--2---:R-:W-:Y:S08]  /*9780*/  FFMA.FTZ R4, R29, UR4, -R65.reuse ;  /* 0x000000041d047c23 */ /* 0x104ff00008010841 */
[----:B------:R1:W2:Y:S10]  /*9790*/  MUFU.EX2 R29, R12 ;  /* 0x0000000c001d7308 */ /* 0x0002b40000000800 */
[----:B------:R3:W-:Y:S01]  /*97a0*/  MUFU.EX2 R203, R4 ;  /* 0x0000000400cb7308 */ /* 0x0007e20000000800 */
[C---:B-1----:R-:W-:Y:S01]  /*97b0*/  FMUL.FTZ R12, R2.reuse, R148 ;  /* 0x00000094020c7220 */ /* 0x042fe20000410000 */
[----:B--2---:R-:W-:Y:S01]  /*97c0*/  MOV R150, R29 ;  /* 0x0000001d00967202 */ /* 0x004fe20000000f00 */
[----:B------:R-:W-:Y:S01]  /*97d0*/  FMUL.FTZ R29, R2, R165 ;  /* 0x000000a5021d7220 */ /* 0x000fe20000410000 */
[--C-:B---3--:R-:W-:Y:S01]  /*97e0*/  FFMA.FTZ R4, R30, UR4, -R66.reuse ;  /* 0x000000041e047c23 */ /* 0x108fe20008010842 */
[----:B------:R-:W-:Y:S05]  /*97f0*/  FFMA.FTZ R30, R89, UR4, -R65 ;  /* 0x00000004591e7c23 */ /* 0x000fea0008010841 */
[----:B------:R1:W-:Y:S02]  /*9800*/  MUFU.EX2 R177, R4 ;  /* 0x0000000400b17308 */ /* 0x0003e40000000800 */
[----:B-1----:R-:W-:Y:S01]  /*9810*/  FFMA.FTZ R4, R31, UR4, -R66 ;  /* 0x000000041f047c23 */ /* 0x002fe20008010842 */
[----:B------:R-:W-:Y:S07]  /*9820*/  FMUL.FTZ R31, R0, R167 ;  /* 0x000000a7001f7220 */ /* 0x000fee0000410000 */
[----:B------:R1:W-:Y:S02]  /*9830*/  MUFU.EX2 R217, R4 ;  /* 0x0000000400d97308 */ /* 0x0003e40000000800 */
[----:B-1----:R-:W-:Y:S02]  /*9840*/  FFMA.FTZ R4, R24, UR4, -R43 ;  /* 0x0000000418047c23 */ /* 0x002fe4000801082b */
[----:B------:R-:W1:Y:S06]  /*9850*/  LDSM.16.MT88.4 R24, [R184+0x4000] ;  /* 0x00400000b818783b */ /* 0x000e6c0000004200 */
[----:B------:R2:W-:Y:S02]  /*9860*/  MUFU.EX2 R227, R4 ;  /* 0x0000000400e37308 */ /* 0x0005e40000000800 */
[--C-:B--2---:R-:W-:Y:S01]  /*9870*/  FFMA.FTZ R4, R23, UR4, -R64.reuse ;  /* 0x0000000417047c23 */ /* 0x104fe20008010840 */
[----:B------:R-:W-:Y:S07]  /*9880*/  FMUL.FTZ R23, R36, R155 ;  /* 0x0000009b24177220 */ /* 0x000fee0000410000 */
[----:B------:R2:W-:Y:S02]  /*9890*/  MUFU.EX2 R224, R4 ;  /* 0x0000000400e07308 */ /* 0x0005e40000000800 */
[--C-:B--2---:R-:W-:Y:S01]  /*98a0*/  FFMA.FTZ R4, R50, UR4, -R64.reuse ;  /* 0x0000000432047c23 */ /* 0x104fe20008010840 */
[----:B------:R-:W-:Y:S07]  /*98b0*/  F2FP.BF16.F32.PACK_AB R50, R182, R174 ;  /* 0x000000aeb632723e */ /* 0x000fee00000010ff */
[----:B------:R2:W-:Y:S02]  /*98c0*/  MUFU.EX2 R226, R4 ;  /* 0x0000000400e27308 */ /* 0x0005e40000000800 */
[--C-:B--2---:R-:W-:Y:S01]  /*98d0*/  FFMA.FTZ R4, R51, UR4, -R64.reuse ;  /* 0x0000000433047c23 */ /* 0x104fe20008010840 */
[----:B------:R-:W-:Y:S07]  /*98e0*/  F2FP.BF16.F32.PACK_AB R51, R180, R175 ;  /* 0x000000afb433723e */ /* 0x000fee00000010ff */
[----:B------:R2:W-:Y:S02]  /*98f0*/  MUFU.EX2 R230, R4 ;  /* 0x0000000400e67308 */ /* 0x0005e40000000800 */
[--C-:B--2---:R-:W-:Y:S01]  /*9900*/  FFMA.FTZ R4, R22, UR4, -R65.reuse ;  /* 0x0000000416047c23 */ /* 0x104fe20008010841 */
[----:B------:R-:W-:Y:S07]  /*9910*/  FMUL.FTZ R22, R36, R154 ;  /* 0x0000009a24167220 */ /* 0x000fee0000410000 */
[----:B------:R2:W-:Y:S02]  /*9920*/  MUFU.EX2 R202, R4 ;  /* 0x0000000400ca7308 */ /* 0x0005e40000000800 */
[--C-:B--2---:R-:W-:Y:S01]  /*9930*/  FFMA.FTZ R4, R20, UR4, -R65.reuse ;  /* 0x0000000414047c23 */ /* 0x104fe20008010841 */
[----:B------:R-:W-:Y:S07]  /*9940*/  FFMA.FTZ R20, R98, UR4, -R64 ;  /* 0x0000000462147c23 */ /* 0x000fee0008010840 */
[----:B------:R2:W-:Y:S02]  /*9950*/  MUFU.EX2 R219, R4 ;  /* 0x0000000400db7308 */ /* 0x0005e40000000800 */
[--C-:B--2---:R-:W-:Y:S01]  /*9960*/  FFMA.FTZ R4, R21, UR4, -R66.reuse ;  /* 0x0000000415047c23 */ /* 0x104fe20008010842 */
[----:B------:R-:W-:Y:S07]  /*9970*/  FMUL.FTZ R21, R37, R153 ;  /* 0x0000009925157220 */ /* 0x000fee0000410000 */
[----:B------:R2:W-:Y:S02]  /*9980*/  MUFU.EX2 R205, R4 ;  /* 0x0000000400cd7308 */ /* 0x0005e40000000800 */
[--C-:B--2---:R-:W-:Y:S01]  /*9990*/  FFMA.FTZ R4, R19, UR4, -R66.reuse ;  /* 0x0000000413047c23 */ /* 0x104fe20008010842 */
[----:B------:R-:W-:Y:S07]  /*99a0*/  FMUL.FTZ R19, R36, R147 ;  /* 0x0000009324137220 */ /* 0x000fee0000410000 */
[----:B------:R2:W-:Y:S02]  /*99b0*/  MUFU.EX2 R212, R4 ;  /* 0x0000000400d47308 */ /* 0x0005e40000000800 */
[----:B--2---:R-:W-:Y:S01]  /*99c0*/  FFMA.FTZ R4, R45, UR4, -R65 ;  /* 0x000000042d047c23 */ /* 0x004fe20008010841 */
[----:B------:R-:W-:Y:S07]  /*99d0*/  F2FP.BF16.F32.PACK_AB R45, R134, R131 ;  /* 0x00000083862d723e */ /* 0x000fee00000010ff */
[----:B------:R2:W-:Y:S02]  /*99e0*/  MUFU.EX2 R221, R4 ;  /* 0x0000000400dd7308 */ /* 0x0005e40000000800 */
[--C-:B--2---:R-:W-:Y:S01]  /*99f0*/  FFMA.FTZ R4, R46, UR4, -R66.reuse ;  /* 0x000000042e047c23 */ /* 0x104fe20008010842 */
[----:B------:R-:W-:Y:S07]  /*9a00*/  F2FP.BF16.F32.PACK_AB R46, R211, R197 ;  /* 0x000000c5d32e723e */ /* 0x000fee00000010ff */
[----:B------:R2:W-:Y:S02]  /*9a10*/  MUFU.EX2 R218, R4 ;  /* 0x0000000400da7308 */ /* 0x0005e40000000800 */
[----:B--2---:R-:W-:Y:S01]  /*9a20*/  FFMA.FTZ R4, R47, UR4, -R66 ;  /* 0x000000042f047c23 */ /* 0x004fe20008010842 */
[----:B------:R-:W-:Y:S07]  /*9a30*/  F2FP.BF16.F32.PACK_AB R47, R204, R181 ;  /* 0x000000b5cc2f723e */ /* 0x000fee00000010ff */
[----:B------:R2:W-:Y:S02]  /*9a40*/  MUFU.EX2 R223, R4 ;  /* 0x0000000400df7308 */ /* 0x0005e40000000800 */
[----:B--2---:R-:W-:Y:S08]  /*9a50*/  FFMA.FTZ R4, R53, UR4, -R43 ;  /* 0x0000000435047c23 */ /* 0x004ff0000801082b */
[----:B------:R2:W-:Y:S02]  /*9a60*/  MUFU.EX2 R231, R4 ;  /* 0x0000000400e77308 */ /* 0x0005e40000000800 */
[--C-:B--2---:R-:W-:Y:S02]  /*9a70*/  FFMA.FTZ R4, R55, UR4, -R64.reuse ;  /* 0x0000000437047c23 */ /* 0x104fe40008010840 */
[----:B------:R-:W2:Y:S06]  /*9a80*/  LDSM.16.MT88.4 R52, [R185+0x4000] ;  /* 0x00400000b934783b */ /* 0x000eac0000004200 */
[----:B------:R3:W-:Y:S02]  /*9a90*/  MUFU.EX2 R229, R4 ;  /* 0x0000000400e57308 */ /* 0x0007e40000000800 */
[--C-:B---3--:R-:W-:Y:S01]  /*9aa0*/  FFMA.FTZ R4, R17, UR4, -R64.reuse ;  /* 0x0000000411047c23 */ /* 0x108fe20008010840 */
[----:B------:R-:W-:Y:S07]  /*9ab0*/  FMUL.FTZ R17, R37, R145 ;  /* 0x0000009125117220 */ /* 0x000fee0000410000 */
[----:B------:R3:W-:Y:S02]  /*9ac0*/  MUFU.EX2 R244, R4 ;  /* 0x0000000400f47308 */ /* 0x0007e40000000800 */
[----:B---3--:R-:W-:Y:S01]  /*9ad0*/  FFMA.FTZ R4, R15, UR4, -R64 ;  /* 0x000000040f047c23 */ /* 0x008fe20008010840 */
[----:B------:R-:W-:Y:S07]  /*9ae0*/  FMUL.FTZ R15, R0, R151 ;  /* 0x00000097000f7220 */ /* 0x000fee0000410000 */
[----:B------:R3:W4:Y:S10]  /*9af0*/  MUFU.EX2 R151, R16 ;  /* 0x0000001000977308 */ /* 0x0007340000000800 */
[----:B------:R5:W1:Y:S01]  /*9b00*/  MUFU.EX2 R33, R4 ;  /* 0x0000000400217308 */ /* 0x000a620000000800 */
[C---:B---3--:R-:W-:Y:S01]  /*9b10*/  FMUL.FTZ R16, R37.reuse, R144 ;  /* 0x0000009025107220 */ /* 0x048fe20000410000 */
[----:B------:R-:W-:Y:S01]  /*9b20*/  MOV R144, R32 ;  /* 0x0000002000907202 */ /* 0x000fe20000000f00 */
[C---:B------:R-:W-:Y:S01]  /*9b30*/  FMUL.FTZ R32, R37.reuse, R160 ;  /* 0x000000a025207220 */ /* 0x040fe20000410000 */
[----:B----4-:R-:W-:Y:S01]  /*9b40*/  MOV R153, R151 ;  /* 0x0000009700997202 */ /* 0x010fe20000000f00 */
[--C-:B-----5:R-:W-:Y:S01]  /*9b50*/  FFMA.FTZ R4, R56, UR4, -R65.reuse ;  /* 0x0000000438047c23 */ /* 0x120fe20008010841 */
[----:B-1----:R-:W-:Y:S01]  /*9b60*/  MOV R155, R33 ;  /* 0x00000021009b7202 */ /* 0x002fe20000000f00 */
[----:B------:R-:W-:Y:S03]  /*9b70*/  FMUL.FTZ R33, R37, R161 ;  /* 0x000000a125217220 */ /* 0x000fe60000410000 */
[----:B------:R1:W-:Y:S02]  /*9b80*/  MUFU.EX2 R207, R4 ;  /* 0x0000000400cf7308 */ /* 0x0003e40000000800 */
[--C-:B-1----:R-:W-:Y:S08]  /*9b90*/  FFMA.FTZ R4, R57, UR4, -R65.reuse ;  /* 0x0000000439047c23 */ /* 0x102ff00008010841 */
[----:B------:R1:W-:Y:S02]  /*9ba0*/  MUFU.EX2 R225, R4 ;  /* 0x0000000400e17308 */ /* 0x0003e40000000800 */
[--C-:B-1----:R-:W-:Y:S08]  /*9bb0*/  FFMA.FTZ R4, R58, UR4, -R66.reuse ;  /* 0x000000043a047c23 */ /* 0x102ff00008010842 */
[----:B------:R1:W-:Y:S02]  /*9bc0*/  MUFU.EX2 R208, R4 ;  /* 0x0000000400d07308 */ /* 0x0003e40000000800 */
[--C-:B-1----:R-:W-:Y:S02]  /*9bd0*/  FFMA.FTZ R4, R59, UR4, -R66.reuse ;  /* 0x000000043b047c23 */ /* 0x102fe40008010842 */
[----:B------:R-:W1:Y:S06]  /*9be0*/  LDSM.16.MT88.4 R56, [R184+0x4400] ;  /* 0x00440000b838783b */ /* 0x000e6c0000004200 */
[----:B------:R3:W-:Y:S02]  /*9bf0*/  MUFU.EX2 R236, R4 ;  /* 0x0000000400ec7308 */ /* 0x0007e40000000800 */
[----:B---3--:R-:W-:Y:S08]  /*9c00*/  FFMA.FTZ R4, R61, UR4, -R65 ;  /* 0x000000043d047c23 */ /* 0x008ff00008010841 */
[----:B------:R3:W-:Y:S02]  /*9c10*/  MUFU.EX2 R243, R4 ;  /* 0x0000000400f37308 */ /* 0x0007e40000000800 */
[--C-:B---3--:R-:W-:Y:S08]  /*9c20*/  FFMA.FTZ R4, R62, UR4, -R66.reuse ;  /* 0x000000043e047c23 */ /* 0x108ff00008010842 */
[----:B------:R3:W-:Y:S02]  /*9c30*/  MUFU.EX2 R232, R4 ;  /* 0x0000000400e87308 */ /* 0x0007e40000000800 */
[----:B---3--:R-:W-:Y:S02]  /*9c40*/  FFMA.FTZ R4, R63, UR4, -R66 ;  /* 0x000000043f047c23 */ /* 0x008fe40008010842 */
[----:B------:R-:W3:Y:S06]  /*9c50*/  LDSM.16.MT88.4 R60, [R185+0x4400] ;  /* 0x00440000b93c783b */ /* 0x000eec0000004200 */
[----:B------:R4:W-:Y:S02]  /*9c60*/  MUFU.EX2 R246, R4 ;  /* 0x0000000400f67308 */ /* 0x0009e40000000800 */
[--C-:B----4-:R-:W-:Y:S01]  /*9c70*/  FFMA.FTZ R4, R69, UR4, -R43.reuse ;  /* 0x0000000445047c23 */ /* 0x110fe2000801082b */
[----:B------:R-:W-:Y:S07]  /*9c80*/  FFMA.FTZ R69, R116, UR4, -R43 ;  /* 0x0000000474457c23 */ /* 0x000fee000801082b */
[----:B------:R4:W5:Y:S10]  /*9c90*/  MUFU.EX2 R34, R4 ;  /* 0x0000000400227308 */ /* 0x0009740000000800 */
[----:B------:R-:W2:Y:S01]  /*9ca0*/  MUFU.EX2 R69, R69 ;  /* 0x0000004500457308 */ /* 0x000ea20000000800 */
[--C-:B----4-:R-:W-:Y:S01]  /*9cb0*/  FFMA.FTZ R4, R71, UR4, -R64.reuse ;  /* 0x0000000447047c23 */ /* 0x110fe20008010840 */
[----:B-----5:R-:W-:Y:S01]  /*9cc0*/  MOV R154, R34 ;  /* 0x00000022009a7202 */ /* 0x020fe20000000f00 */
[----:B------:R-:W-:Y:S01]  /*9cd0*/  FMUL.FTZ R34, R36, R162 ;  /* 0x000000a224227220 */ /* 0x000fe20000410000 */
[--C-:B------:R-:W-:Y:S06]  /*9ce0*/  FFMA.FTZ R71, R118, UR4, -R64.reuse ;  /* 0x0000000476477c23 */ /* 0x100fec0008010840 */
[----:B------:R4:W-:Y:S01]  /*9cf0*/  MUFU.EX2 R249, R4 ;  /* 0x0000000400f97308 */ /* 0x0009e20000000800 */
[----:B--2---:R-:W-:Y:S09]  /*9d00*/  F2FP.BF16.F32.PACK_AB R160, R70, R69 ;  /* 0x0000004546a0723e */ /* 0x004ff200000010ff */
[----:B------:R-:W-:Y:S01]  /*9d10*/  MUFU.EX2 R71, R71 ;  /* 0x0000004700477308 */ /* 0x000fe20000000800 */
[--C-:B----4-:R-:W-:Y:S02]  /*9d20*/  FFMA.FTZ R4, R82, UR4, -R64.reuse ;  /* 0x0000000452047c23 */ /* 0x110fe40008010840 */
[----:B------:R-:W2:Y:S07]  /*9d30*/  LDL.LU R82, [R1] ;  /* 0x0000000001527983 */ /* 0x000eae0000300800 */
[----:B------:R4:W-:Y:S01]  /*9d40*/  MUFU.EX2 R251, R4 ;  /* 0x0000000400fb7308 */ /* 0x0009e20000000800 */
[----:B------:R-:W5:Y:S04]  /*9d50*/  LDL.LU R147, [R1+0x4] ;  /* 0x0000040001937983 */ /* 0x000f680000300800 */
[----:B------:R-:W3:Y:S04]  /*9d60*/  LDL.LU R146, [R1+0x8] ;  /* 0x0000080001927983 */ /* 0x000ee80000300800 */
[----:B------:R-:W3:Y:S01]  /*9d70*/  LDL.LU R145, [R1+0xc] ;  /* 0x00000c0001917983 */ /* 0x000ee20000300800 */
[--C-:B----4-:R-:W-:Y:S04]  /*9d80*/  FFMA.FTZ R4, R83, UR4, -R64.reuse ;  /* 0x0000000453047c23 */ /* 0x110fe80008010840 */
[----:B------:R4:W1:Y:S02]  /*9d90*/  MUFU.EX2 R13, R4 ;  /* 0x00000004000d7308 */ /* 0x0008640000000800 */
[--C-:B----4-:R-:W-:Y:S01]  /*9da0*/  FFMA.FTZ R4, R72, UR4, -R65.reuse ;  /* 0x0000000448047c23 */ /* 0x110fe20008010841 */
[----:B-1----:R-:W-:Y:S01]  /*9db0*/  MOV R141, R13 ;  /* 0x0000000d008d7202 */ /* 0x002fe20000000f00 */
[----:B------:R-:W-:Y:S01]  /*9dc0*/  FMUL.FTZ R13, R2, R149 ;  /* 0x00000095020d7220 */ /* 0x000fe20000410000 */
[----:B------:R-:W-:Y:S05]  /*9dd0*/  FFMA.FTZ R72, R119, UR4, -R64 ;  /* 0x0000000477487c23 */ /* 0x000fea0008010840 */
[----:B------:R1:W-:Y:S10]  /*9de0*/  MUFU.EX2 R234, R4 ;  /* 0x0000000400ea7308 */ /* 0x0003f40000000800 */
[----:B------:R4:W-:Y:S10]  /*9df0*/  MUFU.EX2 R149, R20 ;  /* 0x0000001400957308 */ /* 0x0009f40000000800 */
[----:B------:R-:W4:Y:S01]  /*9e00*/  MUFU.EX2 R72, R72 ;  /* 0x0000004800487308 */ /* 0x000f220000000800 */
[----:B-1----:R-:W-:Y:S01]  /*9e10*/  FFMA.FTZ R4, R73, UR4, -R65 ;  /* 0x0000000449047c23 */ /* 0x002fe20008010841 */
[----:B------:R-:W-:Y:S08]  /*9e20*/  FFMA.FTZ R73, R128, UR4, -R43 ;  /* 0x0000000480497c23 */ /* 0x000ff0000801082b */
[----:B------:R1:W-:Y:S01]  /*9e30*/  MUFU.EX2 R239, R4 ;  /* 0x0000000400ef7308 */ /* 0x0003e20000000800 */
[----:B----4-:R-:W-:Y:S09]  /*9e40*/  FMUL.FTZ R20, R37, R152 ;  /* 0x0000009825147220 */ /* 0x010ff20000410000 */
[----:B------:R4:W-:Y:S01]  /*9e50*/  MUFU.EX2 R152, R28 ;  /* 0x0000001c00987308 */ /* 0x0009e20000000800 */
[----:B------:R-:W-:Y:S09]  /*9e60*/  F2FP.BF16.F32.PACK_AB R161, R72, R71 ;  /* 0x0000004748a1723e */ /* 0x000ff200000010ff */
[----:B------:R-:W-:Y:S01]  /*9e70*/  MUFU.EX2 R73, R73 ;  /* 0x0000004900497308 */ /* 0x000fe20000000800 */
[----:B-1----:R-:W-:Y:S01]  /*9e80*/  FFMA.FTZ R4, R74, UR4, -R66 ;  /* 0x000000044a047c23 */ /* 0x002fe20008010842 */
[----:B------:R-:W-:Y:S08]  /*9e90*/  FFMA.FTZ R74, R130, UR4, -R64 ;  /* 0x00000004824a7c23 */ /* 0x000ff00008010840 */
[----:B------:R1:W-:Y:S01]  /*9ea0*/  MUFU.EX2 R235, R4 ;  /* 0x0000000400eb7308 */ /* 0x0003e20000000800 */
[--C-:B----4-:R-:W-:Y:S09]  /*9eb0*/  FFMA.FTZ R28, R88, UR4, -R65.reuse ;  /* 0x00000004581c7c23 */ /* 0x110ff20008010841 */
[----:B------:R4:W-:Y:S10]  /*9ec0*/  MUFU.EX2 R138, R28 ;  /* 0x0000001c008a7308 */ /* 0x0009f40000000800 */
[----:B------:R-:W-:Y:S01]  /*9ed0*/  MUFU.EX2 R74, R74 ;  /* 0x0000004a004a7308 */ /* 0x000fe20000000800 */
[--C-:B-1----:R-:W-:Y:S01]  /*9ee0*/  FFMA.FTZ R4, R75, UR4, -R66.reuse ;  /* 0x000000044b047c23 */ /* 0x102fe20008010842 */
[--C-:B------:R-:W-:Y:S08]  /*9ef0*/  FFMA.FTZ R75, R120, UR4, -R65.reuse ;  /* 0x00000004784b7c23 */ /* 0x100ff00008010841 */
[----:B------:R1:W-:Y:S01]  /*9f00*/  MUFU.EX2 R240, R4 ;  /* 0x0000000400f07308 */ /* 0x0003e20000000800 */
[----:B----4-:R-:W-:Y:S09]  /*9f10*/  FMUL.FTZ R28, R2, R164 ;  /* 0x000000a4021c7220 */ /* 0x010ff20000410000 */
[----:B------:R-:W-:Y:S01]  /*9f20*/  MUFU.EX2 R75, R75 ;  /* 0x0000004b004b7308 */ /* 0x000fe20000000800 */
[--C-:B-1----:R-:W-:Y:S01]  /*9f30*/  FFMA.FTZ R4, R76, UR4, -R65.reuse ;  /* 0x000000044c047c23 */ /* 0x102fe20008010841 */
[--C-:B------:R-:W-:Y:S08]  /*9f40*/  FFMA.FTZ R76, R121, UR4, -R65.reuse ;  /* 0x00000004794c7c23 */ /* 0x100ff00008010841 */
[----:B------:R1:W-:Y:S10]  /*9f50*/  MUFU.EX2 R241, R4 ;  /* 0x0000000400f17308 */ /* 0x0003f40000000800 */
[----:B------:R-:W4:Y:S01]  /*9f60*/  MUFU.EX2 R76, R76 ;  /* 0x0000004c004c7308 */ /* 0x000f220000000800 */
[--C-:B-1----:R-:W-:Y:S01]  /*9f70*/  FFMA.FTZ R4, R77, UR4, -R65.reuse ;  /* 0x000000044d047c23 */ /* 0x102fe20008010841 */
[--C-:B------:R-:W-:Y:S08]  /*9f80*/  FFMA.FTZ R77, R122, UR4, -R66.reuse ;  /* 0x000000047a4d7c23 */ /* 0x100ff00008010842 */
[----:B------:R1:W-:Y:S01]  /*9f90*/  MUFU.EX2 R250, R4 ;  /* 0x0000000400fa7308 */ /* 0x0003e20000000800 */
[----:B----4-:R-:W-:Y:S09]  /*9fa0*/  F2FP.BF16.F32.PACK_AB R164, R76, R75 ;  /* 0x0000004b4ca4723e */ /* 0x010ff200000010ff */
[----:B------:R-:W4:Y:S01]  /*9fb0*/  MUFU.EX2 R77, R77 ;  /* 0x0000004d004d7308 */ /* 0x000f220000000800 */
[--C-:B-1----:R-:W-:Y:S01]  /*9fc0*/  FFMA.FTZ R4, R79, UR4, -R66.reuse ;  /* 0x000000044f047c23 */ /* 0x102fe20008010842 */
[----:B------:R-:W-:Y:S08]  /*9fd0*/  FFMA.FTZ R79, R124, UR4, -R65 ;  /* 0x000000047c4f7c23 */ /* 0x000ff00008010841 */
[----:B------:R1:W-:Y:S01]  /*9fe0*/  MUFU.EX2 R248, R4 ;  /* 0x0000000400f87308 */ /* 0x0003e20000000800 */
[----:B----4-:R-:W-:Y:S09]  /*9ff0*/  F2FP.BF16.F32.PACK_AB R165, R78, R77 ;  /* 0x0000004d4ea5723e */ /* 0x010ff200000010ff */
[----:B------:R-:W-:Y:S01]  /*a000*/  MUFU.EX2 R79, R79 ;  /* 0x0000004f004f7308 */ /* 0x000fe20000000800 */
[--C-:B-1----:R-:W-:Y:S09]  /*a010*/  FFMA.FTZ R4, R84, UR4, -R43.reuse ;  /* 0x0000000454047c23 */ /* 0x102ff2000801082b */
[----:B------:R1:W-:Y:S02]  /*a020*/  MUFU.EX2 R252, R4 ;  /* 0x0000000400fc7308 */ /* 0x0003e40000000800 */
[----:B-1----:R-:W-:Y:S08]  /*a030*/  FFMA.FTZ R4, R85, UR4, -R43 ;  /* 0x0000000455047c23 */ /* 0x002ff0000801082b */
[----:B------:R1:W4:Y:S02]  /*a040*/  MUFU.EX2 R81, R4 ;  /* 0x0000000400517308 */ /* 0x0003240000000800 */
[C---:B-1----:R-:W-:Y:S01]  /*a050*/  FMUL.FTZ R4, R37.reuse, R140 ;  /* 0x0000008c25047220 */ /* 0x042fe20000410000 */
[----:B----4-:R-:W-:Y:S07]  /*a060*/  MOV R151, R81 ;  /* 0x0000005100977202 */ /* 0x010fee0000000f00 */
[----:B------:R1:W-:Y:S01]  /*a070*/  MUFU.EX2 R140, R9 ;  /* 0x00000009008c7308 */ /* 0x0003e20000000800 */
[-C--:B------:R-:W-:Y:S05]  /*a080*/  HMMA.16816.F32.BF16 R4, R44, R24.reuse, R4 ;  /* 0x000000182c04723c */ /* 0x080fea0000041804 */
[C---:B-1----:R-:W-:Y:S04]  /*a090*/  FMUL.FTZ R9, R2.reuse, R137 ;  /* 0x0000008902097220 */ /* 0x042fe80000410000 */
[----:B------:R1:W-:Y:S03]  /*a0a0*/  MUFU.EX2 R137, R30 ;  /* 0x0000001e00897308 */ /* 0x0003e60000000800 */
[C---:B------:R-:W-:Y:S06]  /*a0b0*/  HMMA.16816.F32.BF16 R8, R48.reuse, R24, R8 ;  /* 0x000000183008723c */ /* 0x040fec0000041808 */
[-C--:B------:R-:W-:Y:S05]  /*a0c0*/  HMMA.16816.F32.BF16 R12, R48, R26.reuse, R12 ;  /* 0x0000001a300c723c */ /* 0x080fea000004180c */
[C---:B------:R-:W-:Y:S01]  /*a0d0*/  FMUL.FTZ R24, R2.reuse, R156 ;  /* 0x0000009c02187220 */ /* 0x040fe20000410000 */
[C---:B------:R-:W-:Y:S05]  /*a0e0*/  HMMA.16816.F32.BF16 R16, R44.reuse, R26, R16 ;  /* 0x0000001a2c10723c */ /* 0x040fea0000041810 */
[----:B------:R-:W-:Y:S01]  /*a0f0*/  FMUL.FTZ R25, R2, R157 ;  /* 0x0000009d02197220 */ /* 0x000fe20000410000 */
[-C--:B------:R-:W-:Y:S05]  /*a100*/  HMMA.16816.F32.BF16 R20, R44, R52.reuse, R20 ;  /* 0x000000342c14723c */ /* 0x080fea0000041814 */
[C---:B------:R-:W-:Y:S01]  /*a110*/  FMUL.FTZ R26, R0.reuse, R158 ;  /* 0x0000009e001a7220 */ /* 0x040fe20000410000 */
[C---:B------:R-:W-:Y:S01]  /*a120*/  FMUL.FTZ R27, R0.reuse, R159 ;  /* 0x0000009f001b7220 */ /* 0x040fe20000410000 */
[----:B-1----:R-:W-:Y:S06]  /*a130*/  FMUL.FTZ R30, R0, R166 ;  /* 0x000000a6001e7220 */ /* 0x002fec0000410000 */
[C---:B------:R-:W-:Y:S04]  /*a140*/  HMMA.16816.F32.BF16 R24, R48.reuse, R52, R24 ;  /* 0x000000343018723c */ /* 0x040fe80000041818 */
[----:B--2---:R-:W-:Y:S02]  /*a150*/  FFMA.FTZ R37, R37, R82, R133 ;  /* 0x0000005225257223 */ /* 0x004fe40000010085 */
[-C--:B------:R-:W-:Y:S05]  /*a160*/  HMMA.16816.F32.BF16 R28, R48, R54.reuse, R28 ;  /* 0x00000036301c723c */ /* 0x080fea000004181c */
[----:B------:R-:W-:Y:S01]  /*a170*/  FFMA.FTZ R52, R90, UR4, -R66 ;  /* 0x000000045a347c23 */ /* 0x000fe20008010842 */
[----:B------:R-:W-:Y:S03]  /*a180*/  HMMA.16816.F32.BF16 R32, R44, R54, R32 ;  /* 0x000000362c20723c */ /* 0x000fe60000041820 */
[----:B------:R1:W-:Y:S02]  /*a190*/  MUFU.EX2 R136, R52 ;  /* 0x0000003400887308 */ /* 0x0003e40000000800 */
[----:B------:R-:W-:Y:S01]  /*a1a0*/  F2FP.BF16.F32.PACK_AB R48, R199, R179 ;  /* 0x000000b3c730723e */ /* 0x000fe200000010ff */
[----:B-----5:R-:W-:Y:S01]  /*a1b0*/  FFMA.FTZ R36, R36, R147, R131 ;  /* 0x0000009324247223 */ /* 0x020fe20000010083 */
[----:B------:R-:W-:Y:S01]  /*a1c0*/  F2FP.BF16.F32.PACK_AB R49, R183, R178 ;  /* 0x000000b2b731723e */ /* 0x000fe200000010ff */
[----:B---3--:R-:W-:Y:S03]  /*a1d0*/  FFMA.FTZ R2, R2, R146, R127 ;  /* 0x0000009202027223 */ /* 0x008fe6000001007f */
[----:B------:R-:W-:Y:S01]  /*a1e0*/  F2FP.BF16.F32.PACK_AB R50, R209, R201 ;  /* 0x000000c9d132723e */ /* 0x000fe200000010ff */
[----:B------:R-:W-:Y:S01]  /*a1f0*/  FFMA.FTZ R0, R0, R145, R126 ;  /* 0x0000009100007223 */ /* 0x000fe2000001007e */
[----:B------:R-:W-:Y:S01]  /*a200*/  F2FP.BF16.F32.PACK_AB R51, R206, R198 ;  /* 0x000000c6ce33723e */ /* 0x000fe200000010ff */
[----:B------:R-:W-:Y:S01]  /*a210*/  FADD.FTZ R2, R132, R2 ;  /* 0x0000000284027221 */ /* 0x000fe20000010000 */
[----:B------:R-:W-:Y:S01]  /*a220*/  F2FP.BF16.F32.PACK_AB R44, R171, R169 ;  /* 0x000000a9ab2c723e */ /* 0x000fe200000010ff */
[----:B------:R-:W-:Y:S01]  /*a230*/  FADD.FTZ R0, R173, R0 ;  /* 0x00000000ad007221 */ /* 0x000fe20000010000 */
[----:B------:R-:W-:Y:S01]  /*a240*/  F2FP.BF16.F32.PACK_AB R45, R170, R168 ;  /* 0x000000a8aa2d723e */ /* 0x000fe200000010ff */
[----:B------:R-:W-:Y:S01]  /*a250*/  FADD.FTZ R41, R174, R2 ;  /* 0x00000002ae297221 */ /* 0x000fe20000010000 */
[----:B------:R-:W-:Y:S01]  /*a260*/  F2FP.BF16.F32.PACK_AB R46, R203, R176 ;  /* 0x000000b0cb2e723e */ /* 0x000fe200000010ff */
[-C--:B------:R-:W-:Y:S05]  /*a270*/  HMMA.16816.F32.BF16 R4, R48, R56.reuse, R4 ;  /* 0x000000383004723c */ /* 0x080fea0000041804 */
[----:B-1----:R-:W-:Y:S01]  /*a280*/  FFMA.FTZ R52, R91, UR4, -R66 ;  /* 0x000000045b347c23 */ /* 0x002fe20008010842 */
[----:B------:R-:W-:Y:S01]  /*a290*/  F2FP.BF16.F32.PACK_AB R47, R217, R177 ;  /* 0x000000b1d92f723e */ /* 0x000fe200000010ff */
[----:B------:R-:W-:Y:S01]  /*a2a0*/  FADD.FTZ R2, R175, R0 ;  /* 0x00000000af027221 */ /* 0x000fe20000010000 */
[----:B------:R-:W-:Y:S01]  /*a2b0*/  FADD.FTZ R0, R182, R41 ;  /* 0x00000029b6007221 */ /* 0x000fe20000010000 */
[----:B------:R1:W-:Y:S02]  /*a2c0*/  MUFU.EX2 R148, R52 ;  /* 0x0000003400947308 */ /* 0x0003e40000000800 */
[----:B------:R-:W-:Y:S01]  /*a2d0*/  FADD.FTZ R2, R180, R2 ;  /* 0x00000002b4027221 */ /* 0x000fe20000010000 */
[----:B------:R-:W-:Y:S01]  /*a2e0*/  FADD.FTZ R41, R169, R0 ;  /* 0x00000000a9297221 */ /* 0x000fe20000010000 */
[C---:B------:R-:W-:Y:S04]  /*a2f0*/  HMMA.16816.F32.BF16 R8, R44.reuse, R56, R8 ;  /* 0x000000382c08723c */ /* 0x040fe80000041808 */
[----:B------:R-:W-:Y:S01]  /*a300*/  FADD.FTZ R0, R168, R2 ;  /* 0x00000002a8007221 */ /* 0x000fe20000010000 */
[----:B------:R-:W-:Y:S01]  /*a310*/  FADD.FTZ R2, R171, R41 ;  /* 0x00000029ab027221 */ /* 0x000fe20000010000 */
[-C--:B------:R-:W-:Y:S05]  /*a320*/  HMMA.16816.F32.BF16 R12, R44, R58.reuse, R12 ;  /* 0x0000003a2c0c723c */ /* 0x080fea000004180c */
[--C-:B------:R-:W-:Y:S01]  /*a330*/  FFMA.FTZ R56, R93, UR4, -R65.reuse ;  /* 0x000000045d387c23 */ /* 0x100fe20008010841 */
[C---:B------:R-:W-:Y:S03]  /*a340*/  HMMA.16816.F32.BF16 R16, R48.reuse, R58, R16 ;  /* 0x0000003a3010723c */ /* 0x040fe60000041810 */
[----:B------:R2:W-:Y:S02]  /*a350*/  MUFU.EX2 R98, R56 ;  /* 0x0000003800627308 */ /* 0x0005e40000000800 */
[----:B-1----:R-:W-:Y:S01]  /*a360*/  FFMA.FTZ R52, R92, UR4, -R65 ;  /* 0x000000045c347c23 */ /* 0x002fe20008010841 */
[-C--:B------:R-:W-:Y:S07]  /*a370*/  HMMA.16816.F32.BF16 R20, R48, R60.reuse, R20 ;  /* 0x0000003c3014723c */ /* 0x080fee0000041814 */
[----:B------:R1:W-:Y:S01]  /*a380*/  MUFU.EX2 R99, R52 ;  /* 0x0000003400637308 */ /* 0x0003e20000000800 */
[C---:B------:R-:W-:Y:S04]  /*a390*/  HMMA.16816.F32.BF16 R24, R44.reuse, R60, R24 ;  /* 0x0000003c2c18723c */ /* 0x040fe80000041818 */
[----:B------:R-:W-:Y:S02]  /*a3a0*/  FADD.FTZ R2, R176, R2 ;  /* 0x00000002b0027221 */ /* 0x000fe40000010000 */
[-C--:B------:R-:W-:Y:S05]  /*a3b0*/  HMMA.16816.F32.BF16 R28, R44, R62.reuse, R28 ;  /* 0x0000003e2c1c723c */ /* 0x080fea000004181c */
[----:B--2---:R-:W-:Y:S01]  /*a3c0*/  FFMA.FTZ R56, R94, UR4, -R66 ;  /* 0x000000045e387c23 */ /* 0x004fe20008010842 */
[----:B------:R-:W-:Y:S03]  /*a3d0*/  HMMA.16816.F32.BF16 R32, R48, R62, R32 ;  /* 0x0000003e3020723c */ /* 0x000fe60000041820 */
[----:B------:R2:W-:Y:S01]  /*a3e0*/  MUFU.EX2 R97, R56 ;  /* 0x0000003800617308 */ /* 0x0005e20000000800 */
[----:B-1----:R-:W1:Y:S01]  /*a3f0*/  LDSM.16.MT88.4 R52, [R184+0x4800] ;  /* 0x00480000b834783b */ /* 0x002e620000004200 */
[----:B------:R-:W-:Y:S01]  /*a400*/  F2FP.BF16.F32.PACK_AB R44, R227, R214 ;  /* 0x000000d6e32c723e */ /* 0x000fe200000010ff */
[----:B------:R-:W-:Y:S01]  /*a410*/  FFMA.FTZ R60, R101, UR4, -R43 ;  /* 0x00000004653c7c23 */ /* 0x000fe2000801082b */
[----:B------:R-:W-:Y:S01]  /*a420*/  F2FP.BF16.F32.PACK_AB R45, R224, R210 ;  /* 0x000000d2e02d723e */ /* 0x000fe200000010ff */
[----:B------:R-:W-:Y:S03]  /*a430*/  FADD.FTZ R2, R203, R2 ;  /* 0x00000002cb027221 */ /* 0x000fe60000010000 */
[----:B------:R-:W-:Y:S02]  /*a440*/  F2FP.BF16.F32.PACK_AB R46, R233, R228 ;  /* 0x000000e4e92e723e */ /* 0x000fe400000010ff */
[----:B------:R3:W-:Y:S01]  /*a450*/  MUFU.EX2 R94, R60 ;  /* 0x0000003c005e7308 */ /* 0x0007e20000000800 */
[----:B------:R-:W-:Y:S01]  /*a460*/  F2FP.BF16.F32.PACK_AB R47, R230, R226 ;  /* 0x000000e2e62f723e */ /* 0x000fe200000010ff */
[----:B------:R-:W-:Y:S01]  /*a470*/  FADD.FTZ R41, R202, R2 ;  /* 0x00000002ca297221 */ /* 0x000fe20000010000 */
[----:B------:R-:W-:Y:S01]  /*a480*/  F2FP.BF16.F32.PACK_AB R48, R219, R202 ;  /* 0x000000cadb30723e */ /* 0x000fe200000010ff */
[----:B------:R-:W-:Y:S01]  /*a490*/  FADD.FTZ R0, R170, R0 ;  /* 0x00000000aa007221 */ /* 0x000fe20000010000 */
[----:B------:R-:W-:Y:S01]  /*a4a0*/  F2FP.BF16.F32.PACK_AB R49, R212, R205 ;  /* 0x000000cdd431723e */ /* 0x000fe200000010ff */
[----:B------:R-:W-:Y:S01]  /*a4b0*/  FADD.FTZ R36, R134, R36 ;  /* 0x0000002486247221 */ /* 0x000fe20000010000 */
[----:B------:R-:W-:Y:S01]  /*a4c0*/  F2FP.BF16.F32.PACK_AB R50, R221, R213 ;  /* 0x000000d5dd32723e */ /* 0x000fe200000010ff */
[----:B--2---:R-:W-:Y:S01]  /*a4d0*/  FFMA.FTZ R56, R95, UR4, -R66 ;  /* 0x000000045f387c23 */ /* 0x004fe20008010842 */
[----:B------:R-:W-:Y:S01]  /*a4e0*/  F2FP.BF16.F32.PACK_AB R51, R223, R218 ;  /* 0x000000dadf33723e */ /* 0x000fe200000010ff */
[----:B------:R-:W-:Y:S01]  /*a4f0*/  FADD.FTZ R0, R177, R0 ;  /* 0x00000000b1007221 */ /* 0x000fe20000010000 */
[----:B------:R-:W-:Y:S01]  /*a500*/  FADD.FTZ R36, R181, R36 ;  /* 0x00000024b5247221 */ /* 0x000fe20000010000 */
[----:B------:R2:W-:Y:S01]  /*a510*/  MUFU.EX2 R96, R56 ;  /* 0x0000003800607308 */ /* 0x0005e20000000800 */
[----:B------:R-:W-:Y:S01]  /*a520*/  FADD.FTZ R37, R172, R37 ;  /* 0x00000025ac257221 */ /* 0x000fe20000010000 */
[----:B------:R-:W-:Y:S01]  /*a530*/  FADD.FTZ R0, R217, R0 ;  /* 0x00000000d9007221 */ /* 0x000fe20000010000 */
[----:B------:R-:W-:Y:S01]  /*a540*/  FADD.FTZ R36, R204, R36 ;  /* 0x00000024cc247221 */ /* 0x000fe20000010000 */
[----:B------:R-:W-:Y:S01]  /*a550*/  MOV R134, R3 ;  /* 0x0000000300867202 */ /* 0x000fe20000000f00 */
[----:B---3--:R-:W-:Y:S01]  /*a560*/  FFMA.FTZ R60, R102, UR4, -R64 ;  /* 0x00000004663c7c23 */ /* 0x008fe20008010840 */
[----:B------:R-:W-:Y:S01]  /*a570*/  FADD.FTZ R2, R205, R0 ;  /* 0x00000000cd027221 */ /* 0x000fe20000010000 */
[----:B------:R-:W-:Y:S01]  /*a580*/  FADD.FTZ R0, R219, R41 ;  /* 0x00000029db007221 */ /* 0x000fe20000010000 */
[----:B------:R-:W-:Y:S02]  /*a590*/  FADD.FTZ R36, R178, R36 ;  /* 0x00000024b2247221 */ /* 0x000fe40000010000 */
[----:B------:R3:W-:Y:S01]  /*a5a0*/  MUFU.EX2 R93, R60 ;  /* 0x0000003c005d7308 */ /* 0x0007e20000000800 */
[----:B------:R-:W-:Y:S01]  /*a5b0*/  FADD.FTZ R2, R212, R2 ;  /* 0x00000002d4027221 */ /* 0x000fe20000010000 */
[----:B------:R-:W-:Y:S01]  /*a5c0*/  FADD.FTZ R41, R213, R0 ;  /* 0x00000000d5297221 */ /* 0x000fe20000010000 */
[----:B------:R-:W-:Y:S01]  /*a5d0*/  FADD.FTZ R36, R183, R36 ;  /* 0x00000024b7247221 */ /* 0x000fe20000010000 */
[----:B------:R-:W-:Y:S01]  /*a5e0*/  FADD.FTZ R37, R197, R37 ;  /* 0x00000025c5257221 */ /* 0x000fe20000010000 */
[----:B------:R-:W-:Y:S01]  /*a5f0*/  FADD.FTZ R0, R218, R2 ;  /* 0x00000002da007221 */ /* 0x000fe20000010000 */
[----:B------:R-:W-:Y:S01]  /*a600*/  FADD.FTZ R2, R221, R41 ;  /* 0x00000029dd027221 */ /* 0x000fe20000010000 */
[----:B------:R-:W-:Y:S01]  /*a610*/  FADD.FTZ R36, R198, R36 ;  /* 0x00000024c6247221 */ /* 0x000fe20000010000 */
[----:B--2---:R-:W-:Y:S01]  /*a620*/  FFMA.FTZ R56, R100, UR4, -R43 ;  /* 0x0000000464387c23 */ /* 0x004fe2000801082b */
[----:B------:R-:W-:Y:S01]  /*a630*/  FADD.FTZ R37, R211, R37 ;  /* 0x00000025d3257221 */ /* 0x000fe20000010000 */
[----:B------:R-:W-:Y:S01]  /*a640*/  FADD.FTZ R2, R207, R2 ;  /* 0x00000002cf027221 */ /* 0x000fe20000010000 */
[-C--:B-1----:R-:W-:Y:S01]  /*a650*/  HMMA.16816.F32.BF16 R4, R44, R52.reuse, R4 ;  /* 0x000000342c04723c */ /* 0x082fe20000041804 */
[----:B------:R1:W-:Y:S04]  /*a660*/  MUFU.EX2 R95, R56 ;  /* 0x00000038005f7308 */ /* 0x0003e80000000800 */
[----:B------:R-:W-:Y:S01]  /*a670*/  FADD.FTZ R41, R225, R2 ;  /* 0x00000002e1297221 */ /* 0x000fe20000010000 */
[C---:B------:R-:W-:Y:S05]  /*a680*/  HMMA.16816.F32.BF16 R8, R48.reuse, R52, R8 ;  /* 0x000000343008723c */ /* 0x040fea0000041808 */
[----:B---3--:R-:W-:Y:S01]  /*a690*/  FFMA.FTZ R60, R103, UR4, -R64 ;  /* 0x00000004673c7c23 */ /* 0x008fe20008010840 */
[-C--:B------:R-:W-:Y:S03]  /*a6a0*/  HMMA.16816.F32.BF16 R12, R48, R54.reuse, R12 ;  /* 0x00000036300c723c */ /* 0x080fe6000004180c */
[----:B------:R2:W-:Y:S02]  /*a6b0*/  MUFU.EX2 R91, R60 ;  /* 0x0000003c005b7308 */ /* 0x0005e40000000800 */
[----:B------:R-:W-:Y:S01]  /*a6c0*/  FFMA.FTZ R52, R112, UR4, -R43 ;  /* 0x0000000470347c23 */ /* 0x000fe2000801082b */
[C---:B------:R-:W-:Y:S01]  /*a6d0*/  HMMA.16816.F32.BF16 R16, R44.reuse, R54, R16 ;  /* 0x000000362c10723c */ /* 0x040fe20000041810 */
[----:B-1----:R-:W1:Y:S06]  /*a6e0*/  LDSM.16.MT88.4 R56, [R185+0x4800] ;  /* 0x00480000b938783b */ /* 0x002e6c0000004200 */
[----:B------:R3:W-:Y:S01]  /*a6f0*/  MUFU.EX2 R90, R52 ;  /* 0x00000034005a7308 */ /* 0x0007e20000000800 */
[----:B------:R-:W-:Y:S03]  /*a700*/  FADD.FTZ R36, R206, R36 ;  /* 0x00000024ce247221 */ /* 0x000fe60000010000 */
[----:B------:R-:W-:Y:S01]  /*a710*/  FADD.FTZ R37, R179, R37 ;  /* 0x00000025b3257221 */ /* 0x000fe20000010000 */
[----:B------:R-:W-:Y:S01]  /*a720*/  FADD.FTZ R41, R237, R41 ;  /* 0x00000029ed297221 */ /* 0x000fe20000010000 */
[----:B------:R-:W-:Y:S02]  /*a730*/  FADD.FTZ R36, R210, R36 ;  /* 0x00000024d2247221 */ /* 0x000fe40000010000 */
[----:B------:R-:W-:Y:S01]  /*a740*/  FADD.FTZ R37, R199, R37 ;  /* 0x00000025c7257221 */ /* 0x000fe20000010000 */
[----:B------:R-:W-:Y:S01]  /*a750*/  FADD.FTZ R0, R223, R0 ;  /* 0x00000000df007221 */ /* 0x000fe20000010000 */
[----:B--2---:R-:W2:Y:S01]  /*a760*/  LDSM.16.MT88.4 R60, [R184+0x4c00] ;  /* 0x004c0000b83c783b */ /* 0x004ea20000004200 */
[----:B------:R-:W-:Y:S01]  /*a770*/  FADD.FTZ R36, R224, R36 ;  /* 0x00000024e0247221 */ /* 0x000fe20000010000 */
[----:B------:R-:W-:Y:S01]  /*a780*/  FADD.FTZ R37, R201, R37 ;  /* 0x00000025c9257221 */ /* 0x000fe20000010000 */
[----:B------:R-:W-:Y:S01]  /*a790*/  FADD.FTZ R0, R208, R0 ;  /* 0x00000000d0007221 */ /* 0x000fe20000010000 */
[----:B------:R-:W-:Y:S01]  /*a7a0*/  MOV R132, R39 ;  /* 0x0000002700847202 */ /* 0x000fe20000000f00 */
[----:B------:R-:W-:Y:S01]  /*a7b0*/  FADD.FTZ R36, R226, R36 ;  /* 0x00000024e2247221 */ /* 0x000fe20000010000 */
[----:B------:R-:W-:Y:S01]  /*a7c0*/  FADD.FTZ R37, R209, R37 ;  /* 0x00000025d1257221 */ /* 0x000fe20000010000 */
[----:B------:R-:W-:Y:S01]  /*a7d0*/  FADD.FTZ R0, R236, R0 ;  /* 0x00000000ec007221 */ /* 0x000fe20000010000 */
[--C-:B---3--:R-:W-:Y:S01]  /*a7e0*/  FFMA.FTZ R52, R113, UR4, -R43.reuse ;  /* 0x0000000471347c23 */ /* 0x108fe2000801082b */
[----:B------:R-:W-:Y:S01]  /*a7f0*/  FFMA.FTZ R43, R129, UR4, -R43 ;  /* 0x00000004812b7c23 */ /* 0x000fe2000801082b */
[----:B------:R-:W-:Y:S01]  /*a800*/  FADD.FTZ R36, R230, R36 ;  /* 0x00000024e6247221 */ /* 0x000fe20000010000 */
[----:B------:R-:W-:Y:S01]  /*a810*/  FADD.FTZ R37, R214, R37 ;  /* 0x00000025d6257221 */ /* 0x000fe20000010000 */
[----:B------:R3:W-:Y:S01]  /*a820*/  MUFU.EX2 R92, R52 ;  /* 0x00000034005c7308 */ /* 0x0007e20000000800 */
[----:B------:R-:W-:Y:S01]  /*a830*/  MOV R133, R38 ;  /* 0x0000002600857202 */ /* 0x000fe20000000f00 */
[----:B------:R-:W-:Y:S01]  /*a840*/  FADD.FTZ R36, R220, R36 ;  /* 0x00000024dc247221 */ /* 0x000fe20000010000 */
[----:B------:R-:W-:Y:S03]  /*a850*/  FADD.FTZ R37, R227, R37 ;  /* 0x00000025e3257221 */ /* 0x000fe60000010000 */
[----:B------:R-:W-:Y:S01]  /*a860*/  FADD.FTZ R36, R229, R36 ;  /* 0x00000024e5247221 */ /* 0x000fe20000010000 */
[----:B------:R-:W-:Y:S04]  /*a870*/  FADD.FTZ R37, R228, R37 ;  /* 0x00000025e4257221 */ /* 0x000fe80000010000 */
[----:B------:R-:W-:Y:S01]  /*a880*/  FADD.FTZ R37, R233, R37 ;  /* 0x00000025e9257221 */ /* 0x000fe20000010000 */
[-C--:B-1----:R-:W-:Y:S03]  /*a890*/  HMMA.16816.F32.BF16 R20, R44, R56.reuse, R20 ;  /* 0x000000382c14723c */ /* 0x082fe60000041814 */
[--C-:B---3--:R-:W-:Y:S01]  /*a8a0*/  FFMA.FTZ R52, R114, UR4, -R64.reuse ;  /* 0x0000000472347c23 */ /* 0x108fe20008010840 */
[----:B------:R-:W-:Y:S02]  /*a8b0*/  FADD.FTZ R37, R222, R37 ;  /* 0x00000025de257221 */ /* 0x000fe40000010000 */
[C---:B------:R-:W-:Y:S01]  /*a8c0*/  HMMA.16816.F32.BF16 R24, R48.reuse, R56, R24 ;  /* 0x000000383018723c */ /* 0x040fe20000041818 */
[----:B------:R1:W-:Y:S04]  /*a8d0*/  MUFU.EX2 R88, R52 ;  /* 0x0000003400587308 */ /* 0x0003e80000000800 */
[----:B------:R-:W-:Y:S01]  /*a8e0*/  FADD.FTZ R37, R231, R37 ;  /* 0x00000025e7257221 */ /* 0x000fe20000010000 */
[-C--:B------:R-:W-:Y:S05]  /*a8f0*/  HMMA.16816.F32.BF16 R28, R48, R58.reuse, R28 ;  /* 0x0000003a301c723c */ /* 0x080fea000004181c */
[----:B------:R-:W-:Y:S01]  /*a900*/  FFMA.FTZ R56, R105, UR4, -R65 ;  /* 0x0000000469387c23 */ /* 0x000fe20008010841 */
[----:B------:R-:W-:Y:S03]  /*a910*/  HMMA.16816.F32.BF16 R32, R44, R58, R32 ;  /* 0x0000003a2c20723c */ /* 0x000fe60000041820 */
[----:B------:R3:W-:Y:S02]  /*a920*/  MUFU.EX2 R86, R56 ;  /* 0x0000003800567308 */ /* 0x0007e40000000800 */
[----:B------:R-:W-:Y:S01]  /*a930*/  F2FP.BF16.F32.PACK_AB R50, R144, R247 ;  /* 0x000000f79032723e */ /* 0x000fe200000010ff */
[----:B-1----:R-:W-:Y:S01]  /*a940*/  FFMA.FTZ R52, R115, UR4, -R64 ;  /* 0x0000000473347c23 */ /* 0x002fe20008010840 */
[----:B------:R-:W-:Y:S01]  /*a950*/  F2FP.BF16.F32.PACK_AB R48, R231, R222 ;  /* 0x000000dee730723e */ /* 0x000fe200000010ff */
[----:B------:R-:W-:Y:S05]  /*a960*/  FADD.FTZ R2, R247, R37 ;  /* 0x00000025f7027221 */ /* 0x000fea0000010000 */
[----:B------:R1:W-:Y:S01]  /*a970*/  MUFU.EX2 R89, R52 ;  /* 0x0000003400597308 */ /* 0x0003e20000000800 */
[----:B------:R-:W-:Y:S01]  /*a980*/  F2FP.BF16.F32.PACK_AB R49, R229, R220 ;  /* 0x000000dce531723e */ /* 0x000fe200000010ff */
[----:B------:R-:W-:Y:S01]  /*a990*/  FADD.FTZ R37, R244, R36 ;  /* 0x00000024f4257221 */ /* 0x000fe20000010000 */
[----:B------:R-:W-:Y:S01]  /*a9a0*/  F2FP.BF16.F32.PACK_AB R51, R155, R244 ;  /* 0x000000f49b33723e */ /* 0x000fe200000010ff */
[----:B------:R-:W-:Y:S01]  /*a9b0*/  FADD.FTZ R36, R144, R2 ;  /* 0x0000000290247221 */ /* 0x000fe20000010000 */
[----:B------:R-:W-:Y:S01]  /*a9c0*/  F2FP.BF16.F32.PACK_AB R44, R225, R207 ;  /* 0x000000cfe12c723e */ /* 0x000fe200000010ff */
[----:B------:R-:W-:Y:S01]  /*a9d0*/  LDSM.16.MT88.4 R144, [R184+0x5c00] ;  /* 0x005c0000b890783b */ /* 0x000fe20000004200 */
[----:B------:R-:W-:Y:S01]  /*a9e0*/  F2FP.BF16.F32.PACK_AB R45, R236, R208 ;  /* 0x000000d0ec2d723e */ /* 0x000fe200000010ff */
[----:B------:R-:W-:Y:S01]  /*a9f0*/  FFMA.FTZ R64, R67, UR4, -R64 ;  /* 0x0000000443407c23 */ /* 0x000fe20008010840 */
[----:B------:R-:W-:Y:S01]  /*aa00*/  F2FP.BF16.F32.PACK_AB R46, R243, R237 ;  /* 0x000000edf32e723e */ /* 0x000fe200000010ff */
[-C--:B--2---:R-:W-:Y:S04]  /*aa10*/  HMMA.16816.F32.BF16 R4, R48, R60.reuse, R4 ;  /* 0x0000003c3004723c */ /* 0x084fe80000041804 */
[----:B------:R-:W2:Y:S01]  /*aa20*/  MUFU.EX2 R64, R64 ;  /* 0x0000004000407308 */ /* 0x000ea20000000800 */
[----:B------:R-:W-:Y:S01]  /*aa30*/  F2FP.BF16.F32.PACK_AB R47, R246, R232 ;  /* 0x000000e8f62f723e */ /* 0x000fe200000010ff */
[--C-:B---3--:R-:W-:Y:S01]  /*aa40*/  FFMA.FTZ R56, R106, UR4, -R66.reuse ;  /* 0x000000046a387c23 */ /* 0x108fe20008010842 */
[----:B-1----:R-:W-:Y:S01]  /*aa50*/  FFMA.FTZ R52, R104, UR4, -R65 ;  /* 0x0000000468347c23 */ /* 0x002fe20008010841 */
[--C-:B------:R-:W-:Y:S03]  /*aa60*/  FFMA.FTZ R67, R110, UR4, -R66.reuse ;  /* 0x000000046e437c23 */ /* 0x100fe60008010842 */
[----:B------:R-:W-:Y:S01]  /*aa70*/  FADD.FTZ R2, R155, R37 ;  /* 0x000000259b027221 */ /* 0x000fe20000010000 */
[C---:B------:R-:W-:Y:S02]  /*aa80*/  HMMA.16816.F32.BF16 R8, R44.reuse, R60, R8 ;  /* 0x0000003c2c08723c */ /* 0x040fe40000041808 */
[----:B------:R1:W-:Y:S04]  /*aa90*/  MUFU.EX2 R87, R52 ;  /* 0x0000003400577308 */ /* 0x0003e80000000800 */
[-C--:B------:R-:W-:Y:S06]  /*aaa0*/  HMMA.16816.F32.BF16 R12, R44, R62.reuse, R12 ;  /* 0x0000003e2c0c723c */ /* 0x080fec000004180c */
[----:B------:R3:W-:Y:S01]  /*aab0*/  MUFU.EX2 R85, R56 ;  /* 0x0000003800557308 */ /* 0x0007e20000000800 */
[--C-:B------:R-:W-:Y:S01]  /*aac0*/  FFMA.FTZ R60, R107, UR4, -R66.reuse ;  /* 0x000000046b3c7c23 */ /* 0x100fe20008010842 */
[C---:B------:R-:W-:Y:S08]  /*aad0*/  HMMA.16816.F32.BF16 R16, R48.reuse, R62, R16 ;  /* 0x0000003e3010723c */ /* 0x040ff00000041810 */
[----:B------:R4:W-:Y:S01]  /*aae0*/  MUFU.EX2 R84, R60 ;  /* 0x0000003c00547308 */ /* 0x0009e20000000800 */
[----:B-1----:R-:W1:Y:S02]  /*aaf0*/  LDSM.16.MT88.4 R52, [R185+0x4c00] ;  /* 0x004c0000b934783b */ /* 0x002e640000004200 */
[----:B------:R-:W-:Y:S01]  /*ab00*/  FFMA.FTZ R61, R108, UR4, -R65 ;  /* 0x000000046c3d7c23 */ /* 0x000fe20008010841 */
[----:B------:R-:W-:Y:S01]  /*ab10*/  FFMA.FTZ R66, R42, UR4, -R66 ;  /* 0x000000042a427c23 */ /* 0x000fe20008010842 */
[----:B--2---:R-:W-:Y:S01]  /*ab20*/  F2FP.BF16.F32.PACK_AB R163, R64, R74 ;  /* 0x0000004a40a3723e */ /* 0x004fe200000010ff */
[----:B------:R-:W-:Y:S04]  /*ab30*/  FADD.FTZ R42, R232, R0 ;  /* 0x00000000e82a7221 */ /* 0x000fe80000010000 */
[----:B------:R-:W-:Y:S01]  /*ab40*/  MUFU.EX2 R83, R61 ;  /* 0x0000003d00537308 */ /* 0x000fe20000000800 */
[----:B---3--:R-:W2:Y:S01]  /*ab50*/  LDSM.16.MT88.4 R56, [R184+0x5000] ;  /* 0x00500000b838783b */ /* 0x008ea20000004200 */
[----:B------:R-:W-:Y:S01]  /*ab60*/  FADD.FTZ R0, R243, R41 ;  /* 0x00000029f3007221 */ /* 0x000fe20000010000 */
[----:B------:R-:W-:Y:S01]  /*ab70*/  FADD.FTZ R41, R242, R2 ;  /* 0x00000002f2297221 */ /* 0x000fe20000010000 */
[----:B------:R-:W-:Y:S01]  /*ab80*/  FADD.FTZ R37, R246, R42 ;  /* 0x0000002af6257221 */ /* 0x000fe20000010000 */
[----:B------:R-:W-:Y:S01]  /*ab90*/  FADD.FTZ R42, R245, R36 ;  /* 0x00000024f52a7221 */ /* 0x000fe20000010000 */
[----:B------:R-:W-:Y:S04]  /*aba0*/  FADD.FTZ R36, R234, R0 ;  /* 0x00000000ea247221 */ /* 0x000fe80000010000 */
[----:B------:R-:W-:Y:S01]  /*abb0*/  MUFU.EX2 R66, R66 ;  /* 0x0000004200427308 */ /* 0x000fe20000000800 */
[--C-:B----4-:R-:W-:Y:S01]  /*abc0*/  FFMA.FTZ R60, R109, UR4, -R65.reuse ;  /* 0x000000046d3c7c23 */ /* 0x110fe20008010841 */
[----:B------:R-:W-:Y:S01]  /*abd0*/  FFMA.FTZ R65, R125, UR4, -R65 ;  /* 0x000000047d417c23 */ /* 0x000fe20008010841 */
[----:B------:R-:W-:Y:S01]  /*abe0*/  FADD.FTZ R2, R154, R42 ;  /* 0x0000002a9a027221 */ /* 0x000fe20000010000 */
[----:B------:R-:W-:Y:S01]  /*abf0*/  FADD.FTZ R36, R239, R36 ;  /* 0x00000024ef247221 */ /* 0x000fe20000010000 */
[----:B------:R-:W-:Y:S01]  /*ac00*/  FADD.FTZ R0, R235, R37 ;  /* 0x00000025eb007221 */ /* 0x000fe20000010000 */
[----:B------:R-:W-:Y:S01]  /*ac10*/  FADD.FTZ R37, R249, R41 ;  /* 0x00000029f9257221 */ /* 0x000fe20000010000 */
[----:B------:R-:W-:Y:S03]  /*ac20*/  FADD.FTZ R2, R143, R2 ;  /* 0x000000028f027221 */ /* 0x000fe60000010000 */
[----:B------:R3:W-:Y:S01]  /*ac30*/  MUFU.EX2 R82, R60 ;  /* 0x0000003c00527308 */ /* 0x0007e20000000800 */
[----:B------:R-:W-:Y:S01]  /*ac40*/  FADD.FTZ R36, R241, R36 ;  /* 0x00000024f1247221 */ /* 0x000fe20000010000 */
[----:B------:R-:W-:Y:S01]  /*ac50*/  FADD.FTZ R37, R251, R37 ;  /* 0x00000025fb257221 */ /* 0x000fe20000010000 */
[----:B------:R-:W-:Y:S01]  /*ac60*/  FADD.FTZ R2, R142, R2 ;  /* 0x000000028e027221 */ /* 0x000fe20000010000 */
[----:B------:R-:W-:Y:S02]  /*ac70*/  FADD.FTZ R0, R240, R0 ;  /* 0x00000000f0007221 */ /* 0x000fe40000010000 */
[----:B------:R-:W-:Y:S01]  /*ac80*/  FADD.FTZ R37, R141, R37 ;  /* 0x000000258d257221 */ /* 0x000fe20000010000 */
[----:B------:R-:W-:Y:S03]  /*ac90*/  FADD.FTZ R41, R252, R2 ;  /* 0x00000002fc297221 */ /* 0x000fe60000010000 */
[----:B------:R-:W4:Y:S01]  /*aca0*/  MUFU.EX2 R65, R65 ;  /* 0x0000004100417308 */ /* 0x000f220000000800 */
[----:B------:R-:W-:Y:S04]  /*acb0*/  FADD.FTZ R0, R238, R0 ;  /* 0x00000000ee007221 */ /* 0x000fe80000010000 */
[----:B------:R-:W-:Y:S05]  /*acc0*/  FADD.FTZ R42, R248, R0 ;  /* 0x00000000f82a7221 */ /* 0x000fea0000010000 */
[----:B------:R-:W-:Y:S01]  /*acd0*/  MUFU.EX2 R81, R67 ;  /* 0x0000004300517308 */ /* 0x000fe20000000800 */
[-C--:B-1----:R-:W-:Y:S01]  /*ace0*/  HMMA.16816.F32.BF16 R20, R48, R52.reuse, R20 ;  /* 0x000000343014723c */ /* 0x082fe20000041814 */
[----:B---3--:R-:W1:Y:S02]  /*acf0*/  LDSM.16.MT88.4 R60, [R185+0x5000] ;  /* 0x00500000b93c783b */ /* 0x008e640000004200 */
[----:B------:R-:W-:Y:S03]  /*ad00*/  FADD.FTZ R2, R136, R42 ;  /* 0x0000002a88027221 */ /* 0x000fe60000010000 */
[C---:B------:R-:W-:Y:S03]  /*ad10*/  HMMA.16816.F32.BF16 R24, R44.reuse, R52, R24 ;  /* 0x000000342c18723c */ /* 0x040fe60000041818 */
[----:B------:R3:W5:Y:S02]  /*ad20*/  MUFU.EX2 R67, R43 ;  /* 0x0000002b00437308 */ /* 0x0007640000000800 */
[----:B----4-:R-:W-:Y:S01]  /*ad30*/  F2FP.BF16.F32.PACK_AB R166, R65, R79 ;  /* 0x0000004f41a6723e */ /* 0x010fe200000010ff */
[-C--:B------:R-:W-:Y:S06]  /*ad40*/  HMMA.16816.F32.BF16 R28, R44, R54.reuse, R28 ;  /* 0x000000362c1c723c */ /* 0x080fec000004181c */
[----:B------:R-:W-:Y:S01]  /*ad50*/  HMMA.16816.F32.BF16 R32, R48, R54, R32 ;  /* 0x000000363020723c */ /* 0x000fe20000041820 */
[----:B------:R-:W4:Y:S04]  /*ad60*/  LDSM.16.MT88.4 R52, [R184+0x5400] ;  /* 0x00540000b834783b */ /* 0x000f280000004200 */
[----:B------:R-:W-:Y:S01]  /*ad70*/  F2FP.BF16.F32.PACK_AB R44, R154, R245 ;  /* 0x000000f59a2c723e */ /* 0x000fe200000010ff */
[----:B---3--:R-:W-:Y:S01]  /*ad80*/  FADD.FTZ R43, R250, R36 ;  /* 0x00000024fa2b7221 */ /* 0x008fe20000010000 */
[----:B------:R-:W-:Y:S01]  /*ad90*/  F2FP.BF16.F32.PACK_AB R45, R249, R242 ;  /* 0x000000f2f92d723e */ /* 0x000fe200000010ff */
[----:B------:R-:W-:Y:S03]  /*ada0*/  FADD.FTZ R36, R140, R37 ;  /* 0x000000258c247221 */ /* 0x000fe60000010000 */
[----:B------:R-:W-:Y:S01]  /*adb0*/  F2FP.BF16.F32.PACK_AB R46, R142, R143 ;  /* 0x0000008f8e2e723e */ /* 0x000fe200000010ff */
[----:B------:R-:W-:Y:S01]  /*adc0*/  FADD.FTZ R0, R138, R43 ;  /* 0x0000002b8a007221 */ /* 0x000fe20000010000 */
[----:B------:R-:W-:Y:S02]  /*add0*/  F2FP.BF16.F32.PACK_AB R47, R141, R251 ;  /* 0x000000fb8d2f723e */ /* 0x000fe400000010ff */
[----:B------:R-:W-:Y:S02]  /*ade0*/  F2FP.BF16.F32.PACK_AB R48, R239, R234 ;  /* 0x000000eaef30723e */ /* 0x000fe400000010ff */
[----:B------:R-:W-:Y:S02]  /*adf0*/  F2FP.BF16.F32.PACK_AB R49, R240, R235 ;  /* 0x000000ebf031723e */ /* 0x000fe400000010ff */
[----:B------:R-:W-:Y:S01]  /*ae00*/  F2FP.BF16.F32.PACK_AB R50, R250, R241 ;  /* 0x000000f1fa32723e */ /* 0x000fe200000010ff */
[-C--:B--2---:R-:W-:Y:S05]  /*ae10*/  HMMA.16816.F32.BF16 R4, R44, R56.reuse, R4 ;  /* 0x000000382c04723c */ /* 0x084fea0000041804 */
[----:B------:R-:W-:Y:S02]  /*ae20*/  F2FP.BF16.F32.PACK_AB R51, R248, R238 ;  /* 0x000000eef833723e */ /* 0x000fe400000010ff */
[----:B-----5:R-:W-:Y:S05]  /*ae30*/  F2FP.BF16.F32.PACK_AB R162, R67, R73 ;  /* 0x0000004943a2723e */ /* 0x020fea00000010ff */
[C---:B------:R-:W-:Y:S06]  /*ae40*/  HMMA.16816.F32.BF16 R8, R48.reuse, R56, R8 ;  /* 0x000000383008723c */ /* 0x040fec0000041808 */
[-C--:B------:R-:W-:Y:S06]  /*ae50*/  HMMA.16816.F32.BF16 R12, R48, R58.reuse, R12 ;  /* 0x0000003a300c723c */ /* 0x080fec000004180c */
[C---:B------:R-:W-:Y:S01]  /*ae60*/  HMMA.16816.F32.BF16 R16, R44.reuse, R58, R16 ;  /* 0x0000003a2c10723c */ /* 0x040fe20000041810 */
[----:B------:R-:W2:Y:S05]  /*ae70*/  LDSM.16.MT88.4 R56, [R185+0x5400] ;  /* 0x00540000b938783b */ /* 0x000eaa0000004200 */
[-C--:B-1----:R-:W-:Y:S06]  /*ae80*/  HMMA.16816.F32.BF16 R20, R44, R60.reuse, R20 ;  /* 0x0000003c2c14723c */ /* 0x082fec0000041814 */
[C---:B------:R-:W-:Y:S06]  /*ae90*/  HMMA.16816.F32.BF16 R24, R48.reuse, R60, R24 ;  /* 0x0000003c3018723c */ /* 0x040fec0000041818 */
[-C--:B------:R-:W-:Y:S06]  /*aea0*/  HMMA.16816.F32.BF16 R28, R48, R62.reuse, R28 ;  /* 0x0000003e301c723c */ /* 0x080fec000004181c */
[----:B------:R-:W-:Y:S01]  /*aeb0*/  HMMA.16816.F32.BF16 R32, R44, R62, R32 ;  /* 0x0000003e2c20723c */ /* 0x000fe20000041820 */
[----:B------:R-:W1:Y:S04]  /*aec0*/  LDSM.16.MT88.4 R60, [R184+0x5800] ;  /* 0x00580000b83c783b */ /* 0x000e680000004200 */
[----:B------:R-:W-:Y:S02]  /*aed0*/  F2FP.BF16.F32.PACK_AB R48, R151, R252 ;  /* 0x000000fc9730723e */ /* 0x000fe400000010ff */
[----:B------:R-:W-:Y:S04]  /*aee0*/  F2FP.BF16.F32.PACK_AB R49, R139, R140 ;  /* 0x0000008c8b31723e */ /* 0x000fe800000010ff */
[----:B------:R-:W-:Y:S02]  /*aef0*/  F2FP.BF16.F32.PACK_AB R50, R153, R150 ;  /* 0x000000969932723e */ /* 0x000fe400000010ff */
[----:B------:R-:W-:Y:S02]  /*af00*/  F2FP.BF16.F32.PACK_AB R51, R152, R149 ;  /* 0x000000959833723e */ /* 0x000fe400000010ff */
[----:B------:R-:W-:Y:S02]  /*af10*/  F2FP.BF16.F32.PACK_AB R44, R137, R138 ;  /* 0x0000008a892c723e */ /* 0x000fe400000010ff */
[----:B------:R-:W-:Y:S02]  /*af20*/  F2FP.BF16.F32.PACK_AB R45, R148, R136 ;  /* 0x00000088942d723e */ /* 0x000fe400000010ff */
[----:B------:R-:W-:Y:S01]  /*af30*/  F2FP.BF16.F32.PACK_AB R46, R98, R99 ;  /* 0x00000063622e723e */ /* 0x000fe200000010ff */
[-C--:B----4-:R-:W-:Y:S05]  /*af40*/  HMMA.16816.F32.BF16 R4, R48, R52.reuse, R4 ;  /* 0x000000343004723c */ /* 0x090fea0000041804 */
[----:B------:R-:W-:Y:S07]  /*af50*/  F2FP.BF16.F32.PACK_AB R47, R96, R97 ;  /* 0x00000061602f723e */ /* 0x000fee00000010ff */
[C---:B------:R-:W-:Y:S06]  /*af60*/  HMMA.16816.F32.BF16 R8, R44.reuse, R52, R8 ;  /* 0x000000342c08723c */ /* 0x040fec0000041808 */
[-C--:B------:R-:W-:Y:S06]  /*af70*/  HMMA.16816.F32.BF16 R12, R44, R54.reuse, R12 ;  /* 0x000000362c0c723c */ /* 0x080fec000004180c */
[C---:B------:R-:W-:Y:S01]  /*af80*/  HMMA.16816.F32.BF16 R16, R48.reuse, R54, R16 ;  /* 0x000000363010723c */ /* 0x040fe20000041810 */
[----:B------:R-:W3:Y:S05]  /*af90*/  LDSM.16.MT88.4 R52, [R185+0x5800] ;  /* 0x00580000b934783b */ /* 0x000eea0000004200 */
[-C--:B--2---:R-:W-:Y:S06]  /*afa0*/  HMMA.16816.F32.BF16 R20, R48, R56.reuse, R20 ;  /* 0x000000383014723c */ /* 0x084fec0000041814 */
[C---:B------:R-:W-:Y:S06]  /*afb0*/  HMMA.16816.F32.BF16 R24, R44.reuse, R56, R24 ;  /* 0x000000382c18723c */ /* 0x040fec0000041818 */
[-C--:B------:R-:W-:Y:S06]  /*afc0*/  HMMA.16816.F32.BF16 R28, R44, R58.reuse, R28 ;  /* 0x0000003a2c1c723c */ /* 0x080fec000004181c */
[----:B------:R-:W-:Y:S01]  /*afd0*/  HMMA.16816.F32.BF16 R32, R48, R58, R32 ;  /* 0x0000003a3020723c */ /* 0x000fe20000041820 */
[----:B------:R-:W2:Y:S04]  /*afe0*/  LDSM.16.MT88.4 R56, [R185+0x5c00] ;  /* 0x005c0000b938783b */ /* 0x000ea80000004200 */
[----:B------:R-:W-:Y:S02]  /*aff0*/  F2FP.BF16.F32.PACK_AB R44, R94, R95 ;  /* 0x0000005f5e2c723e */ /* 0x000fe400000010ff */
[----:B------:R-:W-:Y:S04]  /*b000*/  F2FP.BF16.F32.PACK_AB R45, R91, R93 ;  /* 0x0000005d5b2d723e */ /* 0x000fe800000010ff */
[----:B------:R-:W-:Y:S02]  /*b010*/  F2FP.BF16.F32.PACK_AB R46, R92, R90 ;  /* 0x0000005a5c2e723e */ /* 0x000fe400000010ff */
[----:B------:R-:W-:Y:S02]  /*b020*/  F2FP.BF16.F32.PACK_AB R47, R89, R88 ;  /* 0x00000058592f723e */ /* 0x000fe400000010ff */
[----:B------:R-:W-:Y:S02]  /*b030*/  F2FP.BF16.F32.PACK_AB R48, R86, R87 ;  /* 0x000000575630723e */ /* 0x000fe400000010ff */
[----:B------:R-:W-:Y:S02]  /*b040*/  F2FP.BF16.F32.PACK_AB R49, R84, R85 ;  /* 0x000000555431723e */ /* 0x000fe400000010ff */
[----:B------:R-:W-:Y:S01]  /*b050*/  F2FP.BF16.F32.PACK_AB R50, R82, R83 ;  /* 0x000000535232723e */ /* 0x000fe200000010ff */
[-C--:B-1----:R-:W-:Y:S05]  /*b060*/  HMMA.16816.F32.BF16 R4, R44, R60.reuse, R4 ;  /* 0x0000003c2c04723c */ /* 0x082fea0000041804 */
[----:B------:R-:W-:Y:S07]  /*b070*/  F2FP.BF16.F32.PACK_AB R51, R68, R81 ;  /* 0x000000514433723e */ /* 0x000fee00000010ff */
[C---:B------:R-:W-:Y:S01]  /*b080*/  HMMA.16816.F32.BF16 R8, R48.reuse, R60, R8 ;  /* 0x0000003c3008723c */ /* 0x040fe20000041808 */
[----:B------:R-:W1:Y:S05]  /*b090*/  MUFU.EX2 R60, R80 ;  /* 0x00000050003c7308 */ /* 0x000e6a0000000800 */
[-C--:B------:R-:W-:Y:S06]  /*b0a0*/  HMMA.16816.F32.BF16 R12, R48, R62.reuse, R12 ;  /* 0x0000003e300c723c */ /* 0x080fec000004180c */
[C---:B------:R-:W-:Y:S06]  /*b0b0*/  HMMA.16816.F32.BF16 R16, R44.reuse, R62, R16 ;  /* 0x0000003e2c10723c */ /* 0x040fec0000041810 */
[-C--:B---3--:R-:W-:Y:S05]  /*b0c0*/  HMMA.16816.F32.BF16 R20, R44, R52.reuse, R20 ;  /* 0x000000342c14723c */ /* 0x088fea0000041814 */
[----:B-1----:R-:W-:Y:S01]  /*b0d0*/  F2FP.BF16.F32.PACK_AB R167, R66, R60 ;  /* 0x0000003c42a7723e */ /* 0x002fe200000010ff */
[C---:B------:R-:W-:Y:S06]  /*b0e0*/  HMMA.16816.F32.BF16 R24, R48.reuse, R52, R24 ;  /* 0x000000343018723c */ /* 0x040fec0000041818 */
[-C--:B------:R-:W-:Y:S06]  /*b0f0*/  HMMA.16816.F32.BF16 R28, R48, R54.reuse, R28 ;  /* 0x00000036301c723c */ /* 0x080fec000004181c */
[----:B------:R-:W-:Y:S06]  /*b100*/  HMMA.16816.F32.BF16 R32, R44, R54, R32 ;  /* 0x000000362c20723c */ /* 0x000fec0000041820 */
[-C--:B------:R-:W-:Y:S07]  /*b110*/  HMMA.16816.F32.BF16 R140, R160, R144.reuse, R4 ;  /* 0x00000090a08c723c */ /* 0x080fee0000041804 */
[----:B------:R-:W-:Y:S01]  /*b120*/  FADD.FTZ R4, R151, R41 ;  /* 0x0000002997047221 */ /* 0x000fe20000010000 */
[----:B------:R-:W-:Y:S03]  /*b130*/  FADD.FTZ R6, R139, R36 ;  /* 0x000000248b067221 */ /* 0x000fe60000010000 */
        /* <DEDUP_REMOVED lines=20> */
[----:B------:R-:W-:Y:S01]  /*b280*/  FADD.FTZ R2, R84, R4 ;  /* 0x0000000454027221 */ /* 0x000fe20000010000 */
[-C--:B--2---:R-:W-:Y:S03]  /*b290*/  HMMA.16816.F32.BF16 R152, R160, R56.reuse, R20 ;  /* 0x00000038a098723c */ /* 0x084fe60000041814 */
        /* <DEDUP_REMOVED lines=16> */
[----:B------:R-:W-:Y:S05]  /*b3a0*/  HMMA.16816.F32.BF16 R160, R160, R58, R32 ;  /* 0x0000003aa0a0723c */ /* 0x000fea0000041820 */
        /* <DEDUP_REMOVED lines=9> */
[----:B------:R2:W-:Y:S01]  /*b440*/  STL [R1], R6 ;  /* 0x0000000601007387 */ /* 0x0005e20000100800 */
[----:B------:R-:W-:Y:S01]  /*b450*/  FADD.FTZ R2, R65, R2 ;  /* 0x0000000241027221 */ /* 0x000fe20000010000 */
[----:B------:R-:W-:Y:S01]  /*b460*/  FADD.FTZ R0, R66, R0 ;  /* 0x0000000042007221 */ /* 0x000fe20000010000 */
[----:B------:R-:W-:Y:S01]  /*b470*/  MOV R3, R40 ;  /* 0x0000002800037202 */ /* 0x000fe20000000f00 */
[----:B------:R2:W-:Y:S04]  /*b480*/  STL [R1+0x4], R4 ;  /* 0x0000040401007387 */ /* 0x0005e80000100800 */
[----:B------:R2:W-:Y:S04]  /*b490*/  STL [R1+0x8], R2 ;  /* 0x0000080201007387 */ /* 0x0005e80000100800 */
[----:B------:R2:W-:Y:S01]  /*b4a0*/  STL [R1+0xc], R0 ;  /* 0x00000c0001007387 */ /* 0x0005e20000100800 */
[----:B------:R-:W-:Y:S05]  /*b4b0*/  @P2 BRA `(.L_x_375) ;  /* 0xffffffb800742947 */ /* 0x000fea000383ffff */
.L_x_374:
[----:B------:R-:W3:Y:S04]  /*b4c0*/  LDL.LU R9, [R1] ;  /* 0x0000000001097983 */ /* 0x000ee80000300800 */
[----:B-12---:R-:W2:Y:S04]  /*b4d0*/  LDL.LU R2, [R1+0x4] ;  /* 0x0000040001027983 */ /* 0x006ea80000300800 */
[----:B------:R-:W4:Y:S04]  /*b4e0*/  LDL.LU R15, [R1+0x8] ;  /* 0x00000800010f7983 */ /* 0x000f280000300800 */
[----:B------:R-:W5:Y:S04]  /*b4f0*/  LDL.LU R14, [R1+0xc] ;  /* 0x00000c00010e7983 */ /* 0x000f680000300800 */
[----:B------:R-:W4:Y:S01]  /*b500*/  LDL R11, [R1+0x40] ;  /* 0x00004000010b7983 */ /* 0x000f220000100800 */
        /* <DEDUP_REMOVED lines=10> */
[----:B------:R-:W-:Y:S01]  /*b5b0*/  SHF.R.S32.HI R30, RZ, 0x5, R7 ;  /* 0x00000005ff1e7819 */ /* 0x000fe20000011407 */
[----:B------:R-:W-:Y:S01]  /*b5c0*/  IMAD.IADD R8, R8, 0x1, -R6 ;  /* 0x0000000108087824 */ /* 0x000fe200078e0a06 */
[----:B------:R-:W-:-:S04]  /*b5d0*/  LEA.HI R3, R3, R0, RZ, 0x3 ;  /* 0x0000000003037211 */ /* 0x000fc800078f18ff */
[----:B------:R-:W-:-:S05]  /*b5e0*/  LOP3.LUT R3, R3, 0xfffffff8, RZ, 0xc0, !PT ;  /* 0xfffffff803037812 */ /* 0x000fca00078ec0ff */
[----:B------:R-:W-:Y:S01]  /*b5f0*/  IMAD.IADD R3, R0, 0x1, -R3 ;  /* 0x0000000100037824 */ /* 0x000fe200078e0a03 */
[----:B---3--:R-:W1:Y:S04]  /*b600*/  SHFL.BFLY PT, R5, R9, 0x2, 0x1f ;  /* 0x0c401f0009057f89 */ /* 0x008e6800000e0000 */
[----:B--2---:R-:W2:Y:S04]  /*b610*/  SHFL.BFLY PT, R4, R2, 0x2, 0x1f ;  /* 0x0c401f0002047f89 */ /* 0x004ea800000e0000 */
[----:B-----5:R-:W-:Y:S01]  /*b620*/  SHFL.BFLY PT, R10, R14, 0x2, 0x1f ;  /* 0x0c401f000e0a7f89 */ /* 0x020fe200000e0000 */
[----:B----4-:R-:W-:Y:S01]  /*b630*/  ISETP.NE.AND P1, PT, R11, -0x1, PT ;  /* 0xffffffff0b00780c */ /* 0x010fe20003f25270 */
[----:B-1----:R-:W-:-:S02]  /*b640*/  FADD.FTZ R5, R5, R9 ;  /* 0x0000000905057221 */ /* 0x002fc40000010000 */
[----:B------:R-:W1:Y:S01]  /*b650*/  SHFL.BFLY PT, R9, R15, 0x2, 0x1f ;  /* 0x0c401f000f097f89 */ /* 0x000e6200000e0000 */
[----:B--2---:R-:W-:Y:S01]  /*b660*/  FADD.FTZ R4, R4, R2 ;  /* 0x0000000204047221 */ /* 0x004fe20000010000 */
[----:B------:R-:W-:Y:S02]  /*b670*/  LEA.HI R2, R3, R3, RZ, 0x1 ;  /* 0x0000000303027211 */ /* 0x000fe400078f08ff */
[----:B------:R-:W2:Y:S06]  /*b680*/  SHFL.BFLY PT, R29, R5, 0x1, 0x1f ;  /* 0x0c201f00051d7f89 */ /* 0x000eac00000e0000 */
[----:B------:R-:W3:Y:S01]  /*b690*/  @P1 LDC.64 R12, c[0x0][0x298] ;  /* 0x0000a600ff0c1b82 */ /* 0x000ee20000000a00 */
[----:B------:R-:W-:Y:S01]  /*b6a0*/  SHF.R.S32.HI R0, RZ, 0x1, R2 ;  /* 0x00000001ff007819 */ /* 0x000fe20000011402 */
[----:B------:R-:W4:Y:S01]  /*b6b0*/  SHFL.BFLY PT, R28, R4, 0x1, 0x1f ;  /* 0x0c201f00041c7f89 */ /* 0x000f2200000e0000 */
[----:B------:R-:W-:-:S03]  /*b6c0*/  LOP3.LUT R2, R2, 0x3fffffe, RZ, 0xc0, !PT ;  /* 0x03fffffe02027812 */ /* 0x000fc600078ec0ff */
[----:B------:R-:W-:Y:S02]  /*b6d0*/  IMAD.SHL.U32 R7, R0, 0x40, RZ ;  /* 0x0000004000077824 */ /* 0x000fe400078e00ff */
[----:B-1----:R-:W-:Y:S01]  /*b6e0*/  FADD.FTZ R6, R9, R15 ;  /* 0x0000000f09067221 */ /* 0x002fe20000010000 */
[----:B------:R-:W-:Y:S02]  /*b6f0*/  IMAD.IADD R15, R3, 0x1, -R2 ;  /* 0x00000001030f7824 */ /* 0x000fe400078e0a02 */
[----:B------:R-:W-:Y:S01]  /*b700*/  LOP3.LUT R3, R7, 0xc0, RZ, 0xc0, !PT ;  /* 0x000000c007037812 */ /* 0x000fe200078ec0ff */
[----:B------:R-:W-:Y:S02]  /*b710*/  IMAD R2, R30, 0x100, R8 ;  /* 0x000001001e027824 */ /* 0x000fe400078e0208 */
[----:B--2---:R-:W-:Y:S01]  /*b720*/  FADD.FTZ R29, R5, R29 ;  /* 0x0000001d051d7221 */ /* 0x004fe20000010000 */
[----:B------:R-:W-:Y:S01]  /*b730*/  FADD.FTZ R7, R10, R14 ;  /* 0x0000000e0a077221 */ /* 0x000fe20000010000 */
[----:B------:R-:W-:Y:S01]  /*b740*/  LEA.HI R5, R3, R3, RZ, 0x1d ;  /* 0x0000000303057211 */ /* 0x000fe200078fe8ff */
[----:B------:R-:W-:Y:S01]  /*b750*/  IMAD R15, R15, 0x10, R2 ;  /* 0x000000100f0f7824 */ /* 0x000fe200078e0202 */
[----:B------:R1:W2:Y:S01]  /*b760*/  SHFL.BFLY PT, R21, R6, 0x1, 0x1f ;  /* 0x0c201f0006157f89 */ /* 0x0002a200000e0000 */
[----:B---3--:R-:W-:-:S04]  /*b770*/  @P1 IMAD.WIDE.U32 R2, R11, R12, RZ ;  /* 0x0000000c0b021225 */ /* 0x008fc800078e00ff */
[----:B----4-:R-:W-:Y:S01]  /*b780*/  FADD.FTZ R28, R4, R28 ;  /* 0x0000001c041c7221 */ /* 0x010fe20000010000 */
[----:B------:R-:W-:Y:S01]  /*b790*/  LOP3.LUT R9, R0, 0x1, RZ, 0xc0, !PT ;  /* 0x0000000100097812 */ /* 0x000fe200078ec0ff */
[----:B------:R1:W3:Y:S01]  /*b7a0*/  SHFL.BFLY PT, R25, R7, 0x1, 0x1f ;  /* 0x0c201f0007197f89 */ /* 0x0002e200000e0000 */
[----:B------:R-:W-:Y:S02]  /*b7b0*/  IMAD.U32 R15, R15, 0x2, R5 ;  /* 0x000000020f0f7824 */ /* 0x000fe400078e0005 */
[----:B------:R-:W-:Y:S02]  /*b7c0*/  @P1 IMAD R37, R11, R13, R3 ;  /* 0x0000000d0b251224 */ /* 0x000fe400078e0203 */
[----:B------:R-:W-:Y:S01]  /*b7d0*/  @P1 IMAD.MOV.U32 R36, RZ, RZ, R2 ;  /* 0x000000ffff241224 */ /* 0x000fe200078e0002 */
[----:B------:R-:W-:Y:S01]  /*b7e0*/  LEA R15, R15, UR4, 0x1 ;  /* 0x000000040f0f7c11 */ /* 0x000fe2000f8e08ff */
[----:B--2---:R-:W-:Y:S06]  /*b7f0*/  @P1 BRA `(.L_x_378) ;  /* 0x0000000000201947 */ /* 0x004fec0003800000 */
        /* <DEDUP_REMOVED lines=8> */
.L_x_378:
        /* <DEDUP_REMOVED lines=20> */
.L_x_379:
[----:B------:R-:W2:Y:S04]  /*b9c0*/  LDL R43, [R1+0x50] ;  /* 0x00005000012b7983 */ /* 0x000ea80000100800 */
[----:B------:R4:W5:Y:S01]  /*b9d0*/  LDL R42, [R1+0x44] ;  /* 0x00004400012a7983 */ /* 0x0009620000100800 */
[----:B------:R-:W-:Y:S01]  /*b9e0*/  MOV R31, 0x10 ;  /* 0x00000010001f7802 */ /* 0x000fe20000000f00 */
[----:B---3--:R-:W-:Y:S01]  /*b9f0*/  FADD.FTZ R25, R7, R25 ;  /* 0x0000001907197221 */ /* 0x008fe20000010000 */
[----:B------:R-:W-:Y:S01]  /*ba00*/  ISETP.NE.AND P5, PT, RZ, UR4, PT ;  /* 0x00000004ff007c0c */ /* 0x000fe2000bfa5270 */
[----:B------:R-:W3:Y:S01]  /*ba10*/  S2R R41, SR_CTAID.Y ;  /* 0x0000000000297919 */ /* 0x000ee20000002600 */
[----:B------:R-:W-:Y:S01]  /*ba20*/  SEL R31, R31, 0xfffffff0, P4 ;  /* 0xfffffff01f1f7807 */ /* 0x000fe20002000000 */
[----:B------:R-:W4:Y:S01]  /*ba30*/  S2UR UR4, SR_CTAID.X ;  /* 0x00000000000479c3 */ /* 0x000f220000002500 */
[----:B------:R-:W-:Y:S01]  /*ba40*/  LOP3.LUT P4, RZ, R0, 0x2, RZ, 0xc0, !PT ;  /* 0x0000000200ff7812 */ /* 0x000fe2000788c0ff */
[----:B------:R-:W-:Y:S01]  /*ba50*/  BSSY B0, `(.L_x_380) ;  /* 0x00000a9000007945 */ /* 0x000fe20003800000 */
[----:B------:R-:W-:-:S02]  /*ba60*/  ISETP.NE.AND P0, PT, R3, RZ, PT ;  /* 0x000000ff0300720c */ /* 0x000fc40003f05270 */
[----:B------:R-:W-:Y:S02]  /*ba70*/  IADD3 R18, R15, 0x20, RZ ;  /* 0x000000200f127810 */ /* 0x000fe40007ffe0ff */
[----:B------:R-:W-:Y:S02]  /*ba80*/  FSETP.NE.FTZ.AND P1, PT, R21, RZ, PT ;  /* 0x000000ff1500720b */ /* 0x000fe40003f35000 */
[----:B------:R-:W-:Y:S01]  /*ba90*/  MOV R3, 0x3f800000 ;  /* 0x3f80000000037802 */ /* 0x000fe20000000f00 */
[----:B------:R-:W4:Y:S01]  /*baa0*/  @!P5 LDC R16, c[0x0][0x2c4] ;  /* 0x0000b100ff10db82 */ /* 0x000f220000000800 */
[----:B------:R-:W-:Y:S02]  /*bab0*/  MOV R4, 0x3f800000 ;  /* 0x3f80000000047802 */ /* 0x000fe40000000f00 */
[----:B------:R-:W-:Y:S02]  /*bac0*/  MOV R0, 0x3f800000 ;  /* 0x3f80000000007802 */ /* 0x000fe40000000f00 */
[----:B------:R-:W-:Y:S01]  /*bad0*/  @P4 IADD3 R18, R15, -0x20, RZ ;  /* 0xffffffe00f124810 */ /* 0x000fe20007ffe0ff */
[----:B------:R-:W1:Y:S01]  /*bae0*/  @P3 MUFU.RCP R3, R29 ;  /* 0x0000001d00033308 */ /* 0x000e620000001000 */
[----:B------:R-:W-:Y:S01]  /*baf0*/  PLOP3.LUT P4, PT, PT, PT, PT, 0x8, 0x0 ;  /* 0x000000000000781c */ /* 0x000fe20003f8e170 */
[----:B------:R-:W3:Y:S01]  /*bb00*/  @P5 LDC.64 R22, c[0x0][0x2c0] ;  /* 0x0000b000ff165b82 */ /* 0x000ee20000000a00 */
[----:B------:R-:W-:-:S02]  /*bb10*/  @!P5 PLOP3.LUT P4, PT, P0, PT, PT, 0x80, 0x0 ;  /* 0x000000000000d81c */ /* 0x000fc4000078f070 */
[----:B------:R-:W-:Y:S02]  /*bb20*/  FSETP.NE.FTZ.AND P0, PT, R25, RZ, PT ;  /* 0x000000ff1900720b */ /* 0x000fe40003f15000 */
[----:B------:R-:W-:Y:S01]  /*bb30*/  MOV R2, 0x3f800000 ;  /* 0x3f80000000027802 */ /* 0x000fe20000000f00 */
[----:B------:R-:W1:Y:S08]  /*bb40*/  @P2 MUFU.RCP R4, R28 ;  /* 0x0000001c00042308 */ /* 0x000e700000001000 */
[----:B------:R-:W4:Y:S01]  /*bb50*/  @P1 MUFU.RCP R0, R21 ;  /* 0x0000001500001308 */ /* 0x000f220000001000 */
        /* <DEDUP_REMOVED lines=62> */
[----:B------:R-:W-:Y:S01]  /*bf40*/  STS [R18+0x200], R10 ;  /* 0x0002000a12007388 */ /* 0x000fe20000000800 */
[----:B------:R-:W3:Y:S01]  /*bf50*/  @P3 MUFU.LG2 R3, R29 ;  /* 0x0000001d00033308 */ /* 0x000ee20000000c00 */
[----:B------:R-:W3:Y:S02]  /*bf60*/  @P3 LDC R4, c[0x0][0x2e8] ;  /* 0x0000ba00ff043b82 */ /* 0x000ee40000000800 */
[----:B------:R3:W-:Y:S04]  /*bf70*/  STS [R0], R9 ;  /* 0x0000000900007388 */ /* 0x0007e80000000800 */
[----:B------:R3:W-:Y:S01]  /*bf80*/  STS [R0+0x200], R8 ;  /* 0x0002000800007388 */ /* 0x0007e20000000800 */
[----:B----4-:R-:W4:Y:S01]  /*bf90*/  @P1 MUFU.LG2 R5, R21 ;  /* 0x0000001500051308 */ /* 0x010f220000000c00 */
[----:B------:R-:W4:Y:S02]  /*bfa0*/  @P5 LDC R6, c[0x0][0x2c0] ;  /* 0x0000b000ff065b82 */ /* 0x000f240000000800 */
[----:B------:R-:W-:Y:S04]  /*bfb0*/  STS [R18+0x1000], R14 ;  /* 0x0010000e12007388 */ /* 0x000fe80000000800 */
        /* <DEDUP_REMOVED lines=8> */
[----:B------:R3:W-:Y:S01]  /*c040*/  STS [R0+0x1200], R19 ;  /* 0x0012001300007388 */ /* 0x0007e20000000800 */
[----:B----4-:R-:W-:Y:S02]  /*c050*/  @P1 FMUL.FTZ R5, R5, 0.69314718246459960938 ;  /* 0x3f31721805051820 */ /* 0x010fe40000410000 */
[----:B------:R-:W-:Y:S02]  /*c060*/  SEL R2, R2, RZ, !P6 ;  /* 0x000000ff02027207 */ /* 0x000fe40007000000 */
[----:B------:R-:W-:Y:S01]  /*c070*/  BAR.SYNC.DEFER_BLOCKING 0x0 ;  /* 0x0000000000007b1d */ /* 0x000fe20000010000 */
[----:B------:R-:W-:-:S07]  /*c080*/  MOV R21, 0x7f800000 ;  /* 0x7f80000000157802 */ /* 0x000fce0000000f00 */
[----:B------:R-:W4:Y:S01]  /*c090*/  @P2 LDC R9, c[0x0][0x2e8] ;  /* 0x0000ba00ff092b82 */ /* 0x000f220000000800 */
[----:B------:R-:W3:Y:S01]  /*c0a0*/  @P2 MUFU.LG2 R8, R28 ;  /* 0x0000001c00082308 */ /* 0x000ee20000000c00 */
[----:B------:R-:W4:Y:S01]  /*c0b0*/  S2R R31, SR_CTAID.Z ;  /* 0x00000000001f7919 */ /* 0x000f220000002700 */
[----:B------:R-:W-:-:S05]  /*c0c0*/  @!P5 MOV R6, 0x1 ;  /* 0x000000010006d802 */ /* 0x000fca0000000f00 */
[----:B------:R-:W4:Y:S01]  /*c0d0*/  @P0 LDC R10, c[0x0][0x2e8] ;  /* 0x0000ba00ff0a0b82 */ /* 0x000f220000000800 */
[----:B-1----:R-:W-:Y:S01]  /*c0e0*/  MOV R20, 0x7f800000 ;  /* 0x7f80000000147802 */ /* 0x002fe20000000f00 */
[----:B---3--:R-:W-:Y:S01]  /*c0f0*/  @P1 FFMA.FTZ R20, R38, R11, R5 ;  /* 0x0000000b26141223 */ /* 0x008fe20000010005 */
[----:B------:R-:W-:Y:S01]  /*c100*/  @P5 IMAD R0, R23, R22, RZ ;  /* 0x0000001617005224 */ /* 0x000fe200078e02ff */
[----:B------:R-:W-:Y:S01]  /*c110*/  @!P5 MOV R0, R16 ;  /* 0x000000100000d202 */ /* 0x000fe20000000f00 */
[----:B------:R1:W3:Y:S01]  /*c120*/  LDS.128 R32, [R200+0x1800] ;  /* 0x00180000c8207984 */ /* 0x0002e20000000c00 */
[----:B------:R-:W-:Y:S01]  /*c130*/  MOV R23, 0x7f800000 ;  /* 0x7f80000000177802 */ /* 0x000fe20000000f00 */
[----:B------:R-:W-:Y:S01]  /*c140*/  @P3 FFMA.FTZ R23, R40, R4, R3 ;  /* 0x0000000428173223 */ /* 0x000fe20000010003 */
[----:B------:R-:W-:Y:S01]  /*c150*/  @P2 FMUL.FTZ R3, R8, 0.69314718246459960938 ;  /* 0x3f31721808032820 */ /* 0x000fe20000410000 */
[----:B------:R-:W-:-:S03]  /*c160*/  MOV R22, 0x7f800000 ;  /* 0x7f80000000167802 */ /* 0x000fc60000000f00 */
[----:B----4-:R-:W-:Y:S01]  /*c170*/  @P2 FFMA.FTZ R22, R39, R9, R3 ;  /* 0x0000000927162223 */ /* 0x010fe20000010003 */
        /* <DEDUP_REMOVED lines=10> */
[----:B-1-3--:R-:W-:Y:S05]  /*c220*/  @P5 BRA `(.L_x_381) ;  /* 0x0000000000ac5947 */ /* 0x00afea0003800000 */
        /* <DEDUP_REMOVED lines=43> */
.L_x_381:
[----:B------:R-:W-:Y:S05]  /*c4e0*/  BSYNC B0 ;  /* 0x0000000000007941 */ /* 0x000fea0003800000 */
.L_x_380:
[----:B------:R-:W2:Y:S01]  /*c4f0*/  LDL.LU.64 R12, [R1+0x30] ;  /* 0x00003000010c7983 */ /* 0x000ea20000300a00 */
[----:B------:R-:W-:Y:S01]  /*c500*/  SHF.R.S32.HI R0, RZ, 0x1f, R31 ;  /* 0x0000001fff007819 */ /* 0x000fe2000001141f */
[----:B------:R-:W-:Y:S02]  /*c510*/  ULDC.64 UR4, c[0x0][0x2a0] ;  /* 0x0000a80000047ab9 */ /* 0x000fe40000000a00 */
[----:B-1----:R-:W3:Y:S04]  /*c520*/  LDL.LU.64 R8, [R1+0x48] ;  /* 0x0000480001087983 */ /* 0x002ee80000300a00 */
[----:B------:R-:W4:Y:S04]  /*c530*/  LDL.LU R7, [R1+0x54] ;  /* 0x0000540001077983 */ /* 0x000f280000300800 */
[----:B------:R-:W4:Y:S04]  /*c540*/  LDL.LU R5, [R1+0x5c] ;  /* 0x00005c0001057983 */ /* 0x000f280000300800 */
[----:B------:R-:W4:Y:S04]  /*c550*/  LDL.LU R4, [R1+0x58] ;  /* 0x0000580001047983 */ /* 0x000f280000300800 */
[----:B------:R1:W5:Y:S01]  /*c560*/  LDL.64 R10, [R1+0x38] ;  /* 0x00003800010a7983 */ /* 0x0003620000100a00 */
[----:B------:R-:W-:Y:S01]  /*c570*/  IMAD R0, R0, UR4, RZ ;  /* 0x0000000400007c24 */ /* 0x000fe2000f8e02ff */
[----:B------:R-:W-:Y:S03]  /*c580*/  BSSY B0, `(.L_x_382) ;  /* 0x0000016000007945 */ /* 0x000fe60003800000 */
[----:B------:R-:W-:Y:S01]  /*c590*/  IMAD R0, R31, UR5, R0 ;  /* 0x000000051f007c24 */ /* 0x000fe2000f8e0200 */
[----:B--2--5:R-:W-:-:S02]  /*c5a0*/  ISETP.GE.AND P1, PT, R12, R42, PT ;  /* 0x0000002a0c00720c */ /* 0x024fc40003f26270 */
[----:B------:R1:W2:Y:S01]  /*c5b0*/  LDS.128 R12, [R200] ;  /* 0x00000000c80c7984 */ /* 0x0002a20000000c00 */
[----:B---3--:R-:W-:-:S05]  /*c5c0*/  IADD3 R2, P0, R8, R36, RZ ;  /* 0x0000002408027210 */ /* 0x008fca0007f1e0ff */
[----:B------:R-:W-:Y:S01]  /*c5d0*/  IMAD.X R3, R9, 0x1, R37, P0 ;  /* 0x0000000109037824 */ /* 0x000fe200000e0625 */
[-C--:B----4-:R-:W-:Y:S02]  /*c5e0*/  ISETP.GE.AND P0, PT, R7, R42.reuse, PT ;  /* 0x0000002a0700720c */ /* 0x090fe40003f06270 */
        /* <DEDUP_REMOVED lines=15> */
.L_x_383:
[----:B------:R-:W-:Y:S05]  /*c6e0*/  BSYNC B0 ;  /* 0x0000000000007941 */ /* 0x000fea0003800000 */
.L_x_382:
        /* <DEDUP_REMOVED lines=16> */
.L_x_385:
[----:B------:R-:W-:Y:S05]  /*c7f0*/  BSYNC B0 ;  /* 0x0000000000007941 */ /* 0x000fea0003800000 */
.L_x_384:
        /* <DEDUP_REMOVED lines=16> */
.L_x_387:
[----:B------:R-:W-:Y:S05]  /*c900*/  BSYNC B0 ;  /* 0x0000000000007941 */ /* 0x000fea0003800000 */
.L_x_386:
        /* <DEDUP_REMOVED lines=15> */
.L_x_370:
[----:B------:R-:W2:Y:S01]  /*ca00*/  LDL.LU R19, [R1+0x40] ;  /* 0x0000400001137983 */ /* 0x000ea20000300800 */
[----:B------:R-:W1:Y:S01]  /*ca10*/  LDC.U8 R0, c[0x0][0x3d9] ;  /* 0x0000f640ff007b82 */ /* 0x000e620000000000 */
[----:B------:R-:W-:Y:S02]  /*ca20*/  SHF.R.S32.HI R12, RZ, 0x1f, R248 ;  /* 0x0000001fff0c7819 */ /* 0x000fe400000114f8 */
[----:B------:R-:W-:Y:S01]  /*ca30*/  CS2R R14, SRZ ;  /* 0x00000000000e7805 */ /* 0x000fe2000001ff00 */
[----:B------:R-:W-:Y:S01]  /*ca40*/  ULDC.64 UR4, c[0x0][0x2a0] ;  /* 0x0000a80000047ab9 */ /* 0x000fe20000000a00 */
[----:B------:R-:W-:Y:S01]  /*ca50*/  BSSY B0, `(.L_x_388) ;  /* 0x0000049000007945 */ /* 0x000fe20003800000 */
[----:B------:R-:W-:Y:S02]  /*ca60*/  LEA.HI R12, R12, R248, RZ, 0x2 ;  /* 0x000000f80c0c7211 */ /* 0x000fe400078f10ff */
[----:B------:R-:W3:Y:S02]  /*ca70*/  LDC.U8 R4, c[0x0][0x3d8] ;  /* 0x0000f600ff047b82 */ /* 0x000ee40000000000 */
[----:B------:R-:W-:-:S02]  /*ca80*/  LOP3.LUT R8, R12, 0x1ffffffc, RZ, 0xc0, !PT ;  /* 0x1ffffffc0c087812 */ /* 0x000fc400078ec0ff */
[----:B-1----:R-:W-:Y:S02]  /*ca90*/  ISETP.NE.AND P2, PT, R0, RZ, PT ;  /* 0x000000ff0000720c */ /* 0x002fe40003f45270 */
[C---:B---3--:R-:W-:Y:S02]  /*caa0*/  ISETP.NE.AND P1, PT, R4.reuse, RZ, PT ;  /* 0x000000ff0400720c */ /* 0x048fe40003f25270 */
[----:B------:R-:W-:Y:S02]  /*cab0*/  ISETP.NE.AND P3, PT, R4, RZ, !P2 ;  /* 0x000000ff0400720c */ /* 0x000fe40005765270 */
[----:B------:R-:W-:-:S07]  /*cac0*/  ISETP.NE.OR P1, PT, R0, RZ, !P1 ;  /* 0x000000ff0000720c */ /* 0x000fce0004f25670 */
[----:B------:R-:W1:Y:S08]  /*cad0*/  @!P2 LDC R10, c[0x0][0x2c4] ;  /* 0x0000b100ff0aab82 */ /* 0x000e700000000800 */
[----:B------:R-:W3:Y:S08]  /*cae0*/  @!P2 LDC R13, c[0x0][0x270] ;  /* 0x00009c00ff0dab82 */ /* 0x000ef00000000800 */
[----:B------:R-:W4:Y:S08]  /*caf0*/  @!P1 LDC R9, c[0x0][0x2c4] ;  /* 0x0000b100ff099b82 */ /* 0x000f300000000800 */
[----:B-1----:R-:W1:Y:S08]  /*cb00*/  @P3 LDC R10, c[0x0][0x2e4] ;  /* 0x0000b900ff0a3b82 */ /* 0x002e700000000800 */
[----:B------:R-:W5:Y:S08]  /*cb10*/  @P2 LDC.64 R16, c[0x0][0x2c0] ;  /* 0x0000b000ff102b82 */ /* 0x000f700000000a00 */
[----:B------:R-:W2:Y:S01]  /*cb20*/  @P2 LDC R18, c[0x0][0x2c0] ;  /* 0x0000b000ff122b82 */ /* 0x000ea20000000800 */
[----:B-----5:R-:W-:-:S02]  /*cb30*/  @P2 IMAD R16, R17, R16, RZ ;  /* 0x0000001011102224 */ /* 0x020fc400078e02ff */
[----:B-1----:R-:W-:Y:S02]  /*cb40*/  @!P2 IMAD.MOV.U32 R16, RZ, RZ, R10 ;  /* 0x000000ffff10a224 */ /* 0x002fe400078e000a */
[----:B------:R-:W-:Y:S01]  /*cb50*/  @!P2 IMAD.MOV.U32 R18, RZ, RZ, 0x1 ;  /* 0x00000001ff12a424 */ /* 0x000fe200078e00ff */
[C---:B--2---:R-:W-:Y:S02]  /*cb60*/  ISETP.NE.AND P0, PT, R19.reuse, -0x1, PT ;  /* 0xffffffff1300780c */ /* 0x044fe40003f05270 */
[----:B------:R-:W-:-:S11]  /*cb70*/  ISETP.NE.OR P4, PT, R19, -0x1, P1 ;  /* 0xffffffff1300780c */ /* 0x000fd60000f85670 */
[----:B------:R-:W1:Y:S01]  /*cb80*/  @!P0 LDC.64 R2, c[0x0][0x290] ;  /* 0x0000a400ff028b82 */ /* 0x000e620000000a00 */
[----:B------:R-:W-:-:S07]  /*cb90*/  @!P0 SHF.R.S32.HI R0, RZ, 0x1f, R22 ;  /* 0x0000001fff008819 */ /* 0x000fce0000011416 */
[----:B------:R-:W2:Y:S01]  /*cba0*/  @P0 LDC.64 R6, c[0x0][0x298] ;  /* 0x0000a600ff060b82 */ /* 0x000ea20000000a00 */
[----:B-1----:R-:W-:Y:S02]  /*cbb0*/  @!P0 IMAD R0, R0, R2, RZ ;  /* 0x0000000200008224 */ /* 0x002fe400078e02ff */
[----:B--2---:R-:W-:-:S04]  /*cbc0*/  @P0 IMAD.WIDE.U32 R4, R19, R6, RZ ;  /* 0x0000000613040225 */ /* 0x004fc800078e00ff */
[C---:B------:R-:W-:Y:S02]  /*cbd0*/  @!P0 IMAD R6, R22.reuse, R3, R0 ;  /* 0x0000000316068224 */ /* 0x040fe400078e0200 */
[----:B------:R-:W-:-:S04]  /*cbe0*/  @!P0 IMAD.WIDE.U32 R2, R22, R2, RZ ;  /* 0x0000000216028225 */ /* 0x000fc800078e00ff */
[----:B------:R-:W-:Y:S02]  /*cbf0*/  IMAD.IADD R0, R248, 0x1, -R8 ;  /* 0x00000001f8007824 */ /* 0x000fe400078e0a08 */
[----:B------:R-:W-:Y:S02]  /*cc00*/  @!P0 IMAD.MOV.U32 R4, RZ, RZ, R2 ;  /* 0x000000ffff048224 */ /* 0x000fe400078e0002 */
[----:B------:R-:W-:Y:S02]  /*cc10*/  IMAD.SHL.U32 R0, R0, 0x8, RZ ;  /* 0x0000000800007824 */ /* 0x000fe400078e00ff */
[----:B------:R-:W-:Y:S02]  /*cc20*/  @P0 IMAD R7, R19, R7, R5 ;  /* 0x0000000713070224 */ /* 0x000fe400078e0205 */
[----:B------:R-:W-:Y:S01]  /*cc30*/  @!P0 IMAD.IADD R7, R3, 0x1, R6 ;  /* 0x0000000103078824 */ /* 0x000fe200078e0206 */
[----:B------:R-:W-:Y:S01]  /*cc40*/  IADD3 R8, P0, R0, R4, RZ ;  /* 0x0000000400087210 */ /* 0x000fe20007f1e0ff */
[----:B----4-:R-:W-:Y:S01]  /*cc50*/  @!P4 IMAD R19, R22, R9, RZ ;  /* 0x000000091613c224 */ /* 0x010fe200078e02ff */
[----:B------:R-:W-:Y:S01]  /*cc60*/  SHF.R.S32.HI R4, RZ, 0x2, R12 ;  /* 0x00000002ff047819 */ /* 0x000fe2000001140c */
[----:B------:R-:W-:Y:S01]  /*cc70*/  @P2 IMAD.MOV.U32 R2, RZ, RZ, 0x1 ;  /* 0x00000001ff022424 */ /* 0x000fe200078e00ff */
[----:B------:R-:W-:Y:S01]  /*cc80*/  LEA.HI.X.SX32 R9, R0, R7, 0x1, P0 ;  /* 0x0000000700097211 */ /* 0x000fe200000f0eff */
[----:B------:R-:W-:Y:S01]  /*cc90*/  IMAD.IADD R0, R11, 0x1, -R24 ;  /* 0x000000010b007824 */ /* 0x000fe200078e0a18 */
[----:B------:R-:W-:Y:S01]  /*cca0*/  SHF.R.S32.HI R6, RZ, 0x1f, R25 ;  /* 0x0000001fff067819 */ /* 0x000fe20000011419 */
[----:B---3--:R-:W-:Y:S01]  /*ccb0*/  @!P2 IMAD R2, R10, R13, RZ ;  /* 0x0000000d0a02a224 */ /* 0x008fe200078e02ff */
[----:B------:R1:W-:Y:S01]  /*ccc0*/  @!P4 STL [R1+0x40], R19 ;  /* 0x000040130100c387 */ /* 0x0003e20000100800 */
[--C-:B------:R-:W-:Y:S01]  /*ccd0*/  @!P1 SHF.R.S32.HI R15, RZ, 0x1f, R19.reuse ;  /* 0x0000001fff0f9819 */ /* 0x100fe20000011413 */
[----:B------:R-:W-:Y:S01]  /*cce0*/  @!P1 IMAD.MOV.U32 R14, RZ, RZ, R19 ;  /* 0x000000ffff0e9224 */ /* 0x000fe200078e0013 */
[----:B------:R-:W-:Y:S01]  /*ccf0*/  ISETP.GE.AND P0, PT, R4, R0, PT ;  /* 0x000000000400720c */ /* 0x000fe20003f06270 */
[----:B------:R-:W-:Y:S01]  /*cd00*/  IMAD R2, R22, R2, RZ ;  /* 0x0000000216027224 */ /* 0x000fe200078e02ff */
[----:B------:R-:W-:Y:S01]  /*cd10*/  LOP3.LUT P4, RZ, R248, 0x3, RZ, 0xc0, !PT ;  /* 0x00000003f8ff7812 */ /* 0x000fe2000788c0ff */
[----:B------:R-:W-:Y:S01]  /*cd20*/  IMAD R6, R6, UR4, RZ ;  /* 0x0000000406067c24 */ /* 0x000fe2000f8e02ff */
[----:B------:R-:W-:Y:S01]  /*cd30*/  SHF.R.S32.HI R5, RZ, 0x1f, R4 ;  /* 0x0000001fff057819 */ /* 0x000fe20000011404 */
[C---:B------:R-:W-:Y:S01]  /*cd40*/  VIADD R20, R4.reuse, 0x40 ;  /* 0x0000004004147836 */ /* 0x040fe20000000000 */
[CC--:B------:R-:W-:Y:S01]  /*cd50*/  ISETP.GE.OR P3, PT, R4.reuse, R0.reuse, P4 ;  /* 0x000000000400720c */ /* 0x0c0fe20002766670 */
[----:B------:R-:W-:Y:S01]  /*cd60*/  VIADD R21, R4, 0x60 ;  /* 0x0000006004157836 */ /* 0x000fe20000000000 */
[----:B------:R-:W-:Y:S01]  /*cd70*/  SEL R17, R2, RZ, P1 ;  /* 0x000000ff02117207 */ /* 0x000fe20000800000 */
[C---:B------:R-:W-:Y:S01]  /*cd80*/  IMAD R6, R25.reuse, UR5, R6 ;  /* 0x0000000519067c24 */ /* 0x040fe2000f8e0206 */
[----:B------:R-:W-:Y:S01]  /*cd90*/  P2R R22, PR, RZ, 0x8 ;  /* 0x00000008ff167803 */ /* 0x000fe20000000000 */
[----:B------:R-:W-:Y:S01]  /*cda0*/  IMAD.WIDE.U32 R8, R25, UR4, R8 ;  /* 0x0000000419087c25 */ /* 0x000fe2000f8e0008 */
[----:B------:R-:W-:-:S02]  /*cdb0*/  ISETP.GE.AND P3, PT, R20, R0, PT ;  /* 0x000000001400720c */ /* 0x000fc40003f66270 */
[----:B------:R-:W-:Y:S01]  /*cdc0*/  ISETP.GE.AND P5, PT, R21, R0, PT ;  /* 0x000000001500720c */ /* 0x000fe20003fa6270 */
[----:B------:R-:W-:-:S04]  /*cdd0*/  IMAD.WIDE R2, R27, 0x80, R4 ;  /* 0x000000801b027825 */ /* 0x000fc800078e0204 */
[----:B------:R-:W-:Y:S02]  /*cde0*/  IMAD.IADD R7, R6, 0x1, R9 ;  /* 0x0000000106077824 */ /* 0x000fe400078e0209 */
[----:B-1----:R-:W-:-:S05]  /*cdf0*/  VIADD R19, R4, 0x20 ;  /* 0x0000002004137836 */ /* 0x002fca0000000000 */
[CC--:B------:R-:W-:Y:S02]  /*ce00*/  ISETP.GE.OR P1, PT, R19.reuse, R0.reuse, P4 ;  /* 0x000000001300720c */ /* 0x0c0fe40002726670 */
[----:B------:R-:W-:Y:S02]  /*ce10*/  ISETP.GE.AND P2, PT, R19, R0, PT ;  /* 0x000000001300720c */ /* 0x000fe40003f46270 */
[----:B------:R-:W-:Y:S01]  /*ce20*/  P2R R23, PR, RZ, 0x2 ;  /* 0x00000002ff177803 */ /* 0x000fe20000000000 */
[----:B------:R-:W-:Y:S10]  /*ce30*/  @P0 BRA `(.L_x_389) ;  /* 0x0000000000280947 */ /* 0x000ff40003800000 */
        /* <DEDUP_REMOVED lines=10> */
.L_x_389:
[----:B------:R-:W-:Y:S05]  /*cee0*/  BSYNC B0 ;  /* 0x0000000000007941 */ /* 0x000fea0003800000 */
.L_x_388:
        /* <DEDUP_REMOVED lines=19> */
.L_x_391:
[----:B------:R-:W-:Y:S05]  /*d020*/  BSYNC B0 ;  /* 0x0000000000007941 */ /* 0x000fea0003800000 */
.L_x_390:
        /* <DEDUP_REMOVED lines=15> */
.L_x_393:
[----:B------:R-:W-:Y:S05]  /*d120*/  BSYNC B0 ;  /* 0x0000000000007941 */ /* 0x000fea0003800000 */
.L_x_392:
        /* <DEDUP_REMOVED lines=17> */
.L_x_395:
[----:B------:R-:W-:Y:S05]  /*d240*/  BSYNC B0 ;  /* 0x0000000000007941 */ /* 0x000fea0003800000 */
.L_x_394:
        /* <DEDUP_REMOVED lines=12> */
.L_x_397:
[----:B------:R-:W-:Y:S05]  /*d310*/  BSYNC B0 ;  /* 0x0000000000007941 */ /* 0x000fea0003800000 */
.L_x_396:
        /* <DEDUP_REMOVED lines=11> */
.L_x_399:
[----:B------:R-:W-:Y:S05]  /*d3d0*/  BSYNC B0 ;  /* 0x0000000000007941 */ /* 0x000fea0003800000 */
.L_x_398:
        /* <DEDUP_REMOVED lines=10> */
.L_x_401:
[----:B------:R-:W-:Y:S05]  /*d480*/  BSYNC B0 ;  /* 0x0000000000007941 */ /* 0x000fea0003800000 */
.L_x_400:
        /* <DEDUP_REMOVED lines=10> */
.L_x_402:
        /* <DEDUP_REMOVED lines=13> */
.L_x_1312:


//--------------------- .text._ZN5flash16flash_fwd_kernelI23Flash_fwd_kernel_traitsILi32ELi128ELi128ELi4ELb0ELb0EN7cutlass10bfloat16_tE19Flash_kernel_traitsILi32ELi128ELi128ELi4ES3_EELb1ELb0ELb0ELb0ELb0ELb0ELb0ELb0EEEvNS_16Flash_fwd_paramsE --------------------------
	.section	.text._ZN5flash16flash_fwd_kernelI23Flash_fwd_kernel_traitsILi32ELi128ELi128ELi4ELb0ELb0EN7cutlass10bfloat16_tE19Flash_kernel_traitsILi32ELi128ELi128ELi4ES3_EELb1ELb0ELb0ELb0ELb0ELb0ELb0ELb0EEEvNS_16Flash_fwd_paramsE,"ax",@progbits
	.align	128
        .global         _ZN5flash16flash_fwd_kernelI23Flash_fwd_kernel_traitsILi32ELi128ELi128ELi4ELb0ELb0EN7cutlass10bfloat16_tE19Flash_kernel_traitsILi32ELi128ELi128ELi4ES3_EELb1ELb0ELb0ELb0ELb0ELb0ELb0ELb0EEEvNS_16Flash_fwd_paramsE
        .type           _ZN5flash16flash_fwd_kernelI23Flash_fwd_kernel_traitsILi32ELi128ELi128ELi4ELb0ELb0EN7cutlass10bfloat16_tE19Flash_kernel_traitsILi32ELi128ELi128ELi4ES3_EELb1ELb0ELb0ELb0ELb0ELb0ELb0ELb0EEEvNS_16Flash_fwd_paramsE,@function
        .size           _ZN5flash16flash_fwd_kernelI23Flash_fwd_kernel_traitsILi32ELi128ELi128ELi4ELb0ELb0EN7cutlass10bfloat16_tE19Flash_kernel_traitsILi32ELi128ELi128ELi4ES3_EELb1ELb0ELb0ELb0ELb0ELb0ELb0ELb0EEEvNS_16Flash_fwd_paramsE,(.L_x_1313 - _ZN5flash16flash_fwd_kernelI23Flash_fwd_kernel_traitsILi32ELi128ELi128ELi4ELb0ELb0EN7cutlass10bfloat16_tE19Flash_kernel_traitsILi32ELi128ELi128ELi4ES3_EELb1ELb0ELb0ELb0ELb0ELb0ELb0ELb0EEEvNS_16Flash_fwd_paramsE)
        .other          _ZN5flash16flash_fwd_kernelI23Flash_fwd_kernel_traitsILi32ELi128ELi128ELi4ELb0ELb0EN7cutlass10bfloat16_tE19Flash_kernel_traitsILi32ELi128ELi128ELi4ES3_EELb1ELb0ELb0ELb0ELb0ELb0ELb0ELb0EEEvNS_16Flash_fwd_paramsE,@"STO_CUDA_ENTRY STV_DEFAULT"
_ZN5flash16flash_fwd_kernelI23Flash_fwd_kernel_traitsILi32ELi128ELi128ELi4ELb0ELb0EN7cutlass10bfloat16_tE19Flash_kernel_traitsILi32ELi128ELi128ELi4ES3_EELb1ELb0ELb0ELb0ELb0ELb0ELb0ELb0EEEvNS_16Flash_fwd_paramsE:
.text._ZN5flash16flash_fwd_kernelI23Flash_fwd_kernel_traitsILi32ELi128ELi128ELi4ELb0ELb0EN7cutlass10bfloat16_tE19Flash_kernel_traitsILi32ELi128ELi128ELi4ES3_EELb1ELb0ELb0ELb0ELb0ELb0ELb0ELb0EEEvNS_16Flash_fwd_paramsE:
        /* <DEDUP_REMOVED lines=21> */
[----:B------:R-:W2:Y:S01]  /*0150*/  LDC.64 R14, c[0x0][0x2f8] ;  /* 0x0000be00ff0e7b82 */ /* 0x000ea20000000a00 */
        /* <DEDUP_REMOVED lines=21> */
[----:B----4-:R-:W-:-:S05]  /*02b0*/  IMAD.WIDE R4, R31, 0x4, R12 ;  /* 0x000000041f047825 */ /* 0x010fca00078e020c */
[----:B------:R-:W4:Y:S04]  /*02c0*/  @P0 LDG.E R24, desc[UR18][R4.64] ;  /* 0x0000001204180981 */ /* 0x000f28000c1e1900 */
[----:B------:R-:W4:Y:S01]  /*02d0*/  @P0 LDG.E R0, desc[UR18][R4.64+0x4] ;  /* 0x0000041204000981 */ /* 0x000f22000c1e1900 */
[----:B------:R-:W-:Y:S02]  /*02e0*/  ISETP.NE.AND P3, PT, R16, RZ, PT ;  /* 0x000000ff1000720c */ /* 0x000fe40003f65270 */
[----:B------:R-:W4:Y:S01]  /*02f0*/  LDC R16, c[0x0][0x270] ;  /* 0x00009c00ff107b82 */ /* 0x000f220000000800 */
[----:B-1----:R-:W-:-:S07]  /*0300*/  ISETP.EQ.U32.AND P2, PT, R6, RZ, PT ;  /* 0x000000ff0600720c */ /* 0x002fce0003f42070 */
[----:B---3--:R-:W1:Y:S01]  /*0310*/  @P1 LDC.64 R2, c[0x0][0x300] ;  /* 0x0000c000ff021b82 */ /* 0x008e620000000a00 */
[----:B------:R-:W-:Y:S01]  /*0320*/  ISETP.EQ.OR.EX P2, PT, R7, RZ, !P3, P2 ;  /* 0x000000ff0700720c */ /* 0x000fe20005f42720 */
[----:B------:R-:W-:Y:S01]  /*0330*/  IMAD.MOV.U32 R10, RZ, RZ, RZ ;  /* 0x000000ffff0a7224 */ /* 0x000fe200078e00ff */
[----:B------:R-:W-:Y:S01]  /*0340*/  SHF.R.S32.HI R13, RZ, 0x1f, R180 ;  /* 0x0000001fff0d7819 */ /* 0x000fe200000114b4 */
[----:B------:R-:W-:Y:S02]  /*0350*/  IMAD.MOV.U32 R11, RZ, RZ, -0x1 ;  /* 0xffffffffff0b7424 */ /* 0x000fe400078e00ff */
[----:B--2---:R-:W-:Y:S01]  /*0360*/  IMAD.WIDE R14, R31, 0x4, R14 ;  /* 0x000000041f0e7825 */ /* 0x004fe200078e020e */
[----:B------:R-:W-:-:S07]  /*0370*/  LEA.HI R18, R13, R180, RZ, 0x5 ;  /* 0x000000b40d127211 */ /* 0x000fce00078f28ff */
[----:B------:R-:W5:Y:S01]  /*0380*/  @!P2 LDG.E R11, desc[UR18][R14.64] ;  /* 0x000000120e0ba981 */ /* 0x000f62000c1e1900 */
[----:B-1----:R-:W-:-:S05]  /*0390*/  @P1 IMAD.WIDE R2, R31, 0x4, R2 ;  /* 0x000000041f021825 */ /* 0x002fca00078e0202 */
[----:B------:R1:W5:Y:S02]  /*03a0*/  @P1 LDG.E R10, desc[UR18][R2.64] ;  /* 0x00000012020a1981 */ /* 0x000364000c1e1900 */
[----:B-1----:R-:W-:-:S05]  /*03b0*/  LOP3.LUT R2, R18, 0xffffffe0, RZ, 0xc0, !PT ;  /* 0xffffffe012027812 */ /* 0x002fca00078ec0ff */
[----:B------:R-:W-:Y:S02]  /*03c0*/  IMAD.IADD R2, R180, 0x1, -R2 ;  /* 0x00000001b4027824 */ /* 0x000fe400078e0a02 */
[----:B----4-:R-:W-:Y:S01]  /*03d0*/  @P0 IMAD.IADD R12, R0, 0x1, -R24 ;  /* 0x00000001000c0824 */ /* 0x010fe200078e0a18 */
        /* <DEDUP_REMOVED lines=15> */
.L_x_403:
[----:B------:R-:W1:Y:S02]  /*04d0*/  LDC R4, c[0x0][0x2c8] ;  /* 0x0000b200ff047b82 */ /* 0x000e640000000800 */
.L_x_404:
        /* <DEDUP_REMOVED lines=16> */
[C---:B------:R-:W-:Y:S02]  /*05e0*/  R2UR UR4, R20.reuse ;  /* 0x00000000140472ca */ /* 0x040fe400000e0000 */
[----:B------:R-:W-:-:S11]  /*05f0*/  ISETP.GE.AND P0, PT, R20, 0x1, PT ;  /* 0x000000011400780c */ /* 0x000fd60003f06270 */
[----:B------:R-:W-:-:S04]  /*0600*/  UIADD3 UR4, UR4, 0x7f, URZ ;  /* 0x0000007f04047890 */ /* 0x000fc8000fffe03f */
[----:B------:R-:W-:-:S04]  /*0610*/  USHF.R.S32.HI UR22, URZ, 0x1f, UR4 ;  /* 0x0000001f3f167899 */ /* 0x000fc80008011404 */
[----:B------:R-:W-:Y:S01]  /*0620*/  ULEA.HI UR22, UR22, UR4, URZ, 0x7 ;  /* 0x0000000416167291 */ /* 0x000fe2000f8f383f */
[----:B------:R-:W-:Y:S11]  /*0630*/  @!P0 BRA `(.L_x_405) ;  /* 0x00000114000c8947 */ /* 0x000ff60003800000 */
[----:B------:R-:W1:Y:S01]  /*0640*/  LDC R33, c[0x0][0x278] ;  /* 0x00009e00ff217b82 */ /* 0x000e620000000800 */
[----:B------:R-:W-:Y:S01]  /*0650*/  ISETP.NE.AND P1, PT, R24, -0x1, PT ;  /* 0xffffffff1800780c */ /* 0x000fe20003f25270 */
[----:B------:R-:W-:Y:S01]  /*0660*/  IMAD.IADD R34, R12, 0x1, -R26 ;  /* 0x000000010c227824 */ /* 0x000fe200078e0a1a */
[CC--:B------:R-:W-:Y:S02]  /*0670*/  LEA.HI R7, R13.reuse, R180.reuse, RZ, 0x2 ;  /* 0x000000b40d077211 */ /* 0x0c0fe400078f10ff */
[CC--:B------:R-:W-:Y:S02]  /*0680*/  LEA.HI R6, R13.reuse, R180.reuse, RZ, 0x3 ;  /* 0x000000b40d067211 */ /* 0x0c0fe400078f18ff */
[----:B------:R-:W-:Y:S01]  /*0690*/  LEA.HI R13, R13, R180, RZ, 0x4 ;  /* 0x000000b40d0d7211 */ /* 0x000fe200078f20ff */
[----:B------:R2:W-:Y:S01]  /*06a0*/  STL [R1+0x70], R34 ;  /* 0x0000702201007387 */ /* 0x0005e20000100800 */
[----:B------:R-:W-:Y:S02]  /*06b0*/  SHF.R.S32.HI R15, RZ, 0x3, R6 ;  /* 0x00000003ff0f7819 */ /* 0x000fe40000011406 */
[----:B------:R-:W-:-:S02]  /*06c0*/  SHF.R.S32.HI R5, RZ, 0x4, R13 ;  /* 0x00000004ff057819 */ /* 0x000fc4000001140d */
[----:B------:R-:W-:Y:S01]  /*06d0*/  IABS R9, R32 ;  /* 0x0000002000097213 */ /* 0x000fe20000000000 */
[----:B------:R-:W3:Y:S01]  /*06e0*/  @!P1 LDC.64 R16, c[0x0][0x228] ;  /* 0x00008a00ff109b82 */ /* 0x000ee20000000a00 */
[----:B------:R-:W-:Y:S02]  /*06f0*/  ISETP.NE.AND P0, PT, R11, -0x1, PT ;  /* 0xffffffff0b00780c */ /* 0x000fe40003f05270 */
[----:B------:R-:W-:Y:S02]  /*0700*/  LEA.HI R4, R13, R5, RZ, 0x1 ;  /* 0x000000050d047211 */ /* 0x000fe400078f08ff */
[----:B------:R-:W-:Y:S02]  /*0710*/  SHF.R.S32.HI R12, RZ, 0x2, R7 ;  /* 0x00000002ff0c7819 */ /* 0x000fe40000011407 */
[----:B------:R-:W-:Y:S01]  /*0720*/  SHF.R.S32.HI R181, RZ, 0x5, R18 ;  /* 0x00000005ffb57819 */ /* 0x000fe20000011412 */
[----:B------:R-:W4:Y:S01]  /*0730*/  @P1 LDC.64 R22, c[0x0][0x240] ;  /* 0x00009000ff161b82 */ /* 0x000f220000000a00 */
[----:B-1----:R-:W-:-:S04]  /*0740*/  IABS R21, R33 ;  /* 0x0000002100157213 */ /* 0x002fc80000000000 */
[----:B------:R-:W1:Y:S03]  /*0750*/  I2F.RP R2, R21 ;  /* 0x0000001500027306 */ /* 0x000e660000209400 */
[----:B------:R-:W5:Y:S08]  /*0760*/  @P0 LDC.64 R18, c[0x0][0x250] ;  /* 0x00009400ff120b82 */ /* 0x000f700000000a00 */
[----:B------:R-:W2:Y:S01]  /*0770*/  @P0 LDC.64 R60, c[0x0][0x248] ;  /* 0x00009200ff3c0b82 */ /* 0x000ea20000000a00 */
[----:B-1----:R-:W1:Y:S02]  /*0780*/  MUFU.RCP R2, R2 ;  /* 0x0000000200027308 */ /* 0x002e640000001000 */
[----:B-1----:R-:W-:-:S06]  /*0790*/  VIADD R2, R2, 0xffffffe ;  /* 0x0ffffffe02027836 */ /* 0x002fcc0000000000 */
[----:B------:R-:W1:Y:S02]  /*07a0*/  F2I.FTZ.U32.TRUNC.NTZ R3, R2 ;  /* 0x0000000200037305 */ /* 0x000e64000021f000 */
[----:B-1----:R-:W-:Y:S02]  /*07b0*/  IMAD.MOV R0, RZ, RZ, -R3 ;  /* 0x000000ffff007224 */ /* 0x002fe400078e0a03 */
[----:B------:R-:W-:Y:S02]  /*07c0*/  IMAD.MOV.U32 R2, RZ, RZ, RZ ;  /* 0x000000ffff027224 */ /* 0x000fe400078e00ff */
[----:B------:R-:W-:-:S04]  /*07d0*/  IMAD R0, R0, R21, RZ ;  /* 0x0000001500007224 */ /* 0x000fc800078e02ff */
[----:B------:R-:W-:Y:S01]  /*07e0*/  IMAD.HI.U32 R3, R3, R0, R2 ;  /* 0x0000000003037227 */ /* 0x000fe200078e0002 */
[----:B------:R-:W-:-:S05]  /*07f0*/  LOP3.LUT R0, R7, 0xfffffffc, RZ, 0xc0, !PT ;  /* 0xfffffffc07007812 */ /* 0x000fca00078ec0ff */
[----:B------:R-:W-:Y:S02]  /*0800*/  IMAD.IADD R2, R180, 0x1, -R0 ;  /* 0x00000001b4027824 */ /* 0x000fe400078e0a00 */
[----:B------:R-:W-:Y:S02]  /*0810*/  IMAD.SHL.U32 R0, R15, 0x40, RZ ;  /* 0x000000400f007824 */ /* 0x000fe400078e00ff */
[----:B------:R-:W-:Y:S01]  /*0820*/  IMAD.HI.U32 R14, R3, R9, RZ ;  /* 0x00000009030e7227 */ /* 0x000fe200078e00ff */
[----:B------:R-:W-:Y:S02]  /*0830*/  SHF.L.U32 R92, R2, 0x3, RZ ;  /* 0x00000003025c7819 */ /* 0x000fe400000006ff */
[----:B------:R-:W-:Y:S02]  /*0840*/  LOP3.LUT R0, R0, 0xc0, RZ, 0xc0, !PT ;  /* 0x000000c000007812 */ /* 0x000fe400078ec0ff */
[----:B------:R-:W-:Y:S02]  /*0850*/  LOP3.LUT R3, R4, 0xfffffffe, RZ, 0xc0, !PT ;  /* 0xfffffffe04037812 */ /* 0x000fe400078ec0ff */
[----:B------:R-:W-:-:S02]  /*0860*/  LOP3.LUT R4, R0, 0x18, R92, 0xf8, !PT ;  /* 0x0000001800047812 */ /* 0x000fc400078ef85c */
[----:B------:R-:W-:Y:S01]  /*0870*/  SHF.R.U32.HI R2, RZ, 0x3, R0 ;  /* 0x00000003ff027819 */ /* 0x000fe20000011600 */
[----:B------:R-:W-:Y:S02]  /*0880*/  IMAD.MOV R0, RZ, RZ, -R14 ;  /* 0x000000ffff007224 */ /* 0x000fe400078e0a0e */
[----:B------:R-:W-:Y:S01]  /*0890*/  IMAD.IADD R29, R5, 0x1, -R3 ;  /* 0x00000001051d7824 */ /* 0x000fe200078e0a03 */
[----:B------:R-:W-:Y:S01]  /*08a0*/  LOP3.LUT R8, R4, R2, RZ, 0x3c, !PT ;  /* 0x0000000204087212 */ /* 0x000fe200078e3cff */
[----:B------:R-:W-:Y:S01]  /*08b0*/  IMAD R4, R21, R0, R9 ;  /* 0x0000000015047224 */ /* 0x000fe200078e0209 */
[----:B------:R-:W-:Y:S02]  /*08c0*/  LOP3.LUT R0, R6, 0xfffffff8, RZ, 0xc0, !PT ;  /* 0xfffffff806007812 */ /* 0x000fe400078ec0ff */
[----:B------:R-:W-:Y:S02]  /*08d0*/  LEA.HI R2, R7, R12, RZ, 0x1 ;  /* 0x0000000c07027211 */ /* 0x000fe400078f08ff */
[----:B------:R-:W-:Y:S01]  /*08e0*/  @!P1 SHF.R.S32.HI R5, RZ, 0x1f, R31 ;  /* 0x0000001fff059819 */ /* 0x000fe2000001141f */
[----:B------:R-:W-:Y:S01]  /*08f0*/  IMAD.IADD R0, R180, 0x1, -R0 ;  /* 0x00000001b4007824 */ /* 0x000fe200078e0a00 */
[----:B------:R-:W-:-:S02]  /*0900*/  LOP3.LUT R3, R2, 0x7fffffe, RZ, 0xc0, !PT ;  /* 0x07fffffe02037812 */ /* 0x000fc400078ec0ff */
[----:B------:R-:W-:Y:S01]  /*0910*/  ISETP.GT.U32.AND P2, PT, R21, R4, PT ;  /* 0x000000041500720c */ /* 0x000fe20003f44070 */
[----:B---3--:R-:W-:Y:S01]  /*0920*/  @!P1 IMAD R2, R5, R16, RZ ;  /* 0x0000001005029224 */ /* 0x008fe200078e02ff */
[----:B------:R-:W-:Y:S02]  /*0930*/  IADD3 R7, R12, -R3, RZ ;  /* 0x800000030c077210 */ /* 0x000fe40007ffe0ff */
[----:B------:R-:W-:Y:S01]  /*0940*/  LEA.HI R9, R0, R0, RZ, 0x1 ;  /* 0x0000000000097211 */ /* 0x000fe200078f08ff */
[----:B------:R-:W-:Y:S02]  /*0950*/  @!P1 IMAD R6, R31, R17, R2 ;  /* 0x000000111f069224 */ /* 0x000fe400078e0202 */
[----:B----4-:R-:W-:Y:S01]  /*0960*/  @P1 IMAD.WIDE.U32 R2, R24, R22, RZ ;  /* 0x0000001618021225 */ /* 0x010fe200078e00ff */
[----:B------:R-:W-:-:S03]  /*0970*/  LOP3.LUT R5, R9, 0x3fffffe, RZ, 0xc0, !PT ;  /* 0x03fffffe09057812 */ /* 0x000fc600078ec0ff */
[----:B------:R-:W-:Y:S02]  /*0980*/  IMAD R7, R181, 0x8, R7 ;  /* 0x00000008b5077824 */ /* 0x000fe400078e0207 */
[----:B------:R-:W-:-:S04]  /*0990*/  @!P1 IMAD.WIDE.U32 R16, R31, R16, RZ ;  /* 0x000000101f109225 */ /* 0x000fc800078e00ff */
[----:B------:R-:W-:Y:S01]  /*09a0*/  IMAD.U32 R221, R7, 0x20, R8 ;  /* 0x0000002007dd7824 */ /* 0x000fe200078e0008 */
[----:B------:R-:W-:Y:S01]  /*09b0*/  @P1 MOV R8, R2 ;  /* 0x0000000200081202 */ /* 0x000fe20000000f00 */
[----:B------:R-:W-:Y:S01]  /*09c0*/  @P1 IMAD R23, R24, R23, R3 ;  /* 0x0000001718171224 */ /* 0x000fe200078e0203 */
[----:B------:R-:W-:Y:S01]  /*09d0*/  LOP3.LUT R2, R32, R33, RZ, 0x3c, !PT ;  /* 0x0000002120027212 */ /* 0x000fe200078e3cff */
[----:B------:R-:W-:Y:S01]  /*09e0*/  IMAD.IADD R30, R0, 0x1, -R5 ;  /* 0x00000001001e7824 */ /* 0x000fe200078e0a05 */
[----:B------:R-:W-:Y:S01]  /*09f0*/  @P0 IADD3 R5, R10, R11, RZ ;  /* 0x0000000b0a050210 */ /* 0x000fe20007ffe0ff */
[----:B------:R-:W-:Y:S01]  /*0a00*/  @!P1 IMAD.IADD R23, R17, 0x1, R6 ;  /* 0x0000000111179824 */ /* 0x000fe200078e0206 */
[----:B------:R-:W-:Y:S01]  /*0a10*/  LOP3.LUT R6, R13, 0xfffffff0, RZ, 0xc0, !PT ;  /* 0xfffffff00d067812 */ /* 0x000fe200078ec0ff */
[----:B------:R-:W-:Y:S01]  /*0a20*/  @!P2 IMAD.IADD R4, R4, 0x1, -R21 ;  /* 0x000000010404a824 */ /* 0x000fe200078e0a15 */
[----:B------:R-:W-:Y:S01]  /*0a30*/  ISETP.GE.AND P4, PT, R2, RZ, PT ;  /* 0x000000ff0200720c */ /* 0x000fe20003f86270 */
[----:B------:R-:W-:-:S02]  /*0a40*/  @P0 IMAD.IADD R0, R10, 0x1, R11 ;  /* 0x000000010a000824 */ /* 0x000fc400078e020b */
[----:B------:R-:W-:Y:S01]  /*0a50*/  @!P1 IMAD.MOV.U32 R8, RZ, RZ, R16 ;  /* 0x000000ffff089224 */ /* 0x000fe200078e0010 */
[----:B------:R-:W-:Y:S01]  /*0a60*/  ISETP.GE.U32.AND P3, PT, R4, R21, PT ;  /* 0x000000150400720c */ /* 0x000fe20003f66070 */
[C---:B-----5:R-:W-:Y:S02]  /*0a70*/  @P0 IMAD R7, R0.reuse, R19, RZ ;  /* 0x0000001300070224 */ /* 0x060fe400078e02ff */
[----:B------:R-:W-:-:S04]  /*0a80*/  @P0 IMAD.WIDE.U32 R2, R0, R18, RZ ;  /* 0x0000001200020225 */ /* 0x000fc800078e00ff */
[----:B------:R-:W-:Y:S01]  /*0a90*/  IMAD.IADD R21, R180, 0x1, -R6 ;  /* 0x00000001b4157824 */ /* 0x000fe200078e0a06 */
[----:B------:R-:W-:Y:S01]  /*0aa0*/  @P0 MOV R25, R2 ;  /* 0x0000000200190202 */ /* 0x000fe20000000f00 */
[C---:B--2---:R-:W-:Y:S02]  /*0ab0*/  @P0 IMAD R0, R5.reuse, R61, RZ ;  /* 0x0000003d05000224 */ /* 0x044fe400078e02ff */
[----:B------:R-:W-:Y:S01]  /*0ac0*/  @P0 IMAD.WIDE.U32 R4, R5, R60, RZ ;  /* 0x0000003c05040225 */ /* 0x000fe200078e00ff */
[----:B------:R-:W-:-:S03]  /*0ad0*/  LEA.HI R28, R21, R21, RZ, 0x1 ;  /* 0x00000015151c7211 */ /* 0x000fc600078f08ff */
        /* <DEDUP_REMOVED lines=17> */
.L_x_406:
        /* <DEDUP_REMOVED lines=14> */
.L_x_407:
[----:B------:R-:W1:Y:S01]  /*0cd0*/  S2UR UR6, SR_CgaCtaId ;  /* 0x00000000000679c3 */ /* 0x000e620000008800 */
[--C-:B------:R-:W-:Y:S01]  /*0ce0*/  SHF.R.S32.HI R4, RZ, 0x1, R28.reuse ;  /* 0x00000001ff047819 */ /* 0x100fe2000001141c */
[----:B------:R-:W-:Y:S01]  /*0cf0*/  ULDC.64 UR4, c[0x0][0x258] ;  /* 0x0000960000047ab9 */ /* 0x000fe20000000a00 */
[----:B------:R-:W-:Y:S01]  /*0d00*/  SHF.R.S32.HI R0, RZ, 0x1f, R28 ;  /* 0x0000001fff007819 */ /* 0x000fe2000001141c */
[----:B------:R-:W-:Y:S01]  /*0d10*/  @!P2 VIADD R14, R14, 0x1 ;  /* 0x000000010e0ea836 */ /* 0x000fe20000000000 */
[----:B------:R-:W-:Y:S01]  /*0d20*/  SHF.R.S32.HI R93, RZ, 0x1f, R92 ;  /* 0x0000001fff5d7819 */ /* 0x000fe2000001145c */
[----:B------:R-:W-:Y:S01]  /*0d30*/  VIADD R17, R12, 0x20 ;  /* 0x000000200c117836 */ /* 0x000fe20000000000 */
[----:B------:R-:W-:Y:S01]  /*0d40*/  IADD3 R2, P0, R92, R8, RZ ;  /* 0x000000085c027210 */ /* 0x000fe20007f1e0ff */
[----:B------:R-:W-:Y:S01]  /*0d50*/  @P3 VIADD R14, R14, 0x1 ;  /* 0x000000010e0e3836 */ /* 0x000fe20000000000 */
[----:B------:R-:W-:Y:S01]  /*0d60*/  LEA.HI R0, R0, R4, RZ, 0x2 ;  /* 0x0000000400007211 */ /* 0x000fe200078f10ff */
[----:B------:R-:W-:Y:S01]  /*0d70*/  VIADD R22, R12, 0x40 ;  /* 0x000000400c167836 */ /* 0x000fe20000000000 */
[----:B------:R-:W-:Y:S01]  /*0d80*/  SHF.R.S32.HI R5, RZ, 0x1f, R32 ;  /* 0x0000001fff057819 */ /* 0x000fe20000011420 */
[----:B------:R-:W-:Y:S01]  /*0d90*/  IMAD.X R3, R93, 0x1, R23, P0 ;  /* 0x000000015d037824 */ /* 0x000fe200000e0617 */
[----:B------:R-:W-:Y:S01]  /*0da0*/  LOP3.LUT R0, R0, 0xfffffffc, RZ, 0xc0, !PT ;  /* 0xfffffffc00007812 */ /* 0x000fe200078ec0ff */
[C---:B------:R-:W-:Y:S01]  /*0db0*/  VIADD R23, R12.reuse, 0x60 ;  /* 0x000000600c177836 */ /* 0x040fe20000000000 */
[-C--:B------:R-:W-:Y:S01]  /*0dc0*/  ISETP.GE.AND P0, PT, R12, R34.reuse, PT ;  /* 0x000000220c00720c */ /* 0x080fe20003f06270 */
[----:B------:R-:W-:Y:S01]  /*0dd0*/  IMAD.WIDE.U32 R6, R32, UR4, R2 ;  /* 0x0000000420067c25 */ /* 0x000fe2000f8e0002 */
[----:B------:R-:W-:Y:S01]  /*0de0*/  ISETP.NE.AND P1, PT, R33, RZ, PT ;  /* 0x000000ff2100720c */ /* 0x000fe20003f25270 */
[----:B------:R-:W-:Y:S01]  /*0df0*/  BSSY B0, `(.L_x_408) ;  /* 0x0000027000007945 */ /* 0x000fe20003800000 */
[----:B------:R-:W-:Y:S01]  /*0e00*/  SHF.R.S32.HI R52, RZ, 0x1, R9 ;  /* 0x00000001ff347819 */ /* 0x000fe20000011409 */
[----:B------:R-:W-:Y:S01]  /*0e10*/  IMAD.IADD R53, R4, 0x1, -R0 ;  /* 0x0000000104357824 */ /* 0x000fe200078e0a00 */
[----:B------:R-:W-:Y:S01]  /*0e20*/  SHF.R.S32.HI R13, RZ, 0x1f, R12 ;  /* 0x0000001fff0d7819 */ /* 0x000fe2000001140c */
[----:B------:R-:W-:Y:S01]  /*0e30*/  IMAD R0, R5, UR4, RZ ;  /* 0x0000000405007c24 */ /* 0x000fe2000f8e02ff */
[----:B------:R-:W-:Y:S01]  /*0e40*/  UMOV UR4, 0x400 ;  /* 0x0000040000047882 */ /* 0x000fe20000000000 */
[----:B------:R-:W-:Y:S01]  /*0e50*/  @!P4 IMAD.MOV R14, RZ, RZ, -R14 ;  /* 0x000000ffff0ec224 */ /* 0x000fe200078e0a0e */
[----:B-1----:R-:W-:Y:S01]  /*0e60*/  ULEA UR4, UR6, UR4, 0x18 ;  /* 0x0000000406047291 */ /* 0x002fe2000f8ec03f */
[----:B------:R-:W-:Y:S01]  /*0e70*/  IMAD R4, R32, UR5, R0 ;  /* 0x0000000520047c24 */ /* 0x000fe2000f8e0200 */
[-C--:B------:R-:W-:Y:S01]  /*0e80*/  ISETP.GE.AND P2, PT, R22, R34.reuse, PT ;  /* 0x000000221600720c */ /* 0x080fe20003f46270 */
[----:B------:R-:W-:Y:S01]  /*0e90*/  IMAD.SHL.U32 R0, R52, 0x40, RZ ;  /* 0x0000004034007824 */ /* 0x000fe200078e00ff */
[-C--:B------:R-:W-:Y:S01]  /*0ea0*/  ISETP.GE.AND P3, PT, R23, R34.reuse, PT ;  /* 0x000000221700720c */ /* 0x080fe20003f66270 */
[----:B------:R-:W-:Y:S01]  /*0eb0*/  IMAD.SHL.U32 R16, R15, 0x8, RZ ;  /* 0x000000080f107824 */ /* 0x000fe200078e00ff */
[----:B------:R-:W-:Y:S01]  /*0ec0*/  @!P1 LOP3.LUT R14, RZ, R33, RZ, 0x33, !PT ;  /* 0x00000021ff0e9212 */ /* 0x000fe200078e33ff */
[----:B------:R-:W-:Y:S01]  /*0ed0*/  IMAD.WIDE R2, R209, 0x80, R12 ;  /* 0x00000080d1027825 */ /* 0x000fe200078e020c */
[----:B------:R-:W-:-:S02]  /*0ee0*/  ISETP.GE.AND P1, PT, R17, R34, PT ;  /* 0x000000221100720c */ /* 0x000fc40003f26270 */
[----:B------:R-:W-:Y:S01]  /*0ef0*/  LOP3.LUT R15, R0, 0xc0, RZ, 0xc0, !PT ;  /* 0x000000c0000f7812 */ /* 0x000fe200078ec0ff */
[----:B------:R-:W-:Y:S01]  /*0f00*/  IMAD.IADD R5, R7, 0x1, R4 ;  /* 0x0000000107057824 */ /* 0x000fe200078e0204 */
        /* <DEDUP_REMOVED lines=21> */
.L_x_409:
[----:B------:R-:W-:Y:S05]  /*1060*/  BSYNC B0 ;  /* 0x0000000000007941 */ /* 0x000fea0003800000 */
.L_x_408:
        /* <DEDUP_REMOVED lines=22> */
.L_x_411:
[----:B------:R-:W-:Y:S05]  /*11d0*/  BSYNC B0 ;  /* 0x0000000000007941 */ /* 0x000fea0003800000 */
.L_x_410:
        /* <DEDUP_REMOVED lines=22> */
.L_x_413:
[----:B------:R-:W-:Y:S05]  /*1340*/  BSYNC B0 ;  /* 0x0000000000007941 */ /* 0x000fea0003800000 */
.L_x_412:
        /* <DEDUP_REMOVED lines=21> */
.L_x_415:
[----:B------:R-:W-:Y:S05]  /*14a0*/  BSYNC B0 ;  /* 0x0000000000007941 */ /* 0x000fea0003800000 */
.L_x_414:
[-C--:B------:R-:W-:Y:S01]  /*14b0*/  IMAD R6, R13, R60.reuse, RZ ;  /* 0x0000003c0d067224 */ /* 0x080fe200078e02ff */
[----:B------:R-:W-:Y:S01]  /*14c0*/  SHF.R.S32.HI R0, RZ, 0x1f, R14 ;  /* 0x0000001fff007819 */ /* 0x000fe2000001140e */
[----:B------:R-:W-:Y:S01]  /*14d0*/  IMAD.WIDE.U32 R4, R12, R60, R92 ;  /* 0x0000003c0c047225 */ /* 0x000fe200078e005c */
[----:B------:R-:W-:Y:S01]  /*14e0*/  ULDC.64 UR8, c[0x0][0x260] ;  /* 0x0000980000087ab9 */ /* 0x000fe20000000a00 */
[----:B------:R-:W-:Y:S01]  /*14f0*/  ULEA.HI.SX32 UR21, UR22, 0xffffffff, 0x19 ;  /* 0xffffffff16157891 */ /* 0x000fe2000f8fca3f */
[----:B------:R-:W-:Y:S01]  /*1500*/  LOP3.LUT R9, R15, 0x8, R16, 0xf8, !PT ;  /* 0x000000080f097812 */ /* 0x000fe200078ef810 */
[----:B------:R-:W-:Y:S01]  /*1510*/  IMAD R7, R13, R18, RZ ;  /* 0x000000120d077224 */ /* 0x000fe200078e02ff */
[----:B------:R-:W-:Y:S01]  /*1520*/  IADD3 R4, P1, R24, R4, RZ ;  /* 0x0000000418047210 */ /* 0x000fe20007f3e0ff */
[----:B-1----:R-:W-:Y:S01]  /*1530*/  IMAD.WIDE.U32 R2, R12, R18, R92 ;  /* 0x000000120c027225 */ /* 0x002fe200078e005c */
[----:B------:R-:W-:Y:S01]  /*1540*/  SHF.R.U32.HI R8, RZ, 0x3, R15 ;  /* 0x00000003ff087819 */ /* 0x000fe2000001160f */
[----:B------:R-:W-:Y:S01]  /*1550*/  ULDC.64 UR6, c[0x0][0x268] ;  /* 0x00009a0000067ab9 */ /* 0x000fe20000000a00 */
[----:B------:R-:W-:Y:S01]  /*1560*/  SHF.L.U64.HI R95, R60, 0x7, R61 ;  /* 0x000000073c5f7819 */ /* 0x000fe2000001023d */
[C---:B------:R-:W-:Y:S01]  /*1570*/  IMAD R6, R12.reuse, R61, R6 ;  /* 0x0000003d0c067224 */ /* 0x040fe200078e0206 */
[----:B------:R-:W-:Y:S01]  /*1580*/  IADD3 R2, P0, R25, R2, RZ ;  /* 0x0000000219027210 */ /* 0x000fe20007f1e0ff */
[----:B------:R-:W-:Y:S01]  /*1590*/  IMAD R7, R12, R19, R7 ;  /* 0x000000130c077224 */ /* 0x000fe200078e0207 */
[----:B------:R-:W-:Y:S01]  /*15a0*/  LOP3.LUT R16, R9, R8, RZ, 0x3c, !PT ;  /* 0x0000000809107212 */ /* 0x000fe200078e3cff */
[----:B------:R-:W-:Y:S01]  /*15b0*/  IMAD.U32 R8, RZ, RZ, UR21 ;  /* 0x00000015ff087e24 */ /* 0x000fe2000f8e00ff */
[----:B------:R-:W-:Y:S01]  /*15c0*/  IADD3.X R5, R26, R5, R6, P1, !PT ;  /* 0x000000051a057210 */ /* 0x000fe20000ffe406 */
[----:B------:R-:W-:Y:S01]  /*15d0*/  IMAD R6, R0, UR8, RZ ;  /* 0x0000000800067c24 */ /* 0x000fe2000f8e02ff */
[----:B------:R-:W-:Y:S01]  /*15e0*/  IADD3.X R3, R27, R3, R7, P0, !PT ;  /* 0x000000031b037210 */ /* 0x000fe200007fe407 */
[----:B------:R-:W-:Y:S01]  /*15f0*/  IMAD R8, R8, -0x80, R20 ;  /* 0xffffff8008087824 */ /* 0x000fe200078e0214 */
[----:B------:R-:W-:Y:S01]  /*1600*/  USHF.R.S32.HI UR5, URZ, 0x1f, UR21 ;  /* 0x0000001f3f057899 */ /* 0x000fe20008011415 */
[----:B--2-4-:R-:W-:Y:S01]  /*1610*/  IMAD.WIDE.U32 R10, R14, UR8, R4 ;  /* 0x000000080e0a7c25 */ /* 0x014fe2000f8e0004 */
[----:B------:R-:W-:Y:S01]  /*1620*/  SHF.R.S32.HI R5, RZ, 0x1f, R21 ;  /* 0x0000001fff057819 */ /* 0x000fe20000011415 */
[----:B------:R-:W-:Y:S01]  /*1630*/  BSSY B0, `(.L_x_416) ;  /* 0x0000026000007945 */ /* 0x000fe20003800000 */
[----:B------:R-:W-:Y:S01]  /*1640*/  ISETP.GE.AND P0, PT, R12, R8, PT ;  /* 0x000000080c00720c */ /* 0x000fe20003f06270 */
[C---:B------:R-:W-:Y:S01]  /*1650*/  IMAD R6, R14.reuse, UR9, R6 ;  /* 0x000000090e067c24 */ /* 0x040fe2000f8e0206 */
[----:B------:R-:W-:Y:S01]  /*1660*/  MOV R242, R10 ;  /* 0x0000000a00f27202 */ /* 0x000fe20000000f00 */
[----:B------:R-:W-:Y:S01]  /*1670*/  IMAD.WIDE.U32 R32, R14, UR6, R2 ;  /* 0x000000060e207c25 */ /* 0x000fe2000f8e0002 */
[----:B------:R1:W-:Y:S01]  /*1680*/  STL.64 [R1+0x58], R10 ;  /* 0x0000580a01007387 */ /* 0x0003e20000100a00 */
[----:B------:R-:W-:-:S02]  /*1690*/  SHF.L.U32 R4, R53, 0x6, RZ ;  /* 0x0000000635047819 */ /* 0x000fc400000006ff */
[----:B------:R-:W-:Y:S01]  /*16a0*/  IMAD.IADD R243, R11, 0x1, R6 ;  /* 0x000000010bf37824 */ /* 0x000fe200078e0206 */
[----:B------:R2:W-:Y:S01]  /*16b0*/  STL.64 [R1+0x50], R32 ;  /* 0x0000502001007387 */ /* 0x0005e20000100a00 */
[----:B------:R-:W-:Y:S01]  /*16c0*/  IMAD R0, R0, UR6, RZ ;  /* 0x0000000600007c24 */ /* 0x000fe2000f8e02ff */
[-C--:B------:R-:W-:Y:S01]  /*16d0*/  ISETP.GE.AND P1, PT, R17, R8.reuse, PT ;  /* 0x000000081100720c */ /* 0x080fe20003f26270 */
[----:B------:R-:W-:Y:S01]  /*16e0*/  IMAD.SHL.U32 R94, R60, 0x80, RZ ;  /* 0x000000803c5e7824 */ /* 0x000fe200078e00ff */
[----:B------:R2:W-:Y:S01]  /*16f0*/  STL.64 [R1+0x48], R242 ;  /* 0x000048f201007387 */ /* 0x0005e20000100a00 */
[----:B------:R-:W-:Y:S01]  /*1700*/  IMAD R15, R14, UR7, R0 ;  /* 0x000000070e0f7c24 */ /* 0x000fe2000f8e0200 */
[-C--:B------:R-:W-:Y:S01]  /*1710*/  ISETP.GE.AND P2, PT, R22, R8.reuse, PT ;  /* 0x000000081600720c */ /* 0x080fe20003f46270 */
[----:B------:R-:W-:Y:S01]  /*1720*/  IMAD R0, R95, UR21, RZ ;  /* 0x000000155f007c24 */ /* 0x000fe2000f8e02ff */
[----:B------:R-:W-:Y:S01]  /*1730*/  ISETP.GE.AND P3, PT, R23, R8, PT ;  /* 0x000000081700720c */ /* 0x000fe20003f66270 */
[----:B------:R-:W-:Y:S01]  /*1740*/  IMAD.WIDE.U32 R2, R94, UR21, R242 ;  /* 0x000000155e027c25 */ /* 0x000fe2000f8e00f2 */
[----:B------:R-:W-:-:S03]  /*1750*/  LOP3.LUT R9, R4, 0xc0, RZ, 0xc0, !PT ;  /* 0x000000c004097812 */ /* 0x000fc600078ec0ff */
[----:B------:R-:W-:Y:S02]  /*1760*/  IMAD R0, R94, UR5, R0 ;  /* 0x000000055e007c24 */ /* 0x000fe4000f8e0200 */
[----:B------:R-:W-:Y:S01]  /*1770*/  IMAD R14, R29, 0x8, R30 ;  /* 0x000000081d0e7824 */ /* 0x000fe200078e021e */
[----:B-1----:R-:W-:Y:S02]  /*1780*/  LEA.HI R10, R5, R21, RZ, 0x3 ;  /* 0x00000015050a7211 */ /* 0x002fe400078f18ff */
[----:B------:R-:W-:Y:S02]  /*1790*/  SHF.L.U32 R11, R29, 0x3, RZ ;  /* 0x000000031d0b7819 */ /* 0x000fe400000006ff */
[----:B------:R-:W-:Y:S01]  /*17a0*/  IADD3 R5, R3, R0, RZ ;  /* 0x0000000003057210 */ /* 0x000fe20007ffe0ff */
        /* <DEDUP_REMOVED lines=14> */
.L_x_417:
[----:B------:R-:W-:Y:S05]  /*1890*/  BSYNC B0 ;  /* 0x0000000000007941 */ /* 0x000fea0003800000 */
.L_x_416:
        /* <DEDUP_REMOVED lines=19> */
.L_x_419:
[----:B------:R-:W-:Y:S05]  /*19d0*/  BSYNC B0 ;  /* 0x0000000000007941 */ /* 0x000fea0003800000 */
.L_x_418:
        /* <DEDUP_REMOVED lines=15> */
.L_x_421:
[----:B------:R-:W-:Y:S05]  /*1ad0*/  BSYNC B0 ;  /* 0x0000000000007941 */ /* 0x000fea0003800000 */
.L_x_420:
        /* <DEDUP_REMOVED lines=17> */
.L_x_423:
[----:B------:R-:W-:Y:S05]  /*1bf0*/  BSYNC B0 ;  /* 0x0000000000007941 */ /* 0x000fea0003800000 */
.L_x_422:
[----:B------:R-:W0:Y:S01]  /*1c00*/  LDGDEPBAR ;  /* 0x00000000000079af */ /* 0x000e220000000000 */
[----:B------:R-:W-:Y:S01]  /*1c10*/  ISETP.GE.AND P0, PT, R12, R8, PT ;  /* 0x000000080c00720c */ /* 0x000fe20003f06270 */
[----:B------:R-:W-:Y:S01]  /*1c20*/  IMAD.IADD R15, R33, 0x1, R15 ;  /* 0x00000001210f7824 */ /* 0x000fe200078e020f */
[----:B------:R-:W-:Y:S01]  /*1c30*/  LOP3.LUT R0, R28, 0x7fffffe, RZ, 0xc0, !PT ;  /* 0x07fffffe1c007812 */ /* 0x000fe200078ec0ff */
[----:B-1----:R-:W-:Y:S01]  /*1c40*/  IMAD.SHL.U32 R4, R10, 0x20, RZ ;  /* 0x000000200a047824 */ /* 0x002fe200078e00ff */
[----:B------:R-:W-:Y:S01]  /*1c50*/  LOP3.LUT R3, R9, 0x8, R11, 0xf8, !PT ;  /* 0x0000000809037812 */ /* 0x000fe200078ef80b */
[----:B----4-:R-:W-:Y:S01]  /*1c60*/  IMAD.WIDE.U32 R6, R18, UR21, RZ ;  /* 0x0000001512067c25 */ /* 0x010fe2000f8e00ff */
[----:B------:R1:W-:Y:S01]  /*1c70*/  STL [R1+0x68], R15 ;  /* 0x0000680f01007387 */ /* 0x0003e20000100800 */
[----:B------:R-:W-:Y:S01]  /*1c80*/  SHF.R.U32.HI R2, RZ, 0x3, R9 ;  /* 0x00000003ff027819 */ /* 0x000fe20000011609 */
[----:B------:R-:W-:Y:S01]  /*1c90*/  BSSY B0, `(.L_x_424) ;  /* 0x0000025000007945 */ /* 0x000fe20003800000 */
[----:B------:R-:W-:Y:S01]  /*1ca0*/  IMAD.IADD R62, R21, 0x1, -R0 ;  /* 0x00000001153e7824 */ /* 0x000fe200078e0a00 */
[----:B------:R-:W-:Y:S01]  /*1cb0*/  LOP3.LUT R21, R4, 0xffffff00, RZ, 0xc0, !PT ;  /* 0xffffff0004157812 */ /* 0x000fe200078ec0ff */
[----:B------:R-:W-:Y:S01]  /*1cc0*/  IMAD.U32 R0, R14, 0x20, R16 ;  /* 0x000000200e007824 */ /* 0x000fe200078e0010 */
[----:B------:R-:W-:Y:S01]  /*1cd0*/  LOP3.LUT R63, R3, R2, RZ, 0x3c, !PT ;  /* 0x00000002033f7212 */ /* 0x000fe200078e3cff */
[----:B------:R-:W-:Y:S01]  /*1ce0*/  IMAD R3, R18, UR5, RZ ;  /* 0x0000000512037c24 */ /* 0x000fe2000f8e02ff */
[----:B------:R-:W-:Y:S01]  /*1cf0*/  LEA R4, P1, R6, R32, 0x7 ;  /* 0x0000002006047211 */ /* 0x000fe200078238ff */
[----:B------:R-:W-:Y:S01]  /*1d00*/  IMAD R2, R181, 0x200, R21 ;  /* 0x00000200b5027824 */ /* 0x000fe200078e0215 */
[-C--:B------:R-:W-:Y:S01]  /*1d10*/  ISETP.GE.AND P2, PT, R17, R8.reuse, PT ;  /* 0x000000081100720c */ /* 0x080fe20003f46270 */
[----:B------:R-:W-:Y:S01]  /*1d20*/  IMAD R3, R19, UR21, R3 ;  /* 0x0000001513037c24 */ /* 0x000fe2000f8e0203 */
[-C--:B------:R-:W-:Y:S01]  /*1d30*/  ISETP.GE.AND P3, PT, R22, R8.reuse, PT ;  /* 0x000000081600720c */ /* 0x080fe20003f66270 */
[----:B------:R-:W-:Y:S01]  /*1d40*/  IMAD R2, R62, 0x20, R2 ;  /* 0x000000203e027824 */ /* 0x000fe200078e0202 */
[----:B------:R-:W-:Y:S01]  /*1d50*/  ISETP.GE.AND P4, PT, R23, R8, PT ;  /* 0x000000081700720c */ /* 0x000fe20003f86270 */
[----:B------:R-:W-:Y:S01]  /*1d60*/  IMAD.IADD R3, R7, 0x1, R3 ;  /* 0x0000000107037824 */ /* 0x000fe200078e0203 */
[----:B------:R-:W-:Y:S01]  /*1d70*/  LEA R208, R0, UR4, 0x1 ;  /* 0x0000000400d07c11 */ /* 0x000fe2000f8e08ff */
[----:B------:R-:W-:-:S04]  /*1d80*/  DEPBAR.LE SB0, 0x0 ;  /* 0x000080000000791a */ /* 0x000fc80000000000 */
[----:B------:R-:W-:Y:S01]  /*1d90*/  BAR.SYNC.DEFER_BLOCKING 0x0 ;  /* 0x0000000000007b1d */ /* 0x000fe20000010000 */
[----:B------:R-:W-:Y:S01]  /*1da0*/  IMAD.IADD R2, R63, 0x1, R2 ;  /* 0x000000013f027824 */ /* 0x000fe200078e0202 */
[----:B------:R-:W-:-:S04]  /*1db0*/  LEA.HI.X R5, R6, R15, R3, 0x7, P1 ;  /* 0x0000000f06057211 */ /* 0x000fc800008f3c03 */
[----:B------:R-:W-:Y:S01]  /*1dc0*/  LEA R211, R2, UR4, 0x1 ;  /* 0x0000000402d37c11 */ /* 0x000fe2000f8e08ff */
        /* <DEDUP_REMOVED lines=17> */
.L_x_425:
[----:B------:R-:W-:Y:S05]  /*1ee0*/  BSYNC B0 ;  /* 0x0000000000007941 */ /* 0x000fea0003800000 */
.L_x_424:
        /* <DEDUP_REMOVED lines=16> */
.L_x_427:
[----:B------:R-:W-:Y:S05]  /*1ff0*/  BSYNC B0 ;  /* 0x0000000000007941 */ /* 0x000fea0003800000 */
.L_x_426:
        /* <DEDUP_REMOVED lines=16> */
.L_x_429:
[----:B------:R-:W-:Y:S05]  /*2100*/  BSYNC B0 ;  /* 0x0000000000007941 */ /* 0x000fea0003800000 */
.L_x_428:
        /* <DEDUP_REMOVED lines=17> */
.L_x_431:
[----:B------:R-:W-:Y:S05]  /*2220*/  BSYNC B0 ;  /* 0x0000000000007941 */ /* 0x000fea0003800000 */
.L_x_430:
[----:B------:R-:W-:Y:S01]  /*2230*/  LDSM.16.M88.4 R8, [R211] ;  /* 0x00000000d308783b */ /* 0x000fe20000000200 */
[----:B------:R-:W-:Y:S01]  /*2240*/  LOP3.LUT P0, RZ, R52, 0x2, RZ, 0xc0, !PT ;  /* 0x0000000234ff7812 */ /* 0x000fe2000780c0ff */
[----:B------:R-:W-:Y:S01]  /*2250*/  IMAD.MOV.U32 R0, RZ, RZ, 0x10 ;  /* 0x00000010ff007424 */ /* 0x000fe200078e00ff */
[----:B------:R-:W-:Y:S01]  /*2260*/  LOP3.LUT P1, RZ, R53, 0x2, RZ, 0xc0, !PT ;  /* 0x0000000235ff7812 */ /* 0x000fe2000782c0ff */
[----:B-1----:R-:W1:Y:S01]  /*2270*/  LDSM.16.M88.4 R12, [R208+0x2000] ;  /* 0x00200000d00c783b */ /* 0x002e620000000200 */
[----:B------:R-:W-:Y:S01]  /*2280*/  VIADD R2, R208, 0x2000 ;  /* 0x00002000d0027836 */ /* 0x000fe20000000000 */
[----:B------:R-:W-:Y:S01]  /*2290*/  ULDC.U8 UR15, c[0x0][0x388] ;  /* 0x0000e200000f7ab9 */ /* 0x000fe20000000000 */
[----:B------:R-:W-:Y:S01]  /*22a0*/  SEL R0, R0, 0xfffffff0, !P1 ;  /* 0xfffffff000007807 */ /* 0x000fe20004800000 */
[----:B------:R-:W5:Y:S01]  /*22b0*/  LDSM.16.M88.4 R4, [R211+0x1000] ;  /* 0x00100000d304783b */ /* 0x000f620000000200 */
[----:B------:R-:W-:Y:S02]  /*22c0*/  VIADD R213, R208, 0x2020 ;  /* 0x00002020d0d57836 */ /* 0x000fe40000000000 */
[----:B------:R-:W-:Y:S01]  /*22d0*/  IMAD.U32 R3, RZ, RZ, UR21 ;  /* 0x00000015ff037e24 */ /* 0x000fe2000f8e00ff */
[----:B------:R-:W3:Y:S01]  /*22e0*/  LDSM.16.M88.4 R44, [R208+0x2400] ;  /* 0x00240000d02c783b */ /* 0x000ee20000000200 */
[----:B------:R-:W-:-:S02]  /*22f0*/  IMAD R212, R0, 0x2, R211 ;  /* 0x0000000200d47824 */ /* 0x000fc400078e02d3 */
[----:B------:R-:W-:Y:S01]  /*2300*/  @P0 VIADD R213, R2, 0xffffffe0 ;  /* 0xffffffe002d50836 */ /* 0x000fe20000000000 */
[----:B------:R-:W4:Y:S01]  /*2310*/  LDSM.16.M88.4 R40, [R208+0x2800] ;  /* 0x00280000d028783b */ /* 0x000f220000000200 */
[----:B------:R-:W-:Y:S02]  /*2320*/  IMAD.SHL.U32 R2, R180, 0x2, RZ ;  /* 0x00000002b4027824 */ /* 0x000fe400078e00ff */
[C---:B------:R-:W-:Y:S01]  /*2330*/  VIADD R220, R213.reuse, 0x400 ;  /* 0x00000400d5dc7836 */ /* 0x040fe20000000000 */
[----:B------:R-:W4:Y:S01]  /*2340*/  LDSM.16.M88.4 R36, [R208+0x2c00] ;  /* 0x002c0000d024783b */ /* 0x000f220000000200 */
[C---:B------:R-:W-:Y:S01]  /*2350*/  VIADD R219, R213.reuse, 0x800 ;  /* 0x00000800d5db7836 */ /* 0x040fe20000000000 */
[----:B------:R-:W-:Y:S01]  /*2360*/  LOP3.LUT R2, R2, 0x6, RZ, 0xc0, !PT ;  /* 0x0000000602027812 */ /* 0x000fe200078ec0ff */
[C---:B------:R-:W-:Y:S01]  /*2370*/  VIADD R218, R213.reuse, 0xc00 ;  /* 0x00000c00d5da7836 */ /* 0x040fe20000000000 */
[----:B--2---:R-:W2:Y:S01]  /*2380*/  LDSM.16.M88.4 R32, [R208+0x3000] ;  /* 0x00300000d020783b */ /* 0x004ea20000000200 */
[----:B------:R-:W-:-:S02]  /*2390*/  VIADD R217, R213, 0x1000 ;  /* 0x00001000d5d97836 */ /* 0x000fc40000000000 */
[----:B------:R-:W-:Y:S01]  /*23a0*/  IMAD R3, R3, 0x80, R2 ;  /* 0x0000008003037824 */ /* 0x000fe200078e0202 */
[----:B------:R-:W2:Y:S01]  /*23b0*/  LDSM.16.M88.4 R28, [R208+0x3400] ;  /* 0x00340000d01c783b */ /* 0x000ea20000000200 */
[----:B------:R-:W-:Y:S02]  /*23c0*/  IMAD R2, R62, 0x20, R21 ;  /* 0x000000203e027824 */ /* 0x000fe400078e0215 */
[C---:B------:R-:W-:Y:S01]  /*23d0*/  VIADD R21, R3.reuse, 0x31 ;  /* 0x0000003103157836 */ /* 0x040fe20000000000 */
[----:B------:R-:W2:Y:S01]  /*23e0*/  LDSM.16.M88.4 R24, [R208+0x3800] ;  /* 0x00380000d018783b */ /* 0x000ea20000000200 */
[----:B------:R-:W-:Y:S01]  /*23f0*/  ISETP.GE.AND P2, PT, R3, R20, PT ;  /* 0x000000140300720c */ /* 0x000fe20003f46270 */
[----:B------:R-:W-:Y:S02]  /*2400*/  IMAD.IADD R2, R63, 0x1, R2 ;  /* 0x000000013f027824 */ /* 0x000fe400078e0202 */
[----:B------:R-:W2:Y:S01]  /*2410*/  LDSM.16.M88.4 R48, [R208+0x3c00] ;  /* 0x003c0000d030783b */ /* 0x000ea20000000200 */
[----:B------:R-:W-:-:S02]  /*2420*/  VIADD R216, R213, 0x1400 ;  /* 0x00001400d5d87836 */ /* 0x000fc40000000000 */
[C---:B------:R-:W-:Y:S01]  /*2430*/  VIADD R215, R213.reuse, 0x1800 ;  /* 0x00001800d5d77836 */ /* 0x040fe20000000000 */
[----:B------:R-:W-:Y:S01]  /*2440*/  LDSM.16.M88.4 R16, [R212] ;  /* 0x00000000d410783b */ /* 0x000fe20000000200 */
[----:B------:R-:W-:-:S03]  /*2450*/  VIADD R214, R213, 0x1c00 ;  /* 0x00001c00d5d67836 */ /* 0x000fc60000000000 */
[----:B------:R-:W2:Y:S01]  /*2460*/  LDSM.16.M88.4 R52, [R213] ;  /* 0x00000000d534783b */ /* 0x000ea20000000200 */
[-C--:B-1----:R-:W-:Y:S03]  /*2470*/  HMMA.16816.F32.BF16 R64, R8, R12.reuse, RZ ;  /* 0x0000000c0840723c */ /* 0x082fe600000418ff */
[----:B------:R-:W1:Y:S03]  /*2480*/  LDSM.16.M88.4 R56, [R213+0x400] ;  /* 0x00040000d538783b */ /* 0x000e660000000200 */
[C---:B-----5:R-:W-:Y:S01]  /*2490*/  HMMA.16816.F32.BF16 R68, R4.reuse, R12, RZ ;  /* 0x0000000c0444723c */ /* 0x060fe200000418ff */
[----:B------:R-:W0:Y:S05]  /*24a0*/  LDGDEPBAR ;  /* 0x00000000000079af */ /* 0x000e2a0000000000 */
[-C--:B------:R-:W-:Y:S06]  /*24b0*/  HMMA.16816.F32.BF16 R76, R4, R14.reuse, RZ ;  /* 0x0000000e044c723c */ /* 0x080fec00000418ff */
[----:B------:R-:W-:Y:S01]  /*24c0*/  HMMA.16816.F32.BF16 R84, R8, R14, RZ ;  /* 0x0000000e0854723c */ /* 0x000fe200000418ff */
[----:B------:R-:W5:Y:S05]  /*24d0*/  LDSM.16.M88.4 R12, [R212+0x1000] ;  /* 0x00100000d40c783b */ /* 0x000f6a0000000200 */
[C---:B---3--:R-:W-:Y:S06]  /*24e0*/  HMMA.16816.F32.BF16 R72, R4.reuse, R44, RZ ;  /* 0x0000002c0448723c */ /* 0x048fec00000418ff */
[C---:B----4-:R-:W-:Y:S06]  /*24f0*/  HMMA.16816.F32.BF16 R88, R4.reuse, R40, RZ ;  /* 0x000000280458723c */ /* 0x050fec00000418ff */
[C---:B------:R-:W-:Y:S06]  /*2500*/  HMMA.16816.F32.BF16 R108, R4.reuse, R36, RZ ;  /* 0x00000024046c723c */ /* 0x040fec00000418ff */
        /* <DEDUP_REMOVED lines=20> */
[----:B------:R-:W-:-:S02]  /*2650*/  VIADD R5, R3, 0x1 ;  /* 0x0000000103057836 */ /* 0x000fc40000000000 */
[----:B------:R-:W-:-:S03]  /*2660*/  VIADD R4, R3, 0x8 ;  /* 0x0000000803047836 */ /* 0x000fc60000000000 */
[-C--:B------:R-:W-:Y:S01]  /*2670*/  ISETP.GE.AND P1, PT, R5, R20.reuse, PT ;  /* 0x000000140500720c */ /* 0x080fe20003f26270 */
[C---:B------:R-:W-:Y:S01]  /*2680*/  HMMA.16816.F32.BF16 R140, R8.reuse, R24, RZ ;  /* 0x00000018088c723c */ /* 0x040fe200000418ff */
[----:B------:R-:W-:Y:S02]  /*2690*/  ISETP.GE.AND P0, PT, R4, R20, PT ;  /* 0x000000140400720c */ /* 0x000fe40003f06270 */
[----:B------:R-:W1:Y:S02]  /*26a0*/  LDSM.16.M88.4 R4, [R213+0xc00] ;  /* 0x000c0000d504783b */ /* 0x000e640000000200 */
[----:B------:R-:W-:Y:S01]  /*26b0*/  FSEL R197, R34, -INF , !P2 ;  /* 0xff80000022c57808 */ /* 0x000fe20005000000 */
[----:B------:R-:W-:Y:S01]  /*26c0*/  HMMA.16816.F32.BF16 R176, R8, R26, RZ ;  /* 0x0000001a08b0723c */ /* 0x000fe200000418ff */
[----:B------:R-:W-:-:S05]  /*26d0*/  FSEL R196, R35, -INF , !P1 ;  /* 0xff80000023c47808 */ /* 0x000fca0004800000 */
[C---:B------:R-:W-:Y:S06]  /*26e0*/  HMMA.16816.F32.BF16 R100, R8.reuse, R46, RZ ;  /* 0x0000002e0864723c */ /* 0x040fec00000418ff */
[C---:B------:R-:W-:Y:S06]  /*26f0*/  HMMA.16816.F32.BF16 R116, R8.reuse, R42, RZ ;  /* 0x0000002a0874723c */ /* 0x040fec00000418ff */
[C---:B------:R-:W-:Y:S06]  /*2700*/  HMMA.16816.F32.BF16 R96, R8.reuse, R36, RZ ;  /* 0x000000240860723c */ /* 0x040fec00000418ff */
[C---:B------:R-:W-:Y:S06]  /*2710*/  HMMA.16816.F32.BF16 R128, R8.reuse, R38, RZ ;  /* 0x000000260880723c */ /* 0x040fec00000418ff */
[C---:B------:R-:W-:Y:S06]  /*2720*/  HMMA.16816.F32.BF16 R156, R8.reuse, R48, RZ ;  /* 0x00000030089c723c */ /* 0x040fec00000418ff */
[----:B------:R-:W-:Y:S06]  /*2730*/  HMMA.16816.F32.BF16 R168, R8, R50, RZ ;  /* 0x0000003208a8723c */ /* 0x000fec00000418ff */
[----:B-----5:R-:W-:Y:S01]  /*2740*/  HMMA.16816.F32.BF16 R24, R12, R52, R68 ;  /* 0x000000340c18723c */ /* 0x020fe20000041844 */
[----:B------:R-:W-:-:S02]  /*2750*/  VIADD R8, R3, 0x9 ;  /* 0x0000000903087836 */ /* 0x000fc40000000000 */
[C---:B------:R-:W-:Y:S02]  /*2760*/  VIADD R9, R3.reuse, 0x10 ;  /* 0x0000001003097836 */ /* 0x040fe40000000000 */
[C---:B------:R-:W-:Y:S01]  /*2770*/  VIADD R10, R3.reuse, 0x11 ;  /* 0x00000011030a7836 */ /* 0x040fe20000000000 */
[-C--:B------:R-:W-:Y:S01]  /*2780*/  ISETP.GE.AND P4, PT, R8, R20.reuse, PT ;  /* 0x000000140800720c */ /* 0x080fe20003f86270 */
[----:B------:R-:W-:Y:S01]  /*2790*/  VIADD R8, R3, 0x18 ;  /* 0x0000001803087836 */ /* 0x000fe20000000000 */
[----:B------:R-:W-:Y:S01]  /*27a0*/  HMMA.16816.F32.BF16 R36, R12, R54, R76 ;  /* 0x000000360c24723c */ /* 0x000fe2000004184c */
[----:B------:R-:W-:-:S03]  /*27b0*/  ISETP.GE.AND P5, PT, R9, R20, PT ;  /* 0x000000140900720c */ /* 0x000fc60003fa6270 */
[-C--:B------:R-:W-:Y:S01]  /*27c0*/  ISETP.GE.AND P3, PT, R8, R20.reuse, PT ;  /* 0x000000140800720c */ /* 0x080fe20003f66270 */
[C---:B------:R-:W-:Y:S01]  /*27d0*/  VIADD R8, R3.reuse, 0x19 ;  /* 0x0000001903087836 */ /* 0x040fe20000000000 */
[----:B------:R-:W-:Y:S01]  /*27e0*/  HMMA.16816.F32.BF16 R52, R16, R54, R84 ;  /* 0x000000361034723c */ /* 0x000fe20000041854 */
[----:B------:R-:W-:Y:S02]  /*27f0*/  FSEL R200, R66, -INF , !P5 ;  /* 0xff80000042c87808 */ /* 0x000fe40006800000 */
[----:B------:R-:W-:Y:S02]  /*2800*/  P2R R9, PR, RZ, 0x8 ;  /* 0x00000008ff097803 */ /* 0x000fe40000000000 */
[----:B------:R-:W-:Y:S01]  /*2810*/  ISETP.GE.AND P6, PT, R8, R20, PT ;  /* 0x000000140800720c */ /* 0x000fe20003fc6270 */
[----:B------:R-:W-:Y:S01]  /*2820*/  HMMA.16816.F32.BF16 R44, R12, R56, R72 ;  /* 0x000000380c2c723c */ /* 0x000fe20000041848 */
[----:B------:R-:W-:-:S03]  /*2830*/  VIADD R8, R3, 0x20 ;  /* 0x0000002003087836 */ /* 0x000fc60000000000 */
[----:B------:R-:W-:Y:S02]  /*2840*/  FSEL R182, R26, -INF , !P2 ;  /* 0xff8000001ab67808 */ /* 0x000fe40005000000 */
[-C--:B--2---:R-:W-:Y:S01]  /*2850*/  HMMA.16816.F32.BF16 R76, R16, R28.reuse, R80 ;  /* 0x0000001c104c723c */ /* 0x084fe20000041850 */
[----:B------:R-:W-:Y:S02]  /*2860*/  FSEL R180, R24, -INF , !P2 ;  /* 0xff80000018b47808 */ /* 0x000fe40005000000 */
[----:B------:R-:W-:Y:S02]  /*2870*/  FSEL R183, R27, -INF , !P1 ;  /* 0xff8000001bb77808 */ /* 0x000fe40004800000 */
        /* <DEDUP_REMOVED lines=8> */
[----:B------:R-:W2:Y:S01]  /*2900*/  LDSM.16.M88.4 R24, [R213+0x1000] ;  /* 0x00100000d518783b */ /* 0x000ea20000000200 */
[----:B------:R-:W-:Y:S01]  /*2910*/  ISETP.GE.AND P2, PT, R8, R20, PT ;  /* 0x000000140800720c */ /* 0x000fe20003f46270 */
[----:B------:R-:W-:Y:S01]  /*2920*/  VIADD R8, R3, 0x28 ;  /* 0x0000002803087836 */ /* 0x000fe20000000000 */
[----:B------:R-:W-:Y:S01]  /*2930*/  HMMA.16816.F32.BF16 R32, R16, R58, R100 ;  /* 0x0000003a1020723c */ /* 0x000fe20000041864 */
[----:B------:R-:W-:Y:S02]  /*2940*/  FSEL R199, R54, -INF , !P0 ;  /* 0xff80000036c77808 */ /* 0x000fe40004000000 */
[----:B------:R-:W-:-:S02]  /*2950*/  FSEL R84, R52, -INF , !P0 ;  /* 0xff80000034547808 */ /* 0x000fc40004000000 */
[----:B------:R-:W-:Y:S01]  /*2960*/  FSEL R198, R55, -INF , !P4 ;  /* 0xff80000037c67808 */ /* 0x000fe20006000000 */
[-C--:B-1----:R-:W-:Y:S01]  /*2970*/  HMMA.16816.F32.BF16 R68, R16, R4.reuse, R96 ;  /* 0x000000041044723c */ /* 0x082fe20000041860 */
[----:B------:R-:W-:Y:S02]  /*2980*/  FSEL R83, R53, -INF , !P4 ;  /* 0xff80000035537808 */ /* 0x000fe40006000000 */
[-C--:B------:R-:W-:Y:S01]  /*2990*/  ISETP.GE.AND P1, PT, R8, R20.reuse, PT ;  /* 0x000000140800720c */ /* 0x080fe20003f26270 */
[----:B------:R-:W-:Y:S01]  /*29a0*/  VIADD R8, R3, 0x29 ;  /* 0x0000002903087836 */ /* 0x000fe20000000000 */
[----:B------:R-:W-:Y:S01]  /*29b0*/  FSEL R103, R46, -INF , !P5 ;  /* 0xff8000002e677808 */ /* 0x000fe20006800000 */
[----:B------:R-:W-:Y:S01]  /*29c0*/  HMMA.16816.F32.BF16 R52, R12, R4, R108 ;  /* 0x000000040c34723c */ /* 0x000fe2000004186c */
[----:B------:R-:W-:Y:S02]  /*29d0*/  FSEL R89, R44, -INF , !P5 ;  /* 0xff8000002c597808 */ /* 0x000fe40006800000 */
[----:B------:R-:W-:-:S02]  /*29e0*/  ISETP.GE.AND P5, PT, R10, R20, PT ;  /* 0x000000140a00720c */ /* 0x000fc40003fa6270 */
[----:B------:R-:W-:Y:S02]  /*29f0*/  FSEL R104, R38, -INF , !P0 ;  /* 0xff80000026687808 */ /* 0x000fe40004000000 */
[----:B------:R-:W-:Y:S01]  /*2a00*/  VIADD R4, R3, 0x30 ;  /* 0x0000003003047836 */ /* 0x000fe20000000000 */
[----:B------:R-:W-:Y:S02]  /*2a10*/  FSEL R91, R36, -INF , !P0 ;  /* 0xff800000245b7808 */ /* 0x000fe40004000000 */
[----:B------:R-:W-:Y:S02]  /*2a20*/  FSEL R102, R39, -INF , !P4 ;  /* 0xff80000027667808 */ /* 0x000fe40006000000 */
[----:B------:R-:W-:Y:S02]  /*2a30*/  FSEL R90, R37, -INF , !P4 ;  /* 0xff800000255a7808 */ /* 0x000fe40006000000 */
[----:B------:R-:W-:Y:S01]  /*2a40*/  ISETP.NE.AND P4, PT, R9, RZ, PT ;  /* 0x000000ff0900720c */ /* 0x000fe20003f85270 */
[----:B------:R-:W-:Y:S01]  /*2a50*/  HMMA.16816.F32.BF16 R36, R16, R30, R116 ;  /* 0x0000001e1024723c */ /* 0x000fe20000041874 */
[----:B------:R-:W-:-:S02]  /*2a60*/  ISETP.GE.AND P0, PT, R8, R20, PT ;  /* 0x000000140800720c */ /* 0x000fc40003f06270 */
[----:B------:R-:W-:Y:S01]  /*2a70*/  FSEL R105, R47, -INF , !P5 ;  /* 0xff8000002f697808 */ /* 0x000fe20006800000 */
[----:B------:R-:W1:Y:S01]  /*2a80*/  LDSM.16.M88.4 R8, [R213+0x1400] ;  /* 0x00140000d508783b */ /* 0x000e620000000200 */
[----:B------:R-:W-:Y:S02]  /*2a90*/  FSEL R87, R45, -INF , !P5 ;  /* 0xff8000002d577808 */ /* 0x000fe40006800000 */
[----:B------:R-:W-:Y:S01]  /*2aa0*/  FSEL R111, R67, -INF , !P5 ;  /* 0xff800000436f7808 */ /* 0x000fe20006800000 */
[----:B------:R-:W-:Y:S01]  /*2ab0*/  HMMA.16816.F32.BF16 R44, R12, R30, R120 ;  /* 0x0000001e0c2c723c */ /* 0x000fe20000041878 */
[----:B------:R-:W-:Y:S01]  /*2ac0*/  FSEL R63, R65, -INF , !P5 ;  /* 0xff800000413f7808 */ /* 0x000fe20006800000 */
[----:B------:R-:W3:Y:S01]  /*2ad0*/  LDSM.16.M88.4 R28, [R213+0x1800] ;  /* 0x00180000d51c783b */ /* 0x000ee20000000200 */
[----:B------:R-:W-:Y:S01]  /*2ae0*/  ISETP.GE.AND P5, PT, R4, R20, PT ;  /* 0x000000140400720c */ /* 0x000fe20003fa6270 */
[----:B------:R-:W-:Y:S01]  /*2af0*/  VIADD R4, R3, 0x38 ;  /* 0x0000003803047836 */ /* 0x000fe20000000000 */
[----:B------:R-:W-:Y:S01]  /*2b00*/  FSEL R101, R42, -INF , !P4 ;  /* 0xff8000002a657808 */ /* 0x000fe20006000000 */
[----:B--2---:R-:W-:Y:S01]  /*2b10*/  HMMA.16816.F32.BF16 R72, R16, R24, R112 ;  /* 0x000000181048723c */ /* 0x004fe20000041870 */
[----:B------:R-:W-:-:S02]  /*2b20*/  FSEL R86, R40, -INF , !P4 ;  /* 0xff80000028567808 */ /* 0x000fc40006000000 */
[----:B------:R-:W-:Y:S02]  /*2b30*/  FSEL R108, R34, -INF , !P4 ;  /* 0xff800000226c7808 */ /* 0x000fe40006000000 */
[----:B------:R-:W-:Y:S01]  /*2b40*/  FSEL R62, R32, -INF , !P4 ;  /* 0xff800000203e7808 */ /* 0x000fe20006000000 */
[----:B------:R-:W-:Y:S01]  /*2b50*/  HMMA.16816.F32.BF16 R64, R12, R24, R132 ;  /* 0x000000180c40723c */ /* 0x000fe20000041884 */
[----:B------:R-:W-:Y:S01]  /*2b60*/  ISETP.GE.AND P4, PT, R4, R20, PT ;  /* 0x000000140400720c */ /* 0x000fe20003f86270 */
[----:B------:R-:W-:Y:S01]  /*2b70*/  VIADD R4, R3, 0x39 ;  /* 0x0000003903047836 */ /* 0x000fe20000000000 */
[----:B------:R-:W-:Y:S02]  /*2b80*/  FSEL R100, R43, -INF , !P6 ;  /* 0xff8000002b647808 */ /* 0x000fe40007000000 */
[----:B------:R-:W-:Y:S02]  /*2b90*/  FSEL R85, R41, -INF , !P6 ;  /* 0xff80000029557808 */ /* 0x000fe40007000000 */
[----:B------:R-:W-:Y:S01]  /*2ba0*/  FSEL R107, R35, -INF , !P6 ;  /* 0xff800000236b7808 */ /* 0x000fe20007000000 */
[----:B------:R-:W-:Y:S01]  /*2bb0*/  HMMA.16816.F32.BF16 R40, R16, R6, R128 ;  /* 0x000000061028723c */ /* 0x000fe20000041880 */
[----:B------:R-:W-:-:S02]  /*2bc0*/  FSEL R106, R33, -INF , !P6 ;  /* 0xff800000216a7808 */ /* 0x000fc40007000000 */
[-C--:B------:R-:W-:Y:S01]  /*2bd0*/  ISETP.GE.AND P6, PT, R4, R20.reuse, PT ;  /* 0x000000140400720c */ /* 0x080fe20003fc6270 */
[C---:B------:R-:W-:Y:S01]  /*2be0*/  VIADD R4, R3.reuse, 0x40 ;  /* 0x0000004003047836 */ /* 0x040fe20000000000 */
[----:B------:R-:W-:Y:S01]  /*2bf0*/  P2R R5, PR, RZ, 0x10 ;  /* 0x00000010ff057803 */ /* 0x000fe20000000000 */
[-C--:B------:R-:W-:Y:S01]  /*2c00*/  HMMA.16816.F32.BF16 R32, R12, R26.reuse, R152 ;  /* 0x0000001a0c20723c */ /* 0x080fe20000041898 */
[----:B------:R-:W-:Y:S02]  /*2c10*/  FSEL R203, R78, -INF , !P3 ;  /* 0xff8000004ecb7808 */ /* 0x000fe40005800000 */
        /* <DEDUP_REMOVED lines=9> */
[----:B-1----:R-:W-:Y:S01]  /*2cb0*/  HMMA.16816.F32.BF16 R56, R12, R8, R148 ;  /* 0x000000080c38723c */ /* 0x002fe20000041894 */
[----:B------:R-:W-:Y:S02]  /*2cc0*/  FSEL R112, R44, -INF , !P1 ;  /* 0xff8000002c707808 */ /* 0x000fe40004800000 */
[----:B------:R-:W-:Y:S02]  /*2cd0*/  FSEL R135, R38, -INF , !P1 ;  /* 0xff80000026877808 */ /* 0x000fe40004800000 */
[----:B------:R-:W-:-:S02]  /*2ce0*/  FSEL R133, R36, -INF , !P1 ;  /* 0xff80000024857808 */ /* 0x000fc40004800000 */
[----:B------:R-:W-:Y:S02]  /*2cf0*/  FSEL R117, R51, -INF , !P2 ;  /* 0xff80000033757808 */ /* 0x000fe40005000000 */
[----:B------:R-:W-:Y:S02]  /*2d00*/  FSEL R110, R49, -INF , !P2 ;  /* 0xff800000316e7808 */ /* 0x000fe40005000000 */
[----:B------:R-:W-:Y:S01]  /*2d10*/  ISETP.GE.AND P1, PT, R4, R20, PT ;  /* 0x000000140400720c */ /* 0x000fe20003f26270 */
[C---:B------:R-:W-:Y:S01]  /*2d20*/  HMMA.16816.F32.BF16 R48, R12.reuse, R6, R136 ;  /* 0x000000060c30723c */ /* 0x040fe20000041888 */
[----:B------:R-:W-:Y:S01]  /*2d30*/  VIADD R4, R3, 0x49 ;  /* 0x0000004903047836 */ /* 0x000fe20000000000 */
[----:B------:R-:W-:Y:S02]  /*2d40*/  FSEL R115, R47, -INF , !P0 ;  /* 0xff8000002f737808 */ /* 0x000fe40004000000 */
[----:B------:R-:W-:Y:S02]  /*2d50*/  FSEL R109, R45, -INF , !P0 ;  /* 0xff8000002d6d7808 */ /* 0x000fe40004000000 */
[----:B------:R-:W-:Y:S01]  /*2d60*/  FSEL R128, R39, -INF , !P0 ;  /* 0xff80000027807808 */ /* 0x000fe20004000000 */
[----:B---3--:R-:W-:Y:S01]  /*2d70*/  HMMA.16816.F32.BF16 R44, R12, R28, R164 ;  /* 0x0000001c0c2c723c */ /* 0x008fe200000418a4 */
[----:B------:R-:W-:-:S02]  /*2d80*/  FSEL R122, R37, -INF , !P0 ;  /* 0xff800000257a7808 */ /* 0x000fc40004000000 */
[----:B------:R-:W-:Y:S02]  /*2d90*/  FSEL R202, R79, -INF , !P2 ;  /* 0xff8000004fca7808 */ /* 0x000fe40005000000 */
[----:B------:R-:W-:Y:S01]  /*2da0*/  FSEL R134, R77, -INF , !P2 ;  /* 0xff8000004d867808 */ /* 0x000fe20005000000 */
[C---:B------:R-:W-:Y:S01]  /*2db0*/  HMMA.16816.F32.BF16 R36, R16.reuse, R10, R160 ;  /* 0x0000000a1024723c */ /* 0x040fe200000418a0 */
[-C--:B------:R-:W-:Y:S01]  /*2dc0*/  ISETP.GE.AND P0, PT, R4, R20.reuse, PT ;  /* 0x000000140400720c */ /* 0x080fe20003f06270 */
[----:B------:R-:W-:Y:S01]  /*2dd0*/  VIADD R4, R3, 0x50 ;  /* 0x0000005003047836 */ /* 0x000fe20000000000 */
[----:B------:R-:W-:Y:S01]  /*2de0*/  ISETP.GE.AND P2, PT, R21, R20, PT ;  /* 0x000000141500720c */ /* 0x000fe20003f46270 */
[----:B------:R-:W-:Y:S01]  /*2df0*/  VIADD R21, R3, 0x58 ;  /* 0x0000005803157836 */ /* 0x000fe20000000000 */
[----:B------:R-:W-:Y:S01]  /*2e00*/  FSEL R205, R70, -INF , !P5 ;  /* 0xff80000046cd7808 */ /* 0x000fe20006800000 */
[----:B------:R-:W-:Y:S01]  /*2e10*/  HMMA.16816.F32.BF16 R76, R16, R8, R124 ;  /* 0x00000008104c723c */ /* 0x000fe2000004187c */
[----:B------:R-:W-:-:S02]  /*2e20*/  FSEL R204, R68, -INF , !P5 ;  /* 0xff80000044cc7808 */ /* 0x000fc40006800000 */
[----:B------:R-:W-:Y:S02]  /*2e30*/  FSEL R129, R55, -INF , !P2 ;  /* 0xff80000037817808 */ /* 0x000fe40005000000 */
[----:B------:R-:W-:Y:S02]  /*2e40*/  FSEL R123, R53, -INF , !P2 ;  /* 0xff800000357b7808 */ /* 0x000fe40005000000 */
[----:B------:R-:W-:Y:S01]  /*2e50*/  FSEL R127, R54, -INF , !P5 ;  /* 0xff800000367f7808 */ /* 0x000fe20006800000 */
[C---:B------:R-:W-:Y:S01]  /*2e60*/  VIADD R8, R3.reuse, 0x59 ;  /* 0x0000005903087836 */ /* 0x040fe20000000000 */
[----:B------:R-:W-:Y:S01]  /*2e70*/  FSEL R124, R52, -INF , !P5 ;  /* 0xff800000347c7808 */ /* 0x000fe20006800000 */
[----:B------:R-:W-:Y:S01]  /*2e80*/  VIADD R9, R3, 0x51 ;  /* 0x0000005103097836 */ /* 0x000fe20000000000 */
[----:B------:R-:W-:Y:S02]  /*2e90*/  FSEL R149, R71, -INF , !P2 ;  /* 0xff80000047957808 */ /* 0x000fe40005000000 */
[----:B------:R-:W-:-:S02]  /*2ea0*/  FSEL R130, R69, -INF , !P2 ;  /* 0xff80000045827808 */ /* 0x000fc40005000000 */
[----:B------:R-:W-:Y:S02]  /*2eb0*/  ISETP.NE.AND P5, PT, R5, RZ, PT ;  /* 0x000000ff0500720c */ /* 0x000fe40003fa5270 */
[----:B------:R-:W-:Y:S02]  /*2ec0*/  ISETP.GE.AND P2, PT, R4, R20, PT ;  /* 0x000000140400720c */ /* 0x000fe40003f46270 */
[----:B------:R-:W1:Y:S01]  /*2ed0*/  LDSM.16.M88.4 R4, [R213+0x1c00] ;  /* 0x001c0000d504783b */ /* 0x000e620000000200 */
[----:B------:R-:W-:Y:S01]  /*2ee0*/  FSEL R125, R50, -INF , !P5 ;  /* 0xff800000327d7808 */ /* 0x000fe20006800000 */
[----:B------:R-:W-:-:S04]  /*2ef0*/  DEPBAR.LE SB0, 0x0 ;  /* 0x000080000000791a */ /* 0x000fc80000000000 */
[----:B------:R-:W-:Y:S02]  /*2f00*/  FSEL R121, R48, -INF , !P5 ;  /* 0xff80000030797808 */ /* 0x000fe40006800000 */
[----:B------:R-:W-:Y:S02]  /*2f10*/  FSEL R126, R51, -INF , !P6 ;  /* 0xff800000337e7808 */ /* 0x000fe40007000000 */
[----:B------:R-:W-:Y:S02]  /*2f20*/  FSEL R120, R49, -INF , !P6 ;  /* 0xff80000031787808 */ /* 0x000fe40007000000 */
[----:B------:R-:W-:Y:S01]  /*2f30*/  HMMA.16816.F32.BF16 R48, R16, R28, R140 ;  /* 0x0000001c1030723c */ /* 0x000fe2000004188c */
[----:B------:R-:W-:Y:S02]  /*2f40*/  FSEL R223, R74, -INF , !P4 ;  /* 0xff8000004adf7808 */ /* 0x000fe40006000000 */
[----:B------:R-:W-:Y:S02]  /*2f50*/  FSEL R147, R66, -INF , !P4 ;  /* 0xff80000042937808 */ /* 0x000fe40006000000 */
[----:B------:R-:W-:-:S02]  /*2f60*/  FSEL R207, R72, -INF , !P4 ;  /* 0xff80000048cf7808 */ /* 0x000fc40006000000 */
        /* <DEDUP_REMOVED lines=8> */
[----:B------:R-:W-:Y:S02]  /*2ff0*/  FSEL R139, R40, -INF , !P5 ;  /* 0xff800000288b7808 */ /* 0x000fe40006800000 */
[----:B------:R-:W-:Y:S01]  /*3000*/  ISETP.GE.AND P5, PT, R8, R20, PT ;  /* 0x000000140800720c */ /* 0x000fe20003fa6270 */
[----:B------:R-:W-:Y:S01]  /*3010*/  VIADD R8, R3, 0x70 ;  /* 0x0000007003087836 */ /* 0x000fe20000000000 */
[----:B------:R-:W-:Y:S01]  /*3020*/  HMMA.16816.F32.BF16 R40, R12, R10, R172 ;  /* 0x0000000a0c28723c */ /* 0x000fe200000418ac */
[----:B------:R-:W-:Y:S02]  /*3030*/  FSEL R145, R35, -INF , !P0 ;  /* 0xff80000023917808 */ /* 0x000fe40004000000 */
[----:B------:R-:W-:Y:S02]  /*3040*/  FSEL R141, R33, -INF , !P0 ;  /* 0xff800000218d7808 */ /* 0x000fe40004000000 */
[----:B------:R-:W-:Y:S02]  /*3050*/  FSEL R160, R25, -INF , !P0 ;  /* 0xff80000019a07808 */ /* 0x000fe40004000000 */
[----:B------:R-:W-:-:S02]  /*3060*/  FSEL R173, R27, -INF , !P0 ;  /* 0xff8000001bad7808 */ /* 0x000fc40004000000 */
[----:B------:R-:W-:Y:S01]  /*3070*/  ISETP.GE.AND P0, PT, R8, R20, PT ;  /* 0x000000140800720c */ /* 0x000fe20003f06270 */
[----:B------:R-:W-:Y:S01]  /*3080*/  VIADD R8, R3, 0x71 ;  /* 0x0000007103087836 */ /* 0x000fe20000000000 */
[----:B------:R-:W-:Y:S02]  /*3090*/  P2R R22, PR, RZ, 0x10 ;  /* 0x00000010ff167803 */ /* 0x000fe40000000000 */
[----:B------:R-:W-:Y:S02]  /*30a0*/  FSEL R224, R78, -INF , !P2 ;  /* 0xff8000004ee07808 */ /* 0x000fe40005000000 */
[----:B------:R-:W-:Y:S02]  /*30b0*/  FSEL R229, R58, -INF , !P2 ;  /* 0xff8000003ae57808 */ /* 0x000fe40005000000 */
[----:B------:R-:W-:Y:S02]  /*30c0*/  FSEL R226, R56, -INF , !P2 ;  /* 0xff80000038e27808 */ /* 0x000fe40005000000 */
[----:B------:R-:W-:-:S02]  /*30d0*/  FSEL R163, R76, -INF , !P2 ;  /* 0xff8000004ca37808 */ /* 0x000fc40005000000 */
[----:B------:R-:W-:Y:S02]  /*30e0*/  FSEL R146, R34, -INF , !P1 ;  /* 0xff80000022927808 */ /* 0x000fe40004800000 */
[----:B------:R-:W-:Y:S02]  /*30f0*/  FSEL R142, R32, -INF , !P1 ;  /* 0xff800000208e7808 */ /* 0x000fe40004800000 */
[-C--:B------:R-:W-:Y:S01]  /*3100*/  ISETP.GE.AND P4, PT, R9, R20.reuse, PT ;  /* 0x000000140900720c */ /* 0x080fe20003f86270 */
[-C--:B-1----:R-:W-:Y:S01]  /*3110*/  HMMA.16816.F32.BF16 R32, R16, R4.reuse, R156 ;  /* 0x000000041020723c */ /* 0x082fe2000004189c */
[----:B------:R-:W-:Y:S02]  /*3120*/  ISETP.GE.AND P2, PT, R8, R20, PT ;  /* 0x000000140800720c */ /* 0x000fe40003f46270 */
[----:B------:R-:W-:Y:S02]  /*3130*/  FSEL R174, R26, -INF , !P1 ;  /* 0xff8000001aae7808 */ /* 0x000fe40004800000 */
[----:B------:R-:W-:Y:S01]  /*3140*/  FSEL R172, R24, -INF , !P1 ;  /* 0xff80000018ac7808 */ /* 0x000fe20004800000 */
[----:B------:R-:W-:Y:S01]  /*3150*/  HMMA.16816.F32.BF16 R8, R12, R4, R184 ;  /* 0x000000040c08723c */ /* 0x000fe200000418b8 */
[----:B------:R-:W-:-:S02]  /*3160*/  FSEL R227, R59, -INF , !P4 ;  /* 0xff8000003be37808 */ /* 0x000fc40006000000 */
[----:B------:R-:W-:Y:S02]  /*3170*/  FSEL R225, R57, -INF , !P4 ;  /* 0xff80000039e17808 */ /* 0x000fe40006000000 */
[----:B------:R-:W-:Y:S01]  /*3180*/  FSEL R162, R77, -INF , !P4 ;  /* 0xff8000004da27808 */ /* 0x000fe20006000000 */
[-C--:B------:R-:W-:Y:S01]  /*3190*/  HMMA.16816.F32.BF16 R24, R12, R30.reuse, R192 ;  /* 0x0000001e0c18723c */ /* 0x080fe200000418c0 */
[----:B------:R-:W-:Y:S01]  /*31a0*/  VIADD R4, R3, 0x68 ;  /* 0x0000006803047836 */ /* 0x000fe20000000000 */
[----:B------:R-:W-:Y:S02]  /*31b0*/  FSEL R186, R79, -INF , !P4 ;  /* 0xff8000004fba7808 */ /* 0x000fe40006000000 */
[----:B------:R-:W-:Y:S02]  /*31c0*/  FSEL R150, R67, -INF , !P3 ;  /* 0xff80000043967808 */ /* 0x000fe40005800000 */
[----:B------:R-:W-:Y:S01]  /*31d0*/  HMMA.16816.F32.BF16 R28, R16, R30, R176 ;  /* 0x0000001e101c723c */ /* 0x000fe200000418b0 */
[----:B------:R-:W-:-:S02]  /*31e0*/  FSEL R140, R65, -INF , !P3 ;  /* 0xff800000418c7808 */ /* 0x000fc40005800000 */
[----:B------:R-:W-:Y:S02]  /*31f0*/  FSEL R222, R75, -INF , !P3 ;  /* 0xff8000004bde7808 */ /* 0x000fe40005800000 */
[----:B------:R-:W-:Y:S01]  /*3200*/  FSEL R206, R73, -INF , !P3 ;  /* 0xff80000049ce7808 */ /* 0x000fe20005800000 */
[-C--:B------:R-:W-:Y:S01]  /*3210*/  HMMA.16816.F32.BF16 R12, R12, R6.reuse, R188 ;  /* 0x000000060c0c723c */ /* 0x080fe200000418bc */
[-C--:B------:R-:W-:Y:S01]  /*3220*/  ISETP.GE.AND P4, PT, R4, R20.reuse, PT ;  /* 0x000000140400720c */ /* 0x080fe20003f86270 */
[----:B------:R-:W-:Y:S01]  /*3230*/  VIADD R4, R3, 0x69 ;  /* 0x0000006903047836 */ /* 0x000fe20000000000 */
[----:B------:R-:W-:Y:S02]  /*3240*/  ISETP.GE.AND P3, PT, R21, R20, PT ;  /* 0x000000141500720c */ /* 0x000fe40003f66270 */
[----:B------:R-:W-:Y:S01]  /*3250*/  FSEL R193, R47, -INF , !P5 ;  /* 0xff8000002fc17808 */ /* 0x000fe20006800000 */
[----:B------:R-:W-:Y:S01]  /*3260*/  HMMA.16816.F32.BF16 R16, R16, R6, R168 ;  /* 0x000000061010723c */ /* 0x000fe200000418a8 */
[----:B------:R-:W-:-:S02]  /*3270*/  FSEL R188, R45, -INF , !P5 ;  /* 0xff8000002dbc7808 */ /* 0x000fc40006800000 */
[----:B------:R-:W-:Y:S02]  /*3280*/  FSEL R175, R51, -INF , !P5 ;  /* 0xff80000033af7808 */ /* 0x000fe40006800000 */
[----:B------:R-:W-:Y:S02]  /*3290*/  FSEL R157, R49, -INF , !P5 ;  /* 0xff800000319d7808 */ /* 0x000fe40006800000 */
[----:B------:R-:W-:Y:S02]  /*32a0*/  ISETP.GE.AND P5, PT, R20, 0x81, PT ;  /* 0x000000811400780c */ /* 0x000fe40003fa6270 */
[----:B------:R-:W-:Y:S02]  /*32b0*/  FSEL R192, R42, -INF , !P3 ;  /* 0xff8000002ac07808 */ /* 0x000fe40005800000 */
[----:B------:R-:W-:Y:S02]  /*32c0*/  FSEL R187, R40, -INF , !P3 ;  /* 0xff80000028bb7808 */ /* 0x000fe40005800000 */
[----:B------:R-:W-:-:S02]  /*32d0*/  FSEL R185, R38, -INF , !P3 ;  /* 0xff80000026b97808 */ /* 0x000fc40005800000 */
[----:B------:R-:W-:Y:S02]  /*32e0*/  FSEL R161, R36, -INF , !P3 ;  /* 0xff80000024a17808 */ /* 0x000fe40005800000 */
[----:B------:R-:W-:Y:S01]  /*32f0*/  ISETP.GE.AND P3, PT, R4, R20, PT ;  /* 0x000000140400720c */ /* 0x000fe20003f66270 */
[C---:B------:R-:W-:Y:S01]  /*3300*/  VIADD R4, R3.reuse, 0x78 ;  /* 0x0000007803047836 */ /* 0x040fe20000000000 */
[----:B------:R-:W-:Y:S01]  /*3310*/  FSEL R184, R50, -INF , !P6 ;  /* 0xff80000032b87808 */ /* 0x000fe20007000000 */
[----:B------:R-:W-:Y:S01]  /*3320*/  VIADD R3, R3, 0x79 ;  /* 0x0000007903037836 */ /* 0x000fe20000000000 */
[----:B------:R-:W-:Y:S02]  /*3330*/  FSEL R194, R46, -INF , !P6 ;  /* 0xff8000002ec27808 */ /* 0x000fe40007000000 */
[----:B------:R-:W-:Y:S02]  /*3340*/  FSEL R189, R44, -INF , !P6 ;  /* 0xff8000002cbd7808 */ /* 0x000fe40007000000 */
[----:B------:R-:W-:-:S02]  /*3350*/  FSEL R159, R48, -INF , !P6 ;  /* 0xff800000309f7808 */ /* 0x000fc40007000000 */
[----:B------:R-:W-:Y:S02]  /*3360*/  FSEL R177, R34, -INF , !P0 ;  /* 0xff80000022b17808 */ /* 0x000fe40004000000 */
[----:B------:R-:W-:Y:S02]  /*3370*/  FSEL R235, R10, -INF , !P0 ;  /* 0xff8000000aeb7808 */ /* 0x000fe40004000000 */
[----:B------:R-:W-:Y:S02]  /*3380*/  FSEL R232, R8, -INF , !P0 ;  /* 0xff80000008e87808 */ /* 0x000fe40004000000 */
[----:B------:R-:W-:Y:S02]  /*3390*/  FSEL R158, R32, -INF , !P0 ;  /* 0xff800000209e7808 */ /* 0x000fe40004000000 */
[----:B------:R-:W-:Y:S02]  /*33a0*/  ISETP.NE.AND P6, PT, R22, RZ, PT ;  /* 0x000000ff1600720c */ /* 0x000fe40003fc5270 */
[----:B------:R-:W-:-:S02]  /*33b0*/  ISETP.GE.AND P1, PT, R4, R20, PT ;  /* 0x000000140400720c */ /* 0x000fc40003f26270 */
[----:B------:R-:W-:Y:S02]  /*33c0*/  ISETP.GE.AND P0, PT, R3, R20, PT ;  /* 0x000000140300720c */ /* 0x000fe40003f06270 */
        /* <DEDUP_REMOVED lines=27> */
[----:B------:R-:W-:Y:S01]  /*3580*/  ULEA.HI.SX32 UR6, UR22, 0xfffffffe, 0x19 ;  /* 0xfffffffe16067891 */ /* 0x000fe2000f8fca3f */
[----:B------:R-:W-:Y:S01]  /*3590*/  ISETP.GE.AND P0, PT, R92, UR5, PT ;  /* 0x000000055c007c0c */ /* 0x000fe2000bf06270 */
[----:B------:R-:W-:Y:S02]  /*35a0*/  BSSY B0, `(.L_x_433) ;  /* 0x0000031000007945 */ /* 0x000fe40003800000 */
[----:B------:R-:W-:Y:S02]  /*35b0*/  USHF.R.S32.HI UR5, URZ, 0x1f, UR6 ;  /* 0x0000001f3f057899 */ /* 0x000fe40008011406 */
[----:B------:R-:W-:Y:S02]  /*35c0*/  IMAD R6, R95, UR6, RZ ;  /* 0x000000065f067c24 */ /* 0x000fe4000f8e02ff */
[----:B------:R-:W-:-:S04]  /*35d0*/  IMAD.WIDE.U32 R4, R94, UR6, R242 ;  /* 0x000000065e047c25 */ /* 0x000fc8000f8e00f2 */
[----:B------:R-:W-:Y:S02]  /*35e0*/  IMAD R6, R94, UR5, R6 ;  /* 0x000000055e067c24 */ /* 0x000fe4000f8e0206 */
        /* <DEDUP_REMOVED lines=44> */
.L_x_434:
[----:B------:R-:W-:Y:S05]  /*38b0*/  BSYNC B0 ;  /* 0x0000000000007941 */ /* 0x000fea0003800000 */
.L_x_433:
[----:B------:R-:W0:Y:S02]  /*38c0*/  LDGDEPBAR ;  /* 0x00000000000079af */ /* 0x000e240000000000 */
.L_x_432:
[----:B------:R-:W-:Y:S01]  /*38d0*/  FMNMX.FTZ R3, R82, R80, !PT ;  /* 0x0000005052037209 */ /* 0x000fe20007810000 */
[----:B------:R-:W-:Y:S01]  /*38e0*/  IMAD R181, R209, 0x8, R181 ;  /* 0x00000008d1b57824 */ /* 0x000fe200078e02b5 */
[----:B------:R-:W-:Y:S01]  /*38f0*/  LOP3.LUT R228, R228, UR24, RZ, 0x3c, !PT ;  /* 0x00000018e4e47c12 */ /* 0x000fe2000f8e3cff */
[----:B------:R-:W-:Y:S01]  /*3900*/  USHF.L.U32 UR21, UR21, 0x2, URZ ;  /* 0x0000000215157899 */ /* 0x000fe2000800063f */
[----:B------:R-:W-:Y:S01]  /*3910*/  FMNMX.FTZ R3, R84, R3, !PT ;  /* 0x0000000354037209 */ /* 0x000fe20007810000 */
[C---:B------:R-:W-:Y:S01]  /*3920*/  VIADD R240, R181.reuse, 0x4 ;  /* 0x00000004b5f07836 */ /* 0x040fe20000000000 */
[----:B------:R-:W-:Y:S01]  /*3930*/  UIADD3 UR13, UR25, -0x4498517b, URZ ;  /* 0xbb67ae85190d7890 */ /* 0x000fe2000fffe03f */
[----:B------:R-:W-:Y:S01]  /*3940*/  IMAD.WIDE.U32 R76, R181, -0x326172a9, RZ ;  /* 0xcd9e8d57b54c7825 */ /* 0x000fe200078e00ff */
[----:B------:R-:W-:Y:S01]  /*3950*/  FMNMX.FTZ R3, R83, R3, !PT ;  /* 0x0000000353037209 */ /* 0x000fe20007810000 */
[----:B------:R-:W-:Y:S01]  /*3960*/  UIADD3 UR12, UR24, 0x3c6ef372, URZ ;  /* 0x3c6ef372180c7890 */ /* 0x000fe2000fffe03f */
[----:B------:R-:W-:Y:S01]  /*3970*/  STL [R1+0x9c], R218 ;  /* 0x00009cda01007387 */ /* 0x000fe20000100800 */
[----:B------:R-:W-:Y:S01]  /*3980*/  IMAD.WIDE.U32 R66, R240, -0x326172a9, RZ ;  /* 0xcd9e8d57f0427825 */ /* 0x000fe200078e00ff */
[----:B------:R-:W-:Y:S01]  /*3990*/  FMNMX.FTZ R3, R81, R3, !PT ;  /* 0x0000000351037209 */ /* 0x000fe20007810000 */
[----:B------:R-:W-:Y:S01]  /*39a0*/  UIADD3 UR14, UR24, -0x61c88647, URZ ;  /* 0x9e3779b9180e7890 */ /* 0x000fe2000fffe03f */
[-C--:B------:R-:W-:Y:S01]  /*39b0*/  LOP3.LUT R7, R77, R228.reuse, RZ, 0x3c, !PT ;  /* 0x000000e44d077212 */ /* 0x080fe200078e3cff */
[----:B------:R-:W-:Y:S01]  /*39c0*/  IMAD.WIDE.U32 R118, R241, -0x2daee0ad, RZ ;  /* 0xd2511f53f1767825 */ /* 0x000fe200078e00ff */
[----:B------:R-:W-:Y:S01]  /*39d0*/  FMNMX.FTZ R3, R63, R3, !PT ;  /* 0x000000033f037209 */ /* 0x000fe20007810000 */
[----:B------:R-:W-:Y:S01]  /*39e0*/  UIADD3 UR9, UR25, 0x32370b8f, URZ ;  /* 0x32370b8f19097890 */ /* 0x000fe2000fffe03f */
[----:B------:R-:W-:Y:S01]  /*39f0*/  LOP3.LUT R6, R67, R228, RZ, 0x3c, !PT ;  /* 0x000000e443067212 */ /* 0x000fe200078e3cff */
[----:B--2---:R-:W-:Y:S01]  /*3a00*/  IMAD.U32 R8, RZ, RZ, UR21 ;  /* 0x00000015ff087e24 */ /* 0x004fe2000f8e00ff */
[----:B------:R-:W-:Y:S01]  /*3a10*/  FMNMX.FTZ R3, R62, R3, !PT ;  /* 0x000000033e037209 */ /* 0x000fe20007810000 */
[----:B------:R-:W-:Y:S01]  /*3a20*/  IMAD.WIDE.U32 R94, R7, -0x2daee0ad, RZ ;  /* 0xd2511f53075e7825 */ /* 0x000fe200078e00ff */
[----:B------:R-:W-:Y:S01]  /*3a30*/  UIADD3 UR5, UR21, 0x1, URZ ;  /* 0x0000000115057890 */ /* 0x000fe2000fffe03f */
[----:B------:R-:W-:Y:S01]  /*3a40*/  STL [R1+0x98], R217 ;  /* 0x000098d901007387 */ /* 0x000fe20000100800 */
[----:B------:R-:W-:Y:S01]  /*3a50*/  FMNMX.FTZ R3, R106, R3, !PT ;  /* 0x000000036a037209 */ /* 0x000fe20007810000 */
[----:B------:R-:W-:Y:S01]  /*3a60*/  IMAD.WIDE.U32 R96, R6, -0x2daee0ad, RZ ;  /* 0xd2511f5306607825 */ /* 0x000fe200078e00ff */
[----:B------:R-:W-:Y:S01]  /*3a70*/  UIADD3 UR11, UR25, 0x76cf5d0a, URZ ;  /* 0x76cf5d0a190b7890 */ /* 0x000fe2000fffe03f */
[----:B------:R-:W-:Y:S01]  /*3a80*/  STL [R1+0x94], R216 ;  /* 0x000094d801007387 */ /* 0x000fe20000100800 */
[----:B------:R-:W-:Y:S01]  /*3a90*/  FMNMX.FTZ R3, R201, R3, !PT ;  /* 0x00000003c9037209 */ /* 0x000fe20007810000 */
[----:B------:R-:W-:Y:S01]  /*3aa0*/  UIADD3 UR10, UR24, -0x255992d5, URZ ;  /* 0xdaa66d2b180a7890 */ /* 0x000fe2000fffe03f */
[----:B------:R-:W-:Y:S01]  /*3ab0*/  LOP3.LUT R7, R97, UR13, R118, 0x96, !PT ;  /* 0x0000000d61077c12 */ /* 0x000fe2000f8e9676 */
[----:B------:R-:W-:Y:S01]  /*3ac0*/  UIADD3 UR8, UR24, 0x78dde6e4, URZ ;  /* 0x78dde6e418087890 */ /* 0x000fe2000fffe03f */
[----:B------:R-:W-:Y:S01]  /*3ad0*/  FMNMX.FTZ R3, R134, R3, !PT ;  /* 0x0000000386037209 */ /* 0x000fe20007810000 */
[----:B------:R-:W-:Y:S01]  /*3ae0*/  ULDC UR20, c[0x0][0x2ec] ;  /* 0x0000bb0000147ab9 */ /* 0x000fe20000000800 */
[----:B------:R-:W-:Y:S01]  /*3af0*/  STL [R1+0x90], R215 ;  /* 0x000090d701007387 */ /* 0x000fe20000100800 */
[----:B------:R-:W-:Y:S01]  /*3b00*/  IMAD.WIDE.U32 R64, R7, -0x326172a9, RZ ;  /* 0xcd9e8d5707407825 */ /* 0x000fe200078e00ff */
[----:B------:R-:W-:Y:S01]  /*3b10*/  FMNMX.FTZ R3, R133, R3, !PT ;  /* 0x0000000385037209 */ /* 0x000fe20007810000 */
[----:B------:R-:W-:Y:S01]  /*3b20*/  UIADD3 UR7, UR25, -0x126145ec, URZ ;  /* 0xed9eba1419077890 */ /* 0x000fe2000fffe03f */
[----:B------:R-:W-:Y:S01]  /*3b30*/  STL [R1+0x8c], R214 ;  /* 0x00008cd601007387 */ /* 0x000fe20000100800 */
[----:B------:R-:W-:Y:S01]  /*3b40*/  UIADD3 UR6, UR24, 0x1715609d, URZ ;  /* 0x1715609d18067890 */ /* 0x000fe2000fffe03f */
[----:B------:R-:W-:Y:S01]  /*3b50*/  FMNMX.FTZ R3, R122, R3, !PT ;  /* 0x000000037a037209 */ /* 0x000fe20007810000 */
[----:B------:R-:W-:Y:S01]  /*3b60*/  UIADD3 UR17, UR24, -0x4ab325aa, URZ ;  /* 0xb54cda5618117890 */ /* 0x000fe2000fffe03f */
[----:B------:R-:W-:Y:S01]  /*3b70*/  STL [R1+0x88], R213 ;  /* 0x000088d501007387 */ /* 0x000fe20000100800 */
[----:B------:R-:W-:Y:S01]  /*3b80*/  UIADD3 UR16, UR25, 0x646e171e, URZ ;  /* 0x646e171e19107890 */ /* 0x000fe2000fffe03f */
[----:B------:R-:W-:-:S02]  /*3b90*/  FMNMX.FTZ R3, R204, R3, !PT ;  /* 0x00000003cc037209 */ /* 0x000fc40007810000 */
[----:B------:R-:W-:Y:S01]  /*3ba0*/  STL [R1+0x84], R212 ;  /* 0x000084d401007387 */ /* 0x000fe20000100800 */
[----:B------:R-:W-:Y:S01]  /*3bb0*/  LEA R209, R2, UR4, 0x1 ;  /* 0x0000000402d17c11 */ /* 0x000fe2000f8e08ff */
[----:B------:R-:W-:Y:S01]  /*3bc0*/  UIADD3 UR4, UR21, 0x2, URZ ;  /* 0x0000000215047890 */ /* 0x000fe2000fffe03f */
[----:B------:R-:W-:Y:S01]  /*3bd0*/  FMNMX.FTZ R3, R130, R3, !PT ;  /* 0x0000000382037209 */ /* 0x000fe20007810000 */
[----:B------:R-:W-:Y:S01]  /*3be0*/  STL [R1+0x80], R211 ;  /* 0x000080d301007387 */ /* 0x000fe20000100800 */
[----:B------:R-:W-:Y:S01]  /*3bf0*/  UIADD3 UR21, UR21, 0x3, URZ ;  /* 0x0000000315157890 */ /* 0x000fe2000fffe03f */
[----:B------:R-:W-:Y:S01]  /*3c00*/  IMAD R210, R0, 0x2, R209 ;  /* 0x0000000200d27824 */ /* 0x000fe200078e02d1 */
[----:B------:R-:W-:Y:S01]  /*3c10*/  FMNMX.FTZ R3, R139, R3, !PT ;  /* 0x000000038b037209 */ /* 0x000fe20007810000 */
[----:B------:R-:W-:Y:S03]  /*3c20*/  STL [R1+0x7c], R208 ;  /* 0x00007cd001007387 */ /* 0x000fe60000100800 */
[----:B------:R-:W-:Y:S01]  /*3c30*/  FMNMX.FTZ R3, R131, R3, !PT ;  /* 0x0000000383037209 */ /* 0x000fe20007810000 */
[----:B------:R-:W-:Y:S03]  /*3c40*/  STL [R1+0x78], R93 ;  /* 0x0000785d01007387 */ /* 0x000fe60000100800 */
[----:B------:R-:W-:Y:S01]  /*3c50*/  FMNMX.FTZ R3, R207, R3, !PT ;  /* 0x00000003cf037209 */ /* 0x000fe20007810000 */
[----:B------:R-:W-:Y:S03]  /*3c60*/  STL [R1+0x74], R92 ;  /* 0x0000745c01007387 */ /* 0x000fe60000100800 */
[----:B-1----:R-:W-:Y:S01]  /*3c70*/  FMNMX.FTZ R4, R206, R3, !PT ;  /* 0x00000003ce047209 */ /* 0x002fe20007810000 */
[----:B------:R-:W-:Y:S01]  /*3c80*/  LDSM.16.MT88.4 R44, [R209+0x4000] ;  /* 0x00400000d12c783b */ /* 0x000fe20000004200 */
[----:B------:R-:W-:-:S02]  /*3c90*/  FMNMX.FTZ R3, R180, R88, !PT ;  /* 0x00000058b4037209 */ /* 0x000fc40007810000 */
[----:B------:R-:W-:Y:S01]  /*3ca0*/  FMNMX.FTZ R4, R172, R4, !PT ;  /* 0x00000004ac047209 */ /* 0x000fe20007810000 */
[----:B------:R-:W-:Y:S01]  /*3cb0*/  LDSM.16.MT88.4 R48, [R210+0x4000] ;  /* 0x00400000d230783b */ /* 0x000fe20000004200 */
[----:B------:R-:W-:Y:S02]  /*3cc0*/  FMNMX.FTZ R3, R91, R3, !PT ;  /* 0x000000035b037209 */ /* 0x000fe40007810000 */
[----:B------:R-:W-:Y:S01]  /*3cd0*/  FMNMX.FTZ R4, R160, R4, !PT ;  /* 0x00000004a0047209 */ /* 0x000fe20007810000 */
[----:B------:R-:W-:Y:S01]  /*3ce0*/  LDSM.16.MT88.4 R52, [R209+0x4400] ;  /* 0x00440000d134783b */ /* 0x000fe20000004200 */
[----:B------:R-:W-:Y:S02]  /*3cf0*/  FMNMX.FTZ R3, R90, R3, !PT ;  /* 0x000000035a037209 */ /* 0x000fe40007810000 */
[----:B------:R-:W-:Y:S01]  /*3d00*/  FMNMX.FTZ R4, R163, R4, !PT ;  /* 0x00000004a3047209 */ /* 0x000fe20007810000 */
[----:B------:R-:W-:Y:S01]  /*3d10*/  LDSM.16.MT88.4 R56, [R210+0x4400] ;  /* 0x00440000d238783b */ /* 0x000fe20000004200 */
        /* <DEDUP_REMOVED lines=13> */
[----:B------:R-:W-:Y:S02]  /*3df0*/  LOP3.LUT R4, R119, UR25, R8, 0x96, !PT ;  /* 0x0000001977047c12 */ /* 0x000fe4000f8e9608 */
[----:B------:R-:W-:Y:S02]  /*3e00*/  FMNMX.FTZ R3, R109, R3, !PT ;  /* 0x000000036d037209 */ /* 0x000fe40007810000 */
[----:B------:R-:W-:Y:S01]  /*3e10*/  LOP3.LUT R8, R95, UR13, R118, 0x96, !PT ;  /* 0x0000000d5f087c12 */ /* 0x000fe2000f8e9676 */
[----:B------:R-:W-:Y:S01]  /*3e20*/  IMAD.WIDE.U32 R4, R4, -0x326172a9, RZ ;  /* 0xcd9e8d5704047825 */ /* 0x000fe200078e00ff */
[----:B------:R-:W-:Y:S02]  /*3e30*/  FMNMX.FTZ R6, R153, R6, !PT ;  /* 0x0000000699067209 */ /* 0x000fe40007810000 */
[----:B------:R-:W-:Y:S01]  /*3e40*/  FMNMX.FTZ R3, R124, R3, !PT ;  /* 0x000000037c037209 */ /* 0x000fe20007810000 */
[----:B------:R-:W-:Y:S01]  /*3e50*/  IMAD.WIDE.U32 R42, R8, -0x326172a9, RZ ;  /* 0xcd9e8d57082a7825 */ /* 0x000fe200078e00ff */
[----:B------:R-:W-:-:S02]  /*3e60*/  FMNMX.FTZ R6, R158, R6, !PT ;  /* 0x000000069e067209 */ /* 0x000fc40007810000 */
[----:B------:R-:W-:Y:S02]  /*3e70*/  FMNMX.FTZ R3, R123, R3, !PT ;  /* 0x000000037b037209 */ /* 0x000fe40007810000 */
[----:B------:R-:W-:Y:S02]  /*3e80*/  FMNMX.FTZ R6, R156, R6, !PT ;  /* 0x000000069c067209 */ /* 0x000fe40007810000 */
[--C-:B------:R-:W-:Y:S02]  /*3e90*/  LOP3.LUT R7, R43, UR12, R4.reuse, 0x96, !PT ;  /* 0x0000000c2b077c12 */ /* 0x100fe4000f8e9604 */
        /* <DEDUP_REMOVED lines=8> */
[----:B------:R-:W-:Y:S02]  /*3f20*/  FMNMX.FTZ R3, R104, R3, !PT ;  /* 0x0000000368037209 */ /* 0x000fe40007810000 */
[----:B------:R-:W-:Y:S01]  /*3f30*/  FMNMX.FTZ R6, R143, R4, !PT ;  /* 0x000000048f067209 */ /* 0x000fe20007810000 */
[----:B------:R-:W1:Y:S01]  /*3f40*/  SHFL.BFLY PT, R138, R8, 0x2, 0x1f ;  /* 0x0c401f00088a7f89 */ /* 0x000e6200000e0000 */
[----:B------:R-:W-:-:S02]  /*3f50*/  LOP3.LUT R9, R5, UR14, R76, 0x96, !PT ;  /* 0x0000000e05097c12 */ /* 0x000fc4000f8e964c */
[----:B------:R-:W-:Y:S02]  /*3f60*/  FMNMX.FTZ R3, R102, R3, !PT ;  /* 0x0000000366037209 */ /* 0x000fe40007810000 */
[----:B------:R-:W-:Y:S02]  /*3f70*/  FMNMX.FTZ R6, R140, R6, !PT ;  /* 0x000000068c067209 */ /* 0x000fe40007810000 */
[----:B------:R-:W-:Y:S01]  /*3f80*/  LOP3.LUT R11, R5, UR14, R66, 0x96, !PT ;  /* 0x0000000e050b7c12 */ /* 0x000fe2000f8e9642 */
[----:B------:R-:W-:Y:S01]  /*3f90*/  IMAD.WIDE.U32 R4, R9, -0x2daee0ad, RZ ;  /* 0xd2511f5309047825 */ /* 0x000fe200078e00ff */
[----:B------:R-:W-:Y:S02]  /*3fa0*/  FMNMX.FTZ R7, R103, R3, !PT ;  /* 0x0000000367077209 */ /* 0x000fe40007810000 */
[----:B------:R-:W-:Y:S01]  /*3fb0*/  FMNMX.FTZ R3, R142, R6, !PT ;  /* 0x000000068e037209 */ /* 0x000fe20007810000 */
[----:B------:R-:W-:Y:S01]  /*3fc0*/  IMAD.U32 R9, RZ, RZ, UR5 ;  /* 0x00000005ff097e24 */ /* 0x000fe2000f8e00ff */
[----:B------:R-:W-:Y:S01]  /*3fd0*/  LOP3.LUT R13, R15, UR9, R4, 0x96, !PT ;  /* 0x000000090f0d7c12 */ /* 0x000fe2000f8e9604 */
[----:B------:R-:W-:Y:S01]  /*3fe0*/  UIADD3 UR5, UR25, -0x56f99767, URZ ;  /* 0xa906689919057890 */ /* 0x000fe2000fffe03f */
[----:B------:R-:W-:-:S02]  /*3ff0*/  FMNMX.FTZ R4, R141, R3, !PT ;  /* 0x000000038d047209 */ /* 0x000fc40007810000 */
[----:B------:R-:W-:Y:S02]  /*4000*/  LOP3.LUT R12, R5, UR11, R94, 0x96, !PT ;  /* 0x0000000b050c7c12 */ /* 0x000fe4000f8e965e */
        /* <DEDUP_REMOVED lines=8> */
[----:B------:R-:W-:Y:S02]  /*4090*/  FMNMX.FTZ R3, R100, R3, !PT ;  /* 0x0000000364037209 */ /* 0x000fe40007810000 */
[----:B------:R-:W-:Y:S02]  /*40a0*/  LOP3.LUT R15, R17, UR9, R6, 0x96, !PT ;  /* 0x00000009110f7c12 */ /* 0x000fe4000f8e9606 */
        /* <DEDUP_REMOVED lines=8> */
[----:B------:R-:W-:Y:S02]  /*4130*/  LOP3.LUT R7, R65, UR12, R98, 0x96, !PT ;  /* 0x0000000c41077c12 */ /* 0x000fe4000f8e9662 */
[----:B------:R-:W-:Y:S02]  /*4140*/  FMNMX.FTZ R3, R114, R3, !PT ;  /* 0x0000000372037209 */ /* 0x000fe40007810000 */
[----:B------:R-:W-:Y:S01]  /*4150*/  LOP3.LUT R77, R5, UR11, R96, 0x96, !PT ;  /* 0x0000000b054d7c12 */ /* 0x000fe2000f8e9660 */
[----:B------:R-:W-:Y:S01]  /*4160*/  IMAD.WIDE.U32 R78, R7, -0x2daee0ad, RZ ;  /* 0xd2511f53074e7825 */ /* 0x000fe200078e00ff */
[----:B------:R-:W-:-:S02]  /*4170*/  FMNMX.FTZ R5, R178, R6, !PT ;  /* 0x00000006b2057209 */ /* 0x000fc40007810000 */
[----:B------:R-:W-:Y:S02]  /*4180*/  FMNMX.FTZ R3, R115, R3, !PT ;  /* 0x0000000373037209 */ /* 0x000fe40007810000 */
[----:B------:R-:W-:Y:S02]  /*4190*/  FMNMX.FTZ R5, R179, R5, !PT ;  /* 0x00000005b3057209 */ /* 0x000fe40007810000 */
[----:B------:R-:W-:Y:S02]  /*41a0*/  FMNMX.FTZ R3, R127, R3, !PT ;  /* 0x000000037f037209 */ /* 0x000fe40007810000 */
[----:B-1----:R-:W-:Y:S01]  /*41b0*/  FMNMX.FTZ R138, R8, R138, !PT ;  /* 0x0000008a088a7209 */ /* 0x002fe20007810000 */
[----:B------:R-:W-:Y:S01]  /*41c0*/  IMAD.WIDE.U32 R8, R12, -0x326172a9, RZ ;  /* 0xcd9e8d570c087825 */ /* 0x000fe200078e00ff */
[----:B------:R-:W-:Y:S02]  /*41d0*/  LOP3.LUT R67, R79, UR9, R4, 0x96, !PT ;  /* 0x000000094f437c12 */ /* 0x000fe4000f8e9604 */
[----:B------:R-:W-:Y:S01]  /*41e0*/  FMNMX.FTZ R4, R232, R5, !PT ;  /* 0x00000005e8047209 */ /* 0x000fe20007810000 */
[----:B------:R-:W1:Y:S01]  /*41f0*/  SHFL.BFLY PT, R10, R138, 0x1, 0x1f ;  /* 0x0c201f008a0a7f89 */ /* 0x000e6200000e0000 */
[----:B------:R-:W-:Y:S01]  /*4200*/  FMNMX.FTZ R3, R129, R3, !PT ;  /* 0x0000000381037209 */ /* 0x000fe20007810000 */
[----:B------:R-:W-:Y:S01]  /*4210*/  IMAD.WIDE.U32 R12, R13, -0x326172a9, RZ ;  /* 0xcd9e8d570d0c7825 */ /* 0x000fe200078e00ff */
        /* <DEDUP_REMOVED lines=8> */
[----:B------:R-:W-:Y:S01]  /*42a0*/  LOP3.LUT R19, R13, UR8, R8, 0x96, !PT ;  /* 0x000000080d137c12 */ /* 0x000fe2000f8e9608 */
[----:B------:R-:W-:Y:S01]  /*42b0*/  IMAD.WIDE.U32 R8, R11, -0x326172a9, RZ ;  /* 0xcd9e8d570b087825 */ /* 0x000fe200078e00ff */
[----:B------:R-:W-:Y:S01]  /*42c0*/  FMNMX.FTZ R3, R147, R3, !PT ;  /* 0x0000000393037209 */ /* 0x000fe20007810000 */
[----:B------:R-:W2:Y:S01]  /*42d0*/  SHFL.BFLY PT, R13, R7, 0x2, 0x1f ;  /* 0x0c401f00070d7f89 */ /* 0x000ea200000e0000 */
[----:B------:R-:W-:Y:S01]  /*42e0*/  FMNMX.FTZ R5, R198, R5, !PT ;  /* 0x00000005c6057209 */ /* 0x000fe20007810000 */
[----:B------:R-:W-:Y:S01]  /*42f0*/  IMAD.WIDE.U32 R22, R6, -0x2daee0ad, RZ ;  /* 0xd2511f5306167825 */ /* 0x000fe200078e00ff */
[----:B------:R-:W-:Y:S02]  /*4300*/  FMNMX.FTZ R3, R150, R3, !PT ;  /* 0x0000000396037209 */ /* 0x000fe40007810000 */
[----:B------:R-:W-:-:S02]  /*4310*/  FMNMX.FTZ R5, R200, R5, !PT ;  /* 0x00000005c8057209 */ /* 0x000fc40007810000 */
[----:B------:R-:W-:Y:S02]  /*4320*/  LOP3.LUT R4, R9, UR10, R64, 0x96, !PT ;  /* 0x0000000a09047c12 */ /* 0x000fe4000f8e9640 */
[----:B------:R-:W-:Y:S02]  /*4330*/  FMNMX.FTZ R3, R146, R3, !PT ;  /* 0x0000000392037209 */ /* 0x000fe40007810000 */
[----:B------:R-:W-:Y:S01]  /*4340*/  FMNMX.FTZ R5, R111, R5, !PT ;  /* 0x000000056f057209 */ /* 0x000fe20007810000 */
[----:B------:R-:W-:Y:S01]  /*4350*/  IMAD.WIDE.U32 R20, R4, -0x2daee0ad, RZ ;  /* 0xd2511f5304147825 */ /* 0x000fe200078e00ff */
[----:B------:R-:W-:Y:S02]  /*4360*/  FMNMX.FTZ R4, R145, R3, !PT ;  /* 0x0000000391047209 */ /* 0x000fe40007810000 */
[----:B------:R-:W-:Y:S02]  /*4370*/  FMNMX.FTZ R5, R108, R5, !PT ;  /* 0x000000056c057209 */ /* 0x000fe40007810000 */
[----:B-1----:R-:W-:Y:S01]  /*4380*/  FMNMX.FTZ R138, R138, R10, !PT ;  /* 0x0000000a8a8a7209 */ /* 0x002fe20007810000 */
[----:B------:R-:W-:Y:S01]  /*4390*/  IMAD.WIDE.U32 R10, R15, -0x326172a9, RZ ;  /* 0xcd9e8d570f0a7825 */ /* 0x000fe200078e00ff */
[----:B------:R-:W-:-:S02]  /*43a0*/  FMNMX.FTZ R4, R229, R4, !PT ;  /* 0x00000004e5047209 */ /* 0x000fc40007810000 */
[----:B------:R-:W-:Y:S01]  /*43b0*/  FMNMX.FTZ R5, R107, R5, !PT ;  /* 0x000000056b057209 */ /* 0x000fe20007810000 */
[C---:B------:R-:W-:Y:S01]  /*43c0*/  FMUL.FTZ R3, R138.reuse, UR20 ;  /* 0x000000148a037c20 */ /* 0x040fe20008410000 */
[----:B------:R-:W-:Y:S02]  /*43d0*/  FSETP.NEU.FTZ.AND P0, PT, R138, -INF , PT ;  /* 0xff8000008a00780b */ /* 0x000fe40003f1d000 */
[----:B------:R-:W-:Y:S02]  /*43e0*/  FMNMX.FTZ R4, R227, R4, !PT ;  /* 0x00000004e3047209 */ /* 0x000fe40007810000 */
[----:B------:R-:W-:Y:S02]  /*43f0*/  FMNMX.FTZ R5, R203, R5, !PT ;  /* 0x00000005cb057209 */ /* 0x000fe40007810000 */
[----:B------:R-:W-:Y:S02]  /*4400*/  FSEL R3, R3, RZ, P0 ;  /* 0x000000ff03037208 */ /* 0x000fe40000000000 */
[----:B------:R-:W-:-:S02]  /*4410*/  FMNMX.FTZ R4, R192, R4, !PT ;  /* 0x00000004c0047209 */ /* 0x000fc40007810000 */
[----:B------:R-:W-:Y:S01]  /*4420*/  FMNMX.FTZ R5, R202, R5, !PT ;  /* 0x00000005ca057209 */ /* 0x000fe20007810000 */
[--C-:B------:R-:W-:Y:S01]  /*4430*/  FFMA.FTZ R6, R82, UR20, -R3.reuse ;  /* 0x0000001452067c23 */ /* 0x100fe20008010803 */
[----:B--2---:R-:W-:Y:S01]  /*4440*/  FMNMX.FTZ R7, R7, R13, !PT ;  /* 0x0000000d07077209 */ /* 0x004fe20007810000 */
[----:B------:R-:W-:Y:S01]  /*4450*/  FFMA.FTZ R9, R62, UR20, -R3 ;  /* 0x000000143e097c23 */ /* 0x000fe20008010803 */
[----:B------:R-:W-:Y:S01]  /*4460*/  FMNMX.FTZ R4, R176, R4, !PT ;  /* 0x00000004b0047209 */ /* 0x000fe20007810000 */
[----:B------:R1:W-:Y:S01]  /*4470*/  MUFU.EX2 R32, R6 ;  /* 0x0000000600207308 */ /* 0x0003e20000000800 */
[----:B------:R-:W-:Y:S01]  /*4480*/  FMNMX.FTZ R5, R135, R5, !PT ;  /* 0x0000000587057209 */ /* 0x000fe20007810000 */
[----:B------:R-:W2:Y:S01]  /*4490*/  SHFL.BFLY PT, R136, R7, 0x1, 0x1f ;  /* 0x0c201f0007887f89 */ /* 0x000ea200000e0000 */
[----:B------:R-:W-:Y:S02]  /*44a0*/  FMNMX.FTZ R4, R194, R4, !PT ;  /* 0x00000004c2047209 */ /* 0x000fe40007810000 */
[----:B------:R-:W-:-:S02]  /*44b0*/  FMNMX.FTZ R5, R128, R5, !PT ;  /* 0x0000000580057209 */ /* 0x000fc40007810000 */
[----:B------:R-:W-:Y:S01]  /*44c0*/  FMNMX.FTZ R4, R193, R4, !PT ;  /* 0x00000004c1047209 */ /* 0x000fe20007810000 */
[----:B------:R-:W-:Y:S01]  /*44d0*/  MUFU.EX2 R211, R9 ;  /* 0x0000000900d37308 */ /* 0x000fe20000000800 */
        /* <DEDUP_REMOVED lines=8> */
[----:B------:R-:W-:Y:S02]  /*4560*/  LOP3.LUT R14, R23, UR7, R14, 0x96, !PT ;  /* 0x00000007170e7c12 */ /* 0x000fe4000f8e960e */
[----:B------:R-:W-:Y:S02]  /*4570*/  LOP3.LUT R18, R21, UR7, R16, 0x96, !PT ;  /* 0x0000000715127c12 */ /* 0x000fe4000f8e9610 */
[----:B--2---:R-:W-:Y:S01]  /*4580*/  FMNMX.FTZ R136, R7, R136, !PT ;  /* 0x0000008807887209 */ /* 0x004fe20007810000 */
[----:B------:R-:W-:Y:S01]  /*4590*/  IMAD.WIDE.U32 R16, R14, -0x326172a9, RZ ;  /* 0xcd9e8d570e107825 */ /* 0x000fe200078e00ff */
[----:B------:R-:W-:Y:S02]  /*45a0*/  LOP3.LUT R8, R11, UR8, R8, 0x96, !PT ;  /* 0x000000080b087c12 */ /* 0x000fe4000f8e9608 */
[----:B------:R-:W-:Y:S01]  /*45b0*/  FSETP.NEU.FTZ.AND P0, PT, R136, -INF , PT ;  /* 0xff8000008800780b */ /* 0x000fe20003f1d000 */
[----:B------:R-:W-:Y:S01]  /*45c0*/  IMAD.WIDE.U32 R14, R19, -0x2daee0ad, RZ ;  /* 0xd2511f53130e7825 */ /* 0x000fe200078e00ff */
[----:B------:R-:W-:-:S03]  /*45d0*/  LOP3.LUT R17, R17, UR6, R12, 0x96, !PT ;  /* 0x0000000611117c12 */ /* 0x000fc6000f8e960c */
[----:B------:R-:W-:Y:S01]  /*45e0*/  IMAD.WIDE.U32 R12, R8, -0x2daee0ad, RZ ;  /* 0xd2511f53080c7825 */ /* 0x000fe200078e00ff */
[----:B------:R-:W-:-:S03]  /*45f0*/  LOP3.LUT R11, R15, UR5, R22, 0x96, !PT ;  /* 0x000000050f0b7c12 */ /* 0x000fc6000f8e9616 */
[----:B------:R-:W-:Y:S01]  /*4600*/  FMUL.FTZ R8, R136, UR20 ;  /* 0x0000001488087c20 */ /* 0x000fe20008410000 */
[----:B-1----:R-:W-:Y:S01]  /*4610*/  FFMA.FTZ R6, R84, UR20, -R3 ;  /* 0x0000001454067c23 */ /* 0x002fe20008010803 */
[----:B------:R-:W-:Y:S01]  /*4620*/  IMAD.WIDE.U32 R18, R18, -0x326172a9, RZ ;  /* 0xcd9e8d5712127825 */ /* 0x000fe200078e00ff */
[----:B------:R-:W-:Y:S02]  /*4630*/  LOP3.LUT R20, R13, UR5, R20, 0x96, !PT ;  /* 0x000000050d147c12 */ /* 0x000fe4000f8e9614 */
[----:B------:R1:W-:Y:S01]  /*4640*/  MUFU.EX2 R212, R6 ;  /* 0x0000000600d47308 */ /* 0x0003e20000000800 */
[----:B------:R-:W-:Y:S01]  /*4650*/  FSEL R21, R8, RZ, P0 ;  /* 0x000000ff08157208 */ /* 0x000fe20000000000 */
[----:B------:R-:W-:Y:S01]  /*4660*/  IMAD.WIDE.U32 R8, R17, -0x2daee0ad, RZ ;  /* 0xd2511f5311087825 */ /* 0x000fe200078e00ff */
[----:B------:R-:W-:-:S03]  /*4670*/  LOP3.LUT R15, R19, UR6, R10, 0x96, !PT ;  /* 0x00000006130f7c12 */ /* 0x000fc6000f8e960a */
[--C-:B------:R-:W-:Y:S01]  /*4680*/  FFMA.FTZ R10, R180, UR20, -R21.reuse ;  /* 0x00000014b40a7c23 */ /* 0x100fe20008010815 */
[C---:B------:R-:W-:Y:S02]  /*4690*/  LOP3.LUT R22, R8.reuse, 0xffff, RZ, 0xc0, !PT ;  /* 0x0000ffff08167812 */ /* 0x040fe400078ec0ff */
[----:B------:R-:W-:Y:S01]  /*46a0*/  LOP3.LUT R26, R8, 0xff, RZ, 0xc0, !PT ;  /* 0x000000ff081a7812 */ /* 0x000fe200078ec0ff */
[----:B------:R2:W-:Y:S01]  /*46b0*/  MUFU.EX2 R244, R10 ;  /* 0x0000000a00f47308 */ /* 0x0005e20000000800 */
[--C-:B------:R-:W-:Y:S02]  /*46c0*/  SHF.R.U32.HI R23, RZ, 0x10, R8.reuse ;  /* 0x00000010ff177819 */ /* 0x100fe40000011608 */
[----:B------:R-:W-:Y:S02]  /*46d0*/  SHF.R.U32.HI R24, RZ, 0x18, R8 ;  /* 0x00000018ff187819 */ /* 0x000fe40000011608 */
[----:B------:R-:W-:Y:S01]  /*46e0*/  LOP3.LUT R40, R9, UR16, R14, 0x96, !PT ;  /* 0x0000001009287c12 */ /* 0x000fe2000f8e960e */
[----:B------:R-:W-:Y:S01]  /*46f0*/  FFMA.FTZ R9, R89, UR20, -R21 ;  /* 0x0000001459097c23 */ /* 0x000fe20008010815 */
[----:B-1----:R-:W-:-:S03]  /*4700*/  FFMA.FTZ R6, R83, UR20, -R3 ;  /* 0x0000001453067c23 */ /* 0x002fc60008010803 */
[----:B------:R-:W-:Y:S01]  /*4710*/  MUFU.EX2 R31, R9 ;  /* 0x00000009001f7308 */ /* 0x000fe20000000800 */
[----:B--2---:R-:W-:-:S07]  /*4720*/  FFMA.FTZ R10, R88, UR20, -R21 ;  /* 0x00000014580a7c23 */ /* 0x004fce0008010815 */
[----:B------:R1:W-:Y:S08]  /*4730*/  MUFU.EX2 R92, R6 ;  /* 0x00000006005c7308 */ /* 0x0003f00000000800 */
[----:B------:R-:W-:Y:S01]  /*4740*/  MUFU.EX2 R30, R10 ;  /* 0x0000000a001e7308 */ /* 0x000fe20000000800 */
[----:B-1----:R-:W-:Y:S02]  /*4750*/  FMNMX.FTZ R6, R144, R5, !PT ;  /* 0x0000000590067209 */ /* 0x002fe40007810000 */
[----:B------:R-:W-:Y:S01]  /*4760*/  FMNMX.FTZ R5, R233, R4, !PT ;  /* 0x00000004e9057209 */ /* 0x000fe20007810000 */
[----:B------:R-:W-:Y:S01]  /*4770*/  FFMA.FTZ R4, R81, UR20, -R3 ;  /* 0x0000001451047c23 */ /* 0x000fe20008010803 */
[----:B------:R-:W-:-:S02]  /*4780*/  FMNMX.FTZ R6, R223, R6, !PT ;  /* 0x00000006df067209 */ /* 0x000fc40007810000 */
[----:B------:R-:W-:Y:S01]  /*4790*/  FMNMX.FTZ R5, R234, R5, !PT ;  /* 0x00000005ea057209 */ /* 0x000fe20007810000 */
[----:B------:R1:W-:Y:S01]  /*47a0*/  MUFU.EX2 R215, R4 ;  /* 0x0000000400d77308 */ /* 0x0003e20000000800 */
[----:B------:R-:W-:Y:S02]  /*47b0*/  FMNMX.FTZ R7, R222, R6, !PT ;  /* 0x00000006de077209 */ /* 0x000fe40007810000 */
[----:B------:R-:W-:Y:S02]  /*47c0*/  FMNMX.FTZ R6, R238, R5, !PT ;  /* 0x00000005ee067209 */ /* 0x000fe40007810000 */
[----:B------:R-:W-:-:S03]  /*47d0*/  FMNMX.FTZ R5, R174, R7, !PT ;  /* 0x00000007ae057209 */ /* 0x000fc60007810000 */
[----:B------:R-:W2:Y:S01]  /*47e0*/  SHFL.BFLY PT, R132, R6, 0x2, 0x1f ;  /* 0x0c401f0006847f89 */ /* 0x000ea200000e0000 */
[----:B------:R-:W-:-:S04]  /*47f0*/  FMNMX.FTZ R7, R173, R5, !PT ;  /* 0x00000005ad077209 */ /* 0x000fc80007810000 */
[----:B------:R-:W-:Y:S01]  /*4800*/  FMNMX.FTZ R7, R224, R7, !PT ;  /* 0x00000007e0077209 */ /* 0x000fe20007810000 */
[----:B-1----:R-:W-:-:S03]  /*4810*/  FFMA.FTZ R4, R63, UR20, -R3 ;  /* 0x000000143f047c23 */ /* 0x002fc60008010803 */
[----:B------:R-:W-:Y:S01]  /*4820*/  FMNMX.FTZ R7, R186, R7, !PT ;  /* 0x00000007ba077209 */ /* 0x000fe20007810000 */
[----:B------:R1:W-:Y:S03]  /*4830*/  MUFU.EX2 R60, R4 ;  /* 0x00000004003c7308 */ /* 0x0003e60000000800 */
[----:B------:R-:W-:Y:S02]  /*4840*/  FMNMX.FTZ R7, R185, R7, !PT ;  /* 0x00000007b9077209 */ /* 0x000fe40007810000 */
[----:B--2---:R-:W-:-:S05]  /*4850*/  FMNMX.FTZ R132, R6, R132, !PT ;  /* 0x0000008406847209 */ /* 0x004fca0007810000 */
[----:B------:R-:W2:Y:S01]  /*4860*/  SHFL.BFLY PT, R10, R132, 0x1, 0x1f ;  /* 0x0c201f00840a7f89 */ /* 0x000ea200000e0000 */
[----:B-1----:R-:W-:-:S05]  /*4870*/  IMAD.WIDE.U32 R4, R11, -0x326172a9, RZ ;  /* 0xcd9e8d570b047825 */ /* 0x002fca00078e00ff */
[----:B------:R-:W-:Y:S02]  /*4880*/  LOP3.LUT R25, R5, UR17, R16, 0x96, !PT ;  /* 0x0000001105197c12 */ /* 0x000fe4000f8e9610 */
[----:B------:R-:W-:Y:S02]  /*4890*/  LOP3.LUT R13, R4, 0xffff, RZ, 0xc0, !PT ;  /* 0x0000ffff040d7812 */ /* 0x000fe400078ec0ff */
[----:B------:R-:W-:Y:S01]  /*48a0*/  FMNMX.FTZ R5, R168, R7, !PT ;  /* 0x00000007a8057209 */ /* 0x000fe20007810000 */
[----:B------:R-:W-:Y:S01]  /*48b0*/  IMAD.WIDE.U32 R6, R15, -0x2daee0ad, RZ ;  /* 0xd2511f530f067825 */ /* 0x000fe200078e00ff */
[----:B------:R-:W-:Y:S02]  /*48c0*/  LOP3.LUT R27, R4, 0xff, RZ, 0xc0, !PT ;  /* 0x000000ff041b7812 */ /* 0x000fe400078ec0ff */
[--C-:B------:R-:W-:Y:S02]  /*48d0*/  SHF.R.U32.HI R28, RZ, 0x10, R4.reuse ;  /* 0x00000010ff1c7819 */ /* 0x100fe40000011604 */
[----:B------:R-:W-:-:S02]  /*48e0*/  SHF.R.U32.HI R29, RZ, 0x18, R4 ;  /* 0x00000018ff1d7819 */ /* 0x000fc40000011604 */
[----:B------:R-:W-:Y:S01]  /*48f0*/  FMNMX.FTZ R4, R184, R5, !PT ;  /* 0x00000005b8047209 */ /* 0x000fe20007810000 */
[--C-:B------:R-:W-:Y:S01]  /*4900*/  FFMA.FTZ R5, R91, UR20, -R21.reuse ;  /* 0x000000145b057c23 */ /* 0x100fe20008010815 */
[----:B------:R-:W-:Y:S02]  /*4910*/  LOP3.LUT R11, R7, UR16, R12, 0x96, !PT ;  /* 0x00000010070b7c12 */ /* 0x000fe4000f8e960c */
[----:B------:R-:W-:Y:S01]  /*4920*/  FMNMX.FTZ R4, R175, R4, !PT ;  /* 0x00000004af047209 */ /* 0x000fe20007810000 */
[----:B------:R1:W-:Y:S01]  /*4930*/  MUFU.EX2 R33, R5 ;  /* 0x0000000500217308 */ /* 0x0003e20000000800 */
[C---:B------:R-:W-:Y:S01]  /*4940*/  LOP3.LUT R15, R6.reuse, 0xffff, RZ, 0xc0, !PT ;  /* 0x0000ffff060f7812 */ /* 0x040fe200078ec0ff */
[----:B------:R-:W-:Y:S01]  /*4950*/  FFMA.FTZ R7, R87, UR20, -R21 ;  /* 0x0000001457077c23 */ /* 0x000fe20008010815 */
[----:B------:R-:W-:Y:S02]  /*4960*/  FMNMX.FTZ R4, R169, R4, !PT ;  /* 0x00000004a9047209 */ /* 0x000fe40007810000 */
[----:B------:R-:W-:-:S02]  /*4970*/  LOP3.LUT R19, R6, 0xff, RZ, 0xc0, !PT ;  /* 0x000000ff06137812 */ /* 0x000fc400078ec0ff */
[----:B------:R-:W-:Y:S01]  /*4980*/  FMNMX.FTZ R4, R171, R4, !PT ;  /* 0x00000004ab047209 */ /* 0x000fe20007810000 */
[----:B------:R3:W-:Y:S01]  /*4990*/  MUFU.EX2 R245, R7 ;  /* 0x0000000700f57308 */ /* 0x0007e20000000800 */
[--C-:B------:R-:W-:Y:S02]  /*49a0*/  SHF.R.U32.HI R16, RZ, 0x10, R6.reuse ;  /* 0x00000010ff107819 */ /* 0x100fe40000011606 */
[----:B------:R-:W-:Y:S02]  /*49b0*/  FMNMX.FTZ R8, R177, R4, !PT ;  /* 0x00000004b1087209 */ /* 0x000fe40007810000 */
[----:B------:R-:W-:Y:S02]  /*49c0*/  SHF.R.U32.HI R17, RZ, 0x18, R6 ;  /* 0x00000018ff117819 */ /* 0x000fe40000011606 */
[----:B------:R-:W-:Y:S01]  /*49d0*/  FMNMX.FTZ R8, R239, R8, !PT ;  /* 0x00000008ef087209 */ /* 0x000fe20007810000 */
[----:B-1----:R-:W-:Y:S01]  /*49e0*/  FFMA.FTZ R5, R90, UR20, -R21 ;  /* 0x000000145a057c23 */ /* 0x002fe20008010815 */
[----:B--2---:R-:W-:-:S02]  /*49f0*/  FMNMX.FTZ R132, R132, R10, !PT ;  /* 0x0000000a84847209 */ /* 0x004fc40007810000 */
[----:B------:R-:W-:Y:S01]  /*4a00*/  FMNMX.FTZ R8, R237, R8, !PT ;  /* 0x00000008ed087209 */ /* 0x000fe20007810000 */
[----:B------:R1:W2:Y:S01]  /*4a10*/  MUFU.EX2 R164, R5 ;  /* 0x0000000500a47308 */ /* 0x0002a20000000800 */
[----:B------:R-:W-:Y:S02]  /*4a20*/  FSETP.NEU.FTZ.AND P0, PT, R132, -INF , PT ;  /* 0xff8000008400780b */ /* 0x000fe40003f1d000 */
[----:B------:R-:W-:Y:S02]  /*4a30*/  FMNMX.FTZ R137, R236, R8, !PT ;  /* 0x00000008ec897209 */ /* 0x000fe40007810000 */
[----:B---3--:R-:W-:Y:S02]  /*4a40*/  SHF.R.U32.HI R7, RZ, 0x8, R13 ;  /* 0x00000008ff077819 */ /* 0x008fe4000001160d */
[----:B------:R-:W-:Y:S01]  /*4a50*/  SHF.R.U32.HI R8, RZ, 0x8, R22 ;  /* 0x00000008ff087819 */ /* 0x000fe20000011616 */
[----:B------:R-:W3:Y:S01]  /*4a60*/  SHFL.BFLY PT, R9, R137, 0x2, 0x1f ;  /* 0x0c401f0089097f89 */ /* 0x000ee200000e0000 */
[----:B------:R-:W-:-:S02]  /*4a70*/  PRMT R41, R27, 0x5410, R7 ;  /* 0x000054101b297816 */ /* 0x000fc40000000007 */
[----:B------:R-:W-:Y:S02]  /*4a80*/  LOP3.LUT R7, R28, 0xff, RZ, 0xc0, !PT ;  /* 0x000000ff1c077812 */ /* 0x000fe400078ec0ff */
[----:B------:R-:W-:Y:S02]  /*4a90*/  PRMT R22, R26, 0x5410, R8 ;  /* 0x000054101a167816 */ /* 0x000fe40000000008 */
[----:B------:R-:W-:Y:S01]  /*4aa0*/  LOP3.LUT R8, R16, 0xff, RZ, 0xc0, !PT ;  /* 0x000000ff10087812 */ /* 0x000fe200078ec0ff */
[----:B-1----:R-:W-:-:S03]  /*4ab0*/  IMAD.WIDE.U32 R4, R20, -0x326172a9, RZ ;  /* 0xcd9e8d5714047825 */ /* 0x002fc600078e00ff */
[----:B------:R-:W-:Y:S01]  /*4ac0*/  PRMT R17, R8, 0x5410, R17 ;  /* 0x0000541008117816 */ /* 0x000fe20000000011 */
[----:B--2---:R-:W-:Y:S01]  /*4ad0*/  IMAD.MOV.U32 R95, RZ, RZ, R164 ;  /* 0x000000ffff5f7224 */ /* 0x004fe200078e00a4 */
[----:B------:R-:W-:Y:S02]  /*4ae0*/  LOP3.LUT R6, R5, UR17, R18, 0x96, !PT ;  /* 0x0000001105067c12 */ /* 0x000fe4000f8e9612 */
[----:B------:R-:W-:Y:S01]  /*4af0*/  LOP3.LUT R10, R4, 0xffff, RZ, 0xc0, !PT ;  /* 0x0000ffff040a7812 */ /* 0x000fe200078ec0ff */
[----:B------:R-:W-:Y:S01]  /*4b00*/  FFMA.FTZ R5, R86, UR20, -R21 ;  /* 0x0000001456057c23 */ /* 0x000fe20008010815 */
[----:B------:R-:W-:Y:S02]  /*4b10*/  LOP3.LUT R14, R4, 0xff, RZ, 0xc0, !PT ;  /* 0x000000ff040e7812 */ /* 0x000fe400078ec0ff */
[--C-:B------:R-:W-:Y:S01]  /*4b20*/  SHF.R.U32.HI R13, RZ, 0x10, R4.reuse ;  /* 0x00000010ff0d7819 */ /* 0x100fe20000011604 */
[----:B------:R1:W-:Y:S01]  /*4b30*/  MUFU.EX2 R242, R5 ;  /* 0x0000000500f27308 */ /* 0x0003e20000000800 */
[----:B------:R-:W-:Y:S01]  /*4b40*/  SHF.R.U32.HI R12, RZ, 0x18, R4 ;  /* 0x00000018ff0c7819 */ /* 0x000fe20000011604 */
[----:B------:R-:W-:Y:S01]  /*4b50*/  FMUL.FTZ R4, R132, UR20 ;  /* 0x0000001484047c20 */ /* 0x000fe20008410000 */
[----:B------:R-:W-:-:S02]  /*4b60*/  PRMT R18, R7, 0x5410, R29 ;  /* 0x0000541007127816 */ /* 0x000fc4000000001d */
[----:B---3--:R-:W-:Y:S02]  /*4b70*/  FMNMX.FTZ R137, R137, R9, !PT ;  /* 0x0000000989897209 */ /* 0x008fe40007810000 */
[----:B------:R-:W-:Y:S02]  /*4b80*/  FSEL R20, R4, RZ, P0 ;  /* 0x000000ff04147208 */ /* 0x000fe40000000000 */
[----:B------:R-:W-:Y:S02]  /*4b90*/  SHF.R.U32.HI R4, RZ, 0x8, R15 ;  /* 0x00000008ff047819 */ /* 0x000fe4000001160f */
[----:B------:R-:W2:Y:S01]  /*4ba0*/  SHFL.BFLY PT, R15, R137, 0x1, 0x1f ;  /* 0x0c201f00890f7f89 */ /* 0x000ea200000e0000 */
[----:B------:R-:W-:Y:S01]  /*4bb0*/  FFMA.FTZ R7, R182, UR20, -R20 ;  /* 0x00000014b6077c23 */ /* 0x000fe20008010814 */
[----:B------:R-:W-:Y:S01]  /*4bc0*/  PRMT R19, R19, 0x5410, R4 ;  /* 0x0000541013137816 */ /* 0x000fe20000000004 */
[----:B------:R-:W-:Y:S01]  /*4bd0*/  FFMA.FTZ R8, R183, UR20, -R20 ;  /* 0x00000014b7087c23 */ /* 0x000fe20008010814 */
[----:B------:R-:W-:Y:S01]  /*4be0*/  SHF.R.U32.HI R4, RZ, 0x8, R10 ;  /* 0x00000008ff047819 */ /* 0x000fe2000001160a */
[----:B------:R3:W-:Y:S01]  /*4bf0*/  MUFU.EX2 R213, R7 ;  /* 0x0000000700d57308 */ /* 0x0007e20000000800 */
[----:B-1----:R-:W-:Y:S01]  /*4c00*/  FFMA.FTZ R5, R85, UR20, -R21 ;  /* 0x0000001455057c23 */ /* 0x002fe20008010815 */
[----:B------:R-:W-:Y:S01]  /*4c10*/  LOP3.LUT R9, R6, 0xff, RZ, 0xc0, !PT ;  /* 0x000000ff06097812 */ /* 0x000fe200078ec0ff */
[----:B------:R-:W-:Y:S01]  /*4c20*/  IMAD.MOV.U32 R182, RZ, RZ, R31 ;  /* 0x000000ffffb67224 */ /* 0x000fe200078e001f */
[----:B------:R-:W-:-:S02]  /*4c30*/  PRMT R14, R14, 0x5410, R4 ;  /* 0x000054100e0e7816 */ /* 0x000fc40000000004 */
[----:B------:R-:W-:Y:S02]  /*4c40*/  LOP3.LUT R4, R11, 0xffff, RZ, 0xc0, !PT ;  /* 0x0000ffff0b047812 */ /* 0x000fe400078ec0ff */
[----:B------:R1:W-:Y:S02]  /*4c50*/  MUFU.EX2 R167, R5 ;  /* 0x0000000500a77308 */ /* 0x0003e40000000800 */
[----:B------:R-:W-:Y:S02]  /*4c60*/  SHF.R.U32.HI R10, RZ, 0x8, R4 ;  /* 0x00000008ff0a7819 */ /* 0x000fe40000011604 */
[----:B------:R-:W-:-:S04]  /*4c70*/  LOP3.LUT R4, R6, 0xffff, RZ, 0xc0, !PT ;  /* 0x0000ffff06047812 */ /* 0x000fc800078ec0ff */
[----:B------:R-:W-:Y:S01]  /*4c80*/  MUFU.EX2 R214, R8 ;  /* 0x0000000800d67308 */ /* 0x000fe20000000800 */
[----:B---3--:R-:W-:Y:S02]  /*4c90*/  LOP3.LUT R7, R13, 0xff, RZ, 0xc0, !PT ;  /* 0x000000ff0d077812 */ /* 0x008fe400078ec0ff */
[----:B--2---:R-:W-:Y:S02]  /*4ca0*/  FMNMX.FTZ R137, R137, R15, !PT ;  /* 0x0000000f89897209 */ /* 0x004fe40007810000 */
[----:B------:R-:W-:Y:S02]  /*4cb0*/  PRMT R13, R7, 0x5410, R12 ;  /* 0x00005410070d7816 */ /* 0x000fe4000000000c */
[----:B------:R-:W-:Y:S02]  /*4cc0*/  SHF.R.U32.HI R7, RZ, 0x8, R4 ;  /* 0x00000008ff077819 */ /* 0x000fe40000011604 */
[----:B-1----:R-:W-:Y:S02]  /*4cd0*/  LOP3.LUT R5, R23, 0xff, RZ, 0xc0, !PT ;  /* 0x000000ff17057812 */ /* 0x002fe400078ec0ff */
[----:B------:R-:W-:-:S02]  /*4ce0*/  PRMT R9, R9, 0x5410, R7 ;  /* 0x0000541009097816 */ /* 0x000fc40000000007 */
[----:B------:R-:W-:Y:S01]  /*4cf0*/  PRMT R23, R5, 0x5410, R24 ;  /* 0x0000541005177816 */ /* 0x000fe20000000018 */
[----:B------:R-:W-:Y:S01]  /*4d00*/  FFMA.FTZ R5, R104, UR20, -R20 ;  /* 0x0000001468057c23 */ /* 0x000fe20008010814 */
[----:B------:R-:W-:Y:S01]  /*4d10*/  IMAD.MOV.U32 R104, RZ, RZ, R33 ;  /* 0x000000ffff687224 */ /* 0x000fe200078e0021 */
[----:B------:R-:W-:Y:S02]  /*4d20*/  LOP3.LUT R12, R11, 0xff, RZ, 0xc0, !PT ;  /* 0x000000ff0b0c7812 */ /* 0x000fe400078ec0ff */
[----:B------:R1:W-:Y:S01]  /*4d30*/  MUFU.EX2 R93, R5 ;  /* 0x00000005005d7308 */ /* 0x0003e20000000800 */
[C---:B------:R-:W-:Y:S02]  /*4d40*/  FSETP.NEU.FTZ.AND P0, PT, R137.reuse, -INF , PT ;  /* 0xff8000008900780b */ /* 0x040fe40003f1d000 */
[----:B------:R-:W-:Y:S01]  /*4d50*/  PRMT R16, R12, 0x5410, R10 ;  /* 0x000054100c107816 */ /* 0x000fe2000000000a */
[----:B------:R-:W-:Y:S01]  /*4d60*/  FMUL.FTZ R10, R137, UR20 ;  /* 0x00000014890a7c20 */ /* 0x000fe20008410000 */
[----:B------:R-:W-:Y:S01]  /*4d70*/  LOP3.LUT R15, R25, 0xff, RZ, 0xc0, !PT ;  /* 0x000000ff190f7812 */ /* 0x000fe200078ec0ff */
[----:B-1----:R-:W-:-:S04]  /*4d80*/  FFMA.FTZ R5, R102, UR20, -R20 ;  /* 0x0000001466057c23 */ /* 0x002fc80008010814 */
[----:B------:R1:W2:Y:S02]  /*4d90*/  MUFU.EX2 R216, R5 ;  /* 0x0000000500d87308 */ /* 0x0002a40000000800 */
[--C-:B-1----:R-:W-:Y:S02]  /*4da0*/  SHF.R.U32.HI R5, RZ, 0x10, R6.reuse ;  /* 0x00000010ff057819 */ /* 0x102fe40000011606 */
[----:B------:R-:W-:Y:S02]  /*4db0*/  SHF.R.U32.HI R6, RZ, 0x18, R6 ;  /* 0x00000018ff067819 */ /* 0x000fe40000011606 */
[----:B------:R-:W-:Y:S01]  /*4dc0*/  LOP3.LUT R4, R5, 0xff, RZ, 0xc0, !PT ;  /* 0x000000ff05047812 */ /* 0x000fe200078ec0ff */
[----:B------:R-:W-:-:S03]  /*4dd0*/  IMAD.U32 R5, RZ, RZ, UR15 ;  /* 0x0000000fff057e24 */ /* 0x000fc6000f8e00ff */
[----:B------:R-:W-:Y:S01]  /*4de0*/  PRMT R8, R4, 0x5410, R6 ;  /* 0x0000541004087816 */ /* 0x000fe20000000006 */
[--C-:B------:R-:W-:Y:S01]  /*4df0*/  FFMA.FTZ R4, R103, UR20, -R20.reuse ;  /* 0x0000001467047c23 */ /* 0x100fe20008010814 */
[----:B------:R-:W-:Y:S01]  /*4e00*/  LEA R2, R5, UR15, 0x10 ;  /* 0x0000000f05027c11 */ /* 0x000fe2000f8e80ff */
[----:B------:R-:W-:Y:S01]  /*4e10*/  FFMA.FTZ R5, R101, UR20, -R20 ;  /* 0x0000001465057c23 */ /* 0x000fe20008010814 */
[----:B------:R-:W-:Y:S01]  /*4e20*/  F2FP.BF16.F32.PACK_AB R6, R164, R104 ;  /* 0x00000068a406723e */ /* 0x000fe200000010ff */
[----:B------:R2:W-:Y:S02]  /*4e30*/  MUFU.EX2 R183, R4 ;  /* 0x0000000400b77308 */ /* 0x0005e40000000800 */
[--C-:B------:R-:W-:Y:S02]  /*4e40*/  HSET2.LE.AND R7, R13, R2.reuse, PT ;  /* 0x000000020d077233 */ /* 0x100fe40003803000 */
[----:B------:R-:W-:Y:S02]  /*4e50*/  HSET2.LE.AND R0, R14, R2, PT ;  /* 0x000000020e007233 */ /* 0x000fe40003803000 */
[----:B------:R-:W-:-:S02]  /*4e60*/  SHF.R.U32.HI R13, RZ, 0x18, R11 ;  /* 0x00000018ff0d7819 */ /* 0x000fc4000001160b */
[----:B------:R1:W-:Y:S01]  /*4e70*/  MUFU.EX2 R243, R5 ;  /* 0x0000000500f37308 */ /* 0x0003e20000000800 */
[----:B------:R-:W-:Y:S02]  /*4e80*/  LOP3.LUT R6, R0, R6, RZ, 0xc0, !PT ;  /* 0x0000000600067212 */ /* 0x000fe400078ec0ff */
[----:B------:R-:W-:Y:S01]  /*4e90*/  HSET2.LE.AND R0, R9, R2, PT ;  /* 0x0000000209007233 */ /* 0x000fe20003803000 */
[----:B------:R-:W-:Y:S01]  /*4ea0*/  FFMA.FTZ R9, R105, UR20, -R20 ;  /* 0x0000001469097c23 */ /* 0x000fe20008010814 */
[----:B------:R-:W-:-:S03]  /*4eb0*/  IMAD.MOV.U32 R105, RZ, RZ, R30 ;  /* 0x000000ffff697224 */ /* 0x000fc600078e001e */
[----:B------:R-:W3:Y:S01]  /*4ec0*/  MUFU.EX2 R88, R9 ;  /* 0x0000000900587308 */ /* 0x000ee20000000800 */
[----:B--2---:R-:W-:-:S04]  /*4ed0*/  F2FP.BF16.F32.PACK_AB R4, R216, R93 ;  /* 0x0000005dd804723e */ /* 0x004fc800000010ff */
[----:B------:R-:W-:Y:S01]  /*4ee0*/  LOP3.LUT R7, R7, R4, RZ, 0xc0, !PT ;  /* 0x0000000407077212 */ /* 0x000fe200078ec0ff */
[----:B------:R-:W-:Y:S01]  /*4ef0*/  FFMA.FTZ R4, R100, UR20, -R20 ;  /* 0x0000001464047c23 */ /* 0x000fe20008010814 */
[----:B------:R-:W-:Y:S01]  /*4f00*/  IMAD.MOV.U32 R100, RZ, RZ, R32 ;  /* 0x000000ffff647224 */ /* 0x000fe200078e0020 */
[----:B-1----:R-:W-:Y:S02]  /*4f10*/  HSET2.LE.AND R5, R8, R2, PT ;  /* 0x0000000208057233 */ /* 0x002fe40003803000 */
[----:B------:R1:W2:Y:S01]  /*4f20*/  MUFU.EX2 R166, R4 ;  /* 0x0000000400a67308 */ /* 0x0002a20000000800 */
[----:B------:R-:W-:-:S04]  /*4f30*/  F2FP.BF16.F32.PACK_AB R8, R214, R213 ;  /* 0x000000d5d608723e */ /* 0x000fc800000010ff */
[----:B------:R-:W-:Y:S02]  /*4f40*/  LOP3.LUT R5, R5, R8, RZ, 0xc0, !PT ;  /* 0x0000000805057212 */ /* 0x000fe400078ec0ff */
[----:B------:R-:W-:Y:S02]  /*4f50*/  SHF.R.U32.HI R8, RZ, 0x10, R11 ;  /* 0x00000010ff087819 */ /* 0x000fe4000001160b */
[----:B------:R-:W-:Y:S02]  /*4f60*/  HSET2.LE.AND R11, R17, R2, PT ;  /* 0x00000002110b7233 */ /* 0x000fe40003803000 */
[----:B------:R-:W-:Y:S02]  /*4f70*/  LOP3.LUT R12, R8, 0xff, RZ, 0xc0, !PT ;  /* 0x000000ff080c7812 */ /* 0x000fe400078ec0ff */
[----:B------:R-:W-:Y:S02]  /*4f80*/  F2FP.BF16.F32.PACK_AB R8, R167, R242 ;  /* 0x000000f2a708723e */ /* 0x000fe400000010ff */
[----:B------:R-:W-:-:S02]  /*4f90*/  PRMT R12, R12, 0x5410, R13 ;  /* 0x000054100c0c7816 */ /* 0x000fc4000000000d */
[----:B-1----:R-:W-:Y:S02]  /*4fa0*/  F2FP.BF16.F32.PACK_AB R4, R30, R244 ;  /* 0x000000f41e04723e */ /* 0x002fe400000010ff */
[----:B---3--:R-:W-:Y:S02]  /*4fb0*/  F2FP.BF16.F32.PACK_AB R13, R88, R183 ;  /* 0x000000b7580d723e */ /* 0x008fe400000010ff */
[----:B------:R-:W-:Y:S02]  /*4fc0*/  LOP3.LUT R4, R0, R4, RZ, 0xc0, !PT ;  /* 0x0000000400047212 */ /* 0x000fe400078ec0ff */
[----:B------:R-:W-:Y:S02]  /*4fd0*/  FSEL R0, R10, RZ, P0 ;  /* 0x000000ff0a007208 */ /* 0x000fe40000000000 */
[--C-:B------:R-:W-:Y:S02]  /*4fe0*/  HSET2.LE.AND R10, R19, R2.reuse, PT ;  /* 0x00000002130a7233 */ /* 0x100fe40003803000 */
[--C-:B------:R-:W-:Y:S01]  /*4ff0*/  HSET2.LE.AND R12, R12, R2.reuse, PT ;  /* 0x000000020c0c7233 */ /* 0x100fe20003803000 */
[--C-:B------:R-:W-:Y:S01]  /*5000*/  FFMA.FTZ R9, R197, UR20, -R0.reuse ;  /* 0x00000014c5097c23 */ /* 0x100fe20008010800 */
[----:B------:R-:W-:Y:S01]  /*5010*/  FFMA.FTZ R14, R196, UR20, -R0 ;  /* 0x00000014c40e7c23 */ /* 0x000fe20008010800 */
[----:B------:R-:W-:Y:S01]  /*5020*/  LOP3.LUT R10, R10, R8, RZ, 0xc0, !PT ;  /* 0x000000080a0a7212 */ /* 0x000fe200078ec0ff */
[----:B------:R-:W-:Y:S01]  /*5030*/  HMMA.16816.F32.BF16 R32, R4, R44, RZ ;  /* 0x0000002c0420723c */ /* 0x000fe200000418ff */
[----:B------:R2:W-:Y:S01]  /*5040*/  MUFU.EX2 R217, R9 ;  /* 0x0000000900d97308 */ /* 0x0005e20000000800 */
[----:B------:R-:W-:Y:S01]  /*5050*/  HSET2.LE.AND R8, R16, R2, PT ;  /* 0x0000000210087233 */ /* 0x000fe20003803000 */
[----:B------:R-:W-:Y:S01]  /*5060*/  IMAD.MOV.U32 R197, RZ, RZ, R244 ;  /* 0x000000ffffc57224 */ /* 0x000fe200078e00f4 */
[----:B------:R-:W-:-:S02]  /*5070*/  SHF.R.U32.HI R16, RZ, 0x18, R25 ;  /* 0x00000018ff107819 */ /* 0x000fc40000011619 */
[C---:B------:R-:W-:Y:S03]  /*5080*/  HMMA.16816.F32.BF16 R28, R4.reuse, R48, RZ ;  /* 0x00000030041c723c */ /* 0x040fe600000418ff */
[----:B------:R1:W-:Y:S03]  /*5090*/  MUFU.EX2 R218, R14 ;  /* 0x0000000e00da7308 */ /* 0x0003e60000000800 */
[----:B------:R-:W-:Y:S01]  /*50a0*/  HMMA.16816.F32.BF16 R36, R4, R46, RZ ;  /* 0x0000002e0424723c */ /* 0x000fe200000418ff */
[----:B--2---:R-:W-:-:S04]  /*50b0*/  F2FP.BF16.F32.PACK_AB R9, R166, R243 ;  /* 0x000000f3a609723e */ /* 0x004fc800000010ff */
[----:B------:R-:W-:Y:S02]  /*50c0*/  LOP3.LUT R11, R11, R9, RZ, 0xc0, !PT ;  /* 0x000000090b0b7212 */ /* 0x000fe400078ec0ff */
[----:B------:R-:W-:Y:S01]  /*50d0*/  F2FP.BF16.F32.PACK_AB R9, R245, R182 ;  /* 0x000000b6f509723e */ /* 0x000fe200000010ff */
[--C-:B-1----:R-:W-:Y:S01]  /*50e0*/  FFMA.FTZ R14, R199, UR20, -R0.reuse ;  /* 0x00000014c70e7c23 */ /* 0x102fe20008010800 */
[----:B------:R-:W-:Y:S02]  /*50f0*/  IMAD.MOV.U32 R199, RZ, RZ, R243 ;  /* 0x000000ffffc77224 */ /* 0x000fe400078e00f3 */
[----:B------:R-:W-:Y:S01]  /*5100*/  LOP3.LUT R8, R8, R9, RZ, 0xc0, !PT ;  /* 0x0000000908087212 */ /* 0x000fe200078ec0ff */
[----:B------:R1:W-:Y:S01]  /*5110*/  MUFU.EX2 R103, R14 ;  /* 0x0000000e00677308 */ /* 0x0003e20000000800 */
[----:B------:R-:W-:Y:S01]  /*5120*/  LOP3.LUT R9, R12, R13, RZ, 0xc0, !PT ;  /* 0x0000000d0c097212 */ /* 0x000fe200078ec0ff */
[----:B------:R-:W-:Y:S01]  /*5130*/  FFMA.FTZ R13, R198, UR20, -R0 ;  /* 0x00000014c60d7c23 */ /* 0x000fe20008010800 */
[----:B------:R-:W-:Y:S01]  /*5140*/  LOP3.LUT R12, R25, 0xffff, RZ, 0xc0, !PT ;  /* 0x0000ffff190c7812 */ /* 0x000fe200078ec0ff */
[----:B------:R-:W-:-:S03]  /*5150*/  IMAD.MOV.U32 R198, RZ, RZ, R242 ;  /* 0x000000ffffc67224 */ /* 0x000fc600078e00f2 */
[----:B------:R-:W-:Y:S01]  /*5160*/  SHF.R.U32.HI R12, RZ, 0x8, R12 ;  /* 0x00000008ff0c7819 */ /* 0x000fe2000001160c */
[----:B------:R2:W3:Y:S01]  /*5170*/  MUFU.EX2 R165, R13 ;  /* 0x0000000d00a57308 */ /* 0x0004e20000000800 */
[C---:B------:R-:W-:Y:S06]  /*5180*/  HMMA.16816.F32.BF16 R80, R8.reuse, R52, R32 ;  /* 0x000000340850723c */ /* 0x040fec0000041820 */
[----:B------:R-:W-:Y:S01]  /*5190*/  HMMA.16816.F32.BF16 R72, R8, R56, R28 ;  /* 0x000000380848723c */ /* 0x000fe2000004181c */
[----:B-1----:R-:W-:-:S05]  /*51a0*/  SHF.R.U32.HI R14, RZ, 0x10, R25 ;  /* 0x00000010ff0e7819 */ /* 0x002fca0000011619 */
[----:B------:R-:W-:Y:S01]  /*51b0*/  HMMA.16816.F32.BF16 R24, R4, R50, RZ ;  /* 0x000000320418723c */ /* 0x000fe200000418ff */
[----:B------:R-:W-:Y:S01]  /*51c0*/  LOP3.LUT R14, R14, 0xff, RZ, 0xc0, !PT ;  /* 0x000000ff0e0e7812 */ /* 0x000fe200078ec0ff */
[----:B--2---:R-:W-:Y:S01]  /*51d0*/  FFMA.FTZ R13, R106, UR20, -R3 ;  /* 0x000000146a0d7c23 */ /* 0x004fe20008010803 */
[----:B------:R-:W-:-:S03]  /*51e0*/  IMAD.MOV.U32 R106, RZ, RZ, R61 ;  /* 0x000000ffff6a7224 */ /* 0x000fc600078e003d */
[----:B------:R-:W-:Y:S01]  /*51f0*/  HMMA.16816.F32.BF16 R68, R8, R54, R36 ;  /* 0x000000360844723c */ /* 0x000fe20000041824 */
[----:B------:R-:W-:Y:S01]  /*5200*/  PRMT R5, R15, 0x5410, R12 ;  /* 0x000054100f057816 */ /* 0x000fe2000000000c */
[----:B------:R1:W2:Y:S01]  /*5210*/  MUFU.EX2 R196, R13 ;  /* 0x0000000d00c47308 */ /* 0x0002a20000000800 */
[--C-:B------:R-:W-:Y:S01]  /*5220*/  HSET2.LE.AND R6, R41, R2.reuse, PT ;  /* 0x0000000229067233 */ /* 0x100fe20003803000 */
[----:B------:R-:W-:Y:S01]  /*5230*/  FFMA.FTZ R12, R108, UR20, -R0 ;  /* 0x000000146c0c7c23 */ /* 0x000fe20008010800 */
[----:B------:R-:W-:Y:S01]  /*5240*/  F2FP.BF16.F32.PACK_AB R4, R92, R212 ;  /* 0x000000d45c04723e */ /* 0x000fe200000010ff */
[----:B------:R-:W-:Y:S02]  /*5250*/  IMAD.MOV.U32 R108, RZ, RZ, R60 ;  /* 0x000000ffff6c7224 */ /* 0x000fe400078e003c */
[----:B------:R-:W-:Y:S01]  /*5260*/  FFMA.FTZ R15, R107, UR20, -R0 ;  /* 0x000000146b0f7c23 */ /* 0x000fe20008010800 */
[--C-:B------:R-:W-:Y:S02]  /*5270*/  HSET2.LE.AND R7, R18, R2.reuse, PT ;  /* 0x0000000212077233 */ /* 0x100fe40003803000 */
[----:B------:R-:W-:Y:S01]  /*5280*/  LOP3.LUT R6, R6, R4, RZ, 0xc0, !PT ;  /* 0x0000000406067212 */ /* 0x000fe200078ec0ff */
[----:B------:R4:W-:Y:S01]  /*5290*/  MUFU.EX2 R102, R12 ;  /* 0x0000000c00667308 */ /* 0x0009e20000000800 */
[----:B------:R-:W-:-:S02]  /*52a0*/  HSET2.LE.AND R5, R5, R2, PT ;  /* 0x0000000205057233 */ /* 0x000fc40003803000 */
[----:B---3--:R-:W-:-:S03]  /*52b0*/  F2FP.BF16.F32.PACK_AB R4, R165, R103 ;  /* 0x00000067a504723e */ /* 0x008fc600000010ff */
[----:B------:R-:W-:Y:S01]  /*52c0*/  HMMA.16816.F32.BF16 R60, R8, R58, R24 ;  /* 0x0000003a083c723c */ /* 0x000fe20000041818 */
[----:B-1----:R-:W-:Y:S01]  /*52d0*/  PRMT R13, R14, 0x5410, R16 ;  /* 0x000054100e0d7816 */ /* 0x002fe20000000010 */
[----:B------:R-:W1:Y:S01]  /*52e0*/  MUFU.EX2 R41, R15 ;  /* 0x0000000f00297308 */ /* 0x000e620000000800 */
[----:B------:R-:W-:Y:S02]  /*52f0*/  F2FP.BF16.F32.PACK_AB R14, R218, R217 ;  /* 0x000000d9da0e723e */ /* 0x000fe400000010ff */
[----:B------:R-:W-:Y:S02]  /*5300*/  LOP3.LUT R7, R7, R4, RZ, 0xc0, !PT ;  /* 0x0000000407077212 */ /* 0x000fe400078ec0ff */
[----:B------:R-:W-:Y:S02]  /*5310*/  LOP3.LUT R8, R40, 0xffff, RZ, 0xc0, !PT ;  /* 0x0000ffff28087812 */ /* 0x000fe400078ec0ff */
[----:B------:R-:W-:Y:S02]  /*5320*/  HSET2.LE.AND R13, R13, R2, PT ;  /* 0x000000020d0d7233 */ /* 0x000fe40003803000 */
[----:B----4-:R-:W-:-:S02]  /*5330*/  F2FP.BF16.F32.PACK_AB R12, R106, R100 ;  /* 0x000000646a0c723e */ /* 0x010fc400000010ff */
[----:B------:R-:W-:Y:S01]  /*5340*/  SHF.R.U32.HI R11, RZ, 0x8, R8 ;  /* 0x00000008ff0b7819 */ /* 0x000fe20000011608 */
[--C-:B------:R-:W-:Y:S01]  /*5350*/  FFMA.FTZ R8, R111, UR20, -R0.reuse ;  /* 0x000000146f087c23 */ /* 0x100fe20008010800 */
[----:B------:R-:W-:Y:S01]  /*5360*/  LOP3.LUT R4, R5, R12, RZ, 0xc0, !PT ;  /* 0x0000000c05047212 */ /* 0x000fe200078ec0ff */
[----:B------:R-:W-:Y:S01]  /*5370*/  FFMA.FTZ R12, R200, UR20, -R0 ;  /* 0x00000014c80c7c23 */ /* 0x000fe20008010800 */
[----:B------:R-:W-:Y:S01]  /*5380*/  LOP3.LUT R5, R13, R14, RZ, 0xc0, !PT ;  /* 0x0000000e0d057212 */ /* 0x000fe200078ec0ff */
[----:B------:R2:W-:Y:S01]  /*5390*/  MUFU.EX2 R84, R8 ;  /* 0x0000000800547308 */ /* 0x0005e20000000800 */
[----:B------:R-:W-:Y:S02]  /*53a0*/  LOP3.LUT R14, R40, 0xff, RZ, 0xc0, !PT ;  /* 0x000000ff280e7812 */ /* 0x000fe400078ec0ff */
[--C-:B------:R-:W-:Y:S02]  /*53b0*/  SHF.R.U32.HI R9, RZ, 0x10, R40.reuse ;  /* 0x00000010ff097819 */ /* 0x100fe40000011628 */
[----:B------:R-:W-:Y:S01]  /*53c0*/  HSET2.LE.AND R10, R22, R2, PT ;  /* 0x00000002160a7233 */ /* 0x000fe20003803000 */
[----:B------:R-:W-:Y:S01]  /*53d0*/  HMMA.16816.F32.BF16 R28, R4, R44, RZ ;  /* 0x0000002c041c723c */ /* 0x000fe200000418ff */
[----:B------:R-:W-:Y:S01]  /*53e0*/  SHF.R.U32.HI R13, RZ, 0x18, R40 ;  /* 0x00000018ff0d7819 */ /* 0x000fe20000011628 */
[----:B------:R3:W4:Y:S01]  /*53f0*/  MUFU.EX2 R180, R12 ;  /* 0x0000000c00b47308 */ /* 0x0007220000000800 */
[----:B------:R-:W-:-:S03]  /*5400*/  LOP3.LUT R9, R9, 0xff, RZ, 0xc0, !PT ;  /* 0x000000ff09097812 */ /* 0x000fc600078ec0ff */
[----:B------:R-:W-:Y:S01]  /*5410*/  HMMA.16816.F32.BF16 R32, R4, R46, RZ ;  /* 0x0000002e0420723c */ /* 0x000fe200000418ff */
[----:B------:R-:W-:Y:S02]  /*5420*/  PRMT R13, R9, 0x5410, R13 ;  /* 0x00005410090d7816 */ /* 0x000fe4000000000d */
[----:B--2---:R-:W-:-:S03]  /*5430*/  F2FP.BF16.F32.PACK_AB R8, R196, R211 ;  /* 0x000000d3c408723e */ /* 0x004fc600000010ff */
[----:B------:R-:W-:Y:S01]  /*5440*/  HMMA.16816.F32.BF16 R16, R4, R48, RZ ;  /* 0x000000300410723c */ /* 0x000fe200000418ff */
[----:B------:R-:W-:Y:S02]  /*5450*/  LOP3.LUT R10, R10, R8, RZ, 0xc0, !PT ;  /* 0x000000080a0a7212 */ /* 0x000fe400078ec0ff */
[----:B-1----:R-:W-:-:S03]  /*5460*/  F2FP.BF16.F32.PACK_AB R8, R41, R102 ;  /* 0x000000662908723e */ /* 0x002fc600000010ff */
[----:B------:R-:W-:Y:S01]  /*5470*/  HMMA.16816.F32.BF16 R24, R4, R50, RZ ;  /* 0x000000320418723c */ /* 0x000fe200000418ff */
[----:B---3--:R-:W-:Y:S01]  /*5480*/  PRMT R12, R14, 0x5410, R11 ;  /* 0x000054100e0c7816 */ /* 0x008fe2000000000b */
[----:B----4-:R-:W-:Y:S01]  /*5490*/  IMAD.MOV.U32 R79, RZ, RZ, R180 ;  /* 0x000000ffff4f7224 */ /* 0x010fe200078e00b4 */
[--C-:B------:R-:W-:Y:S01]  /*54a0*/  HSET2.LE.AND R11, R23, R2.reuse, PT ;  /* 0x00000002170b7233 */ /* 0x100fe20003803000 */
[----:B------:R-:W-:Y:S02]  /*54b0*/  IMAD.WIDE.U32 R22, R67, -0x326172a9, RZ ;  /* 0xcd9e8d5743167825 */ /* 0x000fe400078e00ff */
[----:B------:R-:W-:Y:S02]  /*54c0*/  HSET2.LE.AND R9, R12, R2, PT ;  /* 0x000000020c097233 */ /* 0x000fe40003803000 */
[----:B------:R-:W-:Y:S01]  /*54d0*/  F2FP.BF16.F32.PACK_AB R12, R108, R215 ;  /* 0x000000d76c0c723e */ /* 0x000fe200000010ff */
[----:B------:R-:W-:Y:S01]  /*54e0*/  IMAD.WIDE.U32 R4, R77, -0x326172a9, RZ ;  /* 0xcd9e8d574d047825 */ /* 0x000fe200078e00ff */
[----:B------:R-:W-:-:S02]  /*54f0*/  LOP3.LUT R11, R11, R8, RZ, 0xc0, !PT ;  /* 0x000000080b0b7212 */ /* 0x000fc400078ec0ff */
[----:B------:R-:W-:Y:S01]  /*5500*/  LOP3.LUT R8, R9, R12, RZ, 0xc0, !PT ;  /* 0x0000000c09087212 */ /* 0x000fe200078ec0ff */
[----:B------:R-:W-:Y:S01]  /*5510*/  FFMA.FTZ R9, R113, UR20, -R21 ;  /* 0x0000001471097c23 */ /* 0x000fe20008010815 */
[----:B------:R-:W-:Y:S01]  /*5520*/  IMAD.MOV.U32 R113, RZ, RZ, R84 ;  /* 0x000000ffff717224 */ /* 0x000fe200078e0054 */
[----:B------:R-:W-:Y:S01]  /*5530*/  HSET2.LE.AND R6, R13, R2, PT ;  /* 0x000000020d067233 */ /* 0x000fe20003803000 */
[----:B------:R-:W-:Y:S01]  /*5540*/  FFMA.FTZ R12, R116, UR20, -R20 ;  /* 0x00000014740c7c23 */ /* 0x000fe20008010814 */
[----:B------:R1:W-:Y:S01]  /*5550*/  MUFU.EX2 R208, R9 ;  /* 0x0000000900d07308 */ /* 0x0003e20000000800 */
[----:B------:R-:W-:Y:S01]  /*5560*/  LOP3.LUT R4, R23, UR8, R4, 0x96, !PT ;  /* 0x0000000817047c12 */ /* 0x000fe2000f8e9604 */
[----:B------:R-:W-:Y:S01]  /*5570*/  IMAD.MOV.U32 R116, RZ, RZ, R183 ;  /* 0x000000ffff747224 */ /* 0x000fe200078e00b7 */
[----:B------:R-:W-:-:S03]  /*5580*/  F2FP.BF16.F32.PACK_AB R7, R113, R180 ;  /* 0x000000b47107723e */ /* 0x000fc600000010ff */
[----:B------:R-:W-:-:S04]  /*5590*/  IMAD.WIDE.U32 R36, R4, -0x2daee0ad, RZ ;  /* 0xd2511f5304247825 */ /* 0x000fc800078e00ff */
[----:B------:R-:W-:Y:S01]  /*55a0*/  FFMA.FTZ R4, R112, UR20, -R21 ;  /* 0x0000001470047c23 */ /* 0x000fe20008010815 */
[----:B------:R-:W-:-:S03]  /*55b0*/  IMAD.MOV.U32 R112, RZ, RZ, R88 ;  /* 0x000000ffff707224 */ /* 0x000fc600078e0058 */
[----:B------:R-:W-:Y:S01]  /*55c0*/  MUFU.EX2 R15, R4 ;  /* 0x00000004000f7308 */ /* 0x000fe20000000800 */
[----:B-1----:R-:W-:Y:S01]  /*55d0*/  LOP3.LUT R9, R6, R7, RZ, 0xc0, !PT ;  /* 0x0000000706097212 */ /* 0x002fe200078ec0ff */
[----:B------:R-:W-:Y:S01]  /*55e0*/  FFMA.FTZ R7, R110, UR20, -R21 ;  /* 0x000000146e077c23 */ /* 0x000fe20008010815 */
[----:B------:R-:W-:Y:S01]  /*55f0*/  LOP3.LUT R6, R5, UR10, R64, 0x96, !PT ;  /* 0x0000000a05067c12 */ /* 0x000fe2000f8e9640 */
[----:B------:R-:W-:-:S04]  /*5600*/  IMAD.MOV.U32 R110, RZ, RZ, R245 ;  /* 0x000000ffff6e7224 */ /* 0x000fc800078e00f5 */
[----:B------:R1:W-:Y:S01]  /*5610*/  MUFU.EX2 R101, R7 ;  /* 0x0000000700657308 */ /* 0x0003e20000000800 */
[C---:B------:R-:W-:Y:S06]  /*5620*/  HMMA.16816.F32.BF16 R88, R8.reuse, R56, R16 ;  /* 0x000000380858723c */ /* 0x040fec0000041810 */
[C---:B------:R-:W-:Y:S01]  /*5630*/  HMMA.16816.F32.BF16 R84, R8.reuse, R52, R28 ;  /* 0x000000340854723c */ /* 0x040fe2000004181c */
[----:B------:R-:W-:Y:S01]  /*5640*/  LDSM.16.MT88.4 R28, [R210+0x4800] ;  /* 0x00480000d21c783b */ /* 0x000fe20000004200 */
[----:B------:R-:W-:Y:S04]  /*5650*/  MUFU.EX2 R19, R12 ;  /* 0x0000000c00137308 */ /* 0x000fe80000000800 */
[----:B------:R-:W-:Y:S01]  /*5660*/  HMMA.16816.F32.BF16 R56, R8, R58, R24 ;  /* 0x0000003a0838723c */ /* 0x000fe20000041818 */
[----:B------:R-:W2:Y:S01]  /*5670*/  LDSM.16.MT88.4 R24, [R209+0x4800] ;  /* 0x00480000d118783b */ /* 0x000ea20000004200 */
[----:B-1----:R-:W-:-:S04]  /*5680*/  IMAD.WIDE.U32 R6, R6, -0x2daee0ad, RZ ;  /* 0xd2511f5306067825 */ /* 0x002fc800078e00ff */
[----:B------:R-:W-:Y:S01]  /*5690*/  HMMA.16816.F32.BF16 R44, R8, R54, R32 ;  /* 0x00000036082c723c */ /* 0x000fe20000041820 */
[----:B------:R-:W-:Y:S01]  /*56a0*/  LOP3.LUT R4, R37, UR5, R6, 0x96, !PT ;  /* 0x0000000525047c12 */ /* 0x000fe2000f8e9606 */
[----:B------:R-:W-:Y:S01]  /*56b0*/  FFMA.FTZ R6, R109, UR20, -R21 ;  /* 0x000000146d067c23 */ /* 0x000fe20008010815 */
[----:B------:R-:W-:-:S03]  /*56c0*/  IMAD.MOV.U32 R109, RZ, RZ, R211 ;  /* 0x000000ffff6d7224 */ /* 0x000fc600078e00d3 */
[----:B------:R-:W-:Y:S01]  /*56d0*/  IMAD.WIDE.U32 R4, R4, -0x326172a9, RZ ;  /* 0xcd9e8d5704047825 */ /* 0x000fe200078e00ff */
[----:B------:R1:W3:Y:S02]  /*56e0*/  MUFU.EX2 R107, R6 ;  /* 0x00000006006b7308 */ /* 0x0002e40000000800 */
[C---:B------:R-:W-:Y:S02]  /*56f0*/  LOP3.LUT R14, R4.reuse, 0xff, RZ, 0xc0, !PT ;  /* 0x000000ff040e7812 */ /* 0x040fe400078ec0ff */
[----:B------:R-:W-:Y:S02]  /*5700*/  SHF.R.U32.HI R11, RZ, 0x18, R4 ;  /* 0x00000018ff0b7819 */ /* 0x000fe40000011604 */
[----:B-1----:R-:W-:-:S04]  /*5710*/  LOP3.LUT R6, R4, 0xffff, RZ, 0xc0, !PT ;  /* 0x0000ffff04067812 */ /* 0x002fc800078ec0ff */
[----:B------:R-:W-:Y:S02]  /*5720*/  SHF.R.U32.HI R13, RZ, 0x8, R6 ;  /* 0x00000008ff0d7819 */ /* 0x000fe40000011606 */
[----:B------:R-:W-:Y:S01]  /*5730*/  LOP3.LUT R6, R7, UR7, R78, 0x96, !PT ;  /* 0x0000000707067c12 */ /* 0x000fe2000f8e964e */
[----:B------:R-:W-:Y:S01]  /*5740*/  FFMA.FTZ R7, R114, UR20, -R20 ;  /* 0x0000001472077c23 */ /* 0x000fe20008010814 */
[----:B------:R-:W-:Y:S01]  /*5750*/  PRMT R14, R14, 0x5410, R13 ;  /* 0x000054100e0e7816 */ /* 0x000fe2000000000d */
[----:B------:R-:W-:Y:S02]  /*5760*/  IMAD.MOV.U32 R114, RZ, RZ, R182 ;  /* 0x000000ffff727224 */ /* 0x000fe400078e00b6 */
[----:B------:R1:W-:Y:S01]  /*5770*/  MUFU.EX2 R211, R7 ;  /* 0x0000000700d37308 */ /* 0x0003e20000000800 */
[----:B------:R-:W-:Y:S01]  /*5780*/  IMAD.WIDE.U32 R12, R6, -0x326172a9, RZ ;  /* 0xcd9e8d57060c7825 */ /* 0x000fe200078e00ff */
[----:B------:R-:W-:Y:S02]  /*5790*/  SHF.R.U32.HI R6, RZ, 0x10, R4 ;  /* 0x00000010ff067819 */ /* 0x000fe40000011604 */
[----:B------:R-:W-:-:S02]  /*57a0*/  LOP3.LUT R4, R5, UR17, R12, 0x96, !PT ;  /* 0x0000001105047c12 */ /* 0x000fc4000f8e960c */
[----:B------:R-:W-:Y:S02]  /*57b0*/  LOP3.LUT R9, R6, 0xff, RZ, 0xc0, !PT ;  /* 0x000000ff06097812 */ /* 0x000fe400078ec0ff */
[--C-:B------:R-:W-:Y:S02]  /*57c0*/  SHF.R.U32.HI R6, RZ, 0x10, R4.reuse ;  /* 0x00000010ff067819 */ /* 0x100fe40000011604 */
[C---:B------:R-:W-:Y:S02]  /*57d0*/  LOP3.LUT R5, R4.reuse, 0xffff, RZ, 0xc0, !PT ;  /* 0x0000ffff04057812 */ /* 0x040fe400078ec0ff */
[----:B------:R-:W-:Y:S02]  /*57e0*/  LOP3.LUT R10, R4, 0xff, RZ, 0xc0, !PT ;  /* 0x000000ff040a7812 */ /* 0x000fe400078ec0ff */
[----:B------:R-:W-:Y:S01]  /*57f0*/  SHF.R.U32.HI R8, RZ, 0x18, R4 ;  /* 0x00000018ff087819 */ /* 0x000fe20000011604 */
[----:B-1----:R-:W-:Y:S01]  /*5800*/  FFMA.FTZ R7, R115, UR20, -R20 ;  /* 0x0000001473077c23 */ /* 0x002fe20008010814 */
[----:B------:R-:W-:-:S02]  /*5810*/  LOP3.LUT R4, R6, 0xff, RZ, 0xc0, !PT ;  /* 0x000000ff06047812 */ /* 0x000fc400078ec0ff */
[----:B------:R-:W-:Y:S01]  /*5820*/  SHF.R.U32.HI R5, RZ, 0x8, R5 ;  /* 0x00000008ff057819 */ /* 0x000fe20000011605 */
[----:B------:R1:W4:Y:S01]  /*5830*/  MUFU.EX2 R111, R7 ;  /* 0x00000007006f7308 */ /* 0x0003220000000800 */
[----:B------:R-:W-:Y:S02]  /*5840*/  PRMT R8, R4, 0x5410, R8 ;  /* 0x0000541004087816 */ /* 0x000fe40000000008 */
[--C-:B------:R-:W-:Y:S02]  /*5850*/  HSET2.LE.AND R6, R14, R2.reuse, PT ;  /* 0x000000020e067233 */ /* 0x100fe40003803000 */
[----:B------:R-:W-:Y:S02]  /*5860*/  PRMT R10, R10, 0x5410, R5 ;  /* 0x000054100a0a7816 */ /* 0x000fe40000000005 */
[----:B---3--:R-:W-:Y:S02]  /*5870*/  F2FP.BF16.F32.PACK_AB R4, R107, R15 ;  /* 0x0000000f6b04723e */ /* 0x008fe400000010ff */
[----:B------:R-:W-:-:S02]  /*5880*/  HSET2.LE.AND R8, R8, R2, PT ;  /* 0x0000000208087233 */ /* 0x000fc40003803000 */
[----:B------:R-:W-:Y:S02]  /*5890*/  LOP3.LUT R6, R6, R4, RZ, 0xc0, !PT ;  /* 0x0000000406067212 */ /* 0x000fe400078ec0ff */
[----:B------:R-:W-:Y:S02]  /*58a0*/  HSET2.LE.AND R4, R10, R2, PT ;  /* 0x000000020a047233 */ /* 0x000fe40003803000 */
[----:B------:R-:W-:Y:S01]  /*58b0*/  LOP3.LUT R13, R13, UR6, R22, 0x96, !PT ;  /* 0x000000060d0d7c12 */ /* 0x000fe2000f8e9616 */
[----:B-1----:R-:W-:Y:S01]  /*58c0*/  FFMA.FTZ R7, R117, UR20, -R20 ;  /* 0x0000001475077c23 */ /* 0x002fe20008010814 */
[----:B----4-:R-:W-:-:S03]  /*58d0*/  F2FP.BF16.F32.PACK_AB R5, R111, R211 ;  /* 0x000000d36f05723e */ /* 0x010fc600000010ff */
[----:B------:R1:W3:Y:S02]  /*58e0*/  MUFU.EX2 R40, R7 ;  /* 0x0000000700287308 */ /* 0x0002e40000000800 */
[----:B-1----:R-:W-:Y:S01]  /*58f0*/  PRMT R7, R9, 0x5410, R11 ;  /* 0x0000541009077816 */ /* 0x002fe2000000000b */
[----:B---3--:R-:W-:Y:S01]  /*5900*/  IMAD.MOV.U32 R67, RZ, RZ, R40 ;  /* 0x000000ffff437224 */ /* 0x008fe200078e0028 */
[----:B------:R-:W-:-:S03]  /*5910*/  F2FP.BF16.F32.PACK_AB R9, R40, R19 ;  /* 0x000000132809723e */ /* 0x000fc600000010ff */
[----:B------:R-:W-:-:S05]  /*5920*/  HSET2.LE.AND R7, R7, R2, PT ;  /* 0x0000000207077233 */ /* 0x000fca0003803000 */
[----:B------:R-:W-:Y:S02]  /*5930*/  LOP3.LUT R7, R7, R5, RZ, 0xc0, !PT ;  /* 0x0000000507077212 */ /* 0x000fe400078ec0ff */
[----:B------:R-:W-:-:S04]  /*5940*/  F2FP.BF16.F32.PACK_AB R5, R101, R208 ;  /* 0x000000d06505723e */ /* 0x000fc800000010ff */
[----:B------:R-:W-:Y:S02]  /*5950*/  LOP3.LUT R4, R4, R5, RZ, 0xc0, !PT ;  /* 0x0000000504047212 */ /* 0x000fe400078ec0ff */
[----:B------:R-:W-:Y:S02]  /*5960*/  LOP3.LUT R5, R8, R9, RZ, 0xc0, !PT ;  /* 0x0000000908057212 */ /* 0x000fe400078ec0ff */
[----:B------:R-:W-:Y:S01]  /*5970*/  LOP3.LUT R8, R99, UR14, R76, 0x96, !PT ;  /* 0x0000000e63087c12 */ /* 0x000fe2000f8e964c */
[----:B------:R-:W-:Y:S01]  /*5980*/  IMAD.MOV.U32 R99, RZ, RZ, R15 ;  /* 0x000000ffff637224 */ /* 0x000fe200078e000f */
[----:B------:R-:W-:Y:S01]  /*5990*/  LOP3.LUT R9, R43, UR12, R98, 0x96, !PT ;  /* 0x0000000c2b097c12 */ /* 0x000fe2000f8e9662 */
[----:B------:R-:W-:Y:S02]  /*59a0*/  IMAD.MOV.U32 R98, RZ, RZ, R102 ;  /* 0x000000ffff627224 */ /* 0x000fe400078e0066 */
[C---:B--2---:R-:W-:Y:S06]  /*59b0*/  HMMA.16816.F32.BF16 R48, R4.reuse, R24, R80 ;  /* 0x000000180430723c */ /* 0x044fec0000041850 */
[C---:B------:R-:W-:Y:S06]  /*59c0*/  HMMA.16816.F32.BF16 R72, R4.reuse, R28, R72 ;  /* 0x0000001c0448723c */ /* 0x040fec0000041848 */
[C---:B------:R-:W-:Y:S06]  /*59d0*/  HMMA.16816.F32.BF16 R68, R4.reuse, R26, R68 ;  /* 0x0000001a0444723c */ /* 0x040fec0000041844 */
[----:B------:R-:W-:Y:S07]  /*59e0*/  HMMA.16816.F32.BF16 R60, R4, R30, R60 ;  /* 0x0000001e043c723c */ /* 0x000fee000004183c */
[----:B------:R-:W-:-:S04]  /*59f0*/  IMAD.WIDE.U32 R6, R8, -0x2daee0ad, RZ ;  /* 0xd2511f5308067825 */ /* 0x000fc800078e00ff */
[----:B------:R-:W-:Y:S01]  /*5a00*/  FFMA.FTZ R8, R134, UR20, -R3 ;  /* 0x0000001486087c23 */ /* 0x000fe20008010803 */
[----:B------:R-:W-:Y:S01]  /*5a10*/  IMAD.WIDE.U32 R4, R9, -0x2daee0ad, RZ ;  /* 0xd2511f5309047825 */ /* 0x000fe200078e00ff */
[----:B------:R-:W-:Y:S02]  /*5a20*/  LOP3.LUT R7, R7, UR11, R94, 0x96, !PT ;  /* 0x0000000b07077c12 */ /* 0x000fe4000f8e965e */
[----:B------:R1:W-:Y:S02]  /*5a30*/  MUFU.EX2 R102, R8 ;  /* 0x0000000800667308 */ /* 0x0003e40000000800 */
[----:B------:R-:W-:Y:S01]  /*5a40*/  LOP3.LUT R5, R5, UR9, R6, 0x96, !PT ;  /* 0x0000000905057c12 */ /* 0x000fe2000f8e9606 */
[----:B------:R-:W-:-:S04]  /*5a50*/  IMAD.WIDE.U32 R6, R7, -0x326172a9, RZ ;  /* 0xcd9e8d5707067825 */ /* 0x000fc800078e00ff */
[----:B------:R-:W-:Y:S01]  /*5a60*/  IMAD.WIDE.U32 R16, R5, -0x326172a9, RZ ;  /* 0xcd9e8d5705107825 */ /* 0x000fe200078e00ff */
[----:B------:R-:W-:-:S04]  /*5a70*/  LOP3.LUT R7, R7, UR10, R42, 0x96, !PT ;  /* 0x0000000a07077c12 */ /* 0x000fc8000f8e962a */
[----:B------:R-:W-:Y:S01]  /*5a80*/  LOP3.LUT R5, R17, UR8, R6, 0x96, !PT ;  /* 0x0000000811057c12 */ /* 0x000fe2000f8e9606 */
[----:B------:R-:W-:-:S04]  /*5a90*/  IMAD.WIDE.U32 R6, R7, -0x2daee0ad, RZ ;  /* 0xd2511f5307067825 */ /* 0x000fc800078e00ff */
[----:B-1----:R-:W-:Y:S01]  /*5aa0*/  FFMA.FTZ R8, R133, UR20, -R3 ;  /* 0x0000001485087c23 */ /* 0x002fe20008010803 */
[----:B------:R-:W-:Y:S01]  /*5ab0*/  IMAD.WIDE.U32 R32, R5, -0x2daee0ad, RZ ;  /* 0xd2511f5305207825 */ /* 0x000fe200078e00ff */
[----:B------:R-:W-:-:S03]  /*5ac0*/  LOP3.LUT R10, R7, UR7, R4, 0x96, !PT ;  /* 0x00000007070a7c12 */ /* 0x000fc6000f8e9604 */
[----:B------:R-:W-:Y:S01]  /*5ad0*/  FFMA.FTZ R7, R201, UR20, -R3 ;  /* 0x00000014c9077c23 */ /* 0x000fe20008010803 */
[----:B------:R-:W-:Y:S01]  /*5ae0*/  MUFU.EX2 R34, R8 ;  /* 0x0000000800227308 */ /* 0x000fe20000000800 */
[----:B------:R-:W-:Y:S01]  /*5af0*/  LOP3.LUT R4, R33, UR5, R6, 0x96, !PT ;  /* 0x0000000521047c12 */ /* 0x000fe2000f8e9606 */
[----:B------:R-:W-:-:S04]  /*5b00*/  IMAD.WIDE.U32 R14, R10, -0x326172a9, RZ ;  /* 0xcd9e8d570a0e7825 */ /* 0x000fc800078e00ff */
[----:B------:R-:W-:Y:S02]  /*5b10*/  IMAD.WIDE.U32 R4, R4, -0x326172a9, RZ ;  /* 0xcd9e8d5704047825 */ /* 0x000fe400078e00ff */
[----:B------:R1:W2:Y:S01]  /*5b20*/  MUFU.EX2 R252, R7 ;  /* 0x0000000700fc7308 */ /* 0x0002a20000000800 */
[----:B------:R-:W-:Y:S02]  /*5b30*/  LOP3.LUT R15, R15, UR6, R16, 0x96, !PT ;  /* 0x000000060f0f7c12 */ /* 0x000fe4000f8e9610 */
[C---:B------:R-:W-:Y:S02]  /*5b40*/  LOP3.LUT R6, R4.reuse, 0xffff, RZ, 0xc0, !PT ;  /* 0x0000ffff04067812 */ /* 0x040fe400078ec0ff */
[----:B------:R-:W-:Y:S02]  /*5b50*/  LOP3.LUT R9, R4, 0xff, RZ, 0xc0, !PT ;  /* 0x000000ff04097812 */ /* 0x000fe400078ec0ff */
[----:B-1----:R-:W-:Y:S02]  /*5b60*/  SHF.R.U32.HI R7, RZ, 0x8, R6 ;  /* 0x00000008ff077819 */ /* 0x002fe40000011606 */
[----:B------:R-:W-:-:S02]  /*5b70*/  SHF.R.U32.HI R6, RZ, 0x10, R4 ;  /* 0x00000010ff067819 */ /* 0x000fc40000011604 */
[----:B------:R-:W-:Y:S02]  /*5b80*/  PRMT R12, R9, 0x5410, R7 ;  /* 0x00005410090c7816 */ /* 0x000fe40000000007 */
[----:B------:R-:W-:Y:S02]  /*5b90*/  LOP3.LUT R6, R6, 0xff, RZ, 0xc0, !PT ;  /* 0x000000ff06067812 */ /* 0x000fe400078ec0ff */
[----:B------:R-:W-:Y:S02]  /*5ba0*/  SHF.R.U32.HI R7, RZ, 0x18, R4 ;  /* 0x00000018ff077819 */ /* 0x000fe40000011604 */
[----:B------:R-:W-:Y:S02]  /*5bb0*/  LOP3.LUT R4, R5, UR17, R14, 0x96, !PT ;  /* 0x0000001105047c12 */ /* 0x000fe4000f8e960e */
[----:B------:R-:W-:Y:S01]  /*5bc0*/  PRMT R11, R6, 0x5410, R7 ;  /* 0x00005410060b7816 */ /* 0x000fe20000000007 */
[----:B------:R-:W-:Y:S01]  /*5bd0*/  FFMA.FTZ R6, R122, UR20, -R3 ;  /* 0x000000147a067c23 */ /* 0x000fe20008010803 */
[----:B------:R-:W-:Y:S01]  /*5be0*/  LOP3.LUT R5, R4, 0xffff, RZ, 0xc0, !PT ;  /* 0x0000ffff04057812 */ /* 0x000fe200078ec0ff */
[----:B------:R-:W-:-:S02]  /*5bf0*/  FFMA.FTZ R7, R203, UR20, -R0 ;  /* 0x00000014cb077c23 */ /* 0x000fc40008010800 */
[----:B------:R1:W-:Y:S08]  /*5c00*/  MUFU.EX2 R35, R6 ;  /* 0x0000000600237308 */ /* 0x0003f00000000800 */
[----:B------:R-:W-:Y:S01]  /*5c10*/  MUFU.EX2 R245, R7 ;  /* 0x0000000700f57308 */ /* 0x000fe20000000800 */
[----:B-1----:R-:W-:Y:S02]  /*5c20*/  SHF.R.U32.HI R6, RZ, 0x8, R5 ;  /* 0x00000008ff067819 */ /* 0x002fe40000011605 */
[----:B------:R-:W-:-:S04]  /*5c30*/  LOP3.LUT R5, R4, 0xff, RZ, 0xc0, !PT ;  /* 0x000000ff04057812 */ /* 0x000fc800078ec0ff */
[----:B------:R-:W-:Y:S01]  /*5c40*/  PRMT R8, R5, 0x5410, R6 ;  /* 0x0000541005087816 */ /* 0x000fe20000000006 */
[----:B------:R-:W-:Y:S01]  /*5c50*/  FFMA.FTZ R5, R202, UR20, -R0 ;  /* 0x00000014ca057c23 */ /* 0x000fe20008010800 */
[----:B------:R-:W-:-:S03]  /*5c60*/  SHF.R.U32.HI R6, RZ, 0x10, R4 ;  /* 0x00000010ff067819 */ /* 0x000fc60000011604 */
[----:B------:R1:W3:Y:S02]  /*5c70*/  MUFU.EX2 R248, R5 ;  /* 0x0000000500f87308 */ /* 0x0002e40000000800 */
[----:B-1----:R-:W-:Y:S02]  /*5c80*/  SHF.R.U32.HI R5, RZ, 0x18, R4 ;  /* 0x00000018ff057819 */ /* 0x002fe40000011604 */
[----:B------:R-:W-:Y:S01]  /*5c90*/  LOP3.LUT R4, R6, 0xff, RZ, 0xc0, !PT ;  /* 0x000000ff06047812 */ /* 0x000fe200078ec0ff */
[----:B------:R-:W-:-:S03]  /*5ca0*/  FFMA.FTZ R6, R135, UR20, -R0 ;  /* 0x0000001487067c23 */ /* 0x000fc60008010800 */
[----:B------:R-:W-:Y:S01]  /*5cb0*/  PRMT R7, R4, 0x5410, R5 ;  /* 0x0000541004077816 */ /* 0x000fe20000000005 */
[----:B------:R1:W-:Y:S01]  /*5cc0*/  MUFU.EX2 R251, R6 ;  /* 0x0000000600fb7308 */ /* 0x0003e20000000800 */
[----:B------:R-:W-:Y:S02]  /*5cd0*/  HSET2.LE.AND R4, R8, R2, PT ;  /* 0x0000000208047233 */ /* 0x000fe40003803000 */
[----:B--2---:R-:W-:-:S04]  /*5ce0*/  F2FP.BF16.F32.PACK_AB R5, R102, R252 ;  /* 0x000000fc6605723e */ /* 0x004fc800000010ff */
[----:B------:R-:W-:Y:S02]  /*5cf0*/  LOP3.LUT R8, R4, R5, RZ, 0xc0, !PT ;  /* 0x0000000504087212 */ /* 0x000fe400078ec0ff */
[----:B------:R-:W-:Y:S01]  /*5d00*/  HSET2.LE.AND R4, R7, R2, PT ;  /* 0x0000000207047233 */ /* 0x000fe20003803000 */
[----:B------:R-:W-:Y:S01]  /*5d10*/  FFMA.FTZ R7, R127, UR20, -R20 ;  /* 0x000000147f077c23 */ /* 0x000fe20008010814 */
[----:B---3--:R-:W-:-:S03]  /*5d20*/  F2FP.BF16.F32.PACK_AB R5, R248, R245 ;  /* 0x000000f5f805723e */ /* 0x008fc600000010ff */
[----:B------:R2:W-:Y:S01]  /*5d30*/  MUFU.EX2 R243, R7 ;  /* 0x0000000700f37308 */ /* 0x0005e20000000800 */
[----:B------:R-:W-:Y:S01]  /*5d40*/  LOP3.LUT R9, R4, R5, RZ, 0xc0, !PT ;  /* 0x0000000504097212 */ /* 0x000fe200078ec0ff */
[----:B-1----:R-:W-:Y:S01]  /*5d50*/  FFMA.FTZ R6, R128, UR20, -R0 ;  /* 0x0000001480067c23 */ /* 0x002fe20008010800 */
[----:B------:R-:W-:Y:S02]  /*5d60*/  HSET2.LE.AND R4, R12, R2, PT ;  /* 0x000000020c047233 */ /* 0x000fe40003803000 */
[----:B------:R-:W-:-:S03]  /*5d70*/  F2FP.BF16.F32.PACK_AB R5, R35, R34 ;  /* 0x000000222305723e */ /* 0x000fc600000010ff */
[----:B------:R-:W1:Y:S01]  /*5d80*/  MUFU.EX2 R250, R6 ;  /* 0x0000000600fa7308 */ /* 0x000e620000000800 */
[----:B------:R-:W-:Y:S02]  /*5d90*/  LOP3.LUT R10, R4, R5, RZ, 0xc0, !PT ;  /* 0x00000005040a7212 */ /* 0x000fe400078ec0ff */
[----:B------:R-:W-:Y:S01]  /*5da0*/  HSET2.LE.AND R4, R11, R2, PT ;  /* 0x000000020b047233 */ /* 0x000fe20003803000 */
[----:B--2---:R-:W-:-:S04]  /*5db0*/  FFMA.FTZ R7, R125, UR20, -R20 ;  /* 0x000000147d077c23 */ /* 0x004fc80008010814 */
[----:B------:R2:W-:Y:S01]  /*5dc0*/  MUFU.EX2 R242, R7 ;  /* 0x0000000700f27308 */ /* 0x0005e20000000800 */
[----:B-1----:R-:W-:Y:S01]  /*5dd0*/  F2FP.BF16.F32.PACK_AB R5, R250, R251 ;  /* 0x000000fbfa05723e */ /* 0x002fe200000010ff */
[----:B------:R-:W-:-:S03]  /*5de0*/  FFMA.FTZ R6, R124, UR20, -R21 ;  /* 0x000000147c067c23 */ /* 0x000fc60008010815 */
[----:B------:R-:W-:Y:S01]  /*5df0*/  LOP3.LUT R11, R4, R5, RZ, 0xc0, !PT ;  /* 0x00000005040b7212 */ /* 0x000fe200078ec0ff */
[----:B------:R-:W-:Y:S02]  /*5e00*/  FFMA.FTZ R4, R121, UR20, -R21 ;  /* 0x0000001479047c23 */ /* 0x000fe40008010815 */
[----:B------:R1:W-:Y:S04]  /*5e10*/  MUFU.EX2 R249, R6 ;  /* 0x0000000600f97308 */ /* 0x0003e80000000800 */
[----:B------:R-:W-:Y:S01]  /*5e20*/  HMMA.16816.F32.BF16 R52, R8, R24, R84 ;  /* 0x000000180834723c */ /* 0x000fe20000041854 */
[----:B--2---:R-:W-:-:S03]  /*5e30*/  FFMA.FTZ R7, R126, UR20, -R20 ;  /* 0x000000147e077c23 */ /* 0x004fc60008010814 */
[----:B------:R2:W-:Y:S02]  /*5e40*/  MUFU.EX2 R246, R4 ;  /* 0x0000000400f67308 */ /* 0x0005e40000000800 */
[C---:B------:R-:W-:Y:S01]  /*5e50*/  HMMA.16816.F32.BF16 R44, R8.reuse, R26, R44 ;  /* 0x0000001a082c723c */ /* 0x040fe2000004182c */
[----:B------:R-:W3:Y:S05]  /*5e60*/  LDSM.16.MT88.4 R24, [R209+0x4c00] ;  /* 0x004c0000d118783b */ /* 0x000eea0000004200 */
[----:B------:R4:W-:Y:S01]  /*5e70*/  MUFU.EX2 R203, R7 ;  /* 0x0000000700cb7308 */ /* 0x0009e20000000800 */
[--C-:B-1----:R-:W-:Y:S01]  /*5e80*/  FFMA.FTZ R6, R123, UR20, -R21.reuse ;  /* 0x000000147b067c23 */ /* 0x102fe20008010815 */
[C---:B------:R-:W-:Y:S06]  /*5e90*/  HMMA.16816.F32.BF16 R84, R8.reuse, R28, R88 ;  /* 0x0000001c0854723c */ /* 0x040fec0000041858 */
[----:B------:R-:W-:Y:S01]  /*5ea0*/  MUFU.EX2 R247, R6 ;  /* 0x0000000600f77308 */ /* 0x000fe20000000800 */
[----:B--2---:R-:W-:Y:S01]  /*5eb0*/  FFMA.FTZ R4, R120, UR20, -R21 ;  /* 0x0000001478047c23 */ /* 0x004fe20008010815 */
[----:B------:R-:W-:Y:S01]  /*5ec0*/  HMMA.16816.F32.BF16 R80, R8, R30, R56 ;  /* 0x0000001e0850723c */ /* 0x000fe20000041838 */
[----:B------:R-:W1:Y:S05]  /*5ed0*/  LDSM.16.MT88.4 R28, [R210+0x4c00] ;  /* 0x004c0000d21c783b */ /* 0x000e6a0000004200 */
[----:B------:R2:W3:Y:S01]  /*5ee0*/  MUFU.EX2 R244, R4 ;  /* 0x0000000400f47308 */ /* 0x0004e20000000800 */
[----:B----4-:R-:W-:Y:S01]  /*5ef0*/  FFMA.FTZ R7, R129, UR20, -R20 ;  /* 0x0000001481077c23 */ /* 0x010fe20008010814 */
[----:B------:R-:W-:-:S02]  /*5f00*/  IMAD.MOV.U32 R58, RZ, RZ, R199 ;  /* 0x000000ffff3a7224 */ /* 0x000fc400078e00c7 */
[----:B------:R-:W-:-:S04]  /*5f10*/  IMAD.MOV.U32 R59, RZ, RZ, R198 ;  /* 0x000000ffff3b7224 */ /* 0x000fc800078e00c6 */
[----:B------:R4:W1:Y:S01]  /*5f20*/  MUFU.EX2 R202, R7 ;  /* 0x0000000700ca7308 */ /* 0x0008620000000800 */
[----:B--2---:R-:W-:-:S03]  /*5f30*/  IMAD.WIDE.U32 R4, R13, -0x2daee0ad, RZ ;  /* 0xd2511f530d047825 */ /* 0x004fc600078e00ff */
[----:B------:R-:W-:Y:S02]  /*5f40*/  SHF.R.U32.HI R13, RZ, 0x10, R4 ;  /* 0x00000010ff0d7819 */ /* 0x000fe40000011604 */
[----:B------:R-:W-:Y:S02]  /*5f50*/  LOP3.LUT R6, R5, UR16, R36, 0x96, !PT ;  /* 0x0000001005067c12 */ /* 0x000fe4000f8e9624 */
[C---:B------:R-:W-:Y:S02]  /*5f60*/  LOP3.LUT R5, R4.reuse, 0xffff, RZ, 0xc0, !PT ;  /* 0x0000ffff04057812 */ /* 0x040fe400078ec0ff */
[----:B------:R-:W-:Y:S02]  /*5f70*/  LOP3.LUT R14, R4, 0xff, RZ, 0xc0, !PT ;  /* 0x000000ff040e7812 */ /* 0x000fe400078ec0ff */
[----:B------:R-:W-:Y:S02]  /*5f80*/  SHF.R.U32.HI R12, RZ, 0x18, R4 ;  /* 0x00000018ff0c7819 */ /* 0x000fe40000011604 */
[----:B------:R-:W-:-:S02]  /*5f90*/  LOP3.LUT R4, R13, 0xff, RZ, 0xc0, !PT ;  /* 0x000000ff0d047812 */ /* 0x000fc400078ec0ff */
[----:B------:R-:W-:Y:S02]  /*5fa0*/  SHF.R.U32.HI R5, RZ, 0x8, R5 ;  /* 0x00000008ff057819 */ /* 0x000fe40000011605 */
[----:B------:R-:W-:Y:S02]  /*5fb0*/  PRMT R12, R4, 0x5410, R12 ;  /* 0x00005410040c7816 */ /* 0x000fe4000000000c */
[----:B------:R-:W-:Y:S02]  /*5fc0*/  LOP3.LUT R4, R6, 0xffff, RZ, 0xc0, !PT ;  /* 0x0000ffff06047812 */ /* 0x000fe400078ec0ff */
[----:B------:R-:W-:Y:S02]  /*5fd0*/  PRMT R14, R14, 0x5410, R5 ;  /* 0x000054100e0e7816 */ /* 0x000fe40000000005 */
[----:B------:R-:W-:Y:S02]  /*5fe0*/  SHF.R.U32.HI R5, RZ, 0x10, R6 ;  /* 0x00000010ff057819 */ /* 0x000fe40000011606 */
[----:B------:R-:W-:-:S02]  /*5ff0*/  LOP3.LUT R8, R6, 0xff, RZ, 0xc0, !PT ;  /* 0x000000ff06087812 */ /* 0x000fc400078ec0ff */
[----:B----4-:R-:W-:Y:S02]  /*6000*/  SHF.R.U32.HI R7, RZ, 0x8, R4 ;  /* 0x00000008ff077819 */ /* 0x010fe40000011604 */
[----:B------:R-:W-:Y:S02]  /*6010*/  SHF.R.U32.HI R9, RZ, 0x18, R6 ;  /* 0x00000018ff097819 */ /* 0x000fe40000011606 */
[----:B------:R-:W-:Y:S01]  /*6020*/  HSET2.LE.AND R6, R14, R2, PT ;  /* 0x000000020e067233 */ /* 0x000fe20003803000 */
[----:B------:R-:W-:Y:S01]  /*6030*/  IMAD.U32 R14, RZ, RZ, UR21 ;  /* 0x00000015ff0e7e24 */ /* 0x000fe2000f8e00ff */
[----:B------:R-:W-:Y:S02]  /*6040*/  LOP3.LUT R5, R5, 0xff, RZ, 0xc0, !PT ;  /* 0x000000ff05057812 */ /* 0x000fe400078ec0ff */
[----:B---3--:R-:W-:Y:S02]  /*6050*/  F2FP.BF16.F32.PACK_AB R4, R244, R246 ;  /* 0x000000f6f404723e */ /* 0x008fe400000010ff */
[----:B------:R-:W-:-:S02]  /*6060*/  PRMT R8, R8, 0x5410, R7 ;  /* 0x0000541008087816 */ /* 0x000fc40000000007 */
[----:B------:R-:W-:Y:S02]  /*6070*/  PRMT R9, R5, 0x5410, R9 ;  /* 0x0000541005097816 */ /* 0x000fe40000000009 */
[----:B------:R-:W-:Y:S02]  /*6080*/  LOP3.LUT R6, R6, R4, RZ, 0xc0, !PT ;  /* 0x0000000406067212 */ /* 0x000fe400078ec0ff */
[--C-:B------:R-:W-:Y:S02]  /*6090*/  HSET2.LE.AND R7, R12, R2.reuse, PT ;  /* 0x000000020c077233 */ /* 0x100fe40003803000 */
[----:B------:R-:W-:Y:S02]  /*60a0*/  HSET2.LE.AND R5, R8, R2, PT ;  /* 0x0000000208057233 */ /* 0x000fe40003803000 */
[----:B------:R-:W-:Y:S02]  /*60b0*/  F2FP.BF16.F32.PACK_AB R4, R203, R242 ;  /* 0x000000f2cb04723e */ /* 0x000fe400000010ff */
[----:B------:R-:W-:-:S02]  /*60c0*/  F2FP.BF16.F32.PACK_AB R8, R247, R249 ;  /* 0x000000f9f708723e */ /* 0x000fc400000010ff */
[----:B------:R-:W-:Y:S02]  /*60d0*/  LOP3.LUT R7, R7, R4, RZ, 0xc0, !PT ;  /* 0x0000000407077212 */ /* 0x000fe400078ec0ff */
[----:B------:R-:W-:Y:S02]  /*60e0*/  HSET2.LE.AND R9, R9, R2, PT ;  /* 0x0000000209097233 */ /* 0x000fe40003803000 */
[----:B------:R-:W-:Y:S01]  /*60f0*/  LOP3.LUT R4, R5, R8, RZ, 0xc0, !PT ;  /* 0x0000000805047212 */ /* 0x000fe200078ec0ff */
[----:B------:R-:W-:Y:S01]  /*6100*/  IMAD.U32 R8, RZ, RZ, UR4 ;  /* 0x00000004ff087e24 */ /* 0x000fe2000f8e00ff */
[----:B-1----:R-:W-:-:S04]  /*6110*/  F2FP.BF16.F32.PACK_AB R10, R202, R243 ;  /* 0x000000f3ca0a723e */ /* 0x002fc800000010ff */
[----:B------:R-:W-:Y:S01]  /*6120*/  LOP3.LUT R5, R9, R10, RZ, 0xc0, !PT ;  /* 0x0000000a09057212 */ /* 0x000fe200078ec0ff */
[--C-:B------:R-:W-:Y:S01]  /*6130*/  FFMA.FTZ R9, R130, UR20, -R3.reuse ;  /* 0x0000001482097c23 */ /* 0x100fe20008010803 */
[----:B------:R-:W-:Y:S01]  /*6140*/  LOP3.LUT R10, R119, UR25, R8, 0x96, !PT ;  /* 0x00000019770a7c12 */ /* 0x000fe2000f8e9608 */
[----:B------:R-:W-:Y:S01]  /*6150*/  FFMA.FTZ R8, R204, UR20, -R3 ;  /* 0x00000014cc087c23 */ /* 0x000fe20008010803 */
[----:B------:R-:W-:Y:S01]  /*6160*/  IMAD.MOV.U32 R204, RZ, RZ, R196 ;  /* 0x000000ffffcc7224 */ /* 0x000fe200078e00c4 */
[----:B------:R1:W-:Y:S02]  /*6170*/  MUFU.EX2 R200, R9 ;  /* 0x0000000900c87308 */ /* 0x0003e40000000800 */
[----:B------:R-:W-:Y:S01]  /*6180*/  IMAD.WIDE.U32 R10, R10, -0x326172a9, RZ ;  /* 0xcd9e8d570a0a7825 */ /* 0x000fe200078e00ff */
[C---:B------:R-:W-:Y:S01]  /*6190*/  HMMA.16816.F32.BF16 R88, R4.reuse, R24, R48 ;  /* 0x000000180458723c */ /* 0x040fe20000041830 */
[----:B------:R-:W-:Y:S03]  /*61a0*/  LDSM.16.MT88.4 R48, [R210+0x5000] ;  /* 0x00500000d230783b */ /* 0x000fe60000004200 */
[----:B------:R-:W-:Y:S01]  /*61b0*/  LOP3.LUT R18, R11, UR14, R76, 0x96, !PT ;  /* 0x0000000e0b127c12 */ /* 0x000fe2000f8e964c */
[----:B------:R2:W-:Y:S01]  /*61c0*/  MUFU.EX2 R201, R8 ;  /* 0x0000000800c97308 */ /* 0x0005e20000000800 */
[----:B------:R-:W-:Y:S01]  /*61d0*/  HMMA.16816.F32.BF16 R68, R4, R26, R68 ;  /* 0x0000001a0444723c */ /* 0x000fe20000041844 */
[----:B------:R-:W-:-:S05]  /*61e0*/  LOP3.LUT R33, R43, UR12, R10, 0x96, !PT ;  /* 0x0000000c2b217c12 */ /* 0x000fca000f8e960a */
[----:B------:R-:W-:Y:S01]  /*61f0*/  HMMA.16816.F32.BF16 R72, R4, R28, R72 ;  /* 0x0000001c0448723c */ /* 0x000fe20000041848 */
[----:B-1----:R-:W-:-:S04]  /*6200*/  FFMA.FTZ R9, R139, UR20, -R3 ;  /* 0x000000148b097c23 */ /* 0x002fc80008010803 */
[----:B------:R1:W-:Y:S01]  /*6210*/  MUFU.EX2 R199, R9 ;  /* 0x0000000900c77308 */ /* 0x0003e20000000800 */
[----:B------:R-:W-:Y:S01]  /*6220*/  HMMA.16816.F32.BF16 R60, R4, R30, R60 ;  /* 0x0000001e043c723c */ /* 0x000fe2000004183c */
[----:B--2---:R-:W-:-:S06]  /*6230*/  LOP3.LUT R8, R11, UR14, R66, 0x96, !PT ;  /* 0x0000000e0b087c12 */ /* 0x004fcc000f8e9642 */
[----:B------:R-:W-:Y:S01]  /*6240*/  LOP3.LUT R6, R65, UR12, R10, 0x96, !PT ;  /* 0x0000000c41067c12 */ /* 0x000fe2000f8e960a */
[----:B------:R-:W-:Y:S01]  /*6250*/  IMAD.WIDE.U32 R12, R8, -0x2daee0ad, RZ ;  /* 0xd2511f53080c7825 */ /* 0x000fe200078e00ff */
[----:B------:R-:W-:-:S03]  /*6260*/  LOP3.LUT R8, R119, UR25, R14, 0x96, !PT ;  /* 0x0000001977087c12 */ /* 0x000fc6000f8e960e */
[----:B------:R-:W-:Y:S01]  /*6270*/  FFMA.FTZ R4, R131, UR20, -R3 ;  /* 0x0000001483047c23 */ /* 0x000fe20008010803 */
[----:B------:R-:W-:Y:S01]  /*6280*/  IMAD.WIDE.U32 R6, R6, -0x2daee0ad, RZ ;  /* 0xd2511f5306067825 */ /* 0x000fe200078e00ff */
[----:B------:R-:W-:Y:S02]  /*6290*/  LOP3.LUT R13, R13, UR11, R96, 0x96, !PT ;  /* 0x0000000b0d0d7c12 */ /* 0x000fe4000f8e9660 */
[----:B------:R2:W3:Y:S01]  /*62a0*/  MUFU.EX2 R198, R4 ;  /* 0x0000000400c67308 */ /* 0x0004e20000000800 */
[----:B------:R-:W-:Y:S01]  /*62b0*/  IMAD.WIDE.U32 R16, R8, -0x326172a9, RZ ;  /* 0xcd9e8d5708107825 */ /* 0x000fe200078e00ff */
[----:B------:R-:W-:-:S03]  /*62c0*/  LOP3.LUT R14, R7, UR9, R12, 0x96, !PT ;  /* 0x00000009070e7c12 */ /* 0x000fc6000f8e960c */
[----:B------:R-:W-:Y:S01]  /*62d0*/  FFMA.FTZ R12, R148, UR20, -R0 ;  /* 0x00000014940c7c23 */ /* 0x000fe20008010800 */
[----:B-1----:R-:W-:Y:S01]  /*62e0*/  IMAD.WIDE.U32 R8, R13, -0x326172a9, RZ ;  /* 0xcd9e8d570d087825 */ /* 0x002fe200078e00ff */
[C---:B------:R-:W-:Y:S02]  /*62f0*/  LOP3.LUT R23, R17.reuse, UR14, R76, 0x96, !PT ;  /* 0x0000000e11177c12 */ /* 0x040fe4000f8e964c */
[----:B------:R-:W-:Y:S01]  /*6300*/  LOP3.LUT R66, R17, UR14, R66, 0x96, !PT ;  /* 0x0000000e11427c12 */ /* 0x000fe2000f8e9642 */
[----:B------:R-:W-:Y:S01]  /*6310*/  IMAD.MOV.U32 R148, RZ, RZ, R166 ;  /* 0x000000ffff947224 */ /* 0x000fe200078e00a6 */
[----:B------:R-:W-:Y:S01]  /*6320*/  LOP3.LUT R11, R9, UR10, R64, 0x96, !PT ;  /* 0x0000000a090b7c12 */ /* 0x000fe2000f8e9640 */
[----:B------:R-:W-:Y:S01]  /*6330*/  FFMA.FTZ R9, R205, UR20, -R0 ;  /* 0x00000014cd097c23 */ /* 0x000fe20008010800 */
[----:B------:R-:W-:Y:S01]  /*6340*/  IMAD.MOV.U32 R205, RZ, RZ, R197 ;  /* 0x000000ffffcd7224 */ /* 0x000fe200078e00c5 */
[--C-:B------:R-:W-:Y:S01]  /*6350*/  LOP3.LUT R22, R43, UR12, R16.reuse, 0x96, !PT ;  /* 0x0000000c2b167c12 */ /* 0x100fe2000f8e9610 */
[----:B------:R1:W-:Y:S01]  /*6360*/  MUFU.EX2 R197, R12 ;  /* 0x0000000c00c57308 */ /* 0x0003e20000000800 */
[----:B------:R-:W-:Y:S01]  /*6370*/  IMAD.WIDE.U32 R10, R11, -0x2daee0ad, RZ ;  /* 0xd2511f530b0a7825 */ /* 0x000fe200078e00ff */
[----:B------:R-:W-:-:S03]  /*6380*/  LOP3.LUT R57, R65, UR12, R16, 0x96, !PT ;  /* 0x0000000c41397c12 */ /* 0x000fc6000f8e9610 */
[----:B--2---:R-:W-:Y:S01]  /*6390*/  IMAD.WIDE.U32 R4, R15, -0x2daee0ad, RZ ;  /* 0xd2511f530f047825 */ /* 0x004fe200078e00ff */
[----:B------:R-:W-:-:S03]  /*63a0*/  LOP3.LUT R17, R11, UR7, R6, 0x96, !PT ;  /* 0x000000070b117c12 */ /* 0x000fc6000f8e9606 */
[----:B------:R-:W-:Y:S01]  /*63b0*/  FFMA.FTZ R6, R144, UR20, -R0 ;  /* 0x0000001490067c23 */ /* 0x000fe20008010800 */
[----:B------:R2:W-:Y:S01]  /*63c0*/  MUFU.EX2 R196, R9 ;  /* 0x0000000900c47308 */ /* 0x0005e20000000800 */
[----:B------:R-:W-:Y:S01]  /*63d0*/  IMAD.WIDE.U32 R14, R14, -0x326172a9, RZ ;  /* 0xcd9e8d570e0e7825 */ /* 0x000fe200078e00ff */
[----:B------:R-:W-:Y:S02]  /*63e0*/  LOP3.LUT R7, R4, 0xffff, RZ, 0xc0, !PT ;  /* 0x0000ffff04077812 */ /* 0x000fe400078ec0ff */
[----:B------:R-:W-:Y:S01]  /*63f0*/  LOP3.LUT R5, R5, UR16, R32, 0x96, !PT ;  /* 0x0000001005057c12 */ /* 0x000fe2000f8e9620 */
[----:B------:R-:W-:Y:S01]  /*6400*/  IMAD.MOV.U32 R144, RZ, RZ, R167 ;  /* 0x000000ffff907224 */ /* 0x000fe200078e00a7 */
[--C-:B------:R-:W-:Y:S02]  /*6410*/  SHF.R.U32.HI R11, RZ, 0x10, R4.reuse ;  /* 0x00000010ff0b7819 */ /* 0x100fe40000011604 */
[----:B------:R-:W-:Y:S01]  /*6420*/  SHF.R.U32.HI R7, RZ, 0x8, R7 ;  /* 0x00000008ff077819 */ /* 0x000fe20000011607 */
[----:B------:R4:W3:Y:S01]  /*6430*/  MUFU.EX2 R183, R6 ;  /* 0x0000000600b77308 */ /* 0x0008e20000000800 */
[----:B-1----:R-:W-:-:S02]  /*6440*/  SHF.R.U32.HI R12, RZ, 0x18, R4 ;  /* 0x00000018ff0c7819 */ /* 0x002fc40000011604 */
[----:B--2---:R-:W-:Y:S02]  /*6450*/  LOP3.LUT R9, R4, 0xff, RZ, 0xc0, !PT ;  /* 0x000000ff04097812 */ /* 0x004fe400078ec0ff */
[----:B------:R-:W-:Y:S02]  /*6460*/  LOP3.LUT R4, R5, 0xffff, RZ, 0xc0, !PT ;  /* 0x0000ffff05047812 */ /* 0x000fe400078ec0ff */
[----:B------:R-:W-:Y:S02]  /*6470*/  PRMT R13, R9, 0x5410, R7 ;  /* 0x00005410090d7816 */ /* 0x000fe40000000007 */
[----:B------:R-:W-:Y:S02]  /*6480*/  SHF.R.U32.HI R9, RZ, 0x8, R4 ;  /* 0x00000008ff097819 */ /* 0x000fe40000011604 */
[----:B------:R-:W-:Y:S02]  /*6490*/  LOP3.LUT R4, R15, UR8, R8, 0x96, !PT ;  /* 0x000000080f047c12 */ /* 0x000fe4000f8e9608 */
[----:B----4-:R-:W-:Y:S01]  /*64a0*/  LOP3.LUT R6, R11, 0xff, RZ, 0xc0, !PT ;  /* 0x000000ff0b067812 */ /* 0x010fe200078ec0ff */
[----:B------:R-:W-:Y:S01]  /*64b0*/  FFMA.FTZ R11, R149, UR20, -R0 ;  /* 0x00000014950b7c23 */ /* 0x000fe20008010800 */
[----:B------:R-:W-:Y:S01]  /*64c0*/  LOP3.LUT R7, R5, 0xff, RZ, 0xc0, !PT ;  /* 0x000000ff05077812 */ /* 0x000fe200078ec0ff */
[----:B------:R-:W-:Y:S01]  /*64d0*/  IMAD.WIDE.U32 R38, R4, -0x2daee0ad, RZ ;  /* 0xd2511f5304267825 */ /* 0x000fe200078e00ff */
[----:B------:R-:W-:Y:S01]  /*64e0*/  PRMT R8, R6, 0x5410, R12 ;  /* 0x0000541006087816 */ /* 0x000fe2000000000c */
[----:B------:R-:W1:Y:S01]  /*64f0*/  MUFU.EX2 R182, R11 ;  /* 0x0000000b00b67308 */ /* 0x000e620000000800 */
[----:B------:R-:W-:Y:S01]  /*6500*/  SHF.R.U32.HI R6, RZ, 0x10, R5 ;  /* 0x00000010ff067819 */ /* 0x000fe20000011605 */
[----:B------:R-:W-:Y:S01]  /*6510*/  IMAD.MOV.U32 R149, RZ, RZ, R34 ;  /* 0x000000ffff957224 */ /* 0x000fe200078e0022 */
[----:B------:R-:W-:-:S02]  /*6520*/  PRMT R9, R7, 0x5410, R9 ;  /* 0x0000541007097816 */ /* 0x000fc40000000009 */
[----:B------:R-:W-:Y:S02]  /*6530*/  SHF.R.U32.HI R7, RZ, 0x18, R5 ;  /* 0x00000018ff077819 */ /* 0x000fe40000011605 */
[----:B------:R-:W-:Y:S02]  /*6540*/  LOP3.LUT R6, R6, 0xff, RZ, 0xc0, !PT ;  /* 0x000000ff06067812 */ /* 0x000fe400078ec0ff */
[----:B------:R-:W-:Y:S02]  /*6550*/  HSET2.LE.AND R4, R13, R2, PT ;  /* 0x000000020d047233 */ /* 0x000fe40003803000 */
[----:B---3--:R-:W-:Y:S02]  /*6560*/  F2FP.BF16.F32.PACK_AB R5, R198, R199 ;  /* 0x000000c7c605723e */ /* 0x008fe400000010ff */
[----:B------:R-:W-:Y:S02]  /*6570*/  PRMT R7, R6, 0x5410, R7 ;  /* 0x0000541006077816 */ /* 0x000fe40000000007 */
[----:B------:R-:W-:-:S02]  /*6580*/  LOP3.LUT R13, R39, UR5, R10, 0x96, !PT ;  /* 0x00000005270d7c12 */ /* 0x000fc4000f8e960a */
[----:B------:R-:W-:Y:S02]  /*6590*/  LOP3.LUT R10, R4, R5, RZ, 0xc0, !PT ;  /* 0x00000005040a7212 */ /* 0x000fe400078ec0ff */
[--C-:B------:R-:W-:Y:S01]  /*65a0*/  HSET2.LE.AND R4, R8, R2.reuse, PT ;  /* 0x0000000208047233 */ /* 0x100fe20003803000 */
[----:B------:R-:W-:Y:S01]  /*65b0*/  FFMA.FTZ R8, R143, UR20, -R21 ;  /* 0x000000148f087c23 */ /* 0x000fe20008010815 */
[--C-:B------:R-:W-:Y:S01]  /*65c0*/  HSET2.LE.AND R6, R9, R2.reuse, PT ;  /* 0x0000000209067233 */ /* 0x100fe20003803000 */
[----:B------:R-:W-:Y:S01]  /*65d0*/  IMAD.MOV.U32 R143, RZ, RZ, R19 ;  /* 0x000000ffff8f7224 */ /* 0x000fe200078e0013 */
[----:B------:R-:W-:Y:S01]  /*65e0*/  HSET2.LE.AND R9, R7, R2, PT ;  /* 0x0000000207097233 */ /* 0x000fe20003803000 */
[----:B------:R2:W-:Y:S01]  /*65f0*/  MUFU.EX2 R180, R8 ;  /* 0x0000000800b47308 */ /* 0x0005e20000000800 */
[----:B------:R-:W-:Y:S01]  /*6600*/  F2FP.BF16.F32.PACK_AB R7, R200, R201 ;  /* 0x000000c9c807723e */ /* 0x000fe200000010ff */
[----:B------:R-:W-:Y:S01]  /*6610*/  IMAD.WIDE.U32 R18, R18, -0x2daee0ad, RZ ;  /* 0xd2511f5312127825 */ /* 0x000fe200078e00ff */
[----:B------:R-:W-:-:S02]  /*6620*/  F2FP.BF16.F32.PACK_AB R5, R183, R197 ;  /* 0x000000c5b705723e */ /* 0x000fc400000010ff */
[----:B-1----:R-:W-:Y:S02]  /*6630*/  F2FP.BF16.F32.PACK_AB R12, R182, R196 ;  /* 0x000000c4b60c723e */ /* 0x002fe400000010ff */
[----:B------:R-:W-:Y:S01]  /*6640*/  LOP3.LUT R11, R4, R5, RZ, 0xc0, !PT ;  /* 0x00000005040b7212 */ /* 0x000fe200078ec0ff */
[----:B------:R-:W-:Y:S01]  /*6650*/  IMAD.WIDE.U32 R4, R13, -0x326172a9, RZ ;  /* 0xcd9e8d570d047825 */ /* 0x000fe200078e00ff */
[----:B------:R-:W-:-:S03]  /*6660*/  LOP3.LUT R9, R9, R12, RZ, 0xc0, !PT ;  /* 0x0000000c09097212 */ /* 0x000fc600078ec0ff */
[----:B------:R-:W-:Y:S01]  /*6670*/  FFMA.FTZ R12, R140, UR20, -R21 ;  /* 0x000000148c0c7c23 */ /* 0x000fe20008010815 */
[----:B------:R-:W-:Y:S01]  /*6680*/  IMAD.MOV.U32 R140, RZ, RZ, R79 ;  /* 0x000000ffff8c7224 */ /* 0x000fe200078e004f */
[----:B------:R-:W-:Y:S02]  /*6690*/  LOP3.LUT R15, R4, 0xff, RZ, 0xc0, !PT ;  /* 0x000000ff040f7812 */ /* 0x000fe400078ec0ff */
[----:B------:R1:W3:Y:S01]  /*66a0*/  MUFU.EX2 R139, R12 ;  /* 0x0000000c008b7308 */ /* 0x0002e20000000800 */
[----:B--2---:R-:W-:Y:S01]  /*66b0*/  LOP3.LUT R8, R6, R7, RZ, 0xc0, !PT ;  /* 0x0000000706087212 */ /* 0x004fe200078ec0ff */
[----:B------:R-:W-:-:S04]  /*66c0*/  IMAD.WIDE.U32 R6, R17, -0x326172a9, RZ ;  /* 0xcd9e8d5711067825 */ /* 0x000fc800078e00ff */
[----:B------:R-:W-:Y:S01]  /*66d0*/  IMAD.WIDE.U32 R16, R23, -0x2daee0ad, RZ ;  /* 0xd2511f5317107825 */ /* 0x000fe200078e00ff */
[----:B------:R-:W-:-:S03]  /*66e0*/  LOP3.LUT R56, R7, UR6, R14, 0x96, !PT ;  /* 0x0000000607387c12 */ /* 0x000fc6000f8e960e */
[----:B------:R-:W-:Y:S01]  /*66f0*/  FFMA.FTZ R7, R142, UR20, -R21 ;  /* 0x000000148e077c23 */ /* 0x000fe20008010815 */
[----:B------:R-:W-:Y:S01]  /*6700*/  LOP3.LUT R6, R5, UR17, R6, 0x96, !PT ;  /* 0x0000001105067c12 */ /* 0x000fe2000f8e9606 */
[----:B------:R-:W-:Y:S01]  /*6710*/  HMMA.16816.F32.BF16 R76, R8, R26, R44 ;  /* 0x0000001a084c723c */ /* 0x000fe2000004182c */
[----:B------:R-:W-:Y:S01]  /*6720*/  SHF.R.U32.HI R14, RZ, 0x18, R4 ;  /* 0x00000018ff0e7819 */ /* 0x000fe20000011604 */
[----:B------:R2:W-:Y:S01]  /*6730*/  MUFU.EX2 R135, R7 ;  /* 0x0000000700877308 */ /* 0x0005e20000000800 */
[----:B------:R-:W-:Y:S01]  /*6740*/  IMAD.WIDE.U32 R22, R22, -0x2daee0ad, RZ ;  /* 0xd2511f5316167825 */ /* 0x000fe200078e00ff */
[----:B-1----:R-:W-:-:S03]  /*6750*/  LOP3.LUT R12, R4, 0xffff, RZ, 0xc0, !PT ;  /* 0x0000ffff040c7812 */ /* 0x002fc600078ec0ff */
[----:B------:R-:W-:Y:S01]  /*6760*/  FFMA.FTZ R5, R141, UR20, -R21 ;  /* 0x000000148d057c23 */ /* 0x000fe20008010815 */
[C---:B------:R-:W-:Y:S01]  /*6770*/  HMMA.16816.F32.BF16 R52, R8.reuse, R24, R52 ;  /* 0x000000180834723c */ /* 0x040fe20000041834 */
[----:B------:R-:W-:Y:S01]  /*6780*/  IMAD.MOV.U32 R47, RZ, RZ, R35 ;  /* 0x000000ffff2f7224 */ /* 0x000fe200078e0023 */
[----:B------:R-:W-:Y:S01]  /*6790*/  SHF.R.U32.HI R13, RZ, 0x8, R12 ;  /* 0x00000008ff0d7819 */ /* 0x000fe2000001160c */
[----:B------:R1:W-:Y:S01]  /*67a0*/  MUFU.EX2 R134, R5 ;  /* 0x0000000500867308 */ /* 0x0003e20000000800 */
[----:B------:R-:W-:Y:S02]  /*67b0*/  IMAD.MOV.U32 R142, RZ, RZ, R41 ;  /* 0x000000ffff8e7224 */ /* 0x000fe400078e0029 */
[----:B------:R-:W-:Y:S01]  /*67c0*/  PRMT R26, R15, 0x5410, R13 ;  /* 0x000054100f1a7816 */ /* 0x000fe2000000000d */
[C---:B------:R-:W-:Y:S01]  /*67d0*/  HMMA.16816.F32.BF16 R84, R8.reuse, R28, R84 ;  /* 0x0000001c0854723c */ /* 0x040fe20000041854 */
[----:B------:R-:W-:Y:S01]  /*67e0*/  LOP3.LUT R24, R19, UR11, R94, 0x96, !PT ;  /* 0x0000000b13187c12 */ /* 0x000fe2000f8e965e */
[----:B------:R-:W-:Y:S01]  /*67f0*/  IMAD.MOV.U32 R46, RZ, RZ, R116 ;  /* 0x000000ffff2e7224 */ /* 0x000fe200078e0074 */
[----:B------:R-:W-:Y:S01]  /*6800*/  LOP3.LUT R19, R17, UR11, R94, 0x96, !PT ;  /* 0x0000000b11137c12 */ /* 0x000fe2000f8e965e */
[----:B------:R-:W-:Y:S01]  /*6810*/  IMAD.MOV.U32 R141, RZ, RZ, R114 ;  /* 0x000000ffff8d7224 */ /* 0x000fe200078e0072 */
[----:B--2---:R-:W-:Y:S01]  /*6820*/  SHF.R.U32.HI R7, RZ, 0x10, R4 ;  /* 0x00000010ff077819 */ /* 0x004fe20000011604 */
[----:B------:R-:W-:Y:S01]  /*6830*/  HMMA.16816.F32.BF16 R80, R8, R30, R80 ;  /* 0x0000001e0850723c */ /* 0x000fe20000041850 */
[----:B------:R-:W-:Y:S01]  /*6840*/  LOP3.LUT R4, R6, 0xffff, RZ, 0xc0, !PT ;  /* 0x0000ffff06047812 */ /* 0x000fe200078ec0ff */
[----:B------:R-:W-:Y:S01]  /*6850*/  IMAD.MOV.U32 R94, RZ, RZ, R204 ;  /* 0x000000ffff5e7224 */ /* 0x000fe200078e00cc */
[----:B------:R-:W-:Y:S01]  /*6860*/  LOP3.LUT R12, R7, 0xff, RZ, 0xc0, !PT ;  /* 0x000000ff070c7812 */ /* 0x000fe200078ec0ff */
[----:B------:R-:W-:Y:S01]  /*6870*/  FFMA.FTZ R7, R147, UR20, -R20 ;  /* 0x0000001493077c23 */ /* 0x000fe20008010814 */
[----:B------:R-:W-:Y:S01]  /*6880*/  IMAD.MOV.U32 R147, RZ, RZ, R165 ;  /* 0x000000ffff937224 */ /* 0x000fe200078e00a5 */
[----:B-1----:R-:W-:Y:S01]  /*6890*/  SHF.R.U32.HI R5, RZ, 0x8, R4 ;  /* 0x00000008ff057819 */ /* 0x002fe20000011604 */
[----:B------:R-:W-:Y:S01]  /*68a0*/  FFMA.FTZ R8, R150, UR20, -R20 ;  /* 0x0000001496087c23 */ /* 0x000fe20008010814 */
[----:B------:R-:W-:Y:S01]  /*68b0*/  LOP3.LUT R4, R6, 0xff, RZ, 0xc0, !PT ;  /* 0x000000ff06047812 */ /* 0x000fe200078ec0ff */
[----:B------:R-:W-:Y:S01]  /*68c0*/  MUFU.EX2 R133, R7 ;  /* 0x0000000700857308 */ /* 0x000fe20000000800 */
[----:B------:R-:W-:Y:S01]  /*68d0*/  PRMT R25, R12, 0x5410, R14 ;  /* 0x000054100c197816 */ /* 0x000fe2000000000e */
[----:B------:R-:W-:Y:S01]  /*68e0*/  IMAD.WIDE.U32 R14, R33, -0x2daee0ad, RZ ;  /* 0xd2511f53210e7825 */ /* 0x000fe200078e00ff */
[----:B------:R-:W-:-:S03]  /*68f0*/  PRMT R27, R4, 0x5410, R5 ;  /* 0x00005410041b7816 */ /* 0x000fc60000000005 */
[----:B------:R-:W-:Y:S01]  /*6900*/  FFMA.FTZ R4, R146, UR20, -R20 ;  /* 0x0000001492047c23 */ /* 0x000fe20008010814 */
[--C-:B------:R-:W-:Y:S01]  /*6910*/  SHF.R.U32.HI R5, RZ, 0x10, R6.reuse ;  /* 0x00000010ff057819 */ /* 0x100fe20000011606 */
[----:B------:R-:W1:Y:S01]  /*6920*/  LDSM.16.MT88.4 R32, [R209+0x5000] ;  /* 0x00500000d120783b */ /* 0x000e620000004200 */
[----:B------:R-:W-:Y:S01]  /*6930*/  SHF.R.U32.HI R6, RZ, 0x18, R6 ;  /* 0x00000018ff067819 */ /* 0x000fe20000011606 */
[----:B------:R2:W-:Y:S01]  /*6940*/  MUFU.EX2 R131, R4 ;  /* 0x0000000400837308 */ /* 0x0005e20000000800 */
[----:B------:R-:W-:Y:S01]  /*6950*/  LOP3.LUT R12, R15, UR9, R18, 0x96, !PT ;  /* 0x000000090f0c7c12 */ /* 0x000fe2000f8e9612 */
[----:B------:R-:W-:Y:S01]  /*6960*/  IMAD.MOV.U32 R146, RZ, RZ, R58 ;  /* 0x000000ffff927224 */ /* 0x000fe200078e003a */
[----:B------:R-:W-:Y:S01]  /*6970*/  LOP3.LUT R15, R23, UR9, R16, 0x96, !PT ;  /* 0x00000009170f7c12 */ /* 0x000fe2000f8e9610 */
[----:B------:R-:W-:Y:S01]  /*6980*/  IMAD.MOV.U32 R150, RZ, RZ, R98 ;  /* 0x000000ffff967224 */ /* 0x000fe200078e0062 */
[----:B---3--:R-:W-:Y:S01]  /*6990*/  F2FP.BF16.F32.PACK_AB R9, R139, R180 ;  /* 0x000000b48b09723e */ /* 0x008fe200000010ff */
[----:B------:R-:W-:-:S02]  /*69a0*/  IMAD.WIDE.U32 R12, R12, -0x326172a9, RZ ;  /* 0xcd9e8d570c0c7825 */ /* 0x000fc400078e00ff */
[----:B------:R3:W-:Y:S02]  /*69b0*/  MUFU.EX2 R129, R8 ;  /* 0x0000000800817308 */ /* 0x0007e40000000800 */
[----:B------:R-:W-:Y:S02]  /*69c0*/  IMAD.MOV.U32 R98, RZ, RZ, R105 ;  /* 0x000000ffff627224 */ /* 0x000fe400078e0069 */
[----:B------:R-:W-:Y:S01]  /*69d0*/  IMAD.MOV.U32 R204, RZ, RZ, R111 ;  /* 0x000000ffffcc7224 */ /* 0x000fe200078e006f */
[----:B--2---:R-:W-:Y:S01]  /*69e0*/  LOP3.LUT R4, R5, 0xff, RZ, 0xc0, !PT ;  /* 0x000000ff05047812 */ /* 0x004fe200078ec0ff */
[----:B------:R-:W-:Y:S01]  /*69f0*/  FFMA.FTZ R5, R145, UR20, -R20 ;  /* 0x0000001491057c23 */ /* 0x000fe20008010814 */
[----:B------:R-:W-:Y:S02]  /*6a00*/  IMAD.MOV.U32 R145, RZ, RZ, R59 ;  /* 0x000000ffff917224 */ /* 0x000fe400078e003b */
[----:B------:R-:W-:Y:S01]  /*6a10*/  PRMT R17, R4, 0x5410, R6 ;  /* 0x0000541004117816 */ /* 0x000fe20000000006 */
[----:B------:R2:W4:Y:S01]  /*6a20*/  MUFU.EX2 R130, R5 ;  /* 0x0000000500827308 */ /* 0x0005220000000800 */
[----:B------:R-:W-:Y:S01]  /*6a30*/  IMAD.WIDE.U32 R6, R19, -0x326172a9, RZ ;  /* 0xcd9e8d5713067825 */ /* 0x000fe200078e00ff */
[----:B---3--:R-:W-:-:S03]  /*6a40*/  HSET2.LE.AND R8, R27, R2, PT ;  /* 0x000000021b087233 */ /* 0x008fc60003803000 */
[----:B------:R-:W-:Y:S01]  /*6a50*/  IMAD.WIDE.U32 R18, R15, -0x326172a9, RZ ;  /* 0xcd9e8d570f127825 */ /* 0x000fe200078e00ff */
[----:B------:R-:W-:Y:S02]  /*6a60*/  LOP3.LUT R23, R7, UR10, R42, 0x96, !PT ;  /* 0x0000000a07177c12 */ /* 0x000fe4000f8e962a */
[----:B------:R-:W-:Y:S02]  /*6a70*/  LOP3.LUT R8, R8, R9, RZ, 0xc0, !PT ;  /* 0x0000000908087212 */ /* 0x000fe400078ec0ff */
[----:B------:R-:W-:Y:S02]  /*6a80*/  LOP3.LUT R15, R19, UR8, R6, 0x96, !PT ;  /* 0x00000008130f7c12 */ /* 0x000fe4000f8e9606 */
[----:B------:R-:W-:Y:S01]  /*6a90*/  HSET2.LE.AND R6, R25, R2, PT ;  /* 0x0000000219067233 */ /* 0x000fe20003803000 */
[----:B--2---:R-:W-:Y:S01]  /*6aa0*/  IMAD.WIDE.U32 R4, R24, -0x326172a9, RZ ;  /* 0xcd9e8d5718047825 */ /* 0x004fe200078e00ff */
[----:B----4-:R-:W-:Y:S02]  /*6ab0*/  F2FP.BF16.F32.PACK_AB R7, R130, R131 ;  /* 0x000000838207723e */ /* 0x010fe400000010ff */
[----:B------:R-:W-:-:S02]  /*6ac0*/  LOP3.LUT R13, R13, UR8, R4, 0x96, !PT ;  /* 0x000000080d0d7c12 */ /* 0x000fc4000f8e9604 */
[----:B------:R-:W-:Y:S02]  /*6ad0*/  LOP3.LUT R16, R5, UR10, R42, 0x96, !PT ;  /* 0x0000000a05107c12 */ /* 0x000fe4000f8e962a */
[--C-:B------:R-:W-:Y:S02]  /*6ae0*/  HSET2.LE.AND R4, R26, R2.reuse, PT ;  /* 0x000000021a047233 */ /* 0x100fe40003803000 */
[----:B------:R-:W-:Y:S02]  /*6af0*/  F2FP.BF16.F32.PACK_AB R5, R134, R135 ;  /* 0x000000878605723e */ /* 0x000fe400000010ff */
[----:B------:R-:W-:Y:S01]  /*6b00*/  LOP3.LUT R11, R6, R7, RZ, 0xc0, !PT ;  /* 0x00000007060b7212 */ /* 0x000fe200078ec0ff */
[----:B------:R-:W-:Y:S01]  /*6b10*/  IMAD.WIDE.U32 R6, R16, -0x2daee0ad, RZ ;  /* 0xd2511f5310067825 */ /* 0x000fe200078e00ff */
[----:B------:R-:W-:Y:S02]  /*6b20*/  LOP3.LUT R10, R4, R5, RZ, 0xc0, !PT ;  /* 0x00000005040a7212 */ /* 0x000fe400078ec0ff */
[----:B------:R-:W-:Y:S01]  /*6b30*/  HSET2.LE.AND R4, R17, R2, PT ;  /* 0x0000000211047233 */ /* 0x000fe20003803000 */
[----:B------:R-:W-:Y:S01]  /*6b40*/  IMAD.WIDE.U32 R16, R13, -0x2daee0ad, RZ ;  /* 0xd2511f530d107825 */ /* 0x000fe200078e00ff */
[----:B------:R-:W-:-:S02]  /*6b50*/  F2FP.BF16.F32.PACK_AB R5, R129, R133 ;  /* 0x000000858105723e */ /* 0x000fc400000010ff */
[----:B------:R-:W-:Y:S02]  /*6b60*/  LOP3.LUT R7, R7, UR7, R14, 0x96, !PT ;  /* 0x0000000707077c12 */ /* 0x000fe4000f8e960e */
[----:B------:R-:W-:Y:S01]  /*6b70*/  LOP3.LUT R9, R4, R5, RZ, 0xc0, !PT ;  /* 0x0000000504097212 */ /* 0x000fe200078ec0ff */
[----:B------:R-:W-:Y:S01]  /*6b80*/  IMAD.WIDE.U32 R4, R23, -0x2daee0ad, RZ ;  /* 0xd2511f5317047825 */ /* 0x000fe200078e00ff */
[----:B------:R-:W-:-:S03]  /*6b90*/  LOP3.LUT R13, R17, UR5, R6, 0x96, !PT ;  /* 0x00000005110d7c12 */ /* 0x000fc6000f8e9606 */
[----:B------:R-:W-:Y:S01]  /*6ba0*/  IMAD.WIDE.U32 R6, R7, -0x326172a9, RZ ;  /* 0xcd9e8d5707067825 */ /* 0x000fe200078e00ff */
[----:B------:R-:W-:Y:S01]  /*6bb0*/  LOP3.LUT R5, R5, UR7, R22, 0x96, !PT ;  /* 0x0000000705057c12 */ /* 0x000fe2000f8e9616 */
[----:B-1----:R-:W-:Y:S02]  /*6bc0*/  HMMA.16816.F32.BF16 R164, R8, R34, R68 ;  /* 0x0000002208a4723c */ /* 0x002fe40000041844 */
[----:B------:R-:W-:Y:S01]  /*6bd0*/  IMAD.WIDE.U32 R22, R15, -0x2daee0ad, RZ ;  /* 0xd2511f530f167825 */ /* 0x000fe200078e00ff */
[----:B------:R-:W-:-:S03]  /*6be0*/  LOP3.LUT R19, R7, UR6, R12, 0x96, !PT ;  /* 0x0000000607137c12 */ /* 0x000fc6000f8e960c */
[----:B------:R-:W-:Y:S01]  /*6bf0*/  FFMA.FTZ R7, R207, UR20, -R3 ;  /* 0x00000014cf077c23 */ /* 0x000fe20008010803 */
[----:B------:R-:W-:Y:S01]  /*6c00*/  IMAD.WIDE.U32 R14, R5, -0x326172a9, RZ ;  /* 0xcd9e8d57050e7825 */ /* 0x000fe200078e00ff */
[----:B------:R-:W-:Y:S01]  /*6c10*/  LOP3.LUT R17, R23, UR5, R4, 0x96, !PT ;  /* 0x0000000517117c12 */ /* 0x000fe2000f8e9604 */
[----:B------:R-:W-:Y:S01]  /*6c20*/  HMMA.16816.F32.BF16 R88, R8, R32, R88 ;  /* 0x000000200858723c */ /* 0x000fe20000041858 */
[----:B------:R1:W-:Y:S01]  /*6c30*/  MUFU.EX2 R128, R7 ;  /* 0x0000000700807308 */ /* 0x0003e20000000800 */
[----:B------:R-:W-:-:S04]  /*6c40*/  IMAD.WIDE.U32 R4, R13, -0x326172a9, RZ ;  /* 0xcd9e8d570d047825 */ /* 0x000fc800078e00ff */
[----:B------:R-:W-:Y:S01]  /*6c50*/  FFMA.FTZ R13, R206, UR20, -R3 ;  /* 0x00000014ce0d7c23 */ /* 0x000fe20008010803 */
[----:B------:R-:W-:Y:S01]  /*6c60*/  LOP3.LUT R23, R15, UR6, R18, 0x96, !PT ;  /* 0x000000060f177c12 */ /* 0x000fe2000f8e9612 */
[C---:B------:R-:W-:Y:S01]  /*6c70*/  HMMA.16816.F32.BF16 R72, R8.reuse, R48, R72 ;  /* 0x000000300848723c */ /* 0x040fe20000041848 */
[----:B------:R-:W-:Y:S01]  /*6c80*/  LOP3.LUT R12, R5, UR17, R6, 0x96, !PT ;  /* 0x00000011050c7c12 */ /* 0x000fe2000f8e9606 */
[----:B------:R-:W-:Y:S01]  /*6c90*/  IMAD.MOV.U32 R207, RZ, RZ, R99 ;  /* 0x000000ffffcf7224 */ /* 0x000fe200078e0063 */
[----:B------:R2:W3:Y:S01]  /*6ca0*/  MUFU.EX2 R127, R13 ;  /* 0x0000000d007f7308 */ /* 0x0004e20000000800 */
[----:B------:R-:W-:Y:S02]  /*6cb0*/  IMAD.MOV.U32 R99, RZ, RZ, R106 ;  /* 0x000000ffff637224 */ /* 0x000fe400078e006a */
[----:B------:R-:W-:Y:S01]  /*6cc0*/  HMMA.16816.F32.BF16 R68, R8, R50, R60 ;  /* 0x000000320844723c */ /* 0x000fe2000004183c */
[----:B------:R-:W-:Y:S02]  /*6cd0*/  IMAD.MOV.U32 R206, RZ, RZ, R109 ;  /* 0x000000ffffce7224 */ /* 0x000fe400078e006d */
[----:B-1----:R-:W-:-:S04]  /*6ce0*/  IMAD.WIDE.U32 R6, R17, -0x326172a9, RZ ;  /* 0xcd9e8d5711067825 */ /* 0x002fc800078e00ff */
[----:B------:R-:W-:Y:S01]  /*6cf0*/  LOP3.LUT R9, R4, 0xffff, RZ, 0xc0, !PT ;  /* 0x0000ffff04097812 */ /* 0x000fe200078ec0ff */
[----:B------:R-:W-:Y:S01]  /*6d00*/  FFMA.FTZ R8, R172, UR20, -R3 ;  /* 0x00000014ac087c23 */ /* 0x000fe20008010803 */
[----:B------:R-:W-:Y:S01]  /*6d10*/  SHF.R.U32.HI R11, RZ, 0x10, R4 ;  /* 0x00000010ff0b7819 */ /* 0x000fe20000011604 */
[----:B------:R-:W-:Y:S01]  /*6d20*/  IMAD.MOV.U32 R172, RZ, RZ, R112 ;  /* 0x000000ffffac7224 */ /* 0x000fe200078e0070 */
[----:B------:R-:W-:Y:S01]  /*6d30*/  SHF.R.U32.HI R10, RZ, 0x18, R4 ;  /* 0x00000018ff0a7819 */ /* 0x000fe20000011604 */
[----:B------:R1:W-:Y:S01]  /*6d40*/  MUFU.EX2 R126, R8 ;  /* 0x00000008007e7308 */ /* 0x0003e20000000800 */
[----:B------:R-:W-:Y:S02]  /*6d50*/  LOP3.LUT R39, R6, 0xffff, RZ, 0xc0, !PT ;  /* 0x0000ffff06277812 */ /* 0x000fe400078ec0ff */
[----:B--2---:R-:W-:Y:S01]  /*6d60*/  LOP3.LUT R13, R4, 0xff, RZ, 0xc0, !PT ;  /* 0x000000ff040d7812 */ /* 0x004fe200078ec0ff */
[----:B------:R-:W-:Y:S01]  /*6d70*/  IMAD.WIDE.U32 R4, R19, -0x2daee0ad, RZ ;  /* 0xd2511f5313047825 */ /* 0x000fe200078e00ff */
[----:B------:R-:W-:-:S02]  /*6d80*/  LOP3.LUT R43, R6, 0xff, RZ, 0xc0, !PT ;  /* 0x000000ff062b7812 */ /* 0x000fc400078ec0ff */
[----:B------:R-:W-:Y:S02]  /*6d90*/  SHF.R.U32.HI R42, RZ, 0x10, R6 ;  /* 0x00000010ff2a7819 */ /* 0x000fe40000011606 */
[C---:B------:R-:W-:Y:S02]  /*6da0*/  LOP3.LUT R37, R4.reuse, 0xffff, RZ, 0xc0, !PT ;  /* 0x0000ffff04257812 */ /* 0x040fe400078ec0ff */
[----:B------:R-:W-:Y:S02]  /*6db0*/  LOP3.LUT R40, R4, 0xff, RZ, 0xc0, !PT ;  /* 0x000000ff04287812 */ /* 0x000fe400078ec0ff */
[--C-:B------:R-:W-:Y:S02]  /*6dc0*/  SHF.R.U32.HI R45, RZ, 0x10, R4.reuse ;  /* 0x00000010ff2d7819 */ /* 0x100fe40000011604 */
[----:B------:R-:W-:Y:S01]  /*6dd0*/  SHF.R.U32.HI R44, RZ, 0x18, R4 ;  /* 0x00000018ff2c7819 */ /* 0x000fe20000011604 */
[----:B------:R-:W-:Y:S01]  /*6de0*/  FFMA.FTZ R4, R223, UR20, -R0 ;  /* 0x00000014df047c23 */ /* 0x000fe20008010800 */
[----:B------:R-:W-:Y:S01]  /*6df0*/  LOP3.LUT R15, R5, UR16, R16, 0x96, !PT ;  /* 0x00000010050f7c12 */ /* 0x000fe2000f8e9610 */
[----:B------:R-:W-:Y:S01]  /*6e00*/  IMAD.MOV.U32 R223, RZ, RZ, R110 ;  /* 0x000000ffffdf7224 */ /* 0x000fe200078e006e */
[----:B------:R-:W-:Y:S01]  /*6e10*/  SHF.R.U32.HI R5, RZ, 0x8, R9 ;  /* 0x00000008ff057819 */ /* 0x000fe20000011609 */
[----:B------:R2:W-:Y:S01]  /*6e20*/  MUFU.EX2 R124, R4 ;  /* 0x00000004007c7308 */ /* 0x0005e20000000800 */
[----:B------:R-:W-:Y:S01]  /*6e30*/  SHF.R.U32.HI R41, RZ, 0x18, R6 ;  /* 0x00000018ff297819 */ /* 0x000fe20000011606 */
[----:B------:R-:W-:Y:S01]  /*6e40*/  FFMA.FTZ R6, R160, UR20, -R3 ;  /* 0x00000014a0067c23 */ /* 0x000fe20008010803 */
[----:B------:R-:W-:Y:S01]  /*6e50*/  PRMT R9, R13, 0x5410, R5 ;  /* 0x000054100d097816 */ /* 0x000fe20000000005 */
[----:B------:R-:W-:Y:S01]  /*6e60*/  FFMA.FTZ R5, R222, UR20, -R0 ;  /* 0x00000014de057c23 */ /* 0x000fe20008010800 */
[----:B-1----:R-:W-:Y:S01]  /*6e70*/  LOP3.LUT R8, R12, 0xff, RZ, 0xc0, !PT ;  /* 0x000000ff0c087812 */ /* 0x002fe200078ec0ff */
[----:B------:R-:W-:Y:S01]  /*6e80*/  IMAD.MOV.U32 R222, RZ, RZ, R113 ;  /* 0x000000ffffde7224 */ /* 0x000fe200078e0071 */
[----:B------:R-:W-:Y:S01]  /*6e90*/  LOP3.LUT R14, R7, UR17, R14, 0x96, !PT ;  /* 0x00000011070e7c12 */ /* 0x000fe2000f8e960e */
[----:B------:R1:W4:Y:S01]  /*6ea0*/  MUFU.EX2 R123, R5 ;  /* 0x00000005007b7308 */ /* 0x0003220000000800 */
[----:B------:R-:W-:Y:S01]  /*6eb0*/  SHF.R.U32.HI R7, RZ, 0x18, R12 ;  /* 0x00000018ff077819 */ /* 0x000fe2000001160c */
[----:B------:R-:W-:Y:S01]  /*6ec0*/  FFMA.FTZ R13, R152, UR20, -R3 ;  /* 0x00000014980d7c23 */ /* 0x000fe20008010803 */
[----:B------:R-:W-:-:S02]  /*6ed0*/  IMAD.MOV.U32 R152, RZ, RZ, R147 ;  /* 0x000000ffff987224 */ /* 0x000fc400078e0093 */
[----:B------:R-:W-:Y:S02]  /*6ee0*/  IMAD.MOV.U32 R147, RZ, RZ, R140 ;  /* 0x000000ffff937224 */ /* 0x000fe400078e008c */
[----:B------:R-:W-:Y:S01]  /*6ef0*/  IMAD.MOV.U32 R140, RZ, RZ, R102 ;  /* 0x000000ffff8c7224 */ /* 0x000fe200078e0066 */
[----:B------:R3:W4:Y:S01]  /*6f00*/  MUFU.EX2 R125, R6 ;  /* 0x00000006007d7308 */ /* 0x0007220000000800 */
[----:B--2---:R-:W-:-:S04]  /*6f10*/  LOP3.LUT R4, R11, 0xff, RZ, 0xc0, !PT ;  /* 0x000000ff0b047812 */ /* 0x004fc800078ec0ff */
[----:B------:R-:W-:Y:S02]  /*6f20*/  PRMT R10, R4, 0x5410, R10 ;  /* 0x00005410040a7816 */ /* 0x000fe4000000000a */
[----:B------:R-:W-:Y:S01]  /*6f30*/  LOP3.LUT R4, R12, 0xffff, RZ, 0xc0, !PT ;  /* 0x0000ffff0c047812 */ /* 0x000fe200078ec0ff */
[----:B------:R-:W-:Y:S01]  /*6f40*/  MUFU.EX2 R109, R13 ;  /* 0x0000000d006d7308 */ /* 0x000fe20000000800 */
[----:B-1----:R-:W-:Y:S01]  /*6f50*/  SHF.R.U32.HI R5, RZ, 0x10, R12 ;  /* 0x00000010ff057819 */ /* 0x002fe2000001160c */
[----:B------:R-:W-:Y:S01]  /*6f60*/  FFMA.FTZ R12, R154, UR20, -R3 ;  /* 0x000000149a0c7c23 */ /* 0x000fe20008010803 */
[----:B------:R-:W-:Y:S01]  /*6f70*/  SHF.R.U32.HI R4, RZ, 0x8, R4 ;  /* 0x00000008ff047819 */ /* 0x000fe20000011604 */
[----:B------:R-:W-:Y:S01]  /*6f80*/  IMAD.MOV.U32 R154, RZ, RZ, R95 ;  /* 0x000000ffff9a7224 */ /* 0x000fe200078e005f */
[----:B------:R-:W-:Y:S01]  /*6f90*/  LOP3.LUT R5, R5, 0xff, RZ, 0xc0, !PT ;  /* 0x000000ff05057812 */ /* 0x000fe200078ec0ff */
[----:B------:R-:W-:Y:S01]  /*6fa0*/  IMAD.MOV.U32 R95, RZ, RZ, R205 ;  /* 0x000000ffff5f7224 */ /* 0x000fe200078e00cd */
[----:B------:R-:W-:Y:S01]  /*6fb0*/  PRMT R4, R8, 0x5410, R4 ;  /* 0x0000541008047816 */ /* 0x000fe20000000004 */
[----:B------:R-:W-:Y:S01]  /*6fc0*/  FFMA.FTZ R8, R158, UR20, -R3 ;  /* 0x000000149e087c23 */ /* 0x000fe20008010803 */
[----:B---3--:R-:W-:Y:S01]  /*6fd0*/  FFMA.FTZ R6, R174, UR20, -R0 ;  /* 0x00000014ae067c23 */ /* 0x008fe20008010800 */
[----:B------:R-:W-:Y:S01]  /*6fe0*/  PRMT R7, R5, 0x5410, R7 ;  /* 0x0000541005077816 */ /* 0x000fe20000000007 */
[----:B------:R-:W-:Y:S01]  /*6ff0*/  IMAD.MOV.U32 R174, RZ, RZ, R108 ;  /* 0x000000ffffae7224 */ /* 0x000fe200078e006c */
[----:B------:R-:W-:Y:S01]  /*7000*/  HSET2.LE.AND R4, R4, R2, PT ;  /* 0x0000000204047233 */ /* 0x000fe20003803000 */
[----:B------:R1:W-:Y:S01]  /*7010*/  MUFU.EX2 R122, R6 ;  /* 0x00000006007a7308 */ /* 0x0003e20000000800 */
[----:B------:R-:W-:Y:S01]  /*7020*/  F2FP.BF16.F32.PACK_AB R5, R127, R128 ;  /* 0x000000807f05723e */ /* 0x000fe200000010ff */
[----:B------:R-:W-:-:S03]  /*7030*/  IMAD.MOV.U32 R205, RZ, RZ, R107 ;  /* 0x000000ffffcd7224 */ /* 0x000fc600078e006b */
[----:B------:R-:W-:Y:S02]  /*7040*/  LOP3.LUT R16, R4, R5, RZ, 0xc0, !PT ;  /* 0x0000000504107212 */ /* 0x000fe400078ec0ff */
[----:B------:R-:W-:Y:S01]  /*7050*/  HSET2.LE.AND R4, R7, R2, PT ;  /* 0x0000000207047233 */ /* 0x000fe20003803000 */
[----:B------:R-:W-:Y:S01]  /*7060*/  MUFU.EX2 R112, R8 ;  /* 0x0000000800707308 */ /* 0x000fe20000000800 */
[----:B----4-:R-:W-:-:S04]  /*7070*/  F2FP.BF16.F32.PACK_AB R5, R123, R124 ;  /* 0x0000007c7b05723e */ /* 0x010fc800000010ff */
[----:B------:R-:W-:Y:S02]  /*7080*/  LOP3.LUT R17, R4, R5, RZ, 0xc0, !PT ;  /* 0x0000000504117212 */ /* 0x000fe400078ec0ff */
[----:B------:R-:W-:Y:S01]  /*7090*/  HSET2.LE.AND R4, R9, R2, PT ;  /* 0x0000000209047233 */ /* 0x000fe20003803000 */
[----:B------:R-:W-:Y:S01]  /*70a0*/  MUFU.EX2 R110, R12 ;  /* 0x0000000c006e7308 */ /* 0x000fe20000000800 */
[----:B-1----:R-:W-:Y:S01]  /*70b0*/  FFMA.FTZ R6, R173, UR20, -R0 ;  /* 0x00000014ad067c23 */ /* 0x002fe20008010800 */
[----:B------:R-:W-:Y:S01]  /*70c0*/  F2FP.BF16.F32.PACK_AB R5, R125, R126 ;  /* 0x0000007e7d05723e */ /* 0x000fe200000010ff */
[----:B------:R-:W-:-:S03]  /*70d0*/  IMAD.MOV.U32 R173, RZ, RZ, R103 ;  /* 0x000000ffffad7224 */ /* 0x000fc600078e0067 */
[----:B------:R-:W-:Y:S02]  /*70e0*/  LOP3.LUT R18, R4, R5, RZ, 0xc0, !PT ;  /* 0x0000000504127212 */ /* 0x000fe400078ec0ff */
[----:B------:R-:W1:Y:S01]  /*70f0*/  MUFU.EX2 R121, R6 ;  /* 0x0000000600797308 */ /* 0x000e620000000800 */
[----:B------:R-:W-:Y:S01]  /*7100*/  HSET2.LE.AND R4, R10, R2, PT ;  /* 0x000000020a047233 */ /* 0x000fe20003803000 */
[----:B------:R-:W-:-:S06]  /*7110*/  FFMA.FTZ R10, R156, UR20, -R3 ;  /* 0x000000149c0a7c23 */ /* 0x000fcc0008010803 */
[----:B------:R-:W-:Y:S01]  /*7120*/  MUFU.EX2 R111, R10 ;  /* 0x0000000a006f7308 */ /* 0x000fe20000000800 */
[----:B-1----:R-:W-:Y:S01]  /*7130*/  F2FP.BF16.F32.PACK_AB R5, R121, R122 ;  /* 0x0000007a7905723e */ /* 0x002fe200000010ff */
[----:B------:R-:W-:-:S03]  /*7140*/  FFMA.FTZ R6, R163, UR20, -R3 ;  /* 0x00000014a3067c23 */ /* 0x000fc60008010803 */
[----:B------:R-:W-:-:S03]  /*7150*/  LOP3.LUT R19, R4, R5, RZ, 0xc0, !PT ;  /* 0x0000000504137212 */ /* 0x000fc600078ec0ff */
[----:B------:R1:W-:Y:S01]  /*7160*/  MUFU.EX2 R120, R6 ;  /* 0x0000000600787308 */ /* 0x0003e20000000800 */
[----:B------:R-:W-:-:S05]  /*7170*/  IMAD.WIDE.U32 R4, R23, -0x2daee0ad, RZ ;  /* 0xd2511f5317047825 */ /* 0x000fca00078e00ff */
[----:B------:R-:W-:Y:S02]  /*7180*/  LOP3.LUT R36, R5, UR16, R22, 0x96, !PT ;  /* 0x0000001005247c12 */ /* 0x000fe4000f8e9616 */
[C---:B------:R-:W-:Y:S01]  /*7190*/  LOP3.LUT R24, R4.reuse, 0xffff, RZ, 0xc0, !PT ;  /* 0x0000ffff04187812 */ /* 0x040fe200078ec0ff */
[--C-:B------:R-:W-:Y:S01]  /*71a0*/  FFMA.FTZ R5, R159, UR20, -R3.reuse ;  /* 0x000000149f057c23 */ /* 0x100fe20008010803 */
[----:B------:R-:W-:Y:S02]  /*71b0*/  LOP3.LUT R27, R4, 0xff, RZ, 0xc0, !PT ;  /* 0x000000ff041b7812 */ /* 0x000fe400078ec0ff */
[--C-:B------:R-:W-:Y:S01]  /*71c0*/  SHF.R.U32.HI R26, RZ, 0x10, R4.reuse ;  /* 0x00000010ff1a7819 */ /* 0x100fe20000011604 */
[----:B------:R2:W-:Y:S01]  /*71d0*/  MUFU.EX2 R116, R5 ;  /* 0x0000000500747308 */ /* 0x0005e20000000800 */
[----:B------:R-:W-:Y:S01]  /*71e0*/  SHF.R.U32.HI R25, RZ, 0x18, R4 ;  /* 0x00000018ff197819 */ /* 0x000fe20000011604 */
[----:B-1----:R-:W-:-:S06]  /*71f0*/  FFMA.FTZ R6, R162, UR20, -R3 ;  /* 0x00000014a2067c23 */ /* 0x002fcc0008010803 */
[----:B------:R1:W-:Y:S01]  /*7200*/  MUFU.EX2 R119, R6 ;  /* 0x0000000600777308 */ /* 0x0003e20000000800 */
[----:B--2---:R-:W-:-:S03]  /*7210*/  IMAD.WIDE.U32 R4, R56, -0x2daee0ad, RZ ;  /* 0xd2511f5338047825 */ /* 0x004fc600078e00ff */
[C---:B------:R-:W-:Y:S02]  /*7220*/  LOP3.LUT R28, R4.reuse, 0xffff, RZ, 0xc0, !PT ;  /* 0x0000ffff041c7812 */ /* 0x040fe400078ec0ff */
[----:B------:R-:W-:Y:S01]  /*7230*/  LOP3.LUT R31, R4, 0xff, RZ, 0xc0, !PT ;  /* 0x000000ff041f7812 */ /* 0x000fe200078ec0ff */
[--C-:B-1----:R-:W-:Y:S01]  /*7240*/  FFMA.FTZ R6, R161, UR20, -R3.reuse ;  /* 0x00000014a1067c23 */ /* 0x102fe20008010803 */
[--C-:B------:R-:W-:Y:S01]  /*7250*/  SHF.R.U32.HI R29, RZ, 0x10, R4.reuse ;  /* 0x00000010ff1d7819 */ /* 0x100fe20000011604 */
[----:B------:R-:W-:Y:S01]  /*7260*/  HMMA.16816.F32.BF16 R160, R16, R32, R52 ;  /* 0x0000002010a0723c */ /* 0x000fe20000041834 */
[----:B------:R-:W-:Y:S01]  /*7270*/  SHF.R.U32.HI R30, RZ, 0x18, R4 ;  /* 0x00000018ff1e7819 */ /* 0x000fe20000011604 */
[----:B------:R1:W-:Y:S01]  /*7280*/  MUFU.EX2 R118, R6 ;  /* 0x0000000600767308 */ /* 0x0003e20000000800 */
[----:B------:R-:W-:Y:S01]  /*7290*/  FFMA.FTZ R4, R155, UR20, -R3 ;  /* 0x000000149b047c23 */ /* 0x000fe20008010803 */
[----:B------:R-:W-:-:S03]  /*72a0*/  LOP3.LUT R11, R5, UR16, R38, 0x96, !PT ;  /* 0x00000010050b7c12 */ /* 0x000fc6000f8e9626 */
[----:B------:R-:W-:Y:S02]  /*72b0*/  IMAD.MOV.U32 R55, RZ, RZ, R173 ;  /* 0x000000ffff377224 */ /* 0x000fe400078e00ad */
[----:B------:R-:W-:Y:S01]  /*72c0*/  IMAD.MOV.U32 R173, RZ, RZ, R222 ;  /* 0x000000ffffad7224 */ /* 0x000fe200078e00de */
[----:B------:R2:W-:Y:S01]  /*72d0*/  MUFU.EX2 R114, R4 ;  /* 0x0000000400727308 */ /* 0x0005e20000000800 */
[----:B------:R-:W-:Y:S02]  /*72e0*/  IMAD.MOV.U32 R222, RZ, RZ, R172 ;  /* 0x000000ffffde7224 */ /* 0x000fe400078e00ac */
[----:B------:R-:W-:Y:S02]  /*72f0*/  IMAD.MOV.U32 R172, RZ, RZ, R207 ;  /* 0x000000ffffac7224 */ /* 0x000fe400078e00cf */
[----:B------:R-:W-:Y:S02]  /*7300*/  IMAD.MOV.U32 R207, RZ, RZ, R145 ;  /* 0x000000ffffcf7224 */ /* 0x000fe400078e0091 */
[----:B------:R-:W-:-:S02]  /*7310*/  IMAD.MOV.U32 R145, RZ, RZ, R94 ;  /* 0x000000ffff917224 */ /* 0x000fc400078e005e */
[----:B-1----:R-:W-:Y:S01]  /*7320*/  FFMA.FTZ R6, R151, UR20, -R3 ;  /* 0x0000001497067c23 */ /* 0x002fe20008010803 */
[----:B------:R-:W-:Y:S02]  /*7330*/  IMAD.MOV.U32 R151, RZ, RZ, R104 ;  /* 0x000000ffff977224 */ /* 0x000fe400078e0068 */
[----:B------:R-:W-:Y:S01]  /*7340*/  IMAD.MOV.U32 R94, RZ, RZ, R147 ;  /* 0x000000ffff5e7224 */ /* 0x000fe200078e0093 */
[----:B------:R1:W-:Y:S01]  /*7350*/  MUFU.EX2 R117, R6 ;  /* 0x0000000600757308 */ /* 0x0003e20000000800 */
[----:B------:R-:W-:Y:S02]  /*7360*/  IMAD.MOV.U32 R147, RZ, RZ, R142 ;  /* 0x000000ffff937224 */ /* 0x000fe400078e008e */
[----:B------:R-:W-:Y:S02]  /*7370*/  IMAD.MOV.U32 R142, RZ, RZ, R144 ;  /* 0x000000ffff8e7224 */ /* 0x000fe400078e0090 */
[----:B--2---:R-:W-:-:S04]  /*7380*/  IMAD.WIDE.U32 R4, R66, -0x2daee0ad, RZ ;  /* 0xd2511f5342047825 */ /* 0x004fc800078e00ff */
[----:B------:R-:W-:Y:S01]  /*7390*/  IMAD.MOV.U32 R144, RZ, RZ, R67 ;  /* 0x000000ffff907224 */ /* 0x000fe200078e0043 */
[----:B------:R-:W-:-:S05]  /*73a0*/  LOP3.LUT R5, R5, UR11, R96, 0x96, !PT ;  /* 0x0000000b05057c12 */ /* 0x000fca000f8e9660 */
[----:B------:R-:W-:-:S04]  /*73b0*/  IMAD.WIDE.U32 R8, R5, -0x326172a9, RZ ;  /* 0xcd9e8d5705087825 */ /* 0x000fc800078e00ff */
[----:B-1----:R-:W-:-:S04]  /*73c0*/  FFMA.FTZ R6, R157, UR20, -R3 ;  /* 0x000000149d067c23 */ /* 0x002fc80008010803 */
[----:B------:R1:W-:Y:S02]  /*73d0*/  MUFU.EX2 R115, R6 ;  /* 0x0000000600737308 */ /* 0x0003e40000000800 */
[----:B-1----:R-:W-:-:S06]  /*73e0*/  FFMA.FTZ R6, R153, UR20, -R3 ;  /* 0x0000001499067c23 */ /* 0x002fcc0008010803 */
[----:B------:R1:W-:Y:S02]  /*73f0*/  MUFU.EX2 R113, R6 ;  /* 0x0000000600717308 */ /* 0x0003e40000000800 */
[----:B-1----:R-:W-:-:S05]  /*7400*/  IMAD.WIDE.U32 R6, R57, -0x2daee0ad, RZ ;  /* 0xd2511f5339067825 */ /* 0x002fca00078e00ff */
[----:B------:R-:W-:Y:S02]  /*7410*/  LOP3.LUT R3, R7, UR9, R4, 0x96, !PT ;  /* 0x0000000907037c12 */ /* 0x000fe4000f8e9604 */
[----:B------:R-:W-:-:S03]  /*7420*/  LOP3.LUT R7, R9, UR10, R64, 0x96, !PT ;  /* 0x0000000a09077c12 */ /* 0x000fc6000f8e9640 */
[----:B------:R-:W-:-:S05]  /*7430*/  IMAD.WIDE.U32 R4, R3, -0x326172a9, RZ ;  /* 0xcd9e8d5703047825 */ /* 0x000fca00078e00ff */
[----:B------:R-:W-:Y:S01]  /*7440*/  LOP3.LUT R3, R5, UR8, R8, 0x96, !PT ;  /* 0x0000000805037c12 */ /* 0x000fe2000f8e9608 */
[----:B------:R-:W-:-:S04]  /*7450*/  IMAD.WIDE.U32 R8, R7, -0x2daee0ad, RZ ;  /* 0xd2511f5307087825 */ /* 0x000fc800078e00ff */
[----:B------:R-:W-:Y:S01]  /*7460*/  FFMA.FTZ R5, R224, UR20, -R0 ;  /* 0x00000014e0057c23 */ /* 0x000fe20008010800 */
[----:B------:R-:W-:Y:S01]  /*7470*/  LOP3.LUT R9, R9, UR7, R6, 0x96, !PT ;  /* 0x0000000709097c12 */ /* 0x000fe2000f8e9606 */
[----:B------:R-:W-:Y:S02]  /*7480*/  IMAD.WIDE.U32 R6, R3, -0x2daee0ad, RZ ;  /* 0xd2511f5303067825 */ /* 0x000fe400078e00ff */
[----:B------:R1:W-:Y:S02]  /*7490*/  MUFU.EX2 R108, R5 ;  /* 0x00000005006c7308 */ /* 0x0003e40000000800 */
[----:B------:R-:W-:Y:S01]  /*74a0*/  FFMA.FTZ R3, R186, UR20, -R0 ;  /* 0x00000014ba037c23 */ /* 0x000fe20008010800 */
[----:B------:R-:W-:-:S05]  /*74b0*/  IMAD.MOV.U32 R186, RZ, RZ, R222 ;  /* 0x000000ffffba7224 */ /* 0x000fca00078e00de */
[----:B------:R2:W-:Y:S01]  /*74c0*/  MUFU.EX2 R107, R3 ;  /* 0x00000003006b7308 */ /* 0x0005e20000000800 */
[----:B-1----:R-:W-:Y:S01]  /*74d0*/  LOP3.LUT R5, R7, UR5, R8, 0x96, !PT ;  /* 0x0000000507057c12 */ /* 0x002fe2000f8e9608 */
[----:B------:R-:W-:-:S05]  /*74e0*/  IMAD.WIDE.U32 R8, R9, -0x326172a9, RZ ;  /* 0xcd9e8d5709087825 */ /* 0x000fca00078e00ff */
[----:B------:R-:W-:Y:S01]  /*74f0*/  LOP3.LUT R7, R9, UR6, R4, 0x96, !PT ;  /* 0x0000000609077c12 */ /* 0x000fe2000f8e9604 */
[----:B------:R-:W-:-:S04]  /*7500*/  IMAD.WIDE.U32 R4, R5, -0x326172a9, RZ ;  /* 0xcd9e8d5705047825 */ /* 0x000fc800078e00ff */
[----:B--2---:R-:W-:Y:S01]  /*7510*/  FFMA.FTZ R3, R185, UR20, -R0 ;  /* 0x00000014b9037c23 */ /* 0x004fe20008010800 */
[----:B------:R-:W-:-:S03]  /*7520*/  LOP3.LUT R9, R14, 0xff, RZ, 0xc0, !PT ;  /* 0x000000ff0e097812 */ /* 0x000fc600078ec0ff */
[----:B------:R1:W-:Y:S01]  /*7530*/  MUFU.EX2 R106, R3 ;  /* 0x00000003006a7308 */ /* 0x0003e20000000800 */
[----:B------:R-:W-:Y:S02]  /*7540*/  LOP3.LUT R22, R5, UR17, R8, 0x96, !PT ;  /* 0x0000001105167c12 */ /* 0x000fe4000f8e9608 */
[C---:B------:R-:W-:Y:S02]  /*7550*/  LOP3.LUT R59, R4.reuse, 0xffff, RZ, 0xc0, !PT ;  /* 0x0000ffff043b7812 */ /* 0x040fe400078ec0ff */
[----:B------:R-:W-:Y:S02]  /*7560*/  LOP3.LUT R63, R4, 0xff, RZ, 0xc0, !PT ;  /* 0x000000ff043f7812 */ /* 0x000fe400078ec0ff */
[--C-:B------:R-:W-:Y:S02]  /*7570*/  SHF.R.U32.HI R61, RZ, 0x10, R4.reuse ;  /* 0x00000010ff3d7819 */ /* 0x100fe40000011604 */
[----:B------:R-:W-:Y:S01]  /*7580*/  SHF.R.U32.HI R62, RZ, 0x18, R4 ;  /* 0x00000018ff3e7819 */ /* 0x000fe20000011604 */
[----:B------:R-:W-:Y:S01]  /*7590*/  IMAD.WIDE.U32 R4, R7, -0x2daee0ad, RZ ;  /* 0xd2511f5307047825 */ /* 0x000fe200078e00ff */
[----:B------:R-:W-:-:S02]  /*75a0*/  SHF.R.U32.HI R8, RZ, 0x18, R14 ;  /* 0x00000018ff087819 */ /* 0x000fc4000001160e */
[----:B------:R-:W-:Y:S01]  /*75b0*/  LOP3.LUT R56, R4, 0xffff, RZ, 0xc0, !PT ;  /* 0x0000ffff04387812 */ /* 0x000fe200078ec0ff */
[----:B-1----:R-:W-:Y:S01]  /*75c0*/  FFMA.FTZ R3, R168, UR20, -R0 ;  /* 0x00000014a8037c23 */ /* 0x002fe20008010800 */
[----:B------:R-:W-:Y:S02]  /*75d0*/  LOP3.LUT R60, R4, 0xff, RZ, 0xc0, !PT ;  /* 0x000000ff043c7812 */ /* 0x000fe400078ec0ff */
[--C-:B------:R-:W-:Y:S01]  /*75e0*/  SHF.R.U32.HI R57, RZ, 0x10, R4.reuse ;  /* 0x00000010ff397819 */ /* 0x100fe20000011604 */
[----:B------:R1:W-:Y:S01]  /*75f0*/  MUFU.EX2 R104, R3 ;  /* 0x0000000300687308 */ /* 0x0003e20000000800 */
[----:B------:R-:W-:Y:S01]  /*7600*/  SHF.R.U32.HI R58, RZ, 0x18, R4 ;  /* 0x00000018ff3a7819 */ /* 0x000fe20000011604 */
[----:B------:R-:W-:Y:S01]  /*7610*/  FFMA.FTZ R4, R169, UR20, -R0 ;  /* 0x00000014a9047c23 */ /* 0x000fe20008010800 */
[----:B------:R-:W-:Y:S01]  /*7620*/  LOP3.LUT R23, R5, UR16, R6, 0x96, !PT ;  /* 0x0000001005177c12 */ /* 0x000fe2000f8e9606 */
[----:B------:R-:W-:Y:S01]  /*7630*/  FFMA.FTZ R5, R170, UR20, -R21 ;  /* 0x00000014aa057c23 */ /* 0x000fe20008010815 */
[----:B------:R-:W-:-:S03]  /*7640*/  FFMA.FTZ R6, R227, UR20, -R20 ;  /* 0x00000014e3067c23 */ /* 0x000fc60008010814 */
[----:B------:R2:W-:Y:S08]  /*7650*/  MUFU.EX2 R102, R4 ;  /* 0x0000000400667308 */ /* 0x0005f00000000800 */
[----:B------:R3:W-:Y:S01]  /*7660*/  MUFU.EX2 R96, R6 ;  /* 0x0000000600607308 */ /* 0x0007e20000000800 */
[----:B-1----:R-:W-:Y:S01]  /*7670*/  FFMA.FTZ R3, R184, UR20, -R0 ;  /* 0x00000014b8037c23 */ /* 0x002fe20008010800 */
[----:B------:R-:W-:-:S06]  /*7680*/  IMAD.MOV.U32 R184, RZ, RZ, R173 ;  /* 0x000000ffffb87224 */ /* 0x000fcc00078e00ad */
[----:B------:R1:W-:Y:S01]  /*7690*/  MUFU.EX2 R105, R3 ;  /* 0x0000000300697308 */ /* 0x0003e20000000800 */
[----:B--2---:R-:W-:Y:S01]  /*76a0*/  FFMA.FTZ R4, R226, UR20, -R21 ;  /* 0x00000014e2047c23 */ /* 0x004fe20008010815 */
[----:B------:R-:W-:Y:S02]  /*76b0*/  IMAD.MOV.U32 R226, RZ, RZ, R151 ;  /* 0x000000ffffe27224 */ /* 0x000fe400078e0097 */
[----:B------:R-:W-:Y:S02]  /*76c0*/  IMAD.MOV.U32 R151, RZ, RZ, R174 ;  /* 0x000000ffff977224 */ /* 0x000fe400078e00ae */
[----:B------:R-:W-:Y:S02]  /*76d0*/  IMAD.MOV.U32 R174, RZ, RZ, R223 ;  /* 0x000000ffffae7224 */ /* 0x000fe400078e00df */
[----:B------:R-:W-:Y:S01]  /*76e0*/  IMAD.MOV.U32 R223, RZ, RZ, R206 ;  /* 0x000000ffffdf7224 */ /* 0x000fe200078e00ce */
[----:B---3--:R-:W-:Y:S01]  /*76f0*/  LOP3.LUT R6, R11, 0xff, RZ, 0xc0, !PT ;  /* 0x000000ff0b067812 */ /* 0x008fe200078ec0ff */
[----:B------:R-:W-:-:S02]  /*7700*/  IMAD.MOV.U32 R206, RZ, RZ, R150 ;  /* 0x000000ffffce7224 */ /* 0x000fc400078e0096 */
[----:B------:R-:W-:Y:S02]  /*7710*/  IMAD.MOV.U32 R150, RZ, RZ, R146 ;  /* 0x000000ffff967224 */ /* 0x000fe400078e0092 */
[----:B------:R-:W-:Y:S02]  /*7720*/  IMAD.MOV.U32 R146, RZ, RZ, R95 ;  /* 0x000000ffff927224 */ /* 0x000fe400078e005f */
[----:B------:R-:W-:Y:S02]  /*7730*/  IMAD.MOV.U32 R95, RZ, RZ, R141 ;  /* 0x000000ffff5f7224 */ /* 0x000fe400078e008d */
[----:B-1----:R-:W-:Y:S01]  /*7740*/  FFMA.FTZ R3, R175, UR20, -R0 ;  /* 0x00000014af037c23 */ /* 0x002fe20008010800 */
[----:B------:R-:W-:Y:S02]  /*7750*/  IMAD.MOV.U32 R141, RZ, RZ, R149 ;  /* 0x000000ffff8d7224 */ /* 0x000fe400078e0095 */
[----:B------:R-:W-:Y:S01]  /*7760*/  IMAD.MOV.U32 R149, RZ, RZ, R148 ;  /* 0x000000ffff957224 */ /* 0x000fe200078e0094 */
[----:B------:R1:W-:Y:S01]  /*7770*/  MUFU.EX2 R103, R3 ;  /* 0x0000000300677308 */ /* 0x0003e20000000800 */
[----:B------:R-:W-:-:S02]  /*7780*/  IMAD.MOV.U32 R148, RZ, RZ, R101 ;  /* 0x000000ffff947224 */ /* 0x000fc400078e0065 */
[----:B------:R-:W-:Y:S02]  /*7790*/  IMAD.MOV.U32 R173, RZ, RZ, R206 ;  /* 0x000000ffffad7224 */ /* 0x000fe400078e00ce */
[----:B------:R-:W-:Y:S02]  /*77a0*/  IMAD.MOV.U32 R206, RZ, RZ, R146 ;  /* 0x000000ffffce7224 */ /* 0x000fe400078e0092 */
[----:B------:R-:W-:Y:S01]  /*77b0*/  IMAD.MOV.U32 R146, RZ, RZ, R141 ;  /* 0x000000ffff927224 */ /* 0x000fe200078e008d */
[----:B------:R2:W-:Y:S01]  /*77c0*/  MUFU.EX2 R101, R4 ;  /* 0x0000000400657308 */ /* 0x0005e20000000800 */
[----:B------:R-:W-:Y:S02]  /*77d0*/  IMAD.MOV.U32 R224, RZ, RZ, R223 ;  /* 0x000000ffffe07224 */ /* 0x000fe400078e00df */
[----:B------:R-:W-:Y:S02]  /*77e0*/  IMAD.MOV.U32 R141, RZ, RZ, R149 ;  /* 0x000000ffff8d7224 */ /* 0x000fe400078e0095 */
[----:B------:R-:W-:-:S02]  /*77f0*/  IMAD.MOV.U32 R223, RZ, RZ, R145 ;  /* 0x000000ffffdf7224 */ /* 0x000fc400078e0091 */
[----:B------:R-:W-:Y:S01]  /*7800*/  IMAD.MOV.U32 R149, RZ, RZ, R100 ;  /* 0x000000ffff957224 */ /* 0x000fe200078e0064 */
[----:B-1----:R-:W-:Y:S01]  /*7810*/  SHF.R.U32.HI R3, RZ, 0x8, R39 ;  /* 0x00000008ff037819 */ /* 0x002fe20000011627 */
[----:B------:R-:W-:Y:S02]  /*7820*/  IMAD.MOV.U32 R145, RZ, RZ, R147 ;  /* 0x000000ffff917224 */ /* 0x000fe400078e0093 */
[----:B------:R-:W-:Y:S01]  /*7830*/  IMAD.MOV.U32 R147, RZ, RZ, R142 ;  /* 0x000000ffff937224 */ /* 0x000fe200078e008e */
[----:B------:R-:W-:Y:S01]  /*7840*/  PRMT R65, R43, 0x5410, R3 ;  /* 0x000054102b417816 */ /* 0x000fe20000000003 */
[----:B------:R-:W-:Y:S01]  /*7850*/  IMAD.MOV.U32 R142, RZ, RZ, R144 ;  /* 0x000000ffff8e7224 */ /* 0x000fe200078e0090 */
[----:B------:R-:W-:Y:S01]  /*7860*/  LOP3.LUT R3, R42, 0xff, RZ, 0xc0, !PT ;  /* 0x000000ff2a037812 */ /* 0x000fe200078ec0ff */
[----:B------:R-:W-:Y:S02]  /*7870*/  IMAD.MOV.U32 R144, RZ, RZ, R148 ;  /* 0x000000ffff907224 */ /* 0x000fe400078e0094 */
[----:B--2---:R-:W-:Y:S01]  /*7880*/  FFMA.FTZ R4, R225, UR20, -R21 ;  /* 0x00000014e1047c23 */ /* 0x004fe20008010815 */
[----:B------:R-:W-:Y:S01]  /*7890*/  IMAD.MOV.U32 R148, RZ, RZ, R99 ;  /* 0x000000ffff947224 */ /* 0x000fe200078e0063 */
[----:B------:R-:W-:Y:S01]  /*78a0*/  PRMT R67, R3, 0x5410, R41 ;  /* 0x0000541003437816 */ /* 0x000fe20000000029 */
[----:B------:R-:W-:Y:S01]  /*78b0*/  IMAD.MOV.U32 R185, RZ, RZ, R174 ;  /* 0x000000ffffb97224 */ /* 0x000fe200078e00ae */
[----:B------:R-:W-:Y:S01]  /*78c0*/  SHF.R.U32.HI R3, RZ, 0x8, R37 ;  /* 0x00000008ff037819 */ /* 0x000fe20000011625 */
[----:B------:R1:W-:Y:S01]  /*78d0*/  MUFU.EX2 R100, R4 ;  /* 0x0000000400647308 */ /* 0x0003e20000000800 */
[----:B------:R-:W-:-:S02]  /*78e0*/  IMAD.MOV.U32 R174, RZ, RZ, R207 ;  /* 0x000000ffffae7224 */ /* 0x000fc400078e00cf */
[----:B------:R-:W-:Y:S01]  /*78f0*/  PRMT R37, R40, 0x5410, R3 ;  /* 0x0000541028257816 */ /* 0x000fe20000000003 */
[----:B------:R-:W-:Y:S01]  /*7900*/  IMAD.MOV.U32 R222, RZ, RZ, R150 ;  /* 0x000000ffffde7224 */ /* 0x000fe200078e0096 */
[----:B------:R-:W-:Y:S01]  /*7910*/  LOP3.LUT R3, R45, 0xff, RZ, 0xc0, !PT ;  /* 0x000000ff2d037812 */ /* 0x000fe200078ec0ff */
[----:B------:R-:W-:Y:S01]  /*7920*/  IMAD.MOV.U32 R207, RZ, RZ, R94 ;  /* 0x000000ffffcf7224 */ /* 0x000fe200078e005e */
[C---:B------:R-:W-:Y:S01]  /*7930*/  HMMA.16816.F32.BF16 R40, R16.reuse, R34, R76 ;  /* 0x000000221028723c */ /* 0x040fe2000004184c */
[----:B------:R-:W-:Y:S01]  /*7940*/  IMAD.MOV.U32 R150, RZ, RZ, R95 ;  /* 0x000000ffff967224 */ /* 0x000fe200078e005f */
[----:B------:R-:W-:Y:S01]  /*7950*/  PRMT R38, R3, 0x5410, R44 ;  /* 0x0000541003267816 */ /* 0x000fe2000000002c */
[----:B------:R-:W-:Y:S01]  /*7960*/  IMAD.MOV.U32 R153, RZ, RZ, R207 ;  /* 0x000000ffff997224 */ /* 0x000fe200078e00cf */
[----:B------:R-:W-:Y:S01]  /*7970*/  LOP3.LUT R3, R26, 0xff, RZ, 0xc0, !PT ;  /* 0x000000ff1a037812 */ /* 0x000fe200078ec0ff */
[----:B------:R-:W-:Y:S01]  /*7980*/  IMAD.MOV.U32 R207, RZ, RZ, R47 ;  /* 0x000000ffffcf7224 */ /* 0x000fe200078e002f */
[----:B------:R-:W-:Y:S01]  /*7990*/  LDSM.16.MT88.4 R32, [R210+0x5400] ;  /* 0x00540000d220783b */ /* 0x000fe20000004200 */
[----:B------:R-:W-:Y:S01]  /*79a0*/  IMAD.MOV.U32 R225, RZ, RZ, R55 ;  /* 0x000000ffffe17224 */ /* 0x000fe200078e0037 */
[----:B------:R-:W-:Y:S01]  /*79b0*/  PRMT R94, R3, 0x5410, R25 ;  /* 0x00005410035e7816 */ /* 0x000fe20000000019 */
[----:B------:R-:W-:Y:S01]  /*79c0*/  HMMA.16816.F32.BF16 R52, R16, R50, R80 ;  /* 0x000000321034723c */ /* 0x000fe20000041850 */
[----:B-1----:R-:W-:Y:S01]  /*79d0*/  FFMA.FTZ R4, R187, UR20, -R21 ;  /* 0x00000014bb047c23 */ /* 0x002fe20008010815 */
[----:B------:R-:W-:Y:S01]  /*79e0*/  IMAD.MOV.U32 R187, RZ, RZ, R98 ;  /* 0x000000ffffbb7224 */ /* 0x000fe200078e0062 */
[----:B------:R-:W-:Y:S01]  /*79f0*/  LOP3.LUT R3, R14, 0xffff, RZ, 0xc0, !PT ;  /* 0x0000ffff0e037812 */ /* 0x000fe200078ec0ff */
[----:B------:R1:W-:Y:S01]  /*7a00*/  MUFU.EX2 R98, R5 ;  /* 0x0000000500627308 */ /* 0x0003e20000000800 */
[----:B------:R-:W-:-:S02]  /*7a10*/  IMAD.MOV.U32 R227, RZ, RZ, R149 ;  /* 0x000000ffffe37224 */ /* 0x000fc400078e0095 */
[----:B------:R-:W-:Y:S01]  /*7a20*/  SHF.R.U32.HI R7, RZ, 0x8, R3 ;  /* 0x00000008ff077819 */ /* 0x000fe20000011603 */
[----:B------:R-:W-:Y:S01]  /*7a30*/  IMAD.MOV.U32 R155, RZ, RZ, R150 ;  /* 0x000000ffff9b7224 */ /* 0x000fe200078e0096 */
[----:B------:R-:W-:Y:S01]  /*7a40*/  LOP3.LUT R3, R29, 0xff, RZ, 0xc0, !PT ;  /* 0x000000ff1d037812 */ /* 0x000fe200078ec0ff */
[----:B------:R-:W-:Y:S01]  /*7a50*/  IMAD.MOV.U32 R175, RZ, RZ, R151 ;  /* 0x000000ffffaf7224 */ /* 0x000fe200078e0097 */
[----:B------:R-:W-:Y:S01]  /*7a60*/  PRMT R64, R9, 0x5410, R7 ;  /* 0x0000541009407816 */ /* 0x000fe20000000007 */
[----:B------:R2:W-:Y:S01]  /*7a70*/  MUFU.EX2 R99, R4 ;  /* 0x0000000400637308 */ /* 0x0005e20000000800 */
[----:B------:R-:W-:Y:S02]  /*7a80*/  PRMT R13, R3, 0x5410, R30 ;  /* 0x00005410030d7816 */ /* 0x000fe4000000001e */
[----:B------:R-:W-:Y:S02]  /*7a90*/  LOP3.LUT R3, R11, 0xffff, RZ, 0xc0, !PT ;  /* 0x0000ffff0b037812 */ /* 0x000fe400078ec0ff */
[----:B------:R-:W-:-:S02]  /*7aa0*/  SHF.R.U32.HI R7, RZ, 0x18, R11 ;  /* 0x00000018ff077819 */ /* 0x000fc4000001160b */
[----:B------:R-:W-:Y:S01]  /*7ab0*/  LOP3.LUT R9, R15, 0xff, RZ, 0xc0, !PT ;  /* 0x000000ff0f097812 */ /* 0x000fe200078ec0ff */
[----:B-1----:R-:W-:Y:S01]  /*7ac0*/  FFMA.FTZ R5, R229, UR20, -R20 ;  /* 0x00000014e5057c23 */ /* 0x002fe20008010814 */
[----:B------:R-:W-:Y:S02]  /*7ad0*/  IMAD.MOV.U32 R229, RZ, RZ, R206 ;  /* 0x000000ffffe57224 */ /* 0x000fe400078e00ce */
[----:B------:R-:W-:Y:S01]  /*7ae0*/  IMAD.MOV.U32 R206, RZ, RZ, R46 ;  /* 0x000000ffffce7224 */ /* 0x000fe200078e002e */
[----:B------:R1:W3:Y:S01]  /*7af0*/  MUFU.EX2 R97, R5 ;  /* 0x0000000500617308 */ /* 0x0002e20000000800 */
[----:B------:R-:W-:Y:S01]  /*7b00*/  HMMA.16816.F32.BF16 R44, R16, R48, R84 ;  /* 0x00000030102c723c */ /* 0x000fe20000041854 */
[----:B--2---:R-:W-:-:S04]  /*7b10*/  SHF.R.U32.HI R4, RZ, 0x8, R24 ;  /* 0x00000008ff047819 */ /* 0x004fc80000011618 */
[----:B------:R-:W-:Y:S02]  /*7b20*/  PRMT R95, R27, 0x5410, R4 ;  /* 0x000054101b5f7816 */ /* 0x000fe40000000004 */
[--C-:B------:R-:W-:Y:S01]  /*7b30*/  FFMA.FTZ R16, R179, UR20, -R21.reuse ;  /* 0x00000014b3107c23 */ /* 0x100fe20008010815 */
[----:B------:R-:W-:Y:S01]  /*7b40*/  SHF.R.U32.HI R4, RZ, 0x10, R14 ;  /* 0x00000010ff047819 */ /* 0x000fe2000001160e */
[----:B------:R-:W-:Y:S01]  /*7b50*/  LDSM.16.MT88.4 R24, [R209+0x5800] ;  /* 0x00580000d118783b */ /* 0x000fe20000004200 */
[----:B------:R-:W-:Y:S01]  /*7b60*/  FFMA.FTZ R18, R195, UR20, -R21 ;  /* 0x00000014c3127c23 */ /* 0x000fe20008010815 */
[----:B------:R-:W-:Y:S02]  /*7b70*/  IMAD.MOV.U32 R87, RZ, RZ, R148 ;  /* 0x000000ffff577224 */ /* 0x000fe400078e0094 */
[----:B------:R-:W-:Y:S01]  /*7b80*/  LDSM.16.MT88.4 R148, [R209+0x5c00] ;  /* 0x005c0000d194783b */ /* 0x000fe20000004200 */
[----:B-1----:R-:W-:Y:S02]  /*7b90*/  LOP3.LUT R5, R4, 0xff, RZ, 0xc0, !PT ;  /* 0x000000ff04057812 */ /* 0x002fe400078ec0ff */
[----:B------:R-:W-:-:S02]  /*7ba0*/  SHF.R.U32.HI R4, RZ, 0x8, R28 ;  /* 0x00000008ff047819 */ /* 0x000fc4000001161c */
[----:B------:R-:W-:Y:S01]  /*7bb0*/  PRMT R66, R5, 0x5410, R8 ;  /* 0x0000541005427816 */ /* 0x000fe20000000008 */
[----:B------:R-:W-:Y:S01]  /*7bc0*/  FFMA.FTZ R5, R192, UR20, -R20 ;  /* 0x00000014c0057c23 */ /* 0x000fe20008010814 */
[----:B------:R-:W-:Y:S02]  /*7bd0*/  PRMT R10, R31, 0x5410, R4 ;  /* 0x000054101f0a7816 */ /* 0x000fe40000000004 */
[----:B------:R-:W-:Y:S01]  /*7be0*/  SHF.R.U32.HI R4, RZ, 0x10, R11 ;  /* 0x00000010ff047819 */ /* 0x000fe2000001160b */
[----:B------:R-:W1:Y:S01]  /*7bf0*/  LDSM.16.MT88.4 R28, [R209+0x5400] ;  /* 0x00540000d11c783b */ /* 0x000e620000004200 */
[----:B------:R2:W-:Y:S01]  /*7c00*/  MUFU.EX2 R85, R5 ;  /* 0x0000000500557308 */ /* 0x0005e20000000800 */
[----:B------:R-:W-:-:S07]  /*7c10*/  FFMA.FTZ R11, R188, UR20, -R21 ;  /* 0x00000014bc0b7c23 */ /* 0x000fce0008010815 */
[----:B------:R-:W-:Y:S01]  /*7c20*/  MUFU.EX2 R77, R11 ;  /* 0x0000000b004d7308 */ /* 0x000fe20000000800 */
[----:B--2---:R-:W-:Y:S02]  /*7c30*/  SHF.R.U32.HI R5, RZ, 0x8, R3 ;  /* 0x00000008ff057819 */ /* 0x004fe40000011603 */
[----:B------:R-:W-:Y:S01]  /*7c40*/  LOP3.LUT R3, R4, 0xff, RZ, 0xc0, !PT ;  /* 0x000000ff04037812 */ /* 0x000fe200078ec0ff */
[----:B------:R-:W-:Y:S01]  /*7c50*/  FFMA.FTZ R4, R176, UR20, -R20 ;  /* 0x00000014b0047c23 */ /* 0x000fe20008010814 */
[----:B------:R-:W-:Y:S02]  /*7c60*/  PRMT R6, R6, 0x5410, R5 ;  /* 0x0000541006067816 */ /* 0x000fe40000000005 */
[----:B------:R-:W-:Y:S01]  /*7c70*/  PRMT R5, R3, 0x5410, R7 ;  /* 0x0000541003057816 */ /* 0x000fe20000000007 */
[----:B------:R2:W4:Y:S01]  /*7c80*/  MUFU.EX2 R84, R4 ;  /* 0x0000000400547308 */ /* 0x0005220000000800 */
[----:B------:R-:W-:Y:S01]  /*7c90*/  LOP3.LUT R3, R15, 0xffff, RZ, 0xc0, !PT ;  /* 0x0000ffff0f037812 */ /* 0x000fe200078ec0ff */
[----:B------:R-:W-:-:S02]  /*7ca0*/  FFMA.FTZ R7, R177, UR20, -R0 ;  /* 0x00000014b1077c23 */ /* 0x000fc40008010800 */
[--C-:B------:R-:W-:Y:S02]  /*7cb0*/  HSET2.LE.AND R5, R5, R2.reuse, PT ;  /* 0x0000000205057233 */ /* 0x100fe40003803000 */
[----:B------:R-:W-:Y:S02]  /*7cc0*/  SHF.R.U32.HI R8, RZ, 0x8, R3 ;  /* 0x00000008ff087819 */ /* 0x000fe40000011603 */
[----:B------:R-:W-:Y:S01]  /*7cd0*/  HSET2.LE.AND R3, R6, R2, PT ;  /* 0x0000000206037233 */ /* 0x000fe20003803000 */
[----:B------:R1:W-:Y:S01]  /*7ce0*/  MUFU.EX2 R79, R7 ;  /* 0x00000007004f7308 */ /* 0x0003e20000000800 */
[----:B---3--:R-:W-:Y:S02]  /*7cf0*/  F2FP.BF16.F32.PACK_AB R6, R96, R97 ;  /* 0x000000616006723e */ /* 0x008fe400000010ff */
[----:B------:R-:W-:Y:S01]  /*7d00*/  PRMT R12, R9, 0x5410, R8 ;  /* 0x00005410090c7816 */ /* 0x000fe20000000008 */
[----:B------:R-:W-:Y:S01]  /*7d10*/  FFMA.FTZ R9, R189, UR20, -R21 ;  /* 0x00000014bd097c23 */ /* 0x000fe20008010815 */
[----:B------:R-:W-:-:S02]  /*7d20*/  LOP3.LUT R5, R5, R6, RZ, 0xc0, !PT ;  /* 0x0000000605057212 */ /* 0x000fc400078ec0ff */
[----:B------:R-:W-:Y:S01]  /*7d30*/  F2FP.BF16.F32.PACK_AB R6, R98, R99 ;  /* 0x000000636206723e */ /* 0x000fe200000010ff */
[----:B--2---:R-:W-:Y:S01]  /*7d40*/  FFMA.FTZ R4, R171, UR20, -R0 ;  /* 0x00000014ab047c23 */ /* 0x004fe20008010800 */
[----:B----4-:R-:W-:Y:S01]  /*7d50*/  F2FP.BF16.F32.PACK_AB R8, R84, R85 ;  /* 0x000000555408723e */ /* 0x010fe200000010ff */
[----:B------:R-:W-:Y:S01]  /*7d60*/  MUFU.EX2 R78, R9 ;  /* 0x00000009004e7308 */ /* 0x000fe20000000800 */
[----:B-1----:R-:W-:-:S07]  /*7d70*/  HSET2.LE.AND R7, R13, R2, PT ;  /* 0x000000020d077233 */ /* 0x002fce0003803000 */
[----:B------:R1:W-:Y:S01]  /*7d80*/  MUFU.EX2 R80, R4 ;  /* 0x0000000400507308 */ /* 0x0003e20000000800 */
[----:B------:R-:W-:Y:S02]  /*7d90*/  F2FP.BF16.F32.PACK_AB R13, R107, R108 ;  /* 0x0000006c6b0d723e */ /* 0x000fe400000010ff */
[----:B------:R-:W-:Y:S02]  /*7da0*/  LOP3.LUT R7, R7, R8, RZ, 0xc0, !PT ;  /* 0x0000000807077212 */ /* 0x000fe400078ec0ff */
[----:B------:R-:W-:Y:S02]  /*7db0*/  F2FP.BF16.F32.PACK_AB R8, R117, R118 ;  /* 0x000000767508723e */ /* 0x000fe400000010ff */
[----:B-1----:R-:W-:-:S04]  /*7dc0*/  F2FP.BF16.F32.PACK_AB R4, R100, R101 ;  /* 0x000000656404723e */ /* 0x002fc800000010ff */
[----:B------:R-:W-:Y:S02]  /*7dd0*/  LOP3.LUT R4, R3, R4, RZ, 0xc0, !PT ;  /* 0x0000000403047212 */ /* 0x000fe400078ec0ff */
[----:B------:R-:W-:Y:S02]  /*7de0*/  HSET2.LE.AND R3, R10, R2, PT ;  /* 0x000000020a037233 */ /* 0x000fe40003803000 */
[----:B------:R-:W-:-:S03]  /*7df0*/  SHF.R.U32.HI R10, RZ, 0x18, R15 ;  /* 0x00000018ff0a7819 */ /* 0x000fc6000001160f */
[----:B------:R-:W-:Y:S02]  /*7e00*/  LOP3.LUT R6, R3, R6, RZ, 0xc0, !PT ;  /* 0x0000000603067212 */ /* 0x000fe400078ec0ff */
[----:B------:R-:W-:-:S04]  /*7e10*/  SHF.R.U32.HI R3, RZ, 0x10, R15 ;  /* 0x00000010ff037819 */ /* 0x000fc8000001160f */
[----:B------:R-:W-:Y:S01]  /*7e20*/  LOP3.LUT R9, R3, 0xff, RZ, 0xc0, !PT ;  /* 0x000000ff03097812 */ /* 0x000fe200078ec0ff */
[C---:B------:R-:W-:Y:S01]  /*7e30*/  HMMA.16816.F32.BF16 R168, R4.reuse, R28, R88 ;  /* 0x0000001c04a8723c */ /* 0x040fe20000041858 */
[--C-:B------:R-:W-:Y:S02]  /*7e40*/  HSET2.LE.AND R3, R37, R2.reuse, PT ;  /* 0x0000000225037233 */ /* 0x100fe40003803000 */
[----:B------:R-:W-:Y:S02]  /*7e50*/  PRMT R10, R9, 0x5410, R10 ;  /* 0x00005410090a7816 */ /* 0x000fe4000000000a */
[--C-:B------:R-:W-:Y:S01]  /*7e60*/  HSET2.LE.AND R9, R12, R2.reuse, PT ;  /* 0x000000020c097233 */ /* 0x100fe20003803000 */
[----:B------:R-:W-:Y:S01]  /*7e70*/  HMMA.16816.F32.BF16 R164, R4, R30, R164 ;  /* 0x0000001e04a4723c */ /* 0x000fe200000418a4 */
[----:B------:R-:W-:Y:S01]  /*7e80*/  LOP3.LUT R14, R3, R8, RZ, 0xc0, !PT ;  /* 0x00000008030e7212 */ /* 0x000fe200078ec0ff */
[----:B------:R-:W-:Y:S01]  /*7e90*/  FFMA.FTZ R8, R178, UR20, -R21 ;  /* 0x00000014b2087c23 */ /* 0x000fe20008010815 */
[----:B------:R-:W-:-:S02]  /*7ea0*/  HSET2.LE.AND R3, R38, R2, PT ;  /* 0x0000000226037233 */ /* 0x000fc40003803000 */
[----:B------:R-:W-:Y:S01]  /*7eb0*/  HSET2.LE.AND R11, R10, R2, PT ;  /* 0x000000020a0b7233 */ /* 0x000fe20003803000 */
[----:B------:R1:W-:Y:S01]  /*7ec0*/  MUFU.EX2 R76, R8 ;  /* 0x00000008004c7308 */ /* 0x0003e20000000800 */
[C---:B------:R-:W-:Y:S01]  /*7ed0*/  HMMA.16816.F32.BF16 R156, R4.reuse, R32, R72 ;  /* 0x00000020049c723c */ /* 0x040fe20000041848 */
[----:B------:R-:W-:Y:S02]  /*7ee0*/  F2FP.BF16.F32.PACK_AB R10, R119, R120 ;  /* 0x00000078770a723e */ /* 0x000fe400000010ff */
[----:B------:R-:W-:Y:S01]  /*7ef0*/  LOP3.LUT R13, R11, R13, RZ, 0xc0, !PT ;  /* 0x0000000d0b0d7212 */ /* 0x000fe200078ec0ff */
[----:B------:R-:W-:Y:S01]  /*7f00*/  FFMA.FTZ R11, R231, UR20, -R21 ;  /* 0x00000014e70b7c23 */ /* 0x000fe20008010815 */
[----:B------:R-:W-:Y:S01]  /*7f10*/  LOP3.LUT R12, R9, R10, RZ, 0xc0, !PT ;  /* 0x0000000a090c7212 */ /* 0x000fe200078ec0ff */
[----:B------:R-:W-:Y:S01]  /*7f20*/  HMMA.16816.F32.BF16 R48, R4, R34, R68 ;  /* 0x000000220430723c */ /* 0x000fe20000041844 */
[----:B------:R2:W-:Y:S01]  /*7f30*/  MUFU.EX2 R72, R16 ;  /* 0x0000001000487308 */ /* 0x0005e20000000800 */
[----:B------:R-:W-:-:S02]  /*7f40*/  SHF.R.U32.HI R10, RZ, 0x18, R22 ;  /* 0x00000018ff0a7819 */ /* 0x000fc40000011616 */
[----:B------:R-:W-:-:S03]  /*7f50*/  LOP3.LUT R9, R36, 0xff, RZ, 0xc0, !PT ;  /* 0x000000ff24097812 */ /* 0x000fc600078ec0ff */
[----:B------:R-:W-:Y:S01]  /*7f60*/  SHF.R.U32.HI R5, RZ, 0x8, R59 ;  /* 0x00000008ff057819 */ /* 0x000fe2000001163b */
[----:B------:R-:W-:Y:S01]  /*7f70*/  FFMA.FTZ R6, R194, UR20, -R20 ;  /* 0x00000014c2067c23 */ /* 0x000fe20008010814 */
[----:B------:R-:W-:Y:S02]  /*7f80*/  LOP3.LUT R7, R57, 0xff, RZ, 0xc0, !PT ;  /* 0x000000ff39077812 */ /* 0x000fe400078ec0ff */
[----:B-1----:R-:W-:Y:S01]  /*7f90*/  F2FP.BF16.F32.PACK_AB R8, R104, R106 ;  /* 0x0000006a6808723e */ /* 0x002fe200000010ff */
[----:B------:R1:W-:Y:S01]  /*7fa0*/  MUFU.EX2 R68, R6 ;  /* 0x0000000600447308 */ /* 0x0003e20000000800 */
[----:B------:R-:W-:Y:S02]  /*7fb0*/  PRMT R19, R63, 0x5410, R5 ;  /* 0x000054103f137816 */ /* 0x000fe40000000005 */
[----:B------:R-:W-:Y:S02]  /*7fc0*/  LOP3.LUT R15, R3, R8, RZ, 0xc0, !PT ;  /* 0x00000008030f7212 */ /* 0x000fe400078ec0ff */
[----:B------:R-:W-:Y:S01]  /*7fd0*/  LOP3.LUT R4, R61, 0xff, RZ, 0xc0, !PT ;  /* 0x000000ff3d047812 */ /* 0x000fe200078ec0ff */
[----:B--2---:R-:W-:Y:S01]  /*7fe0*/  FFMA.FTZ R16, R230, UR20, -R21 ;  /* 0x00000014e6107c23 */ /* 0x004fe20008010815 */
[----:B------:R-:W-:Y:S01]  /*7ff0*/  SHF.R.U32.HI R3, RZ, 0x8, R56 ;  /* 0x00000008ff037819 */ /* 0x000fe20000011638 */
[----:B------:R-:W-:Y:S01]  /*8000*/  MUFU.EX2 R57, R11 ;  /* 0x0000000b00397308 */ /* 0x000fe20000000800 */
[----:B------:R-:W-:Y:S01]  /*8010*/  LOP3.LUT R5, R36, 0xffff, RZ, 0xc0, !PT ;  /* 0x0000ffff24057812 */ /* 0x000fe200078ec0ff */
[----:B------:R-:W-:Y:S01]  /*8020*/  HMMA.16816.F32.BF16 R160, R12, R28, R160 ;  /* 0x0000001c0ca0723c */ /* 0x000fe200000418a0 */
[----:B------:R-:W-:-:S02]  /*8030*/  PRMT R39, R7, 0x5410, R58 ;  /* 0x0000541007277816 */ /* 0x000fc4000000003a */
[----:B------:R-:W-:Y:S01]  /*8040*/  PRMT R17, R4, 0x5410, R62 ;  /* 0x0000541004117816 */ /* 0x000fe2000000003e */
[--C-:B------:R-:W-:Y:S01]  /*8050*/  FFMA.FTZ R4, R190, UR20, -R20.reuse ;  /* 0x00000014be047c23 */ /* 0x100fe20008010814 */
[----:B------:R-:W-:Y:S01]  /*8060*/  PRMT R37, R60, 0x5410, R3 ;  /* 0x000054103c257816 */ /* 0x000fe20000000003 */
[--C-:B------:R-:W-:Y:S01]  /*8070*/  FFMA.FTZ R3, R193, UR20, -R20.reuse ;  /* 0x00000014c1037c23 */ /* 0x100fe20008010814 */
[----:B------:R-:W-:Y:S01]  /*8080*/  SHF.R.U32.HI R7, RZ, 0x8, R5 ;  /* 0x00000008ff077819 */ /* 0x000fe20000011605 */
[----:B------:R-:W-:Y:S01]  /*8090*/  FFMA.FTZ R5, R191, UR20, -R20 ;  /* 0x00000014bf057c23 */ /* 0x000fe20008010814 */
[----:B------:R-:W-:Y:S01]  /*80a0*/  MUFU.EX2 R61, R4 ;  /* 0x00000004003d7308 */ /* 0x000fe20000000800 */
[----:B------:R-:W-:Y:S01]  /*80b0*/  HMMA.16816.F32.BF16 R40, R12, R30, R40 ;  /* 0x0000001e0c28723c */ /* 0x000fe20000041828 */
[----:B-1----:R-:W-:Y:S01]  /*80c0*/  SHF.R.U32.HI R6, RZ, 0x10, R22 ;  /* 0x00000010ff067819 */ /* 0x002fe20000011616 */
[----:B------:R-:W1:Y:S01]  /*80d0*/  LDSM.16.MT88.4 R28, [R210+0x5800] ;  /* 0x00580000d21c783b */ /* 0x000e620000004200 */
[----:B------:R-:W-:-:S02]  /*80e0*/  LOP3.LUT R8, R22, 0xff, RZ, 0xc0, !PT ;  /* 0x000000ff16087812 */ /* 0x000fc400078ec0ff */
[----:B------:R-:W-:Y:S01]  /*80f0*/  PRMT R38, R9, 0x5410, R7 ;  /* 0x0000541009267816 */ /* 0x000fe20000000007 */
[C---:B------:R-:W-:Y:S01]  /*8100*/  HMMA.16816.F32.BF16 R44, R12.reuse, R32, R44 ;  /* 0x000000200c2c723c */ /* 0x040fe2000004182c */
[----:B------:R2:W3:Y:S01]  /*8110*/  MUFU.EX2 R60, R3 ;  /* 0x00000003003c7308 */ /* 0x0004e20000000800 */
[----:B------:R-:W-:Y:S02]  /*8120*/  HSET2.LE.AND R7, R17, R2, PT ;  /* 0x0000000211077233 */ /* 0x000fe40003803000 */
[----:B------:R-:W-:Y:S02]  /*8130*/  SHF.R.U32.HI R17, RZ, 0x18, R36 ;  /* 0x00000018ff117819 */ /* 0x000fe40000011624 */
[----:B------:R-:W-:Y:S03]  /*8140*/  HMMA.16816.F32.BF16 R32, R12, R34, R52 ;  /* 0x000000220c20723c */ /* 0x000fe60000041834 */
[----:B------:R4:W1:Y:S04]  /*8150*/  MUFU.EX2 R59, R5 ;  /* 0x00000005003b7308 */ /* 0x0008680000000800 */
[----:B------:R-:W-:Y:S01]  /*8160*/  F2FP.BF16.F32.PACK_AB R12, R115, R116 ;  /* 0x00000074730c723e */ /* 0x000fe200000010ff */
[----:B------:R-:W-:Y:S01]  /*8170*/  FFMA.FTZ R15, R233, UR20, -R20 ;  /* 0x00000014e90f7c23 */ /* 0x000fe20008010814 */
[----:B------:R-:W-:-:S02]  /*8180*/  SHF.R.U32.HI R13, RZ, 0x10, R36 ;  /* 0x00000010ff0d7819 */ /* 0x000fc40000011624 */
[----:B------:R-:W-:Y:S01]  /*8190*/  MUFU.EX2 R56, R16 ;  /* 0x0000001000387308 */ /* 0x000fe20000000800 */
[----:B--2---:R-:W-:Y:S02]  /*81a0*/  LOP3.LUT R3, R22, 0xffff, RZ, 0xc0, !PT ;  /* 0x0000ffff16037812 */ /* 0x004fe400078ec0ff */
[----:B---3--:R-:W-:Y:S02]  /*81b0*/  F2FP.BF16.F32.PACK_AB R11, R60, R68 ;  /* 0x000000443c0b723e */ /* 0x008fe400000010ff */
[----:B------:R-:W-:Y:S02]  /*81c0*/  SHF.R.U32.HI R4, RZ, 0x8, R3 ;  /* 0x00000008ff047819 */ /* 0x000fe40000011603 */
[----:B------:R-:W-:Y:S01]  /*81d0*/  LOP3.LUT R3, R6, 0xff, RZ, 0xc0, !PT ;  /* 0x000000ff06037812 */ /* 0x000fe200078ec0ff */
[----:B------:R-:W2:Y:S01]  /*81e0*/  MUFU.EX2 R55, R18 ;  /* 0x0000001200377308 */ /* 0x000ea20000000800 */
[----:B------:R-:W-:Y:S01]  /*81f0*/  PRMT R8, R8, 0x5410, R4 ;  /* 0x0000541008087816 */ /* 0x000fe20000000004 */
[----:B----4-:R-:W-:Y:S01]  /*8200*/  FFMA.FTZ R5, R232, UR20, -R21 ;  /* 0x00000014e8057c23 */ /* 0x010fe20008010815 */
[----:B------:R-:W-:-:S02]  /*8210*/  PRMT R6, R3, 0x5410, R10 ;  /* 0x0000541003067816 */ /* 0x000fc4000000000a */
[--C-:B------:R-:W-:Y:S02]  /*8220*/  HSET2.LE.AND R3, R65, R2.reuse, PT ;  /* 0x0000000241037233 */ /* 0x100fe40003803000 */
[----:B------:R-:W-:Y:S01]  /*8230*/  F2FP.BF16.F32.PACK_AB R4, R113, R114 ;  /* 0x000000727104723e */ /* 0x000fe200000010ff */
[----:B------:R3:W-:Y:S01]  /*8240*/  MUFU.EX2 R58, R5 ;  /* 0x00000005003a7308 */ /* 0x0007e20000000800 */
[--C-:B------:R-:W-:Y:S02]  /*8250*/  HSET2.LE.AND R9, R6, R2.reuse, PT ;  /* 0x0000000206097233 */ /* 0x100fe40003803000 */
[----:B------:R-:W-:Y:S02]  /*8260*/  LOP3.LUT R10, R3, R4, RZ, 0xc0, !PT ;  /* 0x00000004030a7212 */ /* 0x000fe400078ec0ff */
[----:B------:R-:W-:Y:S02]  /*8270*/  HSET2.LE.AND R3, R19, R2, PT ;  /* 0x0000000213037233 */ /* 0x000fe40003803000 */
[----:B-1----:R-:W-:Y:S01]  /*8280*/  F2FP.BF16.F32.PACK_AB R4, R59, R61 ;  /* 0x0000003d3b04723e */ /* 0x002fe200000010ff */
[----:B------:R-:W-:Y:S01]  /*8290*/  MUFU.EX2 R53, R15 ;  /* 0x0000000f00357308 */ /* 0x000fe20000000800 */
[----:B------:R-:W-:-:S02]  /*82a0*/  F2FP.BF16.F32.PACK_AB R6, R72, R76 ;  /* 0x0000004c4806723e */ /* 0x000fc400000010ff */
[----:B------:R-:W-:Y:S02]  /*82b0*/  LOP3.LUT R7, R7, R4, RZ, 0xc0, !PT ;  /* 0x0000000407077212 */ /* 0x000fe400078ec0ff */
[----:B------:R-:W-:Y:S02]  /*82c0*/  LOP3.LUT R6, R3, R6, RZ, 0xc0, !PT ;  /* 0x0000000603067212 */ /* 0x000fe400078ec0ff */
[--C-:B------:R-:W-:Y:S02]  /*82d0*/  HSET2.LE.AND R3, R67, R2.reuse, PT ;  /* 0x0000000243037233 */ /* 0x100fe40003803000 */
[----:B---3--:R-:W-:Y:S02]  /*82e0*/  HSET2.LE.AND R5, R8, R2, PT ;  /* 0x0000000208057233 */ /* 0x008fe40003803000 */
[----:B------:R-:W-:Y:S02]  /*82f0*/  F2FP.BF16.F32.PACK_AB R8, R77, R78 ;  /* 0x0000004e4d08723e */ /* 0x000fe400000010ff */
[----:B------:R-:W-:-:S02]  /*8300*/  LOP3.LUT R14, R13, 0xff, RZ, 0xc0, !PT ;  /* 0x000000ff0d0e7812 */ /* 0x000fc400078ec0ff */
[----:B------:R-:W-:Y:S02]  /*8310*/  LOP3.LUT R4, R5, R8, RZ, 0xc0, !PT ;  /* 0x0000000805047212 */ /* 0x000fe400078ec0ff */
[----:B------:R-:W-:Y:S02]  /*8320*/  LOP3.LUT R5, R9, R11, RZ, 0xc0, !PT ;  /* 0x0000000b09057212 */ /* 0x000fe400078ec0ff */
[----:B------:R-:W-:Y:S02]  /*8330*/  F2FP.BF16.F32.PACK_AB R11, R80, R102 ;  /* 0x00000066500b723e */ /* 0x000fe400000010ff */
[--C-:B------:R-:W-:Y:S02]  /*8340*/  HSET2.LE.AND R8, R64, R2.reuse, PT ;  /* 0x0000000240087233 */ /* 0x100fe40003803000 */
[----:B------:R-:W-:Y:S01]  /*8350*/  LOP3.LUT R11, R3, R11, RZ, 0xc0, !PT ;  /* 0x0000000b030b7212 */ /* 0x000fe200078ec0ff */
[----:B------:R-:W-:Y:S01]  /*8360*/  HMMA.16816.F32.BF16 R168, R4, R24, R168 ;  /* 0x0000001804a8723c */ /* 0x000fe200000418a8 */
[----:B------:R-:W-:-:S02]  /*8370*/  HSET2.LE.AND R3, R66, R2, PT ;  /* 0x0000000242037233 */ /* 0x000fc40003803000 */
[----:B------:R-:W-:Y:S02]  /*8380*/  F2FP.BF16.F32.PACK_AB R9, R103, R105 ;  /* 0x000000696709723e */ /* 0x000fe400000010ff */
[----:B------:R-:W-:Y:S01]  /*8390*/  LOP3.LUT R8, R8, R12, RZ, 0xc0, !PT ;  /* 0x0000000c08087212 */ /* 0x000fe200078ec0ff */
[C---:B------:R-:W-:Y:S01]  /*83a0*/  HMMA.16816.F32.BF16 R164, R4.reuse, R26, R164 ;  /* 0x0000001a04a4723c */ /* 0x040fe200000418a4 */
[----:B------:R-:W-:Y:S01]  /*83b0*/  LOP3.LUT R9, R3, R9, RZ, 0xc0, !PT ;  /* 0x0000000903097212 */ /* 0x000fe200078ec0ff */
[----:B------:R-:W-:Y:S01]  /*83c0*/  FFMA.FTZ R3, R235, UR20, -R20 ;  /* 0x00000014eb037c23 */ /* 0x000fe20008010814 */
[C---:B------:R-:W-:Y:S02]  /*83d0*/  LOP3.LUT R12, R23.reuse, 0xffff, RZ, 0xc0, !PT ;  /* 0x0000ffff170c7812 */ /* 0x040fe400078ec0ff */
[----:B------:R-:W-:Y:S01]  /*83e0*/  LOP3.LUT R16, R23, 0xff, RZ, 0xc0, !PT ;  /* 0x000000ff17107812 */ /* 0x000fe200078ec0ff */
[----:B------:R1:W-:Y:S01]  /*83f0*/  MUFU.EX2 R54, R3 ;  /* 0x0000000300367308 */ /* 0x0003e20000000800 */
[----:B------:R-:W-:Y:S01]  /*8400*/  SHF.R.U32.HI R13, RZ, 0x8, R12 ;  /* 0x00000008ff0d7819 */ /* 0x000fe2000001160c */
[----:B------:R-:W-:Y:S01]  /*8410*/  HMMA.16816.F32.BF16 R156, R4, R28, R156 ;  /* 0x0000001c049c723c */ /* 0x000fe2000004189c */
[----:B------:R-:W-:-:S02]  /*8420*/  SHF.R.U32.HI R18, RZ, 0x18, R23 ;  /* 0x00000018ff127819 */ /* 0x000fc40000011617 */
[----:B------:R-:W-:-:S03]  /*8430*/  PRMT R17, R14, 0x5410, R17 ;  /* 0x000054100e117816 */ /* 0x000fc60000000011 */
[----:B------:R-:W-:Y:S06]  /*8440*/  HMMA.16816.F32.BF16 R48, R4, R30, R48 ;  /* 0x0000001e0430723c */ /* 0x000fec0000041830 */
[C---:B------:R-:W-:Y:S01]  /*8450*/  HMMA.16816.F32.BF16 R160, R8.reuse, R24, R160 ;  /* 0x0000001808a0723c */ /* 0x040fe200000418a0 */
[----:B------:R-:W-:Y:S01]  /*8460*/  PRMT R7, R16, 0x5410, R13 ;  /* 0x0000541010077816 */ /* 0x000fe2000000000d */
[--C-:B------:R-:W-:Y:S01]  /*8470*/  FFMA.FTZ R16, R239, UR20, -R0.reuse ;  /* 0x00000014ef107c23 */ /* 0x100fe20008010800 */
[----:B-1----:R-:W-:Y:S01]  /*8480*/  SHF.R.U32.HI R3, RZ, 0x10, R23 ;  /* 0x00000010ff037819 */ /* 0x002fe20000011617 */
[--C-:B------:R-:W-:Y:S01]  /*8490*/  FFMA.FTZ R4, R237, UR20, -R0.reuse ;  /* 0x00000014ed047c23 */ /* 0x100fe20008010800 */
[----:B------:R-:W-:Y:S01]  /*84a0*/  FFMA.FTZ R5, R236, UR20, -R0 ;  /* 0x00000014ec057c23 */ /* 0x000fe20008010800 */
[--C-:B------:R-:W-:Y:S01]  /*84b0*/  FFMA.FTZ R0, R238, UR20, -R20.reuse ;  /* 0x00000014ee007c23 */ /* 0x100fe20008010814 */
[----:B------:R-:W-:Y:S01]  /*84c0*/  LOP3.LUT R12, R3, 0xff, RZ, 0xc0, !PT ;  /* 0x000000ff030c7812 */ /* 0x000fe200078ec0ff */
[----:B------:R-:W-:Y:S01]  /*84d0*/  FFMA.FTZ R3, R234, UR20, -R20 ;  /* 0x00000014ea037c23 */ /* 0x000fe20008010814 */
[----:B------:R-:W-:Y:S01]  /*84e0*/  FADD.FTZ R25, R217, R218 ;  /* 0x000000dad9197221 */ /* 0x000fe20000010000 */
[----:B------:R1:W-:Y:S01]  /*84f0*/  MUFU.EX2 R36, R0 ;  /* 0x0000000000247308 */ /* 0x0003e20000000800 */
[----:B------:R-:W-:Y:S01]  /*8500*/  PRMT R6, R12, 0x5410, R18 ;  /* 0x000054100c067816 */ /* 0x000fe20000000012 */
[----:B------:R-:W-:Y:S01]  /*8510*/  FADD.FTZ R12, R227, R87 ;  /* 0x00000057e30c7221 */ /* 0x000fe20000010000 */
[C---:B------:R-:W-:Y:S01]  /*8520*/  HMMA.16816.F32.BF16 R40, R8.reuse, R26, R40 ;  /* 0x0000001a0828723c */ /* 0x040fe20000041828 */
[----:B------:R-:W-:Y:S01]  /*8530*/  FADD.FTZ R24, R213, R214 ;  /* 0x000000d6d5187221 */ /* 0x000fe20000010000 */
[--C-:B------:R-:W-:Y:S01]  /*8540*/  HSET2.LE.AND R13, R95, R2.reuse, PT ;  /* 0x000000025f0d7233 */ /* 0x100fe20003803000 */
[----:B------:R-:W3:Y:S02]  /*8550*/  LDSM.16.MT88.4 R20, [R210+0x5c00] ;  /* 0x005c0000d214783b */ /* 0x000ee40000004200 */
[----:B------:R2:W4:Y:S01]  /*8560*/  MUFU.EX2 R52, R3 ;  /* 0x0000000300347308 */ /* 0x0005220000000800 */
[----:B------:R-:W-:Y:S01]  /*8570*/  IMAD.MOV.U32 R87, RZ, RZ, R187 ;  /* 0x000000ffff577224 */ /* 0x000fe200078e00bb */
[--C-:B------:R-:W-:Y:S01]  /*8580*/  HSET2.LE.AND R14, R94, R2.reuse, PT ;  /* 0x000000025e0e7233 */ /* 0x100fe20003803000 */
[----:B------:R-:W-:Y:S01]  /*8590*/  IMAD.MOV.U32 R227, RZ, RZ, R229 ;  /* 0x000000ffffe37224 */ /* 0x000fe200078e00e5 */
[--C-:B------:R-:W-:Y:S01]  /*85a0*/  HSET2.LE.AND R15, R38, R2.reuse, PT ;  /* 0x00000002260f7233 */ /* 0x100fe20003803000 */
[----:B------:R-:W-:Y:S01]  /*85b0*/  IMAD.MOV.U32 R187, RZ, RZ, R226 ;  /* 0x000000ffffbb7224 */ /* 0x000fe200078e00e2 */
[C---:B------:R-:W-:Y:S01]  /*85c0*/  HMMA.16816.F32.BF16 R44, R8.reuse, R28, R44 ;  /* 0x0000001c082c723c */ /* 0x040fe2000004182c */
[----:B------:R-:W-:Y:S01]  /*85d0*/  IMAD.MOV.U32 R229, RZ, RZ, R225 ;  /* 0x000000ffffe57224 */ /* 0x000fe200078e00e1 */
[----:B------:R-:W-:Y:S01]  /*85e0*/  MUFU.EX2 R16, R16 ;  /* 0x0000001000107308 */ /* 0x000fe20000000800 */
[----:B------:R-:W-:Y:S01]  /*85f0*/  IMAD.MOV.U32 R226, RZ, RZ, R154 ;  /* 0x000000ffffe27224 */ /* 0x000fe200078e009a */
[----:B-1----:R-:W-:Y:S01]  /*8600*/  HSET2.LE.AND R0, R37, R2, PT ;  /* 0x0000000225007233 */ /* 0x002fe20003803000 */
[----:B------:R-:W-:Y:S01]  /*8610*/  IMAD.MOV.U32 R154, RZ, RZ, R215 ;  /* 0x000000ffff9a7224 */ /* 0x000fe200078e00d7 */
[----:B------:R-:W-:Y:S01]  /*8620*/  HMMA.16816.F32.BF16 R32, R8, R30, R32 ;  /* 0x0000001e0820723c */ /* 0x000fe20000041820 */
[----:B------:R-:W-:Y:S01]  /*8630*/  IMAD.MOV.U32 R176, RZ, RZ, R229 ;  /* 0x000000ffffb07224 */ /* 0x000fe200078e00e5 */
[----:B------:R1:W5:Y:S01]  /*8640*/  LDL.LU R218, [R1+0x9c] ;  /* 0x00009c0001da7983 */ /* 0x0003620000300800 */
[----:B--2---:R-:W-:Y:S01]  /*8650*/  F2FP.BF16.F32.PACK_AB R3, R55, R56 ;  /* 0x000000383703723e */ /* 0x004fe200000010ff */
[----:B------:R-:W-:-:S02]  /*8660*/  IMAD.MOV.U32 R229, RZ, RZ, R154 ;  /* 0x000000ffffe57224 */ /* 0x000fc400078e009a */
[----:B------:R-:W-:Y:S01]  /*8670*/  FADD.FTZ R19, R227, R87 ;  /* 0x00000057e3137221 */ /* 0x000fe20000010000 */
[----:B------:R-:W-:Y:S01]  /*8680*/  IMAD.MOV.U32 R225, RZ, RZ, R152 ;  /* 0x000000ffffe17224 */ /* 0x000fe200078e0098 */
[----:B------:R-:W-:Y:S01]  /*8690*/  LOP3.LUT R154, R0, R3, RZ, 0xc0, !PT ;  /* 0x00000003009a7212 */ /* 0x000fe200078ec0ff */
[----:B------:R-:W-:Y:S01]  /*86a0*/  IMAD.MOV.U32 R192, RZ, RZ, R187 ;  /* 0x000000ffffc07224 */ /* 0x000fe200078e00bb */
[----:B------:R-:W-:Y:S01]  /*86b0*/  HSET2.LE.AND R0, R39, R2, PT ;  /* 0x0000000227007233 */ /* 0x000fe20003803000 */
[----:B------:R-:W-:Y:S01]  /*86c0*/  IMAD.MOV.U32 R152, RZ, RZ, R216 ;  /* 0x000000ffff987224 */ /* 0x000fe200078e00d8 */
[----:B----4-:R-:W-:Y:S01]  /*86d0*/  F2FP.BF16.F32.PACK_AB R3, R36, R52 ;  /* 0x000000342403723e */ /* 0x010fe200000010ff */
[----:B------:R-:W-:Y:S01]  /*86e0*/  IMAD.MOV.U32 R86, RZ, RZ, R225 ;  /* 0x000000ffff567224 */ /* 0x000fe200078e00e1 */
[----:B------:R2:W-:Y:S01]  /*86f0*/  MUFU.EX2 R27, R4 ;  /* 0x00000004001b7308 */ /* 0x0005e20000000800 */
[----:B------:R-:W-:Y:S01]  /*8700*/  IMAD.MOV.U32 R225, RZ, RZ, R155 ;  /* 0x000000ffffe17224 */ /* 0x000fe200078e009b */
[----:B------:R-:W-:Y:S01]  /*8710*/  LOP3.LUT R155, R0, R3, RZ, 0xc0, !PT ;  /* 0x00000003009b7212 */ /* 0x000fe200078ec0ff */
[----:B------:R-:W-:-:S02]  /*8720*/  IMAD.MOV.U32 R87, RZ, RZ, R226 ;  /* 0x000000ffff577224 */ /* 0x000fc400078e00e2 */
[----:B------:R-:W-:Y:S01]  /*8730*/  FADD.FTZ R0, R176, R25 ;  /* 0x00000019b0007221 */ /* 0x000fe20000010000 */
[----:B------:R-:W-:Y:S02]  /*8740*/  IMAD.MOV.U32 R227, RZ, RZ, R152 ;  /* 0x000000ffffe37224 */ /* 0x000fe400078e0098 */
[----:B------:R-:W-:Y:S01]  /*8750*/  FADD.FTZ R18, R212, R12 ;  /* 0x0000000cd4127221 */ /* 0x000fe20000010000 */
[----:B------:R-:W-:Y:S01]  /*8760*/  IMAD.MOV.U32 R176, RZ, RZ, R192 ;  /* 0x000000ffffb07224 */ /* 0x000fe200078e00c0 */
[----:B------:R4:W1:Y:S01]  /*8770*/  MUFU.EX2 R26, R5 ;  /* 0x00000005001a7308 */ /* 0x0008620000000800 */
[----:B------:R-:W-:Y:S01]  /*8780*/  IMAD.MOV.U32 R187, RZ, RZ, R153 ;  /* 0x000000ffffbb7224 */ /* 0x000fe200078e0099 */
[----:B------:R-:W-:Y:S01]  /*8790*/  HSET2.LE.AND R6, R6, R2, PT ;  /* 0x0000000206067233 */ /* 0x000fe20003803000 */
[----:B------:R-:W-:Y:S01]  /*87a0*/  IMAD.MOV.U32 R192, RZ, RZ, R86 ;  /* 0x000000ffffc07224 */ /* 0x000fe200078e0056 */
[----:B------:R1:W5:Y:S01]  /*87b0*/  LDL.LU R217, [R1+0x98] ;  /* 0x0000980001d97983 */ /* 0x0003620000300800 */
[----:B------:R-:W-:-:S02]  /*87c0*/  IMAD.MOV.U32 R86, RZ, RZ, R87 ;  /* 0x000000ffff567224 */ /* 0x000fc400078e0057 */
[----:B------:R-:W-:Y:S01]  /*87d0*/  IMAD.MOV.U32 R226, RZ, RZ, R206 ;  /* 0x000000ffffe27224 */ /* 0x000fe200078e00ce */
[--C-:B--2---:R-:W-:Y:S01]  /*87e0*/  HSET2.LE.AND R4, R7, R2.reuse, PT ;  /* 0x0000000207047233 */ /* 0x104fe20003803000 */
[----:B------:R-:W-:Y:S02]  /*87f0*/  IMAD.MOV.U32 R87, RZ, RZ, R227 ;  /* 0x000000ffff577224 */ /* 0x000fe400078e00e3 */
[----:B------:R-:W-:Y:S01]  /*8800*/  FADD.FTZ R3, R176, R19 ;  /* 0x00000013b0037221 */ /* 0x000fe20000010000 */
[----:B------:R-:W-:Y:S01]  /*8810*/  IMAD.MOV.U32 R227, RZ, RZ, R229 ;  /* 0x000000ffffe37224 */ /* 0x000fe200078e00e5 */
[----:B----4-:R-:W-:Y:S01]  /*8820*/  F2FP.BF16.F32.PACK_AB R5, R57, R58 ;  /* 0x0000003a3905723e */ /* 0x010fe200000010ff */
[----:B------:R-:W-:Y:S01]  /*8830*/  IMAD.MOV.U32 R229, RZ, RZ, R187 ;  /* 0x000000ffffe57224 */ /* 0x000fe200078e00bb */
[----:B------:R-:W-:Y:S01]  /*8840*/  HSET2.LE.AND R12, R17, R2, PT ;  /* 0x00000002110c7233 */ /* 0x000fe20003803000 */
        /* <DEDUP_REMOVED lines=8> */
[----:B------:R-:W-:Y:S01]  /*88d0*/  F2FP.BF16.F32.PACK_AB R7, R53, R54 ;  /* 0x000000363507723e */ /* 0x000fe200000010ff */
[----:B------:R-:W-:Y:S02]  /*88e0*/  IMAD.MOV.U32 R185, RZ, RZ, R186 ;  /* 0x000000ffffb97224 */ /* 0x000fe400078e00ba */
[----:B------:R-:W-:Y:S01]  /*88f0*/  FADD.FTZ R2, R92, R18 ;  /* 0x000000125c027221 */ /* 0x000fe20000010000 */
[----:B------:R-:W-:Y:S02]  /*8900*/  IMAD.MOV.U32 R186, RZ, RZ, R224 ;  /* 0x000000ffffba7224 */ /* 0x000fe400078e00e0 */
[----:B------:R-:W-:Y:S01]  /*8910*/  FADD.FTZ R5, R93, R24 ;  /* 0x000000185d057221 */ /* 0x000fe20000010000 */
[----:B------:R-:W-:Y:S01]  /*8920*/  IMAD.MOV.U32 R224, RZ, RZ, R173 ;  /* 0x000000ffffe07224 */ /* 0x000fe200078e00ad */
[----:B------:R2:W5:Y:S01]  /*8930*/  LDL.LU R215, [R1+0x90] ;  /* 0x0000900001d77983 */ /* 0x0005620000300800 */
[----:B------:R-:W-:-:S02]  /*8940*/  IMAD.MOV.U32 R173, RZ, RZ, R174 ;  /* 0x000000ffffad7224 */ /* 0x000fc400078e00ae */
[----:B------:R-:W-:Y:S02]  /*8950*/  IMAD.MOV.U32 R174, RZ, RZ, R222 ;  /* 0x000000ffffae7224 */ /* 0x000fe400078e00de */
[----:B------:R-:W-:Y:S01]  /*8960*/  FADD.FTZ R4, R86, R3 ;  /* 0x0000000356047221 */ /* 0x000fe20000010000 */
[----:B------:R-:W-:Y:S02]  /*8970*/  IMAD.MOV.U32 R222, RZ, RZ, R223 ;  /* 0x000000ffffde7224 */ /* 0x000fe400078e00df */
[----:B------:R-:W-:Y:S01]  /*8980*/  FADD.FTZ R3, R87, R5 ;  /* 0x0000000557037221 */ /* 0x000fe20000010000 */
[----:B------:R-:W-:Y:S01]  /*8990*/  IMAD.MOV.U32 R223, RZ, RZ, R146 ;  /* 0x000000ffffdf7224 */ /* 0x000fe200078e0092 */
[----:B------:R-:W-:Y:S01]  /*89a0*/  LOP3.LUT R153, R6, R7, RZ, 0xc0, !PT ;  /* 0x0000000706997212 */ /* 0x000fe200078ec0ff */
[----:B------:R-:W-:Y:S02]  /*89b0*/  IMAD.MOV.U32 R146, RZ, RZ, R147 ;  /* 0x000000ffff927224 */ /* 0x000fe400078e0093 */
[----:B------:R-:W-:Y:S01]  /*89c0*/  FADD.FTZ R8, R227, R2 ;  /* 0x00000002e3087221 */ /* 0x000fe20000010000 */
[----:B------:R-:W-:-:S02]  /*89d0*/  IMAD.MOV.U32 R147, RZ, RZ, R141 ;  /* 0x000000ffff937224 */ /* 0x000fc400078e008d */
[----:B------:R-:W-:Y:S01]  /*89e0*/  FADD.FTZ R7, R229, R0 ;  /* 0x00000000e5077221 */ /* 0x000fe20000010000 */
[----:B------:R-:W-:Y:S02]  /*89f0*/  IMAD.MOV.U32 R141, RZ, RZ, R142 ;  /* 0x000000ffff8d7224 */ /* 0x000fe400078e008e */
[----:B------:R-:W-:Y:S01]  /*8a00*/  FADD.FTZ R6, R225, R3 ;  /* 0x00000003e1067221 */ /* 0x000fe20000010000 */
[----:B------:R-:W-:Y:S01]  /*8a10*/  IMAD.MOV.U32 R142, RZ, RZ, R144 ;  /* 0x000000ffff8e7224 */ /* 0x000fe200078e0090 */
[----:B------:R-:W-:Y:S01]  /*8a20*/  F2FP.BF16.F32.PACK_AB R0, R109, R110 ;  /* 0x0000006e6d00723e */ /* 0x000fe200000010ff */
[----:B------:R-:W-:Y:S01]  /*8a30*/  IMAD.MOV.U32 R227, RZ, RZ, R226 ;  /* 0x000000ffffe37224 */ /* 0x000fe200078e00e2 */
[----:B-1----:R-:W-:Y:S01]  /*8a40*/  F2FP.BF16.F32.PACK_AB R2, R26, R27 ;  /* 0x0000001b1a02723e */ /* 0x002fe200000010ff */
[----:B------:R-:W-:Y:S02]  /*8a50*/  IMAD.MOV.U32 R225, RZ, RZ, R185 ;  /* 0x000000ffffe17224 */ /* 0x000fe400078e00b9 */
[----:B------:R-:W-:Y:S01]  /*8a60*/  FADD.FTZ R5, R187, R4 ;  /* 0x00000004bb057221 */ /* 0x000fe20000010000 */
[----:B------:R-:W-:Y:S01]  /*8a70*/  IMAD.MOV.U32 R229, RZ, RZ, R175 ;  /* 0x000000ffffe57224 */ /* 0x000fe200078e00af */
[----:B------:R-:W-:Y:S01]  /*8a80*/  F2FP.BF16.F32.PACK_AB R4, R16, R79 ;  /* 0x0000004f1004723e */ /* 0x000fe200000010ff */
[----:B------:R-:W-:Y:S01]  /*8a90*/  IMAD.MOV.U32 R185, RZ, RZ, R174 ;  /* 0x000000ffffb97224 */ /* 0x000fe200078e00ae */
[----:B------:R-:W-:Y:S01]  /*8aa0*/  F2FP.BF16.F32.PACK_AB R3, R111, R112 ;  /* 0x000000706f03723e */ /* 0x000fe200000010ff */
[----:B------:R-:W-:Y:S01]  /*8ab0*/  IMAD.MOV.U32 R187, RZ, RZ, R184 ;  /* 0x000000ffffbb7224 */ /* 0x000fe200078e00b8 */
[----:B------:R2:W5:Y:S01]  /*8ac0*/  LDL.LU R214, [R1+0x8c] ;  /* 0x00008c0001d67983 */ /* 0x0005620000300800 */
[----:B------:R-:W-:-:S02]  /*8ad0*/  IMAD.MOV.U32 R175, RZ, RZ, R224 ;  /* 0x000000ffffaf7224 */ /* 0x000fc400078e00e0 */
[----:B------:R-:W-:Y:S01]  /*8ae0*/  IMAD.MOV.U32 R174, RZ, RZ, R142 ;  /* 0x000000ffffae7224 */ /* 0x000fe200078e008e */
[----:B------:R-:W-:Y:S01]  /*8af0*/  LOP3.LUT R142, R13, R0, RZ, 0xc0, !PT ;  /* 0x000000000d8e7212 */ /* 0x000fe200078ec0ff */
        /* <DEDUP_REMOVED lines=19> */
[----:B------:R-:W-:-:S02]  /*8c30*/  IMAD.MOV.U32 R144, RZ, RZ, R208 ;  /* 0x000000ffff907224 */ /* 0x000fc400078e00d0 */
        /* <DEDUP_REMOVED lines=9> */
[----:B------:R-:W-:Y:S02]  /*8cd0*/  IMAD.MOV.U32 R206, RZ, RZ, R211 ;  /* 0x000000ffffce7224 */ /* 0x000fe400078e00d3 */
        /* <DEDUP_REMOVED lines=83> */
[----:B------:R2:W5:Y:S01]  /*9210*/  LDL.LU R213, [R1+0x88] ;  /* 0x0000880001d57983 */ /* 0x0005620000300800 */
[----:B------:R-:W-:Y:S01]  /*9220*/  FADD.FTZ R0, R52, R0 ;  /* 0x0000000034007221 */ /* 0x000fe20000010000 */
[----:B------:R-:W-:Y:S01]  /*9230*/  FADD.FTZ R2, R56, R2 ;  /* 0x0000000238027221 */ /* 0x000fe20000010000 */
[----:B------:R-:W-:Y:S01]  /*9240*/  FADD.FTZ R4, R109, R4 ;  /* 0x000000046d047221 */ /* 0x000fe20000010000 */
[----:B------:R2:W5:Y:S01]  /*9250*/  LDL.LU R212, [R1+0x84] ;  /* 0x0000840001d47983 */ /* 0x0005620000300800 */
[----:B------:R-:W-:Y:S01]  /*9260*/  FADD.FTZ R3, R26, R3 ;  /* 0x000000031a037221 */ /* 0x000fe20000010000 */
[----:B------:R-:W-:-:S02]  /*9270*/  FADD.FTZ R0, R36, R0 ;  /* 0x0000000024007221 */ /* 0x000fc40000010000 */
[----:B------:R2:W5:Y:S01]  /*9280*/  LDL.LU R211, [R1+0x80] ;  /* 0x0000800001d37983 */ /* 0x0005620000300800 */
[----:B------:R-:W-:-:S03]  /*9290*/  FADD.FTZ R2, R55, R2 ;  /* 0x0000000237027221 */ /* 0x000fc60000010000 */
[----:B------:R2:W5:Y:S04]  /*92a0*/  LDL.LU R208, [R1+0x7c] ;  /* 0x00007c0001d07983 */ /* 0x0005680000300800 */
[----:B------:R2:W5:Y:S04]  /*92b0*/  LDL.LU R93, [R1+0x78] ;  /* 0x00007800015d7983 */ /* 0x0005680000300800 */
[----:B------:R2:W5:Y:S01]  /*92c0*/  LDL.LU R92, [R1+0x74] ;  /* 0x00007400015c7983 */ /* 0x0005620000300800 */
[C---:B------:R-:W-:Y:S03]  /*92d0*/  HMMA.16816.F32.BF16 R168, R152.reuse, R148, R168 ;  /* 0x0000009498a8723c */ /* 0x040fe600000418a8 */
[----:B------:R2:W-:Y:S03]  /*92e0*/  STL [R1+0x10], R4 ;  /* 0x0000100401007387 */ /* 0x0005e60000100800 */
[----:B------:R-:W-:Y:S01]  /*92f0*/  HMMA.16816.F32.BF16 R164, R152, R150, R164 ;  /* 0x0000009698a4723c */ /* 0x000fe200000418a4 */
[----:B------:R2:W-:Y:S04]  /*9300*/  STL [R1+0x14], R3 ;  /* 0x0000140301007387 */ /* 0x0005e80000100800 */
[----:B------:R2:W-:Y:S01]  /*9310*/  STL [R1+0x1c], R0 ;  /* 0x00001c0001007387 */ /* 0x0005e20000100800 */
[----:B------:R-:W-:Y:S03]  /*9320*/  HMMA.16816.F32.BF16 R160, R140, R148, R160 ;  /* 0x000000948ca0723c */ /* 0x000fe600000418a0 */
[----:B------:R2:W-:Y:S03]  /*9330*/  STL [R1+0x18], R2 ;  /* 0x0000180201007387 */ /* 0x0005e60000100800 */
[----:B---3--:R-:W-:Y:S06]  /*9340*/  HMMA.16816.F32.BF16 R156, R152, R20, R156 ;  /* 0x00000014989c723c */ /* 0x008fec000004189c */
[C---:B------:R-:W-:Y:S06]  /*9350*/  HMMA.16816.F32.BF16 R148, R140.reuse, R150, R40 ;  /* 0x000000968c94723c */ /* 0x040fec0000041828 */
[----:B------:R-:W-:Y:S06]  /*9360*/  HMMA.16816.F32.BF16 R144, R140, R20, R44 ;  /* 0x000000148c90723c */ /* 0x000fec000004182c */
[-C--:B------:R-:W-:Y:S06]  /*9370*/  HMMA.16816.F32.BF16 R152, R152, R22.reuse, R48 ;  /* 0x000000169898723c */ /* 0x080fec0000041830 */
[----:B------:R-:W-:Y:S01]  /*9380*/  HMMA.16816.F32.BF16 R140, R140, R22, R32 ;  /* 0x000000168c8c723c */ /* 0x000fe20000041820 */
[----:B------:R-:W-:-:S08]  /*9390*/  NOP ;  /* 0x0000000000007918 */ /* 0x000fd00000000000 */
[----:B--2---:R-:W-:-:S15]  /*93a0*/  @!P5 BRA `(.L_x_435) ;  /* 0x000000700028d947 */ /* 0x004fde0003800000 */
[----:B------:R-:W-:Y:S01]  /*93b0*/  ULDC UR4, c[0x0][0x2d0] ;  /* 0x0000b40000047ab9 */ /* 0x000fe20000000800 */
[----:B------:R-:W1:Y:S01]  /*93c0*/  LDC.64 R232, c[0x0][0x250] ;  /* 0x00009400ffe87b82 */ /* 0x000e620000000a00 */
[----:B-----5:R-:W-:Y:S01]  /*93d0*/  ISETP.GE.AND P0, PT, R92, UR4, PT ;  /* 0x000000045c007c0c */ /* 0x020fe2000bf06270 */
[----:B------:R-:W-:Y:S01]  /*93e0*/  IMAD.WIDE.U32 R222, R241, -0x2daee0ad, RZ ;  /* 0xd2511f53f1de7825 */ /* 0x000fe200078e00ff */
[----:B------:R-:W-:Y:S01]  /*93f0*/  MOV R133, R137 ;  /* 0x0000008900857202 */ /* 0x000fe20000000f00 */
[----:B------:R-:W-:Y:S01]  /*9400*/  ULEA.HI.SX32 UR22, UR22, 0xfffffffe, 0x19 ;  /* 0xfffffffe16167891 */ /* 0x000fe2000f8fca3f */
[----:B------:R-:W-:Y:S01]  /*9410*/  MOV R135, R132 ;  /* 0x0000008400877202 */ /* 0x000fe20000000f00 */
[----:B------:R-:W-:Y:S01]  /*9420*/  ULDC UR4, c[0x0][0x2ec] ;  /* 0x0000bb0000047ab9 */ /* 0x000fe20000000800 */
[----:B------:R-:W-:-:S07]  /*9430*/  MOV R134, R136 ;  /* 0x0000008800867202 */ /* 0x000fce0000000f00 */
[----:B------:R-:W2:Y:S08]  /*9440*/  @!P0 LDC.64 R2, c[0x0][0x220] ;  /* 0x00008800ff028b82 */ /* 0x000eb00000000a00 */
[----:B------:R-:W3:Y:S01]  /*9450*/  @!P0 LDC.64 R6, c[0x0][0x220] ;  /* 0x00008800ff068b82 */ /* 0x000ee20000000a00 */
[----:B-1----:R-:W-:-:S07]  /*9460*/  @!P0 IMAD R0, R233, 0x60, RZ ;  /* 0x00000060e9008824 */ /* 0x002fce00078e02ff */
[----:B------:R-:W1:Y:S01]  /*9470*/  @!P0 LDC.64 R4, c[0x0][0x220] ;  /* 0x00008800ff048b82 */ /* 0x000e620000000a00 */
[----:B--2---:R2:W-:Y:S04]  /*9480*/  @!P0 STL.64 [R1+0x40], R2 ;  /* 0x0000400201008387 */ /* 0x0045e80000100a00 */
[----:B---3--:R3:W-:Y:S04]  /*9490*/  @!P0 STL.64 [R1+0x38], R6 ;  /* 0x0000380601008387 */ /* 0x0087e80000100a00 */
[----:B-1----:R1:W-:Y:S01]  /*94a0*/  @!P0 STL.64 [R1+0x30], R4 ;  /* 0x0000300401008387 */ /* 0x0023e20000100a00 */
[----:B--2---:R-:W2:Y:S01]  /*94b0*/  @!P0 LDC.64 R2, c[0x0][0x220] ;  /* 0x00008800ff028b82 */ /* 0x004ea20000000a00 */
[----:B---3--:R-:W-:-:S05]  /*94c0*/  IMAD.WIDE.U32 R6, R181, -0x326172a9, RZ ;  /* 0xcd9e8d57b5067825 */ /* 0x008fca00078e00ff */
[----:B------:R-:W-:Y:S01]  /*94d0*/  LOP3.LUT R230, R7, R228, RZ, 0x3c, !PT ;  /* 0x000000e407e67212 */ /* 0x000fe200078e3cff */
[----:B-1----:R-:W-:-:S04]  /*94e0*/  IMAD.WIDE.U32 R4, R240, -0x326172a9, RZ ;  /* 0xcd9e8d57f0047825 */ /* 0x002fc800078e00ff */
[----:B------:R-:W-:Y:S01]  /*94f0*/  IMAD.WIDE.U32 R230, R230, -0x2daee0ad, RZ ;  /* 0xd2511f53e6e67825 */ /* 0x000fe200078e00ff */
[----:B------:R-:W-:Y:S01]  /*9500*/  LOP3.LUT R228, R5, R228, RZ, 0x3c, !PT ;  /* 0x000000e405e47212 */ /* 0x000fe200078e3cff */
[----:B--2---:R1:W-:Y:S04]  /*9510*/  @!P0 STL.64 [R1+0x28], R2 ;  /* 0x0000280201008387 */ /* 0x0043e80000100a00 */
[----:B------:R-:W-:Y:S01]  /*9520*/  IMAD.WIDE.U32 R228, R228, -0x2daee0ad, RZ ;  /* 0xd2511f53e4e47825 */ /* 0x000fe200078e00ff */
[----:B------:R2:W-:Y:S04]  /*9530*/  STL.64 [R1+0x8], R6 ;  /* 0x0000080601007387 */ /* 0x0005e80000100a00 */
[----:B------:R2:W-:Y:S04]  /*9540*/  STL.64 [R1], R4 ;  /* 0x0000000401007387 */ /* 0x0005e80000100a00 */
[----:B------:R2:W-:Y:S01]  /*9550*/  @!P0 STL [R1+0x20], R0 ;  /* 0x0000200001008387 */ /* 0x0005e20000100800 */
[----:B-1----:R-:W-:Y:S01]  /*9560*/  MOV R3, R138 ;  /* 0x0000008a00037202 */ /* 0x002fe20000000f00 */
[----:B------:R-:W-:Y:S06]  /*9570*/  BRA `(.L_x_436) ;  /* 0x0000000000e07947 */ /* 0x000fec0003800000 */
.L_x_438:
[----:B------:R-:W2:Y:S01]  /*9580*/  LDL.64 R236, [R1+0x58] ;  /* 0x0000580001ec7983 */ /* 0x000ea20000100a00 */
[----:B------:R-:W1:Y:S01]  /*9590*/  LDC.64 R138, c[0x0][0x248] ;  /* 0x00009200ff8a7b82 */ /* 0x000e620000000a00 */
[----:B------:R-:W-:Y:S02]  /*95a0*/  UIADD3 UR17, UR22, -0x1, URZ ;  /* 0xffffffff16117890 */ /* 0x000fe4000fffe03f */
[----:B------:R-:W3:Y:S02]  /*95b0*/  LDL.64 R234, [R1+0x48] ;  /* 0x0000480001ea7983 */ /* 0x000ee40000100a00 */
[----:B------:R-:W-:Y:S02]  /*95c0*/  USHF.R.S32.HI UR16, URZ, 0x1f, UR17 ;  /* 0x0000001f3f107899 */ /* 0x000fe40008011411 */
[----:B------:R-:W4:Y:S01]  /*95d0*/  LDL R227, [R1+0x64] ;  /* 0x0000640001e37983 */ /* 0x000f220000100800 */
[----:B------:R-:W5:Y:S03]  /*95e0*/  @!P0 LDC.64 R176, c[0x0][0x218] ;  /* 0x00008600ffb08b82 */ /* 0x000f660000000a00 */
[----:B------:R-:W4:Y:S04]  /*95f0*/  LDL R224, [R1+0x60] ;  /* 0x0000600001e07983 */ /* 0x000f280000100800 */
[----:B------:R1:W-:Y:S01]  /*9600*/  @P0 STS [R221+0x2000], RZ ;  /* 0x002000ffdd000388 */ /* 0x0003e20000000800 */
[----:B------:R-:W4:Y:S03]  /*9610*/  @!P0 LDC.64 R174, c[0x0][0x218] ;  /* 0x00008600ffae8b82 */ /* 0x000f260000000a00 */
[----:B------:R1:W-:Y:S04]  /*9620*/  @P0 STS [R221+0x2004], RZ ;  /* 0x002004ffdd000388 */ /* 0x0003e80000000800 */
[----:B------:R1:W-:Y:S01]  /*9630*/  @P0 STS.64 [R221+0x2008], RZ ;  /* 0x002008ffdd000388 */ /* 0x0003e20000000a00 */
[----:B------:R-:W4:Y:S01]  /*9640*/  @!P0 LDC.64 R196, c[0x0][0x218] ;  /* 0x00008600ffc48b82 */ /* 0x000f220000000a00 */
[C---:B-1----:R-:W-:Y:S02]  /*9650*/  IMAD R0, R138.reuse, UR16, RZ ;  /* 0x000000108a007c24 */ /* 0x042fe4000f8e02ff */
[----:B------:R-:W-:Y:S04]  /*9660*/  IMAD.WIDE.U32 R172, R138, UR17, RZ ;  /* 0x000000118aac7c25 */ /* 0x000fe8000f8e00ff */
[----:B------:R-:W-:Y:S04]  /*9670*/  IMAD R0, R139, UR17, R0 ;  /* 0x000000118b007c24 */ /* 0x000fe8000f8e0200 */
[----:B------:R-:W-:Y:S01]  /*9680*/  IMAD.IADD R2, R173, 0x1, R0 ;  /* 0x00000001ad027824 */ /* 0x000fe200078e0200 */
[C---:B--2---:R-:W-:Y:S04]  /*9690*/  LEA R136, P1, R172.reuse, R236, 0x7 ;  /* 0x000000ecac887211 */ /* 0x044fe800078238ff */
[----:B---3--:R-:W-:Y:S02]  /*96a0*/  LEA.HI.X R137, R172, R235, R2, 0x7, P1 ;  /* 0x000000ebac897211 */ /* 0x008fe400008f3c02 */
[----:B------:R-:W1:Y:S01]  /*96b0*/  @!P0 LDC.64 R172, c[0x0][0x218] ;  /* 0x00008600ffac8b82 */ /* 0x000e620000000a00 */
[C---:B-----5:R-:W-:Y:S02]  /*96c0*/  @!P0 LEA R176, P4, R136.reuse, R176, 0x1 ;  /* 0x000000b088b08211 */ /* 0x060fe400078808ff */
        /* <DEDUP_REMOVED lines=11> */
[C---:B------:R-:W-:Y:S01]  /*9780*/  @!P0 LEA.HI.X R0, R138.reuse, R137, R139, 0x6, P1 ;  /* 0x000000898a008211 */ /* 0x040fe200008f348b */
[----:B------:R-:W-:Y:S02]  /*9790*/  @!P0 IMAD.WIDE.U32 R136, R138, 0x60, R136 ;  /* 0x000000608a888825 */ /* 0x000fe400078e0088 */
[----:B------:R-:W-:Y:S01]  /*97a0*/  @!PT LDS RZ, [RZ] ;  /* 0x00000000fffff984 */ /* 0x000fe20000000800 */
[----:B------:R-:W-:Y:S01]  /*97b0*/  @!PT LDS RZ, [RZ] ;  /* 0x00000000fffff984 */ /* 0x000fe20000000800 */
[----:B------:R-:W-:Y:S01]  /*97c0*/  @!PT LDS RZ, [RZ] ;  /* 0x00000000fffff984 */ /* 0x000fe20000000800 */
[----:B------:R2:W-:Y:S02]  /*97d0*/  @!P0 LDGSTS.E.BYPASS.LTC128B.128 [R221+0x2800], desc[UR18][R174.64] ;  /* 0x02800000aedd8fae */ /* 0x0005e4000b901d52 */
[----:B------:R-:W-:Y:S02]  /*97e0*/  @!P0 IMAD R139, R139, 0x60, RZ ;  /* 0x000000608b8b8824 */ /* 0x000fe400078e02ff */
[----:B------:R2:W-:Y:S01]  /*97f0*/  @P0 STS.128 [R221+0x3000], RZ ;  /* 0x003000ffdd000388 */ /* 0x0005e20000000c00 */
[C---:B-1----:R-:W-:Y:S01]  /*9800*/  @!P0 LEA R172, P1, R2.reuse, R172, 0x1 ;  /* 0x000000ac02ac8211 */ /* 0x042fe200078208ff */
[----:B------:R-:W-:Y:S03]  /*9810*/  @!P0 IMAD.IADD R139, R139, 0x1, R137 ;  /* 0x000000018b8b8824 */ /* 0x000fe600078e0289 */
[----:B------:R-:W-:Y:S02]  /*9820*/  @!P0 LEA.HI.X R173, R2, R173, R0, 0x1, P1 ;  /* 0x000000ad02ad8211 */ /* 0x000fe400008f0c00 */
        /* <DEDUP_REMOVED lines=13> */
.L_x_436:
[----:B---3--:R-:W3:Y:S01]  /*9900*/  LDL.64 R12, [R1+0x50] ;  /* 0x00005000010c7983 */ /* 0x008ee20000100a00 */
[----:B------:R-:W-:Y:S04]  /*9910*/  DEPBAR.LE SB0, 0x0 ;  /* 0x000080000000791a */ /* 0x000fe80000000000 */
[----:B------:R-:W4:Y:S01]  /*9920*/  LDL R11, [R1+0x68] ;  /* 0x00006800010b7983 */ /* 0x000f220000100800 */
[----:B------:R-:W-:Y:S01]  /*9930*/  USHF.R.S32.HI UR16, URZ, 0x1f, UR22 ;  /* 0x0000001f3f107899 */ /* 0x000fe20008011416 */
[C---:B--2---:R-:W-:Y:S01]  /*9940*/  IMAD.WIDE.U32 R6, R232.reuse, UR22, RZ ;  /* 0x00000016e8067c25 */ /* 0x044fe2000f8e00ff */
[----:B------:R-:W-:Y:S01]  /*9950*/  USHF.L.U32 UR21, UR22, 0x2, URZ ;  /* 0x0000000216157899 */ /* 0x000fe2000800063f */
[----:B------:R-:W2:Y:S03]  /*9960*/  LDL R10, [R1+0x40] ;  /* 0x00004000010a7983 */ /* 0x000ea60000100800 */
[----:B------:R-:W-:Y:S01]  /*9970*/  IMAD R0, R232, UR16, RZ ;  /* 0x00000010e8007c24 */ /* 0x000fe2000f8e02ff */
[----:B-----5:R-:W5:Y:S01]  /*9980*/  LDL R18, [R1+0x44] ;  /* 0x0000440001127983 */ /* 0x020f620000100800 */
[----:B------:R-:W-:Y:S02]  /*9990*/  UIADD3 UR16, UR21, 0x1, URZ ;  /* 0x0000000115107890 */ /* 0x000fe4000fffe03f */
[----:B------:R-:W-:Y:S01]  /*99a0*/  IMAD R0, R233, UR22, R0 ;  /* 0x00000016e9007c24 */ /* 0x000fe2000f8e0200 */
[----:B------:R-:W5:Y:S03]  /*99b0*/  LDL R9, [R1+0x38] ;  /* 0x0000380001097983 */ /* 0x000f660000100800 */
[----:B------:R-:W-:Y:S01]  /*99c0*/  IMAD.IADD R0, R7, 0x1, R0 ;  /* 0x0000000107007824 */ /* 0x000fe200078e0200 */
[----:B------:R-:W5:Y:S04]  /*99d0*/  LDL R19, [R1+0x3c] ;  /* 0x00003c0001137983 */ /* 0x000f680000100800 */
[----:B------:R-:W5:Y:S04]  /*99e0*/  LDL R8, [R1+0x30] ;  /* 0x0000300001087983 */ /* 0x000f680000100800 */
[----:B------:R-:W5:Y:S04]  /*99f0*/  LDL R17, [R1+0x34] ;  /* 0x0000340001117983 */ /* 0x000f680000100800 */
[----:B------:R-:W5:Y:S04]  /*9a00*/  LDL R16, [R1+0x20] ;  /* 0x0000200001107983 */ /* 0x000f680000100800 */
[----:B------:R-:W5:Y:S04]  /*9a10*/  LDL R15, [R1+0x28] ;  /* 0x00002800010f7983 */ /* 0x000f680000100800 */
[----:B------:R-:W5:Y:S01]  /*9a20*/  LDL R14, [R1+0x2c] ;  /* 0x00002c00010e7983 */ /* 0x000f620000100800 */
[----:B------:R-:W-:Y:S06]  /*9a30*/  BAR.SYNC.DEFER_BLOCKING 0x0 ;  /* 0x0000000000007b1d */ /* 0x000fec0000010000 */
[----:B------:R-:W-:Y:S04]  /*9a40*/  @P0 STS [R221+0x4000], RZ ;  /* 0x004000ffdd000388 */ /* 0x000fe80000000800 */
[----:B------:R-:W-:Y:S04]  /*9a50*/  @P0 STS [R221+0x4004], RZ ;  /* 0x004004ffdd000388 */ /* 0x000fe80000000800 */
[----:B------:R-:W-:Y:S04]  /*9a60*/  @P0 STS.64 [R221+0x4008], RZ ;  /* 0x004008ffdd000388 */ /* 0x000fe80000000a00 */
[----:B------:R-:W5:Y:S04]  /*9a70*/  LDL.64 R226, [R1] ;  /* 0x0000000001e27983 */ /* 0x000f680000100a00 */
[----:B------:R-:W5:Y:S01]  /*9a80*/  LDL.64 R224, [R1+0x8] ;  /* 0x0000080001e07983 */ /* 0x000f620000100a00 */
[----:B---3--:R-:W-:Y:S04]  /*9a90*/  LEA R4, P1, R6, R12, 0x7 ;  /* 0x0000000c06047211 */ /* 0x008fe800078238ff */
[-C--:B------:R-:W-:Y:S02]  /*9aa0*/  @!P0 LEA R2, P4, R232, R4.reuse, 0x5 ;  /* 0x00000004e8028211 */ /* 0x080fe400078828ff */
[----:B----4-:R-:W-:Y:S02]  /*9ab0*/  LEA.HI.X R5, R6, R11, R0, 0x7, P1 ;  /* 0x0000000b06057211 */ /* 0x010fe400008f3c00 */
[----:B------:R-:W-:Y:S02]  /*9ac0*/  @!P0 LEA R0, P2, R232, R4, 0x6 ;  /* 0x00000004e8008211 */ /* 0x000fe400078430ff */
[----:B--2---:R-:W-:Y:S02]  /*9ad0*/  @!P0 LEA R12, P5, R4, R10, 0x1 ;  /* 0x0000000a040c8211 */ /* 0x004fe400078a08ff */
[-C--:B------:R-:W-:Y:S02]  /*9ae0*/  @!P0 LEA.HI.X R6, R232, R5.reuse, R233, 0x5, P4 ;  /* 0x00000005e8068211 */ /* 0x080fe400020f2ce9 */
[----:B-----5:R-:W-:Y:S02]  /*9af0*/  @!P0 LEA.HI.X R13, R4, R18, R5, 0x1, P5 ;  /* 0x00000012040d8211 */ /* 0x020fe400028f0c05 */
[C---:B------:R-:W-:Y:S01]  /*9b00*/  @!P0 LEA.HI.X R7, R232.reuse, R5, R233, 0x6, P2 ;  /* 0x00000005e8078211 */ /* 0x040fe200010f34e9 */
[----:B------:R-:W-:Y:S01]  /*9b10*/  @!P0 IMAD.WIDE.U32 R4, R232, 0x60, R4 ;  /* 0x00000060e8048825 */ /* 0x000fe200078e0004 */
[C---:B------:R-:W-:Y:S01]  /*9b20*/  @!P0 LEA R10, P3, R2.reuse, R9, 0x1 ;  /* 0x00000009020a8211 */ /* 0x040fe200078608ff */
[----:B------:R-:W-:Y:S01]  /*9b30*/  @!PT LDS RZ, [RZ] ;  /* 0x00000000fffff984 */ /* 0x000fe20000000800 */
[----:B------:R-:W-:Y:S01]  /*9b40*/  @!PT LDS RZ, [RZ] ;  /* 0x00000000fffff984 */ /* 0x000fe20000000800 */
[----:B------:R-:W-:Y:S01]  /*9b50*/  @!PT LDS RZ, [RZ] ;  /* 0x00000000fffff984 */ /* 0x000fe20000000800 */
[----:B------:R-:W-:Y:S01]  /*9b60*/  @!P0 LDGSTS.E.BYPASS.LTC128B.128 [R221+0x4000], desc[UR18][R12.64] ;  /* 0x040000000cdd8fae */ /* 0x000fe2000b901d52 */
[----:B------:R-:W-:Y:S02]  /*9b70*/  ISETP.LT.AND P5, PT, RZ, UR22, PT ;  /* 0x00000016ff007c0c */ /* 0x000fe4000bfa1270 */
[----:B------:R-:W-:Y:S01]  /*9b80*/  @!P0 LEA.HI.X R11, R2, R19, R6, 0x1, P3 ;  /* 0x00000013020b8211 */ /* 0x000fe200018f0c06 */
[----:B------:R-:W-:Y:S01]  /*9b90*/  @P0 STS.128 [R221+0x4800], RZ ;  /* 0x004800ffdd000388 */ /* 0x000fe20000000c00 */
[C---:B------:R-:W-:Y:S03]  /*9ba0*/  @!P0 LEA R8, P1, R0.reuse, R8, 0x1 ;  /* 0x0000000800088211 */ /* 0x040fe600078208ff */
[----:B------:R-:W-:Y:S01]  /*9bb0*/  @!PT LDS RZ, [RZ] ;  /* 0x00000000fffff984 */ /* 0x000fe20000000800 */
[----:B------:R-:W-:Y:S01]  /*9bc0*/  @!PT LDS RZ, [RZ] ;  /* 0x00000000fffff984 */ /* 0x000fe20000000800 */
[----:B------:R-:W-:Y:S01]  /*9bd0*/  @!PT LDS RZ, [RZ] ;  /* 0x00000000fffff984 */ /* 0x000fe20000000800 */
[----:B------:R-:W-:Y:S01]  /*9be0*/  @!P0 LDGSTS.E.BYPASS.LTC128B.128 [R221+0x4800], desc[UR18][R10.64] ;  /* 0x048000000add8fae */ /* 0x000fe2000b901d52 */
[----:B------:R-:W-:Y:S03]  /*9bf0*/  @!P0 LEA.HI.X R9, R0, R17, R7, 0x1, P1 ;  /* 0x0000001100098211 */ /* 0x000fe600008f0c07 */
[----:B------:R-:W-:Y:S01]  /*9c00*/  @P0 STS.128 [R221+0x5000], RZ ;  /* 0x005000ffdd000388 */ /* 0x000fe20000000c00 */
[----:B------:R-:W-:Y:S03]  /*9c10*/  @!P0 IMAD.IADD R0, R16, 0x1, R5 ;  /* 0x0000000110008824 */ /* 0x000fe600078e0205 */
[----:B------:R-:W-:Y:S01]  /*9c20*/  @!PT LDS RZ, [RZ] ;  /* 0x00000000fffff984 */ /* 0x000fe20000000800 */
[----:B------:R-:W-:Y:S01]  /*9c30*/  @!PT LDS RZ, [RZ] ;  /* 0x00000000fffff984 */ /* 0x000fe20000000800 */
[----:B------:R-:W-:Y:S01]  /*9c40*/  @!PT LDS RZ, [RZ] ;  /* 0x00000000fffff984 */ /* 0x000fe20000000800 */
[----:B------:R-:W-:Y:S01]  /*9c50*/  @!P0 LDGSTS.E.BYPASS.LTC128B.128 [R221+0x5000], desc[UR18][R8.64] ;  /* 0x0500000008dd8fae */ /* 0x000fe2000b901d52 */
[C---:B------:R-:W-:Y:S03]  /*9c60*/  @!P0 LEA R6, P1, R4.reuse, R15, 0x1 ;  /* 0x0000000f04068211 */ /* 0x040fe600078208ff */
[----:B------:R-:W-:Y:S01]  /*9c70*/  @P0 STS.128 [R221+0x5800], RZ ;  /* 0x005800ffdd000388 */ /* 0x000fe20000000c00 */
[----:B------:R-:W-:Y:S01]  /*9c80*/  @!P0 LEA.HI.X R7, R4, R14, R0, 0x1, P1 ;  /* 0x0000000e04078211 */ /* 0x000fe200008f0c00 */
[----:B------:R-:W-:Y:S04]  /*9c90*/  IMAD.U32 R0, RZ, RZ, UR25 ;  /* 0x00000019ff007e24 */ /* 0x000fe8000f8e00ff */
[----:B------:R-:W-:Y:S01]  /*9ca0*/  @!PT LDS RZ, [RZ] ;  /* 0x00000000fffff984 */ /* 0x000fe20000000800 */
[----:B------:R-:W-:Y:S01]  /*9cb0*/  @!PT LDS RZ, [RZ] ;  /* 0x00000000fffff984 */ /* 0x000fe20000000800 */
[----:B------:R-:W-:Y:S01]  /*9cc0*/  @!PT LDS RZ, [RZ] ;  /* 0x00000000fffff984 */ /* 0x000fe20000000800 */
[----:B------:R1:W-:Y:S01]  /*9cd0*/  @!P0 LDGSTS.E.BYPASS.LTC128B.128 [R221+0x5800], desc[UR18][R6.64] ;  /* 0x0580000006dd8fae */ /* 0x0003e2000b901d52 */
[----:B------:R-:W-:Y:S03]  /*9ce0*/  LOP3.LUT R0, R223, UR21, R0, 0x96, !PT ;  /* 0x00000015df007c12 */ /* 0x000fe6000f8e9600 */
[----:B------:R-:W-:Y:S04]  /*9cf0*/  LDSM.16.M88.4 R128, [R211] ;  /* 0x00000000d380783b */ /* 0x000fe80000000200 */
[----:B------:R-:W1:Y:S04]  /*9d00*/  LDSM.16.M88.4 R16, [R208+0x2000] ;  /* 0x00200000d010783b */ /* 0x000e680000000200 */
[----:B------:R-:W2:Y:S04]  /*9d10*/  LDSM.16.M88.4 R124, [R211+0x1000] ;  /* 0x00100000d37c783b */ /* 0x000ea80000000200 */
[----:B------:R-:W3:Y:S04]  /*9d20*/  LDSM.16.M88.4 R32, [R208+0x2400] ;  /* 0x00240000d020783b */ /* 0x000ee80000000200 */
[----:B------:R-:W0:Y:S04]  /*9d30*/  LDGDEPBAR ;  /* 0x00000000000079af */ /* 0x000e280000000000 */
[----:B------:R-:W4:Y:S04]  /*9d40*/  LDSM.16.M88.4 R48, [R208+0x2800] ;  /* 0x00280000d030783b */ /* 0x000f280000000200 */
[----:B------:R-:W5:Y:S04]  /*9d50*/  LDSM.16.M88.4 R64, [R208+0x2c00] ;  /* 0x002c0000d040783b */ /* 0x000f680000000200 */
[----:B------:R-:W5:Y:S04]  /*9d60*/  LDSM.16.M88.4 R80, [R208+0x3000] ;  /* 0x00300000d050783b */ /* 0x000f680000000200 */
[----:B------:R-:W5:Y:S04]  /*9d70*/  LDSM.16.M88.4 R96, [R208+0x3400] ;  /* 0x00340000d060783b */ /* 0x000f680000000200 */
[----:B------:R-:W5:Y:S04]  /*9d80*/  LDSM.16.M88.4 R112, [R208+0x3800] ;  /* 0x00380000d070783b */ /* 0x000f680000000200 */
[----:B------:R-:W5:Y:S01]  /*9d90*/  LDSM.16.M88.4 R136, [R208+0x3c00] ;  /* 0x003c0000d088783b */ /* 0x000f620000000200 */
[-C--:B-1----:R-:W-:Y:S03]  /*9da0*/  HMMA.16816.F32.BF16 R4, R128, R16.reuse, RZ ;  /* 0x000000108004723c */ /* 0x082fe600000418ff */
[----:B------:R-:W-:Y:S04]  /*9db0*/  LDSM.16.M88.4 R172, [R212] ;  /* 0x00000000d4ac783b */ /* 0x000fe80000000200 */
[----:B------:R-:W1:Y:S01]  /*9dc0*/  LDSM.16.M88.4 R176, [R213] ;  /* 0x00000000d5b0783b */ /* 0x000e620000000200 */
[C---:B--2---:R-:W-:Y:S03]  /*9dd0*/  HMMA.16816.F32.BF16 R8, R124.reuse, R16, RZ ;  /* 0x000000107c08723c */ /* 0x044fe600000418ff */
[----:B------:R-:W2:Y:S03]  /*9de0*/  LDSM.16.M88.4 R180, [R212+0x1000] ;  /* 0x00100000d4b4783b */ /* 0x000ea60000000200 */
[-C--:B------:R-:W-:Y:S01]  /*9df0*/  HMMA.16816.F32.BF16 R12, R124, R18.reuse, RZ ;  /* 0x000000127c0c723c */ /* 0x080fe200000418ff */
[----:B------:R-:W2:Y:S04]  /*9e00*/  LDSM.16.M88.4 R184, [R220] ;  /* 0x00000000dcb8783b */ /* 0x000ea80000000200 */
[----:B------:R-:W2:Y:S01]  /*9e10*/  LDSM.16.M88.4 R188, [R219] ;  /* 0x00000000dbbc783b */ /* 0x000ea20000000200 */
[C---:B------:R-:W-:Y:S03]  /*9e20*/  HMMA.16816.F32.BF16 R16, R128.reuse, R18, RZ ;  /* 0x000000128010723c */ /* 0x040fe600000418ff */
[----:B------:R-:W2:Y:S03]  /*9e30*/  LDSM.16.M88.4 R192, [R218] ;  /* 0x00000000dac0783b */ /* 0x000ea60000000200 */
[-C--:B---3--:R-:W-:Y:S01]  /*9e40*/  HMMA.16816.F32.BF16 R20, R128, R32.reuse, RZ ;  /* 0x000000208014723c */ /* 0x088fe200000418ff */
[----:B------:R-:W3:Y:S04]  /*9e50*/  LDSM.16.M88.4 R196, [R217] ;  /* 0x00000000d9c4783b */ /* 0x000ee80000000200 */
[----:B------:R-:W3:Y:S01]  /*9e60*/  LDSM.16.M88.4 R200, [R216] ;  /* 0x00000000d8c8783b */ /* 0x000ee20000000200 */
[C---:B------:R-:W-:Y:S03]  /*9e70*/  HMMA.16816.F32.BF16 R24, R124.reuse, R32, RZ ;  /* 0x000000207c18723c */ /* 0x040fe600000418ff */
[----:B------:R-:W3:Y:S03]  /*9e80*/  LDSM.16.M88.4 R204, [R215] ;  /* 0x00000000d7cc783b */ /* 0x000ee60000000200 */
[-C--:B------:R-:W-:Y:S06]  /*9e90*/  HMMA.16816.F32.BF16 R28, R124, R34.reuse, RZ ;  /* 0x000000227c1c723c */ /* 0x080fec00000418ff */
[C---:B------:R-:W-:Y:S06]  /*9ea0*/  HMMA.16816.F32.BF16 R32, R128.reuse, R34, RZ ;  /* 0x000000228020723c */ /* 0x040fec00000418ff */
        /* <DEDUP_REMOVED lines=23> */
[----:B------:R-:W-:Y:S01]  /*a020*/  HMMA.16816.F32.BF16 R128, R128, R138, RZ ;  /* 0x0000008a8080723c */ /* 0x000fe200000418ff */
[----:B------:R-:W4:Y:S01]  /*a030*/  LDSM.16.M88.4 R136, [R214] ;  /* 0x00000000d688783b */ /* 0x000f220000000200 */
[----:B------:R-:W-:Y:S04]  /*a040*/  DEPBAR.LE SB0, 0x0 ;  /* 0x000080000000791a */ /* 0x000fe80000000000 */
[-C--:B-1----:R-:W-:Y:S01]  /*a050*/  HMMA.16816.F32.BF16 R4, R172, R176.reuse, R4 ;  /* 0x000000b0ac04723c */ /* 0x082fe20000041804 */
[----:B------:R-:W-:Y:S05]  /*a060*/  BAR.SYNC.DEFER_BLOCKING 0x0 ;  /* 0x0000000000007b1d */ /* 0x000fea0000010000 */
[C---:B--2---:R-:W-:Y:S06]  /*a070*/  HMMA.16816.F32.BF16 R8, R180.reuse, R176, R8 ;  /* 0x000000b0b408723c */ /* 0x044fec0000041808 */
        /* <DEDUP_REMOVED lines=9> */
[----:B------:R-:W-:Y:S01]  /*a110*/  IMAD.WIDE.U32 R184, R184, -0x326172a9, RZ ;  /* 0xcd9e8d57b8b87825 */ /* 0x000fe200078e00ff */
[-C--:B------:R-:W-:Y:S06]  /*a120*/  HMMA.16816.F32.BF16 R36, R172, R188.reuse, R36 ;  /* 0x000000bcac24723c */ /* 0x080fec0000041824 */
[C---:B------:R-:W-:Y:S06]  /*a130*/  HMMA.16816.F32.BF16 R40, R180.reuse, R188, R40 ;  /* 0x000000bcb428723c */ /* 0x040fec0000041828 */
[-C--:B------:R-:W-:Y:S06]  /*a140*/  HMMA.16816.F32.BF16 R44, R180, R190.reuse, R44 ;  /* 0x000000beb42c723c */ /* 0x080fec000004182c */
[C---:B------:R-:W-:Y:S06]  /*a150*/  HMMA.16816.F32.BF16 R48, R172.reuse, R190, R48 ;  /* 0x000000beac30723c */ /* 0x040fec0000041830 */
[-C--:B------:R-:W-:Y:S06]  /*a160*/  HMMA.16816.F32.BF16 R52, R172, R192.reuse, R52 ;  /* 0x000000c0ac34723c */ /* 0x080fec0000041834 */
[C---:B------:R-:W-:Y:S06]  /*a170*/  HMMA.16816.F32.BF16 R56, R180.reuse, R192, R56 ;  /* 0x000000c0b438723c */ /* 0x040fec0000041838 */
[-C--:B------:R-:W-:Y:S05]  /*a180*/  HMMA.16816.F32.BF16 R60, R180, R194.reuse, R60 ;  /* 0x000000c2b43c723c */ /* 0x080fea000004183c */
[----:B------:R-:W-:Y:S01]  /*a190*/  IMAD.WIDE.U32 R192, R0, -0x326172a9, RZ ;  /* 0xcd9e8d5700c07825 */ /* 0x000fe200078e00ff */
[C---:B------:R-:W-:Y:S05]  /*a1a0*/  HMMA.16816.F32.BF16 R64, R172.reuse, R194, R64 ;  /* 0x000000c2ac40723c */ /* 0x040fea0000041840 */
[----:B------:R-:W-:Y:S01]  /*a1b0*/  IMAD.U32 R0, RZ, RZ, UR16 ;  /* 0x00000010ff007e24 */ /* 0x000fe2000f8e00ff */
[-C--:B---3--:R-:W-:Y:S05]  /*a1c0*/  HMMA.16816.F32.BF16 R68, R172, R196.reuse, R68 ;  /* 0x000000c4ac44723c */ /* 0x088fea0000041844 */
[----:B------:R-:W-:Y:S01]  /*a1d0*/  LOP3.LUT R194, R179, UR12, R192, 0x96, !PT ;  /* 0x0000000cb3c27c12 */ /* 0x000fe2000f8e96c0 */
[C---:B------:R-:W-:Y:S05]  /*a1e0*/  HMMA.16816.F32.BF16 R72, R180.reuse, R196, R72 ;  /* 0x000000c4b448723c */ /* 0x040fea0000041848 */
[C---:B------:R-:W-:Y:S01]  /*a1f0*/  LOP3.LUT R2, R193.reuse, UR14, R224, 0x96, !PT ;  /* 0x0000000ec1027c12 */ /* 0x040fe2000f8e96e0 */
[-C--:B------:R-:W-:Y:S05]  /*a200*/  HMMA.16816.F32.BF16 R76, R180, R198.reuse, R76 ;  /* 0x000000c6b44c723c */ /* 0x080fea000004184c */
[----:B------:R-:W-:Y:S01]  /*a210*/  LOP3.LUT R132, R193, UR14, R226, 0x96, !PT ;  /* 0x0000000ec1847c12 */ /* 0x000fe2000f8e96e2 */
[C---:B------:R-:W-:Y:S05]  /*a220*/  HMMA.16816.F32.BF16 R80, R172.reuse, R198, R80 ;  /* 0x000000c6ac50723c */ /* 0x040fea0000041850 */
[----:B------:R-:W-:Y:S01]  /*a230*/  LOP3.LUT R192, R185, UR12, R192, 0x96, !PT ;  /* 0x0000000cb9c07c12 */ /* 0x000fe2000f8e96c0 */
[-C--:B------:R-:W-:Y:S05]  /*a240*/  HMMA.16816.F32.BF16 R84, R172, R200.reuse, R84 ;  /* 0x000000c8ac54723c */ /* 0x080fea0000041854 */
[----:B------:R-:W-:Y:S01]  /*a250*/  LOP3.LUT R0, R223, UR25, R0, 0x96, !PT ;  /* 0x00000019df007c12 */ /* 0x000fe2000f8e9600 */
[C---:B------:R-:W-:Y:S05]  /*a260*/  HMMA.16816.F32.BF16 R88, R180.reuse, R200, R88 ;  /* 0x000000c8b458723c */ /* 0x040fea0000041858 */
[----:B------:R-:W-:Y:S01]  /*a270*/  IMAD.WIDE.U32 R188, R2, -0x2daee0ad, RZ ;  /* 0xd2511f5302bc7825 */ /* 0x000fe200078e00ff */
[-C--:B------:R-:W-:Y:S05]  /*a280*/  HMMA.16816.F32.BF16 R92, R180, R202.reuse, R92 ;  /* 0x000000cab45c723c */ /* 0x080fea000004185c */
[----:B------:R-:W-:Y:S01]  /*a290*/  IMAD.WIDE.U32 R194, R194, -0x2daee0ad, RZ ;  /* 0xd2511f53c2c27825 */ /* 0x000fe200078e00ff */
[C---:B------:R-:W-:Y:S05]  /*a2a0*/  HMMA.16816.F32.BF16 R96, R172.reuse, R202, R96 ;  /* 0x000000caac60723c */ /* 0x040fea0000041860 */
[----:B------:R-:W-:Y:S01]  /*a2b0*/  IMAD.WIDE.U32 R192, R192, -0x2daee0ad, RZ ;  /* 0xd2511f53c0c07825 */ /* 0x000fe200078e00ff */
[-C--:B------:R-:W-:Y:S05]  /*a2c0*/  HMMA.16816.F32.BF16 R100, R172, R204.reuse, R100 ;  /* 0x000000ccac64723c */ /* 0x080fea0000041864 */
[----:B------:R-:W-:Y:S01]  /*a2d0*/  IMAD.WIDE.U32 R176, R0, -0x326172a9, RZ ;  /* 0xcd9e8d5700b07825 */ /* 0x000fe200078e00ff */
[C---:B------:R-:W-:Y:S05]  /*a2e0*/  HMMA.16816.F32.BF16 R104, R180.reuse, R204, R104 ;  /* 0x000000ccb468723c */ /* 0x040fea0000041868 */
[----:B------:R-:W-:Y:S01]  /*a2f0*/  LOP3.LUT R190, R189, UR11, R230, 0x96, !PT ;  /* 0x0000000bbdbe7c12 */ /* 0x000fe2000f8e96e6 */
[-C--:B------:R-:W-:Y:S05]  /*a300*/  HMMA.16816.F32.BF16 R108, R180, R206.reuse, R108 ;  /* 0x000000ceb46c723c */ /* 0x080fea000004186c */
[----:B------:R-:W-:Y:S01]  /*a310*/  LOP3.LUT R188, R195, UR9, R188, 0x96, !PT ;  /* 0x00000009c3bc7c12 */ /* 0x000fe2000f8e96bc */
[C---:B------:R-:W-:Y:S05]  /*a320*/  HMMA.16816.F32.BF16 R112, R172.reuse, R206, R112 ;  /* 0x000000ceac70723c */ /* 0x040fea0000041870 */
[----:B------:R-:W-:Y:S01]  /*a330*/  LOP3.LUT R198, R185, UR12, R176, 0x96, !PT ;  /* 0x0000000cb9c67c12 */ /* 0x000fe2000f8e96b0 */
[-C--:B----4-:R-:W-:Y:S05]  /*a340*/  HMMA.16816.F32.BF16 R116, R172, R136.reuse, R116 ;  /* 0x00000088ac74723c */ /* 0x090fea0000041874 */
[----:B------:R-:W-:Y:S01]  /*a350*/  IMAD.WIDE.U32 R190, R190, -0x326172a9, RZ ;  /* 0xcd9e8d57bebe7825 */ /* 0x000fe200078e00ff */
[C---:B------:R-:W-:Y:S05]  /*a360*/  HMMA.16816.F32.BF16 R120, R180.reuse, R136, R120 ;  /* 0x00000088b478723c */ /* 0x040fea0000041878 */
[----:B------:R-:W-:Y:S01]  /*a370*/  IMAD.WIDE.U32 R188, R188, -0x326172a9, RZ ;  /* 0xcd9e8d57bcbc7825 */ /* 0x000fe200078e00ff */
[-C--:B------:R-:W-:Y:S05]  /*a380*/  HMMA.16816.F32.BF16 R124, R180, R138.reuse, R124 ;  /* 0x0000008ab47c723c */ /* 0x080fea000004187c */
[----:B------:R-:W-:Y:S01]  /*a390*/  IMAD.WIDE.U32 R136, R132, -0x2daee0ad, RZ ;  /* 0xd2511f5384887825 */ /* 0x000fe200078e00ff */
[----:B------:R-:W-:Y:S05]  /*a3a0*/  HMMA.16816.F32.BF16 R128, R172, R138, R128 ;  /* 0x0000008aac80723c */ /* 0x000fea0000041880 */
[----:B------:R-:W-:Y:S02]  /*a3b0*/  LOP3.LUT R186, R137, UR11, R228, 0x96, !PT ;  /* 0x0000000b89ba7c12 */ /* 0x000fe4000f8e96e4 */
[----:B------:R-:W-:Y:S04]  /*a3c0*/  LOP3.LUT R182, R193, UR9, R136, 0x96, !PT ;  /* 0x00000009c1b67c12 */ /* 0x000fe8000f8e9688 */
[----:B------:R-:W-:Y:S01]  /*a3d0*/  IMAD.WIDE.U32 R186, R186, -0x326172a9, RZ ;  /* 0xcd9e8d57baba7825 */ /* 0x000fe200078e00ff */
[C---:B------:R-:W-:Y:S02]  /*a3e0*/  LOP3.LUT R180, R177.reuse, UR14, R226, 0x96, !PT ;  /* 0x0000000eb1b47c12 */ /* 0x040fe4000f8e96e2 */
[----:B------:R-:W-:Y:S01]  /*a3f0*/  LOP3.LUT R226, R177, UR14, R224, 0x96, !PT ;  /* 0x0000000eb1e27c12 */ /* 0x000fe2000f8e96e0 */
[----:B------:R-:W-:Y:S01]  /*a400*/  IMAD.WIDE.U32 R182, R182, -0x326172a9, RZ ;  /* 0xcd9e8d57b6b67825 */ /* 0x000fe200078e00ff */
[----:B------:R-:W-:Y:S03]  /*a410*/  LOP3.LUT R225, R179, UR12, R176, 0x96, !PT ;  /* 0x0000000cb3e17c12 */ /* 0x000fe6000f8e96b0 */
[----:B------:R-:W-:Y:S01]  /*a420*/  IMAD.WIDE.U32 R180, R180, -0x2daee0ad, RZ ;  /* 0xd2511f53b4b47825 */ /* 0x000fe200078e00ff */
[----:B------:R-:W-:Y:S06]  /*a430*/  @P5 BRA `(.L_x_438) ;  /* 0xfffffff000505947 */ /* 0x000fec000383ffff */
.L_x_437:
[----:B------:R-:W-:Y:S01]  /*a440*/  LOP3.LUT R132, R191, UR10, R178, 0x96, !PT ;  /* 0x0000000abf847c12 */ /* 0x000fe2000f8e96b2 */
[----:B------:R-:W-:Y:S01]  /*a450*/  STL [R1+0xa0], R221 ;  /* 0x0000a0dd01007387 */ /* 0x000fe20000100800 */
[----:B------:R-:W-:Y:S01]  /*a460*/  LOP3.LUT R0, R181, UR11, R228, 0x96, !PT ;  /* 0x0000000bb5007c12 */ /* 0x000fe2000f8e96e4 */
[----:B------:R-:W-:Y:S01]  /*a470*/  UIADD3 UR17, UR25, 0x646e171e, URZ ;  /* 0x646e171e19117890 */ /* 0x000fe2000fffe03f */
[----:B------:R-:W-:Y:S01]  /*a480*/  LOP3.LUT R2, R187, UR10, R184, 0x96, !PT ;  /* 0x0000000abb027c12 */ /* 0x000fe2000f8e96b8 */
[----:B------:R-:W-:Y:S01]  /*a490*/  STL [R1+0x9c], R220 ;  /* 0x00009cdc01007387 */ /* 0x000fe20000100800 */
[----:B------:R-:W-:Y:S01]  /*a4a0*/  LOP3.LUT R190, R189, UR8, R190, 0x96, !PT ;  /* 0x00000008bdbe7c12 */ /* 0x000fe2000f8e96be */
[----:B--2---:R-:W-:Y:S01]  /*a4b0*/  IMAD.WIDE.U32 R138, R132, -0x2daee0ad, RZ ;  /* 0xd2511f53848a7825 */ /* 0x004fe200078e00ff */
[----:B------:R-:W-:Y:S01]  /*a4c0*/  LOP3.LUT R186, R183, UR8, R186, 0x96, !PT ;  /* 0x00000008b7ba7c12 */ /* 0x000fe2000f8e96ba */
[----:B------:R-:W-:Y:S01]  /*a4d0*/  STL [R1+0x98], R219 ;  /* 0x000098db01007387 */ /* 0x000fe20000100800 */
[----:B------:R-:W-:Y:S01]  /*a4e0*/  UIADD3 UR16, UR24, -0x4ab325aa, URZ ;  /* 0xb54cda5618107890 */ /* 0x000fe2000fffe03f */
[----:B------:R-:W-:Y:S01]  /*a4f0*/  IMAD.WIDE.U32 R174, R0, -0x326172a9, RZ ;  /* 0xcd9e8d5700ae7825 */ /* 0x000fe200078e00ff */
[----:B------:R-:W-:Y:S01]  /*a500*/  LOP3.LUT R194, R139, UR7, R194, 0x96, !PT ;  /* 0x000000078bc27c12 */ /* 0x000fe2000f8e96c2 */
[----:B------:R-:W-:Y:S01]  /*a510*/  STL [R1+0x94], R218 ;  /* 0x000094da01007387 */ /* 0x000fe20000100800 */
[----:B------:R-:W-:Y:S01]  /*a520*/  UIADD3 UR20, UR21, 0x2, URZ ;  /* 0x0000000215147890 */ /* 0x000fe2000fffe03f */
[----:B------:R-:W-:Y:S01]  /*a530*/  IMAD.WIDE.U32 R172, R2, -0x2daee0ad, RZ ;  /* 0xd2511f5302ac7825 */ /* 0x000fe200078e00ff */
[----:B------:R-:W-:Y:S01]  /*a540*/  LOP3.LUT R0, R175, UR10, R184, 0x96, !PT ;  /* 0x0000000aaf007c12 */ /* 0x000fe2000f8e96b8 */
[----:B------:R-:W-:Y:S01]  /*a550*/  STL [R1+0x90], R217 ;  /* 0x000090d901007387 */ /* 0x000fe20000100800 */
[----:B------:R-:W-:Y:S01]  /*a560*/  FMNMX.FTZ R2, R4, R3, !PT ;  /* 0x0000000304027209 */ /* 0x000fe20007810000 */
[----:B------:R-:W-:Y:S01]  /*a570*/  IMAD.WIDE.U32 R190, R190, -0x2daee0ad, RZ ;  /* 0xd2511f53bebe7825 */ /* 0x000fe200078e00ff */
[----:B------:R-:W-:Y:S01]  /*a580*/  LOP3.LUT R192, R173, UR7, R192, 0x96, !PT ;  /* 0x00000007adc07c12 */ /* 0x000fe2000f8e96c0 */
[----:B------:R-:W-:Y:S01]  /*a590*/  STL [R1+0x8c], R216 ;  /* 0x00008cd801007387 */ /* 0x000fe20000100800 */
[----:B------:R-:W-:Y:S01]  /*a5a0*/  UIADD3 UR21, UR21, 0x3, URZ ;  /* 0x0000000315157890 */ /* 0x000fe2000fffe03f */
[----:B------:R-:W-:Y:S01]  /*a5b0*/  IMAD.WIDE.U32 R136, R198, -0x2daee0ad, RZ ;  /* 0xd2511f53c6887825 */ /* 0x000fe200078e00ff */
[----:B------:R-:W-:Y:S01]  /*a5c0*/  LOP3.LUT R138, R191, UR5, R138, 0x96, !PT ;  /* 0x00000005bf8a7c12 */ /* 0x000fe2000f8e968a */
[----:B------:R-:W-:Y:S01]  /*a5d0*/  STL [R1+0x88], R215 ;  /* 0x000088d701007387 */ /* 0x000fe20000100800 */
[----:B------:R-:W-:Y:S01]  /*a5e0*/  UIADD3 UR22, UR22, -0x1, URZ ;  /* 0xffffffff16167890 */ /* 0x000fe2000fffe03f */
[----:B------:R-:W-:Y:S01]  /*a5f0*/  IMAD.WIDE.U32 R194, R194, -0x326172a9, RZ ;  /* 0xcd9e8d57c2c27825 */ /* 0x000fe200078e00ff */
[----:B------:R-:W-:Y:S01]  /*a600*/  LOP3.LUT R180, R137, UR9, R180, 0x96, !PT ;  /* 0x0000000989b47c12 */ /* 0x000fe2000f8e96b4 */
[----:B------:R-:W-:Y:S02]  /*a610*/  STL [R1+0x84], R214 ;  /* 0x000084d601007387 */ /* 0x000fe40000100800 */
[----:B------:R-:W-:Y:S01]  /*a620*/  IMAD.WIDE.U32 R176, R186, -0x2daee0ad, RZ ;  /* 0xd2511f53bab07825 */ /* 0x000fe200078e00ff */
[----:B------:R-:W-:Y:S01]  /*a630*/  LOP3.LUT R188, R195, UR6, R188, 0x96, !PT ;  /* 0x00000006c3bc7c12 */ /* 0x000fe2000f8e96bc */
[----:B------:R-:W-:Y:S02]  /*a640*/  STL [R1+0x80], R213 ;  /* 0x000080d501007387 */ /* 0x000fe40000100800 */
[----:B------:R-:W-:Y:S01]  /*a650*/  IMAD.WIDE.U32 R186, R0, -0x2daee0ad, RZ ;  /* 0xd2511f5300ba7825 */ /* 0x000fe200078e00ff */
[----:B------:R-:W-:Y:S01]  /*a660*/  FMNMX.FTZ R0, R6, R133, !PT ;  /* 0x0000008506007209 */ /* 0x000fe20007810000 */
[----:B------:R-:W-:Y:S01]  /*a670*/  STL [R1+0x7c], R212 ;  /* 0x00007cd401007387 */ /* 0x000fe20000100800 */
[----:B------:R-:W-:Y:S01]  /*a680*/  LOP3.LUT R172, R177, UR5, R172, 0x96, !PT ;  /* 0x00000005b1ac7c12 */ /* 0x000fe2000f8e96ac */
[----:B------:R-:W-:Y:S01]  /*a690*/  IMAD.WIDE.U32 R192, R192, -0x326172a9, RZ ;  /* 0xcd9e8d57c0c07825 */ /* 0x000fe200078e00ff */
[----:B------:R-:W-:Y:S01]  /*a6a0*/  LOP3.LUT R137, R187, UR7, R136, 0x96, !PT ;  /* 0x00000007bb897c12 */ /* 0x000fe2000f8e9688 */
[----:B------:R-:W-:Y:S01]  /*a6b0*/  STL [R1+0x78], R211 ;  /* 0x000078d301007387 */ /* 0x000fe20000100800 */
[----:B------:R-:W-:Y:S01]  /*a6c0*/  FMNMX.FTZ R0, R7, R0, !PT ;  /* 0x0000000007007209 */ /* 0x000fe20007810000 */
[----:B------:R-:W-:Y:S01]  /*a6d0*/  IMAD.WIDE.U32 R138, R138, -0x326172a9, RZ ;  /* 0xcd9e8d578a8a7825 */ /* 0x000fe200078e00ff */
[----:B------:R-:W-:Y:S01]  /*a6e0*/  LOP3.LUT R182, R193, UR6, R182, 0x96, !PT ;  /* 0x00000006c1b67c12 */ /* 0x000fe2000f8e96b6 */
[----:B------:R-:W-:Y:S01]  /*a6f0*/  STL [R1+0x74], R208 ;  /* 0x000074d001007387 */ /* 0x000fe20000100800 */
[----:B------:R-:W-:Y:S01]  /*a700*/  FMNMX.FTZ R0, R18, R0, !PT ;  /* 0x0000000012007209 */ /* 0x000fe20007810000 */
[----:B------:R-:W-:Y:S01]  /*a710*/  IMAD.WIDE.U32 R180, R180, -0x326172a9, RZ ;  /* 0xcd9e8d57b4b47825 */ /* 0x000fe200078e00ff */
[----:B------:R-:W-:Y:S02]  /*a720*/  LOP3.LUT R136, R139, UR16, R194, 0x96, !PT ;  /* 0x000000108b887c12 */ /* 0x000fe4000f8e96c2 */
[----:B------:R-:W-:Y:S01]  /*a730*/  LOP3.LUT R187, R138, 0xffff, RZ, 0xc0, !PT ;  /* 0x0000ffff8abb7812 */ /* 0x000fe200078ec0ff */
[----:B------:R-:W-:Y:S01]  /*a740*/  IMAD.WIDE.U32 R172, R172, -0x326172a9, RZ ;  /* 0xcd9e8d57acac7825 */ /* 0x000fe200078e00ff */
[--C-:B------:R-:W-:Y:S02]  /*a750*/  SHF.R.U32.HI R193, RZ, 0x10, R138.reuse ;  /* 0x00000010ffc17819 */ /* 0x100fe4000001168a */
[----:B------:R-:W-:Y:S02]  /*a760*/  LOP3.LUT R206, R138, 0xff, RZ, 0xc0, !PT ;  /* 0x000000ff8ace7812 */ /* 0x000fe400078ec0ff */
[----:B------:R-:W-:Y:S01]  /*a770*/  SHF.R.U32.HI R205, RZ, 0x18, R138 ;  /* 0x00000018ffcd7819 */ /* 0x000fe2000001168a */
[----:B------:R-:W-:Y:S01]  /*a780*/  IMAD.WIDE.U32 R138, R188, -0x2daee0ad, RZ ;  /* 0xd2511f53bc8a7825 */ /* 0x000fe200078e00ff */
[----:B------:R-:W-:Y:S02]  /*a790*/  LOP3.LUT R189, R181, UR8, R174, 0x96, !PT ;  /* 0x00000008b5bd7c12 */ /* 0x000fe4000f8e96ae */
[----:B------:R-:W-:Y:S01]  /*a7a0*/  LOP3.LUT R132, R173, UR16, R192, 0x96, !PT ;  /* 0x00000010ad847c12 */ /* 0x000fe2000f8e96c0 */
[----:B------:R-:W-:Y:S01]  /*a7b0*/  IMAD.WIDE.U32 R174, R137, -0x326172a9, RZ ;  /* 0xcd9e8d5789ae7825 */ /* 0x000fe200078e00ff */
[----:B------:R-:W-:Y:S02]  /*a7c0*/  FMNMX.FTZ R137, R8, R134, !PT ;  /* 0x0000008608897209 */ /* 0x000fe40007810000 */
[C---:B------:R-:W-:Y:S01]  /*a7d0*/  LOP3.LUT R196, R138.reuse, 0xffff, RZ, 0xc0, !PT ;  /* 0x0000ffff8ac47812 */ /* 0x040fe200078ec0ff */
[----:B------:R-:W-:Y:S01]  /*a7e0*/  IMAD.WIDE.U32 R188, R189, -0x2daee0ad, RZ ;  /* 0xd2511f53bdbc7825 */ /* 0x000fe200078e00ff */
[----:B------:R-:W-:Y:S02]  /*a7f0*/  LOP3.LUT R202, R138, 0xff, RZ, 0xc0, !PT ;  /* 0x000000ff8aca7812 */ /* 0x000fe400078ec0ff */
[--C-:B------:R-:W-:Y:S02]  /*a800*/  SHF.R.U32.HI R203, RZ, 0x10, R138.reuse ;  /* 0x00000010ffcb7819 */ /* 0x100fe4000001168a */
[----:B------:R-:W-:Y:S02]  /*a810*/  SHF.R.U32.HI R204, RZ, 0x18, R138 ;  /* 0x00000018ffcc7819 */ /* 0x000fe4000001168a */
[----:B------:R-:W-:Y:S02]  /*a820*/  FMNMX.FTZ R138, R5, R2, !PT ;  /* 0x00000002058a7209 */ /* 0x000fe40007810000 */
[----:B------:R-:W-:Y:S02]  /*a830*/  FMNMX.FTZ R2, R9, R137, !PT ;  /* 0x0000008909027209 */ /* 0x000fe40007810000 */
[----:B------:R-:W-:Y:S02]  /*a840*/  FMNMX.FTZ R138, R16, R138, !PT ;  /* 0x0000008a108a7209 */ /* 0x000fe40007810000 */
[----:B------:R-:W-:Y:S02]  /*a850*/  FMNMX.FTZ R2, R12, R2, !PT ;  /* 0x000000020c027209 */ /* 0x000fe40007810000 */
[----:B------:R-:W-:Y:S02]  /*a860*/  FMNMX.FTZ R137, R19, R0, !PT ;  /* 0x0000000013897209 */ /* 0x000fe40007810000 */
[----:B------:R-:W-:Y:S02]  /*a870*/  FMNMX.FTZ R138, R17, R138, !PT ;  /* 0x0000008a118a7209 */ /* 0x000fe40007810000 */
[----:B------:R-:W-:Y:S02]  /*a880*/  FMNMX.FTZ R2, R13, R2, !PT ;  /* 0x000000020d027209 */ /* 0x000fe40007810000 */
[C---:B------:R-:W-:Y:S02]  /*a890*/  LOP3.LUT R183, R172.reuse, 0xffff, RZ, 0xc0, !PT ;  /* 0x0000ffffacb77812 */ /* 0x040fe400078ec0ff */
[----:B------:R-:W-:Y:S02]  /*a8a0*/  LOP3.LUT R191, R172, 0xff, RZ, 0xc0, !PT ;  /* 0x000000ffacbf7812 */ /* 0x000fe400078ec0ff */
[--C-:B------:R-:W-:Y:S02]  /*a8b0*/  SHF.R.U32.HI R194, RZ, 0x10, R172.reuse ;  /* 0x00000010ffc27819 */ /* 0x100fe400000116ac */
[----:B------:R-:W-:Y:S01]  /*a8c0*/  SHF.R.U32.HI R195, RZ, 0x18, R172 ;  /* 0x00000018ffc37819 */ /* 0x000fe200000116ac */
        /* <DEDUP_REMOVED lines=109> */
[--C-:B------:R-:W-:Y:S02]  /*afa0*/  SHF.R.U32.HI R200, RZ, 0x10, R172.reuse ;  /* 0x00000010ffc87819 */ /* 0x100fe400000116ac */
[----:B------:R-:W-:Y:S02]  /*afb0*/  LOP3.LUT R201, R172, 0xff, RZ, 0xc0, !PT ;  /* 0x000000ffacc97812 */ /* 0x000fe400078ec0ff */
[----:B------:R-:W-:Y:S02]  /*afc0*/  SHF.R.U32.HI R198, RZ, 0x18, R172 ;  /* 0x00000018ffc67819 */ /* 0x000fe400000116ac */
[----:B------:R-:W-:Y:S02]  /*afd0*/  FMNMX.FTZ R0, R107, R0, !PT ;  /* 0x000000006b007209 */ /* 0x000fe40007810000 */
[----:B------:R-:W-:Y:S02]  /*afe0*/  FMNMX.FTZ R172, R131, R137, !PT ;  /* 0x0000008983ac7209 */ /* 0x000fe40007810000 */
[----:B------:R-:W-:Y:S02]  /*aff0*/  FMNMX.FTZ R173, R129, R173, !PT ;  /* 0x000000ad81ad7209 */ /* 0x000fe40007810000 */
[----:B------:R-:W-:Y:S01]  /*b000*/  FMNMX.FTZ R137, R125, R2, !PT ;  /* 0x000000027d897209 */ /* 0x000fe20007810000 */
[----:B------:R-:W-:Y:S01]  /*b010*/  SHFL.BFLY PT, R177, R172, 0x2, 0x1f ;  /* 0x0c401f00acb17f89 */ /* 0x000fe200000e0000 */
[----:B------:R-:W-:Y:S02]  /*b020*/  LOP3.LUT R192, R175, UR6, R180, 0x96, !PT ;  /* 0x00000006afc07c12 */ /* 0x000fe4000f8e96b4 */
[----:B------:R-:W-:Y:S05]  /*b030*/  FMNMX.FTZ R0, R110, R0, !PT ;  /* 0x000000006e007209 */ /* 0x000fea0007810000 */
[----:B------:R-:W1:Y:S01]  /*b040*/  SHFL.BFLY PT, R180, R173, 0x2, 0x1f ;  /* 0x0c401f00adb47f89 */ /* 0x000e6200000e0000 */
[----:B------:R-:W-:Y:S02]  /*b050*/  LOP3.LUT R182, R193, 0xff, RZ, 0xc0, !PT ;  /* 0x000000ffc1b67812 */ /* 0x000fe400078ec0ff */
[----:B------:R-:W-:Y:S05]  /*b060*/  FMNMX.FTZ R0, R111, R0, !PT ;  /* 0x000000006f007209 */ /* 0x000fea0007810000 */
[----:B------:R-:W2:Y:S01]  /*b070*/  SHFL.BFLY PT, R181, R137, 0x2, 0x1f ;  /* 0x0c401f0089b57f89 */ /* 0x000ea200000e0000 */
[----:B------:R-:W-:Y:S02]  /*b080*/  PRMT R205, R182, 0x5410, R205 ;  /* 0x00005410b6cd7816 */ /* 0x000fe400000000cd */
[----:B------:R-:W-:Y:S02]  /*b090*/  FMNMX.FTZ R0, R122, R0, !PT ;  /* 0x000000007a007209 */ /* 0x000fe40007810000 */
[----:B------:R-:W-:Y:S02]  /*b0a0*/  SHF.R.U32.HI R2, RZ, 0x8, R183 ;  /* 0x00000008ff027819 */ /* 0x000fe400000116b7 */
[----:B------:R-:W-:Y:S02]  /*b0b0*/  FMNMX.FTZ R0, R123, R0, !PT ;  /* 0x000000007b007209 */ /* 0x000fe40007810000 */
[----:B------:R-:W-:Y:S02]  /*b0c0*/  LOP3.LUT R182, R136, 0xffff, RZ, 0xc0, !PT ;  /* 0x0000ffff88b67812 */ /* 0x000fe400078ec0ff */
[----:B------:R-:W-:Y:S02]  /*b0d0*/  FMNMX.FTZ R0, R126, R0, !PT ;  /* 0x000000007e007209 */ /* 0x000fe40007810000 */
[----:B------:R-:W-:Y:S02]  /*b0e0*/  PRMT R224, R191, 0x5410, R2 ;  /* 0x00005410bfe07816 */ /* 0x000fe40000000002 */
[----:B------:R-:W-:Y:S02]  /*b0f0*/  FMNMX.FTZ R0, R127, R0, !PT ;  /* 0x000000007f007209 */ /* 0x000fe40007810000 */
[----:B------:R-:W-:Y:S02]  /*b100*/  LOP3.LUT R183, R136, 0xff, RZ, 0xc0, !PT ;  /* 0x000000ff88b77812 */ /* 0x000fe400078ec0ff */
[----:B------:R-:W-:Y:S01]  /*b110*/  SHF.R.U32.HI R182, RZ, 0x8, R182 ;  /* 0x00000008ffb67819 */ /* 0x000fe200000116b6 */
[----:B------:R-:W3:Y:S01]  /*b120*/  SHFL.BFLY PT, R2, R0, 0x2, 0x1f ;  /* 0x0c401f0000027f89 */ /* 0x000ee200000e0000 */
[----:B------:R-:W-:Y:S02]  /*b130*/  LOP3.LUT R175, R139, UR17, R190, 0x96, !PT ;  /* 0x000000118baf7c12 */ /* 0x000fe4000f8e96be */
[----:B------:R-:W-:Y:S02]  /*b140*/  PRMT R197, R183, 0x5410, R182 ;  /* 0x00005410b7c57816 */ /* 0x000fe400000000b6 */
[----:B------:R-:W-:Y:S02]  /*b150*/  SHF.R.U32.HI R183, RZ, 0x18, R136 ;  /* 0x00000018ffb77819 */ /* 0x000fe40000011688 */
[----:B------:R-:W-:Y:S02]  /*b160*/  SHF.R.U32.HI R139, RZ, 0x8, R187 ;  /* 0x00000008ff8b7819 */ /* 0x000fe400000116bb */
[----:B------:R-:W-:Y:S02]  /*b170*/  LOP3.LUT R138, R189, UR5, R186, 0x96, !PT ;  /* 0x00000005bd8a7c12 */ /* 0x000fe4000f8e96ba */
[----:B------:R-:W-:Y:S02]  /*b180*/  PRMT R206, R206, 0x5410, R139 ;  /* 0x00005410cece7816 */ /* 0x000fe4000000008b */
[----:B------:R-:W-:Y:S01]  /*b190*/  LOP3.LUT R186, R194, 0xff, RZ, 0xc0, !PT ;  /* 0x000000ffc2ba7812 */ /* 0x000fe200078ec0ff */
[----:B------:R-:W-:Y:S01]  /*b1a0*/  IMAD.WIDE.U32 R138, R138, -0x326172a9, RZ ;  /* 0xcd9e8d578a8a7825 */ /* 0x000fe200078e00ff */
[----:B------:R-:W-:Y:S02]  /*b1b0*/  SHF.R.U32.HI R182, RZ, 0x10, R132 ;  /* 0x00000010ffb67819 */ /* 0x000fe40000011684 */
[----:B------:R-:W-:Y:S02]  /*b1c0*/  PRMT R207, R186, 0x5410, R195 ;  /* 0x00005410bacf7816 */ /* 0x000fe400000000c3 */
[----:B------:R-:W-:Y:S02]  /*b1d0*/  LOP3.LUT R186, R132, 0xff, RZ, 0xc0, !PT ;  /* 0x000000ff84ba7812 */ /* 0x000fe400078ec0ff */
[----:B------:R-:W-:Y:S02]  /*b1e0*/  LOP3.LUT R187, R138, 0xffff, RZ, 0xc0, !PT ;  /* 0x0000ffff8abb7812 */ /* 0x000fe400078ec0ff */
[----:B------:R-:W-:Y:S02]  /*b1f0*/  SHF.R.U32.HI R190, RZ, 0x10, R138 ;  /* 0x00000010ffbe7819 */ /* 0x000fe4000001168a */
[----:B-1----:R-:W-:Y:S02]  /*b200*/  FMNMX.FTZ R180, R173, R180, !PT ;  /* 0x000000b4adb47209 */ /* 0x002fe40007810000 */
[----:B--2---:R-:W-:Y:S02]  /*b210*/  FMNMX.FTZ R181, R137, R181, !PT ;  /* 0x000000b589b57209 */ /* 0x004fe40007810000 */
[----:B------:R-:W-:Y:S02]  /*b220*/  SHF.R.U32.HI R137, RZ, 0x10, R136 ;  /* 0x00000010ff897819 */ /* 0x000fe40000011688 */
[----:B------:R-:W1:Y:S01]  /*b230*/  SHFL.BFLY PT, R136, R180, 0x1, 0x1f ;  /* 0x0c201f00b4887f89 */ /* 0x000e6200000e0000 */
[----:B------:R-:W-:Y:S02]  /*b240*/  FMNMX.FTZ R177, R172, R177, !PT ;  /* 0x000000b1acb17209 */ /* 0x000fe40007810000 */
[----:B------:R-:W-:Y:S02]  /*b250*/  LOP3.LUT R137, R137, 0xff, RZ, 0xc0, !PT ;  /* 0x000000ff89897812 */ /* 0x000fe400078ec0ff */
[----:B---3--:R-:W-:Y:S02]  /*b260*/  FMNMX.FTZ R2, R0, R2, !PT ;  /* 0x0000000200027209 */ /* 0x008fe40007810000 */
[----:B------:R-:W-:Y:S02]  /*b270*/  PRMT R193, R137, 0x5410, R183 ;  /* 0x0000541089c17816 */ /* 0x000fe400000000b7 */
[----:B------:R-:W2:Y:S01]  /*b280*/  SHFL.BFLY PT, R137, R177, 0x1, 0x1f ;  /* 0x0c201f00b1897f89 */ /* 0x000ea200000e0000 */
[----:B------:R-:W-:Y:S02]  /*b290*/  SHF.R.U32.HI R0, RZ, 0x8, R196 ;  /* 0x00000008ff007819 */ /* 0x000fe400000116c4 */
[----:B------:R-:W-:Y:S02]  /*b2a0*/  SHF.R.U32.HI R173, RZ, 0x18, R132 ;  /* 0x00000018ffad7819 */ /* 0x000fe40000011684 */
[----:B------:R-:W-:Y:S02]  /*b2b0*/  PRMT R196, R202, 0x5410, R0 ;  /* 0x00005410cac47816 */ /* 0x000fe40000000000 */
[----:B------:R-:W-:Y:S02]  /*b2c0*/  LOP3.LUT R172, R132, 0xffff, RZ, 0xc0, !PT ;  /* 0x0000ffff84ac7812 */ /* 0x000fe400078ec0ff */
[----:B------:R-:W-:Y:S02]  /*b2d0*/  LOP3.LUT R191, R138, 0xff, RZ, 0xc0, !PT ;  /* 0x000000ff8abf7812 */ /* 0x000fe400078ec0ff */
[----:B------:R-:W-:Y:S02]  /*b2e0*/  SHF.R.U32.HI R189, RZ, 0x18, R138 ;  /* 0x00000018ffbd7819 */ /* 0x000fe4000001168a */
[----:B------:R-:W-:Y:S02]  /*b2f0*/  LOP3.LUT R0, R200, 0xff, RZ, 0xc0, !PT ;  /* 0x000000ffc8007812 */ /* 0x000fe400078ec0ff */
[----:B------:R-:W-:Y:S02]  /*b300*/  LOP3.LUT R132, R182, 0xff, RZ, 0xc0, !PT ;  /* 0x000000ffb6847812 */ /* 0x000fe400078ec0ff */
[----:B-1----:R-:W-:Y:S01]  /*b310*/  FMNMX.FTZ R138, R180, R136, !PT ;  /* 0x00000088b48a7209 */ /* 0x002fe20007810000 */
[----:B------:R-:W1:Y:S01]  /*b320*/  SHFL.BFLY PT, R182, R181, 0x1, 0x1f ;  /* 0x0c201f00b5b67f89 */ /* 0x000e6200000e0000 */
[----:B------:R-:W-:Y:S02]  /*b330*/  PRMT R198, R0, 0x5410, R198 ;  /* 0x0000541000c67816 */ /* 0x000fe400000000c6 */
[----:B------:R-:W-:Y:S01]  /*b340*/  PRMT R194, R132, 0x5410, R173 ;  /* 0x0000541084c27816 */ /* 0x000fe200000000ad */
[----:B------:R-:W-:Y:S04]  /*b350*/  FADD.FTZ R0, -R138, R3 ;  /* 0x000000038a007221 */ /* 0x000fe80000010100 */
[----:B------:R-:W3:Y:S01]  /*b360*/  SHFL.BFLY PT, R132, R2, 0x1, 0x1f ;  /* 0x0c201f0002847f89 */ /* 0x000ee200000e0000 */
[----:B--2---:R-:W-:Y:S01]  /*b370*/  FMNMX.FTZ R137, R177, R137, !PT ;  /* 0x00000089b1897209 */ /* 0x004fe20007810000 */
[----:B------:R-:W-:Y:S01]  /*b380*/  FMUL.FTZ R3, R0, UR4 ;  /* 0x0000000400037c20 */ /* 0x000fe20008410000 */
[----:B------:R-:W-:Y:S03]  /*b390*/  SHF.R.U32.HI R172, RZ, 0x8, R172 ;  /* 0x00000008ffac7819 */ /* 0x000fe600000116ac */
[----:B------:R-:W-:Y:S01]  /*b3a0*/  FADD.FTZ R0, -R137, R133 ;  /* 0x0000008589007221 */ /* 0x000fe20000010100 */
[----:B------:R-:W-:Y:S01]  /*b3b0*/  FSETP.NEU.FTZ.AND P1, PT, R138, -INF , PT ;  /* 0xff8000008a00780b */ /* 0x000fe20003f3d000 */
[----:B------:R2:W-:Y:S01]  /*b3c0*/  MUFU.EX2 R133, R3 ;  /* 0x0000000300857308 */ /* 0x0005e20000000800 */
[----:B------:R-:W-:Y:S01]  /*b3d0*/  PRMT R195, R186, 0x5410, R172 ;  /* 0x00005410bac37816 */ /* 0x000fe200000000ac */
[----:B------:R-:W-:Y:S01]  /*b3e0*/  IMAD.WIDE.U32 R172, R192, -0x2daee0ad, RZ ;  /* 0xd2511f53c0ac7825 */ /* 0x000fe200078e00ff */
[----:B------:R-:W-:Y:S02]  /*b3f0*/  LOP3.LUT R186, R203, 0xff, RZ, 0xc0, !PT ;  /* 0x000000ffcbba7812 */ /* 0x000fe400078ec0ff */
[----:B------:R-:W-:Y:S02]  /*b400*/  SHF.R.U32.HI R183, RZ, 0x8, R199 ;  /* 0x00000008ffb77819 */ /* 0x000fe400000116c7 */
[----:B------:R-:W-:Y:S02]  /*b410*/  LOP3.LUT R177, R175, 0xffff, RZ, 0xc0, !PT ;  /* 0x0000ffffafb17812 */ /* 0x000fe400078ec0ff */
[----:B------:R-:W-:Y:S02]  /*b420*/  LOP3.LUT R180, R176, 0xffff, RZ, 0xc0, !PT ;  /* 0x0000ffffb0b47812 */ /* 0x000fe400078ec0ff */
[----:B-1----:R-:W-:Y:S02]  /*b430*/  FMNMX.FTZ R136, R181, R182, !PT ;  /* 0x000000b6b5887209 */ /* 0x002fe40007810000 */
[----:B------:R-:W-:Y:S02]  /*b440*/  SHF.R.U32.HI R181, RZ, 0x10, R175 ;  /* 0x00000010ffb57819 */ /* 0x000fe400000116af */
[----:B------:R-:W-:Y:S01]  /*b450*/  PRMT R192, R186, 0x5410, R204 ;  /* 0x00005410bac07816 */ /* 0x000fe200000000cc */
[----:B--2---:R-:W-:Y:S01]  /*b460*/  FMUL.FTZ R3, R0, UR4 ;  /* 0x0000000400037c20 */ /* 0x004fe20008410000 */
[----:B------:R-:W-:Y:S01]  /*b470*/  FADD.FTZ R0, -R136, R134 ;  /* 0x0000008688007221 */ /* 0x000fe20000010100 */
[----:B---3--:R-:W-:Y:S01]  /*b480*/  FMNMX.FTZ R132, R2, R132, !PT ;  /* 0x0000008402847209 */ /* 0x008fe20007810000 */
[----:B------:R-:W-:Y:S01]  /*b490*/  FMUL.FTZ R134, R137, UR4 ;  /* 0x0000000489867c20 */ /* 0x000fe20008410000 */
[----:B------:R-:W-:Y:S01]  /*b4a0*/  PRMT R199, R201, 0x5410, R183 ;  /* 0x00005410c9c77816 */ /* 0x000fe200000000b7 */
[----:B------:R-:W-:Y:S01]  /*b4b0*/  FMUL.FTZ R2, R0, UR4 ;  /* 0x0000000400027c20 */ /* 0x000fe20008410000 */
[----:B------:R-:W-:Y:S01]  /*b4c0*/  MUFU.EX2 R3, R3 ;  /* 0x0000000300037308 */ /* 0x000fe20000000800 */
[----:B------:R-:W-:Y:S01]  /*b4d0*/  FADD.FTZ R0, -R132, R135 ;  /* 0x0000008784007221 */ /* 0x000fe20000010100 */
[----:B------:R-:W-:Y:S01]  /*b4e0*/  FMUL.FTZ R135, R138, UR4 ;  /* 0x000000048a877c20 */ /* 0x000fe20008410000 */
[----:B------:R-:W-:Y:S02]  /*b4f0*/  LOP3.LUT R186, R175, 0xff, RZ, 0xc0, !PT ;  /* 0x000000ffafba7812 */ /* 0x000fe400078ec0ff */
[----:B------:R-:W-:Y:S01]  /*b500*/  SHF.R.U32.HI R183, RZ, 0x18, R175 ;  /* 0x00000018ffb77819 */ /* 0x000fe200000116af */
[----:B------:R-:W-:Y:S01]  /*b510*/  FMUL.FTZ R0, R0, UR4 ;  /* 0x0000000400007c20 */ /* 0x000fe20008410000 */
[----:B------:R-:W-:Y:S03]  /*b520*/  FSEL R135, R135, RZ, P1 ;  /* 0x000000ff87877208 */ /* 0x000fe60000800000 */
[----:B------:R-:W-:Y:S01]  /*b530*/  MUFU.EX2 R2, R2 ;  /* 0x0000000200027308 */ /* 0x000fe20000000800 */
[----:B------:R-:W-:Y:S02]  /*b540*/  FSETP.NEU.FTZ.AND P1, PT, R137, -INF , PT ;  /* 0xff8000008900780b */ /* 0x000fe40003f3d000 */
[----:B------:R-:W-:Y:S01]  /*b550*/  SHF.R.U32.HI R177, RZ, 0x8, R177 ;  /* 0x00000008ffb17819 */ /* 0x000fe200000116b1 */
[--C-:B------:R-:W-:Y:S01]  /*b560*/  FFMA.FTZ R4, R4, UR4, -R135.reuse ;  /* 0x0000000404047c23 */ /* 0x100fe20008010887 */
[----:B------:R-:W-:Y:S01]  /*b570*/  LOP3.LUT R175, R181, 0xff, RZ, 0xc0, !PT ;  /* 0x000000ffb5af7812 */ /* 0x000fe200078ec0ff */
[--C-:B------:R-:W-:Y:S01]  /*b580*/  FFMA.FTZ R212, R101, UR4, -R135.reuse ;  /* 0x0000000465d47c23 */ /* 0x100fe20008010887 */
[----:B------:R-:W-:Y:S03]  /*b590*/  LOP3.LUT R174, R139, UR16, R174, 0x96, !PT ;  /* 0x000000108bae7c12 */ /* 0x000fe6000f8e96ae */
[----:B------:R1:W-:Y:S01]  /*b5a0*/  MUFU.EX2 R203, R4 ;  /* 0x0000000400cb7308 */ /* 0x0003e20000000800 */
[----:B------:R-:W-:Y:S01]  /*b5b0*/  LOP3.LUT R182, R176, 0xff, RZ, 0xc0, !PT ;  /* 0x000000ffb0b67812 */ /* 0x000fe200078ec0ff */
[--C-:B------:R-:W-:Y:S01]  /*b5c0*/  FFMA.FTZ R5, R5, UR4, -R135.reuse ;  /* 0x0000000405057c23 */ /* 0x100fe20008010887 */
[----:B------:R-:W-:Y:S01]  /*b5d0*/  SHF.R.U32.HI R180, RZ, 0x8, R180 ;  /* 0x00000008ffb47819 */ /* 0x000fe200000116b4 */
[--C-:B------:R-:W-:Y:S01]  /*b5e0*/  FFMA.FTZ R215, R100, UR4, -R135.reuse ;  /* 0x0000000464d77c23 */ /* 0x100fe20008010887 */
[----:B------:R-:W-:Y:S01]  /*b5f0*/  FSEL R134, R134, RZ, P1 ;  /* 0x000000ff86867208 */ /* 0x000fe20000800000 */
[----:B------:R-:W-:Y:S01]  /*b600*/  FFMA.FTZ R218, R128, UR4, -R135 ;  /* 0x0000000480da7c23 */ /* 0x000fe20008010887 */
[----:B------:R-:W-:Y:S03]  /*b610*/  LOP3.LUT R139, R173, UR17, R188, 0x96, !PT ;  /* 0x00000011ad8b7c12 */ /* 0x000fe6000f8e96bc */
[----:B------:R-:W-:Y:S01]  /*b620*/  MUFU.EX2 R240, R5 ;  /* 0x0000000500f07308 */ /* 0x000fe20000000800 */
[----:B------:R-:W-:Y:S01]  /*b630*/  PRMT R188, R186, 0x5410, R177 ;  /* 0x00005410babc7816 */ /* 0x000fe200000000b1 */
[----:B------:R-:W-:Y:S01]  /*b640*/  FFMA.FTZ R16, R16, UR4, -R135 ;  /* 0x0000000410107c23 */ /* 0x000fe20008010887 */
[----:B------:R-:W-:Y:S01]  /*b650*/  PRMT R186, R175, 0x5410, R183 ;  /* 0x00005410afba7816 */ /* 0x000fe200000000b7 */
[--C-:B------:R-:W-:Y:S01]  /*b660*/  FFMA.FTZ R219, R129, UR4, -R135.reuse ;  /* 0x0000000481db7c23 */ /* 0x100fe20008010887 */
[----:B------:R-:W-:Y:S01]  /*b670*/  PRMT R183, R182, 0x5410, R180 ;  /* 0x00005410b6b77816 */ /* 0x000fe200000000b4 */
[--C-:B------:R-:W-:Y:S01]  /*b680*/  FFMA.FTZ R221, R96, UR4, -R135.reuse ;  /* 0x0000000460dd7c23 */ /* 0x100fe20008010887 */
[C---:B------:R-:W-:Y:S03]  /*b690*/  LOP3.LUT R177, R172.reuse, 0xffff, RZ, 0xc0, !PT ;  /* 0x0000ffffacb17812 */ /* 0x040fe600078ec0ff */
[----:B------:R-:W-:Y:S01]  /*b6a0*/  MUFU.EX2 R235, R16 ;  /* 0x0000001000eb7308 */ /* 0x000fe20000000800 */
[----:B------:R-:W-:Y:S01]  /*b6b0*/  LOP3.LUT R180, R172, 0xff, RZ, 0xc0, !PT ;  /* 0x000000ffacb47812 */ /* 0x000fe200078ec0ff */
[----:B-1----:R-:W-:Y:S01]  /*b6c0*/  FMUL.FTZ R4, R136, UR4 ;  /* 0x0000000488047c20 */ /* 0x002fe20008410000 */
[--C-:B------:R-:W-:Y:S01]  /*b6d0*/  SHF.R.U32.HI R181, RZ, 0x10, R172.reuse ;  /* 0x00000010ffb57819 */ /* 0x100fe200000116ac */
[----:B------:R-:W-:Y:S01]  /*b6e0*/  FMUL.FTZ R173, R132, UR4 ;  /* 0x0000000484ad7c20 */ /* 0x000fe20008410000 */
[----:B------:R-:W-:Y:S01]  /*b6f0*/  SHF.R.U32.HI R182, RZ, 0x18, R172 ;  /* 0x00000018ffb67819 */ /* 0x000fe200000116ac */
        /* <DEDUP_REMOVED lines=11> */
[----:B------:R-:W-:Y:S01]  /*b7b0*/  FSETP.NEU.FTZ.AND P2, PT, R136, -INF , PT ;  /* 0xff8000008800780b */ /* 0x000fe20003f5d000 */
[--C-:B------:R-:W-:Y:S01]  /*b7c0*/  FFMA.FTZ R34, R34, UR4, -R134.reuse ;  /* 0x0000000422227c23 */ /* 0x100fe20008010886 */
[----:B------:R-:W-:Y:S01]  /*b7d0*/  FSETP.NEU.FTZ.AND P1, PT, R132, -INF , PT ;  /* 0xff8000008400780b */ /* 0x000fe20003f3d000 */
[----:B------:R-:W-:Y:S01]  /*b7e0*/  FFMA.FTZ R18, R18, UR4, -R134 ;  /* 0x0000000412127c23 */ /* 0x000fe20008010886 */
[----:B------:R-:W-:Y:S01]  /*b7f0*/  SHF.R.U32.HI R175, RZ, 0x10, R176 ;  /* 0x00000010ffaf7819 */ /* 0x000fe200000116b0 */
[----:B------:R-:W-:Y:S01]  /*b800*/  FFMA.FTZ R22, R22, UR4, -R134 ;  /* 0x0000000416167c23 */ /* 0x000fe20008010886 */
[----:B------:R-:W-:Y:S03]  /*b810*/  FSEL R6, R4, RZ, P2 ;  /* 0x000000ff04067208 */ /* 0x000fe60001000000 */
[----:B------:R-:W2:Y:S01]  /*b820*/  MUFU.EX2 R211, R34 ;  /* 0x0000002200d37308 */ /* 0x000ea20000000800 */
[----:B------:R-:W-:Y:S01]  /*b830*/  FSEL R4, R173, RZ, P1 ;  /* 0x000000ffad047208 */ /* 0x000fe20000800000 */
[----:B------:R-:W-:Y:S01]  /*b840*/  FFMA.FTZ R20, R20, UR4, -R135 ;  /* 0x0000000414147c23 */ /* 0x000fe20008010887 */
[----:B------:R-:W-:Y:S01]  /*b850*/  SHF.R.U32.HI R176, RZ, 0x18, R176 ;  /* 0x00000018ffb07819 */ /* 0x000fe200000116b0 */
[----:B------:R-:W-:Y:S01]  /*b860*/  FFMA.FTZ R173, R8, UR4, -R6 ;  /* 0x0000000408ad7c23 */ /* 0x000fe20008010806 */
[----:B------:R-:W-:Y:S01]  /*b870*/  LOP3.LUT R175, R175, 0xff, RZ, 0xc0, !PT ;  /* 0x000000ffafaf7812 */ /* 0x000fe200078ec0ff */
[----:B------:R-:W-:Y:S01]  /*b880*/  FFMA.FTZ R10, R10, UR4, -R4 ;  /* 0x000000040a0a7c23 */ /* 0x000fe20008010804 */
[----:B------:R-:W-:Y:S03]  /*b890*/  FFMA.FTZ R99, R121, UR4, -R6 ;  /* 0x0000000479637c23 */ /* 0x000fe60008010806 */
[----:B------:R-:W-:Y:S01]  /*b8a0*/  MUFU.EX2 R202, R173 ;  /* 0x000000ad00ca7308 */ /* 0x000fe20000000800 */
[----:B-1----:R-:W-:Y:S01]  /*b8b0*/  LOP3.LUT R172, R174, 0xffff, RZ, 0xc0, !PT ;  /* 0x0000ffffaeac7812 */ /* 0x002fe200078ec0ff */
[----:B------:R-:W3:Y:S01]  /*b8c0*/  LDL.LU R121, [R1+0x10] ;  /* 0x0000100001797983 */ /* 0x000ee20000300800 */
[----:B------:R-:W-:Y:S01]  /*b8d0*/  PRMT R176, R175, 0x5410, R176 ;  /* 0x00005410afb07816 */ /* 0x000fe200000000b0 */
[----:B------:R-:W-:Y:S01]  /*b8e0*/  FFMA.FTZ R11, R11, UR4, -R4 ;  /* 0x000000040b0b7c23 */ /* 0x000fe20008010804 */
[----:B------:R-:W-:Y:S01]  /*b8f0*/  SHF.R.U32.HI R8, RZ, 0x8, R172 ;  /* 0x00000008ff087819 */ /* 0x000fe200000116ac */
[--C-:B------:R-:W-:Y:S01]  /*b900*/  FFMA.FTZ R24, R24, UR4, -R6.reuse ;  /* 0x0000000418187c23 */ /* 0x100fe20008010806 */
[----:B------:R-:W-:Y:S03]  /*b910*/  LOP3.LUT R175, R174, 0xff, RZ, 0xc0, !PT ;  /* 0x000000ffaeaf7812 */ /* 0x000fe600078ec0ff */
[----:B------:R1:W-:Y:S01]  /*b920*/  MUFU.EX2 R200, R10 ;  /* 0x0000000a00c87308 */ /* 0x0003e20000000800 */
[--C-:B------:R-:W-:Y:S01]  /*b930*/  FFMA.FTZ R9, R9, UR4, -R6.reuse ;  /* 0x0000000409097c23 */ /* 0x100fe20008010806 */
[----:B------:R-:W-:Y:S01]  /*b940*/  FFMA.FTZ R25, R25, UR4, -R6 ;  /* 0x0000000419197c23 */ /* 0x000fe20008010806 */
[----:B------:R-:W-:Y:S01]  /*b950*/  PRMT R175, R175, 0x5410, R8 ;  /* 0x00005410afaf7816 */ /* 0x000fe20000000008 */
[----:B------:R-:W-:Y:S01]  /*b960*/  FFMA.FTZ R28, R28, UR4, -R6 ;  /* 0x000000041c1c7c23 */ /* 0x000fe20008010806 */
[----:B------:R-:W-:Y:S01]  /*b970*/  SHF.R.U32.HI R8, RZ, 0x10, R174 ;  /* 0x00000010ff087819 */ /* 0x000fe200000116ae */
[----:B------:R-:W-:Y:S01]  /*b980*/  FFMA.FTZ R29, R29, UR4, -R6 ;  /* 0x000000041d1d7c23 */ /* 0x000fe20008010806 */
[----:B------:R-:W-:Y:S03]  /*b990*/  SHF.R.U32.HI R174, RZ, 0x18, R174 ;  /* 0x00000018ffae7819 */ /* 0x000fe600000116ae */
[----:B------:R-:W-:Y:S01]  /*b9a0*/  MUFU.EX2 R204, R9 ;  /* 0x0000000900cc7308 */ /* 0x000fe20000000800 */
[----:B------:R-:W-:Y:S01]  /*b9b0*/  LOP3.LUT R8, R8, 0xff, RZ, 0xc0, !PT ;  /* 0x000000ff08087812 */ /* 0x000fe200078ec0ff */
[--C-:B------:R-:W-:Y:S01]  /*b9c0*/  FFMA.FTZ R27, R27, UR4, -R4.reuse ;  /* 0x000000041b1b7c23 */ /* 0x100fe20008010804 */
[--C-:B------:R-:W-:Y:S01]  /*b9d0*/  FFMA.FTZ R112, R79, UR4, -R4.reuse ;  /* 0x000000044f707c23 */ /* 0x100fe20008010804 */
[----:B------:R-:W-:Y:S01]  /*b9e0*/  FFMA.FTZ R14, R14, UR4, -R4 ;  /* 0x000000040e0e7c23 */ /* 0x000fe20008010804 */
[----:B------:R-:W-:Y:S01]  /*b9f0*/  PRMT R174, R8, 0x5410, R174 ;  /* 0x0000541008ae7816 */ /* 0x000fe200000000ae */
[--C-:B------:R-:W-:Y:S01]  /*ba00*/  FFMA.FTZ R13, R13, UR4, -R6.reuse ;  /* 0x000000040d0d7c23 */ /* 0x100fe20008010806 */
[----:B------:R-:W-:Y:S03]  /*ba10*/  SHF.R.U32.HI R8, RZ, 0x8, R187 ;  /* 0x00000008ff087819 */ /* 0x000fe600000116bb */
[----:B------:R-:W-:Y:S01]  /*ba20*/  MUFU.EX2 R216, R11 ;  /* 0x0000000b00d87308 */ /* 0x000fe20000000800 */
[----:B-1----:R-:W-:Y:S01]  /*ba30*/  LOP3.LUT R10, R139, 0xffff, RZ, 0xc0, !PT ;  /* 0x0000ffff8b0a7812 */ /* 0x002fe200078ec0ff */
[----:B------:R-:W-:Y:S01]  /*ba40*/  FFMA.FTZ R12, R12, UR4, -R6 ;  /* 0x000000040c0c7c23 */ /* 0x000fe20008010806 */
[----:B------:R-:W-:Y:S01]  /*ba50*/  PRMT R191, R191, 0x5410, R8 ;  /* 0x00005410bfbf7816 */ /* 0x000fe20000000008 */
[----:B------:R-:W-:Y:S01]  /*ba60*/  FFMA.FTZ R172, R53, UR4, -R135 ;  /* 0x0000000435ac7c23 */ /* 0x000fe20008010887 */
[----:B------:R-:W-:Y:S01]  /*ba70*/  LOP3.LUT R8, R190, 0xff, RZ, 0xc0, !PT ;  /* 0x000000ffbe087812 */ /* 0x000fe200078ec0ff */
[----:B------:R-:W-:Y:S01]  /*ba80*/  FFMA.FTZ R190, R87, UR4, -R134 ;  /* 0x0000000457be7c23 */ /* 0x000fe20008010886 */
[----:B------:R-:W-:Y:S03]  /*ba90*/  SHF.R.U32.HI R10, RZ, 0x8, R10 ;  /* 0x00000008ff0a7819 */ /* 0x000fe6000001160a */
[----:B------:R-:W-:Y:S01]  /*baa0*/  MUFU.EX2 R16, R12 ;  /* 0x0000000c00107308 */ /* 0x000fe20000000800 */
[----:B------:R-:W-:Y:S01]  /*bab0*/  PRMT R189, R8, 0x5410, R189 ;  /* 0x0000541008bd7816 */ /* 0x000fe200000000bd */
[----:B------:R-:W-:Y:S01]  /*bac0*/  FFMA.FTZ R15, R15, UR4, -R4 ;  /* 0x000000040f0f7c23 */ /* 0x000fe20008010804 */
[----:B------:R-:W-:Y:S01]  /*bad0*/  LOP3.LUT R8, R139, 0xff, RZ, 0xc0, !PT ;  /* 0x000000ff8b087812 */ /* 0x000fe200078ec0ff */
[--C-:B------:R-:W-:Y:S01]  /*bae0*/  FFMA.FTZ R87, R130, UR4, -R134.reuse ;  /* 0x0000000482577c23 */ /* 0x100fe20008010886 */
[----:B------:R-:W-:Y:S01]  /*baf0*/  FFMA.FTZ R244, R80, UR4, -R135 ;  /* 0x0000000450f47c23 */ /* 0x000fe20008010887 */
[----:B------:R-:W-:Y:S01]  /*bb00*/  FFMA.FTZ R80, R54, UR4, -R134 ;  /* 0x0000000436507c23 */ /* 0x000fe20008010886 */
[----:B------:R-:W-:Y:S03]  /*bb10*/  PRMT R187, R8, 0x5410, R10 ;  /* 0x0000541008bb7816 */ /* 0x000fe6000000000a */
[----:B------:R-:W1:Y:S01]  /*bb20*/  MUFU.EX2 R217, R14 ;  /* 0x0000000e00d97308 */ /* 0x000e620000000800 */
[----:B------:R-:W-:Y:S01]  /*bb30*/  SHF.R.U32.HI R8, RZ, 0x8, R177 ;  /* 0x00000008ff087819 */ /* 0x000fe200000116b1 */
[--C-:B------:R-:W-:Y:S01]  /*bb40*/  FFMA.FTZ R19, R19, UR4, -R134.reuse ;  /* 0x0000000413137c23 */ /* 0x100fe20008010886 */
[--C-:B------:R-:W-:Y:S01]  /*bb50*/  FFMA.FTZ R23, R23, UR4, -R134.reuse ;  /* 0x0000000417177c23 */ /* 0x100fe20008010886 */
[----:B------:R-:W-:Y:S01]  /*bb60*/  FFMA.FTZ R53, R67, UR4, -R134 ;  /* 0x0000000443357c23 */ /* 0x000fe20008010886 */
[----:B------:R-:W-:Y:S01]  /*bb70*/  PRMT R180, R180, 0x5410, R8 ;  /* 0x00005410b4b47816 */ /* 0x000fe20000000008 */
[--C-:B------:R-:W-:Y:S01]  /*bb80*/  FFMA.FTZ R8, R7, UR4, -R134.reuse ;  /* 0x0000000407087c23 */ /* 0x100fe20008010886 */
[--C-:B------:R-:W-:Y:S03]  /*bb90*/  FFMA.FTZ R234, R70, UR4, -R134.reuse ;  /* 0x0000000446ea7c23 */ /* 0x100fe60008010886 */
[----:B------:R-:W4:Y:S01]  /*bba0*/  MUFU.EX2 R247, R15 ;  /* 0x0000000f00f77308 */ /* 0x000f220000000800 */
[----:B------:R-:W-:Y:S01]  /*bbb0*/  FFMA.FTZ R250, R102, UR4, -R134 ;  /* 0x0000000466fa7c23 */ /* 0x000fe20008010886 */
[----:B--2---:R-:W-:Y:S02]  /*bbc0*/  IMAD.MOV.U32 R102, RZ, RZ, R211 ;  /* 0x000000ffff667224 */ /* 0x004fe400078e00d3 */
[--C-:B------:R-:W-:Y:S01]  /*bbd0*/  FFMA.FTZ R211, R105, UR4, -R6.reuse ;  /* 0x0000000469d37c23 */ /* 0x100fe20008010806 */
[--C-:B------:R-:W-:Y:S01]  /*bbe0*/  FFMA.FTZ R130, R77, UR4, -R6.reuse ;  /* 0x000000044d827c23 */ /* 0x100fe20008010806 */
[--C-:B------:R-:W-:Y:S01]  /*bbf0*/  FFMA.FTZ R45, R45, UR4, -R6.reuse ;  /* 0x000000042d2d7c23 */ /* 0x100fe20008010806 */
[--C-:B------:R-:W-:Y:S01]  /*bc00*/  FFMA.FTZ R131, R76, UR4, -R6.reuse ;  /* 0x000000044c837c23 */ /* 0x100fe20008010806 */
[----:B------:R-:W-:Y:S02]  /*bc10*/  FFMA.FTZ R129, R92, UR4, -R6 ;  /* 0x000000045c817c23 */ /* 0x000fe40008010806 */
[----:B------:R2:W-:Y:S01]  /*bc20*/  MUFU.EX2 R239, R8 ;  /* 0x0000000800ef7308 */ /* 0x0005e20000000800 */
[----:B-1----:R-:W-:Y:S02]  /*bc30*/  IMAD.MOV.U32 R92, RZ, RZ, R217 ;  /* 0x000000ffff5c7224 */ /* 0x002fe400078e00d9 */
[--C-:B------:R-:W-:Y:S01]  /*bc40*/  FFMA.FTZ R33, R33, UR4, -R135.reuse ;  /* 0x0000000421217c23 */ /* 0x100fe20008010887 */
[--C-:B------:R-:W-:Y:S01]  /*bc50*/  FFMA.FTZ R17, R17, UR4, -R135.reuse ;  /* 0x0000000411117c23 */ /* 0x100fe20008010887 */
[--C-:B------:R-:W-:Y:S01]  /*bc60*/  FFMA.FTZ R32, R32, UR4, -R135.reuse ;  /* 0x0000000420207c23 */ /* 0x100fe20008010887 */
[--C-:B------:R-:W-:Y:S01]  /*bc70*/  FFMA.FTZ R21, R21, UR4, -R135.reuse ;  /* 0x0000000415157c23 */ /* 0x100fe20008010887 */
[----:B------:R-:W-:Y:S01]  /*bc80*/  FFMA.FTZ R242, R68, UR4, -R135 ;  /* 0x0000000444f27c23 */ /* 0x000fe20008010887 */
[----:B------:R-:W-:Y:S02]  /*bc90*/  FFMA.FTZ R30, R30, UR4, -R4 ;  /* 0x000000041e1e7c23 */ /* 0x000fe40008010804 */
[----:B------:R-:W1:Y:S01]  /*bca0*/  MUFU.EX2 R246, R13 ;  /* 0x0000000d00f67308 */ /* 0x000e620000000800 */
[----:B------:R-:W-:Y:S01]  /*bcb0*/  FFMA.FTZ R177, R73, UR4, -R6 ;  /* 0x0000000449b17c23 */ /* 0x000fe20008010806 */
[----:B----4-:R-:W-:Y:S02]  /*bcc0*/  IMAD.MOV.U32 R34, RZ, RZ, R247 ;  /* 0x000000ffff227224 */ /* 0x010fe400078e00f7 */
[--C-:B------:R-:W-:Y:S01]  /*bcd0*/  FFMA.FTZ R47, R47, UR4, -R4.reuse ;  /* 0x000000042f2f7c23 */ /* 0x100fe20008010804 */
[--C-:B------:R-:W-:Y:S01]  /*bce0*/  FFMA.FTZ R116, R74, UR4, -R4.reuse ;  /* 0x000000044a747c23 */ /* 0x100fe20008010804 */
[----:B------:R-:W-:Y:S01]  /*bcf0*/  FFMA.FTZ R107, R107, UR4, -R4 ;  /* 0x000000046b6b7c23 */ /* 0x000fe20008010804 */
[--C-:B------:R-:W-:Y:S01]  /*bd00*/  SHF.R.U32.HI R5, RZ, 0x10, R139.reuse ;  /* 0x00000010ff057819 */ /* 0x100fe2000001168b */
[----:B------:R-:W-:Y:S02]  /*bd10*/  IMAD.WIDE.U32 R10, R225, -0x2daee0ad, RZ ;  /* 0xd2511f53e10a7825 */ /* 0x000fe400078e00ff */
[----:B------:R4:W4:Y:S01]  /*bd20*/  MUFU.EX2 R245, R18 ;  /* 0x0000001200f57308 */ /* 0x0009220000000800 */
[----:B------:R-:W-:Y:S01]  /*bd30*/  SHF.R.U32.HI R139, RZ, 0x18, R139 ;  /* 0x00000018ff8b7819 */ /* 0x000fe2000001168b */
[----:B------:R-:W-:Y:S01]  /*bd40*/  FFMA.FTZ R225, R83, UR4, -R134 ;  /* 0x0000000453e17c23 */ /* 0x000fe20008010886 */
[----:B------:R-:W-:Y:S01]  /*bd50*/  FFMA.FTZ R83, R61, UR4, -R6 ;  /* 0x000000043d537c23 */ /* 0x000fe20008010806 */
[----:B------:R-:W-:Y:S01]  /*bd60*/  FFMA.FTZ R61, R59, UR4, -R4 ;  /* 0x000000043b3d7c23 */ /* 0x000fe20008010804 */
[----:B------:R-:W-:Y:S01]  /*bd70*/  LOP3.LUT R7, R181, 0xff, RZ, 0xc0, !PT ;  /* 0x000000ffb5077812 */ /* 0x000fe200078ec0ff */
[----:B--2---:R-:W-:Y:S04]  /*bd80*/  IMAD.WIDE.U32 R8, R226, -0x2daee0ad, RZ ;  /* 0xd2511f53e2087825 */ /* 0x004fe800078e00ff */
[----:B------:R2:W-:Y:S01]  /*bd90*/  MUFU.EX2 R73, R22 ;  /* 0x0000001600497308 */ /* 0x0005e20000000800 */
[----:B------:R-:W-:Y:S01]  /*bda0*/  LOP3.LUT R5, R5, 0xff, RZ, 0xc0, !PT ;  /* 0x000000ff05057812 */ /* 0x000fe200078ec0ff */
[----:B------:R-:W-:Y:S01]  /*bdb0*/  FFMA.FTZ R35, R35, UR4, -R134 ;  /* 0x0000000423237c23 */ /* 0x000fe20008010886 */
[----:B------:R-:W-:Y:S01]  /*bdc0*/  PRMT R182, R7, 0x5410, R182 ;  /* 0x0000541007b67816 */ /* 0x000fe200000000b6 */
[----:B------:R-:W-:Y:S01]  /*bdd0*/  FFMA.FTZ R243, R81, UR4, -R135 ;  /* 0x0000000451f37c23 */ /* 0x000fe20008010887 */
[----:B------:R-:W-:Y:S01]  /*bde0*/  PRMT R173, R5, 0x5410, R139 ;  /* 0x0000541005ad7816 */ /* 0x000fe2000000008b */
[--C-:B------:R-:W-:Y:S04]  /*bdf0*/  FFMA.FTZ R139, R52, UR4, -R135.reuse ;  /* 0x00000004348b7c23 */ /* 0x100fe80008010887 */
[----:B------:R-:W2:Y:S01]  /*be00*/  MUFU.EX2 R7, R20 ;  /* 0x0000001400077308 */ /* 0x000ea20000000800 */
[----:B------:R-:W-:Y:S01]  /*be10*/  LOP3.LUT R5, R9, UR11, R230, 0x96, !PT ;  /* 0x0000000b09057c12 */ /* 0x000fe2000f8e96e6 */
[----:B-1----:R-:W-:Y:S01]  /*be20*/  IMAD.MOV.U32 R101, RZ, RZ, R246 ;  /* 0x000000ffff657224 */ /* 0x002fe200078e00f6 */
[----:B------:R-:W-:Y:S01]  /*be30*/  LOP3.LUT R12, R11, UR9, R8, 0x96, !PT ;  /* 0x000000090b0c7c12 */ /* 0x000fe2000f8e9608 */
[--C-:B------:R-:W-:Y:S01]  /*be40*/  FFMA.FTZ R81, R55, UR4, -R134.reuse ;  /* 0x0000000437517c23 */ /* 0x100fe20008010886 */
[----:B----4-:R-:W-:Y:S01]  /*be50*/  FFMA.FTZ R18, R64, UR4, -R135 ;  /* 0x0000000440127c23 */ /* 0x010fe20008010887 */
[----:B------:R-:W-:Y:S04]  /*be60*/  IMAD.WIDE.U32 R14, R5, -0x326172a9, RZ ;  /* 0xcd9e8d57050e7825 */ /* 0x000fe800078e00ff */
[--C-:B------:R-:W-:Y:S01]  /*be70*/  FFMA.FTZ R38, R38, UR4, -R134.reuse ;  /* 0x0000000426267c23 */ /* 0x100fe20008010886 */
[----:B------:R-:W1:Y:S01]  /*be80*/  MUFU.EX2 R8, R35 ;  /* 0x0000002300087308 */ /* 0x000e620000000800 */
[--C-:B------:R-:W-:Y:S01]  /*be90*/  FFMA.FTZ R39, R39, UR4, -R134.reuse ;  /* 0x0000000427277c23 */ /* 0x100fe20008010886 */
        /* <DEDUP_REMOVED lines=10> */
[----:B------:R-:W-:Y:S01]  /*bf40*/  FFMA.FTZ R246, R115, UR4, -R134 ;  /* 0x0000000473f67c23 */ /* 0x000fe20008010886 */
[----:B--2---:R-:W-:Y:S02]  /*bf50*/  IMAD.MOV.U32 R22, RZ, RZ, R245 ;  /* 0x000000ffff167224 */ /* 0x004fe400078e00f5 */
[----:B------:R-:W-:Y:S01]  /*bf60*/  FFMA.FTZ R100, R124, UR4, -R6 ;  /* 0x000000047c647c23 */ /* 0x000fe20008010806 */
[----:B------:R-:W-:Y:S02]  /*bf70*/  IMAD.MOV.U32 R89, RZ, RZ, R235 ;  /* 0x000000ffff597224 */ /* 0x000fe400078e00eb */
[----:B------:R-:W2:Y:S01]  /*bf80*/  MUFU.EX2 R214, R33 ;  /* 0x0000002100d67308 */ /* 0x000ea20000000800 */
[----:B------:R-:W-:Y:S01]  /*bf90*/  FFMA.FTZ R134, R119, UR4, -R134 ;  /* 0x0000000477867c23 */ /* 0x000fe20008010886 */
[----:B------:R-:W-:Y:S02]  /*bfa0*/  IMAD.MOV.U32 R77, RZ, RZ, R204 ;  /* 0x000000ffff4d7224 */ /* 0x000fe400078e00cc */
[--C-:B------:R-:W-:Y:S01]  /*bfb0*/  FFMA.FTZ R245, R104, UR4, -R6.reuse ;  /* 0x0000000468f57c23 */ /* 0x100fe20008010806 */
[--C-:B------:R-:W-:Y:S01]  /*bfc0*/  FFMA.FTZ R124, R120, UR4, -R6.reuse ;  /* 0x00000004787c7c23 */ /* 0x100fe20008010806 */
[--C-:B------:R-:W-:Y:S01]  /*bfd0*/  FFMA.FTZ R44, R44, UR4, -R6.reuse ;  /* 0x000000042c2c7c23 */ /* 0x100fe20008010806 */
[--C-:B------:R-:W-:Y:S01]  /*bfe0*/  FFMA.FTZ R54, R56, UR4, -R6.reuse ;  /* 0x0000000438367c23 */ /* 0x100fe20008010806 */
[--C-:B------:R-:W-:Y:S02]  /*bff0*/  FFMA.FTZ R55, R57, UR4, -R6.reuse ;  /* 0x0000000439377c23 */ /* 0x100fe40008010806 */
[----:B------:R-:W2:Y:S01]  /*c000*/  MUFU.EX2 R213, R17 ;  /* 0x0000001100d57308 */ /* 0x000ea20000000800 */
[--C-:B------:R-:W-:Y:S01]  /*c010*/  FFMA.FTZ R128, R93, UR4, -R6.reuse ;  /* 0x000000045d807c23 */ /* 0x100fe20008010806 */
[--C-:B------:R-:W-:Y:S01]  /*c020*/  FFMA.FTZ R119, R88, UR4, -R6.reuse ;  /* 0x0000000458777c23 */ /* 0x100fe20008010806 */
[--C-:B------:R-:W-:Y:S01]  /*c030*/  FFMA.FTZ R98, R125, UR4, -R6.reuse ;  /* 0x000000047d627c23 */ /* 0x100fe20008010806 */
[--C-:B------:R-:W-:Y:S01]  /*c040*/  FFMA.FTZ R40, R40, UR4, -R6.reuse ;  /* 0x0000000428287c23 */ /* 0x100fe20008010806 */
[--C-:B------:R-:W-:Y:S01]  /*c050*/  FFMA.FTZ R41, R41, UR4, -R6.reuse ;  /* 0x0000000429297c23 */ /* 0x100fe20008010806 */
[--C-:B------:R-:W-:Y:S01]  /*c060*/  FFMA.FTZ R82, R60, UR4, -R6.reuse ;  /* 0x000000043c527c23 */ /* 0x100fe20008010806 */
[--C-:B------:R-:W-:Y:S03]  /*c070*/  FFMA.FTZ R181, R72, UR4, -R6.reuse ;  /* 0x0000000448b57c23 */ /* 0x100fe60008010806 */
[----:B------:R-:W2:Y:S01]  /*c080*/  MUFU.EX2 R64, R32 ;  /* 0x0000002000407308 */ /* 0x000ea20000000800 */
[--C-:B------:R-:W-:Y:S01]  /*c090*/  FFMA.FTZ R235, R108, UR4, -R6.reuse ;  /* 0x000000046ceb7c23 */ /* 0x100fe20008010806 */
[----:B------:R-:W-:Y:S01]  /*c0a0*/  FFMA.FTZ R204, R109, UR4, -R6 ;  /* 0x000000046dcc7c23 */ /* 0x000fe20008010806 */
[----:B------:R-:W-:Y:S01]  /*c0b0*/  LOP3.LUT R6, R15, UR10, R178, 0x96, !PT ;  /* 0x0000000a0f067c12 */ /* 0x000fe2000f8e96b2 */
[----:B------:R-:W-:Y:S04]  /*c0c0*/  IMAD.WIDE.U32 R12, R12, -0x326172a9, RZ ;  /* 0xcd9e8d570c0c7825 */ /* 0x000fe800078e00ff */
[----:B----4-:R-:W-:Y:S01]  /*c0d0*/  FFMA.FTZ R19, R65, UR4, -R135 ;  /* 0x0000000441137c23 */ /* 0x010fe20008010887 */
[----:B------:R-:W-:Y:S01]  /*c0e0*/  FFMA.FTZ R120, R106, UR4, -R4 ;  /* 0x000000046a787c23 */ /* 0x000fe20008010804 */
[----:B------:R4:W-:Y:S01]  /*c0f0*/  MUFU.EX2 R65, R23 ;  /* 0x0000001700417308 */ /* 0x0009e20000000800 */
[----:B------:R-:W-:Y:S01]  /*c100*/  IMAD.MOV.U32 R72, RZ, RZ, R7 ;  /* 0x000000ffff487224 */ /* 0x000fe200078e0007 */
[----:B------:R-:W-:Y:S01]  /*c110*/  LOP3.LUT R5, R13, UR8, R14, 0x96, !PT ;  /* 0x000000080d057c12 */ /* 0x000fe2000f8e960e */
[----:B------:R-:W-:Y:S04]  /*c120*/  IMAD.WIDE.U32 R6, R6, -0x2daee0ad, RZ ;  /* 0xd2511f5306067825 */ /* 0x000fe800078e00ff */
[--C-:B------:R-:W-:Y:S01]  /*c130*/  FFMA.FTZ R248, R85, UR4, -R135.reuse ;  /* 0x0000000455f87c23 */ /* 0x100fe20008010887 */
[--C-:B------:R-:W-:Y:S01]  /*c140*/  FFMA.FTZ R48, R48, UR4, -R135.reuse ;  /* 0x0000000430307c23 */ /* 0x100fe20008010887 */
[----:B-1----:R-:W-:Y:S01]  /*c150*/  IMAD.MOV.U32 R93, RZ, RZ, R8 ;  /* 0x000000ffff5d7224 */ /* 0x002fe200078e0008 */
[----:B------:R-:W1:Y:S01]  /*c160*/  MUFU.EX2 R103, R21 ;  /* 0x0000001500677308 */ /* 0x000e620000000800 */
[----:B------:R-:W-:Y:S01]  /*c170*/  LOP3.LUT R8, R7, UR7, R10, 0x96, !PT ;  /* 0x0000000707087c12 */ /* 0x000fe2000f8e960a */
[----:B------:R-:W-:Y:S04]  /*c180*/  IMAD.WIDE.U32 R10, R5, -0x2daee0ad, RZ ;  /* 0xd2511f53050a7825 */ /* 0x000fe800078e00ff */
[--C-:B------:R-:W-:Y:S01]  /*c190*/  FFMA.FTZ R36, R36, UR4, -R135.reuse ;  /* 0x0000000424247c23 */ /* 0x100fe20008010887 */
[--C-:B------:R-:W-:Y:S01]  /*c1a0*/  FFMA.FTZ R37, R37, UR4, -R135.reuse ;  /* 0x0000000425257c23 */ /* 0x100fe20008010887 */
[----:B------:R-:W-:Y:S01]  /*c1b0*/  IMAD.WIDE.U32 R8, R8, -0x326172a9, RZ ;  /* 0xcd9e8d5708087825 */ /* 0x000fe200078e00ff */
[----:B------:R-:W-:Y:S01]  /*c1c0*/  LOP3.LUT R6, R11, UR5, R6, 0x96, !PT ;  /* 0x000000050b067c12 */ /* 0x000fe2000f8e9606 */
[----:B------:R-:W-:Y:S02]  /*c1d0*/  MUFU.EX2 R14, R30 ;  /* 0x0000001e000e7308 */ /* 0x000fe40000000800 */
[--C-:B------:R-:W-:Y:S01]  /*c1e0*/  FFMA.FTZ R241, R69, UR4, -R135.reuse ;  /* 0x0000000445f17c23 */ /* 0x100fe20008010887 */
[--C-:B------:R-:W-:Y:S01]  /*c1f0*/  FFMA.FTZ R85, R113, UR4, -R135.reuse ;  /* 0x0000000471557c23 */ /* 0x100fe20008010887 */
[----:B------:R-:W-:Y:S01]  /*c200*/  LOP3.LUT R9, R9, UR6, R12, 0x96, !PT ;  /* 0x0000000609097c12 */ /* 0x000fe2000f8e960c */
[----:B------:R-:W-:Y:S04]  /*c210*/  IMAD.WIDE.U32 R6, R6, -0x326172a9, RZ ;  /* 0xcd9e8d5706067825 */ /* 0x000fe800078e00ff */
[--C-:B------:R-:W-:Y:S01]  /*c220*/  FFMA.FTZ R49, R49, UR4, -R135.reuse ;  /* 0x0000000431317c23 */ /* 0x100fe20008010887 */
[----:B------:R-:W-:Y:S01]  /*c230*/  FFMA.FTZ R135, R117, UR4, -R135 ;  /* 0x0000000475877c23 */ /* 0x000fe20008010887 */
[----:B------:R1:W-:Y:S01]  /*c240*/  MUFU.EX2 R217, R28 ;  /* 0x0000001c00d97308 */ /* 0x0003e20000000800 */
[----:B------:R-:W-:Y:S01]  /*c250*/  LOP3.LUT R5, R7, UR16, R8, 0x96, !PT ;  /* 0x0000001007057c12 */ /* 0x000fe2000f8e9608 */
[----:B--2---:R-:W-:Y:S01]  /*c260*/  IMAD.MOV.U32 R76, RZ, RZ, R214 ;  /* 0x000000ffff4c7224 */ /* 0x004fe200078e00d6 */
[----:B------:R-:W-:Y:S01]  /*c270*/  LOP3.LUT R7, R6, 0xffff, RZ, 0xc0, !PT ;  /* 0x0000ffff06077812 */ /* 0x000fe200078ec0ff */
[--C-:B------:R-:W-:Y:S01]  /*c280*/  FFMA.FTZ R214, R122, UR4, -R4.reuse ;  /* 0x000000047ad67c23 */ /* 0x100fe20008010804 */
[----:B------:R-:W-:Y:S01]  /*c290*/  LOP3.LUT R8, R6, 0xff, RZ, 0xc0, !PT ;  /* 0x000000ff06087812 */ /* 0x000fe200078ec0ff */
[--C-:B------:R-:W-:Y:S01]  /*c2a0*/  FFMA.FTZ R113, R78, UR4, -R4.reuse ;  /* 0x000000044e717c23 */ /* 0x100fe20008010804 */
[----:B------:R-:W-:Y:S03]  /*c2b0*/  SHF.R.U32.HI R7, RZ, 0x8, R7 ;  /* 0x00000008ff077819 */ /* 0x000fe60000011607 */
[----:B------:R2:W-:Y:S01]  /*c2c0*/  MUFU.EX2 R104, R29 ;  /* 0x0000001d00687308 */ /* 0x0005e20000000800 */
[--C-:B------:R-:W-:Y:S01]  /*c2d0*/  FFMA.FTZ R88, R127, UR4, -R4.reuse ;  /* 0x000000047f587c23 */ /* 0x100fe20008010804 */
[--C-:B------:R-:W-:Y:S01]  /*c2e0*/  FFMA.FTZ R26, R26, UR4, -R4.reuse ;  /* 0x000000041a1a7c23 */ /* 0x100fe20008010804 */
        /* <DEDUP_REMOVED lines=9> */
[--C-:B------:R-:W-:Y:S01]  /*c380*/  FFMA.FTZ R69, R63, UR4, -R4.reuse ;  /* 0x000000043f457c23 */ /* 0x100fe20008010804 */
[----:B------:R-:W-:Y:S01]  /*c390*/  PRMT R67, R6, 0x5410, R7 ;  /* 0x0000541006437816 */ /* 0x000fe20000000007 */
[----:B------:R-:W-:Y:S04]  /*c3a0*/  IMAD.WIDE.U32 R6, R9, -0x2daee0ad, RZ ;  /* 0xd2511f5309067825 */ /* 0x000fe800078e00ff */
[--C-:B------:R-:W-:Y:S01]  /*c3b0*/  FFMA.FTZ R109, R94, UR4, -R4.reuse ;  /* 0x000000045e6d7c23 */ /* 0x100fe20008010804 */
[----:B------:R-:W-:Y:S01]  /*c3c0*/  MUFU.EX2 R49, R49 ;  /* 0x0000003100317308 */ /* 0x000fe20000000800 */
[--C-:B------:R-:W-:Y:S01]  /*c3d0*/  FFMA.FTZ R108, R95, UR4, -R4.reuse ;  /* 0x000000045f6c7c23 */ /* 0x100fe20008010804 */
[----:B------:R-:W-:Y:S01]  /*c3e0*/  FFMA.FTZ R114, R90, UR4, -R4 ;  /* 0x000000045a727c23 */ /* 0x000fe20008010804 */
[----:B------:R-:W-:Y:S01]  /*c3f0*/  LOP3.LUT R8, R7, UR17, R10, 0x96, !PT ;  /* 0x0000001107087c12 */ /* 0x000fe2000f8e960a */
[--C-:B------:R-:W-:Y:S01]  /*c400*/  FFMA.FTZ R117, R91, UR4, -R4.reuse ;  /* 0x000000045b757c23 */ /* 0x100fe20008010804 */
[----:B------:R-:W-:Y:S01]  /*c410*/  LOP3.LUT R7, R6, 0xffff, RZ, 0xc0, !PT ;  /* 0x0000ffff06077812 */ /* 0x000fe200078ec0ff */
[--C-:B------:R-:W-:Y:S01]  /*c420*/  FFMA.FTZ R126, R126, UR4, -R4.reuse ;  /* 0x000000047e7e7c23 */ /* 0x100fe20008010804 */
[----:B------:R-:W-:Y:S03]  /*c430*/  LOP3.LUT R9, R6, 0xff, RZ, 0xc0, !PT ;  /* 0x000000ff06097812 */ /* 0x000fe600078ec0ff */
[----:B------:R-:W-:Y:S01]  /*c440*/  MUFU.EX2 R50, R50 ;  /* 0x0000003200327308 */ /* 0x000fe20000000800 */
[----:B------:R-:W-:Y:S01]  /*c450*/  SHF.R.U32.HI R7, RZ, 0x8, R7 ;  /* 0x00000008ff077819 */ /* 0x000fe20000011607 */
[--C-:B------:R-:W-:Y:S01]  /*c460*/  FFMA.FTZ R123, R123, UR4, -R4.reuse ;  /* 0x000000047b7b7c23 */ /* 0x100fe20008010804 */
[--C-:B------:R-:W-:Y:S01]  /*c470*/  FFMA.FTZ R42, R42, UR4, -R4.reuse ;  /* 0x000000042a2a7c23 */ /* 0x100fe20008010804 */
[--C-:B------:R-:W-:Y:S01]  /*c480*/  FFMA.FTZ R43, R43, UR4, -R4.reuse ;  /* 0x000000042b2b7c23 */ /* 0x100fe20008010804 */
[----:B------:R-:W-:Y:S01]  /*c490*/  PRMT R70, R9, 0x5410, R7 ;  /* 0x0000541009467816 */ /* 0x000fe20000000007 */
[----:B------:R-:W-:Y:S01]  /*c4a0*/  FFMA.FTZ R115, R75, UR4, -R4 ;  /* 0x000000044b737c23 */ /* 0x000fe20008010804 */
[--C-:B------:R-:W-:Y:S03]  /*c4b0*/  SHF.R.U32.HI R9, RZ, 0x10, R6.reuse ;  /* 0x00000010ff097819 */ /* 0x100fe60000011606 */
[----:B------:R-:W3:Y:S01]  /*c4c0*/  MUFU.EX2 R51, R51 ;  /* 0x0000003300337308 */ /* 0x000ee20000000800 */
[----:B------:R-:W-:Y:S01]  /*c4d0*/  SHF.R.U32.HI R7, RZ, 0x18, R6 ;  /* 0x00000018ff077819 */ /* 0x000fe20000011606 */
[--C-:B------:R-:W-:Y:S01]  /*c4e0*/  FFMA.FTZ R110, R110, UR4, -R4.reuse ;  /* 0x000000046e6e7c23 */ /* 0x100fe20008010804 */
[----:B------:R-:W-:Y:S01]  /*c4f0*/  LOP3.LUT R6, R9, 0xff, RZ, 0xc0, !PT ;  /* 0x000000ff09067812 */ /* 0x000fe200078ec0ff */
[----:B------:R-:W-:Y:S01]  /*c500*/  FFMA.FTZ R111, R111, UR4, -R4 ;  /* 0x000000046f6f7c23 */ /* 0x000fe20008010804 */
[----:B------:R-:W3:Y:S01]  /*c510*/  LDL.LU R9, [R1+0x14] ;  /* 0x0000140001097983 */ /* 0x000ee20000300800 */
[C---:B------:R-:W-:Y:S01]  /*c520*/  LOP3.LUT R4, R5.reuse, 0xffff, RZ, 0xc0, !PT ;  /* 0x0000ffff05047812 */ /* 0x040fe200078ec0ff */
[----:B----4-:R-:W-:Y:S03]  /*c530*/  IMAD.MOV.U32 R23, RZ, RZ, R213 ;  /* 0x000000ffff177224 */ /* 0x010fe600078e00d5 */
[----:B------:R-:W-:Y:S01]  /*c540*/  MUFU.EX2 R26, R31 ;  /* 0x0000001f001a7308 */ /* 0x000fe20000000800 */
[----:B------:R-:W4:Y:S01]  /*c550*/  LDL.LU R59, [R1+0x18] ;  /* 0x00001800013b7983 */ /* 0x000f220000300800 */
[----:B------:R-:W-:Y:S01]  /*c560*/  PRMT R71, R6, 0x5410, R7 ;  /* 0x0000541006477816 */ /* 0x000fe20000000007 */
[C---:B------:R-:W-:Y:S01]  /*c570*/  FMUL.FTZ R12, R2.reuse, R164 ;  /* 0x000000a4020c7220 */ /* 0x040fe20000410000 */
[----:B------:R-:W-:Y:S01]  /*c580*/  LOP3.LUT R6, R5, 0xff, RZ, 0xc0, !PT ;  /* 0x000000ff05067812 */ /* 0x000fe200078ec0ff */
[C---:B------:R-:W-:Y:S01]  /*c590*/  FMUL.FTZ R13, R2.reuse, R165 ;  /* 0x000000a5020d7220 */ /* 0x040fe20000410000 */
[----:B------:R-:W-:Y:S01]  /*c5a0*/  SHF.R.U32.HI R4, RZ, 0x8, R4 ;  /* 0x00000008ff047819 */ /* 0x000fe20000011604 */
[----:B-1----:R-:W-:Y:S03]  /*c5b0*/  FMUL.FTZ R28, R2, R152 ;  /* 0x00000098021c7220 */ /* 0x002fe60000410000 */
[----:B------:R-:W-:Y:S01]  /*c5c0*/  MUFU.EX2 R213, R24 ;  /* 0x0000001800d57308 */ /* 0x000fe20000000800 */
[----:B------:R-:W-:Y:S01]  /*c5d0*/  IMAD.MOV.U32 R105, RZ, RZ, R208 ;  /* 0x000000ffff697224 */ /* 0x000fe200078e00d0 */
[----:B------:R-:W-:Y:S01]  /*c5e0*/  PRMT R56, R6, 0x5410, R4 ;  /* 0x0000541006387816 */ /* 0x000fe20000000004 */
[----:B--2---:R-:W-:Y:S01]  /*c5f0*/  FMUL.FTZ R29, R2, R153 ;  /* 0x00000099021d7220 */ /* 0x004fe20000410000 */
[C---:B------:R-:W-:Y:S01]  /*c600*/  LOP3.LUT R6, R8.reuse, 0xffff, RZ, 0xc0, !PT ;  /* 0x0000ffff08067812 */ /* 0x040fe200078ec0ff */
[C---:B------:R-:W-:Y:S01]  /*c610*/  FMUL.FTZ R17, R133.reuse, R149 ;  /* 0x0000009585117220 */ /* 0x040fe20000410000 */
[C---:B------:R-:W-:Y:S01]  /*c620*/  FMUL.FTZ R20, R133.reuse, R144 ;  /* 0x0000009085147220 */ /* 0x040fe20000410000 */
[C---:B------:R-:W-:Y:S03]  /*c630*/  FMUL.FTZ R21, R133.reuse, R145 ;  /* 0x0000009185157220 */ /* 0x040fe60000410000 */
[----:B------:R1:W-:Y:S01]  /*c640*/  MUFU.EX2 R208, R25 ;  /* 0x0000001900d07308 */ /* 0x0003e20000000800 */
[----:B------:R-:W-:Y:S01]  /*c650*/  LOP3.LUT R7, R8, 0xff, RZ, 0xc0, !PT ;  /* 0x000000ff08077812 */ /* 0x000fe200078ec0ff */
[C---:B------:R-:W-:Y:S01]  /*c660*/  FMUL.FTZ R32, R133.reuse, R140 ;  /* 0x0000008c85207220 */ /* 0x040fe20000410000 */
[----:B------:R-:W-:Y:S01]  /*c670*/  SHF.R.U32.HI R6, RZ, 0x8, R6 ;  /* 0x00000008ff067819 */ /* 0x000fe20000011606 */
[----:B------:R-:W-:Y:S01]  /*c680*/  IMAD.MOV.U32 R10, RZ, RZ, R89 ;  /* 0x000000ffff0a7224 */ /* 0x000fe200078e0059 */
[----:B------:R-:W-:Y:S01]  /*c690*/  SHF.R.U32.HI R4, RZ, 0x10, R5 ;  /* 0x00000010ff047819 */ /* 0x000fe20000011605 */
[----:B------:R-:W-:Y:S01]  /*c6a0*/  IMAD.MOV.U32 R89, RZ, RZ, R93 ;  /* 0x000000ffff597224 */ /* 0x000fe200078e005d */
[----:B------:R-:W-:Y:S03]  /*c6b0*/  SHF.R.U32.HI R5, RZ, 0x18, R5 ;  /* 0x00000018ff057819 */ /* 0x000fe60000011605 */
[----:B------:R-:W2:Y:S01]  /*c6c0*/  MUFU.EX2 R48, R48 ;  /* 0x0000003000307308 */ /* 0x000ea20000000800 */
[----:B------:R-:W-:Y:S01]  /*c6d0*/  LOP3.LUT R4, R4, 0xff, RZ, 0xc0, !PT ;  /* 0x000000ff04047812 */ /* 0x000fe200078ec0ff */
[----:B------:R-:W-:Y:S02]  /*c6e0*/  IMAD.MOV.U32 R93, RZ, RZ, R77 ;  /* 0x000000ffff5d7224 */ /* 0x000fe400078e004d */
[----:B------:R-:W-:Y:S01]  /*c6f0*/  FMUL.FTZ R33, R133, R141 ;  /* 0x0000008d85217220 */ /* 0x000fe20000410000 */
[----:B------:R-:W-:Y:S01]  /*c700*/  IMAD.MOV.U32 R77, RZ, RZ, R64 ;  /* 0x000000ffff4d7224 */ /* 0x000fe200078e0040 */
[----:B------:R-:W-:Y:S01]  /*c710*/  PRMT R64, R7, 0x5410, R6 ;  /* 0x0000541007407816 */ /* 0x000fe20000000006 */
[----:B------:R-:W-:Y:S01]  /*c720*/  IMAD.MOV.U32 R35, RZ, RZ, R16 ;  /* 0x000000ffff237224 */ /* 0x000fe200078e0010 */
[--C-:B------:R-:W-:Y:S02]  /*c730*/  SHF.R.U32.HI R6, RZ, 0x10, R8.reuse ;  /* 0x00000010ff067819 */ /* 0x100fe40000011608 */
[----:B------:R-:W2:Y:S01]  /*c740*/  MUFU.EX2 R96, R27 ;  /* 0x0000001b00607308 */ /* 0x000ea20000000800 */
[----:B------:R-:W-:Y:S01]  /*c750*/  PRMT R57, R4, 0x5410, R5 ;  /* 0x0000541004397816 */ /* 0x000fe20000000005 */
[----:B-1----:R-:W-:Y:S01]  /*c760*/  FMUL.FTZ R25, R2, R157 ;  /* 0x0000009d02197220 */ /* 0x002fe20000410000 */
[----:B------:R-:W-:Y:S01]  /*c770*/  SHF.R.U32.HI R8, RZ, 0x18, R8 ;  /* 0x00000018ff087819 */ /* 0x000fe20000011608 */
[----:B------:R-:W-:Y:S01]  /*c780*/  IMAD.MOV.U32 R24, RZ, RZ, R35 ;  /* 0x000000ffff187224 */ /* 0x000fe200078e0023 */
[----:B------:R-:W-:Y:S01]  /*c790*/  LOP3.LUT R6, R6, 0xff, RZ, 0xc0, !PT ;  /* 0x000000ff06067812 */ /* 0x000fe200078ec0ff */
[C---:B------:R-:W-:Y:S01]  /*c7a0*/  FMUL.FTZ R4, R133.reuse, R160 ;  /* 0x000000a085047220 */ /* 0x040fe20000410000 */
[C---:B------:R-:W-:Y:S03]  /*c7b0*/  FMUL.FTZ R5, R133.reuse, R161 ;  /* 0x000000a185057220 */ /* 0x040fe60000410000 */
[----:B------:R-:W1:Y:S01]  /*c7c0*/  MUFU.EX2 R27, R37 ;  /* 0x00000025001b7308 */ /* 0x000e620000000800 */
[----:B------:R-:W-:Y:S01]  /*c7d0*/  FMUL.FTZ R16, R133, R148 ;  /* 0x0000009485107220 */ /* 0x000fe20000410000 */
[----:B------:R-:W-:Y:S02]  /*c7e0*/  IMAD.MOV.U32 R30, RZ, RZ, R24 ;  /* 0x000000ffff1e7224 */ /* 0x000fe400078e0018 */
[----:B------:R-:W-:Y:S01]  /*c7f0*/  FMUL.FTZ R24, R2, R156 ;  /* 0x0000009c02187220 */ /* 0x000fe20000410000 */
[----:B------:R-:W-:Y:S02]  /*c800*/  IMAD.MOV.U32 R11, RZ, RZ, R105 ;  /* 0x000000ffff0b7224 */ /* 0x000fe400078e0069 */
[C---:B------:R-:W-:Y:S01]  /*c810*/  FMUL.FTZ R7, R3.reuse, R163 ;  /* 0x000000a303077220 */ /* 0x040fe20000410000 */
[----:B------:R-:W-:Y:S02]  /*c820*/  IMAD.MOV.U32 R58, RZ, RZ, R22 ;  /* 0x000000ffff3a7224 */ /* 0x000fe400078e0016 */
[C---:B------:R-:W-:Y:S01]  /*c830*/  FMUL.FTZ R22, R3.reuse, R146 ;  /* 0x0000009203167220 */ /* 0x040fe20000410000 */
[----:B------:R1:W-:Y:S01]  /*c840*/  MUFU.EX2 R37, R39 ;  /* 0x0000002700257308 */ /* 0x0003e20000000800 */
[----:B------:R-:W-:Y:S02]  /*c850*/  IMAD.MOV.U32 R105, RZ, RZ, R103 ;  /* 0x000000ffff697224 */ /* 0x000fe400078e0067 */
[C---:B------:R-:W-:Y:S01]  /*c860*/  FMUL.FTZ R35, R3.reuse, R143 ;  /* 0x0000008f03237220 */ /* 0x040fe20000410000 */
[----:B------:R-:W-:Y:S02]  /*c870*/  IMAD.MOV.U32 R15, RZ, RZ, R77 ;  /* 0x000000ffff0f7224 */ /* 0x000fe400078e004d */
[----:B---3--:R-:W-:Y:S02]  /*c880*/  IMAD.MOV.U32 R75, RZ, RZ, R51 ;  /* 0x000000ffff4b7224 */ /* 0x008fe400078e0033 */
[----:B------:R-:W-:Y:S02]  /*c890*/  IMAD.MOV.U32 R63, RZ, RZ, R49 ;  /* 0x000000ffff3f7224 */ /* 0x000fe400078e0031 */
[----:B------:R-:W3:Y:S01]  /*c8a0*/  MUFU.EX2 R36, R36 ;  /* 0x0000002400247308 */ /* 0x000ee20000000800 */
[----:B------:R-:W-:Y:S02]  /*c8b0*/  IMAD.MOV.U32 R95, RZ, RZ, R58 ;  /* 0x000000ffff5f7224 */ /* 0x000fe400078e003a */
[----:B------:R-:W-:Y:S02]  /*c8c0*/  IMAD.MOV.U32 R62, RZ, RZ, R30 ;  /* 0x000000ffff3e7224 */ /* 0x000fe400078e001e */
[C---:B------:R-:W-:Y:S01]  /*c8d0*/  FMUL.FTZ R30, R0.reuse, R154 ;  /* 0x0000009a001e7220 */ /* 0x040fe20000410000 */
[----:B--2---:R-:W-:Y:S02]  /*c8e0*/  IMAD.MOV.U32 R51, RZ, RZ, R48 ;  /* 0x000000ffff337224 */ /* 0x004fe400078e0030 */
[----:B------:R-:W-:Y:S02]  /*c8f0*/  IMAD.MOV.U32 R48, RZ, RZ, R105 ;  /* 0x000000ffff307224 */ /* 0x000fe400078e0069 */
[----:B------:R2:W3:Y:S01]  /*c900*/  MUFU.EX2 R79, R18 ;  /* 0x00000012004f7308 */ /* 0x0004e20000000800 */
[----:B------:R-:W-:Y:S02]  /*c910*/  IMAD.MOV.U32 R58, RZ, RZ, R15 ;  /* 0x000000ffff3a7224 */ /* 0x000fe400078e000f */
[C---:B------:R-:W-:Y:S01]  /*c920*/  FMUL.FTZ R15, R0.reuse, R167 ;  /* 0x000000a7000f7220 */ /* 0x040fe20000410000 */
[----:B------:R-:W-:Y:S02]  /*c930*/  IMAD.MOV.U32 R31, RZ, RZ, R23 ;  /* 0x000000ffff1f7224 */ /* 0x000fe400078e0017 */
[C---:B------:R-:W-:Y:S01]  /*c940*/  FMUL.FTZ R23, R3.reuse, R147 ;  /* 0x0000009303177220 */ /* 0x040fe20000410000 */
[----:B------:R-:W-:Y:S02]  /*c950*/  IMAD.MOV.U32 R167, RZ, RZ, R63 ;  /* 0x000000ffffa77224 */ /* 0x000fe400078e003f */
[----:B------:R-:W-:Y:S01]  /*c960*/  IMAD.MOV.U32 R94, RZ, RZ, R62 ;  /* 0x000000ffff5e7224 */ /* 0x000fe200078e003e */
[----:B------:R2:W-:Y:S01]  /*c970*/  MUFU.EX2 R90, R19 ;  /* 0x00000013005a7308 */ /* 0x0005e20000000800 */
[----:B------:R-:W-:Y:S02]  /*c980*/  IMAD.MOV.U32 R62, RZ, RZ, R48 ;  /* 0x000000ffff3e7224 */ /* 0x000fe400078e0030 */
[----:B------:R-:W-:Y:S02]  /*c990*/  IMAD.MOV.U32 R48, RZ, RZ, R96 ;  /* 0x000000ffff307224 */ /* 0x000fe400078e0060 */
[----:B------:R-:W-:Y:S02]  /*c9a0*/  IMAD.MOV.U32 R144, RZ, RZ, R31 ;  /* 0x000000ffff907224 */ /* 0x000fe400078e001f */
[C---:B------:R-:W-:Y:S01]  /*c9b0*/  FMUL.FTZ R31, R0.reuse, R155 ;  /* 0x0000009b001f7220 */ /* 0x040fe20000410000 */
[----:B------:R-:W-:Y:S02]  /*c9c0*/  IMAD.U32 R77, RZ, RZ, UR15 ;  /* 0x0000000fff4d7e24 */ /* 0x000fe4000f8e00ff */
[----:B------:R-:W3:Y:S01]  /*c9d0*/  MUFU.EX2 R78, R45 ;  /* 0x0000002d004e7308 */ /* 0x000ee20000000800 */
[----:B-1----:R-:W-:Y:S02]  /*c9e0*/  IMAD.MOV.U32 R39, RZ, RZ, 0x7054 ;  /* 0x00007054ff277424 */ /* 0x002fe400078e00ff */
[----:B--2---:R-:W-:Y:S01]  /*c9f0*/  FMUL.FTZ R18, R3, R150 ;  /* 0x0000009603127220 */ /* 0x004fe20000410000 */
[----:B------:R-:W-:Y:S02]  /*ca00*/  IMAD.MOV.U32 R155, RZ, RZ, R51 ;  /* 0x000000ffff9b7224 */ /* 0x000fe400078e0033 */
[----:B------:R-:W-:Y:S01]  /*ca10*/  IMAD.MOV.U32 R51, RZ, RZ, R92 ;  /* 0x000000ffff337224 */ /* 0x000fe200078e005c */
[----:B------:R-:W-:Y:S01]  /*ca20*/  PRMT R77, R77, R39, UR15 ;  /* 0x0000000f4d4d7e16 */ /* 0x000fe20008000027 */
[----:B------:R-:W-:Y:S02]  /*ca30*/  IMAD.MOV.U32 R92, RZ, RZ, R84 ;  /* 0x000000ffff5c7224 */ /* 0x000fe400078e0054 */
[----:B------:R-:W1:Y:S01]  /*ca40*/  MUFU.EX2 R38, R38 ;  /* 0x0000002600267308 */ /* 0x000e620000000800 */
[----:B------:R-:W-:Y:S02]  /*ca50*/  IMAD.MOV.U32 R49, RZ, RZ, R14 ;  /* 0x000000ffff317224 */ /* 0x000fe400078e000e */
[----:B------:R-:W-:Y:S01]  /*ca60*/  FMUL.FTZ R14, R0, R166 ;  /* 0x000000a6000e7220 */ /* 0x000fe20000410000 */
[--C-:B------:R-:W-:Y:S01]  /*ca70*/  HSET2.LE.AND R56, R56, R77.reuse, PT ;  /* 0x0000004d38387233 */ /* 0x100fe20003803000 */
[----:B------:R-:W-:Y:S01]  /*ca80*/  IMAD.MOV.U32 R84, RZ, RZ, R221 ;  /* 0x000000ffff547224 */ /* 0x000fe200078e00dd */
[--C-:B------:R-:W-:Y:S01]  /*ca90*/  HSET2.LE.AND R57, R57, R77.reuse, PT ;  /* 0x0000004d39397233 */ /* 0x100fe20003803000 */
[----:B------:R-:W-:Y:S01]  /*caa0*/  FFMA.FTZ R133, R133, R121, R203 ;  /* 0x0000007985857223 */ /* 0x000fe200000100cb */
[--C-:B------:R-:W-:Y:S01]  /*cab0*/  HSET2.LE.AND R64, R64, R77.reuse, PT ;  /* 0x0000004d40407233 */ /* 0x100fe20003803000 */
[----:B------:R-:W-:Y:S01]  /*cac0*/  IMAD.MOV.U32 R121, RZ, RZ, R65 ;  /* 0x000000ffff797224 */ /* 0x000fe200078e0041 */
[----:B------:R-:W-:Y:S01]  /*cad0*/  PRMT R65, R6, 0x5410, R8 ;  /* 0x0000541006417816 */ /* 0x000fe20000000008 */
[----:B------:R-:W-:Y:S01]  /*cae0*/  FMUL.FTZ R8, R2, R168 ;  /* 0x000000a802087220 */ /* 0x000fe20000410000 */
[----:B------:R-:W2:Y:S01]  /*caf0*/  MUFU.EX2 R44, R44 ;  /* 0x0000002c002c7308 */ /* 0x000ea20000000800 */
[----:B------:R-:W-:Y:S02]  /*cb00*/  IMAD.MOV.U32 R166, RZ, RZ, R75 ;  /* 0x000000ffffa67224 */ /* 0x000fe400078e004b */
[C---:B------:R-:W-:Y:S01]  /*cb10*/  FMUL.FTZ R19, R3.reuse, R151 ;  /* 0x0000009703137220 */ /* 0x040fe20000410000 */
[--C-:B------:R-:W-:Y:S01]  /*cb20*/  HSET2.LE.AND R65, R65, R77.reuse, PT ;  /* 0x0000004d41417233 */ /* 0x100fe20003803000 */
[----:B------:R-:W-:Y:S02]  /*cb30*/  IMAD.MOV.U32 R39, RZ, RZ, R27 ;  /* 0x000000ffff277224 */ /* 0x000fe400078e001b */
[----:B------:R-:W-:Y:S01]  /*cb40*/  FMUL.FTZ R27, R0, R159 ;  /* 0x0000009f001b7220 */ /* 0x000fe20000410000 */
[----:B---3--:R-:W-:Y:S02]  /*cb50*/  IMAD.MOV.U32 R75, RZ, RZ, R36 ;  /* 0x000000ffff4b7224 */ /* 0x008fe400078e0024 */
[C---:B------:R-:W-:Y:S01]  /*cb60*/  FMUL.FTZ R6, R3.reuse, R162 ;  /* 0x000000a203067220 */ /* 0x040fe20000410000 */
[----:B------:R-:W-:Y:S01]  /*cb70*/  MUFU.EX2 R40, R40 ;  /* 0x0000002800287308 */ /* 0x000fe20000000800 */
[----:B------:R-:W-:Y:S02]  /*cb80*/  IMAD.MOV.U32 R36, RZ, RZ, R89 ;  /* 0x000000ffff247224 */ /* 0x000fe400078e0059 */
[----:B------:R-:W-:Y:S01]  /*cb90*/  FADD.FTZ R133, R240, R133 ;  /* 0x00000085f0857221 */ /* 0x000fe20000010000 */
[----:B------:R-:W-:Y:S02]  /*cba0*/  IMAD.MOV.U32 R127, RZ, RZ, R11 ;  /* 0x000000ffff7f7224 */ /* 0x000fe400078e000b */
[C---:B------:R-:W-:Y:S01]  /*cbb0*/  FMUL.FTZ R11, R0.reuse, R171 ;  /* 0x000000ab000b7220 */ /* 0x040fe20000410000 */
[----:B------:R-:W-:Y:S02]  /*cbc0*/  IMAD.MOV.U32 R89, RZ, RZ, R220 ;  /* 0x000000ffff597224 */ /* 0x000fe400078e00dc */
[----:B------:R-:W-:Y:S01]  /*cbd0*/  IMAD.MOV.U32 R171, RZ, RZ, R79 ;  /* 0x000000ffffab7224 */ /* 0x000fe200078e004f */
[----:B------:R-:W3:Y:S01]  /*cbe0*/  MUFU.EX2 R41, R41 ;  /* 0x0000002900297308 */ /* 0x000ee20000000800 */
[----:B------:R-:W-:Y:S02]  /*cbf0*/  IMAD.MOV.U32 R79, RZ, RZ, R39 ;  /* 0x000000ffff4f7224 */ /* 0x000fe400078e0027 */
[----:B------:R-:W-:Y:S02]  /*cc00*/  IMAD.MOV.U32 R151, RZ, RZ, R78 ;  /* 0x000000ffff977224 */ /* 0x000fe400078e004e */
[----:B------:R-:W-:Y:S02]  /*cc10*/  IMAD.MOV.U32 R39, RZ, RZ, R104 ;  /* 0x000000ffff277224 */ /* 0x000fe400078e0068 */
[----:B------:R-:W-:Y:S03]  /*cc20*/  IMAD.MOV.U32 R104, RZ, RZ, R219 ;  /* 0x000000ffff687224 */ /* 0x000fe600078e00db */
[----:B------:R-:W3:Y:S01]  /*cc30*/  MUFU.EX2 R43, R43 ;  /* 0x0000002b002b7308 */ /* 0x000ee20000000800 */
[----:B------:R-:W-:Y:S02]  /*cc40*/  IMAD.MOV.U32 R78, RZ, RZ, R58 ;  /* 0x000000ffff4e7224 */ /* 0x000fe400078e003a */
[----:B-1----:R-:W-:Y:S01]  /*cc50*/  IMAD.MOV.U32 R58, RZ, RZ, R38 ;  /* 0x000000ffff3a7224 */ /* 0x002fe200078e0026 */
[--C-:B------:R-:W-:Y:S01]  /*cc60*/  HSET2.LE.AND R38, R206, R77.reuse, PT ;  /* 0x0000004dce267233 */ /* 0x100fe20003803000 */
[----:B--2---:R-:W-:Y:S02]  /*cc70*/  IMAD.MOV.U32 R153, RZ, RZ, R44 ;  /* 0x000000ffff997224 */ /* 0x004fe400078e002c */
[----:B------:R-:W-:Y:S03]  /*cc80*/  IMAD.MOV.U32 R122, RZ, RZ, R94 ;  /* 0x000000ffff7a7224 */ /* 0x000fe600078e005e */
[----:B------:R-:W1:Y:S01]  /*cc90*/  MUFU.EX2 R42, R42 ;  /* 0x0000002a002a7308 */ /* 0x000e620000000800 */
[----:B---3--:R-:W-:Y:S02]  /*cca0*/  IMAD.MOV.U32 R44, RZ, RZ, R41 ;  /* 0x000000ffff2c7224 */ /* 0x008fe400078e0029 */
[----:B------:R-:W-:Y:S02]  /*ccb0*/  IMAD.MOV.U32 R41, RZ, RZ, R78 ;  /* 0x000000ffff297224 */ /* 0x000fe400078e004e */
[----:B------:R-:W-:Y:S02]  /*ccc0*/  IMAD.MOV.U32 R94, RZ, RZ, R75 ;  /* 0x000000ffff5e7224 */ /* 0x000fe400078e004b */
[----:B------:R-:W-:Y:S01]  /*ccd0*/  IMAD.MOV.U32 R75, RZ, RZ, R39 ;  /* 0x000000ffff4b7224 */ /* 0x000fe200078e0027 */
[--C-:B------:R-:W-:Y:S02]  /*cce0*/  HSET2.LE.AND R39, R205, R77.reuse, PT ;  /* 0x0000004dcd277233 */ /* 0x100fe40003803000 */
[----:B------:R-:W2:Y:S01]  /*ccf0*/  MUFU.EX2 R45, R46 ;  /* 0x0000002e002d7308 */ /* 0x000ea20000000800 */
[----:B------:R-:W-:Y:S02]  /*cd00*/  IMAD.MOV.U32 R206, RZ, RZ, R43 ;  /* 0x000000ffffce7224 */ /* 0x000fe400078e002b */
[----:B------:R-:W-:Y:S02]  /*cd10*/  IMAD.MOV.U32 R43, RZ, RZ, R79 ;  /* 0x000000ffff2b7224 */ /* 0x000fe400078e004f */
[----:B------:R-:W-:Y:S02]  /*cd20*/  IMAD.MOV.U32 R205, RZ, RZ, R44 ;  /* 0x000000ffffcd7224 */ /* 0x000fe400078e002c */
[----:B------:R-:W-:Y:S03]  /*cd30*/  IMAD.MOV.U32 R44, RZ, RZ, R43 ;  /* 0x000000ffff2c7224 */ /* 0x000fe600078e002b */
[----:B------:R3:W3:Y:S01]  /*cd40*/  MUFU.EX2 R46, R52 ;  /* 0x00000034002e7308 */ /* 0x0006e20000000800 */
[----:B-1----:R-:W-:Y:S02]  /*cd50*/  IMAD.MOV.U32 R43, RZ, RZ, R42 ;  /* 0x000000ffff2b7224 */ /* 0x002fe400078e002a */
[----:B------:R-:W-:Y:S02]  /*cd60*/  IMAD.MOV.U32 R79, RZ, RZ, R62 ;  /* 0x000000ffff4f7224 */ /* 0x000fe400078e003e */
[----:B------:R-:W-:Y:S02]  /*cd70*/  IMAD.MOV.U32 R42, RZ, RZ, R41 ;  /* 0x000000ffff2a7224 */ /* 0x000fe400078e0029 */
[----:B------:R-:W-:Y:S03]  /*cd80*/  IMAD.MOV.U32 R62, RZ, RZ, R36 ;  /* 0x000000ffff3e7224 */ /* 0x000fe600078e0024 */
[----:B------:R-:W1:Y:S01]  /*cd90*/  MUFU.EX2 R47, R47 ;  /* 0x0000002f002f7308 */ /* 0x000e620000000800 */
[----:B------:R-:W-:Y:S02]  /*cda0*/  IMAD.MOV.U32 R36, RZ, RZ, R48 ;  /* 0x000000ffff247224 */ /* 0x000fe400078e0030 */
[----:B------:R-:W-:Y:S02]  /*cdb0*/  IMAD.MOV.U32 R91, RZ, RZ, R10 ;  /* 0x000000ffff5b7224 */ /* 0x000fe400078e000a */
[----:B------:R-:W-:Y:S01]  /*cdc0*/  FMUL.FTZ R10, R0, R170 ;  /* 0x000000aa000a7220 */ /* 0x000fe20000410000 */
[----:B--2---:R-:W-:Y:S01]  /*cdd0*/  IMAD.MOV.U32 R152, RZ, RZ, R45 ;  /* 0x000000ffff987224 */ /* 0x004fe200078e002d */
[--C-:B------:R-:W-:Y:S01]  /*cde0*/  HSET2.LE.AND R45, R194, R77.reuse, PT ;  /* 0x0000004dc22d7233 */ /* 0x100fe20003803000 */
[----:B------:R-:W-:Y:S02]  /*cdf0*/  IMAD.MOV.U32 R147, RZ, RZ, R42 ;  /* 0x000000ffff937224 */ /* 0x000fe400078e002a */
[----:B------:R2:W-:Y:S01]  /*ce00*/  MUFU.EX2 R168, R53 ;  /* 0x0000003500a87308 */ /* 0x0005e20000000800 */
[--C-:B---3--:R-:W-:Y:S01]  /*ce10*/  HSET2.LE.AND R52, R183, R77.reuse, PT ;  /* 0x0000004db7347233 */ /* 0x108fe20003803000 */
[----:B------:R-:W-:Y:S01]  /*ce20*/  IMAD.MOV.U32 R170, RZ, RZ, R46 ;  /* 0x000000ffffaa7224 */ /* 0x000fe200078e002e */
[--C-:B------:R-:W-:Y:S01]  /*ce30*/  HSET2.LE.AND R46, R224, R77.reuse, PT ;  /* 0x0000004de02e7233 */ /* 0x100fe20003803000 */
[----:B------:R-:W-:Y:S02]  /*ce40*/  IMAD.MOV.U32 R103, RZ, RZ, R34 ;  /* 0x000000ffff677224 */ /* 0x000fe400078e0022 */
[C---:B------:R-:W-:Y:S01]  /*ce50*/  FMUL.FTZ R34, R3.reuse, R142 ;  /* 0x0000008e03227220 */ /* 0x040fe20000410000 */
[----:B------:R-:W-:Y:S03]  /*ce60*/  IMAD.MOV.U32 R48, RZ, RZ, R217 ;  /* 0x000000ffff307224 */ /* 0x000fe600078e00d9 */
[----:B------:R3:W-:Y:S01]  /*ce70*/  MUFU.EX2 R163, R55 ;  /* 0x0000003700a37308 */ /* 0x0007e20000000800 */
[----:B-1----:R-:W-:Y:S01]  /*ce80*/  IMAD.MOV.U32 R150, RZ, RZ, R47 ;  /* 0x000000ffff967224 */ /* 0x002fe200078e002f */
[--C-:B------:R-:W-:Y:S01]  /*ce90*/  HSET2.LE.AND R47, R207, R77.reuse, PT ;  /* 0x0000004dcf2f7233 */ /* 0x100fe20003803000 */
[----:B------:R-:W-:Y:S01]  /*cea0*/  IMAD.MOV.U32 R207, RZ, RZ, R49 ;  /* 0x000000ffffcf7224 */ /* 0x000fe200078e0031 */
[--C-:B------:R-:W-:Y:S01]  /*ceb0*/  HSET2.LE.AND R49, R186, R77.reuse, PT ;  /* 0x0000004dba317233 */ /* 0x100fe20003803000 */
[----:B------:R-:W-:Y:S02]  /*cec0*/  IMAD.MOV.U32 R146, RZ, RZ, R79 ;  /* 0x000000ffff927224 */ /* 0x000fe400078e004f */
[----:B------:R-:W-:Y:S03]  /*ced0*/  IMAD.MOV.U32 R141, RZ, RZ, R43 ;  /* 0x000000ffff8d7224 */ /* 0x000fe600078e002b */
[----:B------:R1:W-:Y:S01]  /*cee0*/  MUFU.EX2 R164, R54 ;  /* 0x0000003600a47308 */ /* 0x0003e20000000800 */
[--C-:B--2---:R-:W-:Y:S01]  /*cef0*/  HSET2.LE.AND R53, R176, R77.reuse, PT ;  /* 0x0000004db0357233 */ /* 0x104fe20003803000 */
[----:B------:R-:W-:Y:S08]  /*cf00*/  IMAD.MOV.U32 R183, RZ, RZ, R103 ;  /* 0x000000ffffb77224 */ /* 0x000ff000078e0067 */
[----:B------:R2:W-:Y:S01]  /*cf10*/  MUFU.EX2 R161, R61 ;  /* 0x0000003d00a17308 */ /* 0x0005e20000000800 */
[--C-:B---3--:R-:W-:Y:S09]  /*cf20*/  HSET2.LE.AND R55, R198, R77.reuse, PT ;  /* 0x0000004dc6377233 */ /* 0x108ff20003803000 */
[----:B------:R3:W-:Y:S01]  /*cf30*/  MUFU.EX2 R162, R60 ;  /* 0x0000003c00a27308 */ /* 0x0007e20000000800 */
[--C-:B-1----:R-:W-:Y:S09]  /*cf40*/  HSET2.LE.AND R54, R199, R77.reuse, PT ;  /* 0x0000004dc7367233 */ /* 0x102ff20003803000 */
[----:B------:R-:W-:Y:S01]  /*cf50*/  MUFU.EX2 R149, R139 ;  /* 0x0000008b00957308 */ /* 0x000fe20000000800 */
[--C-:B--2---:R-:W-:Y:S09]  /*cf60*/  HSET2.LE.AND R61, R174, R77.reuse, PT ;  /* 0x0000004dae3d7233 */ /* 0x104ff20003803000 */
[----:B------:R-:W1:Y:S01]  /*cf70*/  MUFU.EX2 R172, R172 ;  /* 0x000000ac00ac7308 */ /* 0x000e620000000800 */
[--C-:B---3--:R-:W-:Y:S01]  /*cf80*/  HSET2.LE.AND R60, R175, R77.reuse, PT ;  /* 0x0000004daf3c7233 */ /* 0x108fe20003803000 */
[----:B------:R-:W-:Y:S08]  /*cf90*/  IMAD.MOV.U32 R175, RZ, RZ, R72 ;  /* 0x000000ffffaf7224 */ /* 0x000ff000078e0048 */
[----:B------:R2:W-:Y:S10]  /*cfa0*/  MUFU.EX2 R148, R80 ;  /* 0x0000005000947308 */ /* 0x0005f40000000800 */
[----:B------:R-:W3:Y:S10]  /*cfb0*/  MUFU.EX2 R165, R81 ;  /* 0x0000005100a57308 */ /* 0x000ef40000000800 */
[----:B------:R1:W-:Y:S01]  /*cfc0*/  MUFU.EX2 R160, R82 ;  /* 0x0000005200a07308 */ /* 0x0003e20000000800 */
[----:B--2---:R-:W-:Y:S09]  /*cfd0*/  IMAD.MOV.U32 R80, RZ, RZ, R100 ;  /* 0x000000ffff507224 */ /* 0x004ff200078e0064 */
[----:B------:R-:W2:Y:S10]  /*cfe0*/  MUFU.EX2 R159, R83 ;  /* 0x00000053009f7308 */ /* 0x000eb40000000800 */
[----:B------:R3:W-:Y:S01]  /*cff0*/  MUFU.EX2 R157, R69 ;  /* 0x00000045009d7308 */ /* 0x0007e20000000800 */
[----:B-1----:R-:W-:Y:S09]  /*d000*/  IMAD.MOV.U32 R82, RZ, RZ, R93 ;  /* 0x000000ffff527224 */ /* 0x002ff200078e005d */
[----:B------:R-:W-:Y:S10]  /*d010*/  MUFU.EX2 R131, R131 ;  /* 0x0000008300837308 */ /* 0x000ff40000000800 */
[----:B------:R-:W-:Y:S01]  /*d020*/  MUFU.EX2 R130, R130 ;  /* 0x0000008200827308 */ /* 0x000fe20000000800 */
[--C-:B---3--:R-:W-:Y:S01]  /*d030*/  HSET2.LE.AND R69, R173, R77.reuse, PT ;  /* 0x0000004dad457233 */ /* 0x108fe20003803000 */
[----:B------:R-:W-:Y:S02]  /*d040*/  IMAD.MOV.U32 R173, RZ, RZ, R175 ;  /* 0x000000ffffad7224 */ /* 0x000fe400078e00af */
[----:B------:R-:W-:Y:S06]  /*d050*/  IMAD.MOV.U32 R175, RZ, RZ, R144 ;  /* 0x000000ffffaf7224 */ /* 0x000fec00078e0090 */
[----:B------:R-:W-:Y:S10]  /*d060*/  MUFU.EX2 R113, R113 ;  /* 0x0000007100717308 */ /* 0x000ff40000000800 */
[----:B------:R-:W-:Y:S10]  /*d070*/  MUFU.EX2 R244, R244 ;  /* 0x000000f400f47308 */ /* 0x000ff40000000800 */
[----:B------:R-:W-:Y:S01]  /*d080*/  MUFU.EX2 R243, R243 ;  /* 0x000000f300f37308 */ /* 0x000fe20000000800 */
[----:B------:R-:W-:Y:S01]  /*d090*/  FFMA.FTZ R74, R3, R9, R201 ;  /* 0x00000009034a7223 */ /* 0x000fe200000100c9 */
[----:B------:R-:W-:Y:S01]  /*d0a0*/  F2FP.BF16.F32.PACK_AB R3, R240, R203 ;  /* 0x000000cbf003723e */ /* 0x000fe200000010ff */
[C---:B------:R-:W-:Y:S01]  /*d0b0*/  FMUL.FTZ R9, R2.reuse, R169 ;  /* 0x000000a902097220 */ /* 0x040fe20000410000 */
[----:B------:R-:W-:Y:S02]  /*d0c0*/  IMAD.MOV.U32 R169, RZ, RZ, R90 ;  /* 0x000000ffffa97224 */ /* 0x000fe400078e005a */
[----:B----4-:R-:W-:Y:S01]  /*d0d0*/  FFMA.FTZ R106, R2, R59, R202 ;  /* 0x0000003b026a7223 */ /* 0x010fe200000100ca */
[----:B------:R-:W-:Y:S01]  /*d0e0*/  IMAD.MOV.U32 R59, RZ, RZ, R50 ;  /* 0x000000ffff3b7224 */ /* 0x000fe200078e0032 */
[----:B------:R-:W3:Y:S01]  /*d0f0*/  LDL.LU R2, [R1+0x1c] ;  /* 0x00001c0001027983 */ /* 0x000ee20000300800 */
[----:B------:R-:W-:Y:S02]  /*d100*/  IMAD.MOV.U32 R50, RZ, RZ, R26 ;  /* 0x000000ffff327224 */ /* 0x000fe400078e001a */
[----:B------:R-:W-:Y:S01]  /*d110*/  FMUL.FTZ R26, R0, R158 ;  /* 0x0000009e001a7220 */ /* 0x000fe20000410000 */
[----:B------:R-:W-:Y:S01]  /*d120*/  IMAD.MOV.U32 R154, RZ, RZ, R59 ;  /* 0x000000ffff9a7224 */ /* 0x000fe200078e003b */
[----:B------:R1:W4:Y:S01]  /*d130*/  MUFU.EX2 R158, R68 ;  /* 0x00000044009e7308 */ /* 0x0003220000000800 */
[----:B------:R-:W-:Y:S02]  /*d140*/  IMAD.MOV.U32 R63, RZ, RZ, R50 ;  /* 0x000000ffff3f7224 */ /* 0x000fe400078e0032 */
[----:B------:R-:W-:Y:S01]  /*d150*/  FADD.FTZ R82, R82, R106 ;  /* 0x0000006a52527221 */ /* 0x000fe20000010000 */
[----:B------:R-:W-:Y:S02]  /*d160*/  IMAD.MOV.U32 R50, RZ, RZ, R76 ;  /* 0x000000ffff327224 */ /* 0x000fe400078e004c */
[----:B------:R-:W-:Y:S02]  /*d170*/  IMAD.MOV.U32 R76, RZ, RZ, R97 ;  /* 0x000000ffff4c7224 */ /* 0x000fe400078e0061 */
[----:B------:R-:W2:Y:S01]  /*d180*/  LDL.64 R96, [R1] ;  /* 0x0000000001607983 */ /* 0x000ea20000100a00 */
[----:B------:R-:W-:Y:S01]  /*d190*/  IMAD.MOV.U32 R59, RZ, RZ, R121 ;  /* 0x000000ffff3b7224 */ /* 0x000fe200078e0079 */
[----:B------:R-:W-:Y:S01]  /*d1a0*/  MUFU.EX2 R226, R226 ;  /* 0x000000e200e27308 */ /* 0x000fe20000000800 */
[----:B------:R-:W-:Y:S02]  /*d1b0*/  IMAD.MOV.U32 R121, RZ, RZ, R87 ;  /* 0x000000ffff797224 */ /* 0x000fe400078e0057 */
[----:B------:R-:W-:Y:S01]  /*d1c0*/  IMAD.MOV.U32 R90, RZ, RZ, R40 ;  /* 0x000000ffff5a7224 */ /* 0x000fe200078e0028 */
[----:B------:R2:W5:Y:S01]  /*d1d0*/  LDL.LU R221, [R1+0xa0] ;  /* 0x0000a00001dd7983 */ /* 0x0005620000300800 */
[----:B------:R-:W-:Y:S02]  /*d1e0*/  IMAD.MOV.U32 R87, RZ, RZ, R218 ;  /* 0x000000ffff577224 */ /* 0x000fe400078e00da */
[----:B------:R-:W-:Y:S01]  /*d1f0*/  IMAD.MOV.U32 R40, RZ, RZ, R63 ;  /* 0x000000ffff287224 */ /* 0x000fe200078e003f */
[--C-:B-1----:R-:W-:Y:S01]  /*d200*/  HSET2.LE.AND R68, R187, R77.reuse, PT ;  /* 0x0000004dbb447233 */ /* 0x102fe20003803000 */
[----:B------:R1:W5:Y:S01]  /*d210*/  LDL.LU R220, [R1+0x9c] ;  /* 0x00009c0001dc7983 */ /* 0x0003620000300800 */
[----:B------:R-:W-:Y:S01]  /*d220*/  IMAD.MOV.U32 R78, RZ, RZ, R59 ;  /* 0x000000ffff4e7224 */ /* 0x000fe200078e003b */
[----:B------:R-:W1:Y:S01]  /*d230*/  MUFU.EX2 R225, R225 ;  /* 0x000000e100e17308 */ /* 0x000e620000000800 */
[----:B------:R-:W-:Y:S01]  /*d240*/  IMAD.MOV.U32 R63, RZ, RZ, R58 ;  /* 0x000000ffff3f7224 */ /* 0x000fe200078e003a */
[----:B------:R1:W5:Y:S01]  /*d250*/  LDL.LU R219, [R1+0x98] ;  /* 0x0000980001db7983 */ /* 0x0003620000300800 */
[----:B------:R-:W-:Y:S02]  /*d260*/  IMAD.MOV.U32 R58, RZ, RZ, R51 ;  /* 0x000000ffff3a7224 */ /* 0x000fe400078e0033 */
[----:B------:R-:W-:Y:S01]  /*d270*/  IMAD.MOV.U32 R59, RZ, RZ, R50 ;  /* 0x000000ffff3b7224 */ /* 0x000fe200078e0032 */
[----:B------:R1:W5:Y:S01]  /*d280*/  LDL.LU R218, [R1+0x94] ;  /* 0x0000940001da7983 */ /* 0x0003620000300800 */
[----:B------:R-:W-:Y:S03]  /*d290*/  IMAD.MOV.U32 R51, RZ, RZ, R121 ;  /* 0x000000ffff337224 */ /* 0x000fe600078e0079 */
[----:B------:R-:W-:Y:S01]  /*d2a0*/  MUFU.EX2 R227, R227 ;  /* 0x000000e300e37308 */ /* 0x000fe20000000800 */
[----:B------:R-:W-:Y:S02]  /*d2b0*/  IMAD.MOV.U32 R50, RZ, RZ, R104 ;  /* 0x000000ffff327224 */ /* 0x000fe400078e0068 */
[----:B------:R-:W-:Y:S02]  /*d2c0*/  IMAD.MOV.U32 R121, RZ, RZ, R87 ;  /* 0x000000ffff797224 */ /* 0x000fe400078e0057 */
[----:B------:R-:W-:Y:S02]  /*d2d0*/  IMAD.MOV.U32 R104, RZ, RZ, R86 ;  /* 0x000000ffff687224 */ /* 0x000fe400078e0056 */
[----:B------:R-:W4:Y:S01]  /*d2e0*/  LDL.64 R86, [R1+0x8] ;  /* 0x0000080001567983 */ /* 0x000f220000100a00 */
[----:B------:R-:W-:Y:S02]  /*d2f0*/  IMAD.MOV.U32 R41, RZ, RZ, R90 ;  /* 0x000000ffff297224 */ /* 0x000fe400078e005a */
[----:B------:R-:W-:Y:S01]  /*d300*/  MUFU.EX2 R181, R181 ;  /* 0x000000b500b57308 */ /* 0x000fe20000000800 */
[----:B------:R-:W-:Y:S02]  /*d310*/  IMAD.MOV.U32 R90, RZ, RZ, R94 ;  /* 0x000000ffff5a7224 */ /* 0x000fe400078e005e */
[----:B------:R-:W-:Y:S01]  /*d320*/  IMAD.MOV.U32 R94, RZ, RZ, R40 ;  /* 0x000000ffff5e7224 */ /* 0x000fe200078e0028 */
[----:B------:R1:W5:Y:S01]  /*d330*/  LDL.LU R217, [R1+0x90] ;  /* 0x0000900001d97983 */ /* 0x0003620000300800 */
[----:B------:R-:W-:Y:S02]  /*d340*/  IMAD.MOV.U32 R40, RZ, RZ, R63 ;  /* 0x000000ffff287224 */ /* 0x000fe400078e003f */
[----:B------:R-:W-:Y:S03]  /*d350*/  IMAD.MOV.U32 R63, RZ, RZ, R62 ;  /* 0x000000ffff3f7224 */ /* 0x000fe600078e003e */
[----:B------:R-:W-:Y:S01]  /*d360*/  MUFU.EX2 R177, R177 ;  /* 0x000000b100b17308 */ /* 0x000fe20000000800 */
[----:B------:R-:W-:Y:S02]  /*d370*/  IMAD.MOV.U32 R62, RZ, RZ, R59 ;  /* 0x000000ffff3e7224 */ /* 0x000fe400078e003b */
[----:B------:R-:W-:Y:S01]  /*d380*/  IMAD.MOV.U32 R59, RZ, RZ, R36 ;  /* 0x000000ffff3b7224 */ /* 0x000fe200078e0024 */
[--C-:B------:R-:W-:Y:S01]  /*d390*/  HSET2.LE.AND R36, R197, R77.reuse, PT ;  /* 0x0000004dc5247233 */ /* 0x100fe20003803000 */
[----:B------:R-:W-:Y:S02]  /*d3a0*/  IMAD.MOV.U32 R224, RZ, RZ, R62 ;  /* 0x000000ffffe07224 */ /* 0x000fe400078e003e */
[----:B------:R-:W-:Y:S01]  /*d3b0*/  IMAD.MOV.U32 R197, RZ, RZ, R37 ;  /* 0x000000ffffc57224 */ /* 0x000fe200078e0025 */
        /* <DEDUP_REMOVED lines=8> */
[----:B------:R-:W-:Y:S01]  /*d440*/  MUFU.EX2 R252, R252 ;  /* 0x000000fc00fc7308 */ /* 0x000fe20000000800 */
[----:B------:R-:W-:Y:S01]  /*d450*/  IMAD.MOV.U32 R62, RZ, RZ, R51 ;  /* 0x000000ffff3e7224 */ /* 0x000fe200078e0033 */
[----:B------:R-:W-:Y:S01]  /*d460*/  LOP3.LUT R46, R46, R3, RZ, 0xc0, !PT ;  /* 0x000000032e2e7212 */ /* 0x000fe200078ec0ff */
[----:B------:R-:W-:Y:S01]  /*d470*/  IMAD.MOV.U32 R194, RZ, RZ, R90 ;  /* 0x000000ffffc27224 */ /* 0x000fe200078e005a */
[--C-:B------:R-:W-:Y:S01]  /*d480*/  HSET2.LE.AND R51, R192, R77.reuse, PT ;  /* 0x0000004dc0337233 */ /* 0x100fe20003803000 */
[----:B------:R-:W-:Y:S01]  /*d490*/  IMAD.MOV.U32 R41, RZ, RZ, R40 ;  /* 0x000000ffff297224 */ /* 0x000fe200078e0028 */
[----:B------:R-:W-:Y:S01]  /*d4a0*/  F2FP.BF16.F32.PACK_AB R40, R239, R201 ;  /* 0x000000c9ef28723e */ /* 0x000fe200000010ff */
[----:B------:R-:W-:Y:S03]  /*d4b0*/  IMAD.MOV.U32 R201, RZ, RZ, R42 ;  /* 0x000000ffffc97224 */ /* 0x000fe600078e002a */
[----:B------:R-:W-:Y:S01]  /*d4c0*/  MUFU.EX2 R116, R116 ;  /* 0x0000007400747308 */ /* 0x000fe20000000800 */
[----:B------:R-:W-:Y:S01]  /*d4d0*/  IMAD.MOV.U32 R195, RZ, RZ, R88 ;  /* 0x000000ffffc37224 */ /* 0x000fe200078e0058 */
[----:B------:R-:W-:Y:S01]  /*d4e0*/  LOP3.LUT R37, R37, R40, RZ, 0xc0, !PT ;  /* 0x0000002825257212 */ /* 0x000fe200078ec0ff */
[----:B------:R-:W-:Y:S02]  /*d4f0*/  IMAD.MOV.U32 R199, RZ, RZ, R58 ;  /* 0x000000ffffc77224 */ /* 0x000fe400078e003a */
[----:B------:R-:W-:Y:S02]  /*d500*/  IMAD.MOV.U32 R140, RZ, RZ, R41 ;  /* 0x000000ffff8c7224 */ /* 0x000fe400078e0029 */
[----:B------:R-:W-:Y:S01]  /*d510*/  IMAD.MOV.U32 R142, RZ, RZ, R62 ;  /* 0x000000ffff8e7224 */ /* 0x000fe200078e003e */
[--C-:B------:R-:W-:Y:S01]  /*d520*/  HSET2.LE.AND R62, R191, R77.reuse, PT ;  /* 0x0000004dbf3e7233 */ /* 0x100fe20003803000 */
[----:B------:R-:W-:Y:S01]  /*d530*/  IMAD.MOV.U32 R191, RZ, RZ, R73 ;  /* 0x000000ffffbf7224 */ /* 0x000fe200078e0049 */
[----:B------:R-:W-:Y:S01]  /*d540*/  MUFU.EX2 R115, R115 ;  /* 0x0000007300737308 */ /* 0x000fe20000000800 */
[----:B------:R-:W-:Y:S02]  /*d550*/  IMAD.MOV.U32 R198, RZ, RZ, R121 ;  /* 0x000000ffffc67224 */ /* 0x000fe400078e0079 */
[----:B------:R-:W-:Y:S01]  /*d560*/  FADD.FTZ R121, R239, R74 ;  /* 0x0000004aef797221 */ /* 0x000fe20000010000 */
[----:B------:R-:W-:Y:S02]  /*d570*/  IMAD.MOV.U32 R139, RZ, RZ, R76 ;  /* 0x000000ffff8b7224 */ /* 0x000fe400078e004c */
[----:B------:R-:W-:Y:S02]  /*d580*/  IMAD.MOV.U32 R186, RZ, RZ, R104 ;  /* 0x000000ffffba7224 */ /* 0x000fe400078e0068 */
[----:B------:R-:W-:Y:S02]  /*d590*/  IMAD.MOV.U32 R203, RZ, RZ, R123 ;  /* 0x000000ffffcb7224 */ /* 0x000fe400078e007b */
[----:B------:R-:W-:Y:S01]  /*d5a0*/  MUFU.EX2 R238, R238 ;  /* 0x000000ee00ee7308 */ /* 0x000fe20000000800 */
[----:B------:R-:W-:Y:S02]  /*d5b0*/  IMAD.MOV.U32 R123, RZ, RZ, R85 ;  /* 0x000000ffff7b7224 */ /* 0x000fe400078e0055 */
[----:B------:R-:W-:Y:S02]  /*d5c0*/  IMAD.MOV.U32 R192, RZ, RZ, R101 ;  /* 0x000000ffffc07224 */ /* 0x000fe400078e0065 */
[----:B------:R-:W-:Y:S02]  /*d5d0*/  IMAD.MOV.U32 R187, RZ, RZ, R191 ;  /* 0x000000ffffbb7224 */ /* 0x000fe400078e00bf */
[----:B------:R-:W-:Y:S03]  /*d5e0*/  IMAD.MOV.U32 R191, RZ, RZ, R127 ;  /* 0x000000ffffbf7224 */ /* 0x000fe600078e007f */
[----:B------:R-:W-:Y:S01]  /*d5f0*/  MUFU.EX2 R237, R237 ;  /* 0x000000ed00ed7308 */ /* 0x000fe20000000800 */
[----:B------:R-:W-:Y:S02]  /*d600*/  IMAD.MOV.U32 R174, RZ, RZ, R142 ;  /* 0x000000ffffae7224 */ /* 0x000fe400078e008e */
[----:B------:R-:W-:Y:S02]  /*d610*/  IMAD.MOV.U32 R142, RZ, RZ, R126 ;  /* 0x000000ffff8e7224 */ /* 0x000fe400078e007e */
[----:B------:R-:W-:Y:S02]  /*d620*/  IMAD.MOV.U32 R126, RZ, RZ, R92 ;  /* 0x000000ffff7e7224 */ /* 0x000fe400078e005c */
[----:B------:R-:W-:Y:S03]  /*d630*/  IMAD.MOV.U32 R240, RZ, RZ, R80 ;  /* 0x000000fffff07224 */ /* 0x000fe600078e0050 */
[----:B------:R-:W-:Y:S01]  /*d640*/  MUFU.EX2 R248, R248 ;  /* 0x000000f800f87308 */ /* 0x000fe20000000800 */
[----:B------:R-:W-:Y:S09]  /*d650*/  IMAD.MOV.U32 R80, RZ, RZ, R124 ;  /* 0x000000ffff507224 */ /* 0x000ff200078e007c */
        /* <DEDUP_REMOVED lines=14> */
[----:B---3--:R-:W-:Y:S01]  /*d740*/  FFMA.FTZ R105, R0, R2, R200 ;  /* 0x0000000200697223 */ /* 0x008fe200000100c8 */
[----:B------:R-:W-:Y:S01]  /*d750*/  F2FP.BF16.F32.PACK_AB R2, R127, R95 ;  /* 0x0000005f7f02723e */ /* 0x000fe200000010ff */
[----:B------:R-:W-:Y:S01]  /*d760*/  IMAD.MOV.U32 R127, RZ, RZ, R98 ;  /* 0x000000ffff7f7224 */ /* 0x000fe200078e0062 */
[----:B------:R-:W-:Y:S01]  /*d770*/  F2FP.BF16.F32.PACK_AB R0, R144, R91 ;  /* 0x0000005b9000723e */ /* 0x000fe200000010ff */
[----:B------:R-:W-:Y:S01]  /*d780*/  IMAD.MOV.U32 R144, RZ, RZ, R99 ;  /* 0x000000ffff907224 */ /* 0x000fe200078e0063 */
[----:B------:R-:W-:Y:S02]  /*d790*/  LOP3.LUT R39, R39, R2, RZ, 0xc0, !PT ;  /* 0x0000000227277212 */ /* 0x000fe400078ec0ff */
[----:B------:R-:W-:Y:S01]  /*d7a0*/  F2FP.BF16.F32.PACK_AB R2, R216, R200 ;  /* 0x000000c8d802723e */ /* 0x000fe200000010ff */
[----:B------:R-:W-:Y:S01]  /*d7b0*/  IMAD.MOV.U32 R200, RZ, RZ, R63 ;  /* 0x000000ffffc87224 */ /* 0x000fe200078e003f */
[----:B------:R-:W-:Y:S01]  /*d7c0*/  LOP3.LUT R38, R38, R0, RZ, 0xc0, !PT ;  /* 0x0000000026267212 */ /* 0x000fe200078ec0ff */
[----:B------:R-:W-:Y:S01]  /*d7d0*/  IMAD.MOV.U32 R63, RZ, RZ, R59 ;  /* 0x000000ffff3f7224 */ /* 0x000fe200078e003b */
[----:B------:R-:W-:Y:S01]  /*d7e0*/  F2FP.BF16.F32.PACK_AB R0, R93, R202 ;  /* 0x000000ca5d00723e */ /* 0x000fe200000010ff */
[----:B------:R-:W-:Y:S01]  /*d7f0*/  IMAD.MOV.U32 R59, RZ, RZ, R50 ;  /* 0x000000ffff3b7224 */ /* 0x000fe200078e0032 */
[----:B------:R-:W-:Y:S01]  /*d800*/  LOP3.LUT R45, R45, R2, RZ, 0xc0, !PT ;  /* 0x000000022d2d7212 */ /* 0x000fe200078ec0ff */
[----:B------:R-:W-:Y:S01]  /*d810*/  IMAD.MOV.U32 R202, RZ, RZ, R75 ;  /* 0x000000ffffca7224 */ /* 0x000fe200078e004b */
[--C-:B------:R-:W-:Y:S01]  /*d820*/  HSET2.LE.AND R50, R196, R77.reuse, PT ;  /* 0x0000004dc4327233 */ /* 0x100fe20003803000 */
[----:B------:R-:W-:Y:S01]  /*d830*/  IMAD.MOV.U32 R196, RZ, RZ, R48 ;  /* 0x000000ffffc47224 */ /* 0x000fe200078e0030 */
[----:B------:R-:W-:Y:S01]  /*d840*/  F2FP.BF16.F32.PACK_AB R2, R224, R147 ;  /* 0x00000093e002723e */ /* 0x000fe200000010ff */
[----:B------:R-:W-:Y:S01]  /*d850*/  IMAD.MOV.U32 R176, RZ, RZ, R63 ;  /* 0x000000ffffb07224 */ /* 0x000fe200078e003f */
[----:B------:R-:W-:Y:S01]  /*d860*/  LOP3.LUT R44, R44, R0, RZ, 0xc0, !PT ;  /* 0x000000002c2c7212 */ /* 0x000fe200078ec0ff */
[----:B------:R-:W-:Y:S01]  /*d870*/  IMAD.MOV.U32 R156, RZ, RZ, R59 ;  /* 0x000000ffff9c7224 */ /* 0x000fe200078e003b */
[----:B------:R-:W-:Y:S02]  /*d880*/  F2FP.BF16.F32.PACK_AB R0, R103, R58 ;  /* 0x0000003a6700723e */ /* 0x000fe400000010ff */
[----:B------:R-:W-:Y:S02]  /*d890*/  LOP3.LUT R50, R50, R2, RZ, 0xc0, !PT ;  /* 0x0000000232327212 */ /* 0x000fe400078ec0ff */
[----:B------:R-:W-:Y:S02]  /*d8a0*/  F2FP.BF16.F32.PACK_AB R2, R145, R73 ;  /* 0x000000499102723e */ /* 0x000fe400000010ff */
[----:B------:R-:W-:Y:S02]  /*d8b0*/  LOP3.LUT R47, R47, R0, RZ, 0xc0, !PT ;  /* 0x000000002f2f7212 */ /* 0x000fe400078ec0ff */
[--C-:B------:R-:W-:Y:S01]  /*d8c0*/  HSET2.LE.AND R48, R188, R77.reuse, PT ;  /* 0x0000004dbc307233 */ /* 0x100fe20003803000 */
[----:B------:R-:W-:Y:S01]  /*d8d0*/  IMAD.MOV.U32 R188, RZ, RZ, R102 ;  /* 0x000000ffffbc7224 */ /* 0x000fe200078e0066 */
[----:B------:R-:W-:Y:S02]  /*d8e0*/  F2FP.BF16.F32.PACK_AB R0, R146, R72 ;  /* 0x000000489200723e */ /* 0x000fe400000010ff */
[----:B------:R-:W-:Y:S02]  /*d8f0*/  LOP3.LUT R49, R49, R2, RZ, 0xc0, !PT ;  /* 0x0000000231317212 */ /* 0x000fe400078ec0ff */
[----:B------:R-:W-:Y:S02]  /*d900*/  F2FP.BF16.F32.PACK_AB R3, R200, R102 ;  /* 0x00000066c803723e */ /* 0x000fe400000010ff */
[----:B------:R-:W-:Y:S02]  /*d910*/  F2FP.BF16.F32.PACK_AB R2, R143, R207 ;  /* 0x000000cf8f02723e */ /* 0x000fe400000010ff */
[----:B------:R-:W-:Y:S02]  /*d920*/  LOP3.LUT R48, R48, R0, RZ, 0xc0, !PT ;  /* 0x0000000030307212 */ /* 0x000fe400078ec0ff */
[----:B------:R-:W-:Y:S02]  /*d930*/  LOP3.LUT R51, R51, R3, RZ, 0xc0, !PT ;  /* 0x0000000333337212 */ /* 0x000fe400078ec0ff */
[----:B------:R-:W-:Y:S02]  /*d940*/  F2FP.BF16.F32.PACK_AB R0, R202, R196 ;  /* 0x000000c4ca00723e */ /* 0x000fe400000010ff */
[----:B------:R-:W-:Y:S02]  /*d950*/  LOP3.LUT R55, R55, R2, RZ, 0xc0, !PT ;  /* 0x0000000237377212 */ /* 0x000fe400078ec0ff */
[----:B------:R-:W-:Y:S02]  /*d960*/  F2FP.BF16.F32.PACK_AB R3, R208, R213 ;  /* 0x000000d5d003723e */ /* 0x000fe400000010ff */
[----:B------:R-:W-:Y:S02]  /*d970*/  F2FP.BF16.F32.PACK_AB R40, R176, R125 ;  /* 0x0000007db028723e */ /* 0x000fe400000010ff */
[----:B------:R-:W-:Y:S02]  /*d980*/  F2FP.BF16.F32.PACK_AB R2, R193, R194 ;  /* 0x000000c2c102723e */ /* 0x000fe400000010ff */
[----:B------:R-:W-:Y:S02]  /*d990*/  LOP3.LUT R54, R54, R0, RZ, 0xc0, !PT ;  /* 0x0000000036367212 */ /* 0x000fe400078ec0ff */
[--C-:B------:R-:W-:Y:S02]  /*d9a0*/  HSET2.LE.AND R59, R67, R77.reuse, PT ;  /* 0x0000004d433b7233 */ /* 0x100fe40003803000 */
[----:B------:R-:W-:Y:S02]  /*d9b0*/  LOP3.LUT R52, R52, R3, RZ, 0xc0, !PT ;  /* 0x0000000334347212 */ /* 0x000fe400078ec0ff */
[----:B------:R-:W-:Y:S01]  /*d9c0*/  LOP3.LUT R53, R53, R40, RZ, 0xc0, !PT ;  /* 0x0000002835357212 */ /* 0x000fe200078ec0ff */
[----:B------:R-:W-:Y:S01]  /*d9d0*/  IMAD.U32 R40, RZ, RZ, UR20 ;  /* 0x00000014ff287e24 */ /* 0x000fe2000f8e00ff */
[--C-:B------:R-:W-:Y:S02]  /*d9e0*/  HSET2.LE.AND R58, R66, R77.reuse, PT ;  /* 0x0000004d423a7233 */ /* 0x100fe40003803000 */
        /* <DEDUP_REMOVED lines=8> */
[--C-:B------:R-:W-:Y:S02]  /*da70*/  HSET2.LE.AND R66, R70, R77.reuse, PT ;  /* 0x0000004d46427233 */ /* 0x100fe40003803000 */
[----:B------:R-:W-:Y:S02]  /*da80*/  F2FP.BF16.F32.PACK_AB R3, R197, R140 ;  /* 0x0000008cc503723e */ /* 0x000fe400000010ff */
[----:B------:R-:W-:Y:S02]  /*da90*/  LOP3.LUT R40, R223, UR25, R40, 0x96, !PT ;  /* 0x00000019df287c12 */ /* 0x000fe4000f8e9628 */
[----:B------:R-:W-:Y:S02]  /*daa0*/  F2FP.BF16.F32.PACK_AB R2, R169, R171 ;  /* 0x000000aba902723e */ /* 0x000fe400000010ff */
[----:B------:R-:W-:Y:S01]  /*dab0*/  LOP3.LUT R60, R60, R0, RZ, 0xc0, !PT ;  /* 0x000000003c3c7212 */ /* 0x000fe200078ec0ff */
[----:B------:R-:W-:Y:S01]  /*dac0*/  IMAD.WIDE.U32 R40, R40, -0x326172a9, RZ ;  /* 0xcd9e8d5728287825 */ /* 0x000fe200078e00ff */
[--C-:B------:R-:W-:Y:S02]  /*dad0*/  HSET2.LE.AND R63, R189, R77.reuse, PT ;  /* 0x0000004dbd3f7233 */ /* 0x100fe40003803000 */
[----:B------:R-:W-:Y:S01]  /*dae0*/  LOP3.LUT R57, R57, R3, RZ, 0xc0, !PT ;  /* 0x0000000339397212 */ /* 0x000fe200078ec0ff */
[----:B------:R-:W-:Y:S01]  /*daf0*/  IMAD.MOV.U32 R189, RZ, RZ, R156 ;  /* 0x000000ffffbd7224 */ /* 0x000fe200078e009c */
[----:B------:R-:W-:Y:S01]  /*db00*/  F2FP.BF16.F32.PACK_AB R0, R150, R152 ;  /* 0x000000989600723e */ /* 0x000fe200000010ff */
[----:B------:R-:W-:Y:S01]  /*db10*/  IMAD.MOV.U32 R156, RZ, RZ, R89 ;  /* 0x000000ffff9c7224 */ /* 0x000fe200078e0059 */
[----:B------:R-:W-:Y:S02]  /*db20*/  LOP3.LUT R66, R66, R2, RZ, 0xc0, !PT ;  /* 0x0000000242427212 */ /* 0x000fe400078ec0ff */
[----:B------:R-:W-:Y:S02]  /*db30*/  F2FP.BF16.F32.PACK_AB R3, R151, R153 ;  /* 0x000000999703723e */ /* 0x000fe400000010ff */
[----:B------:R-:W-:Y:S02]  /*db40*/  F2FP.BF16.F32.PACK_AB R2, R172, R149 ;  /* 0x00000095ac02723e */ /* 0x000fe400000010ff */
[----:B------:R-:W-:Y:S02]  /*db50*/  LOP3.LUT R63, R63, R0, RZ, 0xc0, !PT ;  /* 0x000000003f3f7212 */ /* 0x000fe400078ec0ff */
[--C-:B------:R-:W-:Y:S02]  /*db60*/  HSET2.LE.AND R67, R71, R77.reuse, PT ;  /* 0x0000004d47437233 */ /* 0x100fe40003803000 */
[----:B------:R-:W-:Y:S02]  /*db70*/  LOP3.LUT R62, R62, R3, RZ, 0xc0, !PT ;  /* 0x000000033e3e7212 */ /* 0x000fe400078ec0ff */
[----:B------:R-:W-:Y:S02]  /*db80*/  F2FP.BF16.F32.PACK_AB R0, R168, R170 ;  /* 0x000000aaa800723e */ /* 0x000fe400000010ff */
[----:B------:R-:W-:Y:S02]  /*db90*/  LOP3.LUT R64, R64, R2, RZ, 0xc0, !PT ;  /* 0x0000000240407212 */ /* 0x000fe400078ec0ff */
[----:B--2---:R-:W-:Y:S02]  /*dba0*/  LOP3.LUT R3, R41, UR14, R96, 0x96, !PT ;  /* 0x0000000e29037c12 */ /* 0x004fe4000f8e9660 */
[----:B------:R-:W-:Y:S02]  /*dbb0*/  F2FP.BF16.F32.PACK_AB R2, R163, R164 ;  /* 0x000000a4a302723e */ /* 0x000fe400000010ff */
[----:B------:R-:W-:Y:S01]  /*dbc0*/  LOP3.LUT R67, R67, R0, RZ, 0xc0, !PT ;  /* 0x0000000043437212 */ /* 0x000fe200078ec0ff */
[----:B------:R-:W-:Y:S01]  /*dbd0*/  IMAD.WIDE.U32 R42, R3, -0x2daee0ad, RZ ;  /* 0xd2511f53032a7825 */ /* 0x000fe200078e00ff */
[----:B------:R-:W-:Y:S02]  /*dbe0*/  F2FP.BF16.F32.PACK_AB R0, R165, R148 ;  /* 0x00000094a500723e */ /* 0x000fe400000010ff */
[----:B------:R-:W-:Y:S02]  /*dbf0*/  LOP3.LUT R68, R68, R2, RZ, 0xc0, !PT ;  /* 0x0000000244447212 */ /* 0x000fe400078ec0ff */
[--C-:B------:R-:W-:Y:S01]  /*dc00*/  HSET2.LE.AND R70, R180, R77.reuse, PT ;  /* 0x0000004db4467233 */ /* 0x100fe20003803000 */
[----:B------:R-:W-:Y:S01]  /*dc10*/  IMAD.MOV.U32 R180, RZ, RZ, R198 ;  /* 0x000000ffffb47224 */ /* 0x000fe200078e00c6 */
[----:B------:R-:W-:Y:S01]  /*dc20*/  F2FP.BF16.F32.PACK_AB R2, R159, R160 ;  /* 0x000000a09f02723e */ /* 0x000fe200000010ff */
[----:B------:R-:W-:Y:S01]  /*dc30*/  IMAD.MOV.U32 R198, RZ, RZ, R91 ;  /* 0x000000ffffc67224 */ /* 0x000fe200078e005b */
[----:B------:R-:W-:Y:S01]  /*dc40*/  LOP3.LUT R79, R179, UR12, R40, 0x96, !PT ;  /* 0x0000000cb34f7c12 */ /* 0x000fe2000f8e9628 */
[----:B------:R-:W-:Y:S01]  /*dc50*/  IMAD.MOV.U32 R239, RZ, RZ, R180 ;  /* 0x000000ffffef7224 */ /* 0x000fe200078e00b4 */
[----:B------:R-:W-:Y:S01]  /*dc60*/  LOP3.LUT R65, R65, R0, RZ, 0xc0, !PT ;  /* 0x0000000041417212 */ /* 0x000fe200078ec0ff */
[----:B------:R-:W-:Y:S01]  /*dc70*/  IMAD.MOV.U32 R180, RZ, RZ, R183 ;  /* 0x000000ffffb47224 */ /* 0x000fe200078e00b7 */
[----:B------:R-:W-:Y:S01]  /*dc80*/  LOP3.LUT R40, R185, UR12, R40, 0x96, !PT ;  /* 0x0000000cb9287c12 */ /* 0x000fe2000f8e9628 */
[----:B------:R-:W-:Y:S01]  /*dc90*/  IMAD.MOV.U32 R183, RZ, RZ, R147 ;  /* 0x000000ffffb77224 */ /* 0x000fe200078e0093 */
[----:B------:R-:W-:Y:S01]  /*dca0*/  F2FP.BF16.F32.PACK_AB R0, R161, R162 ;  /* 0x000000a2a100723e */ /* 0x000fe200000010ff */
[----:B------:R-:W-:Y:S01]  /*dcb0*/  IMAD.MOV.U32 R147, RZ, RZ, R84 ;  /* 0x000000ffff937224 */ /* 0x000fe200078e0054 */
[----:B------:R-:W-:Y:S01]  /*dcc0*/  LOP3.LUT R70, R70, R2, RZ, 0xc0, !PT ;  /* 0x0000000246467212 */ /* 0x000fe200078ec0ff */
[----:B------:R-:W-:Y:S01]  /*dcd0*/  IMAD.WIDE.U32 R72, R40, -0x2daee0ad, RZ ;  /* 0xd2511f5328487825 */ /* 0x000fe200078e00ff */
[----:B------:R-:W-:Y:S02]  /*dce0*/  LOP3.LUT R2, R43, UR11, R228, 0x96, !PT ;  /* 0x0000000b2b027c12 */ /* 0x000fe4000f8e96e4 */
[----:B------:R-:W-:Y:S01]  /*dcf0*/  LOP3.LUT R69, R69, R0, RZ, 0xc0, !PT ;  /* 0x0000000045457212 */ /* 0x000fe200078ec0ff */
[----:B------:R-:W-:Y:S01]  /*dd00*/  MUFU.EX2 R147, R147 ;  /* 0x0000009300937308 */ /* 0x000fe20000000800 */
[--C-:B------:R-:W-:Y:S01]  /*dd10*/  HSET2.LE.AND R71, R182, R77.reuse, PT ;  /* 0x0000004db6477233 */ /* 0x100fe20003803000 */
[----:B------:R-:W-:Y:S01]  /*dd20*/  IMAD.MOV.U32 R182, RZ, RZ, R199 ;  /* 0x000000ffffb67224 */ /* 0x000fe200078e00c7 */
[----:B----4-:R-:W-:Y:S01]  /*dd30*/  LOP3.LUT R78, R41, UR14, R86, 0x96, !PT ;  /* 0x0000000e294e7c12 */ /* 0x010fe2000f8e9656 */
[----:B------:R-:W-:Y:S01]  /*dd40*/  IMAD.MOV.U32 R199, RZ, RZ, R95 ;  /* 0x000000ffffc77224 */ /* 0x000fe200078e005f */
[----:B------:R-:W-:Y:S01]  /*dd50*/  F2FP.BF16.F32.PACK_AB R0, R157, R158 ;  /* 0x0000009e9d00723e */ /* 0x000fe200000010ff */
[----:B------:R-:W-:Y:S03]  /*dd60*/  IMAD.WIDE.U32 R40, R2, -0x326172a9, RZ ;  /* 0xcd9e8d5702287825 */ /* 0x000fe600078e00ff */
[----:B------:R-:W-:Y:S02]  /*dd70*/  LOP3.LUT R71, R71, R0, RZ, 0xc0, !PT ;  /* 0x0000000047477212 */ /* 0x000fe400078ec0ff */
[----:B------:R-:W-:Y:S02]  /*dd80*/  LOP3.LUT R0, R73, UR9, R42, 0x96, !PT ;  /* 0x0000000949007c12 */ /* 0x000fe4000f8e962a */
[----:B------:R-:W-:Y:S03]  /*dd90*/  LOP3.LUT R2, R41, UR10, R184, 0x96, !PT ;  /* 0x0000000a29027c12 */ /* 0x000fe6000f8e96b8 */
[----:B------:R-:W-:Y:S04]  /*dda0*/  IMAD.WIDE.U32 R42, R0, -0x326172a9, RZ ;  /* 0xcd9e8d57002a7825 */ /* 0x000fe800078e00ff */
[----:B------:R-:W-:Y:S01]  /*ddb0*/  IMAD.WIDE.U32 R2, R2, -0x2daee0ad, RZ ;  /* 0xd2511f5302027825 */ /* 0x000fe200078e00ff */
[----:B------:R-:W-:Y:S04]  /*ddc0*/  LOP3.LUT R0, R43, UR8, R40, 0x96, !PT ;  /* 0x000000082b007c12 */ /* 0x000fe8000f8e9628 */
[----:B------:R-:W-:Y:S05]  /*ddd0*/  LOP3.LUT R40, R3, UR7, R72, 0x96, !PT ;  /* 0x0000000703287c12 */ /* 0x000fea000f8e9648 */
[----:B------:R-:W-:Y:S05]  /*dde0*/  IMAD.WIDE.U32 R40, R40, -0x326172a9, RZ ;  /* 0xcd9e8d5728287825 */ /* 0x000fea00078e00ff */
[----:B------:R-:W-:Y:S01]  /*ddf0*/  LOP3.LUT R41, R41, UR6, R42, 0x96, !PT ;  /* 0x0000000629297c12 */ /* 0x000fe2000f8e962a */
[----:B------:R-:W-:Y:S05]  /*de00*/  IMAD.WIDE.U32 R42, R0, -0x2daee0ad, RZ ;  /* 0xd2511f53002a7825 */ /* 0x000fea00078e00ff */
[----:B------:R-:W-:Y:S05]  /*de10*/  LOP3.LUT R2, R43, UR5, R2, 0x96, !PT ;  /* 0x000000052b027c12 */ /* 0x000fea000f8e9602 */
[----:B------:R-:W-:Y:S05]  /*de20*/  IMAD.WIDE.U32 R2, R2, -0x326172a9, RZ ;  /* 0xcd9e8d5702027825 */ /* 0x000fea00078e00ff */
[----:B------:R-:W-:Y:S02]  /*de30*/  LOP3.LUT R0, R3, UR16, R40, 0x96, !PT ;  /* 0x0000001003007c12 */ /* 0x000fe4000f8e9628 */
[C---:B------:R-:W-:Y:S02]  /*de40*/  LOP3.LUT R73, R2.reuse, 0xffff, RZ, 0xc0, !PT ;  /* 0x0000ffff02497812 */ /* 0x040fe400078ec0ff */
[----:B------:R-:W-:Y:S02]  /*de50*/  LOP3.LUT R76, R2, 0xff, RZ, 0xc0, !PT ;  /* 0x000000ff024c7812 */ /* 0x000fe400078ec0ff */
[--C-:B------:R-:W-:Y:S02]  /*de60*/  SHF.R.U32.HI R75, RZ, 0x10, R2.reuse ;  /* 0x00000010ff4b7819 */ /* 0x100fe40000011602 */
[----:B------:R-:W-:Y:S01]  /*de70*/  SHF.R.U32.HI R74, RZ, 0x18, R2 ;  /* 0x00000018ff4a7819 */ /* 0x000fe20000011602 */
[----:B------:R-:W-:Y:S05]  /*de80*/  IMAD.WIDE.U32 R2, R41, -0x2daee0ad, RZ ;  /* 0xd2511f5329027825 */ /* 0x000fea00078e00ff */
[----:B------:R-:W-:Y:S02]  /*de90*/  LOP3.LUT R41, R3, UR17, R42, 0x96, !PT ;  /* 0x0000001103297c12 */ /* 0x000fe4000f8e962a */
[C---:B------:R-:W-:Y:S02]  /*dea0*/  LOP3.LUT R40, R2.reuse, 0xffff, RZ, 0xc0, !PT ;  /* 0x0000ffff02287812 */ /* 0x040fe400078ec0ff */
[----:B------:R-:W-:Y:S02]  /*deb0*/  LOP3.LUT R72, R2, 0xff, RZ, 0xc0, !PT ;  /* 0x000000ff02487812 */ /* 0x000fe400078ec0ff */
[--C-:B------:R-:W-:Y:S02]  /*dec0*/  SHF.R.U32.HI R43, RZ, 0x10, R2.reuse ;  /* 0x00000010ff2b7819 */ /* 0x100fe40000011602 */
[----:B------:R-:W-:Y:S02]  /*ded0*/  SHF.R.U32.HI R42, RZ, 0x18, R2 ;  /* 0x00000018ff2a7819 */ /* 0x000fe40000011602 */
        /* <DEDUP_REMOVED lines=8> */
[----:B------:R-:W-:Y:S01]  /*df60*/  IMAD.WIDE.U32 R2, R78, -0x2daee0ad, RZ ;  /* 0xd2511f534e027825 */ /* 0x000fe200078e00ff */
[----:B------:R-:W-:Y:S04]  /*df70*/  SHF.R.U32.HI R0, RZ, 0x8, R73 ;  /* 0x00000008ff007819 */ /* 0x000fe80000011649 */
[----:B------:R-:W-:Y:S02]  /*df80*/  PRMT R90, R76, 0x5410, R0 ;  /* 0x000054104c5a7816 */ /* 0x000fe40000000000 */
[----:B------:R-:W-:Y:S04]  /*df90*/  LOP3.LUT R0, R75, 0xff, RZ, 0xc0, !PT ;  /* 0x000000ff4b007812 */ /* 0x000fe800078ec0ff */
[----:B------:R-:W-:Y:S02]  /*dfa0*/  PRMT R100, R0, 0x5410, R74 ;  /* 0x0000541000647816 */ /* 0x000fe4000000004a */
[----:B------:R-:W-:Y:S04]  /*dfb0*/  SHF.R.U32.HI R0, RZ, 0x8, R40 ;  /* 0x00000008ff007819 */ /* 0x000fe80000011628 */
[----:B------:R-:W-:Y:S02]  /*dfc0*/  PRMT R103, R72, 0x5410, R0 ;  /* 0x0000541048677816 */ /* 0x000fe40000000000 */
[----:B------:R-:W-:Y:S04]  /*dfd0*/  LOP3.LUT R0, R43, 0xff, RZ, 0xc0, !PT ;  /* 0x000000ff2b007812 */ /* 0x000fe800078ec0ff */
[----:B------:R-:W-:Y:S01]  /*dfe0*/  PRMT R104, R0, 0x5410, R42 ;  /* 0x0000541000687816 */ /* 0x000fe2000000002a */
[----:B------:R-:W-:Y:S01]  /*dff0*/  IMAD.WIDE.U32 R42, R79, -0x2daee0ad, RZ ;  /* 0xd2511f534f2a7825 */ /* 0x000fe200078e00ff */
[----:B------:R-:W-:Y:S04]  /*e000*/  LOP3.LUT R0, R3, UR11, R230, 0x96, !PT ;  /* 0x0000000b03007c12 */ /* 0x000fe8000f8e96e6 */
[----:B------:R-:W-:Y:S01]  /*e010*/  LOP3.LUT R40, R43, UR9, R2, 0x96, !PT ;  /* 0x000000092b287c12 */ /* 0x000fe2000f8e9602 */
[----:B------:R-:W-:Y:S04]  /*e020*/  IMAD.WIDE.U32 R72, R0, -0x326172a9, RZ ;  /* 0xcd9e8d5700487825 */ /* 0x000fe800078e00ff */
        /* <DEDUP_REMOVED lines=21> */
[----:B------:R-:W-:Y:S01]  /*e180*/  LOP3.LUT R0, R3, UR17, R72, 0x96, !PT ;  /* 0x0000001103007c12 */ /* 0x000fe2000f8e9648 */
[----:B------:R-:W-:Y:S01]  /*e190*/  IMAD.MOV.U32 R72, RZ, RZ, R86 ;  /* 0x000000ffff487224 */ /* 0x000fe200078e0056 */
        /* <DEDUP_REMOVED lines=32> */
[----:B------:R-:W-:Y:S05]  /*e3a0*/  IMAD.U32 R0, RZ, RZ, UR21 ;  /* 0x00000015ff007e24 */ /* 0x000fea000f8e00ff */
[----:B------:R-:W-:Y:S05]  /*e3b0*/  LOP3.LUT R0, R223, UR25, R0, 0x96, !PT ;  /* 0x00000019df007c12 */ /* 0x000fea000f8e9600 */
[----:B------:R-:W-:Y:S05]  /*e3c0*/  IMAD.WIDE.U32 R74, R0, -0x326172a9, RZ ;  /* 0xcd9e8d57004a7825 */ /* 0x000fea00078e00ff */
[----:B------:R-:W-:Y:S02]  /*e3d0*/  LOP3.LUT R2, R75, UR14, R72, 0x96, !PT ;  /* 0x0000000e4b027c12 */ /* 0x000fe4000f8e9648 */
[----:B------:R-:W-:Y:S01]  /*e3e0*/  LOP3.LUT R0, R179, UR12, R74, 0x96, !PT ;  /* 0x0000000cb3007c12 */ /* 0x000fe2000f8e964a */
[----:B------:R-:W-:Y:S02]  /*e3f0*/  IMAD.MOV.U32 R179, RZ, RZ, R97 ;  /* 0x000000ffffb37224 */ /* 0x000fe400078e0061 */
[----:B------:R-:W-:Y:S04]  /*e400*/  IMAD.WIDE.U32 R2, R2, -0x2daee0ad, RZ ;  /* 0xd2511f5302027825 */ /* 0x000fe800078e00ff */
[----:B------:R-:W-:Y:S01]  /*e410*/  IMAD.WIDE.U32 R42, R0, -0x2daee0ad, RZ ;  /* 0xd2511f53002a7825 */ /* 0x000fe200078e00ff */
[----:B------:R-:W-:Y:S03]  /*e420*/  LOP3.LUT R40, R3, UR11, R230, 0x96, !PT ;  /* 0x0000000b03287c12 */ /* 0x000fe6000f8e96e6 */
        /* <DEDUP_REMOVED lines=14> */
[----:B------:R-:W-:Y:S01]  /*e510*/  LOP3.LUT R0, R41, UR6, R72, 0x96, !PT ;  /* 0x0000000629007c12 */ /* 0x000fe2000f8e9648 */
[----:B------:R-:W-:Y:S01]  /*e520*/  IMAD.WIDE.U32 R2, R2, -0x326172a9, RZ ;  /* 0xcd9e8d5702027825 */ /* 0x000fe200078e00ff */
[----:B------:R-:W-:Y:S04]  /*e530*/  MUFU.EX2 R126, R112 ;  /* 0x00000070007e7308 */ /* 0x000fe80000000800 */
[----:B------:R-:W-:Y:S02]  /*e540*/  LOP3.LUT R40, R3, UR16, R40, 0x96, !PT ;  /* 0x0000001003287c12 */ /* 0x000fe4000f8e9628 */
[C---:B------:R-:W-:Y:S02]  /*e550*/  LOP3.LUT R3, R2.reuse, 0xffff, RZ, 0xc0, !PT ;  /* 0x0000ffff02037812 */ /* 0x040fe400078ec0ff */
[----:B------:R-:W-:Y:S02]  /*e560*/  LOP3.LUT R41, R2, 0xff, RZ, 0xc0, !PT ;  /* 0x000000ff02297812 */ /* 0x000fe400078ec0ff */
[----:B------:R-:W-:Y:S01]  /*e570*/  MUFU.EX2 R112, R212 ;  /* 0x000000d400707308 */ /* 0x000fe20000000800 */
        /* <DEDUP_REMOVED lines=33> */
[----:B------:R-:W-:Y:S01]  /*e790*/  PRMT R95, R0, 0x5410, R2 ;  /* 0x00005410005f7816 */ /* 0x000fe20000000002 */
[----:B------:R-:W-:Y:S01]  /*e7a0*/  MUFU.EX2 R122, R242 ;  /* 0x000000f2007a7308 */ /* 0x000fe20000000800 */
[----:B------:R-:W-:Y:S01]  /*e7b0*/  LOP3.LUT R0, R75, UR14, R178, 0x96, !PT ;  /* 0x0000000e4b007c12 */ /* 0x000fe2000f8e96b2 */
[----:B------:R-:W-:Y:S04]  /*e7c0*/  IMAD.WIDE.U32 R72, R3, -0x2daee0ad, RZ ;  /* 0xd2511f5303487825 */ /* 0x000fe800078e00ff */
[----:B------:R-:W-:Y:S04]  /*e7d0*/  IMAD.WIDE.U32 R42, R0, -0x2daee0ad, RZ ;  /* 0xd2511f53002a7825 */ /* 0x000fe800078e00ff */
[----:B------:R-:W-:Y:S01]  /*e7e0*/  IMAD.MOV.U32 R178, RZ, RZ, R123 ;  /* 0x000000ffffb27224 */ /* 0x000fe200078e007b */
[----:B------:R-:W-:Y:S01]  /*e7f0*/  LOP3.LUT R40, R43, UR11, R228, 0x96, !PT ;  /* 0x0000000b2b287c12 */ /* 0x000fe2000f8e96e4 */
[----:B------:R-:W2:Y:S01]  /*e800*/  MUFU.EX2 R123, R234 ;  /* 0x000000ea007b7308 */ /* 0x000ea20000000800 */
[----:B------:R-:W-:Y:S03]  /*e810*/  LOP3.LUT R0, R73, UR9, R42, 0x96, !PT ;  /* 0x0000000949007c12 */ /* 0x000fe6000f8e962a */
[----:B------:R-:W-:Y:S05]  /*e820*/  IMAD.WIDE.U32 R40, R40, -0x326172a9, RZ ;  /* 0xcd9e8d5728287825 */ /* 0x000fea00078e00ff */
[----:B------:R-:W-:Y:S01]  /*e830*/  LOP3.LUT R2, R41, UR10, R184, 0x96, !PT ;  /* 0x0000000a29027c12 */ /* 0x000fe2000f8e96b8 */
[----:B------:R-:W-:Y:S02]  /*e840*/  IMAD.MOV.U32 R184, RZ, RZ, R199 ;  /* 0x000000ffffb87224 */ /* 0x000fe400078e00c7 */
[----:B------:R-:W-:Y:S02]  /*e850*/  IMAD.MOV.U32 R199, RZ, RZ, R125 ;  /* 0x000000ffffc77224 */ /* 0x000fe400078e007d */
[----:B------:R-:W-:Y:S01]  /*e860*/  IMAD.WIDE.U32 R2, R2, -0x2daee0ad, RZ ;  /* 0xd2511f5302027825 */ /* 0x000fe200078e00ff */
[----:B------:R3:W4:Y:S04]  /*e870*/  MUFU.EX2 R125, R251 ;  /* 0x000000fb007d7308 */ /* 0x0007280000000800 */
[----:B------:R-:W-:Y:S01]  /*e880*/  LOP3.LUT R41, R3, UR7, R72, 0x96, !PT ;  /* 0x0000000703297c12 */ /* 0x000fe2000f8e9648 */
[----:B------:R-:W-:Y:S05]  /*e890*/  IMAD.WIDE.U32 R72, R0, -0x326172a9, RZ ;  /* 0xcd9e8d5700487825 */ /* 0x000fea00078e00ff */
[----:B------:R-:W-:Y:S05]  /*e8a0*/  LOP3.LUT R40, R73, UR8, R40, 0x96, !PT ;  /* 0x0000000849287c12 */ /* 0x000fea000f8e9628 */
[----:B------:R-:W-:Y:S04]  /*e8b0*/  IMAD.WIDE.U32 R42, R40, -0x2daee0ad, RZ ;  /* 0xd2511f53282a7825 */ /* 0x000fe800078e00ff */
[----:B------:R-:W-:Y:S01]  /*e8c0*/  IMAD.WIDE.U32 R40, R41, -0x326172a9, RZ ;  /* 0xcd9e8d5729287825 */ /* 0x000fe200078e00ff */
[----:B------:R-:W-:Y:S03]  /*e8d0*/  LOP3.LUT R2, R43, UR5, R2, 0x96, !PT ;  /* 0x000000052b027c12 */ /* 0x000fe6000f8e9602 */
[----:B---3--:R-:W-:Y:S01]  /*e8e0*/  IMAD.MOV.U32 R251, RZ, RZ, R211 ;  /* 0x000000fffffb7224 */ /* 0x008fe200078e00d3 */
[----:B------:R-:W-:Y:S01]  /*e8f0*/  LOP3.LUT R0, R41, UR6, R72, 0x96, !PT ;  /* 0x0000000629007c12 */ /* 0x000fe2000f8e9648 */
[----:B------:R-:W-:Y:S05]  /*e900*/  IMAD.WIDE.U32 R2, R2, -0x326172a9, RZ ;  /* 0xcd9e8d5702027825 */ /* 0x000fea00078e00ff */
        /* <DEDUP_REMOVED lines=11> */
[----:B------:R-:W3:Y:S01]  /*e9c0*/  LDSM.16.MT88.4 R40, [R209+0x4000] ;  /* 0x00400000d128783b */ /* 0x000ee20000004200 */
[C---:B------:R-:W-:Y:S04]  /*e9d0*/  LOP3.LUT R0, R2.reuse, 0xffff, RZ, 0xc0, !PT ;  /* 0x0000ffff02007812 */ /* 0x040fe800078ec0ff */
[----:B------:R-:W-:Y:S02]  /*e9e0*/  SHF.R.U32.HI R3, RZ, 0x8, R0 ;  /* 0x00000008ff037819 */ /* 0x000fe40000011600 */
[----:B------:R-:W-:Y:S04]  /*e9f0*/  LOP3.LUT R0, R2, 0xff, RZ, 0xc0, !PT ;  /* 0x000000ff02007812 */ /* 0x000fe800078ec0ff */
[----:B------:R-:W-:Y:S01]  /*ea00*/  PRMT R75, R0, 0x5410, R3 ;  /* 0x00005410004b7816 */ /* 0x000fe20000000003 */
[----:B------:R-:W-:Y:S01]  /*ea10*/  IMAD.MOV.U32 R3, RZ, RZ, R185 ;  /* 0x000000ffff037224 */ /* 0x000fe200078e00b9 */
[--C-:B------:R-:W-:Y:S01]  /*ea20*/  SHF.R.U32.HI R0, RZ, 0x10, R2.reuse ;  /* 0x00000010ff007819 */ /* 0x100fe20000011602 */
[----:B------:R-:W-:Y:S01]  /*ea30*/  IMAD.MOV.U32 R185, RZ, RZ, R175 ;  /* 0x000000ffffb97224 */ /* 0x000fe200078e00af */
[----:B------:R-:W-:Y:S01]  /*ea40*/  SHF.R.U32.HI R2, RZ, 0x18, R2 ;  /* 0x00000018ff027819 */ /* 0x000fe20000011602 */
[----:B------:R-:W-:Y:S01]  /*ea50*/  IMAD.MOV.U32 R175, RZ, RZ, R142 ;  /* 0x000000ffffaf7224 */ /* 0x000fe200078e008e */
[----:B------:R-:W-:Y:S01]  /*ea60*/  LOP3.LUT R0, R0, 0xff, RZ, 0xc0, !PT ;  /* 0x000000ff00007812 */ /* 0x000fe200078ec0ff */
[----:B------:R-:W-:Y:S02]  /*ea70*/  IMAD.MOV.U32 R142, RZ, RZ, R144 ;  /* 0x000000ffff8e7224 */ /* 0x000fe400078e0090 */
[----:B------:R-:W-:Y:S01]  /*ea80*/  MUFU.EX2 R144, R109 ;  /* 0x0000006d00907308 */ /* 0x000fe20000000800 */
[----:B------:R-:W-:Y:S01]  /*ea90*/  PRMT R79, R0, 0x5410, R2 ;  /* 0x00005410004f7816 */ /* 0x000fe20000000002 */
[----:B------:R-:W-:Y:S02]  /*eaa0*/  IMAD.MOV.U32 R2, RZ, RZ, R178 ;  /* 0x000000ffff027224 */ /* 0x000fe400078e00b2 */
[----:B------:R-:W-:Y:S02]  /*eab0*/  IMAD.MOV.U32 R178, RZ, RZ, R191 ;  /* 0x000000ffffb27224 */ /* 0x000fe400078e00bf */
[----:B------:R-:W-:Y:S01]  /*eac0*/  IMAD.MOV.U32 R191, RZ, RZ, R146 ;  /* 0x000000ffffbf7224 */ /* 0x000fe200078e0092 */
[--C-:B------:R-:W-:Y:S03]  /*ead0*/  HSET2.LE.AND R79, R79, R77.reuse, PT ;  /* 0x0000004d4f4f7233 */ /* 0x100fe60003803000 */
[----:B------:R-:W-:Y:S01]  /*eae0*/  MUFU.EX2 R109, R250 ;  /* 0x000000fa006d7308 */ /* 0x000fe20000000800 */
[----:B------:R-:W-:Y:S02]  /*eaf0*/  IMAD.MOV.U32 R0, RZ, RZ, R198 ;  /* 0x000000ffff007224 */ /* 0x000fe400078e00c6 */
[----:B------:R-:W-:Y:S07]  /*eb00*/  IMAD.MOV.U32 R198, RZ, RZ, R145 ;  /* 0x000000ffffc67224 */ /* 0x000fee00078e0091 */
[----:B------:R-:W-:Y:S01]  /*eb10*/  MUFU.EX2 R145, R129 ;  /* 0x0000008100917308 */ /* 0x000fe20000000800 */
[-C--:B---3--:R-:W-:Y:S09]  /*eb20*/  HMMA.16816.F32.BF16 R4, R36, R40.reuse, R4 ;  /* 0x000000282404723c */ /* 0x088ff20000041804 */
[----:B------:R-:W-:Y:S01]  /*eb30*/  MUFU.EX2 R146, R108 ;  /* 0x0000006c00927308 */ /* 0x000fe20000000800 */
[C---:B------:R-:W-:Y:S06]  /*eb40*/  HMMA.16816.F32.BF16 R8, R44.reuse, R40, R8 ;  /* 0x000000282c08723c */ /* 0x040fec0000041808 */
[-C--:B------:R-:W-:Y:S06]  /*eb50*/  HMMA.16816.F32.BF16 R12, R44, R42.reuse, R12 ;  /* 0x0000002a2c0c723c */ /* 0x080fec000004180c */
[C---:B------:R-:W-:Y:S01]  /*eb60*/  HMMA.16816.F32.BF16 R16, R36.reuse, R42, R16 ;  /* 0x0000002a2410723c */ /* 0x040fe20000041810 */
[----:B------:R-:W3:Y:S05]  /*eb70*/  LDSM.16.MT88.4 R40, [R210+0x4000] ;  /* 0x00400000d228783b */ /* 0x000eea0000004200 */
[-C--:B---3--:R-:W-:Y:S06]  /*eb80*/  HMMA.16816.F32.BF16 R20, R36, R40.reuse, R20 ;  /* 0x000000282414723c */ /* 0x088fec0000041814 */
[C---:B------:R-:W-:Y:S06]  /*eb90*/  HMMA.16816.F32.BF16 R24, R44.reuse, R40, R24 ;  /* 0x000000282c18723c */ /* 0x040fec0000041818 */
[-C--:B------:R-:W-:Y:S05]  /*eba0*/  HMMA.16816.F32.BF16 R28, R44, R42.reuse, R28 ;  /* 0x0000002a2c1c723c */ /* 0x080fea000004181c */
[----:B------:R-:W-:Y:S01]  /*ebb0*/  IMAD.MOV.U32 R41, RZ, RZ, R189 ;  /* 0x000000ffff297224 */ /* 0x000fe200078e00bd */
[----:B------:R-:W-:Y:S01]  /*ebc0*/  HMMA.16816.F32.BF16 R32, R36, R42, R32 ;  /* 0x0000002a2420723c */ /* 0x000fe20000041820 */
[----:B------:R-:W3:Y:S04]  /*ebd0*/  LDSM.16.MT88.4 R36, [R209+0x4400] ;  /* 0x00440000d124783b */ /* 0x000ee80000004200 */
[----:B------:R-:W-:Y:S01]  /*ebe0*/  IMAD.MOV.U32 R40, RZ, RZ, R174 ;  /* 0x000000ffff287224 */ /* 0x000fe200078e00ae */
[--C-:B------:R-:W-:Y:S01]  /*ebf0*/  HSET2.LE.AND R46, R83, R77.reuse, PT ;  /* 0x0000004d532e7233 */ /* 0x100fe20003803000 */
[----:B------:R-:W-:Y:S01]  /*ec00*/  IMAD.MOV.U32 R42, RZ, RZ, R215 ;  /* 0x000000ffff2a7224 */ /* 0x000fe200078e00d7 */
[--C-:B------:R-:W-:Y:S03]  /*ec10*/  HSET2.LE.AND R45, R78, R77.reuse, PT ;  /* 0x0000004d4e2d7233 */ /* 0x100fe60003803000 */
[----:B------:R-:W-:Y:S01]  /*ec20*/  IMAD.MOV.U32 R47, RZ, RZ, R0 ;  /* 0x000000ffff2f7224 */ /* 0x000fe200078e0000 */
[--C-:B------:R-:W-:Y:S01]  /*ec30*/  HSET2.LE.AND R44, R76, R77.reuse, PT ;  /* 0x0000004d4c2c7233 */ /* 0x100fe20003803000 */
[----:B------:R-:W-:Y:S01]  /*ec40*/  IMAD.MOV.U32 R189, RZ, RZ, R156 ;  /* 0x000000ffffbd7224 */ /* 0x000fe200078e009c */
[--C-:B------:R-:W-:Y:S01]  /*ec50*/  HSET2.LE.AND R78, R75, R77.reuse, PT ;  /* 0x0000004d4b4e7233 */ /* 0x100fe20003803000 */
[----:B------:R-:W-:Y:S01]  /*ec60*/  IMAD.MOV.U32 R43, RZ, RZ, R47 ;  /* 0x000000ffff2b7224 */ /* 0x000fe200078e002f */
[--C-:B------:R-:W-:Y:S01]  /*ec70*/  HSET2.LE.AND R47, R81, R77.reuse, PT ;  /* 0x0000004d512f7233 */ /* 0x100fe20003803000 */
[----:B------:R-:W-:Y:S01]  /*ec80*/  IMAD.MOV.U32 R174, RZ, RZ, R127 ;  /* 0x000000ffffae7224 */ /* 0x000fe200078e007f */
[----:B------:R-:W4:Y:S01]  /*ec90*/  MUFU.EX2 R156, R128 ;  /* 0x00000080009c7308 */ /* 0x000f220000000800 */
[----:B------:R-:W-:Y:S01]  /*eca0*/  IMAD.MOV.U32 R0, RZ, RZ, R2 ;  /* 0x000000ffff007224 */ /* 0x000fe200078e0002 */
[--C-:B------:R-:W-:Y:S01]  /*ecb0*/  HSET2.LE.AND R75, R95, R77.reuse, PT ;  /* 0x0000004d5f4b7233 */ /* 0x100fe20003803000 */
[----:B------:R-:W-:Y:S02]  /*ecc0*/  IMAD.MOV.U32 R2, RZ, RZ, R3 ;  /* 0x000000ffff027224 */ /* 0x000fe400078e0003 */
[----:B------:R-:W-:Y:S02]  /*ecd0*/  IMAD.MOV.U32 R3, RZ, RZ, R192 ;  /* 0x000000ffff037224 */ /* 0x000fe400078e00c0 */
[----:B------:R-:W-:Y:S02]  /*ece0*/  IMAD.MOV.U32 R192, RZ, RZ, R80 ;  /* 0x000000ffffc07224 */ /* 0x000fe400078e0050 */
[----:B------:R-:W-:Y:S01]  /*ecf0*/  FADD.FTZ R80, R216, R105 ;  /* 0x00000069d8507221 */ /* 0x000fe20000010000 */
[----:B------:R-:W-:Y:S01]  /*ed00*/  MUFU.EX2 R127, R118 ;  /* 0x00000076007f7308 */ /* 0x000fe20000000800 */
[----:B------:R1:W5:Y:S04]  /*ed10*/  LDL.LU R216, [R1+0x8c] ;  /* 0x00008c0001d87983 */ /* 0x0003680000300800 */
[----:B------:R1:W5:Y:S05]  /*ed20*/  LDL.LU R215, [R1+0x88] ;  /* 0x0000880001d77983 */ /* 0x00036a0000300800 */
[----:B------:R-:W4:Y:S01]  /*ed30*/  MUFU.EX2 R118, R249 ;  /* 0x000000f900767308 */ /* 0x000f220000000800 */
        /* <DEDUP_REMOVED lines=8> */
[-C--:B------:R-:W-:Y:S06]  /*edc0*/  HMMA.16816.F32.BF16 R28, R52, R38.reuse, R28 ;  /* 0x00000026341c723c */ /* 0x080fec000004181c */
[----:B------:R-:W-:Y:S01]  /*edd0*/  HMMA.16816.F32.BF16 R32, R48, R38, R32 ;  /* 0x000000263020723c */ /* 0x000fe20000041820 */
[----:B------:R-:W3:Y:S04]  /*ede0*/  LDSM.16.MT88.4 R36, [R209+0x4800] ;  /* 0x00480000d124783b */ /* 0x000ee80000004200 */
[----:B------:R-:W-:Y:S02]  /*edf0*/  IMAD.MOV.U32 R52, RZ, RZ, R42 ;  /* 0x000000ffff347224 */ /* 0x000fe400078e002a */
[----:B------:R-:W-:Y:S01]  /*ee00*/  IMAD.MOV.U32 R42, RZ, RZ, R40 ;  /* 0x000000ffff2a7224 */ /* 0x000fe200078e0028 */
[----:B------:R-:W-:Y:S03]  /*ee10*/  F2FP.BF16.F32.PACK_AB R40, R130, R131 ;  /* 0x000000838228723e */ /* 0x000fe600000010ff */
[--C-:B------:R-:W-:Y:S01]  /*ee20*/  HSET2.LE.AND R50, R90, R77.reuse, PT ;  /* 0x0000004d5a327233 */ /* 0x100fe20003803000 */
[----:B------:R-:W-:Y:S01]  /*ee30*/  IMAD.MOV.U32 R53, RZ, RZ, R0 ;  /* 0x000000ffff357224 */ /* 0x000fe200078e0000 */
[----:B------:R-:W-:Y:S01]  /*ee40*/  F2FP.BF16.F32.PACK_AB R0, R243, R244 ;  /* 0x000000f4f300723e */ /* 0x000fe200000010ff */
[----:B------:R-:W-:Y:S01]  /*ee50*/  IMAD.MOV.U32 R55, RZ, RZ, R2 ;  /* 0x000000ffff377224 */ /* 0x000fe200078e0002 */
[----:B-1----:R-:W-:Y:S01]  /*ee60*/  F2FP.BF16.F32.PACK_AB R2, R225, R226 ;  /* 0x000000e2e102723e */ /* 0x002fe200000010ff */
[----:B------:R-:W-:Y:S01]  /*ee70*/  IMAD.MOV.U32 R51, RZ, RZ, R53 ;  /* 0x000000ffff337224 */ /* 0x000fe200078e0035 */
[----:B------:R-:W-:Y:S01]  /*ee80*/  LOP3.LUT R50, R50, R40, RZ, 0xc0, !PT ;  /* 0x0000002832327212 */ /* 0x000fe200078ec0ff */
[----:B------:R-:W-:Y:S01]  /*ee90*/  IMAD.MOV.U32 R53, RZ, RZ, R43 ;  /* 0x000000ffff357224 */ /* 0x000fe200078e002b */
[----:B------:R-:W-:Y:S01]  /*eea0*/  LOP3.LUT R46, R46, R0, RZ, 0xc0, !PT ;  /* 0x000000002e2e7212 */ /* 0x000fe200078ec0ff */
[----:B------:R-:W-:Y:S01]  /*eeb0*/  IMAD.MOV.U32 R43, RZ, RZ, R41 ;  /* 0x000000ffff2b7224 */ /* 0x000fe200078e0029 */
[----:B------:R1:W4:Y:S01]  /*eec0*/  MUFU.EX2 R129, R51 ;  /* 0x0000003300817308 */ /* 0x0003220000000800 */
[----:B------:R-:W-:Y:S01]  /*eed0*/  IMAD.MOV.U32 R41, RZ, RZ, R179 ;  /* 0x000000ffff297224 */ /* 0x000fe200078e00b3 */
[----:B------:R-:W-:Y:S01]  /*eee0*/  LOP3.LUT R47, R47, R2, RZ, 0xc0, !PT ;  /* 0x000000022f2f7212 */ /* 0x000fe200078ec0ff */
[----:B------:R-:W-:Y:S01]  /*eef0*/  IMAD.MOV.U32 R179, RZ, RZ, R239 ;  /* 0x000000ffffb37224 */ /* 0x000fe200078e00ef */
[----:B--2---:R-:W-:Y:S01]  /*ef00*/  F2FP.BF16.F32.PACK_AB R0, R227, R123 ;  /* 0x0000007be300723e */ /* 0x004fe200000010ff */
[----:B------:R-:W-:Y:S01]  /*ef10*/  IMAD.MOV.U32 R239, RZ, RZ, R186 ;  /* 0x000000ffffef7224 */ /* 0x000fe200078e00ba */
[--C-:B------:R-:W-:Y:S01]  /*ef20*/  HSET2.LE.AND R48, R94, R77.reuse, PT ;  /* 0x0000004d5e307233 */ /* 0x100fe20003803000 */
[----:B------:R-:W-:Y:S01]  /*ef30*/  IMAD.MOV.U32 R186, RZ, RZ, R195 ;  /* 0x000000ffffba7224 */ /* 0x000fe200078e00c3 */
[----:B------:R-:W-:Y:S01]  /*ef40*/  LOP3.LUT R45, R45, R0, RZ, 0xc0, !PT ;  /* 0x000000002d2d7212 */ /* 0x000fe200078ec0ff */
[----:B------:R-:W-:Y:S01]  /*ef50*/  IMAD.MOV.U32 R195, RZ, RZ, R214 ;  /* 0x000000ffffc37224 */ /* 0x000fe200078e00d6 */
[----:B------:R-:W-:Y:S01]  /*ef60*/  F2FP.BF16.F32.PACK_AB R0, R126, R113 ;  /* 0x000000717e00723e */ /* 0x000fe200000010ff */
[----:B------:R2:W5:Y:S01]  /*ef70*/  LDL.LU R214, [R1+0x84] ;  /* 0x0000840001d67983 */ /* 0x0005620000300800 */
[----:B------:R-:W-:Y:S01]  /*ef80*/  F2FP.BF16.F32.PACK_AB R2, R177, R181 ;  /* 0x000000b5b102723e */ /* 0x000fe200000010ff */
[----:B------:R-:W-:Y:S01]  /*ef90*/  IMAD.MOV.U32 R54, RZ, RZ, R3 ;  /* 0x000000ffff367224 */ /* 0x000fe200078e0003 */
[----:B------:R-:W-:Y:S01]  /*efa0*/  F2FP.BF16.F32.PACK_AB R3, R124, R122 ;  /* 0x0000007a7c03723e */ /* 0x000fe200000010ff */
[----:B------:R4:W-:Y:S01]  /*efb0*/  MUFU.EX2 R94, R251 ;  /* 0x000000fb005e7308 */ /* 0x0009e20000000800 */
[----:B------:R-:W-:Y:S01]  /*efc0*/  LOP3.LUT R48, R48, R2, RZ, 0xc0, !PT ;  /* 0x0000000230307212 */ /* 0x000fe200078ec0ff */
[----:B-1----:R-:W-:Y:S01]  /*efd0*/  IMAD.MOV.U32 R51, RZ, RZ, R43 ;  /* 0x000000ffff337224 */ /* 0x002fe200078e002b */
[----:B------:R-:W-:Y:S01]  /*efe0*/  LOP3.LUT R44, R44, R3, RZ, 0xc0, !PT ;  /* 0x000000032c2c7212 */ /* 0x000fe200078ec0ff */
[-C--:B---3--:R-:W-:Y:S06]  /*eff0*/  HMMA.16816.F32.BF16 R4, R56, R36.reuse, R4 ;  /* 0x000000243804723c */ /* 0x088fec0000041804 */
[----:B------:R-:W-:Y:S01]  /*f000*/  MUFU.EX2 R90, R120 ;  /* 0x00000078005a7308 */ /* 0x000fe20000000800 */
[----:B------:R-:W-:Y:S01]  /*f010*/  IMAD.MOV.U32 R241, RZ, RZ, R51 ;  /* 0x000000fffff17224 */ /* 0x000fe200078e0033 */
[C---:B------:R-:W-:Y:S04]  /*f020*/  HMMA.16816.F32.BF16 R8, R60.reuse, R36, R8 ;  /* 0x000000243c08723c */ /* 0x040fe80000041808 */
[--C-:B------:R-:W-:Y:S02]  /*f030*/  HSET2.LE.AND R51, R100, R77.reuse, PT ;  /* 0x0000004d64337233 */ /* 0x100fe40003803000 */
[-C--:B------:R-:W-:Y:S02]  /*f040*/  HMMA.16816.F32.BF16 R12, R60, R38.reuse, R12 ;  /* 0x000000263c0c723c */ /* 0x080fe4000004180c */
[----:B------:R-:W-:Y:S03]  /*f050*/  MUFU.EX2 R100, R245 ;  /* 0x000000f500647308 */ /* 0x000fe60000000800 */
[----:B------:R-:W-:Y:S01]  /*f060*/  LOP3.LUT R51, R51, R0, RZ, 0xc0, !PT ;  /* 0x0000000033337212 */ /* 0x000fe200078ec0ff */
[C---:B------:R-:W-:Y:S01]  /*f070*/  HMMA.16816.F32.BF16 R16, R56.reuse, R38, R16 ;  /* 0x000000263810723c */ /* 0x040fe20000041810 */
[----:B------:R-:W1:Y:S04]  /*f080*/  LDSM.16.MT88.4 R36, [R210+0x4800] ;  /* 0x00480000d224783b */ /* 0x000e680000004200 */
[----:B------:R-:W-:Y:S01]  /*f090*/  F2FP.BF16.F32.PACK_AB R2, R252, R147 ;  /* 0x00000093fc02723e */ /* 0x000fe200000010ff */
[----:B----4-:R-:W-:Y:S01]  /*f0a0*/  IMAD.MOV.U32 R251, RZ, RZ, R241 ;  /* 0x000000fffffb7224 */ /* 0x010fe200078e00f1 */
[C---:B------:R-:W-:Y:S04]  /*f0b0*/  LOP3.LUT R0, R72.reuse, 0xffff, RZ, 0xc0, !PT ;  /* 0x0000ffff48007812 */ /* 0x040fe800078ec0ff */
[--C-:B------:R-:W-:Y:S02]  /*f0c0*/  HSET2.LE.AND R49, R93, R77.reuse, PT ;  /* 0x0000004d5d317233 */ /* 0x100fe40003803000 */
[----:B------:R-:W-:Y:S01]  /*f0d0*/  F2FP.BF16.F32.PACK_AB R3, R115, R116 ;  /* 0x000000747303723e */ /* 0x000fe200000010ff */
[----:B------:R-:W-:Y:S03]  /*f0e0*/  MUFU.EX2 R93, R107 ;  /* 0x0000006b005d7308 */ /* 0x000fe60000000800 */
[----:B------:R-:W-:Y:S02]  /*f0f0*/  LOP3.LUT R49, R49, R3, RZ, 0xc0, !PT ;  /* 0x0000000331317212 */ /* 0x000fe400078ec0ff */
[----:B------:R-:W-:Y:S05]  /*f100*/  LOP3.LUT R3, R72, 0xff, RZ, 0xc0, !PT ;  /* 0x000000ff48037812 */ /* 0x000fea00078ec0ff */
[----:B------:R-:W-:Y:S01]  /*f110*/  MUFU.EX2 R107, R251 ;  /* 0x000000fb006b7308 */ /* 0x000fe20000000800 */
[-C--:B-1----:R-:W-:Y:S06]  /*f120*/  HMMA.16816.F32.BF16 R20, R56, R36.reuse, R20 ;  /* 0x000000243814723c */ /* 0x082fec0000041814 */
[C---:B------:R-:W-:Y:S06]  /*f130*/  HMMA.16816.F32.BF16 R24, R60.reuse, R36, R24 ;  /* 0x000000243c18723c */ /* 0x040fec0000041818 */
[-C--:B------:R-:W-:Y:S06]  /*f140*/  HMMA.16816.F32.BF16 R28, R60, R38.reuse, R28 ;  /* 0x000000263c1c723c */ /* 0x080fec000004181c */
[----:B------:R-:W-:Y:S01]  /*f150*/  HMMA.16816.F32.BF16 R32, R56, R38, R32 ;  /* 0x000000263820723c */ /* 0x000fe20000041820 */
[----:B------:R-:W1:Y:S04]  /*f160*/  LDSM.16.MT88.4 R36, [R209+0x4c00] ;  /* 0x004c0000d124783b */ /* 0x000e680000004200 */
[----:B------:R-:W-:Y:S02]  /*f170*/  IMAD.MOV.U32 R62, RZ, RZ, R53 ;  /* 0x000000ffff3e7224 */ /* 0x000fe400078e0035 */
[----:B------:R-:W-:Y:S04]  /*f180*/  IMAD.MOV.U32 R53, RZ, RZ, R179 ;  /* 0x000000ffff357224 */ /* 0x000fe800078e00b3 */
[----:B------:R-:W-:Y:S02]  /*f190*/  IMAD.MOV.U32 R179, RZ, RZ, R239 ;  /* 0x000000ffffb37224 */ /* 0x000fe400078e00ef */
[----:B------:R-:W-:Y:S02]  /*f1a0*/  IMAD.MOV.U32 R239, RZ, RZ, R240 ;  /* 0x000000ffffef7224 */ /* 0x000fe400078e00f0 */
[----:B------:R-:W-:Y:S02]  /*f1b0*/  IMAD.MOV.U32 R240, RZ, RZ, R182 ;  /* 0x000000fffff07224 */ /* 0x000fe400078e00b6 */
[----:B------:R-:W-:Y:S02]  /*f1c0*/  IMAD.MOV.U32 R182, RZ, RZ, R180 ;  /* 0x000000ffffb67224 */ /* 0x000fe400078e00b4 */
[----:B------:R-:W-:Y:S02]  /*f1d0*/  IMAD.MOV.U32 R180, RZ, RZ, R173 ;  /* 0x000000ffffb47224 */ /* 0x000fe400078e00ad */
[----:B------:R-:W-:Y:S02]  /*f1e0*/  IMAD.MOV.U32 R173, RZ, RZ, R187 ;  /* 0x000000ffffad7224 */ /* 0x000fe400078e00bb */
[----:B------:R-:W-:Y:S02]  /*f1f0*/  IMAD.MOV.U32 R63, RZ, RZ, R42 ;  /* 0x000000ffff3f7224 */ /* 0x000fe400078e002a */
[----:B------:R-:W-:Y:S02]  /*f200*/  IMAD.MOV.U32 R187, RZ, RZ, R213 ;  /* 0x000000ffffbb7224 */ /* 0x000fe400078e00d5 */
[----:B------:R2:W5:Y:S01]  /*f210*/  LDL.LU R213, [R1+0x80] ;  /* 0x0000800001d57983 */ /* 0x0005620000300800 */
[----:B------:R-:W-:Y:S01]  /*f220*/  IMAD.MOV.U32 R234, RZ, RZ, R53 ;  /* 0x000000ffffea7224 */ /* 0x000fe200078e0035 */
[----:B------:R-:W-:Y:S01]  /*f230*/  F2FP.BF16.F32.PACK_AB R53, R190, R236 ;  /* 0x000000ecbe35723e */ /* 0x000fe200000010ff */
[----:B------:R-:W-:Y:S01]  /*f240*/  IMAD.MOV.U32 R242, RZ, RZ, R63 ;  /* 0x000000fffff27224 */ /* 0x000fe200078e003f */
[----:B------:R2:W5:Y:S01]  /*f250*/  LDL.LU R212, [R1+0x7c] ;  /* 0x00007c0001d47983 */ /* 0x0005620000300800 */
[----:B------:R-:W-:Y:S02]  /*f260*/  IMAD.MOV.U32 R61, RZ, RZ, R52 ;  /* 0x000000ffff3d7224 */ /* 0x000fe400078e0034 */
[----:B------:R-:W-:Y:S01]  /*f270*/  IMAD.MOV.U32 R52, RZ, RZ, R41 ;  /* 0x000000ffff347224 */ /* 0x000fe200078e0029 */
[----:B------:R2:W5:Y:S01]  /*f280*/  LDL.LU R211, [R1+0x78] ;  /* 0x0000780001d37983 */ /* 0x0005620000300800 */
[----:B------:R-:W-:Y:S01]  /*f290*/  IMAD.MOV.U32 R106, RZ, RZ, R234 ;  /* 0x000000ffff6a7224 */ /* 0x000fe200078e00ea */
[----:B------:R3:W4:Y:S01]  /*f2a0*/  MUFU.EX2 R108, R61 ;  /* 0x0000003d006c7308 */ /* 0x0007220000000800 */
[----:B------:R-:W-:Y:S01]  /*f2b0*/  IMAD.MOV.U32 R234, RZ, RZ, R242 ;  /* 0x000000ffffea7224 */ /* 0x000fe200078e00f2 */
[----:B------:R-:W4:Y:S01]  /*f2c0*/  LDSM.16.MT88.4 R40, [R210+0x4c00] ;  /* 0x004c0000d228783b */ /* 0x000f220000004200 */
[----:B------:R-:W-:Y:S01]  /*f2d0*/  IMAD.MOV.U32 R242, RZ, RZ, R184 ;  /* 0x000000fffff27224 */ /* 0x000fe200078e00b8 */
[-C--:B-1----:R-:W-:Y:S06]  /*f2e0*/  HMMA.16816.F32.BF16 R4, R64, R36.reuse, R4 ;  /* 0x000000244004723c */ /* 0x082fec0000041804 */
[----:B------:R-:W-:Y:S01]  /*f2f0*/  MUFU.EX2 R106, R106 ;  /* 0x0000006a006a7308 */ /* 0x000fe20000000800 */
[----:B------:R-:W-:Y:S01]  /*f300*/  IMAD.MOV.U32 R184, RZ, RZ, R189 ;  /* 0x000000ffffb87224 */ /* 0x000fe200078e00bd */
[C---:B------:R-:W-:Y:S04]  /*f310*/  HMMA.16816.F32.BF16 R8, R68.reuse, R36, R8 ;  /* 0x000000244408723c */ /* 0x040fe80000041808 */
[----:B------:R-:W-:Y:S02]  /*f320*/  IMAD.MOV.U32 R189, RZ, RZ, R199 ;  /* 0x000000ffffbd7224 */ /* 0x000fe400078e00c7 */
[-C--:B------:R-:W-:Y:S02]  /*f330*/  HMMA.16816.F32.BF16 R12, R68, R38.reuse, R12 ;  /* 0x00000026440c723c */ /* 0x080fe4000004180c */
[----:B------:R-:W-:Y:S03]  /*f340*/  MUFU.EX2 R105, R234 ;  /* 0x000000ea00697308 */ /* 0x000fe60000000800 */
[----:B------:R-:W-:Y:S01]  /*f350*/  IMAD.MOV.U32 R199, RZ, RZ, R208 ;  /* 0x000000ffffc77224 */ /* 0x000fe200078e00d0 */
[C---:B------:R-:W-:Y:S01]  /*f360*/  HMMA.16816.F32.BF16 R16, R64.reuse, R38, R16 ;  /* 0x000000264010723c */ /* 0x040fe20000041810 */
[----:B------:R2:W5:Y:S04]  /*f370*/  LDL.LU R208, [R1+0x74] ;  /* 0x0000740001d07983 */ /* 0x0005680000300800 */
[----:B------:R-:W1:Y:S01]  /*f380*/  LDSM.16.MT88.4 R36, [R209+0x5000] ;  /* 0x00500000d124783b */ /* 0x000e620000004200 */
[----:B------:R-:W-:Y:S01]  /*f390*/  FADD.FTZ R56, R242, R121 ;  /* 0x00000079f2387221 */ /* 0x000fe20000010000 */
[----:B------:R-:W-:Y:S01]  /*f3a0*/  IMAD.MOV.U32 R241, RZ, RZ, R62 ;  /* 0x000000fffff17224 */ /* 0x000fe200078e003e */
[--C-:B------:R-:W-:Y:S03]  /*f3b0*/  HSET2.LE.AND R62, R103, R77.reuse, PT ;  /* 0x0000004d673e7233 */ /* 0x100fe60003803000 */
[----:B------:R-:W-:Y:S01]  /*f3c0*/  FADD.FTZ R57, R241, R133 ;  /* 0x00000085f1397221 */ /* 0x000fe20000010000 */
[----:B------:R-:W-:Y:S01]  /*f3d0*/  IMAD.MOV.U32 R60, RZ, RZ, R54 ;  /* 0x000000ffff3c7224 */ /* 0x000fe200078e0036 */
[--C-:B------:R-:W-:Y:S01]  /*f3e0*/  HSET2.LE.AND R54, R85, R77.reuse, PT ;  /* 0x0000004d55367233 */ /* 0x100fe20003803000 */
[----:B------:R-:W-:Y:S01]  /*f3f0*/  IMAD.MOV.U32 R63, RZ, RZ, R52 ;  /* 0x000000ffff3f7224 */ /* 0x000fe200078e0034 */
[----:B------:R-:W-:Y:S01]  /*f400*/  MUFU.EX2 R85, R174 ;  /* 0x000000ae00557308 */ /* 0x000fe20000000800 */
[--C-:B------:R-:W-:Y:S01]  /*f410*/  HSET2.LE.AND R52, R87, R77.reuse, PT ;  /* 0x0000004d57347233 */ /* 0x100fe20003803000 */
[----:B---3--:R-:W-:Y:S01]  /*f420*/  IMAD.MOV.U32 R61, RZ, RZ, R55 ;  /* 0x000000ffff3d7224 */ /* 0x008fe200078e0037 */
[----:B------:R-:W-:Y:S01]  /*f430*/  LOP3.LUT R54, R54, R2, RZ, 0xc0, !PT ;  /* 0x0000000236367212 */ /* 0x000fe200078ec0ff */
[----:B------:R-:W-:Y:S01]  /*f440*/  FADD.FTZ R80, R63, R80 ;  /* 0x000000503f507221 */ /* 0x000fe20000010000 */
[-C--:B----4-:R-:W-:Y:S05]  /*f450*/  HMMA.16816.F32.BF16 R20, R64, R40.reuse, R20 ;  /* 0x000000284014723c */ /* 0x090fea0000041814 */
[----:B------:R3:W4:Y:S01]  /*f460*/  MUFU.EX2 R103, R60 ;  /* 0x0000003c00677308 */ /* 0x0007220000000800 */
[----:B------:R-:W-:Y:S01]  /*f470*/  SHF.R.U32.HI R2, RZ, 0x8, R0 ;  /* 0x00000008ff027819 */ /* 0x000fe20000011600 */
[----:B------:R-:W-:Y:S01]  /*f480*/  FADD.FTZ R82, R61, R82 ;  /* 0x000000523d527221 */ /* 0x000fe20000010000 */
[C---:B------:R-:W-:Y:S04]  /*f490*/  HMMA.16816.F32.BF16 R24, R68.reuse, R40, R24 ;  /* 0x000000284418723c */ /* 0x040fe80000041818 */
[----:B------:R-:W-:Y:S02]  /*f4a0*/  PRMT R59, R3, 0x5410, R2 ;  /* 0x00005410033b7816 */ /* 0x000fe40000000002 */
[-C--:B------:R-:W-:Y:S01]  /*f4b0*/  HMMA.16816.F32.BF16 R28, R68, R42.reuse, R28 ;  /* 0x0000002a441c723c */ /* 0x080fe2000004181c */
[----:B------:R-:W-:Y:S04]  /*f4c0*/  MUFU.EX2 R87, R179 ;  /* 0x000000b300577308 */ /* 0x000fe80000000800 */
[--C-:B------:R-:W-:Y:S01]  /*f4d0*/  HSET2.LE.AND R55, R88, R77.reuse, PT ;  /* 0x0000004d58377233 */ /* 0x100fe20003803000 */
[----:B------:R-:W-:Y:S01]  /*f4e0*/  HMMA.16816.F32.BF16 R32, R64, R42, R32 ;  /* 0x0000002a4020723c */ /* 0x000fe20000041820 */
[----:B------:R-:W2:Y:S04]  /*f4f0*/  LDSM.16.MT88.4 R40, [R210+0x5000] ;  /* 0x00500000d228783b */ /* 0x000ea80000004200 */
[----:B------:R-:W4:Y:S01]  /*f500*/  MUFU.EX2 R88, R184 ;  /* 0x000000b800587308 */ /* 0x000f220000000800 */
[----:B------:R-:W-:Y:S01]  /*f510*/  F2FP.BF16.F32.PACK_AB R0, R237, R238 ;  /* 0x000000eeed00723e */ /* 0x000fe200000010ff */
[----:B------:R-:W-:Y:S01]  /*f520*/  IMAD.MOV.U32 R133, RZ, RZ, R137 ;  /* 0x000000ffff857224 */ /* 0x000fe200078e0089 */
[-C--:B-1----:R-:W-:Y:S05]  /*f530*/  HMMA.16816.F32.BF16 R4, R44, R36.reuse, R4 ;  /* 0x000000242c04723c */ /* 0x082fea0000041804 */
[----:B------:R-:W-:Y:S01]  /*f540*/  LOP3.LUT R55, R55, R0, RZ, 0xc0, !PT ;  /* 0x0000000037377212 */ /* 0x000fe200078ec0ff */
[C---:B------:R-:W-:Y:S05]  /*f550*/  HMMA.16816.F32.BF16 R8, R48.reuse, R36, R8 ;  /* 0x000000243008723c */ /* 0x040fea0000041808 */
[----:B------:R-:W-:Y:S01]  /*f560*/  F2FP.BF16.F32.PACK_AB R0, R248, R125 ;  /* 0x0000007df800723e */ /* 0x000fe200000010ff */
[-C--:B------:R-:W-:Y:S05]  /*f570*/  HMMA.16816.F32.BF16 R12, R48, R38.reuse, R12 ;  /* 0x00000026300c723c */ /* 0x080fea000004180c */
[--C-:B------:R-:W-:Y:S01]  /*f580*/  HSET2.LE.AND R2, R86, R77.reuse, PT ;  /* 0x0000004d56027233 */ /* 0x100fe20003803000 */
[C---:B------:R-:W-:Y:S01]  /*f590*/  HMMA.16816.F32.BF16 R16, R44.reuse, R38, R16 ;  /* 0x000000262c10723c */ /* 0x040fe20000041810 */
[----:B------:R-:W1:Y:S04]  /*f5a0*/  MUFU.EX2 R86, R239 ;  /* 0x000000ef00567308 */ /* 0x000e680000000800 */
[----:B------:R-:W-:Y:S01]  /*f5b0*/  LOP3.LUT R52, R52, R0, RZ, 0xc0, !PT ;  /* 0x0000000034347212 */ /* 0x000fe200078ec0ff */
[----:B------:R-:W-:Y:S01]  /*f5c0*/  FADD.FTZ R65, R185, R57 ;  /* 0x00000039b9417221 */ /* 0x000fe20000010000 */
[----:B------:R-:W-:Y:S01]  /*f5d0*/  SHF.R.U32.HI R0, RZ, 0x10, R72 ;  /* 0x00000010ff007819 */ /* 0x000fe20000011648 */
[----:B------:R-:W-:Y:S03]  /*f5e0*/  FADD.FTZ R64, R178, R56 ;  /* 0x00000038b2407221 */ /* 0x000fe60000010000 */
[----:B------:R-:W-:Y:S01]  /*f5f0*/  LOP3.LUT R53, R2, R53, RZ, 0xc0, !PT ;  /* 0x0000003502357212 */ /* 0x000fe200078ec0ff */
[----:B------:R-:W-:Y:S01]  /*f600*/  FADD.FTZ R37, R182, R80 ;  /* 0x00000050b6257221 */ /* 0x000fe20000010000 */
[----:B------:R-:W-:Y:S01]  /*f610*/  SHF.R.U32.HI R3, RZ, 0x18, R72 ;  /* 0x00000018ff037819 */ /* 0x000fe20000011648 */
[----:B------:R-:W-:Y:S01]  /*f620*/  FADD.FTZ R83, R180, R65 ;  /* 0x00000041b4537221 */ /* 0x000fe20000010000 */
[----:B------:R-:W-:Y:S01]  /*f630*/  LOP3.LUT R2, R0, 0xff, RZ, 0xc0, !PT ;  /* 0x000000ff00027812 */ /* 0x000fe200078ec0ff */
[-C--:B--2---:R-:W-:Y:S03]  /*f640*/  HMMA.16816.F32.BF16 R20, R44, R40.reuse, R20 ;  /* 0x000000282c14723c */ /* 0x084fe60000041814 */
[----:B------:R-:W-:Y:S01]  /*f650*/  PRMT R58, R2, 0x5410, R3 ;  /* 0x00005410023a7816 */ /* 0x000fe20000000003 */
[----:B------:R-:W-:Y:S01]  /*f660*/  FADD.FTZ R80, R189, R37 ;  /* 0x00000025bd507221 */ /* 0x000fe20000010000 */
[--C-:B------:R-:W-:Y:S01]  /*f670*/  HSET2.LE.AND R70, R59, R77.reuse, PT ;  /* 0x0000004d3b467233 */ /* 0x100fe20003803000 */
[C---:B------:R-:W-:Y:S05]  /*f680*/  HMMA.16816.F32.BF16 R24, R48.reuse, R40, R24 ;  /* 0x000000283018723c */ /* 0x040fea0000041818 */
[--C-:B------:R-:W-:Y:S01]  /*f690*/  HSET2.LE.AND R71, R58, R77.reuse, PT ;  /* 0x0000004d3a477233 */ /* 0x100fe20003803000 */
[-C--:B------:R-:W-:Y:S01]  /*f6a0*/  HMMA.16816.F32.BF16 R28, R48, R42.reuse, R28 ;  /* 0x0000002a301c723c */ /* 0x080fe2000004181c */
[----:B------:R-:W2:Y:S04]  /*f6b0*/  LDSM.16.MT88.4 R56, [R209+0x5400] ;  /* 0x00540000d138783b */ /* 0x000ea80000004200 */
[----:B------:R-:W-:Y:S01]  /*f6c0*/  F2FP.BF16.F32.PACK_AB R0, R156, R145 ;  /* 0x000000919c00723e */ /* 0x000fe200000010ff */
[----:B------:R-:W-:Y:S05]  /*f6d0*/  HMMA.16816.F32.BF16 R32, R44, R42, R32 ;  /* 0x0000002a2c20723c */ /* 0x000fea0000041820 */
[----:B------:R-:W-:Y:S01]  /*f6e0*/  LOP3.LUT R62, R62, R0, RZ, 0xc0, !PT ;  /* 0x000000003e3e7212 */ /* 0x000fe200078ec0ff */
[----:B------:R-:W-:Y:S01]  /*f6f0*/  FADD.FTZ R41, R176, R80 ;  /* 0x00000050b0297221 */ /* 0x000fe20000010000 */
[C---:B------:R-:W-:Y:S01]  /*f700*/  LOP3.LUT R0, R73.reuse, 0xffff, RZ, 0xc0, !PT ;  /* 0x0000ffff49007812 */ /* 0x040fe200078ec0ff */
[----:B------:R-:W-:Y:S03]  /*f710*/  MUFU.EX2 R80, R186 ;  /* 0x000000ba00507308 */ /* 0x000fe60000000800 */
[----:B------:R-:W-:Y:S02]  /*f720*/  LOP3.LUT R2, R73, 0xff, RZ, 0xc0, !PT ;  /* 0x000000ff49027812 */ /* 0x000fe400078ec0ff */
[----:B------:R-:W-:Y:S02]  /*f730*/  SHF.R.U32.HI R0, RZ, 0x8, R0 ;  /* 0x00000008ff007819 */ /* 0x000fe40000011600 */
[--C-:B------:R-:W-:Y:S02]  /*f740*/  HSET2.LE.AND R36, R89, R77.reuse, PT ;  /* 0x0000004d59247233 */ /* 0x100fe40003803000 */
[----:B------:R-:W-:Y:S02]  /*f750*/  PRMT R76, R2, 0x5410, R0 ;  /* 0x00005410024c7816 */ /* 0x000fe40000000000 */
[--C-:B------:R-:W-:Y:S02]  /*f760*/  SHF.R.U32.HI R0, RZ, 0x10, R73.reuse ;  /* 0x00000010ff007819 */ /* 0x100fe40000011649 */
[----:B------:R-:W-:Y:S02]  /*f770*/  F2FP.BF16.F32.PACK_AB R65, R118, R109 ;  /* 0x0000006d7641723e */ /* 0x000fe400000010ff */
[----:B------:R-:W-:Y:S02]  /*f780*/  SHF.R.U32.HI R2, RZ, 0x18, R73 ;  /* 0x00000018ff027819 */ /* 0x000fe40000011649 */
[----:B------:R-:W-:Y:S02]  /*f790*/  LOP3.LUT R0, R0, 0xff, RZ, 0xc0, !PT ;  /* 0x000000ff00007812 */ /* 0x000fe400078ec0ff */
[----:B------:R-:W-:Y:S02]  /*f7a0*/  LOP3.LUT R65, R36, R65, RZ, 0xc0, !PT ;  /* 0x0000004124417212 */ /* 0x000fe400078ec0ff */
[----:B------:R-:W-:Y:S01]  /*f7b0*/  PRMT R81, R0, 0x5410, R2 ;  /* 0x0000541000517816 */ /* 0x000fe20000000002 */
[----:B------:R-:W4:Y:S01]  /*f7c0*/  LDSM.16.MT88.4 R36, [R210+0x5400] ;  /* 0x00540000d224783b */ /* 0x000f220000004200 */
[--C-:B------:R-:W-:Y:S02]  /*f7d0*/  HSET2.LE.AND R63, R104, R77.reuse, PT ;  /* 0x0000004d683f7233 */ /* 0x100fe40003803000 */
[----:B------:R-:W-:Y:S01]  /*f7e0*/  F2FP.BF16.F32.PACK_AB R0, R146, R144 ;  /* 0x000000909200723e */ /* 0x000fe200000010ff */
[-C--:B--2---:R-:W-:Y:S05]  /*f7f0*/  HMMA.16816.F32.BF16 R4, R52, R56.reuse, R4 ;  /* 0x000000383404723c */ /* 0x084fea0000041804 */
[----:B------:R-:W-:Y:S02]  /*f800*/  LOP3.LUT R63, R63, R0, RZ, 0xc0, !PT ;  /* 0x000000003f3f7212 */ /* 0x000fe400078ec0ff */
[--C-:B------:R-:W-:Y:S04]  /*f810*/  HSET2.LE.AND R0, R99, R77.reuse, PT ;  /* 0x0000004d63007233 */ /* 0x100fe80003803000 */
[--C-:B---3--:R-:W-:Y:S02]  /*f820*/  HSET2.LE.AND R60, R102, R77.reuse, PT ;  /* 0x0000004d663c7233 */ /* 0x108fe40003803000 */
[----:B------:R-:W-:Y:S02]  /*f830*/  F2FP.BF16.F32.PACK_AB R66, R129, R139 ;  /* 0x0000008b8142723e */ /* 0x000fe400000010ff */
[--C-:B------:R-:W-:Y:S02]  /*f840*/  HSET2.LE.AND R61, R101, R77.reuse, PT ;  /* 0x0000004d653d7233 */ /* 0x100fe40003803000 */
[----:B------:R-:W-:Y:S02]  /*f850*/  F2FP.BF16.F32.PACK_AB R2, R127, R119 ;  /* 0x000000777f02723e */ /* 0x000fe400000010ff */
[----:B------:R-:W-:Y:S02]  /*f860*/  F2FP.BF16.F32.PACK_AB R3, R117, R114 ;  /* 0x000000727503723e */ /* 0x000fe400000010ff */
[----:B------:R-:W-:Y:S01]  /*f870*/  LOP3.LUT R66, R0, R66, RZ, 0xc0, !PT ;  /* 0x0000004200427212 */ /* 0x000fe200078ec0ff */
[----:B------:R-:W-:Y:S01]  /*f880*/  FADD.FTZ R0, R240, R82 ;  /* 0x00000052f0007221 */ /* 0x000fe20000010000 */
[----:B------:R-:W-:Y:S01]  /*f890*/  LOP3.LUT R60, R60, R2, RZ, 0xc0, !PT ;  /* 0x000000023c3c7212 */ /* 0x000fe200078ec0ff */
[----:B------:R-:W-:Y:S01]  /*f8a0*/  FADD.FTZ R82, R173, R64 ;  /* 0x00000040ad527221 */ /* 0x000fe20000010000 */
[----:B------:R-:W-:Y:S02]  /*f8b0*/  LOP3.LUT R61, R61, R3, RZ, 0xc0, !PT ;  /* 0x000000033d3d7212 */ /* 0x000fe400078ec0ff */
[--C-:B------:R-:W-:Y:S02]  /*f8c0*/  HSET2.LE.AND R2, R97, R77.reuse, PT ;  /* 0x0000004d61027233 */ /* 0x100fe40003803000 */
[--C-:B------:R-:W-:Y:S02]  /*f8d0*/  HSET2.LE.AND R69, R74, R77.reuse, PT ;  /* 0x0000004d4a457233 */ /* 0x100fe40003803000 */
[--C-:B------:R-:W-:Y:S01]  /*f8e0*/  HSET2.LE.AND R3, R91, R77.reuse, PT ;  /* 0x0000004d5b037233 */ /* 0x100fe20003803000 */
[C---:B------:R-:W-:Y:S01]  /*f8f0*/  HMMA.16816.F32.BF16 R8, R60.reuse, R56, R8 ;  /* 0x000000383c08723c */ /* 0x040fe20000041808 */
[----:B------:R-:W-:Y:S03]  /*f900*/  MUFU.EX2 R57, R203 ;  /* 0x000000cb00397308 */ /* 0x000fe60000000800 */
[--C-:B------:R-:W-:Y:S02]  /*f910*/  HSET2.LE.AND R68, R84, R77.reuse, PT ;  /* 0x0000004d54447233 */ /* 0x100fe40003803000 */
[-C--:B------:R-:W-:Y:S05]  /*f920*/  HMMA.16816.F32.BF16 R12, R60, R58.reuse, R12 ;  /* 0x0000003a3c0c723c */ /* 0x080fea000004180c */
[----:B------:R-:W2:Y:S01]  /*f930*/  MUFU.EX2 R84, R175 ;  /* 0x000000af00547308 */ /* 0x000ea20000000800 */
[--C-:B------:R-:W-:Y:S01]  /*f940*/  HSET2.LE.AND R72, R98, R77.reuse, PT ;  /* 0x0000004d62487233 */ /* 0x100fe20003803000 */
[C---:B------:R-:W-:Y:S04]  /*f950*/  HMMA.16816.F32.BF16 R16, R52.reuse, R58, R16 ;  /* 0x0000003a3410723c */ /* 0x040fe80000041810 */
[--C-:B------:R-:W-:Y:S02]  /*f960*/  HSET2.LE.AND R73, R96, R77.reuse, PT ;  /* 0x0000004d60497233 */ /* 0x100fe40003803000 */
[-C--:B----4-:R-:W-:Y:S02]  /*f970*/  HMMA.16816.F32.BF16 R20, R52, R36.reuse, R20 ;  /* 0x000000243414723c */ /* 0x090fe40000041814 */
[----:B------:R-:W-:Y:S03]  /*f980*/  MUFU.EX2 R58, R195 ;  /* 0x000000c3003a7308 */ /* 0x000fe60000000800 */
[--C-:B------:R-:W-:Y:S01]  /*f990*/  HSET2.LE.AND R74, R92, R77.reuse, PT ;  /* 0x0000004d5c4a7233 */ /* 0x100fe20003803000 */
[C---:B------:R-:W-:Y:S05]  /*f9a0*/  HMMA.16816.F32.BF16 R24, R60.reuse, R36, R24 ;  /* 0x000000243c18723c */ /* 0x040fea0000041818 */
[--C-:B------:R-:W-:Y:S01]  /*f9b0*/  HSET2.LE.AND R76, R76, R77.reuse, PT ;  /* 0x0000004d4c4c7233 */ /* 0x100fe20003803000 */
[-C--:B------:R-:W-:Y:S05]  /*f9c0*/  HMMA.16816.F32.BF16 R28, R60, R38.reuse, R28 ;  /* 0x000000263c1c723c */ /* 0x080fea000004181c */
[----:B------:R-:W-:Y:S01]  /*f9d0*/  F2FP.BF16.F32.PACK_AB R67, R246, R128 ;  /* 0x00000080f643723e */ /* 0x000fe200000010ff */
[----:B------:R-:W-:Y:S05]  /*f9e0*/  HMMA.16816.F32.BF16 R32, R52, R38, R32 ;  /* 0x000000263420723c */ /* 0x000fea0000041820 */
[----:B------:R-:W-:Y:S01]  /*f9f0*/  HSET2.LE.AND R77, R81, R77, PT ;  /* 0x0000004d514d7233 */ /* 0x000fe20003803000 */
[----:B------:R-:W-:Y:S01]  /*fa00*/  FADD.FTZ R81, R187, R0 ;  /* 0x00000000bb517221 */ /* 0x000fe20000010000 */
[----:B------:R-:W-:Y:S01]  /*fa10*/  LOP3.LUT R67, R2, R67, RZ, 0xc0, !PT ;  /* 0x0000004302437212 */ /* 0x000fe200078ec0ff */
[----:B------:R-:W-:Y:S03]  /*fa20*/  FADD.FTZ R0, R191, R83 ;  /* 0x00000053bf007221 */ /* 0x000fe60000010000 */
[----:B------:R-:W-:Y:S01]  /*fa30*/  F2FP.BF16.F32.PACK_AB R64, R112, R108 ;  /* 0x0000006c7040723e */ /* 0x000fe200000010ff */
        /* <DEDUP_REMOVED lines=8> */
[----:B------:R-:W3:Y:S01]  /*fac0*/  LDSM.16.MT88.4 R40, [R209+0x5800] ;  /* 0x00580000d128783b */ /* 0x000ee20000004200 */
[----:B------:R-:W-:Y:S01]  /*fad0*/  FADD.FTZ R49, R202, R0 ;  /* 0x00000000ca317221 */ /* 0x000fe20000010000 */
[----:B------:R-:W-:Y:S01]  /*fae0*/  FADD.FTZ R48, R143, R2 ;  /* 0x000000028f307221 */ /* 0x000fe20000010000 */
[----:B------:R-:W-:Y:S01]  /*faf0*/  FADD.FTZ R0, R194, R50 ;  /* 0x00000032c2007221 */ /* 0x000fe20000010000 */
[----:B------:R-:W-:Y:S01]  /*fb00*/  F2FP.BF16.F32.PACK_AB R46, R204, R235 ;  /* 0x000000ebcc2e723e */ /* 0x000fe200000010ff */
[----:B------:R-:W-:Y:S01]  /*fb10*/  FADD.FTZ R2, R201, R49 ;  /* 0x00000031c9027221 */ /* 0x000fe20000010000 */
[----:B------:R-:W-:Y:S01]  /*fb20*/  FADD.FTZ R56, R141, R48 ;  /* 0x000000308d387221 */ /* 0x000fe20000010000 */
[----:B------:R-:W-:Y:S01]  /*fb30*/  FADD.FTZ R3, R200, R3 ;  /* 0x00000003c8037221 */ /* 0x000fe20000010000 */
[----:B------:R-:W4:Y:S01]  /*fb40*/  LDSM.16.MT88.4 R48, [R210+0x5800] ;  /* 0x00580000d230783b */ /* 0x000f220000004200 */
        /* <DEDUP_REMOVED lines=20> */
[----:B------:R1:W-:Y:S01]  /*fc90*/  MUFU.EX2 R68, R142 ;  /* 0x0000008e00447308 */ /* 0x0003e20000000800 */
[----:B------:R-:W-:Y:S01]  /*fca0*/  FADD.FTZ R37, R149, R0 ;  /* 0x0000000095257221 */ /* 0x000fe20000010000 */
[----:B------:R-:W-:Y:S01]  /*fcb0*/  F2FP.BF16.F32.PACK_AB R143, R103, R105 ;  /* 0x00000069678f723e */ /* 0x000fe200000010ff */
[----:B------:R-:W-:Y:S01]  /*fcc0*/  FADD.FTZ R0, R148, R2 ;  /* 0x0000000294007221 */ /* 0x000fe20000010000 */
[----:B------:R-:W-:Y:S01]  /*fcd0*/  FADD.FTZ R2, R164, R3 ;  /* 0x00000003a4027221 */ /* 0x000fe20000010000 */
[----:B------:R-:W2:Y:S01]  /*fce0*/  LDSM.16.MT88.4 R148, [R209+0x5c00] ;  /* 0x005c0000d194783b */ /* 0x000ea20000004200 */
[----:B------:R-:W-:Y:S01]  /*fcf0*/  FADD.FTZ R3, R162, R36 ;  /* 0x00000024a2037221 */ /* 0x000fe20000010000 */
[----:B------:R-:W-:Y:S01]  /*fd00*/  FADD.FTZ R36, R172, R37 ;  /* 0x00000025ac247221 */ /* 0x000fe20000010000 */
[----:B------:R-:W-:Y:S01]  /*fd10*/  FADD.FTZ R0, R165, R0 ;  /* 0x00000000a5007221 */ /* 0x000fe20000010000 */
[----:B------:R-:W-:Y:S01]  /*fd20*/  FADD.FTZ R2, R163, R2 ;  /* 0x00000002a3027221 */ /* 0x000fe20000010000 */
[----:B------:R-:W-:Y:S01]  /*fd30*/  FADD.FTZ R3, R161, R3 ;  /* 0x00000003a1037221 */ /* 0x000fe20000010000 */
[-C--:B---3--:R-:W-:Y:S01]  /*fd40*/  HMMA.16816.F32.BF16 R4, R64, R40.reuse, R4 ;  /* 0x000000284004723c */ /* 0x088fe20000041804 */
[----:B------:R-:W3:Y:S04]  /*fd50*/  MUFU.EX2 R69, R192 ;  /* 0x000000c000457308 */ /* 0x000ee80000000800 */
[----:B------:R-:W-:Y:S01]  /*fd60*/  FADD.FTZ R36, R171, R36 ;  /* 0x00000024ab247221 */ /* 0x000fe20000010000 */
[C---:B------:R-:W-:Y:S05]  /*fd70*/  HMMA.16816.F32.BF16 R8, R44.reuse, R40, R8 ;  /* 0x000000282c08723c */ /* 0x040fea0000041808 */
[----:B------:R-:W-:Y:S01]  /*fd80*/  FADD.FTZ R36, R169, R36 ;  /* 0x00000024a9247221 */ /* 0x000fe20000010000 */
[-C--:B------:R-:W-:Y:S05]  /*fd90*/  HMMA.16816.F32.BF16 R12, R44, R42.reuse, R12 ;  /* 0x0000002a2c0c723c */ /* 0x080fea000004180c */
[----:B------:R-:W-:Y:S01]  /*fda0*/  FADD.FTZ R37, R170, R0 ;  /* 0x00000000aa257221 */ /* 0x000fe20000010000 */
[C---:B------:R-:W-:Y:S05]  /*fdb0*/  HMMA.16816.F32.BF16 R16, R64.reuse, R42, R16 ;  /* 0x0000002a4010723c */ /* 0x040fea0000041810 */
[----:B------:R-:W-:Y:S01]  /*fdc0*/  FADD.FTZ R37, R168, R37 ;  /* 0x00000025a8257221 */ /* 0x000fe20000010000 */
[-C--:B----4-:R-:W-:Y:S05]  /*fdd0*/  HMMA.16816.F32.BF16 R20, R64, R48.reuse, R20 ;  /* 0x000000304014723c */ /* 0x090fea0000041814 */
[----:B------:R-:W-:Y:S01]  /*fde0*/  FADD.FTZ R41, R123, R37 ;  /* 0x000000257b297221 */ /* 0x000fe20000010000 */
[----:B------:R-:W-:Y:S01]  /*fdf0*/  FADD.FTZ R0, R160, R2 ;  /* 0x00000002a0007221 */ /* 0x000fe20000010000 */
[----:B------:R-:W-:Y:S01]  /*fe00*/  FADD.FTZ R2, R158, R3 ;  /* 0x000000039e027221 */ /* 0x000fe20000010000 */
[C---:B------:R-:W-:Y:S04]  /*fe10*/  HMMA.16816.F32.BF16 R24, R44.reuse, R48, R24 ;  /* 0x000000302c18723c */ /* 0x040fe80000041818 */
[----:B------:R-:W-:Y:S01]  /*fe20*/  FADD.FTZ R3, R159, R0 ;  /* 0x000000009f037221 */ /* 0x000fe20000010000 */
[----:B------:R-:W-:Y:S01]  /*fe30*/  FADD.FTZ R0, R157, R2 ;  /* 0x000000029d007221 */ /* 0x000fe20000010000 */
[----:B------:R-:W-:Y:S01]  /*fe40*/  FADD.FTZ R2, R122, R36 ;  /* 0x000000247a027221 */ /* 0x000fe20000010000 */
[----:B------:R-:W-:Y:S01]  /*fe50*/  LOP3.LUT R143, R73, R143, RZ, 0xc0, !PT ;  /* 0x0000008f498f7212 */ /* 0x000fe200078ec0ff */
[----:B------:R-:W4:Y:S01]  /*fe60*/  LDSM.16.MT88.4 R36, [R210+0x5c00] ;  /* 0x005c0000d224783b */ /* 0x000f220000004200 */
[-C--:B------:R-:W-:Y:S03]  /*fe70*/  HMMA.16816.F32.BF16 R28, R44, R50.reuse, R28 ;  /* 0x000000322c1c723c */ /* 0x080fe6000004181c */
[----:B-1----:R-:W-:Y:S01]  /*fe80*/  F2FP.BF16.F32.PACK_AB R142, R107, R106 ;  /* 0x0000006a6b8e723e */ /* 0x002fe200000010ff */
[----:B------:R-:W-:Y:S01]  /*fe90*/  FADD.FTZ R3, R181, R3 ;  /* 0x00000003b5037221 */ /* 0x000fe20000010000 */
[----:B------:R-:W-:Y:S01]  /*fea0*/  F2FP.BF16.F32.PACK_AB R140, R135, R88 ;  /* 0x00000058878c723e */ /* 0x000fe200000010ff */
[----:B------:R-:W-:Y:S05]  /*feb0*/  HMMA.16816.F32.BF16 R32, R64, R50, R32 ;  /* 0x000000324020723c */ /* 0x000fea0000041820 */
[----:B------:R-:W-:Y:S01]  /*fec0*/  LOP3.LUT R142, R72, R142, RZ, 0xc0, !PT ;  /* 0x0000008e488e7212 */ /* 0x000fe200078ec0ff */
        /* <DEDUP_REMOVED lines=11> */
[----:B------:R-:W-:Y:S01]  /*ff80*/  F2FP.BF16.F32.PACK_AB R154, R85, R86 ;  /* 0x00000056559a723e */ /* 0x000fe200000010ff */
[----:B------:R-:W-:Y:S01]  /*ff90*/  FADD.FTZ R2, R226, R2 ;  /* 0x00000002e2027221 */ /* 0x000fe20000010000 */
[----:B--2---:R-:W-:Y:S01]  /*ffa0*/  F2FP.BF16.F32.PACK_AB R155, R80, R84 ;  /* 0x00000054509b723e */ /* 0x004fe200000010ff */
[-C--:B------:R-:W-:Y:S05]  /*ffb0*/  HMMA.16816.F32.BF16 R160, R140, R148.reuse, R4 ;  /* 0x000000948ca0723c */ /* 0x080fea0000041804 */
        /* <DEDUP_REMOVED lines=21> */
[----:B---3--:R-:W-:Y:S01]  /*10110*/  F2FP.BF16.F32.PACK_AB R152, R68, R69 ;  /* 0x000000454498723e */ /* 0x008fe200000010ff */
        /* <DEDUP_REMOVED lines=25> */
[-C--:B----4-:R-:W-:Y:S05]  /*102b0*/  HMMA.16816.F32.BF16 R144, R140, R36.reuse, R20 ;  /* 0x000000248c90723c */ /* 0x090fea0000041814 */
        /* <DEDUP_REMOVED lines=13> */
[----:B------:R-:W-:Y:S01]  /*10390*/  HMMA.16816.F32.BF16 R140, R140, R38, R32 ;  /* 0x000000268c8c723c */ /* 0x000fe20000041820 */
[----:B------:R-:W-:Y:S03]  /*103a0*/  STL [R1+0x10], R5 ;  /* 0x0000100501007387 */ /* 0x000fe60000100800 */
[----:B------:R-:W-:Y:S01]  /*103b0*/  FADD.FTZ R3, R103, R4 ;  /* 0x0000000467037221 */ /* 0x000fe20000010000 */
[----:B------:R-:W-:Y:S01]  /*103c0*/  FADD.FTZ R2, R85, R2 ;  /* 0x0000000255027221 */ /* 0x000fe20000010000 */
[----:B------:R-:W-:Y:S01]  /*103d0*/  FADD.FTZ R0, R80, R0 ;  /* 0x0000000050007221 */ /* 0x000fe20000010000 */
[----:B------:R-:W-:Y:S02]  /*103e0*/  IMAD.MOV.U32 R135, RZ, RZ, R132 ;  /* 0x000000ffff877224 */ /* 0x000fe400078e0084 */
[----:B------:R1:W-:Y:S02]  /*103f0*/  STL [R1+0x14], R3 ;  /* 0x0000140301007387 */ /* 0x0003e40000100800 */
[----:B------:R-:W-:Y:S02]  /*10400*/  IMAD.MOV.U32 R134, RZ, RZ, R136 ;  /* 0x000000ffff867224 */ /* 0x000fe400078e0088 */
[----:B------:R3:W-:Y:S04]  /*10410*/  STL [R1+0x18], R2 ;  /* 0x0000180201007387 */ /* 0x0007e80000100800 */
[----:B------:R3:W-:Y:S01]  /*10420*/  STL [R1+0x1c], R0 ;  /* 0x00001c0001007387 */ /* 0x0007e20000100800 */
[----:B-1----:R-:W-:Y:S01]  /*10430*/  IMAD.MOV.U32 R3, RZ, RZ, R138 ;  /* 0x000000ffff037224 */ /* 0x002fe200078e008a */
[----:B------:R-:W-:Y:S06]  /*10440*/  @P5 BRA `(.L_x_436) ;  /* 0xffffff94002c5947 */ /* 0x000fec000383ffff */
.L_x_435:
[----:B------:R-:W3:Y:S01]  /*10450*/  LDL.LU R8, [R1+0x10] ;  /* 0x0000100001087983 */ /* 0x000ee20000300800 */
[----:B------:R-:W-:-:S03]  /*10460*/  ULDC UR4, c[0x0][0x38c] ;  /* 0x0000e30000047ab9 */ /* 0x000fc60000000800 */
[----:B------:R-:W2:Y:S04]  /*10470*/  LDL.LU R7, [R1+0x14] ;  /* 0x0000140001077983 */ /* 0x000ea80000300800 */
[----:B------:R-:W4:Y:S04]  /*10480*/  LDL.LU R6, [R1+0x18] ;  /* 0x0000180001067983 */ /* 0x000f280000300800 */
[----:B------:R-:W4:Y:S04]  /*10490*/  LDL.LU R5, [R1+0x1c] ;  /* 0x00001c0001057983 */ /* 0x000f280000300800 */
[----:B------:R-:W4:Y:S01]  /*104a0*/  LDL R24, [R1+0x6c] ;  /* 0x00006c0001187983 */ /* 0x000f220000100800 */
[----:B------:R-:W1:Y:S02]  /*104b0*/  S2R R9, SR_TID.X ;  /* 0x0000000000097919 */ /* 0x000e640000002100 */
[----:B-1----:R-:W-:Y:S01]  /*104c0*/  SHF.R.S32.HI R17, RZ, 0x1f, R9 ;  /* 0x0000001fff117819 */ /* 0x002fe20000011409 */
[----:B------:R-:W-:Y:S01]  /*104d0*/  UMOV UR5, 0x400 ;  /* 0x0000040000057882 */ /* 0x000fe20000000000 */
[----:B------:R-:W-:Y:S01]  /*104e0*/  MOV R10, 0x10 ;  /* 0x00000010000a7802 */ /* 0x000fe20000000f00 */
[----:B---3--:R-:W1:Y:S04]  /*104f0*/  SHFL.BFLY PT, R2, R8, 0x2, 0x1f ;  /* 0x0c401f0008027f89 */ /* 0x008e6800000e0000 */
[----:B--2---:R-:W2:Y:S04]  /*10500*/  SHFL.BFLY PT, R0, R7, 0x2, 0x1f ;  /* 0x0c401f0007007f89 */ /* 0x004ea800000e0000 */
[----:B----4-:R-:W3:Y:S04]  /*10510*/  SHFL.BFLY PT, R3, R6, 0x2, 0x1f ;  /* 0x0c401f0006037f89 */ /* 0x010ee800000e0000 */
[----:B------:R-:W4:Y:S01]  /*10520*/  SHFL.BFLY PT, R4, R5, 0x2, 0x1f ;  /* 0x0c401f0005047f89 */ /* 0x000f2200000e0000 */
[----:B-1----:R-:W-:Y:S01]  /*10530*/  FADD.FTZ R2, R2, R8 ;  /* 0x0000000802027221 */ /* 0x002fe20000010000 */
[----:B--2---:R-:W-:-:S04]  /*10540*/  FADD.FTZ R0, R0, R7 ;  /* 0x0000000700007221 */ /* 0x004fc80000010000 */
[----:B------:R-:W-:Y:S01]  /*10550*/  SHFL.BFLY PT, R8, R2, 0x1, 0x1f ;  /* 0x0c201f0002087f89 */ /* 0x000fe200000e0000 */
[----:B---3--:R-:W-:-:S03]  /*10560*/  FADD.FTZ R3, R3, R6 ;  /* 0x0000000603037221 */ /* 0x008fc60000010000 */
[----:B------:R-:W1:Y:S01]  /*10570*/  SHFL.BFLY PT, R7, R0, 0x1, 0x1f ;  /* 0x0c201f0000077f89 */ /* 0x000e6200000e0000 */
[----:B----4-:R-:W-:-:S03]  /*10580*/  FADD.FTZ R4, R4, R5 ;  /* 0x0000000504047221 */ /* 0x010fc60000010000 */
[----:B------:R-:W2:Y:S04]  /*10590*/  SHFL.BFLY PT, R6, R3, 0x1, 0x1f ;  /* 0x0c201f0003067f89 */ /* 0x000ea800000e0000 */
[----:B------:R-:W3:Y:S01]  /*105a0*/  SHFL.BFLY PT, R5, R4, 0x1, 0x1f ;  /* 0x0c201f0004057f89 */ /* 0x000ee200000e0000 */
[----:B-1----:R-:W-:Y:S01]  /*105b0*/  FADD.FTZ R19, R0, R7 ;  /* 0x0000000700137221 */ /* 0x002fe20000010000 */
[----:B------:R-:W-:Y:S01]  /*105c0*/  FADD.FTZ R18, R2, R8 ;  /* 0x0000000802127221 */ /* 0x000fe20000010000 */
[----:B--2---:R-:W-:-:S03]  /*105d0*/  FADD.FTZ R20, R3, R6 ;  /* 0x0000000603147221 */ /* 0x004fc60000010000 */
[----:B------:R-:W-:Y:S01]  /*105e0*/  FSETP.NE.FTZ.AND P4, PT, R19, RZ, PT ;  /* 0x000000ff1300720b */ /* 0x000fe20003f95000 */
[----:B---3--:R-:W-:Y:S01]  /*105f0*/  FADD.FTZ R21, R4, R5 ;  /* 0x0000000504157221 */ /* 0x008fe20000010000 */
[----:B------:R-:W-:Y:S02]  /*10600*/  FSETP.NE.FTZ.AND P5, PT, R18, RZ, PT ;  /* 0x000000ff1200720b */ /* 0x000fe40003fb5000 */
[----:B------:R-:W-:Y:S02]  /*10610*/  FSETP.NE.FTZ.AND P3, PT, R20, RZ, PT ;  /* 0x000000ff1400720b */ /* 0x000fe40003f75000 */
[----:B------:R-:W-:Y:S02]  /*10620*/  FSETP.NE.FTZ.AND P2, PT, R21, RZ, PT ;  /* 0x000000ff1500720b */ /* 0x000fe40003f55000 */
[----:B------:R-:W-:Y:S01]  /*10630*/  MOV R2, 0x3f800000 ;  /* 0x3f80000000027802 */ /* 0x000fe20000000f00 */
[----:B------:R-:W-:Y:S01]  /*10640*/  IMAD.MOV.U32 R3, RZ, RZ, 0x3f800000 ;  /* 0x3f800000ff037424 */ /* 0x000fe200078e00ff */
[----:B------:R-:W-:-:S02]  /*10650*/  MOV R0, 0x3f800000 ;  /* 0x3f80000000007802 */ /* 0x000fc40000000f00 */
[----:B------:R-:W-:Y:S02]  /*10660*/  MOV R4, 0x3f800000 ;  /* 0x3f80000000047802 */ /* 0x000fe40000000f00 */
[----:B------:R-:W1:Y:S01]  /*10670*/  @P4 MUFU.RCP R2, R19 ;  /* 0x0000001300024308 */ /* 0x000e620000001000 */
[----:B------:R-:W-:-:S04]  /*10680*/  LEA.HI R5, R17, R9, RZ, 0x2 ;  /* 0x0000000911057211 */ /* 0x000fc800078f10ff */
[----:B------:R-:W-:-:S03]  /*10690*/  SHF.R.S32.HI R28, RZ, 0x2, R5 ;  /* 0x00000002ff1c7819 */ /* 0x000fc60000011405 */
[----:B------:R-:W2:Y:S01]  /*106a0*/  @P5 MUFU.RCP R0, R18 ;  /* 0x0000001200005308 */ /* 0x000ea20000001000 */
[----:B------:R-:W-:Y:S02]  /*106b0*/  LOP3.LUT R7, R5, 0xfffffffc, RZ, 0xc0, !PT ;  /* 0xfffffffc05077812 */ /* 0x000fe400078ec0ff */
[----:B------:R-:W-:-:S05]  /*106c0*/  SHF.R.S32.HI R5, RZ, 0x1f, R28 ;  /* 0x0000001fff057819 */ /* 0x000fca000001141c */
[----:B------:R-:W3:Y:S08]  /*106d0*/  @P3 MUFU.RCP R3, R20 ;  /* 0x0000001400033308 */ /* 0x000ef00000001000 */
[----:B------:R-:W4:Y:S01]  /*106e0*/  @P2 MUFU.RCP R4, R21 ;  /* 0x0000001500042308 */ /* 0x000f220000001000 */
[----:B------:R-:W-:Y:S01]  /*106f0*/  LEA.HI R5, R5, R28, RZ, 0x3 ;  /* 0x0000001c05057211 */ /* 0x000fe200078f18ff */
[----:B-1----:R-:W-:-:S03]  /*10700*/  FMUL.FTZ R2, R2, UR4 ;  /* 0x0000000402027c20 */ /* 0x002fc60008410000 */
[----:B------:R-:W-:Y:S01]  /*10710*/  LOP3.LUT R5, R5, 0xfffffff8, RZ, 0xc0, !PT ;  /* 0xfffffff805057812 */ /* 0x000fe200078ec0ff */
        /* <DEDUP_REMOVED lines=8> */
[----:B--2---:R-:W-:Y:S01]  /*107a0*/  FMUL.FTZ R0, R0, UR4 ;  /* 0x0000000400007c20 */ /* 0x004fe20008410000 */
[----:B---3--:R-:W-:Y:S01]  /*107b0*/  FMUL.FTZ R3, R3, UR4 ;  /* 0x0000000403037c20 */ /* 0x008fe20008410000 */
[----:B------:R-:W-:-:S02]  /*107c0*/  IMAD.IADD R5, R28, 0x1, -R5 ;  /* 0x000000011c057824 */ /* 0x000fc400078e0a05 */
[----:B----4-:R-:W-:Y:S01]  /*107d0*/  FMUL.FTZ R2, R4, UR4 ;  /* 0x0000000404027c20 */ /* 0x010fe20008410000 */
[----:B------:R-:W1:Y:S01]  /*107e0*/  S2UR UR4, SR_CgaCtaId ;  /* 0x00000000000479c3 */ /* 0x000e620000008800 */
[----:B------:R-:W-:Y:S02]  /*107f0*/  LEA.HI R17, R17, R9, RZ, 0x5 ;  /* 0x0000000911117211 */ /* 0x000fe400078f28ff */
[----:B------:R-:W-:Y:S01]  /*10800*/  LEA.HI R4, R5, R5, RZ, 0x1 ;  /* 0x0000000505047211 */ /* 0x000fe200078f08ff */
[C---:B------:R-:W-:Y:S01]  /*10810*/  FMUL.FTZ R160, R0.reuse, R160 ;  /* 0x000000a000a07220 */ /* 0x040fe20000410000 */
[----:B------:R-:W-:Y:S01]  /*10820*/  IADD3 R7, -R7, R9, RZ ;  /* 0x0000000907077210 */ /* 0x000fe20007ffe1ff */
[C---:B------:R-:W-:Y:S01]  /*10830*/  FMUL.FTZ R15, R0.reuse, R161 ;  /* 0x000000a1000f7220 */ /* 0x040fe20000410000 */
[C---:B------:R-:W-:Y:S01]  /*10840*/  FMUL.FTZ R148, R0.reuse, R148 ;  /* 0x0000009400947220 */ /* 0x040fe20000410000 */
[C---:B------:R-:W-:Y:S01]  /*10850*/  FMUL.FTZ R14, R0.reuse, R149 ;  /* 0x00000095000e7220 */ /* 0x040fe20000410000 */
[C---:B------:R-:W-:Y:S01]  /*10860*/  FMUL.FTZ R144, R0.reuse, R144 ;  /* 0x0000009000907220 */ /* 0x040fe20000410000 */
[C---:B------:R-:W-:Y:S01]  /*10870*/  FMUL.FTZ R9, R0.reuse, R145 ;  /* 0x0000009100097220 */ /* 0x040fe20000410000 */
[C---:B------:R-:W-:Y:S01]  /*10880*/  FMUL.FTZ R140, R0.reuse, R140 ;  /* 0x0000008c008c7220 */ /* 0x040fe20000410000 */
[----:B------:R-:W-:Y:S01]  /*10890*/  FMUL.FTZ R141, R0, R141 ;  /* 0x0000008d008d7220 */ /* 0x000fe20000410000 */
[----:B------:R-:W-:-:S02]  /*108a0*/  SHF.R.S32.HI R0, RZ, 0x1, R4 ;  /* 0x00000001ff007819 */ /* 0x000fc40000011404 */
[----:B------:R-:W-:Y:S02]  /*108b0*/  LOP3.LUT R4, R4, 0x3fffffe, RZ, 0xc0, !PT ;  /* 0x03fffffe04047812 */ /* 0x000fe400078ec0ff */
[----:B------:R-:W-:Y:S02]  /*108c0*/  SHF.R.S32.HI R17, RZ, 0x5, R17 ;  /* 0x00000005ff117819 */ /* 0x000fe40000011411 */
[----:B------:R-:W-:Y:S02]  /*108d0*/  SHF.L.U32 R6, R0, 0x6, RZ ;  /* 0x0000000600067819 */ /* 0x000fe400000006ff */
[----:B------:R-:W-:Y:S01]  /*108e0*/  IADD3 R5, R5, -R4, RZ ;  /* 0x8000000405057210 */ /* 0x000fe20007ffe0ff */
[----:B------:R-:W-:Y:S01]  /*108f0*/  IMAD R4, R17, 0x100, R7 ;  /* 0x0000010011047824 */ /* 0x000fe200078e0207 */
[----:B------:R-:W-:-:S04]  /*10900*/  LOP3.LUT R6, R6, 0xc0, RZ, 0xc0, !PT ;  /* 0x000000c006067812 */ /* 0x000fc800078ec0ff */
[----:B------:R-:W-:Y:S02]  /*10910*/  LEA R4, R5, R4, 0x4 ;  /* 0x0000000405047211 */ /* 0x000fe400078e20ff */
[----:B------:R-:W-:Y:S02]  /*10920*/  LEA.HI R5, R6, R6, RZ, 0x1d ;  /* 0x0000000606057211 */ /* 0x000fe400078fe8ff */
[C---:B------:R-:W-:Y:S01]  /*10930*/  LOP3.LUT R7, R0.reuse, 0x1, RZ, 0xc0, !PT ;  /* 0x0000000100077812 */ /* 0x040fe200078ec0ff */
[----:B-1----:R-:W-:Y:S01]  /*10940*/  ULEA UR4, UR4, UR5, 0x18 ;  /* 0x0000000504047291 */ /* 0x002fe2000f8ec03f */
[----:B------:R-:W-:Y:S01]  /*10950*/  LOP3.LUT P0, RZ, R0, 0x2, RZ, 0xc0, !PT ;  /* 0x0000000200ff7812 */ /* 0x000fe2000780c0ff */
[----:B------:R-:W-:Y:S01]  /*10960*/  IMAD.U32 R4, R4, 0x2, R5 ;  /* 0x0000000204047824 */ /* 0x000fe200078e0005 */
[----:B------:R-:W-:Y:S02]  /*10970*/  ISETP.NE.U32.AND P6, PT, R7, 0x1, PT ;  /* 0x000000010700780c */ /* 0x000fe40003fc5070 */
[----:B------:R-:W-:-:S02]  /*10980*/  ISETP.NE.AND P1, PT, R24, -0x1, PT ;  /* 0xffffffff1800780c */ /* 0x000fc40003f25270 */
[----:B------:R-:W-:Y:S02]  /*10990*/  SEL R10, R10, 0xfffffff0, P6 ;  /* 0xfffffff00a0a7807 */ /* 0x000fe40003000000 */
[----:B------:R-:W-:Y:S02]  /*109a0*/  LEA R0, R4, UR4, 0x1 ;  /* 0x0000000404007c11 */ /* 0x000fe4000f8e08ff */
[----:B------:R-:W-:Y:S02]  /*109b0*/  F2FP.BF16.F32.PACK_AB R15, R15, R160 ;  /* 0x000000a00f0f723e */ /* 0x000fe400000010ff */
[----:B------:R-:W-:Y:S02]  /*109c0*/  F2FP.BF16.F32.PACK_AB R16, R16, R162 ;  /* 0x000000a21010723e */ /* 0x000fe400000010ff */
[----:B------:R-:W-:Y:S02]  /*109d0*/  F2FP.BF16.F32.PACK_AB R14, R14, R148 ;  /* 0x000000940e0e723e */ /* 0x000fe400000010ff */
[----:B------:R-:W-:Y:S01]  /*109e0*/  IADD3 R4, R0, R10, RZ ;  /* 0x0000000a00047210 */ /* 0x000fe20007ffe0ff */
[C---:B------:R-:W-:Y:S01]  /*109f0*/  FMUL.FTZ R168, R3.reuse, R168 ;  /* 0x000000a803a87220 */ /* 0x040fe20000410000 */
[C---:B------:R-:W-:Y:S01]  /*10a00*/  FMUL.FTZ R169, R3.reuse, R169 ;  /* 0x000000a903a97220 */ /* 0x040fe20000410000 */
[C---:B------:R-:W-:Y:S01]  /*10a10*/  FMUL.FTZ R170, R2.reuse, R170 ;  /* 0x000000aa02aa7220 */ /* 0x040fe20000410000 */
[C---:B------:R-:W-:Y:S01]  /*10a20*/  FMUL.FTZ R171, R2.reuse, R171 ;  /* 0x000000ab02ab7220 */ /* 0x040fe20000410000 */
[C---:B------:R-:W-:Y:S01]  /*10a30*/  FMUL.FTZ R164, R3.reuse, R164 ;  /* 0x000000a403a47220 */ /* 0x040fe20000410000 */
[----:B------:R-:W-:Y:S01]  /*10a40*/  FMUL.FTZ R12, R3, R165 ;  /* 0x000000a5030c7220 */ /* 0x000fe20000410000 */
[C---:B------:R-:W-:Y:S01]  /*10a50*/  FMUL.FTZ R166, R2.reuse, R166 ;  /* 0x000000a602a67220 */ /* 0x040fe20000410000 */
[----:B------:R-:W-:Y:S01]  /*10a60*/  FMUL.FTZ R11, R2, R167 ;  /* 0x000000a7020b7220 */ /* 0x000fe20000410000 */
[----:B------:R-:W-:Y:S01]  /*10a70*/  STS [R0], R15 ;  /* 0x0000000f00007388 */ /* 0x000fe20000000800 */
[C---:B------:R-:W-:Y:S01]  /*10a80*/  IADD3 R6, R0.reuse, 0x20, RZ ;  /* 0x0000002000067810 */ /* 0x040fe20007ffe0ff */
[----:B------:R-:W-:-:S02]  /*10a90*/  @P0 VIADD R6, R0, 0xffffffe0 ;  /* 0xffffffe000060836 */ /* 0x000fc40000000000 */
[----:B------:R-:W-:Y:S01]  /*10aa0*/  STS [R0+0x200], R16 ;  /* 0x0002001000007388 */ /* 0x000fe20000000800 */
[----:B------:R-:W-:-:S03]  /*10ab0*/  F2FP.BF16.F32.PACK_AB R13, R13, R150 ;  /* 0x000000960d0d723e */ /* 0x000fc600000010ff */
[----:B------:R1:W-:Y:S01]  /*10ac0*/  STS [R4], R14 ;  /* 0x0000000e04007388 */ /* 0x0003e20000000800 */
[----:B------:R-:W-:Y:S02]  /*10ad0*/  F2FP.BF16.F32.PACK_AB R168, R169, R168 ;  /* 0x000000a8a9a8723e */ /* 0x000fe400000010ff */
[----:B------:R-:W-:Y:S02]  /*10ae0*/  F2FP.BF16.F32.PACK_AB R171, R171, R170 ;  /* 0x000000aaabab723e */ /* 0x000fe400000010ff */
[----:B------:R-:W-:Y:S02]  /*10af0*/  F2FP.BF16.F32.PACK_AB R12, R12, R164 ;  /* 0x000000a40c0c723e */ /* 0x000fe400000010ff */
[----:B------:R-:W-:Y:S02]  /*10b00*/  F2FP.BF16.F32.PACK_AB R11, R11, R166 ;  /* 0x000000a60b0b723e */ /* 0x000fe400000010ff */
[----:B------:R-:W-:Y:S02]  /*10b10*/  F2FP.BF16.F32.PACK_AB R9, R9, R144 ;  /* 0x000000900909723e */ /* 0x000fe400000010ff */
[----:B------:R-:W-:Y:S01]  /*10b20*/  F2FP.BF16.F32.PACK_AB R8, R8, R146 ;  /* 0x000000920808723e */ /* 0x000fe200000010ff */
[----:B------:R-:W-:Y:S01]  /*10b30*/  STS [R4+0x200], R13 ;  /* 0x0002000d04007388 */ /* 0x000fe20000000800 */
[----:B------:R-:W-:-:S02]  /*10b40*/  F2FP.BF16.F32.PACK_AB R5, R143, R142 ;  /* 0x0000008e8f05723e */ /* 0x000fc400000010ff */
[----:B------:R-:W-:Y:S01]  /*10b50*/  IADD3 R10, R10, R6, RZ ;  /* 0x000000060a0a7210 */ /* 0x000fe20007ffe0ff */
[----:B------:R-:W-:Y:S01]  /*10b60*/  STS [R0+0x1000], R168 ;  /* 0x001000a800007388 */ /* 0x000fe20000000800 */
[----:B-1----:R-:W1:Y:S03]  /*10b70*/  @P1 LDC.64 R14, c[0x0][0x298] ;  /* 0x0000a600ff0e1b82 */ /* 0x002e660000000a00 */
[----:B------:R2:W-:Y:S04]  /*10b80*/  STS [R0+0x1200], R171 ;  /* 0x001200ab00007388 */ /* 0x0005e80000000800 */
[----:B------:R-:W-:Y:S04]  /*10b90*/  STS [R4+0x1000], R12 ;  /* 0x0010000c04007388 */ /* 0x000fe80000000800 */
[----:B------:R-:W-:Y:S04]  /*10ba0*/  STS [R4+0x1200], R11 ;  /* 0x0012000b04007388 */ /* 0x000fe80000000800 */
[----:B------:R3:W-:Y:S04]  /*10bb0*/  STS [R6], R9 ;  /* 0x0000000906007388 */ /* 0x0007e80000000800 */
[----:B------:R4:W-:Y:S04]  /*10bc0*/  STS [R6+0x200], R8 ;  /* 0x0002000806007388 */ /* 0x0009e80000000800 */
[----:B------:R-:W-:Y:S01]  /*10bd0*/  STS [R10+0x200], R5 ;  /* 0x000200050a007388 */ /* 0x000fe20000000800 */
[----:B------:R-:W-:Y:S01]  /*10be0*/  F2FP.BF16.F32.PACK_AB R7, R141, R140 ;  /* 0x0000008c8d07723e */ /* 0x000fe200000010ff */
[C---:B------:R-:W-:Y:S01]  /*10bf0*/  FMUL.FTZ R156, R3.reuse, R156 ;  /* 0x0000009c039c7220 */ /* 0x040fe20000410000 */
[C---:B------:R-:W-:Y:S01]  /*10c00*/  FMUL.FTZ R152, R3.reuse, R152 ;  /* 0x0000009803987220 */ /* 0x040fe20000410000 */
[C---:B------:R-:W-:Y:S01]  /*10c10*/  FMUL.FTZ R158, R2.reuse, R158 ;  /* 0x0000009e029e7220 */ /* 0x040fe20000410000 */
[C---:B------:R-:W-:Y:S01]  /*10c20*/  FMUL.FTZ R154, R2.reuse, R154 ;  /* 0x0000009a029a7220 */ /* 0x040fe20000410000 */
[----:B------:R1:W-:Y:S01]  /*10c30*/  STS [R10], R7 ;  /* 0x000000070a007388 */ /* 0x0003e20000000800 */
[C---:B--2---:R-:W-:Y:S01]  /*10c40*/  FMUL.FTZ R0, R2.reuse, R155 ;  /* 0x0000009b02007220 */ /* 0x044fe20000410000 */
[----:B---3--:R-:W-:Y:S01]  /*10c50*/  FMUL.FTZ R9, R3, R157 ;  /* 0x0000009d03097220 */ /* 0x008fe20000410000 */
[----:B----4-:R-:W-:-:S04]  /*10c60*/  FMUL.FTZ R8, R2, R159 ;  /* 0x0000009f02087220 */ /* 0x010fc80000410000 */
[----:B------:R-:W-:Y:S02]  /*10c70*/  F2FP.BF16.F32.PACK_AB R9, R9, R156 ;  /* 0x0000009c0909723e */ /* 0x000fe400000010ff */
[----:B------:R-:W-:Y:S01]  /*10c80*/  F2FP.BF16.F32.PACK_AB R0, R0, R154 ;  /* 0x0000009a0000723e */ /* 0x000fe200000010ff */
[----:B-1----:R-:W-:Y:S01]  /*10c90*/  FMUL.FTZ R7, R3, R153 ;  /* 0x0000009903077220 */ /* 0x002fe20000410000 */
[----:B------:R-:W-:Y:S01]  /*10ca0*/  @P1 IMAD.WIDE.U32 R2, R24, R14, RZ ;  /* 0x0000000e18021225 */ /* 0x000fe200078e00ff */
[----:B------:R-:W-:-:S03]  /*10cb0*/  F2FP.BF16.F32.PACK_AB R8, R8, R158 ;  /* 0x0000009e0808723e */ /* 0x000fc600000010ff */
        /* <DEDUP_REMOVED lines=12> */
.L_x_439:
[----:B------:R1:W-:Y:S01]  /*10d80*/  STS [R6+0x1200], R8 ;  /* 0x0012000806007388 */ /* 0x0003e20000000800 */
[----:B------:R-:W-:Y:S01]  /*10d90*/  ULDC.U8 UR5, c[0x0][0x3d8] ;  /* 0x0000f60000057ab9 */ /* 0x000fe20000000000 */
[----:B------:R-:W2:Y:S01]  /*10da0*/  @P5 LDC R14, c[0x0][0x2e8] ;  /* 0x0000ba00ff0e5b82 */ /* 0x000ea20000000800 */
[----:B------:R-:W-:Y:S01]  /*10db0*/  ISETP.NE.AND P0, PT, RZ, UR5, PT ;  /* 0x00000005ff007c0c */ /* 0x000fe2000bf05270 */
[----:B------:R-:W3:Y:S01]  /*10dc0*/  S2R R31, SR_CTAID.Z ;  /* 0x00000000001f7919 */ /* 0x000ee20000002700 */
[----:B------:R-:W-:Y:S02]  /*10dd0*/  ULDC.U8 UR4, c[0x0][0x3d9] ;  /* 0x0000f64000047ab9 */ /* 0x000fe40000000000 */
[----:B------:R-:W-:Y:S01]  /*10de0*/  ISETP.EQ.AND P0, PT, RZ, UR4, P0 ;  /* 0x00000004ff007c0c */ /* 0x000fe20008702270 */
[----:B------:R-:W4:Y:S01]  /*10df0*/  S2R R23, SR_CTAID.X ;  /* 0x0000000000177919 */ /* 0x000f220000002500 */
[----:B------:R-:W-:Y:S01]  /*10e00*/  ISETP.NE.AND P6, PT, RZ, UR4, PT ;  /* 0x00000004ff007c0c */ /* 0x000fe2000bfc5270 */
[----:B------:R-:W2:Y:S01]  /*10e10*/  @P4 LDC R12, c[0x0][0x2e8] ;  /* 0x0000ba00ff0c4b82 */ /* 0x000ea20000000800 */
[----:B------:R-:W2:Y:S01]  /*10e20*/  S2R R22, SR_TID.X ;  /* 0x0000000000167919 */ /* 0x000ea20000002100 */
[----:B------:R3:W-:Y:S04]  /*10e30*/  STS [R6+0x1000], R9 ;  /* 0x0010000906007388 */ /* 0x0007e80000000800 */
[----:B------:R-:W-:Y:S04]  /*10e40*/  STS [R10+0x1000], R7 ;  /* 0x001000070a007388 */ /* 0x000fe80000000800 */
[----:B------:R-:W-:-:S02]  /*10e50*/  @!P0 CS2R R2, SRZ ;  /* 0x0000000000028805 */ /* 0x000fc4000001ff00 */
[----:B------:R-:W2:Y:S01]  /*10e60*/  @P6 LDC.64 R4, c[0x0][0x2c0] ;  /* 0x0000b000ff046b82 */ /* 0x000ea20000000a00 */
[----:B------:R4:W-:Y:S01]  /*10e70*/  STS [R10+0x1200], R0 ;  /* 0x001200000a007388 */ /* 0x0009e20000000800 */
[----:B-1----:R-:W1:Y:S01]  /*10e80*/  S2R R8, SR_CTAID.Y ;  /* 0x0000000000087919 */ /* 0x002e620000002600 */
[----:B---3--:R3:W1:Y:S01]  /*10e90*/  @P4 MUFU.LG2 R9, R19 ;  /* 0x0000001300094308 */ /* 0x0086620000000c00 */
[----:B------:R-:W-:Y:S02]  /*10ea0*/  P2R R6, PR, RZ, 0x40 ;  /* 0x00000040ff067803 */ /* 0x000fe40000000000 */
[----:B------:R-:W-:-:S05]  /*10eb0*/  @!P0 PLOP3.LUT P6, PT, PT, PT, PT, 0x8, 0x0 ;  /* 0x000000000000881c */ /* 0x000fca0003fce170 */
[----:B----4-:R3:W4:Y:S01]  /*10ec0*/  @P5 MUFU.LG2 R10, R18 ;  /* 0x00000012000a5308 */ /* 0x0107220000000c00 */
[----:B------:R-:W-:Y:S07]  /*10ed0*/  @!P0 BRA `(.L_x_440) ;  /* 0x0000000000188947 */ /* 0x000fee0003800000 */
[----:B------:R-:W1:Y:S01]  /*10ee0*/  S2R R2, SR_CTAID.Y ;  /* 0x0000000000027919 */ /* 0x000e620000002600 */
[----:B------:R-:W1:Y:S01]  /*10ef0*/  LDC R0, c[0x0][0x2c4] ;  /* 0x0000b100ff007b82 */ /* 0x000e620000000800 */
[----:B------:R-:W-:Y:S01]  /*10f00*/  PLOP3.LUT P6, PT, PT, PT, PT, 0x80, 0x0 ;  /* 0x000000000000781c */ /* 0x000fe20003fcf070 */
[----:B-1----:R-:W-:-:S05]  /*10f10*/  IMAD R2, R2, R0, RZ ;  /* 0x0000000002027224 */ /* 0x002fca00078e02ff */
[----:B------:R-:W-:-:S04]  /*10f20*/  SEL R2, R2, R24, !P1 ;  /* 0x0000001802027207 */ /* 0x000fc80004800000 */
[----:B------:R-:W-:-:S07]  /*10f30*/  SHF.R.S32.HI R3, RZ, 0x1f, R2 ;  /* 0x0000001fff037819 */ /* 0x000fce0000011402 */
.L_x_440:
[----:B------:R-:W-:Y:S02]  /*10f40*/  ISETP.NE.AND P0, PT, R6, RZ, PT ;  /* 0x000000ff0600720c */ /* 0x000fe40003f05270 */
[----:B--2---:R-:W-:-:S11]  /*10f50*/  SHF.R.S32.HI R29, RZ, 0x1f, R22 ;  /* 0x0000001fff1d7819 */ /* 0x004fd60000011416 */
[----:B------:R-:W2:Y:S01]  /*10f60*/  @P0 LDC R6, c[0x0][0x2c0] ;  /* 0x0000b000ff060b82 */ /* 0x000ea20000000800 */
[----:B------:R-:W-:Y:S01]  /*10f70*/  @P0 IMAD R0, R5, R4, RZ ;  /* 0x0000000405000224 */ /* 0x000fe200078e02ff */
[----:B------:R-:W-:Y:S01]  /*10f80*/  @P0 MOV R4, 0x1 ;  /* 0x0000000100040802 */ /* 0x000fe20000000f00 */
[----:B------:R-:W-:Y:S06]  /*10f90*/  @P0 BRA `(.L_x_441) ;  /* 0x0000000000180947 */ /* 0x000fec0003800000 */
[----:B------:R-:W1:Y:S01]  /*10fa0*/  LDC R0, c[0x0][0x2c4] ;  /* 0x0000b100ff007b82 */ /* 0x000e620000000800 */
[----:B------:R-:W-:Y:S02]  /*10fb0*/  ISETP.NE.AND P0, PT, RZ, UR5, PT ;  /* 0x00000005ff007c0c */ /* 0x000fe4000bf05270 */
[----:B--2---:R-:W-:-:S05]  /*10fc0*/  MOV R6, 0x1 ;  /* 0x0000000100067802 */ /* 0x004fca0000000f00 */
[----:B------:R-:W2:Y:S08]  /*10fd0*/  LDC R4, c[0x0][0x270] ;  /* 0x00009c00ff047b82 */ /* 0x000eb00000000800 */
[----:B-1----:R-:W2:Y:S02]  /*10fe0*/  @P0 LDC R0, c[0x0][0x2e4] ;  /* 0x0000b900ff000b82 */ /* 0x002ea40000000800 */
[----:B--2---:R-:W-:-:S07]  /*10ff0*/  IMAD R4, R0, R4, RZ ;  /* 0x0000000400047224 */ /* 0x004fce00078e02ff */
.L_x_441:
[----:B------:R2:W5:Y:S01]  /*11000*/  LDL R36, [R1+0x70] ;  /* 0x0000700001247983 */ /* 0x0005620000100800 */
[CC--:B------:R-:W-:Y:S01]  /*11010*/  LEA.HI R5, R29.reuse, R22.reuse, RZ, 0x5 ;  /* 0x000000161d057211 */ /* 0x0c0fe200078f28ff */
[----:B------:R-:W3:Y:S01]  /*11020*/  @P3 LDC R16, c[0x0][0x2e8] ;  /* 0x0000ba00ff103b82 */ /* 0x000ee20000000800 */
[----:B------:R-:W-:-:S07]  /*11030*/  LEA.HI R29, R29, R22, RZ, 0x2 ;  /* 0x000000161d1d7211 */ /* 0x000fce00078f10ff */
[----:B------:R-:W-:Y:S01]  /*11040*/  BAR.SYNC.DEFER_BLOCKING 0x0 ;  /* 0x0000000000007b1d */ /* 0x000fe20000010000 */
[----:B-1----:R-:W-:Y:S01]  /*11050*/  IMAD R7, R8, R4, RZ ;  /* 0x0000000408077224 */ /* 0x002fe200078e02ff */
[----:B------:R-:W-:Y:S01]  /*11060*/  LOP3.LUT R4, R5, 0xffffffe0, RZ, 0xc0, !PT ;  /* 0xffffffe005047812 */ /* 0x000fe200078ec0ff */
[----:B------:R-:W-:Y:S01]  /*11070*/  @P4 FMUL.FTZ R9, R9, 0.69314718246459960938 ;  /* 0x3f31721809094820 */ /* 0x000fe20000410000 */
[----:B------:R-:W-:Y:S01]  /*11080*/  LOP3.LUT R5, R29, 0xfffffffc, RZ, 0xc0, !PT ;  /* 0xfffffffc1d057812 */ /* 0x000fe200078ec0ff */
[----:B------:R-:W-:-:S03]  /*11090*/  IMAD.MOV.U32 R24, RZ, RZ, 0x7f800000 ;  /* 0x7f800000ff187424 */ /* 0x000fc600078e00ff */
[----:B------:R-:W1:Y:S01]  /*110a0*/  @P2 LDC R15, c[0x0][0x2e8] ;  /* 0x0000ba00ff0f2b82 */ /* 0x000e620000000800 */
[----:B------:R-:W4:Y:S01]  /*110b0*/  @P3 MUFU.LG2 R13, R20 ;  /* 0x00000014000d3308 */ /* 0x000f220000000c00 */
[----:B------:R-:W-:Y:S01]  /*110c0*/  IADD3 R4, -R4, R22, RZ ;  /* 0x0000001604047210 */ /* 0x000fe20007ffe1ff */
[----:B------:R-:W-:Y:S01]  /*110d0*/  @P4 FFMA.FTZ R24, R137, R12, R9 ;  /* 0x0000000c89184223 */ /* 0x000fe20000010009 */
[----:B------:R-:W-:Y:S01]  /*110e0*/  SEL R8, R7, RZ, !P6 ;  /* 0x000000ff07087207 */ /* 0x000fe20007000000 */
[----:B------:R-:W-:Y:S01]  /*110f0*/  IMAD.IADD R7, R22, 0x1, -R5 ;  /* 0x0000000116077824 */ /* 0x000fe200078e0a05 */
[----:B------:R-:W-:Y:S01]  /*11100*/  LOP3.LUT P4, RZ, R4, 0x3, RZ, 0xc0, !PT ;  /* 0x0000000304ff7812 */ /* 0x000fe2000788c0ff */
[----:B--2---:R-:W-:Y:S02]  /*11110*/  IMAD R5, R23, R6, RZ ;  /* 0x0000000617057224 */ /* 0x004fe400078e02ff */
[----:B----4-:R-:W-:Y:S01]  /*11120*/  @P5 FMUL.FTZ R10, R10, 0.69314718246459960938 ;  /* 0x3f3172180a0a5820 */ /* 0x010fe20000410000 */
[----:B------:R-:W2:Y:S01]  /*11130*/  @P2 MUFU.LG2 R11, R21 ;  /* 0x00000015000b2308 */ /* 0x000ea20000000c00 */
[----:B------:R-:W-:Y:S01]  /*11140*/  IMAD R0, R31, R0, R8 ;  /* 0x000000001f007224 */ /* 0x000fe200078e0208 */
[----:B------:R-:W-:Y:S01]  /*11150*/  SHF.L.U32 R12, R7, 0x3, RZ ;  /* 0x00000003070c7819 */ /* 0x000fe200000006ff */
[----:B------:R-:W-:Y:S01]  /*11160*/  BSSY B0, `(.L_x_442) ;  /* 0x000003c000007945 */ /* 0x000fe20003800000 */
[----:B------:R-:W-:Y:S01]  /*11170*/  SHF.L.U32 R8, R5, 0x7, RZ ;  /* 0x0000000705087819 */ /* 0x000fe200000006ff */
[----:B------:R-:W-:Y:S01]  /*11180*/  IMAD.MOV.U32 R25, RZ, RZ, 0x7f800000 ;  /* 0x7f800000ff197424 */ /* 0x000fe200078e00ff */
[----:B------:R-:W-:Y:S01]  /*11190*/  MOV R22, 0x7f800000 ;  /* 0x7f80000000167802 */ /* 0x000fe20000000f00 */
[----:B------:R-:W-:Y:S01]  /*111a0*/  IMAD.MOV.U32 R23, RZ, RZ, 0x7f800000 ;  /* 0x7f800000ff177424 */ /* 0x000fe200078e00ff */
[----:B------:R-:W-:Y:S01]  /*111b0*/  SHF.R.S32.HI R9, RZ, 0x1f, R8 ;  /* 0x0000001fff097819 */ /* 0x000fe20000011408 */
[----:B-----5:R4:W4:Y:S01]  /*111c0*/  LDS.128 R32, [R221+0x1800] ;  /* 0x00180000dd207984 */ /* 0x0209220000000c00 */
[----:B------:R-:W-:Y:S01]  /*111d0*/  @P3 FMUL.FTZ R7, R13, 0.69314718246459960938 ;  /* 0x3f3172180d073820 */ /* 0x000fe20000410000 */
[----:B------:R-:W-:Y:S01]  /*111e0*/  IADD3 R8, P1, P0, R8, R2, R0 ;  /* 0x0000000208087210 */ /* 0x000fe2000783e000 */
[----:B------:R-:W-:Y:S01]  /*111f0*/  @P5 FFMA.FTZ R25, R138, R14, R10 ;  /* 0x0000000e8a195223 */ /* 0x000fe2000001000a */
[----:B------:R-:W-:Y:S01]  /*11200*/  SHF.R.S32.HI R0, RZ, 0x1f, R0 ;  /* 0x0000001fff007819 */ /* 0x000fe20000011400 */
[----:B---3--:R-:W-:Y:S01]  /*11210*/  @P3 FFMA.FTZ R22, R136, R16, R7 ;  /* 0x0000001088163223 */ /* 0x008fe20000010007 */
[----:B------:R-:W-:Y:S01]  /*11220*/  SHF.R.S32.HI R30, RZ, 0x1f, R12 ;  /* 0x0000001fff1e7819 */ /* 0x000fe2000001140c */
[----:B--2---:R-:W-:Y:S01]  /*11230*/  @P2 FMUL.FTZ R5, R11, 0.69314718246459960938 ;  /* 0x3f3172180b052820 */ /* 0x004fe20000410000 */
[----:B------:R-:W-:-:S03]  /*11240*/  IADD3.X R7, R9, R3, R0, P1, P0 ;  /* 0x0000000309077210 */ /* 0x000fc60000fe0400 */
[----:B-1----:R-:W-:Y:S01]  /*11250*/  @P2 FFMA.FTZ R23, R132, R15, R5 ;  /* 0x0000000f84172223 */ /* 0x002fe20000010005 */
        /* <DEDUP_REMOVED lines=27> */
[C---:B------:R-:W-:Y:S02]  /*11410*/  @!P0 IADD3 R10, P6, R5.reuse, R8, RZ ;  /* 0x00000008050a8210 */ /* 0x040fe40007fde0ff */
[-C--:B------:R-:W-:Y:S02]  /*11420*/  @!P2 LEA.HI.X.SX32 R2, R2, R7.reuse, 0x1, P5 ;  /* 0x000000070202a211 */ /* 0x080fe400028f0eff */
[-C--:B------:R-:W-:Y:S02]  /*11430*/  @!P1 LEA.HI.X.SX32 R13, R0, R7.reuse, 0x1, P4 ;  /* 0x00000007000d9211 */ /* 0x080fe400020f0eff */
[----:B------:R-:W-:Y:S01]  /*11440*/  @!P0 LEA.HI.X.SX32 R0, R5, R7, 0x1, P6 ;  /* 0x0000000705008211 */ /* 0x000fe200030f0eff */
[----:B------:R-:W5:Y:S01]  /*11450*/  @!P0 LDC.64 R20, c[0x0][0x2b0] ;  /* 0x0000ac00ff148b82 */ /* 0x000f620000000a00 */
        /* <DEDUP_REMOVED lines=8> */
[----:B-----5:R-:W-:-:S03]  /*114e0*/  @!P0 LEA R2, P4, R10, R20, 0x2 ;  /* 0x000000140a028211 */ /* 0x020fc600078810ff */
[----:B------:R1:W-:Y:S01]  /*114f0*/  @!P1 STG.E desc[UR18][R4.64], R22 ;  /* 0x0000001604009986 */ /* 0x0003e2000c101912 */
[----:B------:R-:W-:-:S05]  /*11500*/  @!P0 LEA.HI.X R3, R10, R21, R0, 0x2, P4 ;  /* 0x000000150a038211 */ /* 0x000fca00020f1400 */
[----:B------:R1:W-:Y:S04]  /*11510*/  @!P0 STG.E desc[UR18][R2.64], R23 ;  /* 0x0000001702008986 */ /* 0x0003e8000c101912 */
.L_x_443:
[----:B------:R-:W-:Y:S05]  /*11520*/  BSYNC B0 ;  /* 0x0000000000007941 */ /* 0x000fea0003800000 */
.L_x_442:
[----:B------:R-:W-:Y:S01]  /*11530*/  ULDC UR4, c[0x0][0x2d0] ;  /* 0x0000b40000047ab9 */ /* 0x000fe20000000800 */
[C---:B-1----:R-:W-:Y:S01]  /*11540*/  IADD3 R4, P1, R12.reuse, R26, RZ ;  /* 0x0000001a0c047210 */ /* 0x042fe20007f3e0ff */
[----:B------:R-:W1:Y:S01]  /*11550*/  S2R R7, SR_CTAID.X ;  /* 0x0000000000077919 */ /* 0x000e620000002500 */
[----:B------:R-:W-:Y:S01]  /*11560*/  ISETP.GE.AND P0, PT, R12, UR4, PT ;  /* 0x000000040c007c0c */ /* 0x000fe2000bf06270 */
[----:B------:R-:W-:Y:S01]  /*11570*/  ULDC.64 UR4, c[0x0][0x2a0] ;  /* 0x0000a80000047ab9 */ /* 0x000fe20000000a00 */
[----:B------:R-:W-:Y:S01]  /*11580*/  SHF.R.S32.HI R2, RZ, 0x2, R29 ;  /* 0x00000002ff027819 */ /* 0x000fe2000001141d */
[----:B------:R2:W3:Y:S01]  /*11590*/  LDS.128 R12, [R221] ;  /* 0x00000000dd0c7984 */ /* 0x0004e20000000c00 */
[----:B------:R-:W-:Y:S01]  /*115a0*/  IMAD.X R5, R30, 0x1, R27, P1 ;  /* 0x000000011e057824 */ /* 0x000fe200008e061b */
[----:B------:R-:W-:Y:S01]  /*115b0*/  ISETP.GE.OR P1, PT, R28, R36, P0 ;  /* 0x000000241c00720c */ /* 0x000fe20000726670 */
[----:B------:R-:W-:Y:S01]  /*115c0*/  BSSY B0, `(.L_x_444) ;  /* 0x0000019000007945 */ /* 0x000fe20003800000 */
[C---:B------:R-:W-:Y:S01]  /*115d0*/  VIADD R0, R2.reuse, 0x20 ;  /* 0x0000002002007836 */ /* 0x040fe20000000000 */
[----:B------:R-:W-:Y:S01]  /*115e0*/  SHF.R.S32.HI R6, RZ, 0x1f, R31 ;  /* 0x0000001fff067819 */ /* 0x000fe2000001141f */
[----:B------:R-:W-:-:S02]  /*115f0*/  VIADD R3, R2, 0x40 ;  /* 0x0000004002037836 */ /* 0x000fc40000000000 */
[----:B------:R-:W-:Y:S01]  /*11600*/  IMAD.WIDE.U32 R8, R31, UR4, R4 ;  /* 0x000000041f087c25 */ /* 0x000fe2000f8e0004 */
[-C--:B------:R-:W-:Y:S02]  /*11610*/  ISETP.GE.OR P2, PT, R0, R36.reuse, P0 ;  /* 0x000000240000720c */ /* 0x080fe40000746670 */
[----:B------:R-:W-:Y:S01]  /*11620*/  ISETP.GE.OR P3, PT, R3, R36, P0 ;  /* 0x000000240300720c */ /* 0x000fe20000766670 */
[----:B------:R-:W-:Y:S01]  /*11630*/  VIADD R0, R2, 0x60 ;  /* 0x0000006002007836 */ /* 0x000fe20000000000 */
[----:B------:R-:W-:Y:S01]  /*11640*/  SHF.R.S32.HI R3, RZ, 0x1f, R2 ;  /* 0x0000001fff037819 */ /* 0x000fe20000011402 */
[----:B------:R-:W-:-:S03]  /*11650*/  IMAD R6, R6, UR4, RZ ;  /* 0x0000000406067c24 */ /* 0x000fc6000f8e02ff */
[----:B------:R-:W-:Y:S01]  /*11660*/  ISETP.GE.OR P4, PT, R0, R36, P0 ;  /* 0x000000240000720c */ /* 0x000fe20000786670 */
[----:B------:R-:W-:-:S04]  /*11670*/  IMAD R0, R31, UR5, R6 ;  /* 0x000000051f007c24 */ /* 0x000fc8000f8e0206 */
[----:B------:R-:W-:Y:S02]  /*11680*/  IMAD.IADD R5, R9, 0x1, R0 ;  /* 0x0000000109057824 */ /* 0x000fe400078e0200 */
        /* <DEDUP_REMOVED lines=12> */
.L_x_445:
[----:B------:R-:W-:Y:S05]  /*11750*/  BSYNC B0 ;  /* 0x0000000000007941 */ /* 0x000fea0003800000 */
.L_x_444:
        /* <DEDUP_REMOVED lines=16> */
.L_x_447:
[----:B------:R-:W-:Y:S05]  /*11860*/  BSYNC B0 ;  /* 0x0000000000007941 */ /* 0x000fea0003800000 */
.L_x_446:
        /* <DEDUP_REMOVED lines=16> */
.L_x_449:
[----:B------:R-:W-:Y:S05]  /*11970*/  BSYNC B0 ;  /* 0x0000000000007941 */ /* 0x000fea0003800000 */
.L_x_448:
        /* <DEDUP_REMOVED lines=13> */
[----:B----4-:R-:W-:Y:S01]  /*11a50*/  STG.E.128 desc[UR18][R2.64], R32 ;  /* 0x0000002002007986 */ /* 0x010fe2000c101d12 */
[----:B------:R-:W-:Y:S05]  /*11a60*/  EXIT ;  /* 0x000000000000794d */ /* 0x000fea0003800000 */
.L_x_405:
[----:B------:R-:W2:Y:S01]  /*11a70*/  LDL.LU R19, [R1+0x6c] ;  /* 0x00006c0001137983 */ /* 0x000ea20000300800 */
[----:B------:R-:W1:Y:S01]  /*11a80*/  LDC.U8 R2, c[0x0][0x3d9] ;  /* 0x0000f640ff027b82 */ /* 0x000e620000000000 */
[----:B------:R-:W-:Y:S01]  /*11a90*/  LEA.HI R14, R13, R180, RZ, 0x2 ;  /* 0x000000b40d0e7211 */ /* 0x000fe200078f10ff */
[----:B------:R-:W-:Y:S01]  /*11aa0*/  IMAD.IADD R12, R12, 0x1, -R26 ;  /* 0x000000010c0c7824 */ /* 0x000fe200078e0a1a */
[----:B------:R-:W3:Y:S01]  /*11ab0*/  S2R R27, SR_CTAID.X ;  /* 0x00000000001b7919 */ /* 0x000ee20000002500 */
[----:B------:R-:W-:Y:S01]  /*11ac0*/  ULDC UR6, c[0x0][0x2d0] ;  /* 0x0000b40000067ab9 */ /* 0x000fe20000000800 */
[----:B------:R-:W-:Y:S01]  /*11ad0*/  ULDC.64 UR4, c[0x0][0x2a0] ;  /* 0x0000a80000047ab9 */ /* 0x000fe20000000a00 */
[----:B------:R-:W-:Y:S02]  /*11ae0*/  BSSY B0, `(.L_x_450) ;  /* 0x000004d000007945 */ /* 0x000fe40003800000 */
[----:B------:R-:W4:Y:S01]  /*11af0*/  LDC.U8 R0, c[0x0][0x3d8] ;  /* 0x0000f600ff007b82 */ /* 0x000f220000000000 */
[----:B-1----:R-:W-:-:S02]  /*11b00*/  ISETP.NE.AND P5, PT, R2, RZ, PT ;  /* 0x000000ff0200720c */ /* 0x002fc40003fa5270 */
[C---:B----4-:R-:W-:Y:S02]  /*11b10*/  ISETP.NE.AND P1, PT, R0.reuse, RZ, PT ;  /* 0x000000ff0000720c */ /* 0x050fe40003f25270 */
[----:B------:R-:W-:Y:S02]  /*11b20*/  ISETP.NE.AND P2, PT, R0, RZ, !P5 ;  /* 0x000000ff0000720c */ /* 0x000fe40006f45270 */
[----:B------:R-:W-:-:S07]  /*11b30*/  ISETP.EQ.AND P1, PT, R2, RZ, P1 ;  /* 0x000000ff0200720c */ /* 0x000fce0000f22270 */
[----:B------:R-:W1:Y:S08]  /*11b40*/  @!P5 LDC R6, c[0x0][0x2c4] ;  /* 0x0000b100ff06db82 */ /* 0x000e700000000800 */
[----:B------:R-:W4:Y:S08]  /*11b50*/  @P5 LDC.64 R10, c[0x0][0x2c0] ;  /* 0x0000b000ff0a5b82 */ /* 0x000f300000000a00 */
[----:B------:R-:W5:Y:S08]  /*11b60*/  @P1 LDC R15, c[0x0][0x2c4] ;  /* 0x0000b100ff0f1b82 */ /* 0x000f700000000800 */
[----:B-1----:R-:W1:Y:S08]  /*11b70*/  @P2 LDC R6, c[0x0][0x2e4] ;  /* 0x0000b900ff062b82 */ /* 0x002e700000000800 */
[----:B------:R-:W2:Y:S01]  /*11b80*/  @P5 LDC R18, c[0x0][0x2c0] ;  /* 0x0000b000ff125b82 */ /* 0x000ea20000000800 */
[----:B----4-:R-:W-:-:S02]  /*11b90*/  @P5 IMAD R13, R11, R10, RZ ;  /* 0x0000000a0b0d5224 */ /* 0x010fc400078e02ff */
[----:B-1----:R-:W-:Y:S02]  /*11ba0*/  @!P5 IMAD.MOV.U32 R13, RZ, RZ, R6 ;  /* 0x000000ffff0dd224 */ /* 0x002fe400078e0006 */
[----:B------:R-:W-:Y:S01]  /*11bb0*/  @!P5 IMAD.MOV.U32 R18, RZ, RZ, 0x1 ;  /* 0x00000001ff12d424 */ /* 0x000fe200078e00ff */
[C---:B--2---:R-:W-:Y:S02]  /*11bc0*/  ISETP.NE.AND P0, PT, R19.reuse, -0x1, PT ;  /* 0xffffffff1300780c */ /* 0x044fe40003f05270 */
[----:B------:R-:W-:-:S11]  /*11bd0*/  ISETP.NE.OR P2, PT, R19, -0x1, !P1 ;  /* 0xffffffff1300780c */ /* 0x000fd60004f45670 */
[----:B------:R-:W1:Y:S01]  /*11be0*/  @!P0 LDC.64 R4, c[0x0][0x290] ;  /* 0x0000a400ff048b82 */ /* 0x000e620000000a00 */
[----:B------:R-:W-:-:S07]  /*11bf0*/  @!P0 SHF.R.S32.HI R0, RZ, 0x1f, R31 ;  /* 0x0000001fff008819 */ /* 0x000fce000001141f */
[----:B------:R-:W2:Y:S01]  /*11c00*/  @P0 LDC.64 R8, c[0x0][0x298] ;  /* 0x0000a600ff080b82 */ /* 0x000ea20000000a00 */
[----:B-1----:R-:W-:-:S04]  /*11c10*/  @!P0 IMAD R0, R0, R4, RZ ;  /* 0x0000000400008224 */ /* 0x002fc800078e02ff */
[C---:B------:R-:W-:Y:S01]  /*11c20*/  @!P0 IMAD R7, R31.reuse, R5, R0 ;  /* 0x000000051f078224 */ /* 0x040fe200078e0200 */
[----:B------:R-:W-:Y:S01]  /*11c30*/  LOP3.LUT R0, R14, 0xfffffffc, RZ, 0xc0, !PT ;  /* 0xfffffffc0e007812 */ /* 0x000fe200078ec0ff */
[----:B------:R-:W-:-:S04]  /*11c40*/  @!P0 IMAD.WIDE.U32 R4, R31, R4, RZ ;  /* 0x000000041f048225 */ /* 0x000fc800078e00ff */
[----:B--2---:R-:W-:Y:S01]  /*11c50*/  @P0 IMAD.WIDE.U32 R2, R19, R8, RZ ;  /* 0x0000000813020225 */ /* 0x004fe200078e00ff */
[----:B------:R-:W-:-:S03]  /*11c60*/  SHF.R.S32.HI R8, RZ, 0x2, R14 ;  /* 0x00000002ff087819 */ /* 0x000fc6000001140e */
[----:B------:R-:W-:Y:S01]  /*11c70*/  @P0 IMAD R9, R19, R9, R3 ;  /* 0x0000000913090224 */ /* 0x000fe200078e0203 */
[CC--:B------:R-:W-:Y:S01]  /*11c80*/  ISETP.GE.AND P4, PT, R8.reuse, R12.reuse, PT ;  /* 0x0000000c0800720c */ /* 0x0c0fe20003f86270 */
[----:B-----5:R-:W-:Y:S02]  /*11c90*/  @!P2 IMAD R19, R31, R15, RZ ;  /* 0x0000000f1f13a224 */ /* 0x020fe400078e02ff */
[C---:B------:R-:W-:Y:S02]  /*11ca0*/  VIADD R20, R8.reuse, 0x20 ;  /* 0x0000002008147836 */ /* 0x040fe40000000000 */
[C---:B------:R-:W-:Y:S01]  /*11cb0*/  VIADD R21, R8.reuse, 0x40 ;  /* 0x0000004008157836 */ /* 0x040fe20000000000 */
[----:B------:R1:W-:Y:S01]  /*11cc0*/  @!P2 STL [R1+0x6c], R19 ;  /* 0x00006c130100a387 */ /* 0x0003e20000100800 */
[----:B------:R-:W-:Y:S01]  /*11cd0*/  VIADD R22, R8, 0x60 ;  /* 0x0000006008167836 */ /* 0x000fe20000000000 */
[-C--:B------:R-:W-:Y:S01]  /*11ce0*/  ISETP.GE.AND P3, PT, R20, R12.reuse, PT ;  /* 0x0000000c1400720c */ /* 0x080fe20003f66270 */
[----:B------:R-:W-:Y:S01]  /*11cf0*/  @P0 IMAD.MOV.U32 R3, RZ, RZ, R2 ;  /* 0x000000ffff030224 */ /* 0x000fe200078e0002 */
[----:B------:R-:W-:Y:S01]  /*11d00*/  ISETP.GE.AND P2, PT, R21, R12, PT ;  /* 0x0000000c1500720c */ /* 0x000fe20003f46270 */
[----:B------:R-:W-:-:S02]  /*11d10*/  IMAD.IADD R0, R180, 0x1, -R0 ;  /* 0x00000001b4007824 */ /* 0x000fc400078e0a00 */
[----:B------:R-:W-:Y:S02]  /*11d20*/  @!P0 IMAD.IADD R9, R5, 0x1, R7 ;  /* 0x0000000105098824 */ /* 0x000fe400078e0207 */
[----:B------:R-:W-:Y:S01]  /*11d30*/  @!P0 IMAD.MOV.U32 R3, RZ, RZ, R4 ;  /* 0x000000ffff038224 */ /* 0x000fe200078e0004 */
[----:B------:R-:W-:Y:S01]  /*11d40*/  ISETP.GE.AND P0, PT, R22, R12, PT ;  /* 0x0000000c1600720c */ /* 0x000fe20003f06270 */
[----:B------:R-:W-:Y:S01]  /*11d50*/  @P5 IMAD.MOV.U32 R2, RZ, RZ, 0x1 ;  /* 0x00000001ff025424 */ /* 0x000fe200078e00ff */
[----:B------:R-:W-:Y:S01]  /*11d60*/  ISETP.NE.OR P6, PT, R0, RZ, P4 ;  /* 0x000000ff0000720c */ /* 0x000fe200027c5670 */
[----:B------:R-:W-:Y:S01]  /*11d70*/  @!P5 IMAD R2, R6, R16, RZ ;  /* 0x000000100602d224 */ /* 0x000fe200078e02ff */
[C---:B------:R-:W-:Y:S02]  /*11d80*/  ISETP.NE.OR P3, PT, R0.reuse, RZ, P3 ;  /* 0x000000ff0000720c */ /* 0x040fe40001f65670 */
[----:B------:R-:W-:Y:S02]  /*11d90*/  @!P1 CS2R R16, SRZ ;  /* 0x0000000000109805 */ /* 0x000fe4000001ff00 */
[C---:B------:R-:W-:Y:S01]  /*11da0*/  ISETP.NE.OR P2, PT, R0.reuse, RZ, P2 ;  /* 0x000000ff0000720c */ /* 0x040fe20001745670 */
[----:B------:R-:W-:Y:S01]  /*11db0*/  IMAD R5, R31, R2, RZ ;  /* 0x000000021f057224 */ /* 0x000fe200078e02ff */
[C---:B------:R-:W-:Y:S01]  /*11dc0*/  ISETP.NE.OR P0, PT, R0.reuse, RZ, P0 ;  /* 0x000000ff0000720c */ /* 0x040fe20000705670 */
[----:B------:R-:W-:Y:S01]  /*11dd0*/  IMAD.SHL.U32 R0, R0, 0x8, RZ ;  /* 0x0000000800007824 */ /* 0x000fe200078e00ff */
[----:B------:R-:W-:Y:S01]  /*11de0*/  P2R R24, PR, RZ, 0x4 ;  /* 0x00000004ff187803 */ /* 0x000fe20000000000 */
[----:B------:R-:W-:Y:S01]  /*11df0*/  @P1 IMAD.MOV.U32 R16, RZ, RZ, R19 ;  /* 0x000000ffff101224 */ /* 0x000fe200078e0013 */
[----:B------:R-:W-:-:S02]  /*11e00*/  P2R R25, PR, RZ, 0x1 ;  /* 0x00000001ff197803 */ /* 0x000fc40000000000 */
[C---:B------:R-:W-:Y:S02]  /*11e10*/  IADD3 R2, P0, R0.reuse, R3, RZ ;  /* 0x0000000300027210 */ /* 0x040fe40007f1e0ff */
[C---:B------:R-:W-:Y:S02]  /*11e20*/  ISETP.GE.AND P2, PT, R0.reuse, UR6, PT ;  /* 0x0000000600007c0c */ /* 0x040fe4000bf46270 */
[----:B------:R-:W-:Y:S02]  /*11e30*/  LEA.HI.X.SX32 R3, R0, R9, 0x1, P0 ;  /* 0x0000000900037211 */ /* 0x000fe400000f0eff */
[----:B------:R-:W-:Y:S02]  /*11e40*/  ISETP.GE.OR P0, PT, R8, R12, P2 ;  /* 0x0000000c0800720c */ /* 0x000fe40001706670 */
[----:B------:R-:W-:Y:S01]  /*11e50*/  SHF.R.S32.HI R4, RZ, 0x1f, R32 ;  /* 0x0000001fff047819 */ /* 0x000fe20000011420 */
[----:B------:R-:W-:Y:S01]  /*11e60*/  IMAD.WIDE.U32 R6, R32, UR4, R2 ;  /* 0x0000000420067c25 */ /* 0x000fe2000f8e0002 */
[----:B------:R-:W-:-:S02]  /*11e70*/  SHF.R.S32.HI R9, RZ, 0x1f, R8 ;  /* 0x0000001fff097819 */ /* 0x000fc40000011408 */
[----:B------:R-:W-:Y:S01]  /*11e80*/  @P1 SHF.R.S32.HI R17, RZ, 0x1f, R19 ;  /* 0x0000001fff111819 */ /* 0x000fe20000011413 */
[----:B------:R-:W-:Y:S01]  /*11e90*/  IMAD R4, R4, UR4, RZ ;  /* 0x0000000404047c24 */ /* 0x000fe2000f8e02ff */
[----:B------:R-:W-:Y:S01]  /*11ea0*/  P2R R23, PR, RZ, 0x8 ;  /* 0x00000008ff177803 */ /* 0x000fe20000000000 */
[----:B---3--:R-:W-:Y:S01]  /*11eb0*/  IMAD.WIDE R2, R27, 0x80, R8 ;  /* 0x000000801b027825 */ /* 0x008fe200078e0208 */
[----:B-1----:R-:W-:Y:S02]  /*11ec0*/  SEL R19, R5, RZ, !P1 ;  /* 0x000000ff05137207 */ /* 0x002fe40004800000 */
[----:B------:R-:W-:Y:S01]  /*11ed0*/  ISETP.GE.OR P3, PT, R20, R12, P2 ;  /* 0x0000000c1400720c */ /* 0x000fe20001766670 */
[----:B------:R-:W-:-:S04]  /*11ee0*/  IMAD R4, R32, UR5, R4 ;  /* 0x0000000520047c24 */ /* 0x000fc8000f8e0204 */
[----:B------:R-:W-:Y:S01]  /*11ef0*/  IMAD.IADD R5, R4, 0x1, R7 ;  /* 0x0000000104057824 */ /* 0x000fe200078e0207 */
[----:B------:R-:W-:Y:S07]  /*11f00*/  @P0 BRA `(.L_x_451) ;  /* 0x0000000000280947 */ /* 0x000fee0003800000 */
        /* <DEDUP_REMOVED lines=10> */
.L_x_451:
[----:B------:R-:W-:Y:S05]  /*11fb0*/  BSYNC B0 ;  /* 0x0000000000007941 */ /* 0x000fea0003800000 */
.L_x_450:
        /* <DEDUP_REMOVED lines=19> */
.L_x_453:
[----:B------:R-:W-:Y:S05]  /*120f0*/  BSYNC B0 ;  /* 0x0000000000007941 */ /* 0x000fea0003800000 */
.L_x_452:
        /* <DEDUP_REMOVED lines=15> */
.L_x_455:
[----:B------:R-:W-:Y:S05]  /*121f0*/  BSYNC B0 ;  /* 0x0000000000007941 */ /* 0x000fea0003800000 */
.L_x_454:
        /* <DEDUP_REMOVED lines=17> */
.L_x_457:
[----:B------:R-:W-:Y:S05]  /*12310*/  BSYNC B0 ;  /* 0x0000000000007941 */ /* 0x000fea0003800000 */
.L_x_456:
        /* <DEDUP_REMOVED lines=11> */
.L_x_459:
[----:B------:R-:W-:Y:S05]  /*123d0*/  BSYNC B0 ;  /* 0x0000000000007941 */ /* 0x000fea0003800000 */
.L_x_458:
[----:B------:R-:W-:Y:S01]  /*123e0*/  ISETP.NE.AND P0, PT, R23, RZ, PT ;  /* 0x000000ff1700720c */ /* 0x000fe20003f05270 */
[----:B------:R-:W-:-:S12]  /*123f0*/  BSSY B0, `(.L_x_460) ;  /* 0x000000a000007945 */ /* 0x000fd80003800000 */
        /* <DEDUP_REMOVED lines=9> */
.L_x_461:
[----:B------:R-:W-:Y:S05]  /*12490*/  BSYNC B0 ;  /* 0x0000000000007941 */ /* 0x000fea0003800000 */
.L_x_460:
        /* <DEDUP_REMOVED lines=11> */
.L_x_463:
[----:B------:R-:W-:Y:S05]  /*12550*/  BSYNC B0 ;  /* 0x0000000000007941 */ /* 0x000fea0003800000 */
.L_x_462:
        /* <DEDUP_REMOVED lines=11> */
.L_x_464:
        /* <DEDUP_REMOVED lines=15> */
.L_x_1313:


//--------------------- .text._ZN5flash16flash_fwd_kernelI23Flash_fwd_kernel_traitsILi32ELi128ELi128ELi4ELb0ELb0EN7cutlass10bfloat16_tE19Flash_kernel_traitsILi32ELi128ELi128ELi4ES3_EELb1ELb0ELb1ELb0ELb0ELb0ELb0ELb0EEEvNS_16Flash_fwd_paramsE --------------------------
	.section	.text._ZN5flash16flash_fwd_kernelI23Flash_fwd_kernel_traitsILi32ELi128ELi128ELi4ELb0ELb0EN7cutlass10bfloat16_tE19Flash_kernel_traitsILi32ELi128ELi128ELi4ES3_EELb1ELb0ELb1ELb0ELb0ELb0ELb0ELb0EEEvNS_16Flash_fwd_paramsE,"ax",@progbits
	.align	128
        .global         _ZN5flash16flash_fwd_kernelI23Flash_fwd_kernel_traitsILi32ELi128ELi128ELi4ELb0ELb0EN7cutlass10bfloat16_tE19Flash_kernel_traitsILi32ELi128ELi128ELi4ES3_EELb1ELb0ELb1ELb0ELb0ELb0ELb0ELb0EEEvNS_16Flash_fwd_paramsE
        .type           _ZN5flash16flash_fwd_kernelI23Flash_fwd_kernel_traitsILi32ELi128ELi128ELi4ELb0ELb0EN7cutlass10bfloat16_tE19Flash_kernel_traitsILi32ELi128ELi128ELi4ES3_EELb1ELb0ELb1ELb0ELb0ELb0ELb0ELb0EEEvNS_16Flash_fwd_paramsE,@function
        .size           _ZN5flash16flash_fwd_kernelI23Flash_fwd_kernel_traitsILi32ELi128ELi128ELi4ELb0ELb0EN7cutlass10bfloat16_tE19Flash_kernel_traitsILi32ELi128ELi128ELi4ES3_EELb1ELb0ELb1ELb0ELb0ELb0ELb0ELb0EEEvNS_16Flash_fwd_paramsE,(.L_x_1314 - _ZN5flash16flash_fwd_kernelI23Flash_fwd_kernel_traitsILi32ELi128ELi128ELi4ELb0ELb0EN7cutlass10bfloat16_tE19Flash_kernel_traitsILi32ELi128ELi128ELi4ES3_EELb1ELb0ELb1ELb0ELb0ELb0ELb0ELb0EEEvNS_16Flash_fwd_paramsE)
        .other          _ZN5flash16flash_fwd_kernelI23Flash_fwd_kernel_traitsILi32ELi128ELi128ELi4ELb0ELb0EN7cutlass10bfloat16_tE19Flash_kernel_traitsILi32ELi128ELi128ELi4ES3_EELb1ELb0ELb1ELb0ELb0ELb0ELb0ELb0EEEvNS_16Flash_fwd_paramsE,@"STO_CUDA_ENTRY STV_DEFAULT"
_ZN5flash16flash_fwd_kernelI23Flash_fwd_kernel_traitsILi32ELi128ELi128ELi4ELb0ELb0EN7cutlass10bfloat16_tE19Flash_kernel_traitsILi32ELi128ELi128ELi4ES3_EELb1ELb0ELb1ELb0ELb0ELb0ELb0ELb0EEEvNS_16Flash_fwd_paramsE:
.text._ZN5flash16flash_fwd_kernelI23Flash_fwd_kernel_traitsILi32ELi128ELi128ELi4ELb0ELb0EN7cutlass10bfloat16_tE19Flash_kernel_traitsILi32ELi128ELi128ELi4ES3_EELb1ELb0ELb1ELb0ELb0ELb0ELb0ELb0EEEvNS_16Flash_fwd_paramsE:
        /* <DEDUP_REMOVED lines=9> */
[----:B------:R-:W4:Y:S01]  /*0090*/  S2R R178, SR_TID.X ;  /* 0x0000000000b27919 */ /* 0x000f220000002100 */
[----:B------:R-:W-:Y:S01]  /*00a0*/  ULDC.64 UR6, c[0x0][0x2f0] ;  /* 0x0000bc0000067ab9 */ /* 0x000fe20000000a00 */
[----:B------:R-:W-:Y:S01]  /*00b0*/  ULDC.64 UR8, c[0x0][0x2f0] ;  /* 0x0000bc0000087ab9 */ /* 0x000fe20000000a00 */
[----:B-1----:R-:W-:-:S04]  /*00c0*/  VIADD R1, R1, 0xffffff28 ;  /* 0xffffff2801017836 */ /* 0x002fc80000000000 */
[----:B------:R2:W5:Y:S01]  /*00d0*/  @P2 LDG.E.64 R4, desc[UR20][R2.64] ;  /* 0x0000001402042981 */ /* 0x000562000c1e1b00 */
[----:B------:R-:W-:Y:S08]  /*00e0*/  S2UR UR14, SR_CTAID.X ;  /* 0x00000000000e79c3 */ /* 0x000ff00000002500 */
[----:B------:R-:W1:Y:S08]  /*00f0*/  S2UR UR33, SR_CTAID.Y ;  /* 0x00000000002179c3 */ /* 0x000e700000002600 */
[----:B------:R-:W4:Y:S01]  /*0100*/  S2UR UR31, SR_CTAID.Z ;  /* 0x00000000001f79c3 */ /* 0x000f220000002700 */
[----:B--2---:R-:W-:-:S07]  /*0110*/  @P2 IMAD.MOV.U32 R2, RZ, RZ, R6 ;  /* 0x000000ffff022224 */ /* 0x004fce00078e0006 */
[----:B------:R-:W2:Y:S01]  /*0120*/  @P2 LDC R0, c[0x0][0x3b0] ;  /* 0x0000ec00ff002b82 */ /* 0x000ea20000000800 */
[----:B---3--:R-:W-:-:S06]  /*0130*/  @P2 IMAD.MOV.U32 R3, RZ, RZ, R7 ;  /* 0x000000ffff032224 */ /* 0x008fcc00078e0007 */
[----:B------:R-:W2:Y:S01]  /*0140*/  @P2 LDG.E.64 R2, desc[UR20][R2.64] ;  /* 0x0000001402022981 */ /* 0x000ea2000c1e1b00 */
[----:B------:R-:W-:Y:S02]  /*0150*/  UISETP.NE.U32.AND UP2, UPT, UR6, URZ, UPT ;  /* 0x0000003f0600728c */ /* 0x000fe4000bf45070 */
[----:B-1----:R-:W-:Y:S02]  /*0160*/  UIMAD.WIDE UR8, UR33, 0x4, UR8 ;  /* 0x00000004210878a5 */ /* 0x002fe4000f8e0208 */
[----:B------:R-:W-:Y:S01]  /*0170*/  UISETP.NE.AND.EX UP2, UPT, UR7, URZ, UPT, UP2 ;  /* 0x0000003f0700728c */ /* 0x000fe2000bf45320 */
[----:B------:R-:W-:Y:S01]  /*0180*/  ULDC.U8 UR6, c[0x0][0x3c2] ;  /* 0x0000f08000067ab9 */ /* 0x000fe20000000000 */
[----:B----4-:R-:W-:Y:S02]  /*0190*/  ULOP3.LUT UR4, UR31, UR14, UR33, 0xfe, !UPT ;  /* 0x0000000e1f047292 */ /* 0x010fe4000f8efe21 */
[----:B------:R-:W-:Y:S02]  /*01a0*/  UISETP.NE.AND UP3, UPT, UR6, URZ, UPT ;  /* 0x0000003f0600728c */ /* 0x000fe4000bf65270 */
[----:B------:R-:W-:Y:S01]  /*01b0*/  PLOP3.LUT P0, PT, PT, PT, UP2, 0x80, 0x0 ;  /* 0x000000000000781c */ /* 0x000fe20003f0f028 */
[----:B------:R-:W-:Y:S01]  /*01c0*/  ULDC.64 UR6, c[0x0][0x2f8] ;  /* 0x0000be0000067ab9 */ /* 0x000fe20000000a00 */
[----:B------:R-:W-:Y:S01]  /*01d0*/  LOP3.LUT P3, RZ, R178, UR4, RZ, 0xfc, !PT ;  /* 0x00000004b2ff7c12 */ /* 0x000fe2000f86fcff */
[----:B------:R-:W-:-:S02]  /*01e0*/  ULDC.64 UR4, c[0x0][0x300] ;  /* 0x0000c00000047ab9 */ /* 0x000fc40000000a00 */
[----:B------:R-:W-:-:S04]  /*01f0*/  UISETP.NE.U32.AND UP1, UPT, UR4, URZ, UPT ;  /* 0x0000003f0400728c */ /* 0x000fc8000bf25070 */
[----:B------:R-:W-:-:S03]  /*0200*/  UISETP.NE.AND.EX UP1, UPT, UR5, URZ, UPT, UP1 ;  /* 0x0000003f0500728c */ /* 0x000fc6000bf25310 */
[----:B------:R-:W-:Y:S02]  /*0210*/  ULDC.64 UR4, c[0x0][0x2f8] ;  /* 0x0000be0000047ab9 */ /* 0x000fe40000000a00 */
[----:B------:R-:W-:Y:S01]  /*0220*/  UISETP.EQ.U32.AND UP0, UPT, UR4, URZ, UPT ;  /* 0x0000003f0400728c */ /* 0x000fe2000bf02070 */
[----:B------:R-:W1:Y:S03]  /*0230*/  @!P3 LDC.64 R8, c[0x0][0x3b8] ;  /* 0x0000ee00ff08bb82 */ /* 0x000e660000000a00 */
[----:B------:R-:W-:Y:S02]  /*0240*/  UISETP.EQ.OR.EX UP0, UPT, UR5, URZ, !UP3, UP0 ;  /* 0x0000003f0500728c */ /* 0x000fe4000df02700 */
[----:B------:R-:W-:Y:S01]  /*0250*/  UIMAD.WIDE UR6, UR33, 0x4, UR6 ;  /* 0x00000004210678a5 */ /* 0x000fe2000f8e0206 */
[----:B-----5:R-:W-:Y:S02]  /*0260*/  @P2 R2UR UR26, R4 ;  /* 0x00000000041a22ca */ /* 0x020fe400000e0000 */
[----:B------:R-:W-:-:S11]  /*0270*/  @P2 R2UR UR27, R5 ;  /* 0x00000000051b22ca */ /* 0x000fd600000e0000 */
[----:B------:R-:W-:Y:S02]  /*0280*/  IMAD.U32 R4, RZ, RZ, UR26 ;  /* 0x0000001aff047e24 */ /* 0x000fe4000f8e00ff */
[----:B------:R-:W-:-:S05]  /*0290*/  IMAD.U32 R5, RZ, RZ, UR27 ;  /* 0x0000001bff057e24 */ /* 0x000fca000f8e00ff */
[----:B-1----:R1:W-:Y:S01]  /*02a0*/  @!P3 STG.E.64 desc[UR20][R8.64], R4 ;  /* 0x000000040800b986 */ /* 0x0023e2000c101b14 */
[----:B--2---:R-:W-:Y:S01]  /*02b0*/  @P2 IADD3 R6, P1, R2, R0, RZ ;  /* 0x0000000002062210 */ /* 0x004fe20007f3e0ff */
[----:B------:R-:W-:-:S04]  /*02c0*/  IMAD.U32 R2, RZ, RZ, UR8 ;  /* 0x00000008ff027e24 */ /* 0x000fc8000f8e00ff */
[----:B------:R-:W-:Y:S01]  /*02d0*/  @P2 IMAD.X R7, RZ, RZ, R3, P1 ;  /* 0x000000ffff072224 */ /* 0x000fe200008e0603 */
[----:B------:R-:W-:Y:S01]  /*02e0*/  PLOP3.LUT P1, PT, PT, PT, UP1, 0x80, 0x0 ;  /* 0x000000000000781c */ /* 0x000fe20003f2f018 */
[----:B------:R-:W-:Y:S01]  /*02f0*/  IMAD.U32 R3, RZ, RZ, UR9 ;  /* 0x00000009ff037e24 */ /* 0x000fe2000f8e00ff */
[----:B------:R-:W-:Y:S02]  /*0300*/  @UP1 ULDC.64 UR8, c[0x0][0x300] ;  /* 0x0000c00000081ab9 */ /* 0x000fe40000000a00 */
[----:B------:R-:W-:Y:S01]  /*0310*/  @UP1 UIMAD.WIDE UR8, UR33, 0x4, UR8 ;  /* 0x00000004210818a5 */ /* 0x000fe2000f8e0208 */
[----:B-1----:R-:W-:Y:S02]  /*0320*/  @!P3 IMAD.MOV.U32 R4, RZ, RZ, R6 ;  /* 0x000000ffff04b224 */ /* 0x002fe400078e0006 */
[----:B------:R-:W-:Y:S01]  /*0330*/  @!P3 IMAD.MOV.U32 R5, RZ, RZ, R7 ;  /* 0x000000ffff05b224 */ /* 0x000fe200078e0007 */
[----:B------:R-:W-:-:S04]  /*0340*/  PLOP3.LUT P2, PT, PT, PT, UP0, 0x80, 0x0 ;  /* 0x000000000000781c */ /* 0x000fc80003f4f008 */
[----:B------:R1:W-:Y:S04]  /*0350*/  @!P3 STG.E.64 desc[UR20][R8.64+0x8], R4 ;  /* 0x000008040800b986 */ /* 0x0003e8000c101b14 */
[----:B-1----:R-:W2:Y:S04]  /*0360*/  @P0 LDG.E R8, desc[UR20][R2.64] ;  /* 0x0000001402080981 */ /* 0x002ea8000c1e1900 */
[----:B------:R1:W3:Y:S02]  /*0370*/  @P0 LDG.E R5, desc[UR20][R2.64+0x4] ;  /* 0x0000041402050981 */ /* 0x0002e4000c1e1900 */
[----:B-1----:R-:W-:-:S02]  /*0380*/  IMAD.U32 R2, RZ, RZ, UR8 ;  /* 0x00000008ff027e24 */ /* 0x002fc4000f8e00ff */
[----:B------:R-:W-:-:S05]  /*0390*/  IMAD.U32 R3, RZ, RZ, UR9 ;  /* 0x00000009ff037e24 */ /* 0x000fca000f8e00ff */
[----:B------:R1:W4:Y:S02]  /*03a0*/  @P1 LDG.E R0, desc[UR20][R2.64] ;  /* 0x0000001402001981 */ /* 0x000324000c1e1900 */
[----:B-1----:R-:W-:Y:S01]  /*03b0*/  IMAD.U32 R2, RZ, RZ, UR6 ;  /* 0x00000006ff027e24 */ /* 0x002fe2000f8e00ff */
[----:B------:R-:W-:Y:S01]  /*03c0*/  SHF.R.S32.HI R17, RZ, 0x1f, R178 ;  /* 0x0000001fff117819 */ /* 0x000fe200000114b2 */
[----:B------:R-:W-:Y:S01]  /*03d0*/  IMAD.U32 R3, RZ, RZ, UR7 ;  /* 0x00000007ff037e24 */ /* 0x000fe2000f8e00ff */
[----:B------:R-:W-:-:S04]  /*03e0*/  ULDC UR6, c[0x0][0x270] ;  /* 0x00009c0000067ab9 */ /* 0x000fc80000000800 */
[----:B------:R-:W5:Y:S01]  /*03f0*/  @!P2 LDG.E R4, desc[UR20][R2.64] ;  /* 0x000000140204a981 */ /* 0x000f62000c1e1900 */
[----:B------:R-:W-:Y:S01]  /*0400*/  UMOV UR34, URZ ;  /* 0x0000003f00227c82 */ /* 0x000fe20008000000 */
[----:B------:R-:W-:Y:S01]  /*0410*/  UIMAD UR7, UR33, UR6, UR31 ;  /* 0x00000006210772a4 */ /* 0x000fe2000f8e021f */
[----:B------:R-:W-:Y:S01]  /*0420*/  UMOV UR13, 0xffffffff ;  /* 0xffffffff000d7882 */ /* 0x000fe20000000000 */
[----:B------:R-:W-:Y:S01]  /*0430*/  UMOV UR8, 0xffffffff ;  /* 0xffffffff00087882 */ /* 0x000fe20000000000 */
[----:B--2---:R-:W-:Y:S02]  /*0440*/  @P0 R2UR UR13, R8 ;  /* 0x00000000080d02ca */ /* 0x004fe400000e0000 */
[----:B---3--:R-:W-:Y:S02]  /*0450*/  @P0 R2UR UR24, R5 ;  /* 0x00000000051802ca */ /* 0x008fe400000e0000 */
[----:B------:R-:W-:Y:S02]  /*0460*/  LEA.HI R5, R17, R178, RZ, 0x5 ;  /* 0x000000b211057211 */ /* 0x000fe400078f28ff */
[----:B------:R-:W-:Y:S01]  /*0470*/  ISETP.NE.U32.AND P0, PT, RZ, UR4, PT ;  /* 0x00000004ff007c0c */ /* 0x000fe2000bf05070 */
[----:B------:R-:W-:-:S08]  /*0480*/  USHF.L.U32 UR4, UR7, 0x5, URZ ;  /* 0x0000000507047899 */ /* 0x000fd0000800063f */
[----:B------:R-:W-:-:S07]  /*0490*/  @UP2 UIADD3 UR24, UR24, -UR13, URZ ;  /* 0x8000000d18182290 */ /* 0x000fce000fffe03f */
[----:B------:R-:W-:Y:S01]  /*04a0*/  @!UP2 ULDC UR24, c[0x0][0x2c4] ;  /* 0x0000b1000018aab9 */ /* 0x000fe20000000800 */
[----:B----4-:R-:W-:Y:S02]  /*04b0*/  @P1 R2UR UR34, R0 ;  /* 0x00000000002212ca */ /* 0x010fe400000e0000 */
[----:B------:R-:W-:-:S05]  /*04c0*/  LOP3.LUT R0, R5, 0xffffffe0, RZ, 0xc0, !PT ;  /* 0xffffffe005007812 */ /* 0x000fca00078ec0ff */
[----:B------:R-:W-:-:S05]  /*04d0*/  IMAD.IADD R133, R178, 0x1, -R0 ;  /* 0x00000001b2857824 */ /* 0x000fca00078e0a00 */
[--C-:B------:R-:W-:Y:S02]  /*04e0*/  SHF.R.S32.HI R0, RZ, 0x1f, R133.reuse ;  /* 0x0000001fff007819 */ /* 0x100fe40000011485 */
[----:B-----5:R-:W-:Y:S02]  /*04f0*/  @!P2 R2UR UR8, R4 ;  /* 0x000000000408a2ca */ /* 0x020fe400000e0000 */
[----:B------:R-:W-:Y:S01]  /*0500*/  ISETP.NE.AND.EX P2, PT, RZ, UR5, PT, P0 ;  /* 0x00000005ff007c0c */ /* 0x000fe2000bf45300 */
[----:B------:R-:W-:Y:S01]  /*0510*/  USHF.R.S32.HI UR5, URZ, 0x1f, UR4 ;  /* 0x0000001f3f057899 */ /* 0x000fe20008011404 */
[----:B------:R-:W-:-:S05]  /*0520*/  IADD3 R185, P1, P0, R6, UR4, R133 ;  /* 0x0000000406b97c10 */ /* 0x000fca000f83e085 */
[----:B------:R1:W-:Y:S01]  /*0530*/  STL [R1+0x98], R185 ;  /* 0x000098b901007387 */ /* 0x0003e20000100800 */
[----:B------:R-:W-:-:S05]  /*0540*/  IADD3.X R184, R7, UR5, R0, P1, P0 ;  /* 0x0000000507b87c10 */ /* 0x000fca0008fe0400 */
[----:B------:R-:W-:Y:S05]  /*0550*/  @!P2 BRA `(.L_x_465) ;  /* 0x00000000001ca947 */ /* 0x000fea0003800000 */
[----:B------:R-:W-:-:S13]  /*0560*/  PLOP3.LUT P0, PT, PT, PT, UP3, 0x80, 0x0 ;  /* 0x000000000000781c */ /* 0x000fda0003f0f038 */
[----:B------:R-:W2:Y:S04]  /*0570*/  @P0 LDG.E R0, desc[UR20][R2.64+0x4] ;  /* 0x0000041402000981 */ /* 0x000ea8000c1e1900 */
[----:B------:R-:W3:Y:S01]  /*0580*/  @!P0 LDG.E R2, desc[UR20][R2.64] ;  /* 0x0000001402028981 */ /* 0x000ee2000c1e1900 */
[----:B--2---:R-:W-:-:S13]  /*0590*/  @P0 R2UR UR7, R0 ;  /* 0x00000000000702ca */ /* 0x004fda00000e0000 */
[----:B------:R-:W-:-:S07]  /*05a0*/  @UP3 UIADD3 UR7, UR7, -UR8, URZ ;  /* 0x8000000807073290 */ /* 0x000fce000fffe03f */
[----:B---3--:R-:W-:Y:S01]  /*05b0*/  @!P0 R2UR UR7, R2 ;  /* 0x00000000020782ca */ /* 0x008fe200000e0000 */
[----:B------:R-:W-:-:S14]  /*05c0*/  BRA `(.L_x_466) ;  /* 0x0000000000047947 */ /* 0x000fdc0003800000 */
.L_x_465:
[----:B------:R-:W-:Y:S01]  /*05d0*/  ULDC UR7, c[0x0][0x2c8] ;  /* 0x0000b20000077ab9 */ /* 0x000fe20000000800 */
.L_x_466:
        /* <DEDUP_REMOVED lines=45> */
[----:B------:R-:W-:Y:S01]  /*08b0*/  LEA.HI R2, R17, R178, RZ, 0x2 ;  /* 0x000000b211027211 */ /* 0x000fe200078f10ff */
[----:B------:R-:W-:Y:S01]  /*08c0*/  ULDC.U8 UR7, c[0x0][0x3d9] ;  /* 0x0000f64000077ab9 */ /* 0x000fe20000000000 */
[----:B------:R-:W-:Y:S01]  /*08d0*/  USHF.R.S32.HI UR15, URZ, 0x1f, UR31 ;  /* 0x0000001f3f0f7899 */ /* 0x000fe2000801141f */
[----:B------:R-:W-:Y:S01]  /*08e0*/  BSSY B0, `(.L_x_468) ;  /* 0x0000053000007945 */ /* 0x000fe20003800000 */
[----:B------:R-:W-:Y:S01]  /*08f0*/  UISETP.NE.AND UP2, UPT, UR7, URZ, UPT ;  /* 0x0000003f0700728c */ /* 0x000fe2000bf45270 */
[----:B------:R-:W-:Y:S01]  /*0900*/  LOP3.LUT R0, R2, 0xfffffffc, RZ, 0xc0, !PT ;  /* 0xfffffffc02007812 */ /* 0x000fe200078ec0ff */
[----:B------:R-:W-:Y:S01]  /*0910*/  UIADD3 UR24, -UR22, UR24, URZ ;  /* 0x0000001816187290 */ /* 0x000fe2000fffe13f */
[----:B------:R-:W-:-:S03]  /*0920*/  SHF.R.S32.HI R2, RZ, 0x2, R2 ;  /* 0x00000002ff027819 */ /* 0x000fc60000011402 */
[----:B------:R-:W-:Y:S01]  /*0930*/  @!UP1 USHF.R.S32.HI UR12, URZ, 0x1f, UR33 ;  /* 0x0000001f3f0c9899 */ /* 0x000fe20008011421 */
[----:B------:R-:W-:Y:S01]  /*0940*/  IMAD.IADD R0, R178, 0x1, -R0 ;  /* 0x00000001b2007824 */ /* 0x000fe200078e0a00 */
[----:B------:R-:W-:Y:S01]  /*0950*/  @UP1 ULDC.64 UR8, c[0x0][0x298] ;  /* 0x0000a60000081ab9 */ /* 0x000fe20000000a00 */
[----:B------:R-:W-:Y:S01]  /*0960*/  @!UP1 ULDC.64 UR4, c[0x0][0x290] ;  /* 0x0000a40000049ab9 */ /* 0x000fe20000000a00 */
[----:B------:R-:W-:Y:S01]  /*0970*/  @UP1 UIMAD.WIDE.U32 UR10, UR13, UR8, URZ ;  /* 0x000000080d0a12a5 */ /* 0x000fe2000f8e003f */
[----:B------:R-:W-:Y:S01]  /*0980*/  IMAD.SHL.U32 R4, R0, 0x8, RZ ;  /* 0x0000000800047824 */ /* 0x000fe200078e00ff */
[----:B------:R-:W-:Y:S01]  /*0990*/  @!UP1 UIMAD UR8, UR12, UR4, URZ ;  /* 0x000000040c0892a4 */ /* 0x000fe2000f8e023f */
[C---:B------:R-:W-:Y:S01]  /*09a0*/  VIADD R14, R2.reuse, 0x20 ;  /* 0x00000020020e7836 */ /* 0x040fe20000000000 */
[----:B------:R-:W-:Y:S01]  /*09b0*/  @!UP1 UIMAD.WIDE.U32 UR16, UR33, UR4, URZ ;  /* 0x00000004211092a5 */ /* 0x000fe2000f8e003f */
[C---:B------:R-:W-:Y:S01]  /*09c0*/  VIADD R15, R2.reuse, 0x40 ;  /* 0x00000040020f7836 */ /* 0x040fe20000000000 */
[----:B------:R-:W-:Y:S01]  /*09d0*/  ULDC.U8 UR12, c[0x0][0x3d8] ;  /* 0x0000f600000c7ab9 */ /* 0x000fe20000000000 */
[----:B------:R-:W-:Y:S01]  /*09e0*/  @!UP1 UIMAD UR8, UR33, UR5, UR8 ;  /* 0x00000005210892a4 */ /* 0x000fe2000f8e0208 */
[C---:B------:R-:W-:Y:S01]  /*09f0*/  VIADD R16, R2.reuse, 0x60 ;  /* 0x0000006002107836 */ /* 0x040fe20000000000 */
[----:B------:R-:W-:Y:S01]  /*0a00*/  UISETP.NE.AND UP3, UPT, UR12, URZ, UPT ;  /* 0x0000003f0c00728c */ /* 0x000fe2000bf65270 */
[----:B------:R-:W-:Y:S01]  /*0a10*/  ISETP.GE.AND P4, PT, R2, UR24, PT ;  /* 0x0000001802007c0c */ /* 0x000fe2000bf86270 */
[----:B------:R-:W-:Y:S01]  /*0a20*/  UISETP.NE.AND UP0, UPT, UR12, URZ, !UP2 ;  /* 0x0000003f0c00728c */ /* 0x000fe2000d705270 */
[----:B------:R-:W-:Y:S01]  /*0a30*/  ISETP.GE.AND P3, PT, R14, UR24, PT ;  /* 0x000000180e007c0c */ /* 0x000fe2000bf66270 */
[----:B------:R-:W-:Y:S01]  /*0a40*/  @UP2 ULDC.64 UR4, c[0x0][0x2c0] ;  /* 0x0000b00000042ab9 */ /* 0x000fe20000000a00 */
[----:B------:R-:W-:Y:S01]  /*0a50*/  UISETP.EQ.AND UP3, UPT, UR7, URZ, UP3 ;  /* 0x0000003f0700728c */ /* 0x000fe20009f62270 */
[----:B------:R-:W-:Y:S01]  /*0a60*/  ISETP.GE.AND P2, PT, R15, UR24, PT ;  /* 0x000000180f007c0c */ /* 0x000fe2000bf46270 */
[----:B------:R-:W-:Y:S01]  /*0a70*/  @UP2 UIMAD UR18, UR5, UR4, URZ ;  /* 0x00000004051222a4 */ /* 0x000fe2000f8e023f */
[----:B------:R-:W-:Y:S01]  /*0a80*/  ISETP.GE.AND P1, PT, R16, UR24, PT ;  /* 0x0000001810007c0c */ /* 0x000fe2000bf26270 */
[----:B------:R-:W-:Y:S01]  /*0a90*/  @UP2 UMOV UR7, 0x1 ;  /* 0x0000000100072882 */ /* 0x000fe20000000000 */
[----:B------:R-:W-:Y:S01]  /*0aa0*/  ULDC.64 UR4, c[0x0][0x2a0] ;  /* 0x0000a80000047ab9 */ /* 0x000fe20000000a00 */
[----:B------:R-:W-:Y:S01]  /*0ab0*/  @UP1 UIMAD UR9, UR13, UR9, UR11 ;  /* 0x000000090d0912a4 */ /* 0x000fe2000f8e020b */
[----:B------:R-:W-:Y:S01]  /*0ac0*/  IMAD.U32 R3, RZ, RZ, UR4 ;  /* 0x00000004ff037e24 */ /* 0x000fe2000f8e00ff */
[----:B------:R-:W-:Y:S01]  /*0ad0*/  UIMAD UR15, UR15, UR4, URZ ;  /* 0x000000040f0f72a4 */ /* 0x000fe2000f8e023f */
[----:B------:R-:W-:Y:S01]  /*0ae0*/  ISETP.NE.OR P4, PT, R0, RZ, P4 ;  /* 0x000000ff0000720c */ /* 0x000fe20002785670 */
[----:B------:R-:W-:Y:S01]  /*0af0*/  ULDC UR11, c[0x0][0x2d0] ;  /* 0x0000b400000b7ab9 */ /* 0x000fe20000000800 */
[----:B------:R-:W-:Y:S01]  /*0b00*/  @!UP2 ULDC UR4, c[0x0][0x2c4] ;  /* 0x0000b1000004aab9 */ /* 0x000fe20000000800 */
[----:B------:R-:W-:Y:S01]  /*0b10*/  @UP0 ULDC UR4, c[0x0][0x2e4] ;  /* 0x0000b90000040ab9 */ /* 0x000fe20000000800 */
[----:B------:R-:W-:Y:S01]  /*0b20*/  UIMAD UR5, UR31, UR5, UR15 ;  /* 0x000000051f0572a4 */ /* 0x000fe2000f8e020f */
[----:B------:R-:W-:Y:S01]  /*0b30*/  ISETP.GE.AND P5, PT, R4, UR11, PT ;  /* 0x0000000b04007c0c */ /* 0x000fe2000bfa6270 */
[----:B------:R-:W-:Y:S01]  /*0b40*/  @!UP2 UIMAD UR7, UR4, UR6, URZ ;  /* 0x000000060407a2a4 */ /* 0x000fe2000f8e023f */
[----:B------:R-:W-:Y:S01]  /*0b50*/  ISETP.NE.OR P3, PT, R0, RZ, P3 ;  /* 0x000000ff0000720c */ /* 0x000fe20001f65670 */
[----:B------:R-:W-:Y:S01]  /*0b60*/  @UP1 UMOV UR15, UR10 ;  /* 0x0000000a000f1c82 */ /* 0x000fe20008000000 */
[----:B------:R-:W-:Y:S01]  /*0b70*/  @UP3 ULDC UR10, c[0x0][0x2c4] ;  /* 0x0000b100000a3ab9 */ /* 0x000fe20000000800 */
[----:B------:R-:W-:Y:S01]  /*0b80*/  UIMAD UR7, UR33, UR7, URZ ;  /* 0x00000007210772a4 */ /* 0x000fe2000f8e023f */
[----:B------:R-:W-:Y:S01]  /*0b90*/  ISETP.GE.OR P6, PT, R2, UR24, P5 ;  /* 0x0000001802007c0c */ /* 0x000fe2000afc6670 */
[----:B------:R-:W-:Y:S01]  /*0ba0*/  @UP3 UIMAD UR10, UR33, UR10, URZ ;  /* 0x0000000a210a32a4 */ /* 0x000fe2000f8e023f */
[C---:B------:R-:W-:Y:S01]  /*0bb0*/  ISETP.NE.OR P2, PT, R0.reuse, RZ, P2 ;  /* 0x000000ff0000720c */ /* 0x040fe20001745670 */
[----:B------:R-:W-:Y:S01]  /*0bc0*/  @!UP1 UIADD3 UR9, UR17, UR8, URZ ;  /* 0x0000000811099290 */ /* 0x000fe2000fffe03f */
[----:B------:R-:W-:Y:S01]  /*0bd0*/  ISETP.NE.OR P1, PT, R0, RZ, P1 ;  /* 0x000000ff0000720c */ /* 0x000fe20000f25670 */
[----:B------:R-:W-:Y:S01]  /*0be0*/  @!UP1 UMOV UR15, UR16 ;  /* 0x00000010000f9c82 */ /* 0x000fe20008000000 */
[----:B------:R-:W-:Y:S01]  /*0bf0*/  @UP3 USEL UR10, UR10, UR13, !UP1 ;  /* 0x0000000d0a0a3287 */ /* 0x000fe2000c800000 */
[C---:B------:R-:W-:Y:S01]  /*0c00*/  IADD3 R8, P0, R4.reuse, UR15, RZ ;  /* 0x0000000f04087c10 */ /* 0x040fe2000ff1e0ff */
[----:B------:R-:W-:Y:S01]  /*0c10*/  @UP2 ULDC UR12, c[0x0][0x2c0] ;  /* 0x0000b000000c2ab9 */ /* 0x000fe20000000800 */
[----:B------:R-:W-:Y:S01]  /*0c20*/  USEL UR7, UR7, URZ, !UP3 ;  /* 0x0000003f07077287 */ /* 0x000fe2000d800000 */
[----:B------:R-:W-:Y:S01]  /*0c30*/  @!UP2 UMOV UR12, 0x1 ;  /* 0x00000001000ca882 */ /* 0x000fe20000000000 */
[----:B------:R-:W-:Y:S01]  /*0c40*/  @!UP2 UMOV UR18, UR4 ;  /* 0x000000040012ac82 */ /* 0x000fe20008000000 */
[----:B------:R-:W-:Y:S01]  /*0c50*/  UIMAD UR22, UR22, UR12, URZ ;  /* 0x0000000c161672a4 */ /* 0x000fe2000f8e023f */
[----:B------:R-:W-:Y:S01]  /*0c60*/  LEA.HI.X.SX32 R9, R4, UR9, 0x1, P0 ;  /* 0x0000000904097c11 */ /* 0x000fe200080f0eff */
[----:B------:R-:W-:Y:S01]  /*0c70*/  UIMAD UR7, UR31, UR18, UR7 ;  /* 0x000000121f0772a4 */ /* 0x000fe2000f8e0207 */
[----:B------:R-:W-:Y:S01]  /*0c80*/  IMAD.U32 R4, RZ, RZ, UR14 ;  /* 0x0000000eff047e24 */ /* 0x000fe2000f8e00ff */
[----:B------:R-:W-:Y:S01]  /*0c90*/  @!UP3 UMOV UR26, URZ ;  /* 0x0000003f001abc82 */ /* 0x000fe20008000000 */
[----:B------:R-:W-:Y:S01]  /*0ca0*/  @UP3 UMOV UR26, UR10 ;  /* 0x0000000a001a3c82 */ /* 0x000fe20008000000 */
[----:B------:R-:W-:Y:S01]  /*0cb0*/  @!UP3 UMOV UR27, URZ ;  /* 0x0000003f001bbc82 */ /* 0x000fe20008000000 */
[----:B------:R-:W-:Y:S01]  /*0cc0*/  USHF.R.S32.HI UR4, URZ, 0x1f, UR22 ;  /* 0x0000001f3f047899 */ /* 0x000fe20008011416 */
[----:B------:R-:W-:Y:S01]  /*0cd0*/  IMAD.WIDE.U32 R8, R3, UR31, R8 ;  /* 0x0000001f03087c25 */ /* 0x000fe2000f8e0008 */
[----:B------:R-:W-:Y:S01]  /*0ce0*/  @UP3 USHF.R.S32.HI UR27, URZ, 0x1f, UR10 ;  /* 0x0000001f3f1b3899 */ /* 0x000fe2000801140a */
[--C-:B------:R-:W-:Y:S01]  /*0cf0*/  SHF.R.S32.HI R3, RZ, 0x1f, R2.reuse ;  /* 0x0000001fff037819 */ /* 0x100fe20000011402 */
[----:B------:R-:W-:Y:S01]  /*0d00*/  USHF.R.S32.HI UR6, URZ, 0x1f, UR7 ;  /* 0x0000001f3f067899 */ /* 0x000fe20008011407 */
[----:B------:R-:W-:Y:S01]  /*0d10*/  VIADD R7, R9, UR5 ;  /* 0x0000000509077c36 */ /* 0x000fe20008000000 */
        /* <DEDUP_REMOVED lines=15> */
.L_x_469:
[----:B------:R-:W-:Y:S05]  /*0e10*/  BSYNC B0 ;  /* 0x0000000000007941 */ /* 0x000fea0003800000 */
.L_x_468:
        /* <DEDUP_REMOVED lines=17> */
.L_x_471:
[----:B------:R-:W-:Y:S05]  /*0f30*/  BSYNC B0 ;  /* 0x0000000000007941 */ /* 0x000fea0003800000 */
.L_x_470:
        /* <DEDUP_REMOVED lines=15> */
.L_x_473:
[----:B------:R-:W-:Y:S05]  /*1030*/  BSYNC B0 ;  /* 0x0000000000007941 */ /* 0x000fea0003800000 */
.L_x_472:
        /* <DEDUP_REMOVED lines=14> */
.L_x_475:
[----:B------:R-:W-:Y:S05]  /*1120*/  BSYNC B0 ;  /* 0x0000000000007941 */ /* 0x000fea0003800000 */
.L_x_474:
        /* <DEDUP_REMOVED lines=10> */
.L_x_477:
[----:B------:R-:W-:Y:S05]  /*11d0*/  BSYNC B0 ;  /* 0x0000000000007941 */ /* 0x000fea0003800000 */
.L_x_476:
        /* <DEDUP_REMOVED lines=10> */
.L_x_479:
[----:B------:R-:W-:Y:S05]  /*1280*/  BSYNC B0 ;  /* 0x0000000000007941 */ /* 0x000fea0003800000 */
.L_x_478:
        /* <DEDUP_REMOVED lines=10> */
.L_x_481:
[----:B------:R-:W-:Y:S05]  /*1330*/  BSYNC B0 ;  /* 0x0000000000007941 */ /* 0x000fea0003800000 */
.L_x_480:
        /* <DEDUP_REMOVED lines=10> */
.L_x_467:
[----:B------:R-:W2:Y:S01]  /*13e0*/  LDC R23, c[0x0][0x278] ;  /* 0x00009e00ff177b82 */ /* 0x000ea20000000800 */
[CC--:B------:R-:W-:Y:S01]  /*13f0*/  LEA.HI R6, R17.reuse, R178.reuse, RZ, 0x2 ;  /* 0x000000b211067211 */ /* 0x0c0fe200078f10ff */
[----:B------:R-:W-:Y:S01]  /*1400*/  UISETP.NE.AND UP0, UPT, UR13, -0x1, UPT ;  /* 0xffffffff0d00788c */ /* 0x000fe2000bf05270 */
[----:B------:R-:W3:Y:S01]  /*1410*/  S2R R15, SR_CTAID.Z ;  /* 0x00000000000f7919 */ /* 0x000ee20000002700 */
[----:B------:R-:W-:Y:S01]  /*1420*/  UISETP.NE.AND UP1, UPT, UR8, -0x1, UPT ;  /* 0xffffffff0800788c */ /* 0x000fe2000bf25270 */
[----:B------:R-:W-:Y:S01]  /*1430*/  LOP3.LUT R4, R6, 0xfffffffc, RZ, 0xc0, !PT ;  /* 0xfffffffc06047812 */ /* 0x000fe200078ec0ff */
[----:B------:R-:W-:Y:S01]  /*1440*/  UIADD3 UR16, UR17, -0x1, URZ ;  /* 0xffffffff11107890 */ /* 0x000fe2000fffe03f */
[----:B------:R-:W-:Y:S02]  /*1450*/  LEA.HI R20, R17, R178, RZ, 0x3 ;  /* 0x000000b211147211 */ /* 0x000fe400078f18ff */
[----:B------:R-:W-:Y:S01]  /*1460*/  SHF.R.S32.HI R132, RZ, 0x5, R5 ;  /* 0x00000005ff847819 */ /* 0x000fe20000011405 */
[----:B------:R-:W-:Y:S01]  /*1470*/  IMAD.IADD R4, R178, 0x1, -R4 ;  /* 0x00000001b2047824 */ /* 0x000fe200078e0a04 */
[----:B------:R-:W-:Y:S01]  /*1480*/  PLOP3.LUT P0, PT, PT, PT, UP1, 0x80, 0x0 ;  /* 0x000000000000781c */ /* 0x000fe20003f0f018 */
[----:B------:R-:W-:Y:S01]  /*1490*/  UIMAD UR15, UR16, -0x80, UR23 ;  /* 0xffffff80100f78a4 */ /* 0x000fe2000f8e0217 */
[----:B------:R-:W-:Y:S01]  /*14a0*/  SHF.R.S32.HI R19, RZ, 0x3, R20 ;  /* 0x00000003ff137819 */ /* 0x000fe20000011414 */
[----:B------:R-:W-:Y:S01]  /*14b0*/  IMAD.SHL.U32 R8, R4, 0x8, RZ ;  /* 0x0000000804087824 */ /* 0x000fe200078e00ff */
[----:B------:R-:W-:Y:S01]  /*14c0*/  @UP0 ULDC.64 UR4, c[0x0][0x240] ;  /* 0x0000900000040ab9 */ /* 0x000fe20000000a00 */
[----:B------:R-:W-:-:S02]  /*14d0*/  @UP1 UIADD3 UR25, UR34, UR8, URZ ;  /* 0x0000000822191290 */ /* 0x000fc4000fffe03f */
[----:B------:R-:W-:Y:S01]  /*14e0*/  @UP0 UIMAD.WIDE.U32 UR28, UR13, UR4, URZ ;  /* 0x000000040d1c02a5 */ /* 0x000fe2000f8e003f */
[----:B------:R4:W-:Y:S01]  /*14f0*/  STL [R1+0x80], R8 ;  /* 0x0000800801007387 */ /* 0x0009e20000100800 */
[----:B------:R-:W-:Y:S01]  /*1500*/  @!UP0 ULDC.64 UR6, c[0x0][0x228] ;  /* 0x00008a0000068ab9 */ /* 0x000fe20000000a00 */
[----:B------:R-:W-:Y:S01]  /*1510*/  @UP1 ULDC.64 UR10, c[0x0][0x248] ;  /* 0x00009200000a1ab9 */ /* 0x000fe20000000a00 */
[----:B------:R-:W-:Y:S01]  /*1520*/  @UP0 UIMAD UR4, UR13, UR5, UR29 ;  /* 0x000000050d0402a4 */ /* 0x000fe2000f8e021d */
[----:B------:R-:W-:Y:S01]  /*1530*/  IMAD.SHL.U32 R5, R19, 0x40, RZ ;  /* 0x0000004013057824 */ /* 0x000fe200078e00ff */
[----:B--2---:R-:W-:Y:S01]  /*1540*/  IABS R0, R23 ;  /* 0x0000001700007213 */ /* 0x004fe20000000000 */
[----:B------:R-:W-:Y:S02]  /*1550*/  @!UP0 USHF.R.S32.HI UR5, URZ, 0x1f, UR33 ;  /* 0x0000001f3f058899 */ /* 0x000fe40008011421 */
[----:B------:R-:W-:Y:S01]  /*1560*/  @!UP0 UIMAD.WIDE.U32 UR36, UR33, UR6, URZ ;  /* 0x00000006212482a5 */ /* 0x000fe2000f8e003f */
[----:B------:R-:W-:Y:S01]  /*1570*/  LOP3.LUT R4, R5, 0xc0, RZ, 0xc0, !PT ;  /* 0x000000c005047812 */ /* 0x000fe200078ec0ff */
[----:B------:R-:W-:Y:S01]  /*1580*/  IMAD.MOV.U32 R22, RZ, RZ, R0 ;  /* 0x000000ffff167224 */ /* 0x000fe200078e0000 */
[----:B------:R-:W-:-:S02]  /*1590*/  @!UP0 UIMAD UR5, UR5, UR6, URZ ;  /* 0x00000006050582a4 */ /* 0x000fc4000f8e023f */
[----:B------:R-:W-:Y:S01]  /*15a0*/  @UP1 UIMAD.WIDE.U32 UR38, UR25, UR10, URZ ;  /* 0x0000000a192612a5 */ /* 0x000fe2000f8e003f */
[----:B------:R-:W2:Y:S01]  /*15b0*/  I2F.RP R2, R22 ;  /* 0x0000001600027306 */ /* 0x000ea20000209400 */
[----:B------:R-:W-:Y:S01]  /*15c0*/  @!UP0 UIMAD UR7, UR33, UR7, UR5 ;  /* 0x00000007210782a4 */ /* 0x000fe2000f8e0205 */
[----:B---3--:R-:W-:Y:S01]  /*15d0*/  IABS R15, R15 ;  /* 0x0000000f000f7213 */ /* 0x008fe20000000000 */
[----:B------:R-:W-:Y:S01]  /*15e0*/  @UP1 UIMAD UR25, UR25, UR11, URZ ;  /* 0x0000000b191912a4 */ /* 0x000fe2000f8e023f */
[----:B------:R-:W-:Y:S01]  /*15f0*/  @UP0 UMOV UR32, UR28 ;  /* 0x0000001c00200c82 */ /* 0x000fe20008000000 */
[----:B------:R-:W-:Y:S02]  /*1600*/  UIADD3 UR5, -UR22, UR24, URZ ;  /* 0x0000001816057290 */ /* 0x000fe4000fffe13f */
[----:B------:R-:W-:Y:S01]  /*1610*/  @UP1 UIADD3 UR25, UR39, UR25, URZ ;  /* 0x0000001927191290 */ /* 0x000fe2000fffe03f */
[----:B------:R-:W-:Y:S01]  /*1620*/  @UP1 UMOV UR28, UR38 ;  /* 0x00000026001c1c82 */ /* 0x000fe20008000000 */
[----:B------:R-:W-:Y:S01]  /*1630*/  @!UP0 UIADD3 UR4, UR37, UR7, URZ ;  /* 0x0000000725048290 */ /* 0x000fe2000fffe03f */
[----:B------:R-:W-:Y:S01]  /*1640*/  @!UP0 UMOV UR32, UR36 ;  /* 0x0000002400208c82 */ /* 0x000fe20008000000 */
[----:B--2---:R-:W2:Y:S02]  /*1650*/  MUFU.RCP R2, R2 ;  /* 0x0000000200027308 */ /* 0x004ea40000001000 */
[----:B--2---:R-:W-:-:S06]  /*1660*/  VIADD R2, R2, 0xffffffe ;  /* 0x0ffffffe02027836 */ /* 0x004fcc0000000000 */
[----:B------:R-:W2:Y:S02]  /*1670*/  F2I.FTZ.U32.TRUNC.NTZ R3, R2 ;  /* 0x0000000200037305 */ /* 0x000ea4000021f000 */
[----:B--2---:R-:W-:Y:S02]  /*1680*/  IMAD.MOV R0, RZ, RZ, -R3 ;  /* 0x000000ffff007224 */ /* 0x004fe400078e0a03 */
[----:B------:R-:W-:Y:S02]  /*1690*/  IMAD.MOV.U32 R2, RZ, RZ, RZ ;  /* 0x000000ffff027224 */ /* 0x000fe400078e00ff */
[----:B------:R-:W-:-:S04]  /*16a0*/  IMAD R0, R0, R22, RZ ;  /* 0x0000001600007224 */ /* 0x000fc800078e02ff */
[----:B------:R-:W-:Y:S01]  /*16b0*/  IMAD.HI.U32 R3, R3, R0, R2 ;  /* 0x0000000003037227 */ /* 0x000fe200078e0002 */
[----:B------:R-:W-:-:S04]  /*16c0*/  SHF.R.S32.HI R2, RZ, 0x2, R6 ;  /* 0x00000002ff027819 */ /* 0x000fc80000011406 */
[----:B------:R-:W-:Y:S01]  /*16d0*/  LEA.HI R6, R6, R2, RZ, 0x1 ;  /* 0x0000000206067211 */ /* 0x000fe200078f08ff */
[----:B------:R-:W-:Y:S01]  /*16e0*/  VIADD R0, R2, 0x20 ;  /* 0x0000002002007836 */ /* 0x000fe20000000000 */
[----:B----4-:R-:W-:Y:S06]  /*16f0*/  @P0 BRA `(.L_x_482) ;  /* 0x0000000000300947 */ /* 0x010fec0003800000 */
        /* <DEDUP_REMOVED lines=12> */
.L_x_482:
[----:B------:R-:W-:Y:S01]  /*17c0*/  @UP1 UIADD3 UR29, UR34, UR8, URZ ;  /* 0x00000008221d1290 */ /* 0x000fe2000fffe03f */
[----:B------:R-:W-:Y:S01]  /*17d0*/  IMAD.MOV.U32 R234, RZ, RZ, R8 ;  /* 0x000000ffffea7224 */ /* 0x000fe200078e0008 */
[----:B------:R-:W-:Y:S01]  /*17e0*/  LOP3.LUT R5, R6, 0x7fffffe, RZ, 0xc0, !PT ;  /* 0x07fffffe06057812 */ /* 0x000fe200078ec0ff */
[----:B------:R-:W-:Y:S01]  /*17f0*/  @UP1 ULDC.64 UR8, c[0x0][0x250] ;  /* 0x0000940000081ab9 */ /* 0x000fe20000000a00 */
[----:B------:R-:W-:Y:S01]  /*1800*/  MOV R234, R8 ;  /* 0x0000000800ea7202 */ /* 0x000fe20000000f00 */
[----:B------:R-:W-:Y:S01]  /*1810*/  @UP1 UIMAD.WIDE.U32 UR6, UR29, UR8, URZ ;  /* 0x000000081d0612a5 */ /* 0x000fe2000f8e003f */
[----:B------:R-:W-:Y:S01]  /*1820*/  LOP3.LUT R21, R23, UR31, RZ, 0x3c, !PT ;  /* 0x0000001f17157c12 */ /* 0x000fe2000f8e3cff */
[----:B------:R-:W-:Y:S01]  /*1830*/  @UP1 UIMAD UR29, UR29, UR9, URZ ;  /* 0x000000091d1d12a4 */ /* 0x000fe2000f8e023f */
[----:B------:R-:W-:Y:S01]  /*1840*/  LOP3.LUT R6, R4, 0x18, R234, 0xf8, !PT ;  /* 0x0000001804067812 */ /* 0x000fe200078ef8ea */
[----:B------:R-:W-:Y:S01]  /*1850*/  USHF.R.S32.HI UR35, URZ, 0x1f, UR31 ;  /* 0x0000001f3f237899 */ /* 0x000fe2000801141f */
[----:B------:R-:W-:Y:S01]  /*1860*/  IMAD.MOV.U32 R235, RZ, RZ, R9 ;  /* 0x000000ffffeb7224 */ /* 0x000fe200078e0009 */
[----:B------:R-:W-:Y:S01]  /*1870*/  @UP1 UIADD3 UR29, UR7, UR29, URZ ;  /* 0x0000001d071d1290 */ /* 0x000fe2000fffe03f */
[----:B------:R-:W-:Y:S01]  /*1880*/  SHF.R.U32.HI R4, RZ, 0x3, R4 ;  /* 0x00000003ff047819 */ /* 0x000fe20000011604 */
[----:B------:R-:W-:Y:S01]  /*1890*/  @UP1 UMOV UR30, UR6 ;  /* 0x00000006001e1c82 */ /* 0x000fe20008000000 */
[----:B------:R-:W-:-:S02]  /*18a0*/  IMAD.IADD R5, R2, 0x1, -R5 ;  /* 0x0000000102057824 */ /* 0x000fc400078e0a05 */
[----:B------:R-:W-:Y:S01]  /*18b0*/  IMAD.HI.U32 R16, R3, R15, RZ ;  /* 0x0000000f03107227 */ /* 0x000fe200078e00ff */
[----:B------:R-:W-:Y:S06]  /*18c0*/  @P0 BRA `(.L_x_483) ;  /* 0x0000000000340947 */ /* 0x000fec0003800000 */
        /* <DEDUP_REMOVED lines=13> */
.L_x_483:
[----:B------:R-:W2:Y:S01]  /*19a0*/  S2UR UR33, SR_CgaCtaId ;  /* 0x00000000002179c3 */ /* 0x000ea20000008800 */
[----:B------:R-:W-:Y:S01]  /*19b0*/  SHF.R.S32.HI R235, RZ, 0x1f, R234 ;  /* 0x0000001fffeb7819 */ /* 0x000fe200000114ea */
[----:B------:R-:W-:Y:S01]  /*19c0*/  ULDC.64 UR6, c[0x0][0x258] ;  /* 0x0000960000067ab9 */ /* 0x000fe20000000a00 */
[----:B------:R-:W-:Y:S01]  /*19d0*/  IADD3 R8, P3, R234, UR32, RZ ;  /* 0x00000020ea087c10 */ /* 0x000fe2000ff7e0ff */
[----:B------:R-:W-:Y:S01]  /*19e0*/  UIMAD UR35, UR35, UR6, URZ ;  /* 0x00000006232372a4 */ /* 0x000fe2000f8e023f */
[----:B------:R-:W-:Y:S01]  /*19f0*/  ISETP.GE.AND P1, PT, R2, UR5, PT ;  /* 0x0000000502007c0c */ /* 0x000fe2000bf26270 */
[----:B------:R3:W-:Y:S01]  /*1a00*/  STL [R1+0x84], R235 ;  /* 0x000084eb01007387 */ /* 0x0007e20000100800 */
[C---:B------:R-:W-:Y:S01]  /*1a10*/  ISETP.GE.AND P6, PT, R0.reuse, UR5, PT ;  /* 0x0000000500007c0c */ /* 0x040fe2000bfc6270 */
[----:B------:R-:W-:Y:S01]  /*1a20*/  IMAD.MOV R3, RZ, RZ, -R16 ;  /* 0x000000ffff037224 */ /* 0x000fe200078e0a10 */
[C---:B------:R-:W-:Y:S01]  /*1a30*/  ISETP.GE.AND P4, PT, R0.reuse, UR15, PT ;  /* 0x0000000f00007c0c */ /* 0x040fe2000bf86270 */
[----:B------:R-:W-:Y:S01]  /*1a40*/  UIMAD UR7, UR31, UR7, UR35 ;  /* 0x000000071f0772a4 */ /* 0x000fe2000f8e0223 */
[----:B------:R-:W-:Y:S01]  /*1a50*/  ISETP.GE.AND P2, PT, R0, UR15, PT ;  /* 0x0000000f00007c0c */ /* 0x000fe2000bf46270 */
[----:B------:R-:W-:Y:S01]  /*1a60*/  IMAD.U32 R0, RZ, RZ, UR6 ;  /* 0x00000006ff007e24 */ /* 0x000fe2000f8e00ff */
[----:B------:R-:W-:Y:S01]  /*1a70*/  IADD3.X R9, R235, UR4, RZ, P3, !PT ;  /* 0x00000004eb097c10 */ /* 0x000fe20009ffe4ff */
[----:B------:R-:W-:Y:S01]  /*1a80*/  UMOV UR4, 0x400 ;  /* 0x0000040000047882 */ /* 0x000fe20000000000 */
[----:B------:R-:W-:Y:S01]  /*1a90*/  LOP3.LUT R6, R6, R4, RZ, 0x3c, !PT ;  /* 0x0000000406067212 */ /* 0x000fe200078e3cff */
[----:B------:R-:W-:Y:S01]  /*1aa0*/  IMAD R4, R132, 0x8, R5 ;  /* 0x0000000884047824 */ /* 0x000fe200078e0205 */
[----:B------:R-:W-:Y:S01]  /*1ab0*/  BSSY B0, `(.L_x_484) ;  /* 0x0000022000007945 */ /* 0x000fe20003800000 */
[----:B------:R-:W-:-:S04]  /*1ac0*/  IMAD.WIDE.U32 R8, R0, UR31, R8 ;  /* 0x0000001f00087c25 */ /* 0x000fc8000f8e0008 */
[----:B------:R-:W-:Y:S01]  /*1ad0*/  IMAD R15, R22, R3, R15 ;  /* 0x00000003160f7224 */ /* 0x000fe200078e020f */
[----:B------:R-:W-:Y:S01]  /*1ae0*/  SHF.R.S32.HI R3, RZ, 0x1f, R2 ;  /* 0x0000001fff037819 */ /* 0x000fe20000011402 */
[----:B--2---:R-:W-:Y:S01]  /*1af0*/  ULEA UR4, UR33, UR4, 0x18 ;  /* 0x0000000421047291 */ /* 0x004fe2000f8ec03f */
[----:B------:R-:W-:Y:S02]  /*1b00*/  IMAD.U32 R6, R4, 0x20, R6 ;  /* 0x0000002004067824 */ /* 0x000fe400078e0006 */
[----:B------:R-:W-:Y:S01]  /*1b10*/  VIADD R14, R2, 0x40 ;  /* 0x00000040020e7836 */ /* 0x000fe20000000000 */
[----:B------:R-:W-:Y:S01]  /*1b20*/  ISETP.GT.U32.AND P5, PT, R22, R15, PT ;  /* 0x0000000f1600720c */ /* 0x000fe20003fa4070 */
[----:B------:R-:W-:Y:S01]  /*1b30*/  IMAD.U32 R4, RZ, RZ, UR14 ;  /* 0x0000000eff047e24 */ /* 0x000fe2000f8e00ff */
[----:B------:R-:W-:Y:S01]  /*1b40*/  LEA R196, R6, UR4, 0x1 ;  /* 0x0000000406c47c11 */ /* 0x000fe2000f8e08ff */
[----:B------:R-:W-:Y:S01]  /*1b50*/  VIADD R7, R9, UR7 ;  /* 0x0000000709077c36 */ /* 0x000fe20008000000 */
[----:B------:R-:W-:Y:S01]  /*1b60*/  ISETP.GE.AND P0, PT, R14, UR5, PT ;  /* 0x000000050e007c0c */ /* 0x000fe2000bf06270 */
[----:B------:R-:W-:Y:S01]  /*1b70*/  IMAD.WIDE R4, R4, 0x80, R2 ;  /* 0x0000008004047825 */ /* 0x000fe200078e0202 */
[----:B------:R-:W-:Y:S01]  /*1b80*/  ISETP.GE.AND P3, PT, R14, UR15, PT ;  /* 0x0000000f0e007c0c */ /* 0x000fe2000bf66270 */
[----:B---3--:R-:W-:-:S12]  /*1b90*/  @P1 BRA `(.L_x_485) ;  /* 0x00000000004c1947 */ /* 0x008fd80003800000 */
        /* <DEDUP_REMOVED lines=19> */
.L_x_485:
[----:B------:R-:W-:Y:S05]  /*1cd0*/  BSYNC B0 ;  /* 0x0000000000007941 */ /* 0x000fea0003800000 */
.L_x_484:
[----:B------:R-:W-:Y:S01]  /*1ce0*/  ISETP.GE.AND P1, PT, R14, UR15, PT ;  /* 0x0000000f0e007c0c */ /* 0x000fe2000bf26270 */
[----:B------:R-:W-:Y:S01]  /*1cf0*/  BSSY B0, `(.L_x_486) ;  /* 0x0000019000007945 */ /* 0x000fe20003800000 */
[----:B------:R-:W-:Y:S01]  /*1d00*/  LEA.HI R14, R17, R178, RZ, 0x4 ;  /* 0x000000b2110e7211 */ /* 0x000fe200078f20ff */
[----:B------:R-:W-:-:S03]  /*1d10*/  @!P5 IMAD.IADD R15, R15, 0x1, -R22 ;  /* 0x000000010f0fd824 */ /* 0x000fc600078e0a16 */
[----:B------:R-:W-:Y:S01]  /*1d20*/  LOP3.LUT R18, R14, 0xfffffff0, RZ, 0xc0, !PT ;  /* 0xfffffff00e127812 */ /* 0x000fe200078ec0ff */
        /* <DEDUP_REMOVED lines=21> */
.L_x_487:
[----:B------:R-:W-:Y:S05]  /*1e80*/  BSYNC B0 ;  /* 0x0000000000007941 */ /* 0x000fea0003800000 */
.L_x_486:
[----:B------:R-:W-:Y:S01]  /*1e90*/  SHF.R.S32.HI R17, RZ, 0x4, R14 ;  /* 0x00000004ff117819 */ /* 0x000fe2000001140e */
[----:B------:R-:W-:Y:S01]  /*1ea0*/  IMAD.IADD R0, R178, 0x1, -R18 ;  /* 0x00000001b2007824 */ /* 0x000fe200078e0a12 */
[----:B------:R-:W-:Y:S01]  /*1eb0*/  BSSY B0, `(.L_x_488) ;  /* 0x000001a000007945 */ /* 0x000fe20003800000 */
[----:B------:R-:W-:Y:S01]  /*1ec0*/  ISETP.GE.U32.AND P6, PT, R15, R22, PT ;  /* 0x000000160f00720c */ /* 0x000fe20003fc6070 */
[----:B------:R-:W-:Y:S01]  /*1ed0*/  VIADD R18, R2, 0x60 ;  /* 0x0000006002127836 */ /* 0x000fe20000000000 */
[----:B------:R-:W-:Y:S02]  /*1ee0*/  LEA.HI R15, R14, R17, RZ, 0x1 ;  /* 0x000000110e0f7211 */ /* 0x000fe400078f08ff */
[----:B------:R-:W-:Y:S01]  /*1ef0*/  LEA.HI R14, R0, R0, RZ, 0x1 ;  /* 0x00000000000e7211 */ /* 0x000fe200078f08ff */
[----:B------:R-:W-:Y:S05]  /*1f00*/  @P0 BRA `(.L_x_489) ;  /* 0x0000000000500947 */ /* 0x000fea0003800000 */
[----:B------:R-:W-:Y:S02]  /*1f10*/  ULDC UR6, c[0x0][0x2d0] ;  /* 0x0000b40000067ab9 */ /* 0x000fe40000000800 */
[----:B------:R-:W-:-:S13]  /*1f20*/  ISETP.GE.AND P0, PT, R234, UR6, PT ;  /* 0x00000006ea007c0c */ /* 0x000fda000bf06270 */
[----:B------:R1:W-:Y:S01]  /*1f30*/  @P0 STS.128 [R196+0x1000], RZ ;  /* 0x001000ffc4000388 */ /* 0x0003e20000000c00 */
[----:B------:R-:W-:Y:S05]  /*1f40*/  @P0 BRA `(.L_x_489) ;  /* 0x0000000000400947 */ /* 0x000fea0003800000 */
[----:B---3--:R-:W-:Y:S01]  /*1f50*/  IADD3 R12, P0, R4, 0x40, RZ ;  /* 0x00000040040c7810 */ /* 0x008fe20007f1e0ff */
[----:B------:R-:W-:Y:S01]  /*1f60*/  ULDC.64 UR6, c[0x0][0x240] ;  /* 0x0000900000067ab9 */ /* 0x000fe20000000a00 */
[----:B------:R-:W-:-:S03]  /*1f70*/  MOV R11, R7 ;  /* 0x00000007000b7202 */ /* 0x000fc60000000f00 */
[----:B------:R-:W-:-:S04]  /*1f80*/  IMAD.X R10, RZ, RZ, R5, P0 ;  /* 0x000000ffff0a7224 */ /* 0x000fc800000e0605 */
[----:B------:R-:W-:Y:S02]  /*1f90*/  IMAD R13, R10, UR6, RZ ;  /* 0x000000060a0d7c24 */ /* 0x000fe4000f8e02ff */
[----:B------:R-:W-:Y:S02]  /*1fa0*/  IMAD.MOV.U32 R10, RZ, RZ, R8 ;  /* 0x000000ffff0a7224 */ /* 0x000fe400078e0008 */
[C---:B------:R-:W-:Y:S02]  /*1fb0*/  IMAD R13, R12.reuse, UR7, R13 ;  /* 0x000000070c0d7c24 */ /* 0x040fe4000f8e020d */
[----:B------:R-:W-:Y:S01]  /*1fc0*/  IMAD.WIDE.U32 R10, R12, UR6, R10 ;  /* 0x000000060c0a7c25 */ /* 0x000fe2000f8e000a */
        /* <DEDUP_REMOVED lines=8> */
.L_x_489:
[----:B------:R-:W-:Y:S05]  /*2050*/  BSYNC B0 ;  /* 0x0000000000007941 */ /* 0x000fea0003800000 */
.L_x_488:
[----:B------:R-:W-:Y:S01]  /*2060*/  ISETP.GE.AND P0, PT, R18, UR5, PT ;  /* 0x0000000512007c0c */ /* 0x000fe2000bf06270 */
[----:B------:R-:W-:Y:S01]  /*2070*/  BSSY B0, `(.L_x_490) ;  /* 0x000001c000007945 */ /* 0x000fe20003800000 */
[----:B------:R-:W-:Y:S02]  /*2080*/  LOP3.LUT R10, R14, 0x7fffffe, RZ, 0xc0, !PT ;  /* 0x07fffffe0e0a7812 */ /* 0x000fe400078ec0ff */
[----:B------:R-:W-:Y:S02]  /*2090*/  LOP3.LUT R15, R15, 0xfffffffe, RZ, 0xc0, !PT ;  /* 0xfffffffe0f0f7812 */ /* 0x000fe400078ec0ff */
[----:B------:R-:W-:Y:S01]  /*20a0*/  SHF.R.S32.HI R11, RZ, 0x1f, R0 ;  /* 0x0000001fff0b7819 */ /* 0x000fe20000011400 */
[----:B------:R-:W-:Y:S01]  /*20b0*/  IMAD.IADD R177, R0, 0x1, -R10 ;  /* 0x0000000100b17824 */ /* 0x000fe200078e0a0a */
[----:B------:R-:W-:Y:S01]  /*20c0*/  LOP3.LUT R10, R20, 0xfffffff8, RZ, 0xc0, !PT ;  /* 0xfffffff8140a7812 */ /* 0x000fe200078ec0ff */
[----:B------:R-:W-:Y:S01]  /*20d0*/  IMAD.IADD R15, R17, 0x1, -R15 ;  /* 0x00000001110f7824 */ /* 0x000fe200078e0a0f */
[----:B---3--:R-:W-:-:S03]  /*20e0*/  LEA.HI R13, R11, R0, RZ, 0x3 ;  /* 0x000000000b0d7211 */ /* 0x008fc600078f18ff */
        /* <DEDUP_REMOVED lines=20> */
.L_x_491:
[----:B------:R-:W-:Y:S05]  /*2230*/  BSYNC B0 ;  /* 0x0000000000007941 */ /* 0x000fea0003800000 */
.L_x_490:
[----:B------:R-:W-:Y:S01]  /*2240*/  @!P5 VIADD R16, R16, 0x1 ;  /* 0x000000011010d836 */ /* 0x000fe20000000000 */
[----:B------:R-:W-:Y:S01]  /*2250*/  ISETP.GE.AND P0, PT, R21, RZ, PT ;  /* 0x000000ff1500720c */ /* 0x000fe20003f06270 */
[----:B------:R-:W-:Y:S01]  /*2260*/  IMAD R6, R3, UR10, RZ ;  /* 0x0000000a03067c24 */ /* 0x000fe2000f8e02ff */
[----:B------:R-:W-:Y:S01]  /*2270*/  ISETP.NE.AND P5, PT, R23, RZ, PT ;  /* 0x000000ff1700720c */ /* 0x000fe20003fa5270 */
[----:B-1----:R-:W-:Y:S01]  /*2280*/  IMAD.WIDE.U32 R4, R2, UR10, R234 ;  /* 0x0000000a02047c25 */ /* 0x002fe2000f8e00ea */
[--C-:B------:R-:W-:Y:S01]  /*2290*/  SHF.R.S32.HI R7, RZ, 0x1, R14.reuse ;  /* 0x00000001ff077819 */ /* 0x100fe2000001140e */
[----:B------:R-:W-:Y:S01]  /*22a0*/  ULDC.64 UR6, c[0x0][0x260] ;  /* 0x0000980000067ab9 */ /* 0x000fe20000000a00 */
[----:B------:R-:W-:Y:S01]  /*22b0*/  SHF.R.S32.HI R0, RZ, 0x1f, R14 ;  /* 0x0000001fff007819 */ /* 0x000fe2000001140e */
[----:B------:R-:W-:Y:S01]  /*22c0*/  IMAD R3, R3, UR8, RZ ;  /* 0x0000000803037c24 */ /* 0x000fe2000f8e02ff */
[----:B------:R-:W-:Y:S01]  /*22d0*/  @P6 IADD3 R16, R16, 0x1, RZ ;  /* 0x0000000110106810 */ /* 0x000fe20007ffe0ff */
[----:B------:R-:W-:Y:S01]  /*22e0*/  IMAD.IADD R12, R178, 0x1, -R10 ;  /* 0x00000001b20c7824 */ /* 0x000fe200078e0a0a */
[----:B------:R-:W-:Y:S01]  /*22f0*/  LEA.HI R8, R0, R7, RZ, 0x2 ;  /* 0x0000000700087211 */ /* 0x000fe200078f10ff */
[----:B------:R-:W-:Y:S01]  /*2300*/  USHF.R.S32.HI UR31, URZ, 0x1f, UR16 ;  /* 0x0000001f3f1f7899 */ /* 0x000fe20008011410 */
[----:B------:R-:W-:Y:S01]  /*2310*/  BSSY B0, `(.L_x_492) ;  /* 0x0000036000007945 */ /* 0x000fe20003800000 */
[----:B------:R-:W-:Y:S01]  /*2320*/  IMAD.MOV.U32 R0, RZ, RZ, R16 ;  /* 0x000000ffff007224 */ /* 0x000fe200078e0010 */
[----:B------:R-:W-:Y:S01]  /*2330*/  LOP3.LUT R9, R8, 0xfffffffc, RZ, 0xc0, !PT ;  /* 0xfffffffc08097812 */ /* 0x000fe200078ec0ff */
[----:B------:R-:W-:Y:S01]  /*2340*/  IMAD R8, R2, UR11, R6 ;  /* 0x0000000b02087c24 */ /* 0x000fe2000f8e0206 */
[----:B------:R-:W-:Y:S01]  /*2350*/  LEA.HI R11, R12, R12, RZ, 0x1 ;  /* 0x0000000c0c0b7211 */ /* 0x000fe200078f08ff */
[----:B------:R-:W-:Y:S01]  /*2360*/  @!P0 IMAD.MOV R0, RZ, RZ, -R0 ;  /* 0x000000ffff008224 */ /* 0x000fe200078e0a00 */
[----:B------:R-:W-:Y:S01]  /*2370*/  IADD3 R6, P0, R4, UR28, RZ ;  /* 0x0000001c04067c10 */ /* 0x000fe2000ff1e0ff */
[----:B------:R-:W-:Y:S01]  /*2380*/  IMAD.IADD R17, R7, 0x1, -R9 ;  /* 0x0000000107117824 */ /* 0x000fe200078e0a09 */
[----:B------:R-:W-:Y:S01]  /*2390*/  @!P5 LOP3.LUT R0, RZ, R23, RZ, 0x33, !PT ;  /* 0x00000017ff00d212 */ /* 0x000fe200078e33ff */
[----:B------:R-:W-:Y:S01]  /*23a0*/  USHF.L.U32 UR28, UR10, 0x7, URZ ;  /* 0x000000070a1c7899 */ /* 0x000fe2000800063f */
[----:B------:R-:W-:Y:S01]  /*23b0*/  IADD3.X R7, R5, UR25, R8, P0, !PT ;  /* 0x0000001905077c10 */ /* 0x000fe200087fe408 */
[C---:B------:R-:W-:Y:S01]  /*23c0*/  IMAD.WIDE.U32 R4, R2.reuse, UR8, R234 ;  /* 0x0000000802047c25 */ /* 0x040fe2000f8e00ea */
[----:B------:R-:W-:Y:S01]  /*23d0*/  SHF.R.S32.HI R8, RZ, 0x1f, R0 ;  /* 0x0000001fff087819 */ /* 0x000fe20000011400 */
[----:B------:R-:W-:Y:S01]  /*23e0*/  USHF.L.U64.HI UR25, UR10, 0x7, UR11 ;  /* 0x000000070a197899 */ /* 0x000fe2000801020b */
[----:B------:R-:W-:Y:S01]  /*23f0*/  ISETP.GE.AND P0, PT, R2, UR15, PT ;  /* 0x0000000f02007c0c */ /* 0x000fe2000bf06270 */
[----:B------:R-:W-:Y:S01]  /*2400*/  IMAD.WIDE.U32 R24, R0, UR6, R6 ;  /* 0x0000000600187c25 */ /* 0x000fe2000f8e0006 */
[----:B------:R-:W-:-:S02]  /*2410*/  ISETP.GE.AND P5, PT, R2, UR15, PT ;  /* 0x0000000f02007c0c */ /* 0x000fc4000bfa6270 */
[----:B------:R-:W-:Y:S01]  /*2420*/  IADD3 R4, P6, R4, UR30, RZ ;  /* 0x0000001e04047c10 */ /* 0x000fe2000ffde0ff */
[----:B------:R-:W-:Y:S01]  /*2430*/  IMAD R9, R8, UR6, RZ ;  /* 0x0000000608097c24 */ /* 0x000fe2000f8e02ff */
[----:B------:R1:W-:Y:S01]  /*2440*/  STL.64 [R1+0x90], R24 ;  /* 0x0000901801007387 */ /* 0x0003e20000100a00 */
[----:B------:R-:W-:Y:S01]  /*2450*/  IMAD R2, R2, UR9, R3 ;  /* 0x0000000902027c24 */ /* 0x000fe2000f8e0203 */
[----:B------:R-:W-:Y:S01]  /*2460*/  LOP3.LUT R10, R11, 0x3fffffe, RZ, 0xc0, !PT ;  /* 0x03fffffe0b0a7812 */ /* 0x000fe200078ec0ff */
[----:B------:R-:W-:Y:S01]  /*2470*/  IMAD R3, R0, UR7, R9 ;  /* 0x0000000700037c24 */ /* 0x000fe2000f8e0209 */
[----:B------:R-:W-:Y:S01]  /*2480*/  ULDC.64 UR6, c[0x0][0x268] ;  /* 0x00009a0000067ab9 */ /* 0x000fe20000000a00 */
[----:B------:R-:W-:Y:S01]  /*2490*/  IMAD.MOV.U32 R232, RZ, RZ, R24 ;  /* 0x000000ffffe87224 */ /* 0x000fe200078e0018 */
[----:B------:R-:W-:Y:S01]  /*24a0*/  IADD3.X R5, R5, UR29, R2, P6, !PT ;  /* 0x0000001d05057c10 */ /* 0x000fe2000b7fe402 */
[----:B------:R-:W-:Y:S01]  /*24b0*/  UIMAD UR29, UR25, UR16, URZ ;  /* 0x00000010191d72a4 */ /* 0x000fe2000f8e023f */
[----:B------:R-:W-:Y:S01]  /*24c0*/  IADD3 R233, R25, R3, RZ ;  /* 0x0000000319e97210 */ /* 0x000fe20007ffe0ff */
[----:B------:R-:W-:Y:S01]  /*24d0*/  IMAD.U32 R2, RZ, RZ, UR16 ;  /* 0x00000010ff027e24 */ /* 0x000fe2000f8e00ff */
[----:B------:R-:W-:Y:S01]  /*24e0*/  IADD3 R10, R12, -R10, RZ ;  /* 0x8000000a0c0a7210 */ /* 0x000fe20007ffe0ff */
[----:B------:R-:W-:Y:S01]  /*24f0*/  IMAD.WIDE.U32 R22, R0, UR6, R4 ;  /* 0x0000000600167c25 */ /* 0x000fe2000f8e0004 */
[----:B------:R-:W-:Y:S01]  /*2500*/  UIMAD UR29, UR31, UR28, UR29 ;  /* 0x0000001c1f1d72a4 */ /* 0x000fe2000f8e021d */
[----:B------:R1:W-:Y:S01]  /*2510*/  STL.64 [R1+0x88], R232 ;  /* 0x000088e801007387 */ /* 0x0003e20000100a00 */
[----:B------:R-:W-:Y:S01]  /*2520*/  ISETP.GE.AND P6, PT, R18, UR15, PT ;  /* 0x0000000f12007c0c */ /* 0x000fe2000bfc6270 */
[----:B------:R-:W-:Y:S01]  /*2530*/  IMAD.WIDE.U32 R2, R2, UR28, R232 ;  /* 0x0000001c02027c25 */ /* 0x000fe2000f8e00e8 */
[----:B------:R-:W-:Y:S01]  /*2540*/  SHF.R.S32.HI R16, RZ, 0x1, R11 ;  /* 0x00000001ff107819 */ /* 0x000fe2000001140b */
[----:B------:R1:W-:Y:S02]  /*2550*/  STL.64 [R1+0xa0], R22 ;  /* 0x0000a01601007387 */ /* 0x0003e40000100a00 */
[----:B------:R-:W-:Y:S01]  /*2560*/  IMAD R6, R8, UR6, RZ ;  /* 0x0000000608067c24 */ /* 0x000fe2000f8e02ff */
[----:B------:R-:W-:-:S03]  /*2570*/  IADD3 R5, R3, UR29, RZ ;  /* 0x0000001d03057c10 */ /* 0x000fc6000fffe0ff */
[----:B------:R-:W-:Y:S01]  /*2580*/  IMAD R9, R0, UR7, R6 ;  /* 0x0000000700097c24 */ /* 0x000fe2000f8e0206 */
        /* <DEDUP_REMOVED lines=14> */
.L_x_493:
[----:B------:R-:W-:Y:S05]  /*2670*/  BSYNC B0 ;  /* 0x0000000000007941 */ /* 0x000fea0003800000 */
.L_x_492:
[----:B------:R-:W-:Y:S01]  /*2680*/  USHF.L.U64.HI UR29, UR10, 0x5, UR11 ;  /* 0x000000050a1d7899 */ /* 0x000fe2000801020b */
[----:B------:R-:W-:Y:S01]  /*2690*/  BSSY B0, `(.L_x_494) ;  /* 0x0000011000007945 */ /* 0x000fe20003800000 */
[----:B------:R-:W-:Y:S01]  /*26a0*/  USHF.L.U32 UR30, UR10, 0x5, URZ ;  /* 0x000000050a1e7899 */ /* 0x000fe2000800063f */
[----:B------:R-:W-:Y:S02]  /*26b0*/  SHF.L.U32 R8, R16, 0x6, RZ ;  /* 0x0000000610087819 */ /* 0x000fe400000006ff */
[----:B------:R-:W-:Y:S05]  /*26c0*/  @P4 BRA `(.L_x_495) ;  /* 0x0000000000344947 */ /* 0x000fea0003800000 */
[----:B------:R-:W-:Y:S02]  /*26d0*/  ULDC UR6, c[0x0][0x2d0] ;  /* 0x0000b40000067ab9 */ /* 0x000fe40000000800 */
[----:B------:R-:W-:-:S13]  /*26e0*/  ISETP.GE.AND P0, PT, R234, UR6, PT ;  /* 0x00000006ea007c0c */ /* 0x000fda000bf06270 */
[----:B------:R1:W-:Y:S01]  /*26f0*/  @P0 STS.128 [R196+0x2800], RZ ;  /* 0x002800ffc4000388 */ /* 0x0003e20000000c00 */
[----:B------:R-:W-:Y:S05]  /*2700*/  @P0 BRA `(.L_x_495) ;  /* 0x0000000000240947 */ /* 0x000fea0003800000 */
[----:B------:R-:W-:Y:S01]  /*2710*/  IADD3 R0, P0, R2, UR30, RZ ;  /* 0x0000001e02007c10 */ /* 0x000fe2000ff1e0ff */
[----:B------:R-:W-:-:S03]  /*2720*/  ULDC.64 UR6, c[0x0][0x218] ;  /* 0x0000860000067ab9 */ /* 0x000fc60000000a00 */
[----:B-1----:R-:W-:Y:S02]  /*2730*/  IADD3.X R7, R5, UR29, RZ, P0, !PT ;  /* 0x0000001d05077c10 */ /* 0x002fe400087fe4ff */
[----:B------:R-:W-:-:S04]  /*2740*/  LEA R6, P0, R0, UR6, 0x1 ;  /* 0x0000000600067c11 */ /* 0x000fc8000f8008ff */
[----:B------:R-:W-:-:S05]  /*2750*/  LEA.HI.X R7, R0, UR7, R7, 0x1, P0 ;  /* 0x0000000700077c11 */ /* 0x000fca00080f0c07 */
[----:B------:R-:W-:Y:S01]  /*2760*/  @!PT LDS RZ, [RZ] ;  /* 0x00000000fffff984 */ /* 0x000fe20000000800 */
[----:B------:R-:W-:Y:S01]  /*2770*/  @!PT LDS RZ, [RZ] ;  /* 0x00000000fffff984 */ /* 0x000fe20000000800 */
[----:B------:R-:W-:Y:S01]  /*2780*/  @!PT LDS RZ, [RZ] ;  /* 0x00000000fffff984 */ /* 0x000fe20000000800 */
[----:B------:R1:W-:Y:S04]  /*2790*/  LDGSTS.E.BYPASS.LTC128B.128 [R196+0x2800], desc[UR20][R6.64] ;  /* 0x0280000006c47fae */ /* 0x0003e8000b901d54 */
.L_x_495:
[----:B------:R-:W-:Y:S05]  /*27a0*/  BSYNC B0 ;  /* 0x0000000000007941 */ /* 0x000fea0003800000 */
.L_x_494:
        /* <DEDUP_REMOVED lines=18> */
.L_x_497:
[----:B------:R-:W-:Y:S05]  /*28d0*/  BSYNC B0 ;  /* 0x0000000000007941 */ /* 0x000fea0003800000 */
.L_x_496:
        /* <DEDUP_REMOVED lines=18> */
.L_x_499:
[----:B------:R-:W-:Y:S05]  /*2a00*/  BSYNC B0 ;  /* 0x0000000000007941 */ /* 0x000fea0003800000 */
.L_x_498:
[----:B------:R-:W0:Y:S01]  /*2a10*/  LDGDEPBAR ;  /* 0x00000000000079af */ /* 0x000e220000000000 */
[----:B------:R-:W-:Y:S01]  /*2a20*/  IMAD.SHL.U32 R3, R19, 0x8, RZ ;  /* 0x0000000813037824 */ /* 0x000fe200078e00ff */
[----:B------:R-:W-:Y:S01]  /*2a30*/  LOP3.LUT R0, R8, 0xc0, RZ, 0xc0, !PT ;  /* 0x000000c008007812 */ /* 0x000fe200078ec0ff */
[----:B------:R-:W-:Y:S01]  /*2a40*/  IMAD.SHL.U32 R2, R17, 0x40, RZ ;  /* 0x0000004011027824 */ /* 0x000fe200078e00ff */
[----:B------:R-:W-:Y:S01]  /*2a50*/  IADD3 R21, R23, R9, RZ ;  /* 0x0000000917157210 */ /* 0x000fe20007ffe0ff */
[----:B-1----:R-:W-:Y:S01]  /*2a60*/  IMAD.SHL.U32 R4, R13, 0x20, RZ ;  /* 0x000000200d047824 */ /* 0x002fe200078e00ff */
[----:B------:R-:W-:Y:S01]  /*2a70*/  MOV R20, R22 ;  /* 0x0000001600147202 */ /* 0x000fe20000000f00 */
[----:B------:R-:W-:Y:S01]  /*2a80*/  IMAD.SHL.U32 R5, R15, 0x8, RZ ;  /* 0x000000080f057824 */ /* 0x000fe200078e00ff */
[----:B------:R-:W-:Y:S01]  /*2a90*/  LOP3.LUT R3, R0, 0x8, R3, 0xf8, !PT ;  /* 0x0000000800037812 */ /* 0x000fe200078ef803 */
[----:B------:R-:W-:Y:S01]  /*2aa0*/  USHF.L.U64.HI UR32, UR8, 0x7, UR9 ;  /* 0x0000000708207899 */ /* 0x000fe20008010209 */
[----:B------:R-:W-:Y:S01]  /*2ab0*/  SHF.R.U32.HI R0, RZ, 0x3, R0 ;  /* 0x00000003ff007819 */ /* 0x000fe20000011600 */
[----:B------:R1:W-:Y:S01]  /*2ac0*/  STL.64 [R1+0x40], R20 ;  /* 0x0000401401007387 */ /* 0x0003e20000100a00 */
[----:B------:R-:W-:Y:S01]  /*2ad0*/  LOP3.LUT R2, R2, 0xc0, RZ, 0xc0, !PT ;  /* 0x000000c002027812 */ /* 0x000fe200078ec0ff */
[----:B------:R-:W-:Y:S01]  /*2ae0*/  USHF.L.U32 UR33, UR8, 0x7, URZ ;  /* 0x0000000708217899 */ /* 0x000fe2000800063f */
[----:B------:R-:W-:Y:S01]  /*2af0*/  LOP3.LUT R176, R4, 0xffffff00, RZ, 0xc0, !PT ;  /* 0xffffff0004b07812 */ /* 0x000fe200078ec0ff */
[----:B------:R-:W-:Y:S01]  /*2b00*/  UIMAD UR6, UR32, UR16, URZ ;  /* 0x00000010200672a4 */ /* 0x000fe2000f8e023f */
[----:B------:R-:W-:Y:S01]  /*2b10*/  LOP3.LUT R0, R3, R0, RZ, 0x3c, !PT ;  /* 0x0000000003007212 */ /* 0x000fe200078e3cff */
[----:B------:R-:W-:Y:S01]  /*2b20*/  BSSY B0, `(.L_x_500) ;  /* 0x0000022000007945 */ /* 0x000fe20003800000 */
[----:B------:R-:W-:Y:S01]  /*2b30*/  LOP3.LUT R4, R2, 0x8, R5, 0xf8, !PT ;  /* 0x0000000802047812 */ /* 0x000fe200078ef805 */
[----:B------:R-:W-:Y:S01]  /*2b40*/  UIMAD UR6, UR31, UR33, UR6 ;  /* 0x000000211f0672a4 */ /* 0x000fe2000f8e0206 */
[----:B------:R-:W-:Y:S01]  /*2b50*/  SHF.R.U32.HI R3, RZ, 0x3, R2 ;  /* 0x00000003ff037819 */ /* 0x000fe20000011602 */
[----:B------:R-:W-:Y:S01]  /*2b60*/  IMAD R2, R132, 0x200, R176 ;  /* 0x0000020084027824 */ /* 0x000fe200078e02b0 */
[----:B------:R-:W-:Y:S01]  /*2b70*/  LEA R6, R15, R10, 0x3 ;  /* 0x0000000a0f067211 */ /* 0x000fe200078e18ff */
[----:B------:R-:W-:-:S04]  /*2b80*/  DEPBAR.LE SB0, 0x0 ;  /* 0x000080000000791a */ /* 0x000fc80000000000 */
[----:B------:R-:W-:Y:S01]  /*2b90*/  BAR.SYNC.DEFER_BLOCKING 0x0 ;  /* 0x0000000000007b1d */ /* 0x000fe20000010000 */
[----:B------:R-:W-:Y:S01]  /*2ba0*/  LOP3.LUT R134, R4, R3, RZ, 0x3c, !PT ;  /* 0x0000000304867212 */ /* 0x000fe200078e3cff */
[----:B------:R-:W-:Y:S01]  /*2bb0*/  IMAD.U32 R4, RZ, RZ, UR16 ;  /* 0x00000010ff047e24 */ /* 0x000fe2000f8e00ff */
[----:B------:R-:W-:Y:S01]  /*2bc0*/  ISETP.GE.AND P0, PT, R18, UR15, PT ;  /* 0x0000000f12007c0c */ /* 0x000fe2000bf06270 */
[----:B------:R-:W-:Y:S02]  /*2bd0*/  IMAD.U32 R0, R6, 0x20, R0 ;  /* 0x0000002006007824 */ /* 0x000fe400078e0000 */
[----:B------:R-:W-:-:S03]  /*2be0*/  IMAD.WIDE.U32 R4, R4, UR33, R20 ;  /* 0x0000002104047c25 */ /* 0x000fc6000f8e0014 */
[----:B------:R-:W-:Y:S01]  /*2bf0*/  LEA R135, R0, UR4, 0x1 ;  /* 0x0000000400877c11 */ /* 0x000fe2000f8e08ff */
[----:B------:R-:W-:Y:S02]  /*2c00*/  IMAD R2, R177, 0x20, R2 ;  /* 0x00000020b1027824 */ /* 0x000fe400078e0202 */
[----:B------:R-:W-:Y:S02]  /*2c10*/  VIADD R3, R5, UR6 ;  /* 0x0000000605037c36 */ /* 0x000fe40008000000 */
[----:B------:R-:W-:Y:S01]  /*2c20*/  IMAD.IADD R2, R134, 0x1, R2 ;  /* 0x0000000186027824 */ /* 0x000fe200078e0202 */
        /* <DEDUP_REMOVED lines=17> */
.L_x_501:
[----:B------:R-:W-:Y:S05]  /*2d40*/  BSYNC B0 ;  /* 0x0000000000007941 */ /* 0x000fea0003800000 */
.L_x_500:
        /* <DEDUP_REMOVED lines=19> */
.L_x_503:
[----:B------:R-:W-:Y:S05]  /*2e80*/  BSYNC B0 ;  /* 0x0000000000007941 */ /* 0x000fea0003800000 */
.L_x_502:
        /* <DEDUP_REMOVED lines=19> */
.L_x_505:
[----:B------:R-:W-:Y:S05]  /*2fc0*/  BSYNC B0 ;  /* 0x0000000000007941 */ /* 0x000fea0003800000 */
.L_x_504:
        /* <DEDUP_REMOVED lines=19> */
.L_x_507:
[----:B------:R-:W-:Y:S05]  /*3100*/  BSYNC B0 ;  /* 0x0000000000007941 */ /* 0x000fea0003800000 */
.L_x_506:
[----:B------:R-:W-:Y:S01]  /*3110*/  LDSM.16.M88.4 R12, [R186] ;  /* 0x00000000ba0c783b */ /* 0x000fe20000000200 */
[----:B------:R-:W-:Y:S01]  /*3120*/  LOP3.LUT P0, RZ, R16, 0x2, RZ, 0xc0, !PT ;  /* 0x0000000210ff7812 */ /* 0x000fe2000780c0ff */
[----:B------:R-:W-:Y:S01]  /*3130*/  IMAD.MOV.U32 R0, RZ, RZ, 0x10 ;  /* 0x00000010ff007424 */ /* 0x000fe200078e00ff */
[----:B------:R-:W-:Y:S01]  /*3140*/  LOP3.LUT P1, RZ, R17, 0x2, RZ, 0xc0, !PT ;  /* 0x0000000211ff7812 */ /* 0x000fe2000782c0ff */
[----:B-1----:R-:W1:Y:S01]  /*3150*/  LDSM.16.M88.4 R4, [R135+0x2000] ;  /* 0x002000008704783b */ /* 0x002e620000000200 */
[C---:B------:R-:W-:Y:S01]  /*3160*/  VIADD R2, R135.reuse, 0x2000 ;  /* 0x0000200087027836 */ /* 0x040fe20000000000 */
[----:B------:R-:W-:Y:S01]  /*3170*/  UIADD3 UR6, UR23, 0x1, -UR24 ;  /* 0x0000000117067890 */ /* 0x000fe2000fffe818 */
[----:B------:R-:W-:Y:S01]  /*3180*/  SEL R0, R0, 0xfffffff0, !P1 ;  /* 0xfffffff000007807 */ /* 0x000fe20004800000 */
[----:B------:R-:W5:Y:S01]  /*3190*/  LDSM.16.M88.4 R8, [R186+0x1000] ;  /* 0x00100000ba08783b */ /* 0x000f620000000200 */
[----:B------:R-:W-:Y:S01]  /*31a0*/  VIADD R188, R135, 0x2020 ;  /* 0x0000202087bc7836 */ /* 0x000fe20000000000 */
[----:B------:R-:W-:Y:S01]  /*31b0*/  UIADD3 UR6, UR6, UR18, URZ ;  /* 0x0000001206067290 */ /* 0x000fe2000fffe03f */
[----:B------:R-:W-:Y:S01]  /*31c0*/  IMAD.SHL.U32 R178, R178, 0x2, RZ ;  /* 0x00000002b2b27824 */ /* 0x000fe200078e00ff */
[----:B------:R-:W2:Y:S01]  /*31d0*/  LDSM.16.M88.4 R72, [R135+0x2800] ;  /* 0x002800008748783b */ /* 0x000ea20000000200 */
[----:B------:R-:W-:Y:S01]  /*31e0*/  IMAD R187, R0, 0x2, R186 ;  /* 0x0000000200bb7824 */ /* 0x000fe200078e02ba */
[----:B------:R-:W-:Y:S01]  /*31f0*/  UIADD3 UR19, UR23, -UR19, -UR24 ;  /* 0x8000001317137290 */ /* 0x000fe2000fffe818 */
[----:B------:R-:W-:Y:S01]  /*3200*/  @P0 VIADD R188, R2, 0xffffffe0 ;  /* 0xffffffe002bc0836 */ /* 0x000fe20000000000 */
[----:B------:R-:W3:Y:S01]  /*3210*/  LDSM.16.M88.4 R68, [R135+0x2c00] ;  /* 0x002c00008744783b */ /* 0x000ee20000000200 */
[----:B------:R-:W-:Y:S01]  /*3220*/  SHF.R.S32.HI R2, RZ, 0x1f, R133 ;  /* 0x0000001fff027819 */ /* 0x000fe20000011485 */
[----:B------:R-:W-:Y:S01]  /*3230*/  IMAD.U32 R3, RZ, RZ, UR14 ;  /* 0x0000000eff037e24 */ /* 0x000fe2000f8e00ff */
[----:B------:R-:W-:Y:S01]  /*3240*/  LOP3.LUT R179, R178, 0x6, RZ, 0xc0, !PT ;  /* 0x00000006b2b37812 */ /* 0x000fe200078ec0ff */
[----:B------:R-:W4:Y:S01]  /*3250*/  LDSM.16.M88.4 R76, [R135+0x2400] ;  /* 0x00240000874c783b */ /* 0x000f220000000200 */
[----:B------:R-:W-:Y:S01]  /*3260*/  LEA.HI R2, R2, R133, RZ, 0x2 ;  /* 0x0000008502027211 */ /* 0x000fe200078f10ff */
[----:B------:R-:W-:Y:S01]  /*3270*/  UISETP.GT.AND UP0, UPT, UR16, UR12, UPT ;  /* 0x0000000c1000728c */ /* 0x000fe2000bf04270 */
[C---:B------:R-:W-:Y:S01]  /*3280*/  VIADD R191, R188.reuse, 0x1400 ;  /* 0x00001400bcbf7836 */ /* 0x040fe20000000000 */
[----:B------:R-:W4:Y:S01]  /*3290*/  LDSM.16.M88.4 R64, [R135+0x3000] ;  /* 0x003000008740783b */ /* 0x000f220000000200 */
[----:B------:R-:W-:Y:S01]  /*32a0*/  SHF.R.S32.HI R2, RZ, 0x2, R2 ;  /* 0x00000002ff027819 */ /* 0x000fe20000011402 */
[----:B------:R-:W-:Y:S01]  /*32b0*/  UIADD3 UR35, UR27, 0x646e171e, URZ ;  /* 0x646e171e1b237890 */ /* 0x000fe2000fffe03f */
[C---:B------:R-:W-:Y:S01]  /*32c0*/  VIADD R190, R188.reuse, 0x1800 ;  /* 0x00001800bcbe7836 */ /* 0x040fe20000000000 */
[----:B------:R-:W4:Y:S01]  /*32d0*/  LDSM.16.M88.4 R52, [R135+0x3400] ;  /* 0x003400008734783b */ /* 0x000f220000000200 */
[----:B------:R-:W-:Y:S01]  /*32e0*/  UIADD3 UR36, UR26, -0x4ab325aa, URZ ;  /* 0xb54cda561a247890 */ /* 0x000fe2000fffe03f */
[----:B------:R-:W-:-:S02]  /*32f0*/  VIADD R189, R188, 0x1c00 ;  /* 0x00001c00bcbd7836 */ /* 0x000fc40000000000 */
[----:B------:R-:W4:Y:S04]  /*3300*/  LDSM.16.M88.4 R48, [R135+0x3800] ;  /* 0x003800008730783b */ /* 0x000f280000000200 */
[----:B------:R-:W4:Y:S04]  /*3310*/  LDSM.16.M88.4 R44, [R135+0x3c00] ;  /* 0x003c0000872c783b */ /* 0x000f280000000200 */
[----:B------:R-:W-:Y:S01]  /*3320*/  LDSM.16.M88.4 R32, [R188+0x800] ;  /* 0x00080000bc20783b */ /* 0x000fe20000000200 */
[-C--:B-1----:R-:W-:Y:S03]  /*3330*/  HMMA.16816.F32.BF16 R156, R12, R4.reuse, RZ ;  /* 0x000000040c9c723c */ /* 0x082fe600000418ff */
[----:B------:R-:W-:Y:S04]  /*3340*/  LDSM.16.M88.4 R28, [R188+0xc00] ;  /* 0x000c0000bc1c783b */ /* 0x000fe80000000200 */
[----:B------:R-:W-:Y:S01]  /*3350*/  LDSM.16.M88.4 R36, [R188+0x400] ;  /* 0x00040000bc24783b */ /* 0x000fe20000000200 */
[----:B-----5:R-:W-:Y:S03]  /*3360*/  HMMA.16816.F32.BF16 R148, R8, R4, RZ ;  /* 0x000000040894723c */ /* 0x020fe600000418ff */
[----:B------:R-:W-:Y:S03]  /*3370*/  LDSM.16.M88.4 R24, [R188+0x1000] ;  /* 0x00100000bc18783b */ /* 0x000fe60000000200 */
[-C--:B------:R-:W-:Y:S01]  /*3380*/  HMMA.16816.F32.BF16 R164, R12, R6.reuse, RZ ;  /* 0x000000060ca4723c */ /* 0x080fe200000418ff */
[----:B------:R-:W-:Y:S04]  /*3390*/  LDSM.16.M88.4 R20, [R188+0x1400] ;  /* 0x00140000bc14783b */ /* 0x000fe80000000200 */
[----:B------:R-:W-:Y:S01]  /*33a0*/  LDSM.16.M88.4 R56, [R188+0x1800] ;  /* 0x00180000bc38783b */ /* 0x000fe20000000200 */
[C---:B------:R-:W-:Y:S03]  /*33b0*/  HMMA.16816.F32.BF16 R140, R8.reuse, R6, RZ ;  /* 0x00000006088c723c */ /* 0x040fe600000418ff */
[----:B------:R-:W1:Y:S03]  /*33c0*/  LDSM.16.M88.4 R4, [R187+0x1000] ;  /* 0x00100000bb04783b */ /* 0x000e660000000200 */
[C---:B--2---:R-:W-:Y:S01]  /*33d0*/  HMMA.16816.F32.BF16 R124, R8.reuse, R72, RZ ;  /* 0x00000048087c723c */ /* 0x044fe200000418ff */
[----:B------:R-:W-:Y:S04]  /*33e0*/  LDSM.16.M88.4 R40, [R188] ;  /* 0x00000000bc28783b */ /* 0x000fe80000000200 */
[----:B------:R-:W2:Y:S01]  /*33f0*/  LDSM.16.M88.4 R60, [R188+0x1c00] ;  /* 0x001c0000bc3c783b */ /* 0x000ea20000000200 */
[C---:B---3--:R-:W-:Y:S03]  /*3400*/  HMMA.16816.F32.BF16 R116, R8.reuse, R68, RZ ;  /* 0x000000440874723c */ /* 0x048fe600000418ff */
[----:B------:R-:W3:Y:S03]  /*3410*/  LDSM.16.M88.4 R16, [R187] ;  /* 0x00000000bb10783b */ /* 0x000ee60000000200 */
[C---:B----4-:R-:W-:Y:S01]  /*3420*/  HMMA.16816.F32.BF16 R128, R8.reuse, R78, RZ ;  /* 0x0000004e0880723c */ /* 0x050fe200000418ff */
[----:B------:R-:W0:Y:S05]  /*3430*/  LDGDEPBAR ;  /* 0x00000000000079af */ /* 0x000e2a0000000000 */
        /* <DEDUP_REMOVED lines=35> */
[----:B--2---:R-:W-:Y:S06]  /*3670*/  HMMA.16816.F32.BF16 R92, R4, R60, R84 ;  /* 0x0000003c045c723c */ /* 0x004fec0000041854 */
[-C--:B---3--:R-:W-:Y:S06]  /*3680*/  HMMA.16816.F32.BF16 R76, R16, R40.reuse, R156 ;  /* 0x00000028104c723c */ /* 0x088fec000004189c */
[C---:B------:R-:W-:Y:S06]  /*3690*/  HMMA.16816.F32.BF16 R148, R4.reuse, R40, R148 ;  /* 0x000000280494723c */ /* 0x040fec0000041894 */
[C---:B------:R-:W-:Y:S06]  /*36a0*/  HMMA.16816.F32.BF16 R140, R4.reuse, R42, R140 ;  /* 0x0000002a048c723c */ /* 0x040fec000004188c */
[C---:B------:R-:W-:Y:S06]  /*36b0*/  HMMA.16816.F32.BF16 R136, R4.reuse, R36, R136 ;  /* 0x000000240488723c */ /* 0x040fec0000041888 */
[C---:B------:R-:W-:Y:S06]  /*36c0*/  HMMA.16816.F32.BF16 R104, R4.reuse, R22, R96 ;  /* 0x000000160468723c */ /* 0x040fec0000041860 */
[C---:B------:R-:W-:Y:S06]  /*36d0*/  HMMA.16816.F32.BF16 R88, R4.reuse, R58, R88 ;  /* 0x0000003a0458723c */ /* 0x040fec0000041858 */
[----:B------:R-:W-:Y:S06]  /*36e0*/  HMMA.16816.F32.BF16 R84, R4, R62, R80 ;  /* 0x0000003e0454723c */ /* 0x000fec0000041850 */
[----:B------:R-:W-:Y:S01]  /*36f0*/  HMMA.16816.F32.BF16 R44, R16, R36, R8 ;  /* 0x00000024102c723c */ /* 0x000fe20000041808 */
[----:B------:R-:W-:Y:S01]  /*3700*/  LEA R6, R132, UR22, 0x4 ;  /* 0x0000001684067c11 */ /* 0x000fe2000f8e20ff */
[----:B------:R-:W-:-:S02]  /*3710*/  IMAD.U32 R7, RZ, RZ, UR6 ;  /* 0x00000006ff077e24 */ /* 0x000fc4000f8e00ff */
[----:B------:R-:W-:Y:S02]  /*3720*/  IMAD R4, R177, 0x20, R176 ;  /* 0x00000020b1047824 */ /* 0x000fe400078e02b0 */
[C---:B------:R-:W-:Y:S01]  /*3730*/  HMMA.16816.F32.BF16 R72, R16.reuse, R38, R144 ;  /* 0x000000261048723c */ /* 0x040fe20000041890 */
[----:B------:R-:W-:Y:S02]  /*3740*/  IMAD.IADD R6, R2, 0x1, R6 ;  /* 0x0000000102067824 */ /* 0x000fe400078e0206 */
[----:B------:R-:W-:Y:S02]  /*3750*/  IMAD.U32 R10, RZ, RZ, UR6 ;  /* 0x00000006ff0a7e24 */ /* 0x000fe4000f8e00ff */
[----:B------:R-:W-:Y:S01]  /*3760*/  IMAD.U32 R9, RZ, RZ, UR6 ;  /* 0x00000006ff097e24 */ /* 0x000fe2000f8e00ff */
[C---:B------:R-:W-:Y:S01]  /*3770*/  HMMA.16816.F32.BF16 R36, R16.reuse, R28, R168 ;  /* 0x0000001c1024723c */ /* 0x040fe200000418a8 */
[----:B------:R-:W-:Y:S01]  /*3780*/  IMAD.U32 R8, RZ, RZ, UR6 ;  /* 0x00000006ff087e24 */ /* 0x000fe2000f8e00ff */
[C---:B------:R-:W-:Y:S01]  /*3790*/  VIADDMNMX R199, R6.reuse, UR19, RZ, !PT ;  /* 0x0000001306c77c46 */ /* 0x040fe2000f8001ff */
[----:B------:R-:W-:Y:S01]  /*37a0*/  VIADD R11, R6, 0x8 ;  /* 0x00000008060b7836 */ /* 0x000fe20000000000 */
[----:B------:R-:W-:Y:S01]  /*37b0*/  IADD3 R10, R10, 0x8, R6 ;  /* 0x000000080a0a7810 */ /* 0x000fe20007ffe006 */
[----:B------:R-:W-:Y:S01]  /*37c0*/  IMAD.IADD R2, R134, 0x1, R4 ;  /* 0x0000000186027824 */ /* 0x000fe200078e0204 */
[----:B------:R-:W-:Y:S01]  /*37d0*/  HMMA.16816.F32.BF16 R64, R16, R30, R172 ;  /* 0x0000001e1040723c */ /* 0x000fe200000418ac */
[----:B------:R-:W-:-:S02]  /*37e0*/  IADD3 R9, R9, 0x40, R6 ;  /* 0x0000004009097810 */ /* 0x000fc40007ffe006 */
[----:B------:R-:W-:-:S03]  /*37f0*/  VIADDMNMX R197, R11, UR19, RZ, !PT ;  /* 0x000000130bc57c46 */ /* 0x000fc6000f8001ff */
[C---:B------:R-:W-:Y:S06]  /*3800*/  HMMA.16816.F32.BF16 R28, R16.reuse, R20, R200 ;  /* 0x00000014101c723c */ /* 0x040fec00000418c8 */
[C---:B------:R-:W-:Y:S06]  /*3810*/  HMMA.16816.F32.BF16 R48, R16.reuse, R22, R204 ;  /* 0x000000161030723c */ /* 0x040fec00000418cc */
[----:B------:R-:W-:Y:S01]  /*3820*/  HMMA.16816.F32.BF16 R20, R16, R60, R212 ;  /* 0x0000003c1014723c */ /* 0x000fe200000418d4 */
[----:B------:R-:W-:-:S05]  /*3830*/  VIMNMX R207, R9, UR23, PT ;  /* 0x0000001709cf7c48 */ /* 0x000fca000bfe0100 */
[----:B------:R-:W-:Y:S01]  /*3840*/  HMMA.16816.F32.BF16 R80, R16, R42, R164 ;  /* 0x0000002a1050723c */ /* 0x000fe200000418a4 */
[----:B------:R-:W-:Y:S02]  /*3850*/  IMAD R215, R3, 0x8, R132 ;  /* 0x0000000803d77824 */ /* 0x000fe400078e0284 */
[----:B------:R-:W-:-:S03]  /*3860*/  IMAD.U32 R3, RZ, RZ, UR16 ;  /* 0x00000010ff037e24 */ /* 0x000fc6000f8e00ff */
[----:B------:R-:W-:Y:S01]  /*3870*/  HMMA.16816.F32.BF16 R40, R16, R32, R152 ;  /* 0x000000201028723c */ /* 0x000fe20000041898 */
[----:B------:R-:W-:-:S04]  /*3880*/  IMAD R3, R3, 0x80, R179 ;  /* 0x0000008003037824 */ /* 0x000fc800078e02b3 */
[C---:B------:R-:W-:Y:S01]  /*3890*/  VIADD R5, R3.reuse, 0x1 ;  /* 0x0000000103057836 */ /* 0x040fe20000000000 */
[C---:B------:R-:W-:Y:S01]  /*38a0*/  HMMA.16816.F32.BF16 R68, R16.reuse, R34, R160 ;  /* 0x000000221044723c */ /* 0x040fe200000418a0 */
[----:B------:R-:W-:Y:S01]  /*38b0*/  VIADD R4, R3, 0x8 ;  /* 0x0000000803047836 */ /* 0x000fe20000000000 */
[----:B------:R-:W-:Y:S02]  /*38c0*/  BAR.SYNC.DEFER_BLOCKING 0x0 ;  /* 0x0000000000007b1d */ /* 0x000fe40000010000 */
[----:B------:R-:W-:Y:S02]  /*38d0*/  ISETP.GE.AND P6, PT, R5, R207, PT ;  /* 0x000000cf0500720c */ /* 0x000fe40003fc6270 */
[C---:B------:R-:W-:Y:S06]  /*38e0*/  HMMA.16816.F32.BF16 R32, R16.reuse, R24, R180 ;  /* 0x000000181020723c */ /* 0x040fec00000418b4 */
[C---:B------:R-:W-:Y:S06]  /*38f0*/  HMMA.16816.F32.BF16 R52, R16.reuse, R26, R192 ;  /* 0x0000001a1034723c */ /* 0x040fec00000418c0 */
[----:B------:R-:W-:Y:S01]  /*3900*/  HMMA.16816.F32.BF16 R24, R16, R56, R208 ;  /* 0x000000381018723c */ /* 0x000fe200000418d0 */
[----:B------:R-:W-:-:S02]  /*3910*/  VIADD R195, R188, 0x400 ;  /* 0x00000400bcc37836 */ /* 0x000fc40000000000 */
[C---:B------:R-:W-:Y:S02]  /*3920*/  VIADD R194, R188.reuse, 0x800 ;  /* 0x00000800bcc27836 */ /* 0x040fe40000000000 */
[----:B------:R-:W-:Y:S01]  /*3930*/  VIADD R193, R188, 0xc00 ;  /* 0x00000c00bcc17836 */ /* 0x000fe20000000000 */
[C---:B------:R-:W-:Y:S01]  /*3940*/  HMMA.16816.F32.BF16 R56, R16.reuse, R58, R216 ;  /* 0x0000003a1038723c */ /* 0x040fe200000418d8 */
[----:B------:R-:W-:Y:S01]  /*3950*/  VIADDMNMX R211, R6, R7, UR23, PT ;  /* 0x0000001706d37e46 */ /* 0x000fe2000b800107 */
[----:B------:R-:W-:Y:S01]  /*3960*/  VIADD R192, R188, 0x1000 ;  /* 0x00001000bcc07836 */ /* 0x000fe20000000000 */
[----:B------:R-:W-:Y:S02]  /*3970*/  IADD3 R7, R8, 0x48, R6 ;  /* 0x0000004808077810 */ /* 0x000fe40007ffe006 */
[----:B------:R-:W-:Y:S01]  /*3980*/  ISETP.GE.AND P0, PT, R3, R211, PT ;  /* 0x000000d30300720c */ /* 0x000fe20003f06270 */
[----:B------:R-:W-:Y:S01]  /*3990*/  HMMA.16816.F32.BF16 R16, R16, R62, R12 ;  /* 0x0000003e1010723c */ /* 0x000fe2000004180c */
[----:B------:R-:W-:-:S02]  /*39a0*/  VIMNMX R209, R10, UR23, PT ;  /* 0x000000170ad17c48 */ /* 0x000fc4000bfe0100 */
[----:B------:R-:W-:Y:S02]  /*39b0*/  ISETP.LT.OR P0, PT, R3, R199, P0 ;  /* 0x000000c70300720c */ /* 0x000fe40000701670 */
[----:B------:R-:W-:Y:S02]  /*39c0*/  VIMNMX R205, R7, UR23, PT ;  /* 0x0000001707cd7c48 */ /* 0x000fe4000bfe0100 */
[----:B------:R-:W-:Y:S01]  /*39d0*/  VIADD R12, R6, 0x40 ;  /* 0x00000040060c7836 */ /* 0x000fe20000000000 */
[----:B------:R-:W-:Y:S01]  /*39e0*/  FSEL R60, R76, -INF , !P0 ;  /* 0xff8000004c3c7808 */ /* 0x000fe20004000000 */
[----:B------:R-:W-:Y:S01]  /*39f0*/  VIADD R13, R6, 0x48 ;  /* 0x00000048060d7836 */ /* 0x000fe20000000000 */
[----:B------:R-:W-:Y:S01]  /*3a00*/  ISETP.GE.AND P5, PT, R5, R211, PT ;  /* 0x000000d30500720c */ /* 0x000fe20003fa6270 */
[----:B------:R-:W-:Y:S01]  /*3a10*/  VIADD R6, R3, 0x71 ;  /* 0x0000007103067836 */ /* 0x000fe20000000000 */
[----:B------:R-:W-:Y:S02]  /*3a20*/  VIADDMNMX R203, R12, UR19, RZ, !PT ;  /* 0x000000130ccb7c46 */ /* 0x000fe4000f8001ff */
[----:B------:R-:W-:-:S02]  /*3a30*/  VIADDMNMX R201, R13, UR19, RZ, !PT ;  /* 0x000000130dc97c46 */ /* 0x000fc4000f8001ff */
[C---:B------:R-:W-:Y:S02]  /*3a40*/  ISETP.GE.AND P1, PT, R5.reuse, R209, PT ;  /* 0x000000d10500720c */ /* 0x040fe40003f26270 */
[----:B------:R-:W-:Y:S02]  /*3a50*/  ISETP.GE.AND P3, PT, R5, R205, PT ;  /* 0x000000cd0500720c */ /* 0x000fe40003f66270 */
[C---:B------:R-:W-:Y:S02]  /*3a60*/  ISETP.GE.AND P0, PT, R3.reuse, R207, PT ;  /* 0x000000cf0300720c */ /* 0x040fe40003f06270 */
[----:B------:R-:W-:Y:S02]  /*3a70*/  ISETP.GE.AND P4, PT, R3, R209, PT ;  /* 0x000000d10300720c */ /* 0x000fe40003f86270 */
[C---:B------:R-:W-:Y:S02]  /*3a80*/  ISETP.LT.OR P5, PT, R5.reuse, R199, P5 ;  /* 0x000000c70500720c */ /* 0x040fe40002fa1670 */
[----:B------:R-:W-:-:S02]  /*3a90*/  ISETP.LT.OR P1, PT, R5, R197, P1 ;  /* 0x000000c50500720c */ /* 0x000fc40000f21670 */
[C---:B------:R-:W-:Y:S02]  /*3aa0*/  ISETP.LT.OR P6, PT, R5.reuse, R203, P6 ;  /* 0x000000cb0500720c */ /* 0x040fe400037c1670 */
[----:B------:R-:W-:Y:S01]  /*3ab0*/  ISETP.LT.OR P3, PT, R5, R201, P3 ;  /* 0x000000c90500720c */ /* 0x000fe20001f61670 */
[C---:B------:R-:W-:Y:S01]  /*3ac0*/  VIADD R5, R3.reuse, 0x9 ;  /* 0x0000000903057836 */ /* 0x040fe20000000000 */
[C---:B------:R-:W-:Y:S02]  /*3ad0*/  ISETP.LT.OR P0, PT, R3.reuse, R203, P0 ;  /* 0x000000cb0300720c */ /* 0x040fe40000701670 */
[----:B------:R-:W-:Y:S02]  /*3ae0*/  ISETP.LT.OR P4, PT, R3, R197, P4 ;  /* 0x000000c50300720c */ /* 0x000fe40002781670 */
[----:B------:R-:W-:Y:S02]  /*3af0*/  FSEL R132, R77, -INF , !P5 ;  /* 0xff8000004d847808 */ /* 0x000fe40006800000 */
[----:B------:R-:W-:-:S02]  /*3b00*/  FSEL R146, R79, -INF , !P1 ;  /* 0xff8000004f927808 */ /* 0x000fc40004800000 */
[----:B------:R-:W-:Y:S02]  /*3b10*/  FSEL R61, R148, -INF , !P0 ;  /* 0xff800000943d7808 */ /* 0x000fe40004000000 */
[----:B------:R-:W-:Y:S02]  /*3b20*/  ISETP.GE.AND P2, PT, R4, R211, PT ;  /* 0x000000d30400720c */ /* 0x000fe40003f46270 */
[----:B------:R-:W-:Y:S02]  /*3b30*/  FSEL R144, R78, -INF , !P4 ;  /* 0xff8000004e907808 */ /* 0x000fe40006000000 */
[C---:B------:R-:W-:Y:S02]  /*3b40*/  ISETP.GE.AND P1, PT, R4.reuse, R209, PT ;  /* 0x000000d10400720c */ /* 0x040fe40003f26270 */
[C---:B------:R-:W-:Y:S02]  /*3b50*/  ISETP.GE.AND P5, PT, R4.reuse, R207, PT ;  /* 0x000000cf0400720c */ /* 0x040fe40003fa6270 */
[----:B------:R-:W-:-:S02]  /*3b60*/  ISETP.GE.AND P0, PT, R4, R205, PT ;  /* 0x000000cd0400720c */ /* 0x000fc40003f06270 */
[----:B------:R-:W-:Y:S02]  /*3b70*/  FSEL R96, R151, -INF , !P3 ;  /* 0xff80000097607808 */ /* 0x000fe40005800000 */
[----:B------:R-:W-:Y:S02]  /*3b80*/  ISETP.GE.AND P4, PT, R3, R205, PT ;  /* 0x000000cd0300720c */ /* 0x000fe40003f86270 */
[----:B------:R-:W-:Y:S02]  /*3b90*/  ISETP.GE.AND P3, PT, R5, R211, PT ;  /* 0x000000d30500720c */ /* 0x000fe40003f66270 */
[C---:B------:R-:W-:Y:S02]  /*3ba0*/  ISETP.LT.OR P2, PT, R4.reuse, R199, P2 ;  /* 0x000000c70400720c */ /* 0x040fe40001741670 */
[C---:B------:R-:W-:Y:S02]  /*3bb0*/  ISETP.LT.OR P1, PT, R4.reuse, R197, P1 ;  /* 0x000000c50400720c */ /* 0x040fe40000f21670 */
[----:B------:R-:W-:-:S02]  /*3bc0*/  ISETP.LT.OR P5, PT, R4, R203, P5 ;  /* 0x000000cb0400720c */ /* 0x000fc40002fa1670 */
[-C--:B------:R-:W-:Y:S01]  /*3bd0*/  ISETP.LT.OR P0, PT, R4, R201.reuse, P0 ;  /* 0x000000c90400720c */ /* 0x080fe20000701670 */
[C---:B------:R-:W-:Y:S01]  /*3be0*/  VIADD R4, R3.reuse, 0x10 ;  /* 0x0000001003047836 */ /* 0x040fe20000000000 */
[----:B------:R-:W-:Y:S02]  /*3bf0*/  ISETP.LT.OR P4, PT, R3, R201, P4 ;  /* 0x000000c90300720c */ /* 0x000fe40002781670 */
[----:B------:R-:W-:Y:S02]  /*3c00*/  ISETP.LT.OR P3, PT, R5, R199, P3 ;  /* 0x000000c70500720c */ /* 0x000fe40001f61670 */
[----:B------:R-:W-:Y:S02]  /*3c10*/  FSEL R77, R150, -INF , !P4 ;  /* 0xff800000964d7808 */ /* 0x000fe40006000000 */
[----:B------:R-:W-:Y:S02]  /*3c20*/  FSEL R145, R82, -INF , !P1 ;  /* 0xff80000052917808 */ /* 0x000fe40004800000 */
[----:B------:R-:W-:-:S02]  /*3c30*/  FSEL R63, R140, -INF , !P5 ;  /* 0xff8000008c3f7808 */ /* 0x000fc40006800000 */
[----:B------:R-:W-:Y:S02]  /*3c40*/  FSEL R78, R142, -INF , !P0 ;  /* 0xff8000008e4e7808 */ /* 0x000fe40004000000 */
[----:B------:R-:W-:Y:S02]  /*3c50*/  FSEL R134, R81, -INF , !P3 ;  /* 0xff80000051867808 */ /* 0x000fe40005800000 */
[----:B------:R-:W-:Y:S02]  /*3c60*/  FSEL R62, R149, -INF , !P6 ;  /* 0xff800000953e7808 */ /* 0x000fe40007000000 */
[----:B------:R-:W-:Y:S02]  /*3c70*/  ISETP.GE.AND P4, PT, R5, R207, PT ;  /* 0x000000cf0500720c */ /* 0x000fe40003f86270 */
[----:B------:R-:W-:Y:S02]  /*3c80*/  FSEL R133, R80, -INF , !P2 ;  /* 0xff80000050857808 */ /* 0x000fe40005000000 */
[----:B------:R-:W-:-:S02]  /*3c90*/  ISETP.GE.AND P1, PT, R4, R211, PT ;  /* 0x000000d30400720c */ /* 0x000fc40003f26270 */
[C---:B------:R-:W-:Y:S02]  /*3ca0*/  ISETP.GE.AND P5, PT, R4.reuse, R209, PT ;  /* 0x000000d10400720c */ /* 0x040fe40003fa6270 */
[C---:B------:R-:W-:Y:S02]  /*3cb0*/  ISETP.GE.AND P0, PT, R4.reuse, R207, PT ;  /* 0x000000cf0400720c */ /* 0x040fe40003f06270 */
[----:B------:R-:W-:Y:S02]  /*3cc0*/  ISETP.GE.AND P3, PT, R4, R205, PT ;  /* 0x000000cd0400720c */ /* 0x000fe40003f66270 */
[C---:B------:R-:W-:Y:S02]  /*3cd0*/  ISETP.GE.AND P6, PT, R5.reuse, R209, PT ;  /* 0x000000d10500720c */ /* 0x040fe40003fc6270 */
[C---:B------:R-:W-:Y:S02]  /*3ce0*/  ISETP.GE.AND P2, PT, R5.reuse, R205, PT ;  /* 0x000000cd0500720c */ /* 0x040fe40003f46270 */
[----:B------:R-:W-:-:S02]  /*3cf0*/  ISETP.LT.OR P4, PT, R5, R203, P4 ;  /* 0x000000cb0500720c */ /* 0x000fc40002781670 */
[C---:B------:R-:W-:Y:S02]  /*3d00*/  ISETP.LT.OR P1, PT, R4.reuse, R199, P1 ;  /* 0x000000c70400720c */ /* 0x040fe40000f21670 */
[C---:B------:R-:W-:Y:S02]  /*3d10*/  ISETP.LT.OR P5, PT, R4.reuse, R197, P5 ;  /* 0x000000c50400720c */ /* 0x040fe40002fa1670 */
[C---:B------:R-:W-:Y:S02]  /*3d20*/  ISETP.LT.OR P0, PT, R4.reuse, R203, P0 ;  /* 0x000000cb0400720c */ /* 0x040fe40000701670 */
[----:B------:R-:W-:Y:S01]  /*3d30*/  ISETP.LT.OR P3, PT, R4, R201, P3 ;  /* 0x000000c90400720c */ /* 0x000fe20001f61670 */
[----:B------:R-:W-:Y:S01]  /*3d40*/  VIADD R4, R3, 0x11 ;  /* 0x0000001103047836 */ /* 0x000fe20000000000 */
        /* <DEDUP_REMOVED lines=23> */
[----:B------:R-:W-:Y:S02]  /*3ec0*/  ISETP.GE.AND P0, PT, R4, R205, PT ;  /* 0x000000cd0400720c */ /* 0x000fe40003f06270 */
[----:B------:R-:W-:Y:S02]  /*3ed0*/  FSEL R98, R138, -INF , !P3 ;  /* 0xff8000008a627808 */ /* 0x000fe40005800000 */
[----:B------:R-:W-:Y:S02]  /*3ee0*/  FSEL R99, R139, -INF , !P1 ;  /* 0xff8000008b637808 */ /* 0x000fe40004800000 */
[C---:B------:R-:W-:Y:S02]  /*3ef0*/  ISETP.GE.AND P1, PT, R5.reuse, R211, PT ;  /* 0x000000d30500720c */ /* 0x040fe40003f26270 */
[----:B------:R-:W-:Y:S02]  /*3f00*/  ISETP.GE.AND P3, PT, R5, R207, PT ;  /* 0x000000cf0500720c */ /* 0x000fe40003f66270 */
[----:B------:R-:W-:-:S02]  /*3f10*/  ISETP.LT.OR P5, PT, R4, R199, P5 ;  /* 0x000000c70400720c */ /* 0x000fc40002fa1670 */
[C---:B------:R-:W-:Y:S02]  /*3f20*/  ISETP.LT.OR P6, PT, R4.reuse, R197, P6 ;  /* 0x000000c50400720c */ /* 0x040fe400037c1670 */
[C---:B------:R-:W-:Y:S02]  /*3f30*/  ISETP.LT.OR P2, PT, R4.reuse, R203, P2 ;  /* 0x000000cb0400720c */ /* 0x040fe40001741670 */
[----:B------:R-:W-:Y:S01]  /*3f40*/  ISETP.LT.OR P0, PT, R4, R201, P0 ;  /* 0x000000c90400720c */ /* 0x000fe20000701670 */
[----:B------:R-:W-:Y:S01]  /*3f50*/  VIADD R4, R3, 0x20 ;  /* 0x0000002003047836 */ /* 0x000fe20000000000 */
[C---:B------:R-:W-:Y:S02]  /*3f60*/  ISETP.LT.OR P1, PT, R5.reuse, R199, P1 ;  /* 0x000000c70500720c */ /* 0x040fe40000f21670 */
[----:B------:R-:W-:Y:S02]  /*3f70*/  ISETP.LT.OR P3, PT, R5, R203, P3 ;  /* 0x000000cb0500720c */ /* 0x000fe40001f61670 */
[----:B------:R-:W-:-:S02]  /*3f80*/  FSEL R45, R137, -INF , !P4 ;  /* 0xff800000892d7808 */ /* 0x000fc40006000000 */
[----:B------:R-:W-:Y:S02]  /*3f90*/  FSEL R97, R222, -INF , !P0 ;  /* 0xff800000de617808 */ /* 0x000fe40004000000 */
[----:B------:R-:W-:Y:S02]  /*3fa0*/  FSEL R136, R72, -INF , !P5 ;  /* 0xff80000048887808 */ /* 0x000fe40006800000 */
[----:B------:R-:W-:Y:S02]  /*3fb0*/  FSEL R137, R73, -INF , !P1 ;  /* 0xff80000049897808 */ /* 0x000fe40004800000 */
[----:B------:R-:W-:Y:S02]  /*3fc0*/  FSEL R47, R221, -INF , !P3 ;  /* 0xff800000dd2f7808 */ /* 0x000fe40005800000 */
[----:B------:R-:W-:Y:S02]  /*3fd0*/  FSEL R46, R220, -INF , !P2 ;  /* 0xff800000dc2e7808 */ /* 0x000fe40005000000 */
[----:B------:R-:W-:-:S02]  /*3fe0*/  ISETP.GE.AND P0, PT, R4, R211, PT ;  /* 0x000000d30400720c */ /* 0x000fc40003f06270 */
        /* <DEDUP_REMOVED lines=241> */
[----:B------:R-:W-:Y:S02]  /*4f00*/  FSEL R102, R20, -INF , !P6 ;  /* 0xff80000014667808 */ /* 0x000fe40007000000 */
[----:B------:R-:W-:Y:S02]  /*4f10*/  FSEL R179, R22, -INF , !P3 ;  /* 0xff80000016b37808 */ /* 0x000fe40005800000 */
[C---:B------:R-:W-:Y:S02]  /*4f20*/  ISETP.GE.AND P6, PT, R4.reuse, R207, PT ;  /* 0x000000cf0400720c */ /* 0x040fe40003fc6270 */
[C---:B------:R-:W-:Y:S02]  /*4f30*/  ISETP.GE.AND P3, PT, R4.reuse, R205, PT ;  /* 0x000000cd0400720c */ /* 0x040fe40003f66270 */
[C---:B------:R-:W-:Y:S02]  /*4f40*/  ISETP.LT.OR P6, PT, R4.reuse, R203, P6 ;  /* 0x000000cb0400720c */ /* 0x040fe400037c1670 */
[----:B------:R-:W-:Y:S01]  /*4f50*/  ISETP.LT.OR P3, PT, R4, R201, P3 ;  /* 0x000000c90400720c */ /* 0x000fe20001f61670 */
[----:B------:R-:W-:Y:S01]  /*4f60*/  VIADD R4, R3, 0x69 ;  /* 0x0000006903047836 */ /* 0x000fe20000000000 */
[----:B------:R-:W-:-:S02]  /*4f70*/  FSEL R174, R26, -INF , !P5 ;  /* 0xff8000001aae7808 */ /* 0x000fc40006800000 */
[----:B------:R-:W-:Y:S02]  /*4f80*/  FSEL R216, R92, -INF , !P6 ;  /* 0xff8000005cd87808 */ /* 0x000fe40007000000 */
[----:B------:R-:W-:Y:S02]  /*4f90*/  FSEL R231, R94, -INF , !P3 ;  /* 0xff8000005ee77808 */ /* 0x000fe40005800000 */
[C---:B------:R-:W-:Y:S02]  /*4fa0*/  ISETP.GE.AND P1, PT, R5.reuse, R207, PT ;  /* 0x000000cf0500720c */ /* 0x040fe40003f26270 */
[----:B------:R-:W-:Y:S02]  /*4fb0*/  ISETP.GE.AND P5, PT, R5, R205, PT ;  /* 0x000000cd0500720c */ /* 0x000fe40003fa6270 */
[C---:B------:R-:W-:Y:S02]  /*4fc0*/  ISETP.GE.AND P6, PT, R6.reuse, R209, PT ;  /* 0x000000d10600720c */ /* 0x040fe40003fc6270 */
[----:B------:R-:W-:-:S02]  /*4fd0*/  ISETP.GE.AND P3, PT, R6, R207, PT ;  /* 0x000000cf0600720c */ /* 0x000fc40003f66270 */
[C---:B------:R-:W-:Y:S02]  /*4fe0*/  ISETP.LT.OR P1, PT, R5.reuse, R203, P1 ;  /* 0x000000cb0500720c */ /* 0x040fe40000f21670 */
[----:B------:R-:W-:Y:S02]  /*4ff0*/  ISETP.LT.OR P5, PT, R5, R201, P5 ;  /* 0x000000c90500720c */ /* 0x000fe40002fa1670 */
[C---:B------:R-:W-:Y:S02]  /*5000*/  ISETP.LT.OR P6, PT, R6.reuse, R197, P6 ;  /* 0x000000c50600720c */ /* 0x040fe400037c1670 */
[----:B------:R-:W-:Y:S02]  /*5010*/  ISETP.LT.OR P3, PT, R6, R203, P3 ;  /* 0x000000cb0600720c */ /* 0x000fe40001f61670 */
[----:B------:R-:W-:Y:S02]  /*5020*/  FSEL R177, R23, -INF , !P6 ;  /* 0xff80000017b17808 */ /* 0x000fe40007000000 */
[----:B------:R-:W-:-:S02]  /*5030*/  FSEL R212, R88, -INF , !P1 ;  /* 0xff80000058d47808 */ /* 0x000fc40004800000 */
[----:B------:R-:W-:Y:S01]  /*5040*/  FSEL R223, R90, -INF , !P5 ;  /* 0xff8000005adf7808 */ /* 0x000fe20006800000 */
[----:B------:R-:W1:Y:S01]  /*5050*/  LDC.U8 R88, c[0x0][0x388] ;  /* 0x0000e200ff587b82 */ /* 0x000e620000000000 */
        /* <DEDUP_REMOVED lines=8> */
[C---:B------:R-:W-:Y:S02]  /*50e0*/  ISETP.LT.OR P1, PT, R4.reuse, R199, P1 ;  /* 0x000000c70400720c */ /* 0x040fe40000f21670 */
[C---:B------:R-:W-:Y:S02]  /*50f0*/  ISETP.LT.OR P6, PT, R4.reuse, R203, P6 ;  /* 0x000000cb0400720c */ /* 0x040fe400037c1670 */
[----:B------:R-:W-:-:S02]  /*5100*/  ISETP.LT.OR P5, PT, R4, R201, P5 ;  /* 0x000000c90400720c */ /* 0x000fc40002fa1670 */
[----:B------:R-:W-:Y:S01]  /*5110*/  ISETP.LT.OR P3, PT, R4, R197, P3 ;  /* 0x000000c50400720c */ /* 0x000fe20001f61670 */
[----:B------:R-:W-:Y:S01]  /*5120*/  VIADD R4, R3, 0x78 ;  /* 0x0000007803047836 */ /* 0x000fe20000000000 */
[----:B------:R-:W-:Y:S01]  /*5130*/  ISETP.LT.OR P0, PT, R5, R199, P4 ;  /* 0x000000c70500720c */ /* 0x000fe20002701670 */
[----:B------:R-:W-:Y:S01]  /*5140*/  VIADD R3, R3, 0x79 ;  /* 0x0000007903037836 */ /* 0x000fe20000000000 */
[----:B------:R-:W-:Y:S01]  /*5150*/  FSEL R213, R101, -INF , !P2 ;  /* 0xff80000065d57808 */ /* 0x000fe20005000000 */
[----:B-1----:R-:W-:Y:S01]  /*5160*/  IMAD R183, R88, 0x10000, R88 ;  /* 0x0001000058b77824 */ /* 0x002fe200078e0258 */
[----:B------:R-:W-:Y:S02]  /*5170*/  ISETP.GE.AND P2, PT, R6, R211, PT ;  /* 0x000000d30600720c */ /* 0x000fe40003f46270 */
[----:B------:R-:W-:Y:S02]  /*5180*/  FSEL R214, R89, -INF , !P6 ;  /* 0xff80000059d67808 */ /* 0x000fe40007000000 */
[----:B------:R-:W-:-:S02]  /*5190*/  FSEL R89, R56, -INF , !P0 ;  /* 0xff80000038597808 */ /* 0x000fc40004000000 */
[----:B------:R-:W-:Y:S02]  /*51a0*/  ISETP.GE.AND P0, PT, R4, R207, PT ;  /* 0x000000cf0400720c */ /* 0x000fe40003f06270 */
[----:B------:R-:W-:Y:S02]  /*51b0*/  ISETP.LT.OR P2, PT, R6, R199, P2 ;  /* 0x000000c70600720c */ /* 0x000fe40001741670 */
[----:B------:R-:W-:Y:S02]  /*51c0*/  ISETP.LT.OR P0, PT, R4, R203, P0 ;  /* 0x000000cb0400720c */ /* 0x000fe40000701670 */
[----:B------:R-:W-:Y:S02]  /*51d0*/  FSEL R101, R21, -INF , !P2 ;  /* 0xff80000015657808 */ /* 0x000fe40005000000 */
[----:B------:R-:W-:Y:S02]  /*51e0*/  ISETP.GE.AND P2, PT, R6, R205, PT ;  /* 0x000000cd0600720c */ /* 0x000fe40003f46270 */
[----:B------:R-:W-:-:S02]  /*51f0*/  FSEL R217, R84, -INF , !P0 ;  /* 0xff80000054d97808 */ /* 0x000fc40004000000 */
[C---:B------:R-:W-:Y:S02]  /*5200*/  ISETP.GE.AND P0, PT, R3.reuse, R205, PT ;  /* 0x000000cd0300720c */ /* 0x040fe40003f06270 */
[-C--:B------:R-:W-:Y:S02]  /*5210*/  ISETP.LT.OR P2, PT, R6, R201.reuse, P2 ;  /* 0x000000c90600720c */ /* 0x080fe40001741670 */
[----:B------:R-:W-:Y:S02]  /*5220*/  ISETP.LT.OR P0, PT, R3, R201, P0 ;  /* 0x000000c90300720c */ /* 0x000fe40000701670 */
[----:B------:R-:W-:Y:S02]  /*5230*/  FSEL R221, R91, -INF , !P5 ;  /* 0xff8000005bdd7808 */ /* 0x000fe40006800000 */
[----:B------:R-:W-:Y:S02]  /*5240*/  FSEL R228, R95, -INF , !P2 ;  /* 0xff8000005fe47808 */ /* 0x000fe40005000000 */
[----:B------:R-:W-:-:S02]  /*5250*/  FSEL R91, R57, -INF , !P1 ;  /* 0xff800000395b7808 */ /* 0x000fc40004800000 */
[C---:B------:R-:W-:Y:S02]  /*5260*/  ISETP.GE.AND P2, PT, R4.reuse, R205, PT ;  /* 0x000000cd0400720c */ /* 0x040fe40003f46270 */
[----:B------:R-:W-:Y:S02]  /*5270*/  ISETP.GE.AND P1, PT, R3, R207, PT ;  /* 0x000000cf0300720c */ /* 0x000fe40003f26270 */
[----:B------:R-:W-:Y:S02]  /*5280*/  FSEL R220, R87, -INF , !P0 ;  /* 0xff80000057dc7808 */ /* 0x000fe40004000000 */
[----:B------:R-:W-:Y:S02]  /*5290*/  PLOP3.LUT P0, PT, PT, PT, UP0, 0x80, 0x0 ;  /* 0x000000000000781c */ /* 0x000fe40003f0f008 */
[----:B------:R-:W-:Y:S02]  /*52a0*/  ISETP.LT.OR P2, PT, R4, R201, P2 ;  /* 0x000000c90400720c */ /* 0x000fe40001741670 */
[----:B------:R-:W-:-:S02]  /*52b0*/  ISETP.LT.OR P1, PT, R3, R203, P1 ;  /* 0x000000cb0300720c */ /* 0x000fc40000f21670 */
[----:B------:R-:W-:Y:S02]  /*52c0*/  FSEL R222, R86, -INF , !P2 ;  /* 0xff80000056de7808 */ /* 0x000fe40005000000 */
[----:B------:R-:W-:Y:S02]  /*52d0*/  FSEL R219, R85, -INF , !P1 ;  /* 0xff80000055db7808 */ /* 0x000fe40004800000 */
[----:B------:R-:W-:Y:S02]  /*52e0*/  ISETP.GE.AND P4, PT, R5, R209, PT ;  /* 0x000000d10500720c */ /* 0x000fe40003f86270 */
[CC--:B------:R-:W-:Y:S02]  /*52f0*/  ISETP.GE.AND P6, PT, R4.reuse, R211.reuse, PT ;  /* 0x000000d30400720c */ /* 0x0c0fe40003fc6270 */
[----:B------:R-:W-:Y:S02]  /*5300*/  ISETP.GE.AND P5, PT, R3, R211, PT ;  /* 0x000000d30300720c */ /* 0x000fe40003fa6270 */
[----:B------:R-:W-:-:S02]  /*5310*/  ISETP.GE.AND P2, PT, R4, R209, PT ;  /* 0x000000d10400720c */ /* 0x000fc40003f46270 */
[----:B------:R-:W-:Y:S02]  /*5320*/  ISETP.GE.AND P1, PT, R3, R209, PT ;  /* 0x000000d10300720c */ /* 0x000fe40003f26270 */
[----:B------:R-:W-:Y:S02]  /*5330*/  ISETP.LT.OR P4, PT, R5, R197, P4 ;  /* 0x000000c50500720c */ /* 0x000fe40002781670 */
[C---:B------:R-:W-:Y:S02]  /*5340*/  ISETP.LT.OR P6, PT, R4.reuse, R199, P6 ;  /* 0x000000c70400720c */ /* 0x040fe400037c1670 */
[----:B------:R-:W-:Y:S02]  /*5350*/  ISETP.LT.OR P2, PT, R4, R197, P2 ;  /* 0x000000c50400720c */ /* 0x000fe40001741670 */
[C---:B------:R-:W-:Y:S02]  /*5360*/  ISETP.LT.OR P5, PT, R3.reuse, R199, P5 ;  /* 0x000000c70300720c */ /* 0x040fe40002fa1670 */
[----:B------:R-:W-:-:S02]  /*5370*/  ISETP.LT.OR P1, PT, R3, R197, P1 ;  /* 0x000000c50300720c */ /* 0x000fc40000f21670 */
[----:B------:R-:W-:Y:S02]  /*5380*/  FSEL R103, R58, -INF , !P4 ;  /* 0xff8000003a677808 */ /* 0x000fe40006000000 */
[----:B------:R-:W-:Y:S02]  /*5390*/  FSEL R108, R59, -INF , !P3 ;  /* 0xff8000003b6c7808 */ /* 0x000fe40005800000 */
[----:B------:R-:W-:Y:S02]  /*53a0*/  FSEL R90, R16, -INF , !P6 ;  /* 0xff800000105a7808 */ /* 0x000fe40007000000 */
        /* <DEDUP_REMOVED lines=61> */
.L_x_510:
[----:B------:R-:W-:Y:S05]  /*5780*/  BSYNC B0 ;  /* 0x0000000000007941 */ /* 0x000fea0003800000 */
.L_x_509:
[----:B------:R-:W0:Y:S02]  /*5790*/  LDGDEPBAR ;  /* 0x00000000000079af */ /* 0x000e240000000000 */
.L_x_508:
[----:B-1----:R-:W-:Y:S01]  /*57a0*/  FMNMX.FTZ R4, R60, R132, !PT ;  /* 0x000000843c047209 */ /* 0x002fe20007810000 */
[----:B--2---:R-:W-:Y:S01]  /*57b0*/  VIADD R9, R215, 0x4 ;  /* 0x00000004d7097836 */ /* 0x004fe20000000000 */
[----:B------:R-:W-:Y:S01]  /*57c0*/  FMNMX.FTZ R3, R61, R62, !PT ;  /* 0x0000003e3d037209 */ /* 0x000fe20007810000 */
[----:B------:R-:W-:Y:S01]  /*57d0*/  USHF.L.U32 UR37, UR16, 0x2, URZ ;  /* 0x0000000210257899 */ /* 0x000fe2000800063f */
[----:B------:R-:W-:Y:S01]  /*57e0*/  FMNMX.FTZ R4, R133, R4, !PT ;  /* 0x0000000485047209 */ /* 0x000fe20007810000 */
[----:B------:R-:W-:Y:S01]  /*57f0*/  IMAD.WIDE.U32 R82, R9, -0x326172a9, RZ ;  /* 0xcd9e8d5709527825 */ /* 0x000fe200078e00ff */
[----:B------:R-:W-:Y:S01]  /*5800*/  FMNMX.FTZ R3, R63, R3, !PT ;  /* 0x000000033f037209 */ /* 0x000fe20007810000 */
[----:B------:R-:W-:Y:S01]  /*5810*/  STL [R1+0xd0], R195 ;  /* 0x0000d0c301007387 */ /* 0x000fe20000100800 */
        /* <DEDUP_REMOVED lines=9> */
[----:B------:R-:W-:Y:S01]  /*58b0*/  UIADD3 UR15, UR27, -0x4498517b, URZ ;  /* 0xbb67ae851b0f7890 */ /* 0x000fe2000fffe03f */
[----:B------:R-:W-:Y:S01]  /*58c0*/  FMNMX.FTZ R3, R45, R3, !PT ;  /* 0x000000032d037209 */ /* 0x000fe20007810000 */
[----:B------:R-:W-:Y:S01]  /*58d0*/  STL [R1+0xc4], R192 ;  /* 0x0000c4c001007387 */ /* 0x000fe20000100800 */
[----:B------:R-:W-:Y:S01]  /*58e0*/  FMNMX.FTZ R5, R136, R5, !PT ;  /* 0x0000000588057209 */ /* 0x000fe20007810000 */
[----:B------:R-:W-:Y:S01]  /*58f0*/  UIADD3 UR28, UR26, -0x61c88647, URZ ;  /* 0x9e3779b91a1c7890 */ /* 0x000fe2000fffe03f */
[----:B------:R-:W-:Y:S01]  /*5900*/  FMNMX.FTZ R3, R46, R3, !PT ;  /* 0x000000032e037209 */ /* 0x000fe20007810000 */
[----:B------:R-:W-:Y:S01]  /*5910*/  STL [R1+0xc0], R191 ;  /* 0x0000c0bf01007387 */ /* 0x000fe20000100800 */
[----:B------:R-:W-:Y:S01]  /*5920*/  FMNMX.FTZ R5, R137, R5, !PT ;  /* 0x0000000589057209 */ /* 0x000fe20007810000 */
[----:B------:R-:W-:Y:S01]  /*5930*/  UIADD3 UR7, UR26, 0x3c6ef372, URZ ;  /* 0x3c6ef3721a077890 */ /* 0x000fe2000fffe03f */
        /* <DEDUP_REMOVED lines=11> */
[----:B------:R-:W-:Y:S01]  /*59f0*/  ULDC UR25, c[0x0][0x2ec] ;  /* 0x0000bb0000197ab9 */ /* 0x000fe20000000800 */
        /* <DEDUP_REMOVED lines=11> */
[----:B------:R-:W-:Y:S01]  /*5ab0*/  UIADD3 UR19, UR27, -0x126145ec, URZ ;  /* 0xed9eba141b137890 */ /* 0x000fe2000fffe03f */
[----:B------:R-:W-:Y:S01]  /*5ac0*/  FMNMX.FTZ R3, R125, R3, !PT ;  /* 0x000000037d037209 */ /* 0x000fe20007810000 */
[----:B------:R-:W-:Y:S01]  /*5ad0*/  UIADD3 UR18, UR26, 0x1715609d, URZ ;  /* 0x1715609d1a127890 */ /* 0x000fe2000fffe03f */
        /* <DEDUP_REMOVED lines=42> */
[----:B------:R-:W1:Y:S01]  /*5d80*/  SHFL.BFLY PT, R6, R4, 0x2, 0x1f ;  /* 0x0c401f0004067f89 */ /* 0x000e6200000e0000 */
[----:B------:R-:W-:-:S02]  /*5d90*/  FMNMX.FTZ R5, R72, R5, !PT ;  /* 0x0000000548057209 */ /* 0x000fc40007810000 */
[----:B------:R-:W-:Y:S01]  /*5da0*/  LOP3.LUT R8, R184, UR26, RZ, 0x3c, !PT ;  /* 0x0000001ab8087c12 */ /* 0x000fe2000f8e3cff */
[----:B------:R-:W2:Y:S01]  /*5db0*/  SHFL.BFLY PT, R7, R3, 0x2, 0x1f ;  /* 0x0c401f0003077f89 */ /* 0x000ea200000e0000 */
[----:B------:R-:W-:Y:S02]  /*5dc0*/  FMNMX.FTZ R5, R226, R5, !PT ;  /* 0x00000005e2057209 */ /* 0x000fe40007810000 */
[----:B------:R-:W-:Y:S01]  /*5dd0*/  LEA R184, R2, UR4, 0x1 ;  /* 0x0000000402b87c11 */ /* 0x000fe2000f8e08ff */
[----:B------:R3:W-:Y:S01]  /*5de0*/  STL [R1+0x1c], R8 ;  /* 0x00001c0801007387 */ /* 0x0007e20000100800 */
[----:B------:R-:W-:Y:S01]  /*5df0*/  FMNMX.FTZ R5, R227, R5, !PT ;  /* 0x00000005e3057209 */ /* 0x000fe20007810000 */
[----:B------:R-:W-:Y:S02]  /*5e00*/  UIADD3 UR4, UR37, 0x1, URZ ;  /* 0x0000000125047890 */ /* 0x000fe4000fffe03f */
[----:B------:R-:W-:Y:S01]  /*5e10*/  IMAD R185, R0, 0x2, R184 ;  /* 0x0000000200b97824 */ /* 0x000fe200078e02b8 */
[----:B------:R-:W-:Y:S01]  /*5e20*/  FMNMX.FTZ R5, R130, R5, !PT ;  /* 0x0000000582057209 */ /* 0x000fe20007810000 */
[----:B------:R-:W-:Y:S03]  /*5e30*/  LDSM.16.MT88.4 R56, [R184+0x4400] ;  /* 0x00440000b838783b */ /* 0x000fe60000004200 */
[----:B------:R-:W-:Y:S01]  /*5e40*/  FMNMX.FTZ R5, R131, R5, !PT ;  /* 0x0000000583057209 */ /* 0x000fe20007810000 */
[----:B------:R-:W-:Y:S03]  /*5e50*/  LDSM.16.MT88.4 R48, [R185+0x4000] ;  /* 0x00400000b930783b */ /* 0x000fe60000004200 */
[----:B------:R-:W-:-:S02]  /*5e60*/  FMNMX.FTZ R5, R126, R5, !PT ;  /* 0x000000057e057209 */ /* 0x000fc40007810000 */
[----:B-1----:R-:W-:Y:S02]  /*5e70*/  FMNMX.FTZ R13, R4, R6, !PT ;  /* 0x00000006040d7209 */ /* 0x002fe40007810000 */
[----:B------:R-:W-:Y:S02]  /*5e80*/  FMNMX.FTZ R4, R127, R5, !PT ;  /* 0x000000057f047209 */ /* 0x000fe40007810000 */
[----:B------:R-:W-:Y:S01]  /*5e90*/  FMNMX.FTZ R5, R144, R146, !PT ;  /* 0x0000009290057209 */ /* 0x000fe20007810000 */
[----:B------:R-:W1:Y:S01]  /*5ea0*/  SHFL.BFLY PT, R39, R13, 0x1, 0x1f ;  /* 0x0c201f000d277f89 */ /* 0x000e6200000e0000 */
[----:B--2---:R-:W-:Y:S01]  /*5eb0*/  FMNMX.FTZ R12, R3, R7, !PT ;  /* 0x00000007030c7209 */ /* 0x004fe20007810000 */
[----:B------:R-:W-:Y:S01]  /*5ec0*/  IMAD.U32 R7, RZ, RZ, UR37 ;  /* 0x00000025ff077e24 */ /* 0x000fe2000f8e00ff */
[----:B------:R-:W-:Y:S02]  /*5ed0*/  FMNMX.FTZ R3, R122, R4, !PT ;  /* 0x000000047a037209 */ /* 0x000fe40007810000 */
[----:B------:R-:W-:Y:S01]  /*5ee0*/  FMNMX.FTZ R4, R145, R5, !PT ;  /* 0x0000000591047209 */ /* 0x000fe20007810000 */
[----:B------:R-:W2:Y:S01]  /*5ef0*/  SHFL.BFLY PT, R37, R12, 0x1, 0x1f ;  /* 0x0c201f000c257f89 */ /* 0x000ea200000e0000 */
        /* <DEDUP_REMOVED lines=12> */
[----:B------:R-:W-:-:S02]  /*5fc0*/  LOP3.LUT R5, R83, R8, RZ, 0x3c, !PT ;  /* 0x0000000853057212 */ /* 0x000fc400078e3cff */
[----:B------:R-:W-:Y:S02]  /*5fd0*/  FMNMX.FTZ R3, R204, R3, !PT ;  /* 0x00000003cc037209 */ /* 0x000fe40007810000 */
[----:B------:R-:W-:Y:S01]  /*5fe0*/  LOP3.LUT R6, R251, R8, RZ, 0x3c, !PT ;  /* 0x00000008fb067212 */ /* 0x000fe200078e3cff */
[----:B------:R-:W-:Y:S01]  /*5ff0*/  IMAD.WIDE.U32 R84, R5, -0x2daee0ad, RZ ;  /* 0xd2511f5305547825 */ /* 0x000fe200078e00ff */
[----:B------:R-:W-:Y:S02]  /*6000*/  FMNMX.FTZ R4, R155, R4, !PT ;  /* 0x000000049b047209 */ /* 0x000fe40007810000 */
[----:B------:R-:W-:Y:S01]  /*6010*/  LOP3.LUT R7, R87, UR27, R7, 0x96, !PT ;  /* 0x0000001b57077c12 */ /* 0x000fe2000f8e9607 */
[----:B------:R-:W-:Y:S01]  /*6020*/  IMAD.WIDE.U32 R80, R6, -0x2daee0ad, RZ ;  /* 0xd2511f5306507825 */ /* 0x000fe200078e00ff */
[----:B------:R-:W-:Y:S02]  /*6030*/  FMNMX.FTZ R3, R206, R3, !PT ;  /* 0x00000003ce037209 */ /* 0x000fe40007810000 */
[----:B------:R-:W-:Y:S01]  /*6040*/  FMNMX.FTZ R4, R152, R4, !PT ;  /* 0x0000000498047209 */ /* 0x000fe20007810000 */
[----:B---3--:R-:W-:Y:S01]  /*6050*/  IMAD.WIDE.U32 R8, R7, -0x326172a9, RZ ;  /* 0xcd9e8d5707087825 */ /* 0x008fe200078e00ff */
[----:B------:R-:W-:-:S02]  /*6060*/  LOP3.LUT R5, R85, UR15, R86, 0x96, !PT ;  /* 0x0000000f55057c12 */ /* 0x000fc4000f8e9656 */
[----:B------:R-:W-:Y:S02]  /*6070*/  FMNMX.FTZ R3, R208, R3, !PT ;  /* 0x00000003d0037209 */ /* 0x000fe40007810000 */
[----:B------:R-:W-:Y:S01]  /*6080*/  FMNMX.FTZ R4, R153, R4, !PT ;  /* 0x0000000499047209 */ /* 0x000fe20007810000 */
[----:B------:R-:W-:Y:S01]  /*6090*/  IMAD.WIDE.U32 R66, R5, -0x326172a9, RZ ;  /* 0xcd9e8d5705427825 */ /* 0x000fe200078e00ff */
[----:B------:R-:W-:Y:S01]  /*60a0*/  LOP3.LUT R6, R81, UR15, R86, 0x96, !PT ;  /* 0x0000000f51067c12 */ /* 0x000fe2000f8e9656 */
[----:B------:R-:W-:Y:S01]  /*60b0*/  UIADD3 UR15, UR27, -0x56f99767, URZ ;  /* 0xa90668991b0f7890 */ /* 0x000fe2000fffe03f */
[----:B------:R-:W-:Y:S02]  /*60c0*/  FMNMX.FTZ R3, R229, R3, !PT ;  /* 0x00000003e5037209 */ /* 0x000fe40007810000 */
[----:B------:R-:W-:Y:S01]  /*60d0*/  FMNMX.FTZ R4, R162, R4, !PT ;  /* 0x00000004a2047209 */ /* 0x000fe20007810000 */
[----:B------:R-:W-:Y:S01]  /*60e0*/  IMAD.WIDE.U32 R64, R6, -0x326172a9, RZ ;  /* 0xcd9e8d5706407825 */ /* 0x000fe200078e00ff */
[----:B------:R-:W-:-:S02]  /*60f0*/  LOP3.LUT R5, R9, UR28, R82, 0x96, !PT ;  /* 0x0000001c09057c12 */ /* 0x000fc4000f8e9652 */
[----:B------:R-:W-:Y:S02]  /*6100*/  FMNMX.FTZ R3, R230, R3, !PT ;  /* 0x00000003e6037209 */ /* 0x000fe40007810000 */
[----:B------:R-:W-:Y:S01]  /*6110*/  FMNMX.FTZ R6, R163, R4, !PT ;  /* 0x00000004a3067209 */ /* 0x000fe20007810000 */
[----:B------:R-:W-:Y:S01]  /*6120*/  IMAD.WIDE.U32 R4, R5, -0x2daee0ad, RZ ;  /* 0xd2511f5305047825 */ /* 0x000fe200078e00ff */
[----:B------:R-:W-:Y:S02]  /*6130*/  LOP3.LUT R10, R67, UR7, R8, 0x96, !PT ;  /* 0x00000007430a7c12 */ /* 0x000fe4000f8e9608 */
        /* <DEDUP_REMOVED lines=9> */
[----:B------:R-:W-:Y:S02]  /*61d0*/  FMNMX.FTZ R4, R170, R5, !PT ;  /* 0x00000005aa047209 */ /* 0x000fe40007810000 */
[----:B-1----:R-:W-:-:S02]  /*61e0*/  FMNMX.FTZ R39, R13, R39, !PT ;  /* 0x000000270d277209 */ /* 0x002fc40007810000 */
[----:B------:R-:W-:Y:S02]  /*61f0*/  FMNMX.FTZ R3, R228, R3, !PT ;  /* 0x00000003e4037209 */ /* 0x000fe40007810000 */
[----:B------:R-:W-:Y:S01]  /*6200*/  FMNMX.FTZ R4, R171, R4, !PT ;  /* 0x00000004ab047209 */ /* 0x000fe20007810000 */
[C---:B------:R-:W-:Y:S01]  /*6210*/  FMUL.FTZ R5, R39.reuse, UR25 ;  /* 0x0000001927057c20 */ /* 0x040fe20008410000 */
[----:B------:R-:W-:Y:S02]  /*6220*/  FMNMX.FTZ R3, R222, R3, !PT ;  /* 0x00000003de037209 */ /* 0x000fe40007810000 */
[----:B--2---:R-:W-:Y:S02]  /*6230*/  FMNMX.FTZ R37, R12, R37, !PT ;  /* 0x000000250c257209 */ /* 0x004fe40007810000 */
[----:B------:R-:W-:Y:S02]  /*6240*/  FMNMX.FTZ R4, R168, R4, !PT ;  /* 0x00000004a8047209 */ /* 0x000fe40007810000 */
[----:B------:R-:W-:-:S02]  /*6250*/  FSETP.NEU.FTZ.AND P1, PT, R39, -INF , PT ;  /* 0xff8000002700780b */ /* 0x000fc40003f3d000 */
[----:B------:R-:W-:Y:S02]  /*6260*/  FMNMX.FTZ R3, R220, R3, !PT ;  /* 0x00000003dc037209 */ /* 0x000fe40007810000 */
[----:B------:R-:W-:Y:S01]  /*6270*/  FMNMX.FTZ R11, R169, R4, !PT ;  /* 0x00000004a90b7209 */ /* 0x000fe20007810000 */
[----:B------:R-:W-:Y:S01]  /*6280*/  FMUL.FTZ R4, R37, UR25 ;  /* 0x0000001925047c20 */ /* 0x000fe20008410000 */
[----:B------:R-:W-:Y:S01]  /*6290*/  FSEL R5, R5, RZ, P1 ;  /* 0x000000ff05057208 */ /* 0x000fe20000800000 */
[----:B------:R-:W1:Y:S01]  /*62a0*/  SHFL.BFLY PT, R17, R3, 0x2, 0x1f ;  /* 0x0c401f0003117f89 */ /* 0x000e6200000e0000 */
[----:B------:R-:W-:Y:S02]  /*62b0*/  FSETP.NEU.FTZ.AND P1, PT, R37, -INF , PT ;  /* 0xff8000002500780b */ /* 0x000fe40003f3d000 */
[----:B------:R-:W-:Y:S01]  /*62c0*/  FMNMX.FTZ R11, R176, R11, !PT ;  /* 0x0000000bb00b7209 */ /* 0x000fe20007810000 */
[----:B------:R-:W-:Y:S01]  /*62d0*/  FFMA.FTZ R12, R60, UR25, -R5 ;  /* 0x000000193c0c7c23 */ /* 0x000fe20008010805 */
[----:B------:R-:W-:-:S02]  /*62e0*/  FSEL R4, R4, RZ, P1 ;  /* 0x000000ff04047208 */ /* 0x000fc40000800000 */
[----:B------:R-:W-:Y:S01]  /*62f0*/  FMNMX.FTZ R11, R180, R11, !PT ;  /* 0x0000000bb40b7209 */ /* 0x000fe20007810000 */
[----:B------:R2:W3:Y:S01]  /*6300*/  MUFU.EX2 R22, R12 ;  /* 0x0000000c00167308 */ /* 0x0004e20000000800 */
[----:B------:R-:W-:Y:S01]  /*6310*/  LOP3.LUT R14, R7, UR24, R66, 0x96, !PT ;  /* 0x00000018070e7c12 */ /* 0x000fe2000f8e9642 */
[----:B------:R-:W-:Y:S01]  /*6320*/  FFMA.FTZ R7, R61, UR25, -R4 ;  /* 0x000000193d077c23 */ /* 0x000fe20008010804 */
[----:B------:R-:W-:Y:S02]  /*6330*/  FMNMX.FTZ R11, R111, R11, !PT ;  /* 0x0000000b6f0b7209 */ /* 0x000fe40007810000 */
[----:B------:R-:W-:Y:S02]  /*6340*/  LOP3.LUT R15, R65, UR7, R8, 0x96, !PT ;  /* 0x00000007410f7c12 */ /* 0x000fe4000f8e9608 */
[----:B------:R-:W-:Y:S01]  /*6350*/  LOP3.LUT R9, R9, UR28, R250, 0x96, !PT ;  /* 0x0000001c09097c12 */ /* 0x000fe2000f8e96fa */
[----:B------:R4:W-:Y:S02]  /*6360*/  MUFU.EX2 R192, R7 ;  /* 0x0000000700c07308 */ /* 0x0009e40000000800 */
[----:B------:R-:W-:-:S04]  /*6370*/  IMAD.WIDE.U32 R52, R15, -0x2daee0ad, RZ ;  /* 0xd2511f530f347825 */ /* 0x000fc800078e00ff */
[----:B------:R-:W-:Y:S01]  /*6380*/  IMAD.WIDE.U32 R14, R14, -0x2daee0ad, RZ ;  /* 0xd2511f530e0e7825 */ /* 0x000fe200078e00ff */
[----:B-1----:R-:W-:-:S03]  /*6390*/  FMNMX.FTZ R3, R3, R17, !PT ;  /* 0x0000001103037209 */ /* 0x002fc60007810000 */
[----:B--2---:R-:W-:Y:S01]  /*63a0*/  IMAD.WIDE.U32 R12, R16, -0x326172a9, RZ ;  /* 0xcd9e8d57100c7825 */ /* 0x004fe200078e00ff */
[----:B------:R-:W-:Y:S01]  /*63b0*/  LOP3.LUT R10, R15, UR19, R10, 0x96, !PT ;  /* 0x000000130f0a7c12 */ /* 0x000fe2000f8e960a */
[----:B------:R-:W1:Y:S02]  /*63c0*/  SHFL.BFLY PT, R36, R3, 0x1, 0x1f ;  /* 0x0c201f0003247f89 */ /* 0x000e6400000e0000 */
[----:B------:R-:W-:Y:S01]  /*63d0*/  IMAD.WIDE.U32 R8, R9, -0x2daee0ad, RZ ;  /* 0xd2511f5309087825 */ /* 0x000fe200078e00ff */
[----:B------:R-:W-:Y:S02]  /*63e0*/  LOP3.LUT R16, R13, UR22, R6, 0x96, !PT ;  /* 0x000000160d107c12 */ /* 0x000fe4000f8e9606 */
[----:B----4-:R-:W-:Y:S01]  /*63f0*/  FMNMX.FTZ R7, R175, R11, !PT ;  /* 0x0000000baf077209 */ /* 0x010fe20007810000 */
[----:B------:R-:W-:Y:S01]  /*6400*/  IMAD.WIDE.U32 R10, R10, -0x326172a9, RZ ;  /* 0xcd9e8d570a0a7825 */ /* 0x000fe200078e00ff */
[----:B------:R-:W-:-:S03]  /*6410*/  LOP3.LUT R18, R53, UR23, R8, 0x96, !PT ;  /* 0x0000001735127c12 */ /* 0x000fc6000f8e9608 */
[----:B------:R-:W-:Y:S01]  /*6420*/  FFMA.FTZ R8, R62, UR25, -R4 ;  /* 0x000000193e087c23 */ /* 0x000fe20008010804 */
[----:B------:R-:W-:Y:S01]  /*6430*/  FMNMX.FTZ R6, R174, R7, !PT ;  /* 0x00000007ae067209 */ /* 0x000fe20007810000 */
[----:B------:R-:W-:Y:S01]  /*6440*/  IMAD.WIDE.U32 R16, R16, -0x2daee0ad, RZ ;  /* 0xd2511f5310107825 */ /* 0x000fe200078e00ff */
[----:B------:R-:W-:-:S03]  /*6450*/  LOP3.LUT R13, R11, UR18, R12, 0x96, !PT ;  /* 0x000000120b0d7c12 */ /* 0x000fc6000f8e960c */
[--C-:B------:R-:W-:Y:S01]  /*6460*/  FFMA.FTZ R11, R44, UR25, -R4.reuse ;  /* 0x000000192c0b7c23 */ /* 0x100fe20008010804 */
[----:B------:R-:W-:Y:S01]  /*6470*/  FMNMX.FTZ R7, R178, R6, !PT ;  /* 0x00000006b2077209 */ /* 0x000fe20007810000 */
[----:B------:R-:W-:Y:S01]  /*6480*/  FFMA.FTZ R6, R63, UR25, -R4 ;  /* 0x000000193f067c23 */ /* 0x000fe20008010804 */
[----:B------:R-:W-:Y:S01]  /*6490*/  LOP3.LUT R14, R17, UR15, R14, 0x96, !PT ;  /* 0x0000000f110e7c12 */ /* 0x000fe2000f8e960e */
[----:B------:R-:W-:Y:S01]  /*64a0*/  MUFU.EX2 R239, R11 ;  /* 0x0000000b00ef7308 */ /* 0x000fe20000000800 */
[----:B------:R-:W-:Y:S01]  /*64b0*/  FMNMX.FTZ R7, R103, R7, !PT ;  /* 0x0000000767077209 */ /* 0x000fe20007810000 */
[----:B------:R-:W-:Y:S01]  /*64c0*/  IMAD.WIDE.U32 R54, R18, -0x326172a9, RZ ;  /* 0xcd9e8d5712367825 */ /* 0x000fe200078e00ff */
[----:B------:R-:W-:Y:S01]  /*64d0*/  LOP3.LUT R9, R9, UR6, R80, 0x96, !PT ;  /* 0x0000000609097c12 */ /* 0x000fe2000f8e9650 */
[----:B------:R-:W-:Y:S04]  /*64e0*/  LDSM.16.MT88.4 R60, [R185+0x4400] ;  /* 0x00440000b93c783b */ /* 0x000fe80000004200 */
[----:B------:R2:W-:Y:S01]  /*64f0*/  MUFU.EX2 R187, R6 ;  /* 0x0000000600bb7308 */ /* 0x0005e20000000800 */
[----:B-1----:R-:W-:-:S04]  /*6500*/  FMNMX.FTZ R36, R3, R36, !PT ;  /* 0x0000002403247209 */ /* 0x002fc80007810000 */
[C---:B------:R-:W-:Y:S01]  /*6510*/  FSETP.NEU.FTZ.AND P1, PT, R36.reuse, -INF , PT ;  /* 0xff8000002400780b */ /* 0x040fe20003f3d000 */
[----:B------:R-:W-:Y:S02]  /*6520*/  FMUL.FTZ R3, R36, UR25 ;  /* 0x0000001924037c20 */ /* 0x000fe40008410000 */
[----:B------:R1:W-:Y:S03]  /*6530*/  MUFU.EX2 R193, R8 ;  /* 0x0000000800c17308 */ /* 0x0003e60000000800 */
[----:B------:R-:W-:-:S05]  /*6540*/  FSEL R3, R3, RZ, P1 ;  /* 0x000000ff03037208 */ /* 0x000fca0000800000 */
[----:B------:R-:W-:Y:S01]  /*6550*/  FFMA.FTZ R2, R79, UR25, -R3 ;  /* 0x000000194f027c23 */ /* 0x000fe20008010803 */
[----:B--2---:R-:W-:Y:S01]  /*6560*/  FMNMX.FTZ R6, R108, R7, !PT ;  /* 0x000000076c067209 */ /* 0x004fe20007810000 */
[----:B------:R-:W-:Y:S02]  /*6570*/  FFMA.FTZ R7, R76, UR25, -R4 ;  /* 0x000000194c077c23 */ /* 0x000fe40008010804 */
[----:B------:R2:W-:Y:S01]  /*6580*/  MUFU.EX2 R244, R2 ;  /* 0x0000000200f47308 */ /* 0x0005e20000000800 */
[----:B------:R-:W-:-:S04]  /*6590*/  FMNMX.FTZ R6, R179, R6, !PT ;  /* 0x00000006b3067209 */ /* 0x000fc80007810000 */
[----:B------:R-:W-:Y:S01]  /*65a0*/  FMNMX.FTZ R12, R177, R6, !PT ;  /* 0x00000006b10c7209 */ /* 0x000fe20007810000 */
[----:B-1----:R-:W-:Y:S02]  /*65b0*/  IMAD.WIDE.U32 R8, R9, -0x326172a9, RZ ;  /* 0xcd9e8d5709087825 */ /* 0x002fe400078e00ff */
[----:B------:R1:W4:Y:S01]  /*65c0*/  MUFU.EX2 R232, R7 ;  /* 0x0000000700e87308 */ /* 0x0003220000000800 */
[----:B------:R-:W-:Y:S02]  /*65d0*/  FMNMX.FTZ R12, R110, R12, !PT ;  /* 0x0000000c6e0c7209 */ /* 0x000fe40007810000 */
[----:B------:R-:W-:Y:S02]  /*65e0*/  LOP3.LUT R21, R9, UR24, R64, 0x96, !PT ;  /* 0x0000001809157c12 */ /* 0x000fe4000f8e9640 */
[----:B------:R-:W-:Y:S01]  /*65f0*/  FMNMX.FTZ R11, R109, R12, !PT ;  /* 0x0000000c6d0b7209 */ /* 0x000fe20007810000 */
[----:B------:R-:W-:Y:S01]  /*6600*/  FFMA.FTZ R12, R45, UR25, -R4 ;  /* 0x000000192d0c7c23 */ /* 0x000fe20008010804 */
[----:B------:R-:W-:Y:S01]  /*6610*/  LOP3.LUT R28, R55, UR22, R8, 0x96, !PT ;  /* 0x00000016371c7c12 */ /* 0x000fe2000f8e9608 */
[----:B------:R-:W-:-:S04]  /*6620*/  IMAD.WIDE.U32 R8, R13, -0x2daee0ad, RZ ;  /* 0xd2511f530d087825 */ /* 0x000fc800078e00ff */
[----:B--2---:R-:W-:Y:S01]  /*6630*/  FFMA.FTZ R2, R96, UR25, -R3 ;  /* 0x0000001960027c23 */ /* 0x004fe20008010803 */
[----:B------:R-:W2:Y:S01]  /*6640*/  SHFL.BFLY PT, R18, R11, 0x2, 0x1f ;  /* 0x0c401f000b127f89 */ /* 0x000ea200000e0000 */
[----:B------:R3:W-:Y:S01]  /*6650*/  MUFU.EX2 R233, R12 ;  /* 0x0000000c00e97308 */ /* 0x0007e20000000800 */
[----:B------:R-:W-:Y:S01]  /*6660*/  IMAD.WIDE.U32 R28, R28, -0x2daee0ad, RZ ;  /* 0xd2511f531c1c7825 */ /* 0x000fe200078e00ff */
[----:B------:R-:W-:Y:S02]  /*6670*/  LOP3.LUT R13, R8, 0xff, RZ, 0xc0, !PT ;  /* 0x000000ff080d7812 */ /* 0x000fe400078ec0ff */
[----:B------:R-:W-:Y:S01]  /*6680*/  SHF.R.U32.HI R15, RZ, 0x18, R8 ;  /* 0x00000018ff0f7819 */ /* 0x000fe20000011608 */
[----:B-1----:R-:W-:-:S03]  /*6690*/  IMAD.WIDE.U32 R6, R14, -0x326172a9, RZ ;  /* 0xcd9e8d570e067825 */ /* 0x002fc600078e00ff */
[----:B------:R-:W-:Y:S02]  /*66a0*/  MUFU.EX2 R247, R2 ;  /* 0x0000000200f77308 */ /* 0x000fe40000000800 */
[----:B------:R-:W-:Y:S02]  /*66b0*/  LOP3.LUT R10, R7, UR36, R10, 0x96, !PT ;  /* 0x00000024070a7c12 */ /* 0x000fe4000f8e960a */
[----:B------:R-:W-:Y:S01]  /*66c0*/  LOP3.LUT R14, R6, 0xffff, RZ, 0xc0, !PT ;  /* 0x0000ffff060e7812 */ /* 0x000fe200078ec0ff */
[----:B------:R-:W-:Y:S01]  /*66d0*/  FFMA.FTZ R7, R46, UR25, -R4 ;  /* 0x000000192e077c23 */ /* 0x000fe20008010804 */
[----:B------:R-:W-:Y:S02]  /*66e0*/  LOP3.LUT R19, R6, 0xff, RZ, 0xc0, !PT ;  /* 0x000000ff06137812 */ /* 0x000fe400078ec0ff */
[--C-:B---3--:R-:W-:Y:S01]  /*66f0*/  SHF.R.U32.HI R12, RZ, 0x10, R6.reuse ;  /* 0x00000010ff0c7819 */ /* 0x108fe20000011606 */
[----:B------:R1:W-:Y:S01]  /*6700*/  MUFU.EX2 R237, R7 ;  /* 0x0000000700ed7308 */ /* 0x0003e20000000800 */
[----:B------:R-:W-:-:S02]  /*6710*/  SHF.R.U32.HI R17, RZ, 0x18, R6 ;  /* 0x00000018ff117819 */ /* 0x000fc40000011606 */
[----:B------:R-:W-:Y:S02]  /*6720*/  LOP3.LUT R6, R9, UR35, R16, 0x96, !PT ;  /* 0x0000002309067c12 */ /* 0x000fe4000f8e9610 */
[----:B------:R-:W-:Y:S02]  /*6730*/  LOP3.LUT R9, R8, 0xffff, RZ, 0xc0, !PT ;  /* 0x0000ffff08097812 */ /* 0x000fe400078ec0ff */
[----:B------:R-:W-:Y:S02]  /*6740*/  SHF.R.U32.HI R14, RZ, 0x8, R14 ;  /* 0x00000008ff0e7819 */ /* 0x000fe4000001160e */
[----:B------:R-:W-:Y:S02]  /*6750*/  LOP3.LUT R12, R12, 0xff, RZ, 0xc0, !PT ;  /* 0x000000ff0c0c7812 */ /* 0x000fe400078ec0ff */
[----:B------:R-:W-:Y:S02]  /*6760*/  SHF.R.U32.HI R9, RZ, 0x8, R9 ;  /* 0x00000008ff097819 */ /* 0x000fe40000011609 */
[----:B------:R-:W-:-:S02]  /*6770*/  SHF.R.U32.HI R16, RZ, 0x10, R8 ;  /* 0x00000010ff107819 */ /* 0x000fc40000011608 */
[----:B------:R-:W-:Y:S01]  /*6780*/  PRMT R20, R19, 0x5410, R14 ;  /* 0x0000541013147816 */ /* 0x000fe2000000000e */
[----:B-1----:R-:W-:Y:S01]  /*6790*/  FFMA.FTZ R7, R47, UR25, -R4 ;  /* 0x000000192f077c23 */ /* 0x002fe20008010804 */
[----:B------:R-:W-:Y:S01]  /*67a0*/  LOP3.LUT R8, R10, 0xffff, RZ, 0xc0, !PT ;  /* 0x0000ffff0a087812 */ /* 0x000fe200078ec0ff */
[----:B------:R-:W-:Y:S01]  /*67b0*/  LDSM.16.MT88.4 R44, [R184+0x4000] ;  /* 0x00400000b82c783b */ /* 0x000fe20000004200 */
[----:B------:R-:W-:Y:S01]  /*67c0*/  PRMT R19, R12, 0x5410, R17 ;  /* 0x000054100c137816 */ /* 0x000fe20000000011 */
[----:B------:R1:W-:Y:S01]  /*67d0*/  MUFU.EX2 R240, R7 ;  /* 0x0000000700f07308 */ /* 0x0003e20000000800 */
[----:B------:R-:W-:Y:S01]  /*67e0*/  PRMT R17, R13, 0x5410, R9 ;  /* 0x000054100d117816 */ /* 0x000fe20000000009 */
[----:B------:R-:W-:Y:S01]  /*67f0*/  FFMA.FTZ R12, R78, UR25, -R3 ;  /* 0x000000194e0c7c23 */ /* 0x000fe20008010803 */
[----:B------:R-:W-:Y:S02]  /*6800*/  LOP3.LUT R9, R16, 0xff, RZ, 0xc0, !PT ;  /* 0x000000ff10097812 */ /* 0x000fe400078ec0ff */
[----:B------:R-:W-:-:S02]  /*6810*/  SHF.R.U32.HI R8, RZ, 0x8, R8 ;  /* 0x00000008ff087819 */ /* 0x000fc40000011608 */
[----:B------:R-:W-:Y:S01]  /*6820*/  LOP3.LUT R0, R6, 0xffff, RZ, 0xc0, !PT ;  /* 0x0000ffff06007812 */ /* 0x000fe200078ec0ff */
[----:B------:R3:W4:Y:S03]  /*6830*/  MUFU.EX2 R186, R12 ;  /* 0x0000000c00ba7308 */ /* 0x0007260000000800 */
[----:B------:R-:W-:Y:S01]  /*6840*/  SHF.R.U32.HI R2, RZ, 0x8, R0 ;  /* 0x00000008ff027819 */ /* 0x000fe20000011600 */
[----:B-1----:R-:W-:-:S04]  /*6850*/  FFMA.FTZ R7, R77, UR25, -R3 ;  /* 0x000000194d077c23 */ /* 0x002fc80008010803 */
[----:B------:R2:W1:Y:S01]  /*6860*/  MUFU.EX2 R246, R7 ;  /* 0x0000000700f67308 */ /* 0x0004620000000800 */
[----:B---3--:R-:W-:Y:S02]  /*6870*/  LOP3.LUT R12, R6, 0xff, RZ, 0xc0, !PT ;  /* 0x000000ff060c7812 */ /* 0x008fe400078ec0ff */
[----:B--2---:R-:W-:Y:S02]  /*6880*/  FMNMX.FTZ R7, R11, R18, !PT ;  /* 0x000000120b077209 */ /* 0x004fe40007810000 */
[----:B------:R-:W-:Y:S02]  /*6890*/  LOP3.LUT R11, R10, 0xff, RZ, 0xc0, !PT ;  /* 0x000000ff0a0b7812 */ /* 0x000fe400078ec0ff */
[----:B------:R-:W-:Y:S01]  /*68a0*/  PRMT R18, R9, 0x5410, R15 ;  /* 0x0000541009127816 */ /* 0x000fe2000000000f */
[----:B------:R-:W2:Y:S01]  /*68b0*/  SHFL.BFLY PT, R14, R7, 0x1, 0x1f ;  /* 0x0c201f00070e7f89 */ /* 0x000ea200000e0000 */
[----:B------:R-:W-:Y:S02]  /*68c0*/  PRMT R16, R11, 0x5410, R8 ;  /* 0x000054100b107816 */ /* 0x000fe40000000008 */
[----:B------:R-:W-:-:S02]  /*68d0*/  SHF.R.U32.HI R9, RZ, 0x10, R10 ;  /* 0x00000010ff097819 */ /* 0x000fc4000001160a */
[----:B------:R-:W-:Y:S02]  /*68e0*/  SHF.R.U32.HI R8, RZ, 0x10, R6 ;  /* 0x00000010ff087819 */ /* 0x000fe40000011606 */
[----:B------:R-:W-:Y:S02]  /*68f0*/  SHF.R.U32.HI R11, RZ, 0x18, R10 ;  /* 0x00000018ff0b7819 */ /* 0x000fe4000001160a */
[----:B------:R-:W-:Y:S02]  /*6900*/  LOP3.LUT R10, R9, 0xff, RZ, 0xc0, !PT ;  /* 0x000000ff090a7812 */ /* 0x000fe400078ec0ff */
[----:B------:R-:W-:Y:S01]  /*6910*/  SHF.R.U32.HI R9, RZ, 0x18, R6 ;  /* 0x00000018ff097819 */ /* 0x000fe20000011606 */
[----:B------:R-:W-:Y:S01]  /*6920*/  FFMA.FTZ R6, R97, UR25, -R3 ;  /* 0x0000001961067c23 */ /* 0x000fe20008010803 */
[----:B------:R-:W-:Y:S01]  /*6930*/  LOP3.LUT R0, R8, 0xff, RZ, 0xc0, !PT ;  /* 0x000000ff08007812 */ /* 0x000fe200078ec0ff */
[----:B------:R-:W-:Y:S01]  /*6940*/  IMAD.MOV.U32 R97, RZ, RZ, R22 ;  /* 0x000000ffff617224 */ /* 0x000fe200078e0016 */
[----:B------:R-:W-:Y:S01]  /*6950*/  PRMT R15, R12, 0x5410, R2 ;  /* 0x000054100c0f7816 */ /* 0x000fe20000000002 */
[----:B------:R3:W-:Y:S01]  /*6960*/  MUFU.EX2 R241, R6 ;  /* 0x0000000600f17308 */ /* 0x0007e20000000800 */
[----:B------:R-:W-:Y:S01]  /*6970*/  PRMT R30, R0, 0x5410, R9 ;  /* 0x00005410001e7816 */ /* 0x000fe20000000009 */
[--C-:B------:R-:W-:Y:S01]  /*6980*/  FFMA.FTZ R9, R72, UR25, -R3.reuse ;  /* 0x0000001948097c23 */ /* 0x100fe20008010803 */
[----:B------:R-:W-:Y:S01]  /*6990*/  HSET2.LE.AND R0, R20, R183, PT ;  /* 0x000000b714007233 */ /* 0x000fe20003803000 */
[----:B------:R-:W-:Y:S01]  /*69a0*/  FFMA.FTZ R12, R99, UR25, -R3 ;  /* 0x00000019630c7c23 */ /* 0x000fe20008010803 */
[----:B----4-:R-:W-:-:S02]  /*69b0*/  F2FP.BF16.F32.PACK_AB R2, R232, R187 ;  /* 0x000000bbe802723e */ /* 0x010fc400000010ff */
[----:B------:R-:W-:Y:S01]  /*69c0*/  PRMT R13, R10, 0x5410, R11 ;  /* 0x000054100a0d7816 */ /* 0x000fe2000000000b */
[----:B------:R4:W1:Y:S01]  /*69d0*/  MUFU.EX2 R245, R9 ;  /* 0x0000000900f57308 */ /* 0x0008620000000800 */
[----:B------:R-:W-:Y:S01]  /*69e0*/  LOP3.LUT R10, R0, R2, RZ, 0xc0, !PT ;  /* 0x00000002000a7212 */ /* 0x000fe200078ec0ff */
[----:B------:R-:W-:Y:S01]  /*69f0*/  FFMA.FTZ R2, R98, UR25, -R3 ;  /* 0x0000001962027c23 */ /* 0x000fe20008010803 */
[----:B--2---:R-:W-:Y:S02]  /*6a00*/  FMNMX.FTZ R38, R7, R14, !PT ;  /* 0x0000000e07267209 */ /* 0x004fe40007810000 */
[--C-:B------:R-:W-:Y:S02]  /*6a10*/  HSET2.LE.AND R8, R17, R183.reuse, PT ;  /* 0x000000b711087233 */ /* 0x100fe40003803000 */
[----:B------:R-:W-:Y:S01]  /*6a20*/  F2FP.BF16.F32.PACK_AB R7, R244, R186 ;  /* 0x000000baf407723e */ /* 0x000fe200000010ff */
[----:B------:R2:W-:Y:S01]  /*6a30*/  MUFU.EX2 R238, R2 ;  /* 0x0000000200ee7308 */ /* 0x0005e20000000800 */
[----:B---3--:R-:W-:-:S02]  /*6a40*/  HSET2.LE.AND R6, R19, R183, PT ;  /* 0x000000b713067233 */ /* 0x008fc40003803000 */
[--C-:B------:R-:W-:Y:S01]  /*6a50*/  HSET2.LE.AND R0, R16, R183.reuse, PT ;  /* 0x000000b710007233 */ /* 0x100fe20003803000 */
[----:B------:R-:W-:Y:S01]  /*6a60*/  IMAD.WIDE.U32 R16, R21, -0x2daee0ad, RZ ;  /* 0xd2511f5315107825 */ /* 0x000fe200078e00ff */
[----:B------:R-:W-:Y:S02]  /*6a70*/  FSETP.NEU.FTZ.AND P1, PT, R38, -INF , PT ;  /* 0xff8000002600780b */ /* 0x000fe40003f3d000 */
[----:B------:R-:W-:Y:S01]  /*6a80*/  LOP3.LUT R11, R6, R7, RZ, 0xc0, !PT ;  /* 0x00000007060b7212 */ /* 0x000fe200078ec0ff */
[----:B------:R3:W3:Y:S01]  /*6a90*/  MUFU.EX2 R234, R12 ;  /* 0x0000000c00ea7308 */ /* 0x0006e20000000800 */
[----:B----4-:R-:W-:Y:S02]  /*6aa0*/  F2FP.BF16.F32.PACK_AB R9, R240, R237 ;  /* 0x000000edf009723e */ /* 0x010fe400000010ff */
[----:B------:R-:W-:Y:S02]  /*6ab0*/  HSET2.LE.AND R6, R13, R183, PT ;  /* 0x000000b70d067233 */ /* 0x000fe40003803000 */
[----:B------:R-:W-:-:S02]  /*6ac0*/  LOP3.LUT R14, R8, R9, RZ, 0xc0, !PT ;  /* 0x00000009080e7212 */ /* 0x000fc400078ec0ff */
[----:B-1----:R-:W-:Y:S02]  /*6ad0*/  F2FP.BF16.F32.PACK_AB R7, R247, R246 ;  /* 0x000000f6f707723e */ /* 0x002fe400000010ff */
[----:B--2---:R-:W-:Y:S02]  /*6ae0*/  F2FP.BF16.F32.PACK_AB R2, R193, R192 ;  /* 0x000000c0c102723e */ /* 0x004fe400000010ff */
[----:B------:R-:W-:Y:S02]  /*6af0*/  LOP3.LUT R9, R6, R7, RZ, 0xc0, !PT ;  /* 0x0000000706097212 */ /* 0x000fe400078ec0ff */
[----:B------:R-:W-:Y:S02]  /*6b00*/  LOP3.LUT R8, R0, R2, RZ, 0xc0, !PT ;  /* 0x0000000200087212 */ /* 0x000fe400078ec0ff */
[--C-:B------:R-:W-:Y:S01]  /*6b10*/  HSET2.LE.AND R0, R18, R183.reuse, PT ;  /* 0x000000b712007233 */ /* 0x100fe20003803000 */
[--C-:B------:R-:W-:Y:S01]  /*6b20*/  FFMA.FTZ R18, R134, UR25, -R5.reuse ;  /* 0x0000001986127c23 */ /* 0x100fe20008010805 */
[----:B------:R-:W-:Y:S01]  /*6b30*/  F2FP.BF16.F32.PACK_AB R2, R245, R241 ;  /* 0x000000f1f502723e */ /* 0x000fe200000010ff */
[--C-:B---3--:R-:W-:Y:S01]  /*6b40*/  FFMA.FTZ R12, R132, UR25, -R5.reuse ;  /* 0x00000019840c7c23 */ /* 0x108fe20008010805 */
[--C-:B------:R-:W-:Y:S01]  /*6b50*/  HSET2.LE.AND R6, R15, R183.reuse, PT ;  /* 0x000000b70f067233 */ /* 0x100fe20003803000 */
[C---:B------:R-:W-:Y:S01]  /*6b60*/  HMMA.16816.F32.BF16 R24, R8.reuse, R44, RZ ;  /* 0x0000002c0818723c */ /* 0x040fe200000418ff */
[----:B------:R-:W-:Y:S01]  /*6b70*/  LOP3.LUT R15, R0, R2, RZ, 0xc0, !PT ;  /* 0x00000002000f7212 */ /* 0x000fe200078ec0ff */
[----:B------:R-:W-:Y:S01]  /*6b80*/  FFMA.FTZ R2, R133, UR25, -R5 ;  /* 0x0000001985027c23 */ /* 0x000fe20008010805 */
[----:B------:R-:W-:Y:S01]  /*6b90*/  F2FP.BF16.F32.PACK_AB R7, R233, R239 ;  /* 0x000000efe907723e */ /* 0x000fe200000010ff */
[----:B------:R1:W-:Y:S01]  /*6ba0*/  MUFU.EX2 R96, R12 ;  /* 0x0000000c00607308 */ /* 0x0003e20000000800 */
[----:B------:R-:W-:Y:S01]  /*6bb0*/  HSET2.LE.AND R0, R30, R183, PT ;  /* 0x000000b71e007233 */ /* 0x000fe20003803000 */
[----:B------:R-:W-:Y:S01]  /*6bc0*/  HMMA.16816.F32.BF16 R20, R8, R48, RZ ;  /* 0x000000300814723c */ /* 0x000fe200000418ff */
[----:B------:R-:W-:-:S05]  /*6bd0*/  IMAD.MOV.U32 R132, RZ, RZ, R247 ;  /* 0x000000ffff847224 */ /* 0x000fca00078e00f7 */
[----:B------:R2:W-:Y:S01]  /*6be0*/  MUFU.EX2 R189, R2 ;  /* 0x0000000200bd7308 */ /* 0x0005e20000000800 */
[C---:B------:R-:W-:Y:S06]  /*6bf0*/  HMMA.16816.F32.BF16 R40, R8.reuse, R46, RZ ;  /* 0x0000002e0828723c */ /* 0x040fec00000418ff */
[----:B------:R-:W-:Y:S01]  /*6c00*/  HMMA.16816.F32.BF16 R32, R8, R50, RZ ;  /* 0x000000320820723c */ /* 0x000fe200000418ff */
[----:B------:R-:W3:Y:S01]  /*6c10*/  MUFU.EX2 R243, R18 ;  /* 0x0000001200f37308 */ /* 0x000ee20000000800 */
[----:B-1----:R-:W-:Y:S01]  /*6c20*/  LOP3.LUT R12, R6, R7, RZ, 0xc0, !PT ;  /* 0x00000007060c7212 */ /* 0x002fe200078ec0ff */
[----:B------:R-:W-:Y:S01]  /*6c30*/  FMUL.FTZ R6, R38, UR25 ;  /* 0x0000001926067c20 */ /* 0x000fe20008410000 */
[----:B------:R-:W-:-:S03]  /*6c40*/  LOP3.LUT R7, R29, UR15, R16, 0x96, !PT ;  /* 0x0000000f1d077c12 */ /* 0x000fc6000f8e9610 */
[----:B------:R-:W-:Y:S02]  /*6c50*/  LOP3.LUT R11, R17, UR19, R52, 0x96, !PT ;  /* 0x00000013110b7c12 */ /* 0x000fe4000f8e9634 */
[----:B--2---:R-:W-:-:S03]  /*6c60*/  F2FP.BF16.F32.PACK_AB R2, R234, R238 ;  /* 0x000000eeea02723e */ /* 0x004fc600000010ff */
[----:B------:R-:W-:Y:S01]  /*6c70*/  IMAD.WIDE.U32 R16, R11, -0x326172a9, RZ ;  /* 0xcd9e8d570b107825 */ /* 0x000fe200078e00ff */
[----:B------:R-:W-:Y:S02]  /*6c80*/  LOP3.LUT R13, R0, R2, RZ, 0xc0, !PT ;  /* 0x00000002000d7212 */ /* 0x000fe400078ec0ff */
[----:B------:R-:W-:Y:S01]  /*6c90*/  FSEL R0, R6, RZ, P1 ;  /* 0x000000ff06007208 */ /* 0x000fe20000800000 */
[----:B------:R-:W-:-:S04]  /*6ca0*/  IMAD.WIDE.U32 R6, R7, -0x326172a9, RZ ;  /* 0xcd9e8d5707067825 */ /* 0x000fc800078e00ff */
[--C-:B------:R-:W-:Y:S01]  /*6cb0*/  FFMA.FTZ R8, R144, UR25, -R0.reuse ;  /* 0x0000001990087c23 */ /* 0x100fe20008010800 */
[C---:B------:R-:W-:Y:S01]  /*6cc0*/  LOP3.LUT R2, R6.reuse, 0xffff, RZ, 0xc0, !PT ;  /* 0x0000ffff06027812 */ /* 0x040fe200078ec0ff */
[----:B------:R-:W-:Y:S01]  /*6cd0*/  FFMA.FTZ R9, R145, UR25, -R0 ;  /* 0x0000001991097c23 */ /* 0x000fe20008010800 */
[----:B------:R-:W-:Y:S01]  /*6ce0*/  LOP3.LUT R10, R6, 0xff, RZ, 0xc0, !PT ;  /* 0x000000ff060a7812 */ /* 0x000fe200078ec0ff */
[----:B------:R1:W-:Y:S01]  /*6cf0*/  MUFU.EX2 R194, R8 ;  /* 0x0000000800c27308 */ /* 0x0003e20000000800 */
[----:B------:R-:W-:Y:S01]  /*6d00*/  HMMA.16816.F32.BF16 R92, R12, R56, R24 ;  /* 0x000000380c5c723c */ /* 0x000fe20000041818 */
[----:B------:R-:W-:-:S05]  /*6d10*/  IMAD.MOV.U32 R145, RZ, RZ, R240 ;  /* 0x000000ffff917224 */ /* 0x000fca00078e00f0 */
[C---:B------:R-:W-:Y:S01]  /*6d20*/  HMMA.16816.F32.BF16 R76, R12.reuse, R60, R20 ;  /* 0x0000003c0c4c723c */ /* 0x040fe20000041814 */
[----:B------:R-:W-:Y:S05]  /*6d30*/  MUFU.EX2 R242, R9 ;  /* 0x0000000900f27308 */ /* 0x000fea0000000800 */
[----:B------:R-:W-:Y:S01]  /*6d40*/  HMMA.16816.F32.BF16 R68, R12, R58, R40 ;  /* 0x0000003a0c44723c */ /* 0x000fe20000041828 */
[----:B-1----:R-:W-:Y:S02]  /*6d50*/  SHF.R.U32.HI R8, RZ, 0x8, R2 ;  /* 0x00000008ff087819 */ /* 0x002fe40000011602 */
[----:B------:R-:W-:-:S03]  /*6d60*/  SHF.R.U32.HI R2, RZ, 0x10, R6 ;  /* 0x00000010ff027819 */ /* 0x000fc60000011606 */
[----:B------:R-:W-:Y:S01]  /*6d70*/  HMMA.16816.F32.BF16 R72, R12, R62, R32 ;  /* 0x0000003e0c48723c */ /* 0x000fe20000041820 */
[----:B------:R-:W-:Y:S02]  /*6d80*/  PRMT R18, R10, 0x5410, R8 ;  /* 0x000054100a127816 */ /* 0x000fe40000000008 */
[----:B------:R-:W-:Y:S01]  /*6d90*/  LOP3.LUT R8, R2, 0xff, RZ, 0xc0, !PT ;  /* 0x000000ff02087812 */ /* 0x000fe200078ec0ff */
[----:B------:R-:W-:Y:S01]  /*6da0*/  FFMA.FTZ R2, R140, UR25, -R0 ;  /* 0x000000198c027c23 */ /* 0x000fe20008010800 */
[----:B------:R-:W-:Y:S01]  /*6db0*/  SHF.R.U32.HI R6, RZ, 0x18, R6 ;  /* 0x00000018ff067819 */ /* 0x000fe20000011606 */
[----:B------:R-:W-:Y:S02]  /*6dc0*/  IMAD.MOV.U32 R140, RZ, RZ, R239 ;  /* 0x000000ffff8c7224 */ /* 0x000fe400078e00ef */
[----:B------:R-:W-:Y:S01]  /*6dd0*/  FFMA.FTZ R13, R141, UR25, -R5 ;  /* 0x000000198d0d7c23 */ /* 0x000fe20008010805 */
[----:B------:R1:W2:Y:S01]  /*6de0*/  MUFU.EX2 R88, R2 ;  /* 0x0000000200587308 */ /* 0x0002a20000000800 */
[----:B------:R-:W-:Y:S01]  /*6df0*/  PRMT R11, R8, 0x5410, R6 ;  /* 0x00005410080b7816 */ /* 0x000fe20000000006 */
[----:B------:R-:W-:Y:S01]  /*6e00*/  FFMA.FTZ R8, R146, UR25, -R0 ;  /* 0x0000001992087c23 */ /* 0x000fe20008010800 */
[----:B------:R-:W-:-:S05]  /*6e10*/  IMAD.MOV.U32 R141, RZ, RZ, R238 ;  /* 0x000000ffff8d7224 */ /* 0x000fca00078e00ee */
[----:B------:R4:W2:Y:S08]  /*6e20*/  MUFU.EX2 R195, R8 ;  /* 0x0000000800c37308 */ /* 0x0008b00000000800 */
[----:B------:R-:W-:Y:S01]  /*6e30*/  MUFU.EX2 R146, R13 ;  /* 0x0000000d00927308 */ /* 0x000fe20000000800 */
[----:B-1----:R-:W-:-:S04]  /*6e40*/  LOP3.LUT R2, R7, UR36, R16, 0x96, !PT ;  /* 0x0000002407027c12 */ /* 0x002fc8000f8e9610 */
[C---:B------:R-:W-:Y:S02]  /*6e50*/  LOP3.LUT R6, R2.reuse, 0xffff, RZ, 0xc0, !PT ;  /* 0x0000ffff02067812 */ /* 0x040fe400078ec0ff */
[--C-:B------:R-:W-:Y:S02]  /*6e60*/  SHF.R.U32.HI R7, RZ, 0x10, R2.reuse ;  /* 0x00000010ff077819 */ /* 0x100fe40000011602 */
[----:B------:R-:W-:Y:S02]  /*6e70*/  LOP3.LUT R10, R2, 0xff, RZ, 0xc0, !PT ;  /* 0x000000ff020a7812 */ /* 0x000fe400078ec0ff */
[----:B------:R-:W-:Y:S02]  /*6e80*/  SHF.R.U32.HI R9, RZ, 0x18, R2 ;  /* 0x00000018ff097819 */ /* 0x000fe40000011602 */
[----:B----4-:R-:W-:Y:S02]  /*6e90*/  SHF.R.U32.HI R8, RZ, 0x8, R6 ;  /* 0x00000008ff087819 */ /* 0x010fe40000011606 */
[----:B------:R-:W-:-:S02]  /*6ea0*/  HSET2.LE.AND R2, R18, R183, PT ;  /* 0x000000b712027233 */ /* 0x000fc40003803000 */
[----:B---3--:R-:W-:Y:S02]  /*6eb0*/  F2FP.BF16.F32.PACK_AB R6, R243, R189 ;  /* 0x000000bdf306723e */ /* 0x008fe400000010ff */
[----:B------:R-:W-:Y:S02]  /*6ec0*/  PRMT R8, R10, 0x5410, R8 ;  /* 0x000054100a087816 */ /* 0x000fe40000000008 */
[----:B------:R-:W-:Y:S02]  /*6ed0*/  LOP3.LUT R10, R2, R6, RZ, 0xc0, !PT ;  /* 0x00000006020a7212 */ /* 0x000fe400078ec0ff */
[----:B------:R-:W-:Y:S02]  /*6ee0*/  HSET2.LE.AND R2, R11, R183, PT ;  /* 0x000000b70b027233 */ /* 0x000fe40003803000 */
[----:B--2---:R-:W-:Y:S02]  /*6ef0*/  F2FP.BF16.F32.PACK_AB R6, R88, R242 ;  /* 0x000000f25806723e */ /* 0x004fe400000010ff */
[----:B------:R-:W-:-:S02]  /*6f00*/  LOP3.LUT R7, R7, 0xff, RZ, 0xc0, !PT ;  /* 0x000000ff07077812 */ /* 0x000fc400078ec0ff */
[----:B------:R-:W-:Y:S01]  /*6f10*/  LOP3.LUT R11, R2, R6, RZ, 0xc0, !PT ;  /* 0x00000006020b7212 */ /* 0x000fe200078ec0ff */
[----:B------:R-:W-:Y:S01]  /*6f20*/  FFMA.FTZ R2, R142, UR25, -R5 ;  /* 0x000000198e027c23 */ /* 0x000fe20008010805 */
[----:B------:R-:W-:Y:S01]  /*6f30*/  PRMT R9, R7, 0x5410, R9 ;  /* 0x0000541007097816 */ /* 0x000fe20000000009 */
[----:B------:R-:W-:Y:S01]  /*6f40*/  FFMA.FTZ R6, R136, UR25, -R5 ;  /* 0x0000001988067c23 */ /* 0x000fe20008010805 */
[--C-:B------:R-:W-:Y:S01]  /*6f50*/  HSET2.LE.AND R7, R8, R183.reuse, PT ;  /* 0x000000b708077233 */ /* 0x100fe20003803000 */
[----:B------:R1:W2:Y:S01]  /*6f60*/  MUFU.EX2 R31, R2 ;  /* 0x00000002001f7308 */ /* 0x0002a20000000800 */
[----:B------:R-:W-:Y:S02]  /*6f70*/  F2FP.BF16.F32.PACK_AB R8, R96, R97 ;  /* 0x000000616008723e */ /* 0x000fe400000010ff */
[----:B------:R-:W-:Y:S02]  /*6f80*/  HSET2.LE.AND R9, R9, R183, PT ;  /* 0x000000b709097233 */ /* 0x000fe40003803000 */
[----:B------:R-:W-:-:S02]  /*6f90*/  F2FP.BF16.F32.PACK_AB R12, R195, R194 ;  /* 0x000000c2c30c723e */ /* 0x000fc400000010ff */
[----:B------:R-:W-:Y:S01]  /*6fa0*/  LOP3.LUT R8, R7, R8, RZ, 0xc0, !PT ;  /* 0x0000000807087212 */ /* 0x000fe200078ec0ff */
[----:B------:R3:W-:Y:S01]  /*6fb0*/  MUFU.EX2 R235, R6 ;  /* 0x0000000600eb7308 */ /* 0x0007e20000000800 */
[----:B------:R-:W-:Y:S01]  /*6fc0*/  LOP3.LUT R9, R9, R12, RZ, 0xc0, !PT ;  /* 0x0000000c09097212 */ /* 0x000fe200078ec0ff */
[----:B------:R-:W-:-:S06]  /*6fd0*/  FFMA.FTZ R12, R143, UR25, -R0 ;  /* 0x000000198f0c7c23 */ /* 0x000fcc0008010800 */
[----:B------:R-:W-:Y:S01]  /*6fe0*/  HMMA.16816.F32.BF16 R20, R8, R44, RZ ;  /* 0x0000002c0814723c */ /* 0x000fe200000418ff */
[----:B-1----:R-:W-:Y:S01]  /*6ff0*/  LOP3.LUT R2, R17, UR18, R54, 0x96, !PT ;  /* 0x0000001211027c12 */ /* 0x002fe2000f8e9636 */
[----:B------:R-:W-:Y:S01]  /*7000*/  MUFU.EX2 R136, R12 ;  /* 0x0000000c00887308 */ /* 0x000fe20000000800 */
[----:B--2---:R-:W-:-:S03]  /*7010*/  IMAD.MOV.U32 R143, RZ, RZ, R31 ;  /* 0x000000ffff8f7224 */ /* 0x004fc600078e001f */
[----:B------:R-:W-:Y:S01]  /*7020*/  HMMA.16816.F32.BF16 R32, R8, R46, RZ ;  /* 0x0000002e0820723c */ /* 0x000fe200000418ff */
[----:B---3--:R-:W-:-:S04]  /*7030*/  IMAD.WIDE.U32 R6, R2, -0x2daee0ad, RZ ;  /* 0xd2511f5302067825 */ /* 0x008fc800078e00ff */
[----:B------:R-:W-:Y:S01]  /*7040*/  FFMA.FTZ R2, R137, UR25, -R5 ;  /* 0x0000001989027c23 */ /* 0x000fe20008010805 */
[C---:B------:R-:W-:Y:S03]  /*7050*/  HMMA.16816.F32.BF16 R16, R8.reuse, R48, RZ ;  /* 0x000000300810723c */ /* 0x040fe600000418ff */
[----:B------:R1:W2:Y:S03]  /*7060*/  MUFU.EX2 R134, R2 ;  /* 0x0000000200867308 */ /* 0x0002a60000000800 */
[----:B------:R-:W-:Y:S07]  /*7070*/  HMMA.16816.F32.BF16 R24, R8, R50, RZ ;  /* 0x000000320818723c */ /* 0x000fee00000418ff */
[----:B------:R-:W-:-:S02]  /*7080*/  LOP3.LUT R10, R6, 0xff, RZ, 0xc0, !PT ;  /* 0x000000ff060a7812 */ /* 0x000fc400078ec0ff */
[--C-:B------:R-:W-:Y:S02]  /*7090*/  SHF.R.U32.HI R8, RZ, 0x10, R6.reuse ;  /* 0x00000010ff087819 */ /* 0x100fe40000011606 */
[----:B------:R-:W-:Y:S02]  /*70a0*/  SHF.R.U32.HI R9, RZ, 0x18, R6 ;  /* 0x00000018ff097819 */ /* 0x000fe40000011606 */
[----:B-1----:R-:W-:Y:S02]  /*70b0*/  LOP3.LUT R2, R7, UR35, R28, 0x96, !PT ;  /* 0x0000002307027c12 */ /* 0x002fe4000f8e961c */
[----:B------:R-:W-:Y:S02]  /*70c0*/  LOP3.LUT R7, R6, 0xffff, RZ, 0xc0, !PT ;  /* 0x0000ffff06077812 */ /* 0x000fe400078ec0ff */
[----:B------:R-:W-:Y:S02]  /*70d0*/  LOP3.LUT R8, R8, 0xff, RZ, 0xc0, !PT ;  /* 0x000000ff08087812 */ /* 0x000fe400078ec0ff */
[----:B------:R-:W-:Y:S01]  /*70e0*/  SHF.R.U32.HI R6, RZ, 0x8, R7 ;  /* 0x00000008ff067819 */ /* 0x000fe20000011607 */
[--C-:B------:R-:W-:Y:S01]  /*70f0*/  FFMA.FTZ R7, R138, UR25, -R0.reuse ;  /* 0x000000198a077c23 */ /* 0x100fe20008010800 */
[----:B------:R-:W-:Y:S01]  /*7100*/  PRMT R12, R8, 0x5410, R9 ;  /* 0x00005410080c7816 */ /* 0x000fe20000000009 */
[----:B------:R-:W-:Y:S01]  /*7110*/  FFMA.FTZ R8, R139, UR25, -R0 ;  /* 0x000000198b087c23 */ /* 0x000fe20008010800 */
[----:B------:R-:W-:Y:S01]  /*7120*/  PRMT R10, R10, 0x5410, R6 ;  /* 0x000054100a0a7816 */ /* 0x000fe20000000006 */
[----:B------:R1:W-:Y:S01]  /*7130*/  MUFU.EX2 R236, R7 ;  /* 0x0000000700ec7308 */ /* 0x0003e20000000800 */
[----:B------:R-:W-:-:S02]  /*7140*/  LOP3.LUT R6, R2, 0xffff, RZ, 0xc0, !PT ;  /* 0x0000ffff02067812 */ /* 0x000fc400078ec0ff */
[----:B------:R-:W-:-:S05]  /*7150*/  LOP3.LUT R9, R2, 0xff, RZ, 0xc0, !PT ;  /* 0x000000ff02097812 */ /* 0x000fca00078ec0ff */
[----:B------:R3:W4:Y:S01]  /*7160*/  MUFU.EX2 R144, R8 ;  /* 0x0000000800907308 */ /* 0x0007220000000800 */
[----:B-1----:R-:W-:Y:S02]  /*7170*/  SHF.R.U32.HI R7, RZ, 0x8, R6 ;  /* 0x00000008ff077819 */ /* 0x002fe40000011606 */
[----:B------:R-:W-:Y:S02]  /*7180*/  SHF.R.U32.HI R6, RZ, 0x10, R2 ;  /* 0x00000010ff067819 */ /* 0x000fe40000011602 */
[----:B------:R-:W-:Y:S01]  /*7190*/  PRMT R11, R9, 0x5410, R7 ;  /* 0x00005410090b7816 */ /* 0x000fe20000000007 */
[----:B------:R-:W-:Y:S01]  /*71a0*/  FFMA.FTZ R9, R147, UR25, -R0 ;  /* 0x0000001993097c23 */ /* 0x000fe20008010800 */
[----:B------:R-:W-:Y:S02]  /*71b0*/  LOP3.LUT R7, R6, 0xff, RZ, 0xc0, !PT ;  /* 0x000000ff06077812 */ /* 0x000fe400078ec0ff */
[----:B---3--:R-:W-:Y:S01]  /*71c0*/  SHF.R.U32.HI R8, RZ, 0x18, R2 ;  /* 0x00000018ff087819 */ /* 0x008fe20000011602 */
[----:B------:R1:W3:Y:S01]  /*71d0*/  MUFU.EX2 R137, R9 ;  /* 0x0000000900897308 */ /* 0x0002e20000000800 */
[----:B------:R-:W-:-:S02]  /*71e0*/  HSET2.LE.AND R2, R10, R183, PT ;  /* 0x000000b70a027233 */ /* 0x000fc40003803000 */
[----:B--2---:R-:W-:-:S04]  /*71f0*/  F2FP.BF16.F32.PACK_AB R6, R134, R235 ;  /* 0x000000eb8606723e */ /* 0x004fc800000010ff */
[----:B------:R-:W-:Y:S02]  /*7200*/  LOP3.LUT R10, R2, R6, RZ, 0xc0, !PT ;  /* 0x00000006020a7212 */ /* 0x000fe400078ec0ff */
[--C-:B------:R-:W-:Y:S02]  /*7210*/  HSET2.LE.AND R2, R12, R183.reuse, PT ;  /* 0x000000b70c027233 */ /* 0x100fe40003803000 */
[----:B----4-:R-:W-:Y:S02]  /*7220*/  F2FP.BF16.F32.PACK_AB R6, R144, R236 ;  /* 0x000000ec9006723e */ /* 0x010fe400000010ff */
[----:B-1----:R-:W-:Y:S02]  /*7230*/  PRMT R9, R7, 0x5410, R8 ;  /* 0x0000541007097816 */ /* 0x002fe40000000008 */
[----:B------:R-:W-:Y:S02]  /*7240*/  HSET2.LE.AND R7, R11, R183, PT ;  /* 0x000000b70b077233 */ /* 0x000fe40003803000 */
[----:B------:R-:W-:-:S02]  /*7250*/  F2FP.BF16.F32.PACK_AB R8, R143, R146 ;  /* 0x000000928f08723e */ /* 0x000fc400000010ff */
[----:B------:R-:W-:Y:S02]  /*7260*/  LOP3.LUT R11, R2, R6, RZ, 0xc0, !PT ;  /* 0x00000006020b7212 */ /* 0x000fe400078ec0ff */
[----:B------:R-:W-:Y:S01]  /*7270*/  LOP3.LUT R8, R7, R8, RZ, 0xc0, !PT ;  /* 0x0000000807087212 */ /* 0x000fe200078ec0ff */
[----:B------:R-:W-:Y:S01]  /*7280*/  IMAD.U32 R7, RZ, RZ, UR4 ;  /* 0x00000004ff077e24 */ /* 0x000fe2000f8e00ff */
[----:B------:R-:W-:Y:S01]  /*7290*/  HSET2.LE.AND R2, R9, R183, PT ;  /* 0x000000b709027233 */ /* 0x000fe20003803000 */
[----:B------:R-:W-:Y:S01]  /*72a0*/  UIADD3 UR4, UR37, 0x2, URZ ;  /* 0x0000000225047890 */ /* 0x000fe2000fffe03f */
[----:B---3--:R-:W-:Y:S01]  /*72b0*/  F2FP.BF16.F32.PACK_AB R6, R137, R136 ;  /* 0x000000888906723e */ /* 0x008fe200000010ff */
[----:B------:R-:W-:Y:S01]  /*72c0*/  UIADD3 UR37, UR37, 0x3, URZ ;  /* 0x0000000325257890 */ /* 0x000fe2000fffe03f */
[----:B------:R-:W-:Y:S02]  /*72d0*/  LOP3.LUT R7, R87, UR27, R7, 0x96, !PT ;  /* 0x0000001b57077c12 */ /* 0x000fe4000f8e9607 */
[----:B------:R-:W-:-:S03]  /*72e0*/  LOP3.LUT R9, R2, R6, RZ, 0xc0, !PT ;  /* 0x0000000602097212 */ /* 0x000fc600078ec0ff */
[----:B------:R-:W-:-:S04]  /*72f0*/  IMAD.WIDE.U32 R14, R7, -0x326172a9, RZ ;  /* 0xcd9e8d57070e7825 */ /* 0x000fc800078e00ff */
[----:B------:R-:W-:Y:S01]  /*7300*/  HMMA.16816.F32.BF16 R40, R8, R56, R20 ;  /* 0x000000380828723c */ /* 0x000fe20000041814 */
[----:B------:R-:W-:Y:S01]  /*7310*/  LOP3.LUT R2, R15, UR28, R82, 0x96, !PT ;  /* 0x0000001c0f027c12 */ /* 0x000fe2000f8e9652 */
[----:B------:R-:W1:Y:S01]  /*7320*/  LDSM.16.MT88.4 R20, [R184+0x4800] ;  /* 0x00480000b814783b */ /* 0x000e620000004200 */
[----:B------:R-:W-:-:S03]  /*7330*/  LOP3.LUT R12, R67, UR7, R14, 0x96, !PT ;  /* 0x00000007430c7c12 */ /* 0x000fc6000f8e960e */
[----:B------:R-:W-:Y:S01]  /*7340*/  IMAD.WIDE.U32 R6, R2, -0x2daee0ad, RZ ;  /* 0xd2511f5302067825 */ /* 0x000fe200078e00ff */
[C---:B------:R-:W-:Y:S01]  /*7350*/  HMMA.16816.F32.BF16 R44, R8.reuse, R60, R16 ;  /* 0x0000003c082c723c */ /* 0x040fe20000041810 */
[----:B------:R-:W2:Y:S02]  /*7360*/  LDSM.16.MT88.4 R16, [R185+0x4800] ;  /* 0x00480000b910783b */ /* 0x000ea40000004200 */
[----:B------:R-:W-:Y:S01]  /*7370*/  IMAD.WIDE.U32 R12, R12, -0x2daee0ad, RZ ;  /* 0xd2511f530c0c7825 */ /* 0x000fe200078e00ff */
[----:B------:R-:W-:Y:S02]  /*7380*/  LOP3.LUT R7, R7, UR6, R84, 0x96, !PT ;  /* 0x0000000607077c12 */ /* 0x000fe4000f8e9654 */
[----:B------:R-:W-:Y:S02]  /*7390*/  HMMA.16816.F32.BF16 R32, R8, R58, R32 ;  /* 0x0000003a0820723c */ /* 0x000fe40000041820 */
[----:B------:R-:W-:Y:S01]  /*73a0*/  LOP3.LUT R2, R13, UR23, R6, 0x96, !PT ;  /* 0x000000170d027c12 */ /* 0x000fe2000f8e9606 */
[----:B------:R-:W-:-:S03]  /*73b0*/  IMAD.WIDE.U32 R6, R7, -0x326172a9, RZ ;  /* 0xcd9e8d5707067825 */ /* 0x000fc600078e00ff */
[----:B------:R-:W-:Y:S01]  /*73c0*/  HMMA.16816.F32.BF16 R48, R8, R62, R24 ;  /* 0x0000003e0830723c */ /* 0x000fe20000041818 */
[----:B------:R-:W-:Y:S01]  /*73d0*/  IMAD.WIDE.U32 R30, R2, -0x326172a9, RZ ;  /* 0xcd9e8d57021e7825 */ /* 0x000fe200078e00ff */
[----:B------:R-:W-:-:S03]  /*73e0*/  LOP3.LUT R7, R7, UR24, R66, 0x96, !PT ;  /* 0x0000001807077c12 */ /* 0x000fc6000f8e9642 */
[----:B------:R-:W-:Y:S01]  /*73f0*/  FFMA.FTZ R2, R224, UR25, -R4 ;  /* 0x00000019e0027c23 */ /* 0x000fe20008010804 */
[----:B------:R-:W-:Y:S01]  /*7400*/  LOP3.LUT R13, R31, UR22, R6, 0x96, !PT ;  /* 0x000000161f0d7c12 */ /* 0x000fe2000f8e9606 */
[----:B------:R-:W-:Y:S02]  /*7410*/  IMAD.WIDE.U32 R6, R7, -0x2daee0ad, RZ ;  /* 0xd2511f5307067825 */ /* 0x000fe400078e00ff */
[----:B------:R3:W-:Y:S02]  /*7420*/  MUFU.EX2 R135, R2 ;  /* 0x0000000200877308 */ /* 0x0007e40000000800 */
[----:B------:R-:W-:Y:S01]  /*7430*/  FFMA.FTZ R8, R128, UR25, -R4 ;  /* 0x0000001980087c23 */ /* 0x000fe20008010804 */
[----:B------:R-:W-:-:S05]  /*7440*/  IMAD.WIDE.U32 R28, R13, -0x2daee0ad, RZ ;  /* 0xd2511f530d1c7825 */ /* 0x000fca00078e00ff */
[----:B------:R-:W-:Y:S01]  /*7450*/  LOP3.LUT R6, R29, UR15, R6, 0x96, !PT ;  /* 0x0000000f1d067c12 */ /* 0x000fe2000f8e9606 */
[----:B------:R4:W-:Y:S01]  /*7460*/  MUFU.EX2 R133, R8 ;  /* 0x0000000800857308 */ /* 0x0009e20000000800 */
[----:B---3--:R-:W-:-:S07]  /*7470*/  FFMA.FTZ R2, R225, UR25, -R4 ;  /* 0x00000019e1027c23 */ /* 0x008fce0008010804 */
[----:B------:R3:W-:Y:S01]  /*7480*/  MUFU.EX2 R98, R2 ;  /* 0x0000000200627308 */ /* 0x0007e20000000800 */
[----:B----4-:R-:W-:Y:S01]  /*7490*/  FFMA.FTZ R8, R129, UR25, -R4 ;  /* 0x0000001981087c23 */ /* 0x010fe20008010804 */
[----:B------:R-:W-:-:S06]  /*74a0*/  IMAD.MOV.U32 R129, RZ, RZ, R245 ;  /* 0x000000ffff817224 */ /* 0x000fcc00078e00f5 */
[----:B------:R4:W-:Y:S01]  /*74b0*/  MUFU.EX2 R142, R8 ;  /* 0x00000008008e7308 */ /* 0x0009e20000000800 */
[----:B---3--:R-:W-:Y:S01]  /*74c0*/  LOP3.LUT R2, R7, UR19, R12, 0x96, !PT ;  /* 0x0000001307027c12 */ /* 0x008fe2000f8e960c */
[----:B------:R-:W-:-:S04]  /*74d0*/  IMAD.WIDE.U32 R6, R6, -0x326172a9, RZ ;  /* 0xcd9e8d5706067825 */ /* 0x000fc800078e00ff */
[----:B------:R-:W-:Y:S01]  /*74e0*/  IMAD.WIDE.U32 R12, R2, -0x326172a9, RZ ;  /* 0xcd9e8d57020c7825 */ /* 0x000fe200078e00ff */
[C---:B------:R-:W-:Y:S02]  /*74f0*/  LOP3.LUT R2, R6.reuse, 0xffff, RZ, 0xc0, !PT ;  /* 0x0000ffff06027812 */ /* 0x040fe400078ec0ff */
[--C-:B------:R-:W-:Y:S02]  /*7500*/  SHF.R.U32.HI R10, RZ, 0x10, R6.reuse ;  /* 0x00000010ff0a7819 */ /* 0x100fe40000011606 */
[----:B------:R-:W-:Y:S02]  /*7510*/  LOP3.LUT R11, R6, 0xff, RZ, 0xc0, !PT ;  /* 0x000000ff060b7812 */ /* 0x000fe400078ec0ff */
[----:B------:R-:W-:Y:S01]  /*7520*/  SHF.R.U32.HI R9, RZ, 0x18, R6 ;  /* 0x00000018ff097819 */ /* 0x000fe20000011606 */
[--C-:B------:R-:W-:Y:S01]  /*7530*/  FFMA.FTZ R6, R226, UR25, -R3.reuse ;  /* 0x00000019e2067c23 */ /* 0x100fe20008010803 */
[----:B----4-:R-:W-:Y:S02]  /*7540*/  SHF.R.U32.HI R8, RZ, 0x8, R2 ;  /* 0x00000008ff087819 */ /* 0x010fe40000011602 */
[----:B------:R-:W-:Y:S01]  /*7550*/  LOP3.LUT R2, R7, UR36, R12, 0x96, !PT ;  /* 0x0000002407027c12 */ /* 0x000fe2000f8e960c */
[----:B------:R3:W4:Y:S01]  /*7560*/  MUFU.EX2 R52, R6 ;  /* 0x0000000600347308 */ /* 0x0007220000000800 */
[----:B------:R-:W-:Y:S01]  /*7570*/  LOP3.LUT R7, R10, 0xff, RZ, 0xc0, !PT ;  /* 0x000000ff0a077812 */ /* 0x000fe200078ec0ff */
[----:B------:R-:W-:Y:S01]  /*7580*/  FFMA.FTZ R10, R130, UR25, -R3 ;  /* 0x00000019820a7c23 */ /* 0x000fe20008010803 */
[----:B------:R-:W-:-:S02]  /*7590*/  PRMT R12, R11, 0x5410, R8 ;  /* 0x000054100b0c7816 */ /* 0x000fc40000000008 */
[----:B------:R-:W-:Y:S02]  /*75a0*/  PRMT R11, R7, 0x5410, R9 ;  /* 0x00005410070b7816 */ /* 0x000fe40000000009 */
[----:B------:R-:W-:Y:S01]  /*75b0*/  SHF.R.U32.HI R7, RZ, 0x10, R2 ;  /* 0x00000010ff077819 */ /* 0x000fe20000011602 */
[----:B------:R-:W-:Y:S01]  /*75c0*/  MUFU.EX2 R130, R10 ;  /* 0x0000000a00827308 */ /* 0x000fe20000000800 */
[C---:B------:R-:W-:Y:S02]  /*75d0*/  LOP3.LUT R8, R2.reuse, 0xff, RZ, 0xc0, !PT ;  /* 0x000000ff02087812 */ /* 0x040fe400078ec0ff */
[----:B---3--:R-:W-:-:S04]  /*75e0*/  LOP3.LUT R6, R2, 0xffff, RZ, 0xc0, !PT ;  /* 0x0000ffff02067812 */ /* 0x008fc800078ec0ff */
[----:B------:R-:W-:Y:S02]  /*75f0*/  SHF.R.U32.HI R9, RZ, 0x8, R6 ;  /* 0x00000008ff097819 */ /* 0x000fe40000011606 */
[----:B------:R-:W-:Y:S02]  /*7600*/  SHF.R.U32.HI R6, RZ, 0x18, R2 ;  /* 0x00000018ff067819 */ /* 0x000fe40000011602 */
[----:B------:R-:W-:Y:S01]  /*7610*/  LOP3.LUT R2, R7, 0xff, RZ, 0xc0, !PT ;  /* 0x000000ff07027812 */ /* 0x000fe200078ec0ff */
[----:B------:R-:W-:Y:S01]  /*7620*/  FFMA.FTZ R7, R131, UR25, -R3 ;  /* 0x0000001983077c23 */ /* 0x000fe20008010803 */
[----:B------:R-:W-:Y:S01]  /*7630*/  PRMT R8, R8, 0x5410, R9 ;  /* 0x0000541008087816 */ /* 0x000fe20000000009 */
[----:B----4-:R-:W-:Y:S01]  /*7640*/  IMAD.MOV.U32 R131, RZ, RZ, R52 ;  /* 0x000000ffff837224 */ /* 0x010fe200078e0034 */
[----:B------:R-:W-:Y:S01]  /*7650*/  PRMT R9, R2, 0x5410, R6 ;  /* 0x0000541002097816 */ /* 0x000fe20000000006 */
[----:B------:R-:W3:Y:S01]  /*7660*/  MUFU.EX2 R138, R7 ;  /* 0x00000007008a7308 */ /* 0x000ee20000000800 */
[----:B------:R-:W-:Y:S01]  /*7670*/  FFMA.FTZ R6, R227, UR25, -R3 ;  /* 0x00000019e3067c23 */ /* 0x000fe20008010803 */
[----:B------:R-:W-:-:S06]  /*7680*/  HSET2.LE.AND R2, R12, R183, PT ;  /* 0x000000b70c027233 */ /* 0x000fcc0003803000 */
[----:B------:R4:W1:Y:S02]  /*7690*/  MUFU.EX2 R190, R6 ;  /* 0x0000000600be7308 */ /* 0x0008640000000800 */
[----:B----4-:R-:W-:-:S04]  /*76a0*/  F2FP.BF16.F32.PACK_AB R6, R142, R133 ;  /* 0x000000858e06723e */ /* 0x010fc800000010ff */
[----:B------:R-:W-:Y:S02]  /*76b0*/  LOP3.LUT R10, R2, R6, RZ, 0xc0, !PT ;  /* 0x00000006020a7212 */ /* 0x000fe400078ec0ff */
[----:B------:R-:W-:Y:S02]  /*76c0*/  HSET2.LE.AND R2, R11, R183, PT ;  /* 0x000000b70b027233 */ /* 0x000fe40003803000 */
[----:B---3--:R-:W-:-:S04]  /*76d0*/  F2FP.BF16.F32.PACK_AB R6, R138, R130 ;  /* 0x000000828a06723e */ /* 0x008fc800000010ff */
[----:B------:R-:W-:Y:S02]  /*76e0*/  LOP3.LUT R11, R2, R6, RZ, 0xc0, !PT ;  /* 0x00000006020b7212 */ /* 0x000fe400078ec0ff */
[----:B------:R-:W-:Y:S02]  /*76f0*/  HSET2.LE.AND R2, R8, R183, PT ;  /* 0x000000b708027233 */ /* 0x000fe40003803000 */
[----:B------:R-:W-:-:S04]  /*7700*/  F2FP.BF16.F32.PACK_AB R6, R98, R135 ;  /* 0x000000876206723e */ /* 0x000fc800000010ff */
[----:B------:R-:W-:Y:S02]  /*7710*/  LOP3.LUT R8, R2, R6, RZ, 0xc0, !PT ;  /* 0x0000000602087212 */ /* 0x000fe400078ec0ff */
[----:B------:R-:W-:Y:S02]  /*7720*/  HSET2.LE.AND R2, R9, R183, PT ;  /* 0x000000b709027233 */ /* 0x000fe40003803000 */
[----:B-1----:R-:W-:-:S04]  /*7730*/  F2FP.BF16.F32.PACK_AB R6, R190, R131 ;  /* 0x00000083be06723e */ /* 0x002fc800000010ff */
[----:B------:R-:W-:Y:S02]  /*7740*/  LOP3.LUT R9, R2, R6, RZ, 0xc0, !PT ;  /* 0x0000000602097212 */ /* 0x000fe400078ec0ff */
[----:B------:R-:W-:-:S05]  /*7750*/  LOP3.LUT R2, R15, UR28, R250, 0x96, !PT ;  /* 0x0000001c0f027c12 */ /* 0x000fca000f8e96fa */
[----:B------:R-:W-:Y:S01]  /*7760*/  HMMA.16816.F32.BF16 R52, R8, R20, R92 ;  /* 0x000000140834723c */ /* 0x000fe2000004185c */
[----:B------:R-:W-:-:S05]  /*7770*/  IMAD.WIDE.U32 R6, R2, -0x2daee0ad, RZ ;  /* 0xd2511f5302067825 */ /* 0x000fca00078e00ff */
[----:B--2---:R-:W-:Y:S01]  /*7780*/  HMMA.16816.F32.BF16 R56, R8, R16, R76 ;  /* 0x000000100838723c */ /* 0x004fe2000004184c */
[----:B------:R-:W-:-:S05]  /*7790*/  LOP3.LUT R7, R7, UR6, R80, 0x96, !PT ;  /* 0x0000000607077c12 */ /* 0x000fca000f8e9650 */
[C---:B------:R-:W-:Y:S06]  /*77a0*/  HMMA.16816.F32.BF16 R60, R8.reuse, R22, R68 ;  /* 0x00000016083c723c */ /* 0x040fec0000041844 */
[----:B------:R-:W-:Y:S07]  /*77b0*/  HMMA.16816.F32.BF16 R72, R8, R18, R72 ;  /* 0x000000120848723c */ /* 0x000fee0000041848 */
[----:B------:R-:W-:-:S05]  /*77c0*/  LOP3.LUT R8, R65, UR7, R14, 0x96, !PT ;  /* 0x0000000741087c12 */ /* 0x000fca000f8e960e */
[----:B------:R-:W-:-:S05]  /*77d0*/  IMAD.WIDE.U32 R8, R8, -0x2daee0ad, RZ ;  /* 0xd2511f5308087825 */ /* 0x000fca00078e00ff */
[----:B------:R-:W-:Y:S01]  /*77e0*/  LOP3.LUT R2, R9, UR23, R6, 0x96, !PT ;  /* 0x0000001709027c12 */ /* 0x000fe2000f8e9606 */
[----:B------:R-:W-:-:S04]  /*77f0*/  IMAD.WIDE.U32 R6, R7, -0x326172a9, RZ ;  /* 0xcd9e8d5707067825 */ /* 0x000fc800078e00ff */
[----:B------:R-:W-:Y:S01]  /*7800*/  FFMA.FTZ R9, R150, UR25, -R5 ;  /* 0x0000001996097c23 */ /* 0x000fe20008010805 */
[----:B------:R-:W-:Y:S01]  /*7810*/  IMAD.WIDE.U32 R24, R2, -0x326172a9, RZ ;  /* 0xcd9e8d5702187825 */ /* 0x000fe200078e00ff */
[----:B------:R-:W-:Y:S02]  /*7820*/  LOP3.LUT R7, R7, UR24, R64, 0x96, !PT ;  /* 0x0000001807077c12 */ /* 0x000fe4000f8e9640 */
[----:B------:R1:W2:Y:S01]  /*7830*/  MUFU.EX2 R128, R9 ;  /* 0x0000000900807308 */ /* 0x0002a20000000800 */
[----:B------:R-:W-:Y:S01]  /*7840*/  IMAD.MOV.U32 R150, RZ, RZ, R235 ;  /* 0x000000ffff967224 */ /* 0x000fe200078e00eb */
[----:B------:R-:W-:Y:S01]  /*7850*/  LOP3.LUT R2, R25, UR22, R6, 0x96, !PT ;  /* 0x0000001619027c12 */ /* 0x000fe2000f8e9606 */
[----:B------:R-:W-:-:S04]  /*7860*/  IMAD.WIDE.U32 R6, R7, -0x2daee0ad, RZ ;  /* 0xd2511f5307067825 */ /* 0x000fc800078e00ff */
[----:B------:R-:W-:Y:S01]  /*7870*/  IMAD.WIDE.U32 R26, R2, -0x2daee0ad, RZ ;  /* 0xd2511f53021a7825 */ /* 0x000fe200078e00ff */
[----:B------:R-:W-:-:S03]  /*7880*/  LOP3.LUT R10, R7, UR19, R8, 0x96, !PT ;  /* 0x00000013070a7c12 */ /* 0x000fc6000f8e9608 */
[----:B------:R-:W-:Y:S01]  /*7890*/  FFMA.FTZ R8, R148, UR25, -R5 ;  /* 0x0000001994087c23 */ /* 0x000fe20008010805 */
[----:B------:R-:W-:Y:S01]  /*78a0*/  IMAD.MOV.U32 R148, RZ, RZ, R237 ;  /* 0x000000ffff947224 */ /* 0x000fe200078e00ed */
[----:B------:R-:W-:Y:S01]  /*78b0*/  LOP3.LUT R2, R27, UR15, R6, 0x96, !PT ;  /* 0x0000000f1b027c12 */ /* 0x000fe2000f8e9606 */
[----:B------:R-:W-:Y:S01]  /*78c0*/  FFMA.FTZ R6, R151, UR25, -R5 ;  /* 0x0000001997067c23 */ /* 0x000fe20008010805 */
[----:B------:R-:W-:Y:S01]  /*78d0*/  MUFU.EX2 R191, R8 ;  /* 0x0000000800bf7308 */ /* 0x000fe20000000800 */
[----:B------:R-:W-:-:S04]  /*78e0*/  IMAD.WIDE.U32 R14, R10, -0x326172a9, RZ ;  /* 0xcd9e8d570a0e7825 */ /* 0x000fc800078e00ff */
[----:B-1----:R-:W-:Y:S01]  /*78f0*/  FFMA.FTZ R9, R149, UR25, -R5 ;  /* 0x0000001995097c23 */ /* 0x002fe20008010805 */
[----:B------:R-:W-:Y:S02]  /*7900*/  IMAD.MOV.U32 R151, RZ, RZ, R236 ;  /* 0x000000ffff977224 */ /* 0x000fe400078e00ec */
[----:B------:R1:W-:Y:S08]  /*7910*/  MUFU.EX2 R99, R6 ;  /* 0x0000000600637308 */ /* 0x0003f00000000800 */
[----:B------:R3:W4:Y:S01]  /*7920*/  MUFU.EX2 R139, R9 ;  /* 0x00000009008b7308 */ /* 0x0007220000000800 */
[----:B-1----:R-:W-:-:S03]  /*7930*/  IMAD.WIDE.U32 R6, R2, -0x326172a9, RZ ;  /* 0xcd9e8d5702067825 */ /* 0x002fc600078e00ff */
[----:B------:R-:W-:Y:S02]  /*7940*/  LOP3.LUT R2, R6, 0xffff, RZ, 0xc0, !PT ;  /* 0x0000ffff06027812 */ /* 0x000fe400078ec0ff */
[----:B------:R-:W-:Y:S01]  /*7950*/  SHF.R.U32.HI R10, RZ, 0x18, R6 ;  /* 0x00000018ff0a7819 */ /* 0x000fe20000011606 */
[----:B---3--:R-:W-:Y:S01]  /*7960*/  FFMA.FTZ R9, R154, UR25, -R0 ;  /* 0x000000199a097c23 */ /* 0x008fe20008010800 */
[----:B------:R-:W-:Y:S01]  /*7970*/  SHF.R.U32.HI R8, RZ, 0x8, R2 ;  /* 0x00000008ff087819 */ /* 0x000fe20000011602 */
[----:B--2---:R-:W-:Y:S01]  /*7980*/  IMAD.MOV.U32 R154, RZ, RZ, R128 ;  /* 0x000000ffff9a7224 */ /* 0x004fe200078e0080 */
[----:B------:R-:W-:Y:S01]  /*7990*/  LOP3.LUT R2, R6, 0xff, RZ, 0xc0, !PT ;  /* 0x000000ff06027812 */ /* 0x000fe200078ec0ff */
[----:B------:R1:W-:Y:S01]  /*79a0*/  MUFU.EX2 R251, R9 ;  /* 0x0000000900fb7308 */ /* 0x0003e20000000800 */
[----:B------:R-:W-:Y:S02]  /*79b0*/  IMAD.MOV.U32 R128, RZ, RZ, R244 ;  /* 0x000000ffff807224 */ /* 0x000fe400078e00f4 */
[----:B------:R-:W-:Y:S01]  /*79c0*/  PRMT R12, R2, 0x5410, R8 ;  /* 0x00005410020c7816 */ /* 0x000fe20000000008 */
[----:B----4-:R-:W-:Y:S01]  /*79d0*/  IMAD.MOV.U32 R27, RZ, RZ, R139 ;  /* 0x000000ffff1b7224 */ /* 0x010fe200078e008b */
[----:B------:R-:W-:-:S02]  /*79e0*/  SHF.R.U32.HI R8, RZ, 0x10, R6 ;  /* 0x00000010ff087819 */ /* 0x000fc40000011606 */
[----:B------:R-:W-:Y:S01]  /*79f0*/  LOP3.LUT R2, R7, UR36, R14, 0x96, !PT ;  /* 0x0000002407027c12 */ /* 0x000fe2000f8e960e */
[----:B------:R-:W-:Y:S01]  /*7a00*/  FFMA.FTZ R7, R155, UR25, -R0 ;  /* 0x000000199b077c23 */ /* 0x000fe20008010800 */
[----:B------:R-:W-:Y:S01]  /*7a10*/  LOP3.LUT R6, R8, 0xff, RZ, 0xc0, !PT ;  /* 0x000000ff08067812 */ /* 0x000fe200078ec0ff */
[----:B------:R-:W-:Y:S01]  /*7a20*/  IMAD.MOV.U32 R155, RZ, RZ, R232 ;  /* 0x000000ffff9b7224 */ /* 0x000fe200078e00e8 */
[----:B------:R-:W-:Y:S01]  /*7a30*/  SHF.R.U32.HI R8, RZ, 0x18, R2 ;  /* 0x00000018ff087819 */ /* 0x000fe20000011602 */
[----:B------:R2:W3:Y:S01]  /*7a40*/  MUFU.EX2 R188, R7 ;  /* 0x0000000700bc7308 */ /* 0x0004e20000000800 */
[----:B------:R-:W-:Y:S02]  /*7a50*/  PRMT R11, R6, 0x5410, R10 ;  /* 0x00005410060b7816 */ /* 0x000fe4000000000a */
[C---:B------:R-:W-:Y:S02]  /*7a60*/  LOP3.LUT R6, R2.reuse, 0xffff, RZ, 0xc0, !PT ;  /* 0x0000ffff02067812 */ /* 0x040fe400078ec0ff */
[----:B-1----:R-:W-:-:S02]  /*7a70*/  LOP3.LUT R9, R2, 0xff, RZ, 0xc0, !PT ;  /* 0x000000ff02097812 */ /* 0x002fc400078ec0ff */
[----:B--2---:R-:W-:Y:S02]  /*7a80*/  SHF.R.U32.HI R7, RZ, 0x10, R2 ;  /* 0x00000010ff077819 */ /* 0x004fe40000011602 */
[----:B------:R-:W-:Y:S02]  /*7a90*/  SHF.R.U32.HI R2, RZ, 0x8, R6 ;  /* 0x00000008ff027819 */ /* 0x000fe40000011606 */
[----:B------:R-:W-:Y:S01]  /*7aa0*/  LOP3.LUT R6, R7, 0xff, RZ, 0xc0, !PT ;  /* 0x000000ff07067812 */ /* 0x000fe200078ec0ff */
[----:B------:R-:W-:Y:S01]  /*7ab0*/  FFMA.FTZ R7, R152, UR25, -R0 ;  /* 0x0000001998077c23 */ /* 0x000fe20008010800 */
[----:B------:R-:W-:Y:S01]  /*7ac0*/  PRMT R2, R9, 0x5410, R2 ;  /* 0x0000541009027816 */ /* 0x000fe20000000002 */
[----:B------:R-:W-:Y:S02]  /*7ad0*/  IMAD.MOV.U32 R152, RZ, RZ, R99 ;  /* 0x000000ffff987224 */ /* 0x000fe400078e0063 */
[----:B------:R1:W-:Y:S01]  /*7ae0*/  MUFU.EX2 R76, R7 ;  /* 0x00000007004c7308 */ /* 0x0003e20000000800 */
[----:B------:R-:W-:Y:S01]  /*7af0*/  IMAD.MOV.U32 R99, RZ, RZ, R246 ;  /* 0x000000ffff637224 */ /* 0x000fe200078e00f6 */
[----:B------:R-:W-:-:S02]  /*7b00*/  HSET2.LE.AND R2, R2, R183, PT ;  /* 0x000000b702027233 */ /* 0x000fc40003803000 */
[----:B-1----:R-:W-:Y:S01]  /*7b10*/  PRMT R7, R6, 0x5410, R8 ;  /* 0x0000541006077816 */ /* 0x002fe20000000008 */
[----:B------:R-:W-:Y:S01]  /*7b20*/  FFMA.FTZ R6, R153, UR25, -R0 ;  /* 0x0000001999067c23 */ /* 0x000fe20008010800 */
[----:B------:R-:W-:-:S03]  /*7b30*/  IMAD.MOV.U32 R153, RZ, RZ, R242 ;  /* 0x000000ffff997224 */ /* 0x000fc600078e00f2 */
[----:B------:R1:W2:Y:S02]  /*7b40*/  MUFU.EX2 R252, R6 ;  /* 0x0000000600fc7308 */ /* 0x0002a40000000800 */
[----:B-1----:R-:W-:-:S04]  /*7b50*/  F2FP.BF16.F32.PACK_AB R6, R152, R154 ;  /* 0x0000009a9806723e */ /* 0x002fc800000010ff */
[----:B------:R-:W-:Y:S02]  /*7b60*/  LOP3.LUT R8, R2, R6, RZ, 0xc0, !PT ;  /* 0x0000000602087212 */ /* 0x000fe400078ec0ff */
[----:B------:R-:W-:Y:S02]  /*7b70*/  HSET2.LE.AND R2, R7, R183, PT ;  /* 0x000000b707027233 */ /* 0x000fe40003803000 */
[----:B---3--:R-:W-:-:S04]  /*7b80*/  F2FP.BF16.F32.PACK_AB R6, R188, R251 ;  /* 0x000000fbbc06723e */ /* 0x008fc800000010ff */
[----:B------:R-:W-:Y:S02]  /*7b90*/  LOP3.LUT R9, R2, R6, RZ, 0xc0, !PT ;  /* 0x0000000602097212 */ /* 0x000fe400078ec0ff */
[----:B------:R-:W-:Y:S02]  /*7ba0*/  HSET2.LE.AND R2, R12, R183, PT ;  /* 0x000000b70c027233 */ /* 0x000fe40003803000 */
[----:B------:R-:W-:Y:S01]  /*7bb0*/  F2FP.BF16.F32.PACK_AB R6, R139, R191 ;  /* 0x000000bf8b06723e */ /* 0x000fe200000010ff */
[----:B------:R-:W-:-:S03]  /*7bc0*/  IMAD.MOV.U32 R139, RZ, RZ, R234 ;  /* 0x000000ffff8b7224 */ /* 0x000fc600078e00ea */
[----:B------:R-:W-:Y:S02]  /*7bd0*/  LOP3.LUT R10, R2, R6, RZ, 0xc0, !PT ;  /* 0x00000006020a7212 */ /* 0x000fe400078ec0ff */
[----:B------:R-:W-:Y:S02]  /*7be0*/  HSET2.LE.AND R2, R11, R183, PT ;  /* 0x000000b70b027233 */ /* 0x000fe40003803000 */
[----:B--2---:R-:W-:-:S04]  /*7bf0*/  F2FP.BF16.F32.PACK_AB R6, R252, R76 ;  /* 0x0000004cfc06723e */ /* 0x004fc800000010ff */
[----:B------:R-:W-:Y:S01]  /*7c00*/  LOP3.LUT R11, R2, R6, RZ, 0xc0, !PT ;  /* 0x00000006020b7212 */ /* 0x000fe200078ec0ff */
[--C-:B------:R-:W-:Y:S01]  /*7c10*/  FFMA.FTZ R2, R124, UR25, -R4.reuse ;  /* 0x000000197c027c23 */ /* 0x100fe20008010804 */
[----:B------:R-:W-:Y:S01]  /*7c20*/  FFMA.FTZ R6, R125, UR25, -R4 ;  /* 0x000000197d067c23 */ /* 0x000fe20008010804 */
[----:B------:R-:W-:Y:S02]  /*7c30*/  IMAD.MOV.U32 R125, RZ, RZ, R133 ;  /* 0x000000ffff7d7224 */ /* 0x000fe400078e0085 */
[----:B------:R1:W-:Y:S01]  /*7c40*/  MUFU.EX2 R249, R2 ;  /* 0x0000000200f97308 */ /* 0x0003e20000000800 */
[----:B------:R-:W-:Y:S01]  /*7c50*/  IMAD.MOV.U32 R133, RZ, RZ, R241 ;  /* 0x000000ffff857224 */ /* 0x000fe200078e00f1 */
[----:B------:R-:W-:Y:S01]  /*7c60*/  HMMA.16816.F32.BF16 R40, R8, R20, R40 ;  /* 0x000000140828723c */ /* 0x000fe20000041828 */
[----:B------:R-:W-:Y:S02]  /*7c70*/  IMAD.MOV.U32 R124, RZ, RZ, R146 ;  /* 0x000000ffff7c7224 */ /* 0x000fe400078e0092 */
[----:B------:R-:W-:-:S03]  /*7c80*/  IMAD.MOV.U32 R149, RZ, RZ, R133 ;  /* 0x000000ffff957224 */ /* 0x000fc600078e0085 */
[----:B------:R2:W-:Y:S01]  /*7c90*/  MUFU.EX2 R246, R6 ;  /* 0x0000000600f67308 */ /* 0x0005e20000000800 */
[C---:B------:R-:W-:Y:S01]  /*7ca0*/  HMMA.16816.F32.BF16 R32, R8.reuse, R22, R32 ;  /* 0x000000160820723c */ /* 0x040fe20000041820 */
[----:B------:R-:W-:Y:S05]  /*7cb0*/  LDSM.16.MT88.4 R20, [R185+0x4c00] ;  /* 0x004c0000b914783b */ /* 0x000fea0000004200 */
[----:B------:R-:W-:Y:S01]  /*7cc0*/  HMMA.16816.F32.BF16 R44, R8, R16, R44 ;  /* 0x00000010082c723c */ /* 0x000fe2000004182c */
[----:B-1----:R-:W-:-:S05]  /*7cd0*/  LOP3.LUT R2, R13, UR18, R30, 0x96, !PT ;  /* 0x000000120d027c12 */ /* 0x002fca000f8e961e */
[----:B------:R-:W-:Y:S01]  /*7ce0*/  HMMA.16816.F32.BF16 R48, R8, R18, R48 ;  /* 0x000000120830723c */ /* 0x000fe20000041830 */
[----:B------:R-:W1:Y:S01]  /*7cf0*/  LDSM.16.MT88.4 R16, [R184+0x4c00] ;  /* 0x004c0000b810783b */ /* 0x000e620000004200 */
[----:B--2---:R-:W-:-:S04]  /*7d00*/  IMAD.WIDE.U32 R6, R2, -0x2daee0ad, RZ ;  /* 0xd2511f5302067825 */ /* 0x004fc800078e00ff */
[--C-:B------:R-:W-:Y:S01]  /*7d10*/  FFMA.FTZ R2, R120, UR25, -R4.reuse ;  /* 0x0000001978027c23 */ /* 0x100fe20008010804 */
[----:B------:R-:W-:Y:S01]  /*7d20*/  FFMA.FTZ R8, R121, UR25, -R4 ;  /* 0x0000001979087c23 */ /* 0x000fe20008010804 */
[----:B------:R-:W-:Y:S02]  /*7d30*/  IMAD.MOV.U32 R121, RZ, RZ, R243 ;  /* 0x000000ffff797224 */ /* 0x000fe400078e00f3 */
[----:B------:R2:W-:Y:S01]  /*7d40*/  MUFU.EX2 R247, R2 ;  /* 0x0000000200f77308 */ /* 0x0005e20000000800 */
[----:B------:R-:W-:Y:S01]  /*7d50*/  LOP3.LUT R10, R6, 0xff, RZ, 0xc0, !PT ;  /* 0x000000ff060a7812 */ /* 0x000fe200078ec0ff */
[----:B------:R-:W-:Y:S01]  /*7d60*/  IMAD.MOV.U32 R120, RZ, RZ, R134 ;  /* 0x000000ffff787224 */ /* 0x000fe200078e0086 */
[----:B------:R-:W-:-:S05]  /*7d70*/  SHF.R.U32.HI R12, RZ, 0x18, R6 ;  /* 0x00000018ff0c7819 */ /* 0x000fca0000011606 */
[----:B------:R3:W4:Y:S01]  /*7d80*/  MUFU.EX2 R248, R8 ;  /* 0x0000000800f87308 */ /* 0x0007220000000800 */
[----:B--2---:R-:W-:-:S04]  /*7d90*/  LOP3.LUT R2, R6, 0xffff, RZ, 0xc0, !PT ;  /* 0x0000ffff06027812 */ /* 0x004fc800078ec0ff */
[----:B------:R-:W-:Y:S02]  /*7da0*/  SHF.R.U32.HI R9, RZ, 0x8, R2 ;  /* 0x00000008ff097819 */ /* 0x000fe40000011602 */
[----:B------:R-:W-:Y:S01]  /*7db0*/  LOP3.LUT R2, R7, UR35, R28, 0x96, !PT ;  /* 0x0000002307027c12 */ /* 0x000fe2000f8e961c */
[----:B------:R-:W-:Y:S01]  /*7dc0*/  FFMA.FTZ R7, R122, UR25, -R3 ;  /* 0x000000197a077c23 */ /* 0x000fe20008010803 */
[----:B---3--:R-:W-:Y:S01]  /*7dd0*/  SHF.R.U32.HI R8, RZ, 0x10, R6 ;  /* 0x00000010ff087819 */ /* 0x008fe20000011606 */
[----:B------:R-:W-:Y:S01]  /*7de0*/  LDSM.16.MT88.4 R28, [R184+0x5000] ;  /* 0x00500000b81c783b */ /* 0x000fe20000004200 */
[----:B------:R-:W-:Y:S01]  /*7df0*/  PRMT R13, R10, 0x5410, R9 ;  /* 0x000054100a0d7816 */ /* 0x000fe20000000009 */
[----:B------:R-:W-:Y:S01]  /*7e00*/  FFMA.FTZ R9, R123, UR25, -R3 ;  /* 0x000000197b097c23 */ /* 0x000fe20008010803 */
[----:B------:R-:W-:Y:S01]  /*7e10*/  LOP3.LUT R6, R2, 0xffff, RZ, 0xc0, !PT ;  /* 0x0000ffff02067812 */ /* 0x000fe200078ec0ff */
[----:B------:R2:W-:Y:S01]  /*7e20*/  MUFU.EX2 R245, R7 ;  /* 0x0000000700f57308 */ /* 0x0005e20000000800 */
[----:B------:R-:W-:Y:S01]  /*7e30*/  LOP3.LUT R10, R8, 0xff, RZ, 0xc0, !PT ;  /* 0x000000ff080a7812 */ /* 0x000fe200078ec0ff */
[----:B------:R-:W-:Y:S01]  /*7e40*/  IMAD.MOV.U32 R123, RZ, RZ, R145 ;  /* 0x000000ffff7b7224 */ /* 0x000fe200078e0091 */
[----:B------:R-:W-:Y:S01]  /*7e50*/  SHF.R.U32.HI R8, RZ, 0x10, R2 ;  /* 0x00000010ff087819 */ /* 0x000fe20000011602 */
[----:B------:R-:W-:Y:S01]  /*7e60*/  IMAD.MOV.U32 R122, RZ, RZ, R144 ;  /* 0x000000ffff7a7224 */ /* 0x000fe200078e0090 */
[----:B------:R-:W-:-:S02]  /*7e70*/  LOP3.LUT R11, R2, 0xff, RZ, 0xc0, !PT ;  /* 0x000000ff020b7812 */ /* 0x000fc400078ec0ff */
[----:B------:R-:W-:Y:S01]  /*7e80*/  SHF.R.U32.HI R6, RZ, 0x8, R6 ;  /* 0x00000008ff067819 */ /* 0x000fe20000011606 */
[----:B------:R3:W1:Y:S01]  /*7e90*/  MUFU.EX2 R244, R9 ;  /* 0x0000000900f47308 */ /* 0x0006620000000800 */
[----:B--2---:R-:W-:Y:S02]  /*7ea0*/  SHF.R.U32.HI R7, RZ, 0x18, R2 ;  /* 0x00000018ff077819 */ /* 0x004fe40000011602 */
[----:B------:R-:W-:Y:S02]  /*7eb0*/  LOP3.LUT R2, R8, 0xff, RZ, 0xc0, !PT ;  /* 0x000000ff08027812 */ /* 0x000fe400078ec0ff */
[----:B------:R-:W-:Y:S02]  /*7ec0*/  PRMT R8, R10, 0x5410, R12 ;  /* 0x000054100a087816 */ /* 0x000fe4000000000c */
[----:B------:R-:W-:Y:S01]  /*7ed0*/  PRMT R12, R2, 0x5410, R7 ;  /* 0x00005410020c7816 */ /* 0x000fe20000000007 */
[--C-:B------:R-:W-:Y:S01]  /*7ee0*/  FFMA.FTZ R7, R126, UR25, -R3.reuse ;  /* 0x000000197e077c23 */ /* 0x100fe20008010803 */
[----:B---3--:R-:W-:Y:S01]  /*7ef0*/  PRMT R9, R11, 0x5410, R6 ;  /* 0x000054100b097816 */ /* 0x008fe20000000006 */
[----:B------:R-:W-:Y:S01]  /*7f00*/  FFMA.FTZ R6, R127, UR25, -R3 ;  /* 0x000000197f067c23 */ /* 0x000fe20008010803 */
[----:B------:R-:W-:Y:S01]  /*7f10*/  HSET2.LE.AND R2, R13, R183, PT ;  /* 0x000000b70d027233 */ /* 0x000fe20003803000 */
[----:B------:R-:W-:Y:S01]  /*7f20*/  MUFU.EX2 R242, R7 ;  /* 0x0000000700f27308 */ /* 0x000fe20000000800 */
[----:B------:R-:W-:-:S02]  /*7f30*/  IMAD.MOV.U32 R126, RZ, RZ, R143 ;  /* 0x000000ffff7e7224 */ /* 0x000fc400078e008f */
[----:B------:R-:W-:-:S05]  /*7f40*/  IMAD.MOV.U32 R127, RZ, RZ, R140 ;  /* 0x000000ffff7f7224 */ /* 0x000fca00078e008c */
[----:B------:R4:W2:Y:S02]  /*7f50*/  MUFU.EX2 R243, R6 ;  /* 0x0000000600f37308 */ /* 0x0008a40000000800 */
[----:B----4-:R-:W-:-:S04]  /*7f60*/  F2FP.BF16.F32.PACK_AB R6, R248, R247 ;  /* 0x000000f7f806723e */ /* 0x010fc800000010ff */
[----:B------:R-:W-:Y:S02]  /*7f70*/  LOP3.LUT R10, R2, R6, RZ, 0xc0, !PT ;  /* 0x00000006020a7212 */ /* 0x000fe400078ec0ff */
[----:B------:R-:W-:Y:S02]  /*7f80*/  HSET2.LE.AND R2, R8, R183, PT ;  /* 0x000000b708027233 */ /* 0x000fe40003803000 */
[----:B-1----:R-:W-:-:S04]  /*7f90*/  F2FP.BF16.F32.PACK_AB R6, R244, R245 ;  /* 0x000000f5f406723e */ /* 0x002fc800000010ff */
[----:B------:R-:W-:Y:S02]  /*7fa0*/  LOP3.LUT R11, R2, R6, RZ, 0xc0, !PT ;  /* 0x00000006020b7212 */ /* 0x000fe400078ec0ff */
[----:B------:R-:W-:Y:S02]  /*7fb0*/  HSET2.LE.AND R2, R9, R183, PT ;  /* 0x000000b709027233 */ /* 0x000fe40003803000 */
[----:B------:R-:W-:-:S04]  /*7fc0*/  F2FP.BF16.F32.PACK_AB R6, R246, R249 ;  /* 0x000000f9f606723e */ /* 0x000fc800000010ff */
[----:B------:R-:W-:Y:S02]  /*7fd0*/  LOP3.LUT R8, R2, R6, RZ, 0xc0, !PT ;  /* 0x0000000602087212 */ /* 0x000fe400078ec0ff */
[----:B------:R-:W-:Y:S02]  /*7fe0*/  HSET2.LE.AND R2, R12, R183, PT ;  /* 0x000000b70c027233 */ /* 0x000fe40003803000 */
[----:B--2---:R-:W-:-:S04]  /*7ff0*/  F2FP.BF16.F32.PACK_AB R6, R243, R242 ;  /* 0x000000f2f306723e */ /* 0x004fc800000010ff */
[----:B------:R-:W-:Y:S01]  /*8000*/  LOP3.LUT R9, R2, R6, RZ, 0xc0, !PT ;  /* 0x0000000602097212 */ /* 0x000fe200078ec0ff */
[--C-:B------:R-:W-:Y:S01]  /*8010*/  FFMA.FTZ R2, R161, UR25, -R5.reuse ;  /* 0x00000019a1027c23 */ /* 0x100fe20008010805 */
[----:B------:R-:W-:Y:S01]  /*8020*/  FFMA.FTZ R6, R157, UR25, -R5 ;  /* 0x000000199d067c23 */ /* 0x000fe20008010805 */
[----:B------:R-:W-:Y:S02]  /*8030*/  IMAD.MOV.U32 R161, RZ, RZ, R141 ;  /* 0x000000ffffa17224 */ /* 0x000fe400078e008d */
[----:B------:R1:W-:Y:S02]  /*8040*/  MUFU.EX2 R239, R2 ;  /* 0x0000000200ef7308 */ /* 0x0003e40000000800 */
[C---:B------:R-:W-:Y:S06]  /*8050*/  HMMA.16816.F32.BF16 R68, R8.reuse, R16, R52 ;  /* 0x000000100844723c */ /* 0x040fec0000041834 */
[C---:B------:R-:W-:Y:S01]  /*8060*/  HMMA.16816.F32.BF16 R60, R8.reuse, R18, R60 ;  /* 0x00000012083c723c */ /* 0x040fe2000004183c */
[----:B------:R-:W-:Y:S05]  /*8070*/  MUFU.EX2 R238, R6 ;  /* 0x0000000600ee7308 */ /* 0x000fea0000000800 */
[----:B------:R-:W-:Y:S01]  /*8080*/  HMMA.16816.F32.BF16 R56, R8, R20, R56 ;  /* 0x000000140838723c */ /* 0x000fe20000041838 */
[----:B-1----:R-:W-:-:S05]  /*8090*/  FFMA.FTZ R2, R159, UR25, -R5 ;  /* 0x000000199f027c23 */ /* 0x002fca0008010805 */
[----:B------:R-:W-:Y:S01]  /*80a0*/  HMMA.16816.F32.BF16 R52, R8, R22, R72 ;  /* 0x000000160834723c */ /* 0x000fe20000041848 */
[----:B------:R1:W-:Y:S01]  /*80b0*/  MUFU.EX2 R241, R2 ;  /* 0x0000000200f17308 */ /* 0x0003e20000000800 */
[----:B------:R-:W2:Y:S05]  /*80c0*/  LDSM.16.MT88.4 R72, [R185+0x5000] ;  /* 0x00500000b948783b */ /* 0x000eaa0000004200 */
[----:B------:R-:W-:-:S04]  /*80d0*/  FFMA.FTZ R8, R156, UR25, -R5 ;  /* 0x000000199c087c23 */ /* 0x000fc80008010805 */
[----:B------:R3:W4:Y:S01]  /*80e0*/  MUFU.EX2 R240, R8 ;  /* 0x0000000800f07308 */ /* 0x0007220000000800 */
[----:B-1----:R-:W-:Y:S01]  /*80f0*/  LOP3.LUT R2, R15, UR18, R24, 0x96, !PT ;  /* 0x000000120f027c12 */ /* 0x002fe2000f8e9618 */
[----:B------:R-:W-:Y:S02]  /*8100*/  IMAD.MOV.U32 R15, RZ, RZ, R138 ;  /* 0x000000ffff0f7224 */ /* 0x000fe400078e008a */
[----:B------:R-:W-:Y:S02]  /*8110*/  IMAD.MOV.U32 R138, RZ, RZ, R233 ;  /* 0x000000ffff8a7224 */ /* 0x000fe400078e00e9 */
[----:B------:R-:W-:-:S04]  /*8120*/  IMAD.WIDE.U32 R6, R2, -0x2daee0ad, RZ ;  /* 0xd2511f5302067825 */ /* 0x000fc800078e00ff */
[----:B---3--:R-:W-:Y:S01]  /*8130*/  FFMA.FTZ R8, R162, UR25, -R0 ;  /* 0x00000019a2087c23 */ /* 0x008fe20008010800 */
[----:B------:R-:W-:Y:S01]  /*8140*/  LOP3.LUT R2, R7, UR35, R26, 0x96, !PT ;  /* 0x0000002307027c12 */ /* 0x000fe2000f8e961a */
[----:B------:R-:W-:Y:S01]  /*8150*/  IMAD.MOV.U32 R26, RZ, RZ, R76 ;  /* 0x000000ffff1a7224 */ /* 0x000fe200078e004c */
[C---:B------:R-:W-:Y:S01]  /*8160*/  LOP3.LUT R7, R6.reuse, 0xffff, RZ, 0xc0, !PT ;  /* 0x0000ffff06077812 */ /* 0x040fe200078ec0ff */
[----:B------:R1:W-:Y:S01]  /*8170*/  MUFU.EX2 R236, R8 ;  /* 0x0000000800ec7308 */ /* 0x0003e20000000800 */
[----:B------:R-:W-:Y:S01]  /*8180*/  LOP3.LUT R10, R6, 0xff, RZ, 0xc0, !PT ;  /* 0x000000ff060a7812 */ /* 0x000fe200078ec0ff */
[----:B------:R-:W-:Y:S01]  /*8190*/  IMAD.MOV.U32 R162, RZ, RZ, R142 ;  /* 0x000000ffffa27224 */ /* 0x000fe200078e008e */
[--C-:B------:R-:W-:Y:S02]  /*81a0*/  SHF.R.U32.HI R9, RZ, 0x18, R6.reuse ;  /* 0x00000018ff097819 */ /* 0x100fe40000011606 */
[----:B-1----:R-:W-:Y:S02]  /*81b0*/  SHF.R.U32.HI R8, RZ, 0x10, R6 ;  /* 0x00000010ff087819 */ /* 0x002fe40000011606 */
[----:B------:R-:W-:Y:S01]  /*81c0*/  SHF.R.U32.HI R6, RZ, 0x8, R7 ;  /* 0x00000008ff067819 */ /* 0x000fe20000011607 */
[----:B------:R-:W-:Y:S01]  /*81d0*/  FFMA.FTZ R7, R158, UR25, -R0 ;  /* 0x000000199e077c23 */ /* 0x000fe20008010800 */
[----:B------:R-:W-:-:S02]  /*81e0*/  LOP3.LUT R8, R8, 0xff, RZ, 0xc0, !PT ;  /* 0x000000ff08087812 */ /* 0x000fc400078ec0ff */
[----:B------:R-:W-:Y:S01]  /*81f0*/  PRMT R10, R10, 0x5410, R6 ;  /* 0x000054100a0a7816 */ /* 0x000fe20000000006 */
[----:B------:R1:W-:Y:S01]  /*8200*/  MUFU.EX2 R237, R7 ;  /* 0x0000000700ed7308 */ /* 0x0003e20000000800 */
[----:B------:R-:W-:Y:S02]  /*8210*/  LOP3.LUT R6, R2, 0xffff, RZ, 0xc0, !PT ;  /* 0x0000ffff02067812 */ /* 0x000fe400078ec0ff */
[----:B------:R-:W-:Y:S01]  /*8220*/  PRMT R12, R8, 0x5410, R9 ;  /* 0x00005410080c7816 */ /* 0x000fe20000000009 */
[----:B------:R-:W-:Y:S01]  /*8230*/  FFMA.FTZ R8, R160, UR25, -R0 ;  /* 0x00000019a0087c23 */ /* 0x000fe20008010800 */
[----:B------:R-:W-:Y:S01]  /*8240*/  LOP3.LUT R9, R2, 0xff, RZ, 0xc0, !PT ;  /* 0x000000ff02097812 */ /* 0x000fe200078ec0ff */
[----:B------:R-:W-:Y:S02]  /*8250*/  IMAD.MOV.U32 R160, RZ, RZ, R125 ;  /* 0x000000ffffa07224 */ /* 0x000fe400078e007d */
[----:B------:R3:W2:Y:S01]  /*8260*/  MUFU.EX2 R235, R8 ;  /* 0x0000000800eb7308 */ /* 0x0006a20000000800 */
[----:B------:R-:W-:-:S02]  /*8270*/  IMAD.MOV.U32 R125, RZ, RZ, R154 ;  /* 0x000000ffff7d7224 */ /* 0x000fc400078e009a */
[----:B------:R-:W-:Y:S01]  /*8280*/  IMAD.MOV.U32 R154, RZ, RZ, R132 ;  /* 0x000000ffff9a7224 */ /* 0x000fe200078e0084 */
        /* <DEDUP_REMOVED lines=8> */
[----:B----4-:R-:W-:-:S04]  /*8310*/  F2FP.BF16.F32.PACK_AB R6, R240, R238 ;  /* 0x000000eef006723e */ /* 0x010fc800000010ff */
[----:B------:R-:W-:Y:S02]  /*8320*/  LOP3.LUT R10, R2, R6, RZ, 0xc0, !PT ;  /* 0x00000006020a7212 */ /* 0x000fe400078ec0ff */
[--C-:B------:R-:W-:Y:S02]  /*8330*/  HSET2.LE.AND R2, R12, R183.reuse, PT ;  /* 0x000000b70c027233 */ /* 0x100fe40003803000 */
[----:B--2---:R-:W-:Y:S02]  /*8340*/  F2FP.BF16.F32.PACK_AB R6, R235, R237 ;  /* 0x000000edeb06723e */ /* 0x004fe400000010ff */
[----:B-1----:R-:W-:Y:S02]  /*8350*/  PRMT R9, R7, 0x5410, R8 ;  /* 0x0000541007097816 */ /* 0x002fe40000000008 */
[----:B------:R-:W-:Y:S02]  /*8360*/  HSET2.LE.AND R7, R11, R183, PT ;  /* 0x000000b70b077233 */ /* 0x000fe40003803000 */
[----:B------:R-:W-:-:S02]  /*8370*/  F2FP.BF16.F32.PACK_AB R8, R241, R239 ;  /* 0x000000eff108723e */ /* 0x000fc400000010ff */
[----:B------:R-:W-:Y:S02]  /*8380*/  LOP3.LUT R11, R2, R6, RZ, 0xc0, !PT ;  /* 0x00000006020b7212 */ /* 0x000fe400078ec0ff */
[----:B------:R-:W-:Y:S01]  /*8390*/  LOP3.LUT R8, R7, R8, RZ, 0xc0, !PT ;  /* 0x0000000807087212 */ /* 0x000fe200078ec0ff */
[----:B------:R-:W-:Y:S01]  /*83a0*/  IMAD.U32 R7, RZ, RZ, UR4 ;  /* 0x00000004ff077e24 */ /* 0x000fe2000f8e00ff */
[----:B------:R-:W-:Y:S02]  /*83b0*/  HSET2.LE.AND R2, R9, R183, PT ;  /* 0x000000b709027233 */ /* 0x000fe40003803000 */
[----:B---3--:R-:W-:Y:S02]  /*83c0*/  F2FP.BF16.F32.PACK_AB R6, R234, R236 ;  /* 0x000000ecea06723e */ /* 0x008fe400000010ff */
[----:B------:R-:W-:Y:S02]  /*83d0*/  LOP3.LUT R7, R87, UR27, R7, 0x96, !PT ;  /* 0x0000001b57077c12 */ /* 0x000fe4000f8e9607 */
[----:B------:R-:W-:-:S03]  /*83e0*/  LOP3.LUT R9, R2, R6, RZ, 0xc0, !PT ;  /* 0x0000000602097212 */ /* 0x000fc600078ec0ff */
[----:B------:R-:W-:-:S04]  /*83f0*/  IMAD.WIDE.U32 R24, R7, -0x326172a9, RZ ;  /* 0xcd9e8d5707187825 */ /* 0x000fc800078e00ff */
[----:B------:R-:W-:Y:S01]  /*8400*/  HMMA.16816.F32.BF16 R76, R8, R16, R40 ;  /* 0x00000010084c723c */ /* 0x000fe20000041828 */
[----:B------:R-:W-:Y:S02]  /*8410*/  LOP3.LUT R2, R25, UR28, R82, 0x96, !PT ;  /* 0x0000001c19027c12 */ /* 0x000fe4000f8e9652 */
[----:B------:R-:W-:-:S03]  /*8420*/  LOP3.LUT R12, R67, UR7, R24, 0x96, !PT ;  /* 0x00000007430c7c12 */ /* 0x000fc6000f8e9618 */
[----:B------:R-:W-:Y:S01]  /*8430*/  IMAD.WIDE.U32 R6, R2, -0x2daee0ad, RZ ;  /* 0xd2511f5302067825 */ /* 0x000fe200078e00ff */
[C---:B------:R-:W-:Y:S03]  /*8440*/  HMMA.16816.F32.BF16 R32, R8.reuse, R18, R32 ;  /* 0x000000120820723c */ /* 0x040fe60000041820 */
[----:B------:R-:W-:Y:S01]  /*8450*/  IMAD.WIDE.U32 R12, R12, -0x2daee0ad, RZ ;  /* 0xd2511f530c0c7825 */ /* 0x000fe200078e00ff */
[----:B------:R-:W-:Y:S02]  /*8460*/  LOP3.LUT R7, R7, UR6, R84, 0x96, !PT ;  /* 0x0000000607077c12 */ /* 0x000fe4000f8e9654 */
[----:B------:R-:W-:Y:S02]  /*8470*/  HMMA.16816.F32.BF16 R156, R8, R20, R44 ;  /* 0x00000014089c723c */ /* 0x000fe4000004182c */
[----:B------:R-:W-:Y:S01]  /*8480*/  LOP3.LUT R2, R13, UR23, R6, 0x96, !PT ;  /* 0x000000170d027c12 */ /* 0x000fe2000f8e9606 */
[----:B------:R-:W-:-:S04]  /*8490*/  IMAD.WIDE.U32 R6, R7, -0x326172a9, RZ ;  /* 0xcd9e8d5707067825 */ /* 0x000fc800078e00ff */
[----:B------:R-:W-:Y:S01]  /*84a0*/  FFMA.FTZ R13, R116, UR25, -R4 ;  /* 0x00000019740d7c23 */ /* 0x000fe20008010804 */
[----:B------:R-:W-:Y:S01]  /*84b0*/  HMMA.16816.F32.BF16 R92, R8, R22, R48 ;  /* 0x00000016085c723c */ /* 0x000fe20000041830 */
[----:B------:R-:W-:Y:S01]  /*84c0*/  IMAD.WIDE.U32 R16, R2, -0x326172a9, RZ ;  /* 0xcd9e8d5702107825 */ /* 0x000fe200078e00ff */
[----:B------:R-:W-:Y:S01]  /*84d0*/  LOP3.LUT R7, R7, UR24, R66, 0x96, !PT ;  /* 0x0000001807077c12 */ /* 0x000fe2000f8e9642 */
[----:B------:R-:W-:Y:S02]  /*84e0*/  MUFU.EX2 R232, R13 ;  /* 0x0000000d00e87308 */ /* 0x000fe40000000800 */
[----:B------:R-:W-:Y:S01]  /*84f0*/  IMAD.MOV.U32 R46, RZ, RZ, R121 ;  /* 0x000000ffff2e7224 */ /* 0x000fe200078e0079 */
[----:B------:R-:W-:Y:S01]  /*8500*/  LOP3.LUT R2, R17, UR22, R6, 0x96, !PT ;  /* 0x0000001611027c12 */ /* 0x000fe2000f8e9606 */
[----:B------:R-:W-:-:S04]  /*8510*/  IMAD.WIDE.U32 R6, R7, -0x2daee0ad, RZ ;  /* 0xd2511f5307067825 */ /* 0x000fc800078e00ff */
[----:B------:R-:W-:Y:S01]  /*8520*/  FFMA.FTZ R8, R112, UR25, -R4 ;  /* 0x0000001970087c23 */ /* 0x000fe20008010804 */
[----:B------:R-:W-:-:S04]  /*8530*/  IMAD.WIDE.U32 R42, R2, -0x2daee0ad, RZ ;  /* 0xd2511f53022a7825 */ /* 0x000fc800078e00ff */
[----:B------:R-:W-:Y:S01]  /*8540*/  FFMA.FTZ R2, R117, UR25, -R4 ;  /* 0x0000001975027c23 */ /* 0x000fe20008010804 */
[----:B------:R1:W-:Y:S01]  /*8550*/  MUFU.EX2 R227, R8 ;  /* 0x0000000800e37308 */ /* 0x0003e20000000800 */
[----:B------:R-:W-:-:S07]  /*8560*/  LOP3.LUT R6, R43, UR15, R6, 0x96, !PT ;  /* 0x0000000f2b067c12 */ /* 0x000fce000f8e9606 */
[----:B------:R2:W-:Y:S01]  /*8570*/  MUFU.EX2 R233, R2 ;  /* 0x0000000200e97308 */ /* 0x0005e20000000800 */
[----:B-1----:R-:W-:-:S07]  /*8580*/  FFMA.FTZ R8, R113, UR25, -R4 ;  /* 0x0000001971087c23 */ /* 0x002fce0008010804 */
[----:B------:R1:W3:Y:S01]  /*8590*/  MUFU.EX2 R226, R8 ;  /* 0x0000000800e27308 */ /* 0x0002e20000000800 */
[----:B--2---:R-:W-:Y:S01]  /*85a0*/  LOP3.LUT R2, R7, UR19, R12, 0x96, !PT ;  /* 0x0000001307027c12 */ /* 0x004fe2000f8e960c */
[----:B------:R-:W-:-:S04]  /*85b0*/  IMAD.WIDE.U32 R6, R6, -0x326172a9, RZ ;  /* 0xcd9e8d5706067825 */ /* 0x000fc800078e00ff */
[----:B------:R-:W-:Y:S01]  /*85c0*/  IMAD.WIDE.U32 R12, R2, -0x326172a9, RZ ;  /* 0xcd9e8d57020c7825 */ /* 0x000fe200078e00ff */
[----:B------:R-:W-:Y:S02]  /*85d0*/  LOP3.LUT R2, R6, 0xffff, RZ, 0xc0, !PT ;  /* 0x0000ffff06027812 */ /* 0x000fe400078ec0ff */
[----:B------:R-:W-:Y:S02]  /*85e0*/  SHF.R.U32.HI R9, RZ, 0x10, R6 ;  /* 0x00000010ff097819 */ /* 0x000fe40000011606 */
[----:B------:R-:W-:Y:S02]  /*85f0*/  SHF.R.U32.HI R11, RZ, 0x8, R2 ;  /* 0x00000008ff0b7819 */ /* 0x000fe40000011602 */
[----:B------:R-:W-:Y:S01]  /*8600*/  LOP3.LUT R2, R7, UR36, R12, 0x96, !PT ;  /* 0x0000002407027c12 */ /* 0x000fe2000f8e960c */
[----:B------:R-:W-:Y:S01]  /*8610*/  FFMA.FTZ R7, R118, UR25, -R3 ;  /* 0x0000001976077c23 */ /* 0x000fe20008010803 */
[----:B------:R-:W-:Y:S02]  /*8620*/  LOP3.LUT R14, R6, 0xff, RZ, 0xc0, !PT ;  /* 0x000000ff060e7812 */ /* 0x000fe400078ec0ff */
[----:B------:R-:W-:Y:S01]  /*8630*/  SHF.R.U32.HI R10, RZ, 0x18, R6 ;  /* 0x00000018ff0a7819 */ /* 0x000fe20000011606 */
[----:B------:R2:W-:Y:S01]  /*8640*/  MUFU.EX2 R224, R7 ;  /* 0x0000000700e07308 */ /* 0x0005e20000000800 */
[----:B------:R-:W-:-:S02]  /*8650*/  LOP3.LUT R6, R9, 0xff, RZ, 0xc0, !PT ;  /* 0x000000ff09067812 */ /* 0x000fc400078ec0ff */
[----:B-1----:R-:W-:Y:S02]  /*8660*/  LOP3.LUT R8, R2, 0xffff, RZ, 0xc0, !PT ;  /* 0x0000ffff02087812 */ /* 0x002fe400078ec0ff */
[----:B------:R-:W-:Y:S01]  /*8670*/  PRMT R12, R6, 0x5410, R10 ;  /* 0x00005410060c7816 */ /* 0x000fe2000000000a */
[----:B------:R-:W-:Y:S01]  /*8680*/  FFMA.FTZ R10, R114, UR25, -R3 ;  /* 0x00000019720a7c23 */ /* 0x000fe20008010803 */
[----:B------:R-:W-:Y:S02]  /*8690*/  SHF.R.U32.HI R9, RZ, 0x8, R8 ;  /* 0x00000008ff097819 */ /* 0x000fe40000011608 */
[----:B------:R-:W-:Y:S01]  /*86a0*/  LOP3.LUT R8, R2, 0xff, RZ, 0xc0, !PT ;  /* 0x000000ff02087812 */ /* 0x000fe200078ec0ff */
[----:B------:R-:W-:Y:S01]  /*86b0*/  MUFU.EX2 R225, R10 ;  /* 0x0000000a00e17308 */ /* 0x000fe20000000800 */
[----:B------:R-:W-:Y:S02]  /*86c0*/  SHF.R.U32.HI R6, RZ, 0x18, R2 ;  /* 0x00000018ff067819 */ /* 0x000fe40000011602 */
[----:B------:R-:W-:-:S02]  /*86d0*/  PRMT R8, R8, 0x5410, R9 ;  /* 0x0000541008087816 */ /* 0x000fc40000000009 */
[----:B------:R-:W-:Y:S02]  /*86e0*/  PRMT R11, R14, 0x5410, R11 ;  /* 0x000054100e0b7816 */ /* 0x000fe4000000000b */
[----:B--2---:R-:W-:Y:S02]  /*86f0*/  SHF.R.U32.HI R7, RZ, 0x10, R2 ;  /* 0x00000010ff077819 */ /* 0x004fe40000011602 */
[----:B------:R-:W-:Y:S02]  /*8700*/  LOP3.LUT R43, R13, UR18, R16, 0x96, !PT ;  /* 0x000000120d2b7c12 */ /* 0x000fe4000f8e9610 */
[----:B------:R-:W-:Y:S01]  /*8710*/  LOP3.LUT R2, R7, 0xff, RZ, 0xc0, !PT ;  /* 0x000000ff07027812 */ /* 0x000fe200078ec0ff */
[----:B------:R-:W-:-:S03]  /*8720*/  FFMA.FTZ R7, R115, UR25, -R3 ;  /* 0x0000001973077c23 */ /* 0x000fc60008010803 */
[----:B------:R-:W-:Y:S01]  /*8730*/  PRMT R9, R2, 0x5410, R6 ;  /* 0x0000541002097816 */ /* 0x000fe20000000006 */
[----:B------:R-:W1:Y:S01]  /*8740*/  MUFU.EX2 R134, R7 ;  /* 0x0000000700867308 */ /* 0x000e620000000800 */
[----:B------:R-:W-:Y:S01]  /*8750*/  FFMA.FTZ R6, R119, UR25, -R3 ;  /* 0x0000001977067c23 */ /* 0x000fe20008010803 */
[----:B------:R-:W-:-:S06]  /*8760*/  HSET2.LE.AND R2, R11, R183, PT ;  /* 0x000000b70b027233 */ /* 0x000fcc0003803000 */
[----:B------:R3:W2:Y:S02]  /*8770*/  MUFU.EX2 R133, R6 ;  /* 0x0000000600857308 */ /* 0x0006a40000000800 */
[----:B---3--:R-:W-:-:S04]  /*8780*/  F2FP.BF16.F32.PACK_AB R6, R226, R227 ;  /* 0x000000e3e206723e */ /* 0x008fc800000010ff */
        /* <DEDUP_REMOVED lines=10> */
[----:B------:R-:W-:-:S05]  /*8830*/  IMAD.U32 R2, RZ, RZ, UR37 ;  /* 0x00000025ff027e24 */ /* 0x000fca000f8e00ff */
[----:B------:R-:W-:Y:S01]  /*8840*/  LOP3.LUT R12, R87, UR27, R2, 0x96, !PT ;  /* 0x0000001b570c7c12 */ /* 0x000fe2000f8e9602 */
[----:B------:R-:W-:Y:S01]  /*8850*/  HMMA.16816.F32.BF16 R140, R8, R72, R56 ;  /* 0x00000048088c723c */ /* 0x000fe20000041838 */
[----:B------:R-:W-:-:S03]  /*8860*/  LOP3.LUT R2, R25, UR28, R250, 0x96, !PT ;  /* 0x0000001c19027c12 */ /* 0x000fc6000f8e96fa */
[----:B------:R-:W-:Y:S02]  /*8870*/  IMAD.WIDE.U32 R12, R12, -0x326172a9, RZ ;  /* 0xcd9e8d570c0c7825 */ /* 0x000fe400078e00ff */
[----:B------:R-:W-:Y:S02]  /*8880*/  HMMA.16816.F32.BF16 R68, R8, R28, R68 ;  /* 0x0000001c0844723c */ /* 0x000fe40000041844 */
[----:B------:R-:W-:-:S04]  /*8890*/  IMAD.WIDE.U32 R6, R2, -0x2daee0ad, RZ ;  /* 0xd2511f5302067825 */ /* 0x000fc800078e00ff */
[----:B------:R-:W-:Y:S01]  /*88a0*/  HMMA.16816.F32.BF16 R144, R8, R30, R60 ;  /* 0x0000001e0890723c */ /* 0x000fe2000004183c */
[----:B------:R-:W-:-:S05]  /*88b0*/  LOP3.LUT R7, R7, UR6, R80, 0x96, !PT ;  /* 0x0000000607077c12 */ /* 0x000fca000f8e9650 */
[----:B------:R-:W-:Y:S07]  /*88c0*/  HMMA.16816.F32.BF16 R56, R8, R74, R52 ;  /* 0x0000004a0838723c */ /* 0x000fee0000041834 */
[----:B------:R-:W-:Y:S01]  /*88d0*/  LOP3.LUT R8, R65, UR7, R24, 0x96, !PT ;  /* 0x0000000741087c12 */ /* 0x000fe2000f8e9618 */
[----:B------:R-:W-:Y:S02]  /*88e0*/  IMAD.MOV.U32 R54, RZ, RZ, R26 ;  /* 0x000000ffff367224 */ /* 0x000fe400078e001a */
[----:B------:R-:W-:Y:S01]  /*88f0*/  FFMA.FTZ R53, R220, UR25, -R3 ;  /* 0x00000019dc357c23 */ /* 0x000fe20008010803 */
[----:B------:R-:W-:-:S02]  /*8900*/  IMAD.MOV.U32 R26, RZ, RZ, R27 ;  /* 0x000000ffff1a7224 */ /* 0x000fc400078e001b */
[----:B------:R-:W-:-:S05]  /*8910*/  IMAD.WIDE.U32 R8, R8, -0x2daee0ad, RZ ;  /* 0xd2511f5308087825 */ /* 0x000fca00078e00ff */
[----:B------:R-:W-:Y:S01]  /*8920*/  LOP3.LUT R2, R9, UR23, R6, 0x96, !PT ;  /* 0x0000001709027c12 */ /* 0x000fe2000f8e9606 */
[----:B------:R-:W-:-:S04]  /*8930*/  IMAD.WIDE.U32 R6, R7, -0x326172a9, RZ ;  /* 0xcd9e8d5707067825 */ /* 0x000fc800078e00ff */
[----:B------:R-:W-:Y:S01]  /*8940*/  IMAD.WIDE.U32 R10, R2, -0x326172a9, RZ ;  /* 0xcd9e8d57020a7825 */ /* 0x000fe200078e00ff */
[----:B------:R-:W-:-:S04]  /*8950*/  LOP3.LUT R2, R7, UR24, R64, 0x96, !PT ;  /* 0x0000001807027c12 */ /* 0x000fc8000f8e9640 */
[----:B------:R-:W-:Y:S01]  /*8960*/  LOP3.LUT R9, R11, UR22, R6, 0x96, !PT ;  /* 0x000000160b097c12 */ /* 0x000fe2000f8e9606 */
[----:B------:R-:W-:-:S04]  /*8970*/  IMAD.WIDE.U32 R6, R2, -0x2daee0ad, RZ ;  /* 0xd2511f5302067825 */ /* 0x000fc800078e00ff */
[----:B------:R-:W-:Y:S01]  /*8980*/  IMAD.WIDE.U32 R18, R9, -0x2daee0ad, RZ ;  /* 0xd2511f5309127825 */ /* 0x000fe200078e00ff */
[----:B------:R-:W-:-:S04]  /*8990*/  LOP3.LUT R2, R7, UR19, R8, 0x96, !PT ;  /* 0x0000001307027c12 */ /* 0x000fc8000f8e9608 */
[----:B------:R-:W-:Y:S01]  /*89a0*/  LOP3.LUT R6, R19, UR15, R6, 0x96, !PT ;  /* 0x0000000f13067c12 */ /* 0x000fe2000f8e9606 */
[----:B------:R-:W-:-:S04]  /*89b0*/  IMAD.WIDE.U32 R8, R2, -0x326172a9, RZ ;  /* 0xcd9e8d5702087825 */ /* 0x000fc800078e00ff */
[----:B------:R-:W-:Y:S01]  /*89c0*/  FFMA.FTZ R2, R166, UR25, -R5 ;  /* 0x00000019a6027c23 */ /* 0x000fe20008010805 */
[----:B------:R-:W-:-:S03]  /*89d0*/  IMAD.WIDE.U32 R6, R6, -0x326172a9, RZ ;  /* 0xcd9e8d5706067825 */ /* 0x000fc600078e00ff */
[----:B------:R1:W-:Y:S01]  /*89e0*/  MUFU.EX2 R132, R2 ;  /* 0x0000000200847308 */ /* 0x0003e20000000800 */
[----:B------:R-:W-:Y:S01]  /*89f0*/  LOP3.LUT R27, R9, UR18, R10, 0x96, !PT ;  /* 0x00000012091b7c12 */ /* 0x000fe2000f8e960a */
[----:B------:R-:W-:Y:S01]  /*8a00*/  IMAD.MOV.U32 R166, RZ, RZ, R98 ;  /* 0x000000ffffa67224 */ /* 0x000fe200078e0062 */
[--C-:B------:R-:W-:Y:S02]  /*8a10*/  SHF.R.U32.HI R10, RZ, 0x10, R6.reuse ;  /* 0x00000010ff0a7819 */ /* 0x100fe40000011606 */
[C---:B------:R-:W-:Y:S02]  /*8a20*/  LOP3.LUT R11, R6.reuse, 0xff, RZ, 0xc0, !PT ;  /* 0x000000ff060b7812 */ /* 0x040fe400078ec0ff */
[----:B------:R-:W-:Y:S02]  /*8a30*/  SHF.R.U32.HI R9, RZ, 0x18, R6 ;  /* 0x00000018ff097819 */ /* 0x000fe40000011606 */
[----:B-1----:R-:W-:Y:S01]  /*8a40*/  LOP3.LUT R2, R7, UR36, R8, 0x96, !PT ;  /* 0x0000002407027c12 */ /* 0x002fe2000f8e9608 */
[----:B------:R-:W-:Y:S01]  /*8a50*/  FFMA.FTZ R8, R167, UR25, -R5 ;  /* 0x00000019a7087c23 */ /* 0x000fe20008010805 */
[----:B------:R-:W-:Y:S01]  /*8a60*/  LOP3.LUT R7, R6, 0xffff, RZ, 0xc0, !PT ;  /* 0x0000ffff06077812 */ /* 0x000fe200078ec0ff */
[----:B------:R-:W-:Y:S01]  /*8a70*/  IMAD.MOV.U32 R167, RZ, RZ, R160 ;  /* 0x000000ffffa77224 */ /* 0x000fe200078e00a0 */
[----:B------:R-:W-:Y:S01]  /*8a80*/  LOP3.LUT R6, R10, 0xff, RZ, 0xc0, !PT ;  /* 0x000000ff0a067812 */ /* 0x000fe200078ec0ff */
[----:B------:R-:W-:Y:S01]  /*8a90*/  IMAD.MOV.U32 R160, RZ, RZ, R26 ;  /* 0x000000ffffa07224 */ /* 0x000fe200078e001a */
[----:B------:R-:W-:Y:S01]  /*8aa0*/  SHF.R.U32.HI R7, RZ, 0x8, R7 ;  /* 0x00000008ff077819 */ /* 0x000fe20000011607 */
[----:B------:R-:W-:Y:S01]  /*8ab0*/  IMAD.MOV.U32 R26, RZ, RZ, R162 ;  /* 0x000000ffff1a7224 */ /* 0x000fe200078e00a2 */
[----:B------:R-:W-:Y:S01]  /*8ac0*/  PRMT R10, R6, 0x5410, R9 ;  /* 0x00005410060a7816 */ /* 0x000fe20000000009 */
[----:B------:R-:W-:Y:S01]  /*8ad0*/  IMAD.MOV.U32 R162, RZ, RZ, R15 ;  /* 0x000000ffffa27224 */ /* 0x000fe200078e000f */
[----:B------:R-:W-:Y:S01]  /*8ae0*/  PRMT R11, R11, 0x5410, R7 ;  /* 0x000054100b0b7816 */ /* 0x000fe20000000007 */
[----:B------:R-:W-:-:S02]  /*8af0*/  IMAD.MOV.U32 R15, RZ, RZ, R161 ;  /* 0x000000ffff0f7224 */ /* 0x000fc400078e00a1 */
[----:B------:R-:W-:Y:S01]  /*8b00*/  FFMA.FTZ R7, R165, UR25, -R5 ;  /* 0x00000019a5077c23 */ /* 0x000fe20008010805 */
[----:B------:R-:W-:Y:S01]  /*8b10*/  IMAD.MOV.U32 R161, RZ, RZ, R127 ;  /* 0x000000ffffa17224 */ /* 0x000fe200078e007f */
[----:B------:R-:W-:Y:S01]  /*8b20*/  LOP3.LUT R6, R2, 0xffff, RZ, 0xc0, !PT ;  /* 0x0000ffff02067812 */ /* 0x000fe200078ec0ff */
[----:B------:R-:W-:Y:S02]  /*8b30*/  IMAD.MOV.U32 R127, RZ, RZ, R123 ;  /* 0x000000ffff7f7224 */ /* 0x000fe400078e007b */
[----:B------:R-:W-:Y:S02]  /*8b40*/  IMAD.MOV.U32 R123, RZ, RZ, R122 ;  /* 0x000000ffff7b7224 */ /* 0x000fe400078e007a */
[----:B------:R-:W-:Y:S02]  /*8b50*/  IMAD.MOV.U32 R122, RZ, RZ, R120 ;  /* 0x000000ffff7a7224 */ /* 0x000fe400078e0078 */
[----:B------:R-:W-:Y:S02]  /*8b60*/  IMAD.MOV.U32 R165, RZ, RZ, R160 ;  /* 0x000000ffffa57224 */ /* 0x000fe400078e00a0 */
[----:B------:R-:W-:-:S02]  /*8b70*/  IMAD.MOV.U32 R120, RZ, RZ, R155 ;  /* 0x000000ffff787224 */ /* 0x000fc400078e009b */
[----:B------:R-:W-:Y:S02]  /*8b80*/  IMAD.MOV.U32 R160, RZ, RZ, R162 ;  /* 0x000000ffffa07224 */ /* 0x000fe400078e00a2 */
[----:B------:R-:W-:Y:S02]  /*8b90*/  IMAD.MOV.U32 R155, RZ, RZ, R131 ;  /* 0x000000ffff9b7224 */ /* 0x000fe400078e0083 */
[----:B------:R-:W-:Y:S01]  /*8ba0*/  IMAD.MOV.U32 R162, RZ, RZ, R161 ;  /* 0x000000ffffa27224 */ /* 0x000fe200078e00a1 */
[----:B------:R1:W2:Y:S01]  /*8bb0*/  MUFU.EX2 R131, R8 ;  /* 0x0000000800837308 */ /* 0x0002a20000000800 */
[----:B------:R-:W-:Y:S02]  /*8bc0*/  IMAD.MOV.U32 R161, RZ, RZ, R123 ;  /* 0x000000ffffa17224 */ /* 0x000fe400078e007b */
[----:B------:R-:W-:Y:S02]  /*8bd0*/  IMAD.MOV.U32 R123, RZ, RZ, R129 ;  /* 0x000000ffff7b7224 */ /* 0x000fe400078e0081 */
[----:B------:R-:W-:-:S02]  /*8be0*/  IMAD.MOV.U32 R163, RZ, RZ, R26 ;  /* 0x000000ffffa37224 */ /* 0x000fc400078e001a */
[----:B------:R-:W-:Y:S01]  /*8bf0*/  IMAD.MOV.U32 R26, RZ, RZ, R15 ;  /* 0x000000ffff1a7224 */ /* 0x000fe200078e000f */
[----:B------:R3:W-:Y:S01]  /*8c00*/  MUFU.EX2 R129, R7 ;  /* 0x0000000700817308 */ /* 0x0007e20000000800 */
[----:B------:R-:W-:Y:S02]  /*8c10*/  IMAD.MOV.U32 R15, RZ, RZ, R127 ;  /* 0x000000ffff0f7224 */ /* 0x000fe400078e007f */
[----:B------:R-:W-:Y:S02]  /*8c20*/  IMAD.MOV.U32 R127, RZ, RZ, R122 ;  /* 0x000000ffff7f7224 */ /* 0x000fe400078e007a */
[----:B------:R-:W-:Y:S02]  /*8c30*/  IMAD.MOV.U32 R122, RZ, RZ, R125 ;  /* 0x000000ffff7a7224 */ /* 0x000fe400078e007d */
[----:B------:R-:W-:Y:S02]  /*8c40*/  IMAD.MOV.U32 R125, RZ, RZ, R128 ;  /* 0x000000ffff7d7224 */ /* 0x000fe400078e0080 */
[----:B-1----:R-:W-:Y:S01]  /*8c50*/  FFMA.FTZ R8, R164, UR25, -R5 ;  /* 0x00000019a4087c23 */ /* 0x002fe20008010805 */
[----:B------:R-:W-:-:S02]  /*8c60*/  IMAD.MOV.U32 R164, RZ, RZ, R130 ;  /* 0x000000ffffa47224 */ /* 0x000fc400078e0082 */
[----:B------:R-:W-:Y:S01]  /*8c70*/  IMAD.MOV.U32 R47, RZ, RZ, R122 ;  /* 0x000000ffff2f7224 */ /* 0x000fe200078e007a */
[----:B------:R1:W-:Y:S01]  /*8c80*/  MUFU.EX2 R130, R8 ;  /* 0x0000000800827308 */ /* 0x0003e20000000800 */
[----:B------:R-:W-:Y:S01]  /*8c90*/  IMAD.MOV.U32 R45, RZ, RZ, R120 ;  /* 0x000000ffff2d7224 */ /* 0x000fe200078e0078 */
[----:B---3--:R-:W-:Y:S02]  /*8ca0*/  SHF.R.U32.HI R7, RZ, 0x8, R6 ;  /* 0x00000008ff077819 */ /* 0x008fe40000011606 */
[----:B------:R-:W-:-:S04]  /*8cb0*/  LOP3.LUT R6, R2, 0xff, RZ, 0xc0, !PT ;  /* 0x000000ff02067812 */ /* 0x000fc800078ec0ff */
[----:B------:R-:W-:Y:S01]  /*8cc0*/  PRMT R9, R6, 0x5410, R7 ;  /* 0x0000541006097816 */ /* 0x000fe20000000007 */
[----:B------:R-:W-:Y:S01]  /*8cd0*/  FFMA.FTZ R6, R171, UR25, -R0 ;  /* 0x00000019ab067c23 */ /* 0x000fe20008010800 */
[----:B------:R-:W-:Y:S01]  /*8ce0*/  SHF.R.U32.HI R7, RZ, 0x10, R2 ;  /* 0x00000010ff077819 */ /* 0x000fe20000011602 */
[----:B------:R-:W-:Y:S02]  /*8cf0*/  IMAD.MOV.U32 R171, RZ, RZ, R163 ;  /* 0x000000ffffab7224 */ /* 0x000fe400078e00a3 */
[----:B------:R-:W-:Y:S02]  /*8d00*/  IMAD.MOV.U32 R163, RZ, RZ, R123 ;  /* 0x000000ffffa37224 */ /* 0x000fe400078e007b */
[----:B-1----:R-:W-:Y:S01]  /*8d10*/  FFMA.FTZ R8, R170, UR25, -R0 ;  /* 0x00000019aa087c23 */ /* 0x002fe20008010800 */
[----:B------:R-:W-:Y:S02]  /*8d20*/  IMAD.MOV.U32 R170, RZ, RZ, R160 ;  /* 0x000000ffffaa7224 */ /* 0x000fe400078e00a0 */
[----:B------:R-:W-:Y:S01]  /*8d30*/  IMAD.MOV.U32 R160, RZ, RZ, R26 ;  /* 0x000000ffffa07224 */ /* 0x000fe200078e001a */
[----:B------:R-:W-:Y:S01]  /*8d40*/  MUFU.EX2 R128, R8 ;  /* 0x0000000800807308 */ /* 0x000fe20000000800 */
[----:B------:R-:W-:-:S02]  /*8d50*/  IMAD.MOV.U32 R26, RZ, RZ, R162 ;  /* 0x000000ffff1a7224 */ /* 0x000fc400078e00a2 */
[----:B------:R-:W-:Y:S02]  /*8d60*/  IMAD.MOV.U32 R162, RZ, RZ, R15 ;  /* 0x000000ffffa27224 */ /* 0x000fe400078e000f */
[----:B------:R-:W-:Y:S02]  /*8d70*/  IMAD.MOV.U32 R15, RZ, RZ, R161 ;  /* 0x000000ffff0f7224 */ /* 0x000fe400078e00a1 */
[----:B------:R-:W-:Y:S02]  /*8d80*/  IMAD.MOV.U32 R161, RZ, RZ, R127 ;  /* 0x000000ffffa17224 */ /* 0x000fe400078e007f */
[----:B------:R1:W3:Y:S02]  /*8d90*/  MUFU.EX2 R127, R6 ;  /* 0x00000006007f7308 */ /* 0x0002e40000000800 */
[----:B-1----:R-:W-:Y:S02]  /*8da0*/  SHF.R.U32.HI R6, RZ, 0x18, R2 ;  /* 0x00000018ff067819 */ /* 0x002fe40000011602 */
[----:B------:R-:W-:Y:S01]  /*8db0*/  LOP3.LUT R2, R7, 0xff, RZ, 0xc0, !PT ;  /* 0x000000ff07027812 */ /* 0x000fe200078ec0ff */
[----:B------:R-:W-:Y:S01]  /*8dc0*/  FFMA.FTZ R7, R168, UR25, -R0 ;  /* 0x00000019a8077c23 */ /* 0x000fe20008010800 */
[----:B------:R-:W-:-:S02]  /*8dd0*/  IMAD.MOV.U32 R168, RZ, RZ, R126 ;  /* 0x000000ffffa87224 */ /* 0x000fc400078e007e */
[----:B------:R-:W-:Y:S01]  /*8de0*/  PRMT R8, R2, 0x5410, R6 ;  /* 0x0000541002087816 */ /* 0x000fe20000000006 */
[----:B------:R-:W-:Y:S01]  /*8df0*/  FFMA.FTZ R6, R169, UR25, -R0 ;  /* 0x00000019a9067c23 */ /* 0x000fe20008010800 */
[----:B------:R-:W-:Y:S01]  /*8e00*/  IMAD.MOV.U32 R169, RZ, RZ, R160 ;  /* 0x000000ffffa97224 */ /* 0x000fe200078e00a0 */
[----:B------:R-:W-:Y:S01]  /*8e10*/  HSET2.LE.AND R2, R9, R183, PT ;  /* 0x000000b709027233 */ /* 0x000fe20003803000 */
[----:B------:R-:W-:Y:S01]  /*8e20*/  IMAD.MOV.U32 R160, RZ, RZ, R162 ;  /* 0x000000ffffa07224 */ /* 0x000fe200078e00a2 */
[----:B------:R1:W-:Y:S01]  /*8e30*/  MUFU.EX2 R126, R7 ;  /* 0x00000007007e7308 */ /* 0x0003e20000000800 */
[----:B------:R-:W-:Y:S02]  /*8e40*/  IMAD.MOV.U32 R162, RZ, RZ, R15 ;  /* 0x000000ffffa27224 */ /* 0x000fe400078e000f */
[----:B------:R-:W-:-:S05]  /*8e50*/  IMAD.MOV.U32 R15, RZ, RZ, R125 ;  /* 0x000000ffff0f7224 */ /* 0x000fca00078e007d */
[----:B------:R2:W4:Y:S01]  /*8e60*/  MUFU.EX2 R125, R6 ;  /* 0x00000006007d7308 */ /* 0x0005220000000800 */
[----:B-1----:R-:W-:Y:S01]  /*8e70*/  LOP3.LUT R7, R13, UR28, R250, 0x96, !PT ;  /* 0x0000001c0d077c12 */ /* 0x002fe2000f8e96fa */
[----:B------:R-:W-:Y:S01]  /*8e80*/  IMAD.MOV.U32 R250, RZ, RZ, R26 ;  /* 0x000000fffffa7224 */ /* 0x000fe200078e001a */
[----:B--2---:R-:W-:-:S04]  /*8e90*/  F2FP.BF16.F32.PACK_AB R6, R131, R132 ;  /* 0x000000848306723e */ /* 0x004fc800000010ff */
        /* <DEDUP_REMOVED lines=8> */
[----:B----4-:R-:W-:-:S04]  /*8f20*/  F2FP.BF16.F32.PACK_AB R6, R125, R126 ;  /* 0x0000007e7d06723e */ /* 0x010fc800000010ff */
[----:B------:R-:W-:Y:S01]  /*8f30*/  LOP3.LUT R23, R2, R6, RZ, 0xc0, !PT ;  /* 0x0000000602177212 */ /* 0x000fe200078ec0ff */
[----:B------:R-:W-:Y:S01]  /*8f40*/  IMAD.WIDE.U32 R6, R7, -0x2daee0ad, RZ ;  /* 0xd2511f5307067825 */ /* 0x000fe200078e00ff */
[----:B------:R-:W-:-:S04]  /*8f50*/  LOP3.LUT R2, R65, UR7, R12, 0x96, !PT ;  /* 0x0000000741027c12 */ /* 0x000fc8000f8e960c */
[----:B------:R-:W-:Y:S01]  /*8f60*/  LOP3.LUT R7, R7, UR6, R80, 0x96, !PT ;  /* 0x0000000607077c12 */ /* 0x000fe2000f8e9650 */
[----:B------:R-:W-:Y:S01]  /*8f70*/  IMAD.WIDE.U32 R8, R2, -0x2daee0ad, RZ ;  /* 0xd2511f5302087825 */ /* 0x000fe200078e00ff */
[C---:B------:R-:W-:Y:S04]  /*8f80*/  HMMA.16816.F32.BF16 R60, R20.reuse, R30, R32 ;  /* 0x0000001e143c723c */ /* 0x040fe80000041820 */
[----:B------:R-:W-:Y:S01]  /*8f90*/  LOP3.LUT R2, R9, UR23, R6, 0x96, !PT ;  /* 0x0000001709027c12 */ /* 0x000fe2000f8e9606 */
[----:B------:R-:W-:Y:S01]  /*8fa0*/  IMAD.WIDE.U32 R6, R7, -0x326172a9, RZ ;  /* 0xcd9e8d5707067825 */ /* 0x000fe200078e00ff */
[----:B------:R-:W-:Y:S03]  /*8fb0*/  HMMA.16816.F32.BF16 R76, R20, R28, R76 ;  /* 0x0000001c144c723c */ /* 0x000fe6000004184c */
[----:B------:R-:W-:Y:S01]  /*8fc0*/  IMAD.WIDE.U32 R10, R2, -0x326172a9, RZ ;  /* 0xcd9e8d57020a7825 */ /* 0x000fe200078e00ff */
[----:B------:R-:W-:-:S02]  /*8fd0*/  LOP3.LUT R7, R7, UR24, R64, 0x96, !PT ;  /* 0x0000001807077c12 */ /* 0x000fc4000f8e9640 */
[----:B------:R-:W-:Y:S02]  /*8fe0*/  HMMA.16816.F32.BF16 R156, R20, R72, R156 ;  /* 0x00000048149c723c */ /* 0x000fe4000004189c */
[----:B------:R-:W-:Y:S01]  /*8ff0*/  LOP3.LUT R2, R11, UR22, R6, 0x96, !PT ;  /* 0x000000160b027c12 */ /* 0x000fe2000f8e9606 */
[----:B------:R-:W-:Y:S01]  /*9000*/  IMAD.WIDE.U32 R6, R7, -0x2daee0ad, RZ ;  /* 0xd2511f5307067825 */ /* 0x000fe200078e00ff */
[----:B------:R-:W-:Y:S02]  /*9010*/  LOP3.LUT R11, R13, UR28, R82, 0x96, !PT ;  /* 0x0000001c0d0b7c12 */ /* 0x000fe4000f8e9652 */
[----:B------:R-:W-:Y:S01]  /*9020*/  LOP3.LUT R13, R67, UR7, R12, 0x96, !PT ;  /* 0x00000007430d7c12 */ /* 0x000fe2000f8e960c */
[----:B------:R-:W-:Y:S01]  /*9030*/  IMAD.WIDE.U32 R16, R2, -0x2daee0ad, RZ ;  /* 0xd2511f5302107825 */ /* 0x000fe200078e00ff */
[----:B------:R-:W-:-:S04]  /*9040*/  LOP3.LUT R7, R7, UR19, R8, 0x96, !PT ;  /* 0x0000001307077c12 */ /* 0x000fc8000f8e9608 */
[----:B------:R-:W-:Y:S01]  /*9050*/  LOP3.LUT R2, R17, UR15, R6, 0x96, !PT ;  /* 0x0000000f11027c12 */ /* 0x000fe2000f8e9606 */
[----:B------:R-:W-:-:S04]  /*9060*/  IMAD.WIDE.U32 R8, R7, -0x326172a9, RZ ;  /* 0xcd9e8d5707087825 */ /* 0x000fc800078e00ff */
[----:B------:R-:W-:Y:S01]  /*9070*/  IMAD.WIDE.U32 R6, R2, -0x326172a9, RZ ;  /* 0xcd9e8d5702067825 */ /* 0x000fe200078e00ff */
[----:B------:R-:W-:-:S04]  /*9080*/  LOP3.LUT R26, R9, UR18, R10, 0x96, !PT ;  /* 0x00000012091a7c12 */ /* 0x000fc8000f8e960a */
[----:B------:R-:W-:Y:S02]  /*9090*/  LOP3.LUT R12, R7, UR36, R8, 0x96, !PT ;  /* 0x00000024070c7c12 */ /* 0x000fe4000f8e9608 */
[C---:B------:R-:W-:Y:S02]  /*90a0*/  LOP3.LUT R17, R6.reuse, 0xffff, RZ, 0xc0, !PT ;  /* 0x0000ffff06117812 */ /* 0x040fe400078ec0ff */
[----:B------:R-:W-:Y:S02]  /*90b0*/  LOP3.LUT R25, R6, 0xff, RZ, 0xc0, !PT ;  /* 0x000000ff06197812 */ /* 0x000fe400078ec0ff */
[--C-:B------:R-:W-:Y:S02]  /*90c0*/  SHF.R.U32.HI R24, RZ, 0x10, R6.reuse ;  /* 0x00000010ff187819 */ /* 0x100fe40000011606 */
[----:B------:R-:W-:Y:S01]  /*90d0*/  SHF.R.U32.HI R19, RZ, 0x18, R6 ;  /* 0x00000018ff137819 */ /* 0x000fe20000011606 */
[----:B------:R-:W-:-:S04]  /*90e0*/  IMAD.WIDE.U32 R6, R11, -0x2daee0ad, RZ ;  /* 0xd2511f530b067825 */ /* 0x000fc800078e00ff */
[----:B------:R-:W-:Y:S01]  /*90f0*/  IMAD.WIDE.U32 R10, R13, -0x2daee0ad, RZ ;  /* 0xd2511f530d0a7825 */ /* 0x000fe200078e00ff */
[----:B------:R-:W-:-:S04]  /*9100*/  LOP3.LUT R7, R7, UR6, R84, 0x96, !PT ;  /* 0x0000000607077c12 */ /* 0x000fc8000f8e9654 */
[----:B------:R-:W-:Y:S01]  /*9110*/  LOP3.LUT R2, R11, UR23, R6, 0x96, !PT ;  /* 0x000000170b027c12 */ /* 0x000fe2000f8e9606 */
[----:B------:R-:W-:-:S04]  /*9120*/  IMAD.WIDE.U32 R6, R7, -0x326172a9, RZ ;  /* 0xcd9e8d5707067825 */ /* 0x000fc800078e00ff */
[----:B------:R-:W-:-:S04]  /*9130*/  IMAD.WIDE.U32 R8, R2, -0x326172a9, RZ ;  /* 0xcd9e8d5702087825 */ /* 0x000fc800078e00ff */
[----:B------:R-:W-:Y:S01]  /*9140*/  FFMA.FTZ R2, R172, UR25, -R5 ;  /* 0x00000019ac027c23 */ /* 0x000fe20008010805 */
[----:B------:R-:W-:Y:S01]  /*9150*/  LOP3.LUT R7, R7, UR24, R66, 0x96, !PT ;  /* 0x0000001807077c12 */ /* 0x000fe2000f8e9642 */
[----:B------:R-:W-:Y:S01]  /*9160*/  IMAD.MOV.U32 R172, RZ, RZ, R124 ;  /* 0x000000ffffac7224 */ /* 0x000fe200078e007c */
[----:B------:R-:W-:Y:S01]  /*9170*/  LOP3.LUT R9, R9, UR22, R6, 0x96, !PT ;  /* 0x0000001609097c12 */ /* 0x000fe2000f8e9606 */
[----:B------:R1:W-:Y:S02]  /*9180*/  MUFU.EX2 R124, R2 ;  /* 0x00000002007c7308 */ /* 0x0003e40000000800 */
[----:B------:R-:W-:Y:S01]  /*9190*/  IMAD.WIDE.U32 R6, R7, -0x2daee0ad, RZ ;  /* 0xd2511f5307067825 */ /* 0x000fe200078e00ff */
[----:B------:R-:W-:Y:S01]  /*91a0*/  HMMA.16816.F32.BF16 R64, R20, R74, R92 ;  /* 0x0000004a1440723c */ /* 0x000fe2000004185c */
[----:B------:R-:W2:Y:S03]  /*91b0*/  LDSM.16.MT88.4 R20, [R184+0x5400] ;  /* 0x00540000b814783b */ /* 0x000ea60000004200 */
[----:B------:R-:W-:-:S05]  /*91c0*/  LOP3.LUT R7, R7, UR19, R10, 0x96, !PT ;  /* 0x0000001307077c12 */ /* 0x000fca000f8e960a */
[----:B------:R-:W-:-:S05]  /*91d0*/  IMAD.WIDE.U32 R10, R7, -0x326172a9, RZ ;  /* 0xcd9e8d57070a7825 */ /* 0x000fca00078e00ff */
[----:B------:R-:W-:Y:S01]  /*91e0*/  LOP3.LUT R11, R11, UR18, R8, 0x96, !PT ;  /* 0x000000120b0b7c12 */ /* 0x000fe2000f8e9608 */
[----:B-1----:R-:W-:Y:S01]  /*91f0*/  FFMA.FTZ R2, R173, UR25, -R5 ;  /* 0x00000019ad027c23 */ /* 0x002fe20008010805 */
[----:B------:R-:W-:Y:S02]  /*9200*/  IMAD.MOV.U32 R173, RZ, RZ, R15 ;  /* 0x000000ffffad7224 */ /* 0x000fe400078e000f */
[----:B------:R-:W-:Y:S01]  /*9210*/  IMAD.WIDE.U32 R14, R9, -0x2daee0ad, RZ ;  /* 0xd2511f53090e7825 */ /* 0x000fe200078e00ff */
[----:B------:R1:W-:Y:S04]  /*9220*/  MUFU.EX2 R123, R2 ;  /* 0x00000002007b7308 */ /* 0x0003e80000000800 */
[----:B------:R-:W-:-:S05]  /*9230*/  LOP3.LUT R6, R15, UR15, R6, 0x96, !PT ;  /* 0x0000000f0f067c12 */ /* 0x000fca000f8e9606 */
[----:B------:R-:W-:-:S05]  /*9240*/  IMAD.WIDE.U32 R6, R6, -0x326172a9, RZ ;  /* 0xcd9e8d5706067825 */ /* 0x000fca00078e00ff */
[----:B------:R-:W-:Y:S02]  /*9250*/  LOP3.LUT R10, R7, UR36, R10, 0x96, !PT ;  /* 0x00000024070a7c12 */ /* 0x000fe4000f8e960a */
[----:B------:R-:W-:Y:S01]  /*9260*/  LOP3.LUT R31, R6, 0xffff, RZ, 0xc0, !PT ;  /* 0x0000ffff061f7812 */ /* 0x000fe200078ec0ff */
[----:B-1----:R-:W-:Y:S01]  /*9270*/  FFMA.FTZ R2, R104, UR25, -R5 ;  /* 0x0000001968027c23 */ /* 0x002fe20008010805 */
[----:B------:R-:W-:Y:S02]  /*9280*/  LOP3.LUT R41, R6, 0xff, RZ, 0xc0, !PT ;  /* 0x000000ff06297812 */ /* 0x000fe400078ec0ff */
[--C-:B------:R-:W-:Y:S01]  /*9290*/  SHF.R.U32.HI R40, RZ, 0x10, R6.reuse ;  /* 0x00000010ff287819 */ /* 0x100fe20000011606 */
[----:B------:R1:W-:Y:S01]  /*92a0*/  MUFU.EX2 R122, R2 ;  /* 0x00000002007a7308 */ /* 0x0003e20000000800 */
[----:B------:R-:W-:Y:S01]  /*92b0*/  SHF.R.U32.HI R35, RZ, 0x18, R6 ;  /* 0x00000018ff237819 */ /* 0x000fe20000011606 */
[----:B------:R-:W-:-:S03]  /*92c0*/  IMAD.WIDE.U32 R6, R27, -0x2daee0ad, RZ ;  /* 0xd2511f531b067825 */ /* 0x000fc600078e00ff */
[C---:B------:R-:W-:Y:S02]  /*92d0*/  LOP3.LUT R30, R6.reuse, 0xffff, RZ, 0xc0, !PT ;  /* 0x0000ffff061e7812 */ /* 0x040fe400078ec0ff */
[----:B------:R-:W-:Y:S02]  /*92e0*/  LOP3.LUT R33, R6, 0xff, RZ, 0xc0, !PT ;  /* 0x000000ff06217812 */ /* 0x000fe400078ec0ff */
[--C-:B------:R-:W-:Y:S02]  /*92f0*/  SHF.R.U32.HI R32, RZ, 0x10, R6.reuse ;  /* 0x00000010ff207819 */ /* 0x100fe40000011606 */
[----:B------:R-:W-:Y:S01]  /*9300*/  SHF.R.U32.HI R34, RZ, 0x18, R6 ;  /* 0x00000018ff227819 */ /* 0x000fe20000011606 */
[--C-:B------:R-:W-:Y:S01]  /*9310*/  FFMA.FTZ R6, R91, UR25, -R5.reuse ;  /* 0x000000195b067c23 */ /* 0x100fe20008010805 */
[----:B------:R-:W-:Y:S01]  /*9320*/  LOP3.LUT R9, R7, UR35, R18, 0x96, !PT ;  /* 0x0000002307097c12 */ /* 0x000fe2000f8e9612 */
[--C-:B-1----:R-:W-:Y:S02]  /*9330*/  FFMA.FTZ R2, R106, UR25, -R5.reuse ;  /* 0x000000196a027c23 */ /* 0x102fe40008010805 */
[----:B------:R1:W-:Y:S08]  /*9340*/  MUFU.EX2 R117, R6 ;  /* 0x0000000600757308 */ /* 0x0003f00000000800 */
[----:B------:R3:W-:Y:S01]  /*9350*/  MUFU.EX2 R121, R2 ;  /* 0x0000000200797308 */ /* 0x0007e20000000800 */
[----:B-1----:R-:W-:-:S07]  /*9360*/  FFMA.FTZ R6, R102, UR25, -R5 ;  /* 0x0000001966067c23 */ /* 0x002fce0008010805 */
[----:B------:R1:W-:Y:S01]  /*9370*/  MUFU.EX2 R115, R6 ;  /* 0x0000000600737308 */ /* 0x0003e20000000800 */
[----:B---3--:R-:W-:-:S07]  /*9380*/  FFMA.FTZ R2, R105, UR25, -R5 ;  /* 0x0000001969027c23 */ /* 0x008fce0008010805 */
[----:B------:R3:W-:Y:S01]  /*9390*/  MUFU.EX2 R119, R2 ;  /* 0x0000000200777308 */ /* 0x0007e20000000800 */
[----:B-1----:R-:W-:-:S05]  /*93a0*/  IMAD.WIDE.U32 R6, R26, -0x2daee0ad, RZ ;  /* 0xd2511f531a067825 */ /* 0x002fca00078e00ff */
[----:B------:R-:W-:Y:S02]  /*93b0*/  LOP3.LUT R8, R7, UR35, R16, 0x96, !PT ;  /* 0x0000002307087c12 */ /* 0x000fe4000f8e9610 */
[----:B------:R-:W-:Y:S01]  /*93c0*/  LOP3.LUT R15, R6, 0xffff, RZ, 0xc0, !PT ;  /* 0x0000ffff060f7812 */ /* 0x000fe200078ec0ff */
[--C-:B---3--:R-:W-:Y:S01]  /*93d0*/  FFMA.FTZ R2, R107, UR25, -R5.reuse ;  /* 0x000000196b027c23 */ /* 0x108fe20008010805 */
[--C-:B------:R-:W-:Y:S02]  /*93e0*/  SHF.R.U32.HI R27, RZ, 0x10, R6.reuse ;  /* 0x00000010ff1b7819 */ /* 0x100fe40000011606 */
[----:B------:R-:W-:Y:S01]  /*93f0*/  SHF.R.U32.HI R29, RZ, 0x18, R6 ;  /* 0x00000018ff1d7819 */ /* 0x000fe20000011606 */
[----:B------:R1:W-:Y:S02]  /*9400*/  MUFU.EX2 R120, R2 ;  /* 0x0000000200787308 */ /* 0x0003e40000000800 */
[----:B-1----:R-:W-:-:S06]  /*9410*/  FFMA.FTZ R2, R89, UR25, -R5 ;  /* 0x0000001959027c23 */ /* 0x002fcc0008010805 */
[----:B------:R1:W-:Y:S02]  /*9420*/  MUFU.EX2 R118, R2 ;  /* 0x0000000200767308 */ /* 0x0003e40000000800 */
[----:B-1----:R-:W-:-:S04]  /*9430*/  SHF.R.U32.HI R2, RZ, 0x8, R17 ;  /* 0x00000008ff027819 */ /* 0x002fc80000011611 */
[----:B------:R-:W-:Y:S02]  /*9440*/  PRMT R52, R25, 0x5410, R2 ;  /* 0x0000541019347816 */ /* 0x000fe40000000002 */
[----:B------:R-:W-:-:S04]  /*9450*/  LOP3.LUT R2, R24, 0xff, RZ, 0xc0, !PT ;  /* 0x000000ff18027812 */ /* 0x000fc800078ec0ff */
[----:B------:R-:W-:Y:S01]  /*9460*/  PRMT R51, R2, 0x5410, R19 ;  /* 0x0000541002337816 */ /* 0x000fe20000000013 */
[----:B------:R-:W-:Y:S01]  /*9470*/  FFMA.FTZ R2, R101, UR25, -R5 ;  /* 0x0000001965027c23 */ /* 0x000fe20008010805 */
[----:B------:R-:W-:Y:S01]  /*9480*/  LOP3.LUT R19, R6, 0xff, RZ, 0xc0, !PT ;  /* 0x000000ff06137812 */ /* 0x000fe200078ec0ff */
[----:B------:R-:W-:Y:S02]  /*9490*/  IMAD.WIDE.U32 R6, R43, -0x2daee0ad, RZ ;  /* 0xd2511f532b067825 */ /* 0x000fe400078e00ff */
[----:B------:R1:W-:Y:S01]  /*94a0*/  MUFU.EX2 R116, R2 ;  /* 0x0000000200747308 */ /* 0x0003e20000000800 */
[C---:B------:R-:W-:Y:S02]  /*94b0*/  LOP3.LUT R13, R6.reuse, 0xffff, RZ, 0xc0, !PT ;  /* 0x0000ffff060d7812 */ /* 0x040fe400078ec0ff */
[----:B------:R-:W-:Y:S02]  /*94c0*/  LOP3.LUT R18, R6, 0xff, RZ, 0xc0, !PT ;  /* 0x000000ff06127812 */ /* 0x000fe400078ec0ff */
[----:B------:R-:W-:-:S02]  /*94d0*/  SHF.R.U32.HI R17, RZ, 0x10, R6 ;  /* 0x00000010ff117819 */ /* 0x000fc40000011606 */
[----:B------:R-:W-:Y:S01]  /*94e0*/  SHF.R.U32.HI R16, RZ, 0x18, R6 ;  /* 0x00000018ff107819 */ /* 0x000fe20000011606 */
[----:B-1----:R-:W-:-:S04]  /*94f0*/  FFMA.FTZ R2, R90, UR25, -R5 ;  /* 0x000000195a027c23 */ /* 0x002fc80008010805 */
[----:B------:R1:W-:Y:S02]  /*9500*/  MUFU.EX2 R114, R2 ;  /* 0x0000000200727308 */ /* 0x0003e40000000800 */
[----:B-1----:R-:W-:Y:S01]  /*9510*/  FFMA.FTZ R2, R100, UR25, -R5 ;  /* 0x0000001964027c23 */ /* 0x002fe20008010805 */
[----:B------:R-:W-:Y:S01]  /*9520*/  FFMA.FTZ R5, R176, UR25, -R0 ;  /* 0x00000019b0057c23 */ /* 0x000fe20008010800 */
[----:B------:R-:W-:-:S04]  /*9530*/  IMAD.MOV.U32 R176, RZ, RZ, R45 ;  /* 0x000000ffffb07224 */ /* 0x000fc800078e002d */
[----:B------:R1:W-:Y:S08]  /*9540*/  MUFU.EX2 R113, R2 ;  /* 0x0000000200717308 */ /* 0x0003f00000000800 */
[----:B------:R3:W-:Y:S01]  /*9550*/  MUFU.EX2 R112, R5 ;  /* 0x0000000500707308 */ /* 0x0007e20000000800 */
[----:B-1----:R-:W-:Y:S01]  /*9560*/  LOP3.LUT R2, R7, UR35, R42, 0x96, !PT ;  /* 0x0000002307027c12 */ /* 0x002fe2000f8e962a */
[----:B------:R-:W-:Y:S01]  /*9570*/  IMAD.WIDE.U32 R6, R11, -0x2daee0ad, RZ ;  /* 0xd2511f530b067825 */ /* 0x000fe200078e00ff */
[----:B------:R-:W-:-:S02]  /*9580*/  LOP3.LUT R11, R10, 0xff, RZ, 0xc0, !PT ;  /* 0x000000ff0a0b7812 */ /* 0x000fc400078ec0ff */
[----:B------:R-:W-:Y:S01]  /*9590*/  LOP3.LUT R24, R6, 0xffff, RZ, 0xc0, !PT ;  /* 0x0000ffff06187812 */ /* 0x000fe200078ec0ff */
[----:B---3--:R-:W-:Y:S01]  /*95a0*/  FFMA.FTZ R5, R180, UR25, -R0 ;  /* 0x00000019b4057c23 */ /* 0x008fe20008010800 */
[----:B------:R-:W-:Y:S01]  /*95b0*/  LOP3.LUT R28, R6, 0xff, RZ, 0xc0, !PT ;  /* 0x000000ff061c7812 */ /* 0x000fe200078ec0ff */
[----:B------:R-:W-:Y:S01]  /*95c0*/  IMAD.MOV.U32 R180, RZ, RZ, R46 ;  /* 0x000000ffffb47224 */ /* 0x000fe200078e002e */
[--C-:B------:R-:W-:Y:S01]  /*95d0*/  SHF.R.U32.HI R26, RZ, 0x10, R6.reuse ;  /* 0x00000010ff1a7819 */ /* 0x100fe20000011606 */
[----:B------:R1:W-:Y:S01]  /*95e0*/  MUFU.EX2 R105, R5 ;  /* 0x0000000500697308 */ /* 0x0003e20000000800 */
[----:B------:R-:W-:Y:S01]  /*95f0*/  SHF.R.U32.HI R25, RZ, 0x18, R6 ;  /* 0x00000018ff197819 */ /* 0x000fe20000011606 */
[----:B------:R-:W-:Y:S01]  /*9600*/  FFMA.FTZ R6, R111, UR25, -R0 ;  /* 0x000000196f067c23 */ /* 0x000fe20008010800 */
[----:B------:R-:W-:Y:S01]  /*9610*/  LOP3.LUT R14, R7, UR35, R14, 0x96, !PT ;  /* 0x00000023070e7c12 */ /* 0x000fe2000f8e960e */
[----:B------:R-:W-:Y:S01]  /*9620*/  FFMA.FTZ R7, R175, UR25, -R0 ;  /* 0x00000019af077c23 */ /* 0x000fe20008010800 */
[----:B------:R-:W-:-:S02]  /*9630*/  IMAD.MOV.U32 R111, RZ, RZ, R47 ;  /* 0x000000ffff6f7224 */ /* 0x000fc400078e002f */
[----:B------:R-:W-:Y:S01]  /*9640*/  IMAD.MOV.U32 R175, RZ, RZ, R152 ;  /* 0x000000ffffaf7224 */ /* 0x000fe200078e0098 */
[----:B------:R3:W-:Y:S08]  /*9650*/  MUFU.EX2 R104, R6 ;  /* 0x0000000600687308 */ /* 0x0007f00000000800 */
[----:B------:R4:W-:Y:S01]  /*9660*/  MUFU.EX2 R107, R7 ;  /* 0x00000007006b7308 */ /* 0x0009e20000000800 */
[----:B-1----:R-:W-:-:S04]  /*9670*/  LOP3.LUT R5, R12, 0xffff, RZ, 0xc0, !PT ;  /* 0x0000ffff0c057812 */ /* 0x002fc800078ec0ff */
[----:B---3--:R-:W-:Y:S02]  /*9680*/  SHF.R.U32.HI R6, RZ, 0x8, R5 ;  /* 0x00000008ff067819 */ /* 0x008fe40000011605 */
[----:B------:R-:W-:-:S04]  /*9690*/  LOP3.LUT R5, R12, 0xff, RZ, 0xc0, !PT ;  /* 0x000000ff0c057812 */ /* 0x000fc800078ec0ff */
[----:B------:R-:W-:Y:S01]  /*96a0*/  PRMT R50, R5, 0x5410, R6 ;  /* 0x0000541005327816 */ /* 0x000fe20000000006 */
[----:B------:R-:W-:Y:S01]  /*96b0*/  FFMA.FTZ R5, R174, UR25, -R0 ;  /* 0x00000019ae057c23 */ /* 0x000fe20008010800 */
[--C-:B----4-:R-:W-:Y:S01]  /*96c0*/  SHF.R.U32.HI R7, RZ, 0x10, R12.reuse ;  /* 0x00000010ff077819 */ /* 0x110fe2000001160c */
[----:B------:R-:W-:Y:S01]  /*96d0*/  IMAD.MOV.U32 R174, RZ, RZ, R155 ;  /* 0x000000ffffae7224 */ /* 0x000fe200078e009b */
[----:B------:R-:W-:Y:S01]  /*96e0*/  SHF.R.U32.HI R6, RZ, 0x18, R12 ;  /* 0x00000018ff067819 */ /* 0x000fe2000001160c */
[----:B------:R1:W-:Y:S02]  /*96f0*/  MUFU.EX2 R106, R5 ;  /* 0x00000005006a7308 */ /* 0x0003e40000000800 */
[----:B-1----:R-:W-:Y:S01]  /*9700*/  LOP3.LUT R5, R7, 0xff, RZ, 0xc0, !PT ;  /* 0x000000ff07057812 */ /* 0x002fe200078ec0ff */
[----:B------:R-:W-:Y:S01]  /*9710*/  FFMA.FTZ R7, R178, UR25, -R0 ;  /* 0x00000019b2077c23 */ /* 0x000fe20008010800 */
[----:B------:R-:W-:Y:S02]  /*9720*/  IMAD.MOV.U32 R178, RZ, RZ, R153 ;  /* 0x000000ffffb27224 */ /* 0x000fe400078e0099 */
[----:B------:R-:W-:Y:S01]  /*9730*/  PRMT R43, R5, 0x5410, R6 ;  /* 0x00005410052b7816 */ /* 0x000fe20000000006 */
[----:B------:R-:W-:Y:S01]  /*9740*/  FFMA.FTZ R6, R103, UR25, -R0 ;  /* 0x0000001967067c23 */ /* 0x000fe20008010800 */
[----:B------:R-:W-:Y:S01]  /*9750*/  SHF.R.U32.HI R5, RZ, 0x8, R31 ;  /* 0x00000008ff057819 */ /* 0x000fe2000001161f */
[----:B------:R1:W-:Y:S01]  /*9760*/  MUFU.EX2 R102, R7 ;  /* 0x0000000700667308 */ /* 0x0003e20000000800 */
[----:B------:R-:W-:Y:S01]  /*9770*/  IMAD.MOV.U32 R103, RZ, RZ, R154 ;  /* 0x000000ffff677224 */ /* 0x000fe200078e009a */
[----:B------:R-:W-:-:S02]  /*9780*/  HSET2.LE.AND R43, R43, R183, PT ;  /* 0x000000b72b2b7233 */ /* 0x000fc40003803000 */
[----:B------:R-:W-:Y:S02]  /*9790*/  PRMT R48, R41, 0x5410, R5 ;  /* 0x0000541029307816 */ /* 0x000fe40000000005 */
[----:B------:R-:W-:Y:S02]  /*97a0*/  LOP3.LUT R5, R40, 0xff, RZ, 0xc0, !PT ;  /* 0x000000ff28057812 */ /* 0x000fe400078ec0ff */
[----:B------:R3:W-:Y:S01]  /*97b0*/  MUFU.EX2 R101, R6 ;  /* 0x0000000600657308 */ /* 0x0007e20000000800 */
[----:B------:R-:W-:Y:S02]  /*97c0*/  HSET2.LE.AND R40, R50, R183, PT ;  /* 0x000000b732287233 */ /* 0x000fe40003803000 */
[----:B------:R-:W-:Y:S02]  /*97d0*/  PRMT R49, R5, 0x5410, R35 ;  /* 0x0000541005317816 */ /* 0x000fe40000000023 */
[----:B------:R-:W-:-:S04]  /*97e0*/  SHF.R.U32.HI R5, RZ, 0x8, R30 ;  /* 0x00000008ff057819 */ /* 0x000fc8000001161e */
[----:B------:R-:W-:Y:S01]  /*97f0*/  PRMT R47, R33, 0x5410, R5 ;  /* 0x00005410212f7816 */ /* 0x000fe20000000005 */
[----:B-1----:R-:W-:Y:S01]  /*9800*/  FFMA.FTZ R7, R177, UR25, -R0 ;  /* 0x00000019b1077c23 */ /* 0x002fe20008010800 */
[----:B------:R-:W-:Y:S01]  /*9810*/  SHF.R.U32.HI R5, RZ, 0x8, R15 ;  /* 0x00000008ff057819 */ /* 0x000fe2000001160f */
[----:B------:R-:W-:Y:S01]  /*9820*/  IMAD.MOV.U32 R177, RZ, RZ, R96 ;  /* 0x000000ffffb17224 */ /* 0x000fe200078e0060 */
[----:B------:R-:W-:Y:S01]  /*9830*/  HSET2.LE.AND R15, R49, R183, PT ;  /* 0x000000b7310f7233 */ /* 0x000fe20003803000 */
[----:B------:R1:W-:Y:S01]  /*9840*/  MUFU.EX2 R98, R7 ;  /* 0x0000000700627308 */ /* 0x0003e20000000800 */
[----:B------:R-:W-:Y:S01]  /*9850*/  PRMT R45, R19, 0x5410, R5 ;  /* 0x00005410132d7816 */ /* 0x000fe20000000005 */
[--C-:B------:R-:W-:Y:S01]  /*9860*/  FFMA.FTZ R5, R110, UR25, -R0.reuse ;  /* 0x000000196e057c23 */ /* 0x100fe20008010800 */
[----:B---3--:R-:W-:Y:S01]  /*9870*/  FFMA.FTZ R6, R108, UR25, -R0 ;  /* 0x000000196c067c23 */ /* 0x008fe20008010800 */
[----:B------:R-:W-:Y:S02]  /*9880*/  IMAD.MOV.U32 R108, RZ, RZ, R99 ;  /* 0x000000ffff6c7224 */ /* 0x000fe400078e0063 */
[----:B------:R-:W-:-:S02]  /*9890*/  FFMA.FTZ R49, R228, UR25, -R3 ;  /* 0x00000019e4317c23 */ /* 0x000fc40008010803 */
[----:B------:R3:W-:Y:S01]  /*98a0*/  MUFU.EX2 R100, R6 ;  /* 0x0000000600647308 */ /* 0x0007e20000000800 */
[----:B-1----:R-:W-:-:S07]  /*98b0*/  FFMA.FTZ R7, R109, UR25, -R0 ;  /* 0x000000196d077c23 */ /* 0x002fce0008010800 */
[----:B------:R1:W-:Y:S01]  /*98c0*/  MUFU.EX2 R96, R7 ;  /* 0x0000000700607308 */ /* 0x0003e20000000800 */
[----:B---3--:R-:W-:Y:S01]  /*98d0*/  FFMA.FTZ R6, R179, UR25, -R0 ;  /* 0x00000019b3067c23 */ /* 0x008fe20008010800 */
[----:B------:R-:W-:Y:S01]  /*98e0*/  IMAD.MOV.U32 R179, RZ, RZ, R97 ;  /* 0x000000ffffb37224 */ /* 0x000fe200078e0061 */
[----:B------:R-:W-:-:S05]  /*98f0*/  LOP3.LUT R0, R17, 0xff, RZ, 0xc0, !PT ;  /* 0x000000ff11007812 */ /* 0x000fca00078ec0ff */
[----:B------:R3:W-:Y:S01]  /*9900*/  MUFU.EX2 R99, R6 ;  /* 0x0000000600637308 */ /* 0x0007e20000000800 */
[----:B------:R-:W-:Y:S02]  /*9910*/  PRMT R12, R0, 0x5410, R16 ;  /* 0x00005410000c7816 */ /* 0x000fe40000000010 */
[----:B------:R-:W-:-:S05]  /*9920*/  LOP3.LUT R0, R10, 0xffff, RZ, 0xc0, !PT ;  /* 0x0000ffff0a007812 */ /* 0x000fca00078ec0ff */
[----:B------:R4:W-:Y:S01]  /*9930*/  MUFU.EX2 R97, R5 ;  /* 0x0000000500617308 */ /* 0x0009e20000000800 */
[----:B-1----:R-:W-:Y:S02]  /*9940*/  SHF.R.U32.HI R7, RZ, 0x18, R10 ;  /* 0x00000018ff077819 */ /* 0x002fe4000001160a */
[----:B---3--:R-:W-:-:S04]  /*9950*/  LOP3.LUT R6, R32, 0xff, RZ, 0xc0, !PT ;  /* 0x000000ff20067812 */ /* 0x008fc800078ec0ff */
[----:B------:R-:W-:Y:S02]  /*9960*/  PRMT R46, R6, 0x5410, R34 ;  /* 0x00005410062e7816 */ /* 0x000fe40000000022 */
[----:B------:R-:W-:Y:S02]  /*9970*/  LOP3.LUT R6, R27, 0xff, RZ, 0xc0, !PT ;  /* 0x000000ff1b067812 */ /* 0x000fe400078ec0ff */
[----:B----4-:R-:W-:Y:S02]  /*9980*/  SHF.R.U32.HI R5, RZ, 0x8, R13 ;  /* 0x00000008ff057819 */ /* 0x010fe4000001160d */
[----:B------:R-:W-:Y:S02]  /*9990*/  PRMT R41, R6, 0x5410, R29 ;  /* 0x0000541006297816 */ /* 0x000fe4000000001d */
[----:B------:R-:W-:Y:S02]  /*99a0*/  PRMT R13, R18, 0x5410, R5 ;  /* 0x00005410120d7816 */ /* 0x000fe40000000005 */
[----:B------:R-:W-:Y:S01]  /*99b0*/  SHF.R.U32.HI R5, RZ, 0x10, R10 ;  /* 0x00000010ff057819 */ /* 0x000fe2000001160a */
[----:B------:R-:W1:Y:S01]  /*99c0*/  LDSM.16.MT88.4 R16, [R185+0x5400] ;  /* 0x00540000b910783b */ /* 0x000e620000004200 */
[----:B------:R-:W-:-:S02]  /*99d0*/  SHF.R.U32.HI R6, RZ, 0x8, R0 ;  /* 0x00000008ff067819 */ /* 0x000fc40000011600 */
[----:B------:R-:W-:Y:S01]  /*99e0*/  LOP3.LUT R0, R5, 0xff, RZ, 0xc0, !PT ;  /* 0x000000ff05007812 */ /* 0x000fe200078ec0ff */
[----:B------:R-:W-:Y:S01]  /*99f0*/  FFMA.FTZ R5, R181, UR25, -R4 ;  /* 0x00000019b5057c23 */ /* 0x000fe20008010804 */
[----:B------:R-:W-:Y:S02]  /*9a00*/  PRMT R44, R11, 0x5410, R6 ;  /* 0x000054100b2c7816 */ /* 0x000fe40000000006 */
[----:B------:R-:W-:Y:S01]  /*9a10*/  PRMT R42, R0, 0x5410, R7 ;  /* 0x00005410002a7816 */ /* 0x000fe20000000007 */
[----:B------:R3:W-:Y:S01]  /*9a20*/  MUFU.EX2 R91, R5 ;  /* 0x00000005005b7308 */ /* 0x0007e20000000800 */
[----:B------:R-:W-:Y:S01]  /*9a30*/  FFMA.FTZ R0, R182, UR25, -R4 ;  /* 0x00000019b6007c23 */ /* 0x000fe20008010804 */
[----:B------:R-:W-:Y:S02]  /*9a40*/  SHF.R.U32.HI R7, RZ, 0x18, R9 ;  /* 0x00000018ff077819 */ /* 0x000fe40000011609 */
[----:B------:R-:W-:Y:S01]  /*9a50*/  LOP3.LUT R10, R9, 0xff, RZ, 0xc0, !PT ;  /* 0x000000ff090a7812 */ /* 0x000fe200078ec0ff */
[----:B------:R-:W-:Y:S01]  /*9a60*/  IMAD.MOV.U32 R110, RZ, RZ, R103 ;  /* 0x000000ffff6e7224 */ /* 0x000fe200078e0067 */
[----:B------:R-:W-:-:S02]  /*9a70*/  HSET2.LE.AND R27, R51, R183, PT ;  /* 0x000000b7331b7233 */ /* 0x000fc40003803000 */
[----:B------:R4:W-:Y:S01]  /*9a80*/  MUFU.EX2 R90, R0 ;  /* 0x00000000005a7308 */ /* 0x0009e20000000800 */
[--C-:B------:R-:W-:Y:S02]  /*9a90*/  HSET2.LE.AND R41, R41, R183.reuse, PT ;  /* 0x000000b729297233 */ /* 0x100fe40003803000 */
[----:B---3--:R-:W-:Y:S01]  /*9aa0*/  SHF.R.U32.HI R5, RZ, 0x8, R24 ;  /* 0x00000008ff057819 */ /* 0x008fe20000011618 */
[----:B------:R-:W-:Y:S01]  /*9ab0*/  IMAD.MOV.U32 R103, RZ, RZ, R111 ;  /* 0x000000ffff677224 */ /* 0x000fe200078e006f */
[----:B------:R-:W-:Y:S02]  /*9ac0*/  HSET2.LE.AND R24, R48, R183, PT ;  /* 0x000000b730187233 */ /* 0x000fe40003803000 */
[----:B------:R-:W-:Y:S01]  /*9ad0*/  PRMT R35, R28, 0x5410, R5 ;  /* 0x000054101c237816 */ /* 0x000fe20000000005 */
[----:B------:R-:W-:Y:S01]  /*9ae0*/  FFMA.FTZ R5, R198, UR25, -R4 ;  /* 0x00000019c6057c23 */ /* 0x000fe20008010804 */
[----:B----4-:R-:W-:-:S03]  /*9af0*/  LOP3.LUT R0, R26, 0xff, RZ, 0xc0, !PT ;  /* 0x000000ff1a007812 */ /* 0x010fc600078ec0ff */
[----:B------:R3:W-:Y:S01]  /*9b00*/  MUFU.EX2 R89, R5 ;  /* 0x0000000500597308 */ /* 0x0007e20000000800 */
[----:B------:R-:W-:Y:S01]  /*9b10*/  IMAD.MOV.U32 R111, RZ, RZ, R173 ;  /* 0x000000ffff6f7224 */ /* 0x000fe200078e00ad */
[--C-:B------:R-:W-:Y:S02]  /*9b20*/  HSET2.LE.AND R50, R35, R183.reuse, PT ;  /* 0x000000b723327233 */ /* 0x100fe40003803000 */
[----:B------:R-:W-:Y:S02]  /*9b30*/  PRMT R34, R0, 0x5410, R25 ;  /* 0x0000541000227816 */ /* 0x000fe40000000019 */
[----:B------:R-:W-:Y:S02]  /*9b40*/  LOP3.LUT R0, R9, 0xffff, RZ, 0xc0, !PT ;  /* 0x0000ffff09007812 */ /* 0x000fe400078ec0ff */
[----:B------:R-:W-:Y:S02]  /*9b50*/  HSET2.LE.AND R26, R52, R183, PT ;  /* 0x000000b7341a7233 */ /* 0x000fe40003803000 */
[----:B---3--:R-:W-:Y:S01]  /*9b60*/  SHF.R.U32.HI R5, RZ, 0x10, R9 ;  /* 0x00000010ff057819 */ /* 0x008fe20000011609 */
[----:B------:R-:W-:Y:S01]  /*9b70*/  IMAD.MOV.U32 R173, RZ, RZ, R169 ;  /* 0x000000ffffad7224 */ /* 0x000fe200078e00a9 */
[----:B------:R-:W-:Y:S01]  /*9b80*/  SHF.R.U32.HI R6, RZ, 0x8, R0 ;  /* 0x00000008ff067819 */ /* 0x000fe20000011600 */
[----:B------:R-:W-:Y:S01]  /*9b90*/  FFMA.FTZ R52, R222, UR25, -R3 ;  /* 0x00000019de347c23 */ /* 0x000fe20008010803 */
[----:B------:R-:W-:Y:S01]  /*9ba0*/  LOP3.LUT R0, R5, 0xff, RZ, 0xc0, !PT ;  /* 0x000000ff05007812 */ /* 0x000fe200078ec0ff */
[----:B------:R-:W-:Y:S01]  /*9bb0*/  FFMA.FTZ R5, R200, UR25, -R4 ;  /* 0x00000019c8057c23 */ /* 0x000fe20008010804 */
[----:B------:R-:W-:-:S02]  /*9bc0*/  PRMT R33, R10, 0x5410, R6 ;  /* 0x000054100a217816 */ /* 0x000fc40000000006 */
[----:B------:R-:W-:Y:S01]  /*9bd0*/  PRMT R32, R0, 0x5410, R7 ;  /* 0x0000541000207816 */ /* 0x000fe20000000007 */
[----:B------:R3:W-:Y:S01]  /*9be0*/  MUFU.EX2 R87, R5 ;  /* 0x0000000500577308 */ /* 0x0007e20000000800 */
[C---:B------:R-:W-:Y:S02]  /*9bf0*/  LOP3.LUT R0, R8.reuse, 0xffff, RZ, 0xc0, !PT ;  /* 0x0000ffff08007812 */ /* 0x040fe400078ec0ff */
[--C-:B------:R-:W-:Y:S02]  /*9c00*/  SHF.R.U32.HI R6, RZ, 0x10, R8.reuse ;  /* 0x00000010ff067819 */ /* 0x100fe40000011608 */
[----:B------:R-:W-:Y:S02]  /*9c10*/  LOP3.LUT R9, R8, 0xff, RZ, 0xc0, !PT ;  /* 0x000000ff08097812 */ /* 0x000fe400078ec0ff */
[----:B------:R-:W-:Y:S02]  /*9c20*/  SHF.R.U32.HI R7, RZ, 0x18, R8 ;  /* 0x00000018ff077819 */ /* 0x000fe40000011608 */
[----:B------:R-:W-:-:S02]  /*9c30*/  LOP3.LUT R10, R2, 0xff, RZ, 0xc0, !PT ;  /* 0x000000ff020a7812 */ /* 0x000fc400078ec0ff */
[----:B------:R-:W-:Y:S02]  /*9c40*/  LOP3.LUT R8, R14, 0xff, RZ, 0xc0, !PT ;  /* 0x000000ff0e087812 */ /* 0x000fe400078ec0ff */
[--C-:B------:R-:W-:Y:S02]  /*9c50*/  HSET2.LE.AND R51, R34, R183.reuse, PT ;  /* 0x000000b722337233 */ /* 0x100fe40003803000 */
[----:B------:R-:W-:Y:S01]  /*9c60*/  HSET2.LE.AND R25, R45, R183, PT ;  /* 0x000000b72d197233 */ /* 0x000fe20003803000 */
[----:B------:R-:W-:Y:S02]  /*9c70*/  IMAD.MOV.U32 R169, RZ, RZ, R164 ;  /* 0x000000ffffa97224 */ /* 0x000fe400078e00a4 */
[--C-:B---3--:R-:W-:Y:S01]  /*9c80*/  FFMA.FTZ R5, R202, UR25, -R3.reuse ;  /* 0x00000019ca057c23 */ /* 0x108fe20008010803 */
[----:B------:R-:W-:-:S03]  /*9c90*/  FFMA.FTZ R45, R231, UR25, -R3 ;  /* 0x00000019e72d7c23 */ /* 0x000fc60008010803 */
[----:B------:R3:W-:Y:S02]  /*9ca0*/  MUFU.EX2 R86, R5 ;  /* 0x0000000500567308 */ /* 0x0007e40000000800 */
[----:B---3--:R-:W-:Y:S02]  /*9cb0*/  SHF.R.U32.HI R5, RZ, 0x8, R0 ;  /* 0x00000008ff057819 */ /* 0x008fe40000011600 */
[----:B------:R-:W-:Y:S01]  /*9cc0*/  LOP3.LUT R0, R6, 0xff, RZ, 0xc0, !PT ;  /* 0x000000ff06007812 */ /* 0x000fe200078ec0ff */
[----:B------:R-:W-:Y:S01]  /*9cd0*/  FFMA.FTZ R6, R204, UR25, -R3 ;  /* 0x00000019cc067c23 */ /* 0x000fe20008010803 */
[----:B------:R-:W-:Y:S01]  /*9ce0*/  PRMT R31, R9, 0x5410, R5 ;  /* 0x00005410091f7816 */ /* 0x000fe20000000005 */
[----:B------:R-:W-:Y:S01]  /*9cf0*/  FFMA.FTZ R5, R206, UR25, -R3 ;  /* 0x00000019ce057c23 */ /* 0x000fe20008010803 */
[----:B------:R-:W-:Y:S01]  /*9d00*/  PRMT R30, R0, 0x5410, R7 ;  /* 0x00005410001e7816 */ /* 0x000fe20000000007 */
[----:B------:R3:W4:Y:S01]  /*9d10*/  MUFU.EX2 R85, R6 ;  /* 0x0000000600557308 */ /* 0x0007220000000800 */
[----:B------:R-:W-:-:S02]  /*9d20*/  LOP3.LUT R0, R2, 0xffff, RZ, 0xc0, !PT ;  /* 0x0000ffff02007812 */ /* 0x000fc400078ec0ff */
[--C-:B------:R-:W-:Y:S02]  /*9d30*/  SHF.R.U32.HI R7, RZ, 0x10, R2.reuse ;  /* 0x00000010ff077819 */ /* 0x100fe40000011602 */
[----:B------:R-:W-:Y:S02]  /*9d40*/  SHF.R.U32.HI R9, RZ, 0x18, R2 ;  /* 0x00000018ff097819 */ /* 0x000fe40000011602 */
[----:B------:R-:W-:Y:S01]  /*9d50*/  SHF.R.U32.HI R2, RZ, 0x8, R0 ;  /* 0x00000008ff027819 */ /* 0x000fe20000011600 */
[----:B------:R2:W-:Y:S01]  /*9d60*/  MUFU.EX2 R84, R5 ;  /* 0x0000000500547308 */ /* 0x0005e20000000800 */
[----:B------:R-:W-:Y:S02]  /*9d70*/  LOP3.LUT R0, R7, 0xff, RZ, 0xc0, !PT ;  /* 0x000000ff07007812 */ /* 0x000fe400078ec0ff */
[----:B------:R-:W-:Y:S02]  /*9d80*/  HSET2.LE.AND R48, R30, R183, PT ;  /* 0x000000b71e307233 */ /* 0x000fe40003803000 */
[----:B---3--:R-:W-:-:S04]  /*9d90*/  LOP3.LUT R6, R14, 0xffff, RZ, 0xc0, !PT ;  /* 0x0000ffff0e067812 */ /* 0x008fc800078ec0ff */
[----:B------:R-:W-:Y:S02]  /*9da0*/  SHF.R.U32.HI R7, RZ, 0x8, R6 ;  /* 0x00000008ff077819 */ /* 0x000fe40000011606 */
[----:B------:R-:W-:Y:S01]  /*9db0*/  PRMT R6, R10, 0x5410, R2 ;  /* 0x000054100a067816 */ /* 0x000fe20000000002 */
[----:B--2---:R-:W-:Y:S01]  /*9dc0*/  FFMA.FTZ R5, R208, UR25, -R3 ;  /* 0x00000019d0057c23 */ /* 0x004fe20008010803 */
[----:B------:R-:W-:Y:S02]  /*9dd0*/  PRMT R2, R0, 0x5410, R9 ;  /* 0x0000541000027816 */ /* 0x000fe40000000009 */
[----:B------:R-:W-:Y:S01]  /*9de0*/  SHF.R.U32.HI R0, RZ, 0x10, R14 ;  /* 0x00000010ff007819 */ /* 0x000fe2000001160e */
[----:B------:R2:W3:Y:S01]  /*9df0*/  MUFU.EX2 R83, R5 ;  /* 0x0000000500537308 */ /* 0x0004e20000000800 */
[----:B------:R-:W-:Y:S01]  /*9e00*/  PRMT R29, R8, 0x5410, R7 ;  /* 0x00005410081d7816 */ /* 0x000fe20000000007 */
[----:B------:R-:W-:Y:S01]  /*9e10*/  FFMA.FTZ R7, R213, UR25, -R4 ;  /* 0x00000019d5077c23 */ /* 0x000fe20008010804 */
[----:B------:R-:W-:-:S02]  /*9e20*/  LOP3.LUT R8, R0, 0xff, RZ, 0xc0, !PT ;  /* 0x000000ff00087812 */ /* 0x000fc400078ec0ff */
[----:B------:R-:W-:Y:S02]  /*9e30*/  SHF.R.U32.HI R9, RZ, 0x18, R14 ;  /* 0x00000018ff097819 */ /* 0x000fe4000001160e */
[--C-:B------:R-:W-:Y:S01]  /*9e40*/  HSET2.LE.AND R0, R6, R183.reuse, PT ;  /* 0x000000b706007233 */ /* 0x100fe20003803000 */
[----:B------:R1:W-:Y:S01]  /*9e50*/  MUFU.EX2 R81, R7 ;  /* 0x0000000700517308 */ /* 0x0003e20000000800 */
[----:B------:R-:W-:Y:S02]  /*9e60*/  PRMT R28, R8, 0x5410, R9 ;  /* 0x00005410081c7816 */ /* 0x000fe40000000009 */
[----:B----4-:R-:W-:Y:S02]  /*9e70*/  F2FP.BF16.F32.PACK_AB R6, R85, R86 ;  /* 0x000000565506723e */ /* 0x010fe400000010ff */
[--C-:B------:R-:W-:Y:S02]  /*9e80*/  HSET2.LE.AND R14, R42, R183.reuse, PT ;  /* 0x000000b72a0e7233 */ /* 0x100fe40003803000 */
[----:B------:R-:W-:Y:S01]  /*9e90*/  HSET2.LE.AND R42, R31, R183, PT ;  /* 0x000000b71f2a7233 */ /* 0x000fe20003803000 */
[----:B--2---:R-:W-:-:S04]  /*9ea0*/  FFMA.FTZ R5, R210, UR25, -R4 ;  /* 0x00000019d2057c23 */ /* 0x004fc80008010804 */
[----:B------:R2:W4:Y:S01]  /*9eb0*/  MUFU.EX2 R82, R5 ;  /* 0x0000000500527308 */ /* 0x0005220000000800 */
[----:B-1----:R-:W-:-:S07]  /*9ec0*/  FFMA.FTZ R7, R212, UR25, -R4 ;  /* 0x00000019d4077c23 */ /* 0x002fce0008010804 */
[----:B------:R1:W-:Y:S01]  /*9ed0*/  MUFU.EX2 R80, R7 ;  /* 0x0000000700507308 */ /* 0x0003e20000000800 */
[----:B--2---:R-:W-:Y:S02]  /*9ee0*/  HSET2.LE.AND R5, R2, R183, PT ;  /* 0x000000b702057233 */ /* 0x004fe40003803000 */
[----:B------:R-:W-:-:S03]  /*9ef0*/  F2FP.BF16.F32.PACK_AB R2, R90, R91 ;  /* 0x0000005b5a02723e */ /* 0x000fc600000010ff */
[----:B------:R-:W-:Y:S02]  /*9f00*/  LOP3.LUT R9, R5, R6, RZ, 0xc0, !PT ;  /* 0x0000000605097212 */ /* 0x000fe400078ec0ff */
[----:B------:R-:W-:Y:S02]  /*9f10*/  LOP3.LUT R8, R0, R2, RZ, 0xc0, !PT ;  /* 0x0000000200087212 */ /* 0x000fe400078ec0ff */
[--C-:B------:R-:W-:Y:S02]  /*9f20*/  HSET2.LE.AND R0, R13, R183.reuse, PT ;  /* 0x000000b70d007233 */ /* 0x100fe40003803000 */
[----:B------:R-:W-:Y:S02]  /*9f30*/  F2FP.BF16.F32.PACK_AB R2, R87, R89 ;  /* 0x000000595702723e */ /* 0x000fe400000010ff */
[--C-:B------:R-:W-:Y:S02]  /*9f40*/  HSET2.LE.AND R5, R12, R183.reuse, PT ;  /* 0x000000b70c057233 */ /* 0x100fe40003803000 */
[----:B------:R-:W-:Y:S01]  /*9f50*/  LOP3.LUT R10, R0, R2, RZ, 0xc0, !PT ;  /* 0x00000002000a7212 */ /* 0x000fe200078ec0ff */
[--C-:B------:R-:W-:Y:S01]  /*9f60*/  FFMA.FTZ R0, R214, UR25, -R4.reuse ;  /* 0x00000019d6007c23 */ /* 0x100fe20008010804 */
[----:B---3--:R-:W-:Y:S01]  /*9f70*/  F2FP.BF16.F32.PACK_AB R6, R83, R84 ;  /* 0x000000545306723e */ /* 0x008fe200000010ff */
[----:B------:R-:W-:Y:S01]  /*9f80*/  FFMA.FTZ R2, R229, UR25, -R3 ;  /* 0x00000019e5027c23 */ /* 0x000fe20008010803 */
[--C-:B------:R-:W-:Y:S01]  /*9f90*/  HSET2.LE.AND R13, R44, R183.reuse, PT ;  /* 0x000000b72c0d7233 */ /* 0x100fe20003803000 */
[----:B------:R2:W-:Y:S01]  /*9fa0*/  MUFU.EX2 R75, R0 ;  /* 0x00000000004b7308 */ /* 0x0005e20000000800 */
[----:B------:R-:W-:Y:S01]  /*9fb0*/  LOP3.LUT R11, R5, R6, RZ, 0xc0, !PT ;  /* 0x00000006050b7212 */ /* 0x000fe200078ec0ff */
[----:B------:R-:W-:Y:S01]  /*9fc0*/  FFMA.FTZ R44, R219, UR25, -R4 ;  /* 0x00000019db2c7c23 */ /* 0x000fe20008010804 */
[----:B------:R-:W-:-:S02]  /*9fd0*/  HSET2.LE.AND R6, R47, R183, PT ;  /* 0x000000b72f067233 */ /* 0x000fc40003803000 */
[--C-:B-1----:R-:W-:Y:S02]  /*9fe0*/  HSET2.LE.AND R7, R46, R183.reuse, PT ;  /* 0x000000b72e077233 */ /* 0x102fe40003803000 */
[--C-:B------:R-:W-:Y:S01]  /*9ff0*/  HSET2.LE.AND R5, R33, R183.reuse, PT ;  /* 0x000000b721057233 */ /* 0x100fe20003803000 */
[C---:B------:R-:W-:Y:S01]  /*a000*/  HMMA.16816.F32.BF16 R152, R8.reuse, R20, R68 ;  /* 0x000000140898723c */ /* 0x040fe20000041844 */
[----:B------:R1:W-:Y:S01]  /*a010*/  MUFU.EX2 R69, R2 ;  /* 0x0000000200457308 */ /* 0x0003e20000000800 */
[--C-:B------:R-:W-:Y:S02]  /*a020*/  HSET2.LE.AND R12, R32, R183.reuse, PT ;  /* 0x000000b7200c7233 */ /* 0x100fe40003803000 */
[--C-:B------:R-:W-:Y:S01]  /*a030*/  HSET2.LE.AND R46, R28, R183.reuse, PT ;  /* 0x000000b71c2e7233 */ /* 0x100fe20003803000 */
[----:B------:R-:W-:Y:S01]  /*a040*/  FFMA.FTZ R28, R221, UR25, -R3 ;  /* 0x00000019dd1c7c23 */ /* 0x000fe20008010803 */
[----:B------:R-:W-:Y:S01]  /*a050*/  HMMA.16816.F32.BF16 R144, R8, R22, R144 ;  /* 0x000000160890723c */ /* 0x000fe20000041890 */
[----:B------:R-:W-:Y:S01]  /*a060*/  HSET2.LE.AND R47, R29, R183, PT ;  /* 0x000000b71d2f7233 */ /* 0x000fe20003803000 */
[----:B------:R-:W3:Y:S01]  /*a070*/  LDSM.16.MT88.4 R32, [R184+0x5800] ;  /* 0x00580000b820783b */ /* 0x000ee20000004200 */
[----:B--2---:R-:W-:-:S03]  /*a080*/  FFMA.FTZ R0, R216, UR25, -R4 ;  /* 0x00000019d8007c23 */ /* 0x004fc60008010804 */
[----:B------:R-:W-:Y:S01]  /*a090*/  HMMA.16816.F32.BF16 R140, R8, R16, R140 ;  /* 0x00000010088c723c */ /* 0x000fe2000004188c */
[----:B------:R2:W-:Y:S01]  /*a0a0*/  MUFU.EX2 R74, R0 ;  /* 0x00000000004a7308 */ /* 0x0005e20000000800 */
[----:B-1----:R-:W-:-:S04]  /*a0b0*/  F2FP.BF16.F32.PACK_AB R2, R107, R104 ;  /* 0x000000686b02723e */ /* 0x002fc800000010ff */
[----:B------:R-:W-:Y:S01]  /*a0c0*/  HMMA.16816.F32.BF16 R56, R8, R18, R56 ;  /* 0x000000120838723c */ /* 0x000fe20000041838 */
[----:B------:R-:W-:Y:S02]  /*a0d0*/  LOP3.LUT R7, R7, R2, RZ, 0xc0, !PT ;  /* 0x0000000207077212 */ /* 0x000fe400078ec0ff */
[----:B------:R-:W-:Y:S01]  /*a0e0*/  F2FP.BF16.F32.PACK_AB R2, R105, R112 ;  /* 0x000000706902723e */ /* 0x000fe200000010ff */
[----:B--2---:R-:W-:-:S04]  /*a0f0*/  FFMA.FTZ R0, R218, UR25, -R4 ;  /* 0x00000019da007c23 */ /* 0x004fc80008010804 */
[----:B------:R1:W-:Y:S02]  /*a100*/  MUFU.EX2 R73, R0 ;  /* 0x0000000000497308 */ /* 0x0003e40000000800 */
[----:B-1----:R-:W-:Y:S01]  /*a110*/  FFMA.FTZ R0, R217, UR25, -R4 ;  /* 0x00000019d9007c23 */ /* 0x002fe20008010804 */
[----:B------:R-:W-:-:S05]  /*a120*/  FFMA.FTZ R4, R223, UR25, -R3 ;  /* 0x00000019df047c23 */ /* 0x000fca0008010803 */
[----:B------:R1:W-:Y:S08]  /*a130*/  MUFU.EX2 R72, R0 ;  /* 0x0000000000487308 */ /* 0x0003f00000000800 */
[----:B------:R-:W-:Y:S01]  /*a140*/  MUFU.EX2 R55, R4 ;  /* 0x0000000400377308 */ /* 0x000fe20000000800 */
[----:B-1----:R-:W-:-:S07]  /*a150*/  FFMA.FTZ R0, R230, UR25, -R3 ;  /* 0x00000019e6007c23 */ /* 0x002fce0008010803 */
[----:B------:R1:W2:Y:S02]  /*a160*/  MUFU.EX2 R68, R0 ;  /* 0x0000000000447308 */ /* 0x0002a40000000800 */
[----:B-1----:R-:W-:-:S04]  /*a170*/  F2FP.BF16.F32.PACK_AB R0, R121, R122 ;  /* 0x0000007a7900723e */ /* 0x002fc800000010ff */
[----:B------:R-:W-:Y:S02]  /*a180*/  LOP3.LUT R6, R6, R0, RZ, 0xc0, !PT ;  /* 0x0000000006067212 */ /* 0x000fe400078ec0ff */
[----:B------:R-:W-:-:S04]  /*a190*/  F2FP.BF16.F32.PACK_AB R0, R123, R124 ;  /* 0x0000007c7b00723e */ /* 0x000fc800000010ff */
[----:B------:R-:W-:Y:S01]  /*a1a0*/  LOP3.LUT R4, R5, R0, RZ, 0xc0, !PT ;  /* 0x0000000005047212 */ /* 0x000fe200078ec0ff */
[----:B------:R-:W-:Y:S01]  /*a1b0*/  FADD.FTZ R0, R179, R177 ;  /* 0x000000b1b3007221 */ /* 0x000fe20000010000 */
[----:B------:R-:W-:Y:S01]  /*a1c0*/  IMAD.MOV.U32 R177, RZ, RZ, R108 ;  /* 0x000000ffffb17224 */ /* 0x000fe200078e006c */
[----:B------:R-:W-:Y:S01]  /*a1d0*/  LOP3.LUT R5, R12, R2, RZ, 0xc0, !PT ;  /* 0x000000020c057212 */ /* 0x000fe200078ec0ff */
[----:B------:R-:W-:Y:S02]  /*a1e0*/  IMAD.MOV.U32 R179, RZ, RZ, R178 ;  /* 0x000000ffffb37224 */ /* 0x000fe400078e00b2 */
[----:B------:R-:W-:Y:S01]  /*a1f0*/  FADD.FTZ R2, R194, R195 ;  /* 0x000000c3c2027221 */ /* 0x000fe20000010000 */
[----:B------:R-:W-:Y:S02]  /*a200*/  IMAD.MOV.U32 R108, RZ, RZ, R180 ;  /* 0x000000ffff6c7224 */ /* 0x000fe400078e00b4 */
[----:B------:R-:W-:Y:S01]  /*a210*/  FADD.FTZ R8, R177, R110 ;  /* 0x0000006eb1087221 */ /* 0x000fe20000010000 */
[----:B------:R-:W-:-:S02]  /*a220*/  IMAD.MOV.U32 R178, RZ, RZ, R176 ;  /* 0x000000ffffb27224 */ /* 0x000fc400078e00b0 */
[----:B------:R-:W-:Y:S01]  /*a230*/  FADD.FTZ R0, R189, R0 ;  /* 0x00000000bd007221 */ /* 0x000fe20000010000 */
[----:B------:R-:W-:Y:S02]  /*a240*/  IMAD.MOV.U32 R180, RZ, RZ, R172 ;  /* 0x000000ffffb47224 */ /* 0x000fe400078e00ac */
[----:B------:R-:W-:Y:S02]  /*a250*/  IMAD.MOV.U32 R164, RZ, RZ, R191 ;  /* 0x000000ffffa47224 */ /* 0x000fe400078e00bf */
[----:B------:R-:W-:Y:S01]  /*a260*/  FADD.FTZ R3, R192, R193 ;  /* 0x000000c1c0037221 */ /* 0x000fe20000010000 */
[----:B------:R-:W-:Y:S01]  /*a270*/  IMAD.MOV.U32 R172, RZ, RZ, R168 ;  /* 0x000000ffffac7224 */ /* 0x000fe200078e00a8 */
[----:B------:R-:W-:Y:S01]  /*a280*/  HMMA.16816.F32.BF16 R60, R4, R22, R60 ;  /* 0x00000016043c723c */ /* 0x000fe2000004183c */
[----:B------:R-:W-:Y:S01]  /*a290*/  IMAD.MOV.U32 R182, RZ, RZ, R179 ;  /* 0x000000ffffb67224 */ /* 0x000fe200078e00b3 */
[----:B------:R-:W-:Y:S01]  /*a2a0*/  MUFU.EX2 R44, R44 ;  /* 0x0000002c002c7308 */ /* 0x000fe20000000800 */
[----:B------:R-:W-:Y:S01]  /*a2b0*/  IMAD.MOV.U32 R168, RZ, RZ, R165 ;  /* 0x000000ffffa87224 */ /* 0x000fe200078e00a5 */
[----:B------:R1:W5:Y:S01]  /*a2c0*/  LDL.LU R195, [R1+0xd0] ;  /* 0x0000d00001c37983 */ /* 0x0003620000300800 */
[----:B------:R-:W-:-:S02]  /*a2d0*/  IMAD.MOV.U32 R181, RZ, RZ, R108 ;  /* 0x000000ffffb57224 */ /* 0x000fc400078e006c */
[----:B------:R-:W-:Y:S02]  /*a2e0*/  IMAD.MOV.U32 R165, RZ, RZ, R54 ;  /* 0x000000ffffa57224 */ /* 0x000fe400078e0036 */
[----:B------:R-:W-:Y:S01]  /*a2f0*/  FADD.FTZ R2, R182, R2 ;  /* 0x00000002b6027221 */ /* 0x000fe20000010000 */
[----:B------:R-:W-:Y:S01]  /*a300*/  IMAD.MOV.U32 R109, RZ, RZ, R178 ;  /* 0x000000ffff6d7224 */ /* 0x000fe200078e00b2 */
[----:B------:R4:W3:Y:S01]  /*a310*/  MUFU.EX2 R54, R28 ;  /* 0x0000001c00367308 */ /* 0x0008e20000000800 */
[----:B------:R-:W-:Y:S02]  /*a320*/  IMAD.MOV.U32 R110, RZ, RZ, R111 ;  /* 0x000000ffff6e7224 */ /* 0x000fe400078e006f */
[----:B------:R-:W-:Y:S02]  /*a330*/  IMAD.MOV.U32 R177, RZ, RZ, R180 ;  /* 0x000000ffffb17224 */ /* 0x000fe400078e00b4 */
[----:B------:R-:W-:Y:S02]  /*a340*/  IMAD.MOV.U32 R176, RZ, RZ, R250 ;  /* 0x000000ffffb07224 */ /* 0x000fe400078e00fa */
[----:B------:R-:W-:Y:S01]  /*a350*/  FADD.FTZ R8, R186, R8 ;  /* 0x00000008ba087221 */ /* 0x000fe20000010000 */
[----:B------:R-:W-:-:S02]  /*a360*/  IMAD.MOV.U32 R182, RZ, RZ, R181 ;  /* 0x000000ffffb67224 */ /* 0x000fc400078e00b5 */
[----:B------:R-:W-:Y:S01]  /*a370*/  FADD.FTZ R3, R187, R3 ;  /* 0x00000003bb037221 */ /* 0x000fe20000010000 */
[----:B------:R-:W-:Y:S01]  /*a380*/  IMAD.MOV.U32 R181, RZ, RZ, R109 ;  /* 0x000000ffffb57224 */ /* 0x000fe200078e006d */
[----:B------:R-:W-:Y:S01]  /*a390*/  HMMA.16816.F32.BF16 R156, R4, R16, R156 ;  /* 0x00000010049c723c */ /* 0x000fe2000004189c */
[----:B------:R-:W-:Y:S02]  /*a3a0*/  IMAD.MOV.U32 R109, RZ, RZ, R110 ;  /* 0x000000ffff6d7224 */ /* 0x000fe400078e006e */
[----:B------:R-:W-:Y:S01]  /*a3b0*/  FADD.FTZ R0, R182, R0 ;  /* 0x00000000b6007221 */ /* 0x000fe20000010000 */
[----:B------:R-:W-:Y:S08]  /*a3c0*/  MUFU.EX2 R45, R45 ;  /* 0x0000002d002d7308 */ /* 0x000ff00000000800 */
[----:B------:R-:W1:Y:S01]  /*a3d0*/  MUFU.EX2 R49, R49 ;  /* 0x0000003100317308 */ /* 0x000e620000000800 */
[----:B----4-:R-:W4:Y:S01]  /*a3e0*/  LDSM.16.MT88.4 R28, [R185+0x5800] ;  /* 0x00580000b91c783b */ /* 0x010f220000004200 */
[----:B------:R-:W-:-:S02]  /*a3f0*/  IMAD.MOV.U32 R110, RZ, RZ, R177 ;  /* 0x000000ffff6e7224 */ /* 0x000fc400078e00b1 */
[----:B------:R-:W-:Y:S01]  /*a400*/  IMAD.MOV.U32 R250, RZ, RZ, R167 ;  /* 0x000000fffffa7224 */ /* 0x000fe200078e00a7 */
[----:B------:R1:W5:Y:S01]  /*a410*/  LDL.LU R194, [R1+0xcc] ;  /* 0x0000cc0001c27983 */ /* 0x0003620000300800 */
[----:B------:R-:W-:Y:S02]  /*a420*/  IMAD.MOV.U32 R167, RZ, RZ, R190 ;  /* 0x000000ffffa77224 */ /* 0x000fe400078e00be */
[----:B------:R-:W-:Y:S01]  /*a430*/  FADD.FTZ R12, R110, R0 ;  /* 0x000000006e0c7221 */ /* 0x000fe20000010000 */
[----:B------:R-:W-:Y:S01]  /*a440*/  IMAD.MOV.U32 R179, RZ, RZ, R176 ;  /* 0x000000ffffb37224 */ /* 0x000fe200078e00b0 */
[----:B------:R-:W-:Y:S01]  /*a450*/  F2FP.BF16.F32.PACK_AB R0, R81, R82 ;  /* 0x000000525100723e */ /* 0x000fe200000010ff */
[----:B------:R-:W-:Y:S02]  /*a460*/  IMAD.MOV.U32 R108, RZ, RZ, R173 ;  /* 0x000000ffff6c7224 */ /* 0x000fe400078e00ad */
[----:B------:R-:W-:Y:S02]  /*a470*/  IMAD.MOV.U32 R178, RZ, RZ, R172 ;  /* 0x000000ffffb27224 */ /* 0x000fe400078e00ac */
[----:B------:R-:W-:-:S02]  /*a480*/  IMAD.MOV.U32 R180, RZ, RZ, R166 ;  /* 0x000000ffffb47224 */ /* 0x000fc400078e00a6 */
[----:B------:R-:W-:Y:S01]  /*a490*/  FADD.FTZ R22, R88, R2 ;  /* 0x0000000258167221 */ /* 0x000fe20000010000 */
[----:B------:R-:W-:Y:S01]  /*a4a0*/  IMAD.MOV.U32 R172, RZ, RZ, R165 ;  /* 0x000000ffffac7224 */ /* 0x000fe200078e00a5 */
[----:B------:R-:W-:Y:S01]  /*a4b0*/  HMMA.16816.F32.BF16 R16, R4, R18, R64 ;  /* 0x000000120410723c */ /* 0x000fe20000041840 */
[----:B------:R-:W-:Y:S01]  /*a4c0*/  IMAD.MOV.U32 R173, RZ, RZ, R164 ;  /* 0x000000ffffad7224 */ /* 0x000fe200078e00a4 */
[----:B------:R-:W-:Y:S01]  /*a4d0*/  MUFU.EX2 R52, R52 ;  /* 0x0000003400347308 */ /* 0x000fe20000000800 */
[----:B------:R-:W-:-:S07]  /*a4e0*/  IMAD.MOV.U32 R176, RZ, RZ, R167 ;  /* 0x000000ffffb07224 */ /* 0x000fce00078e00a7 */
[----:B------:R-:W4:Y:S01]  /*a4f0*/  MUFU.EX2 R53, R53 ;  /* 0x0000003500357308 */ /* 0x000f220000000800 */
[----:B------:R-:W-:Y:S01]  /*a500*/  HMMA.16816.F32.BF16 R164, R4, R20, R76 ;  /* 0x0000001404a4723c */ /* 0x000fe2000004184c */
[----:B--2---:R-:W-:Y:S01]  /*a510*/  F2FP.BF16.F32.PACK_AB R2, R68, R69 ;  /* 0x000000454402723e */ /* 0x004fe200000010ff */
[----:B------:R-:W-:Y:S01]  /*a520*/  IMAD.MOV.U32 R182, RZ, RZ, R151 ;  /* 0x000000ffffb67224 */ /* 0x000fe200078e0097 */
[----:B---3--:R-:W-:Y:S01]  /*a530*/  F2FP.BF16.F32.PACK_AB R11, R54, R55 ;  /* 0x00000037360b723e */ /* 0x008fe200000010ff */
[----:B------:R-:W-:Y:S01]  /*a540*/  IMAD.MOV.U32 R198, RZ, RZ, R150 ;  /* 0x000000ffffc67224 */ /* 0x000fe200078e0096 */
[----:B------:R2:W5:Y:S01]  /*a550*/  LDL.LU R193, [R1+0xc8] ;  /* 0x0000c80001c17983 */ /* 0x0005620000300800 */
[----:B------:R-:W-:Y:S02]  /*a560*/  IMAD.MOV.U32 R177, RZ, RZ, R179 ;  /* 0x000000ffffb17224 */ /* 0x000fe400078e00b3 */
[----:B------:R-:W-:Y:S01]  /*a570*/  FADD.FTZ R20, R109, R8 ;  /* 0x000000086d147221 */ /* 0x000fe20000010000 */
[----:B------:R-:W-:Y:S01]  /*a580*/  LOP3.LUT R8, R13, R0, RZ, 0xc0, !PT ;  /* 0x000000000d087212 */ /* 0x000fe200078ec0ff */
[----:B------:R-:W-:Y:S01]  /*a590*/  FADD.FTZ R21, R181, R3 ;  /* 0x00000003b5157221 */ /* 0x000fe20000010000 */
[----:B------:R-:W-:Y:S01]  /*a5a0*/  F2FP.BF16.F32.PACK_AB R0, R117, R118 ;  /* 0x000000767500723e */ /* 0x000fe200000010ff */
[----:B------:R-:W-:Y:S01]  /*a5b0*/  FADD.FTZ R23, R136, R22 ;  /* 0x0000001688177221 */ /* 0x000fe20000010000 */
        /* <DEDUP_REMOVED lines=8> */
[----:B------:R-:W-:Y:S01]  /*a640*/  F2FP.BF16.F32.PACK_AB R2, R100, R101 ;  /* 0x000000656402723e */ /* 0x000fe200000010ff */
[----:B------:R-:W-:Y:S01]  /*a650*/  IMAD.MOV.U32 R111, RZ, RZ, R188 ;  /* 0x000000ffff6f7224 */ /* 0x000fe200078e00bc */
[----:B------:R-:W-:Y:S01]  /*a660*/  LOP3.LUT R10, R24, R3, RZ, 0xc0, !PT ;  /* 0x00000003180a7212 */ /* 0x000fe200078ec0ff */
[----:B------:R2:W5:Y:S01]  /*a670*/  LDL.LU R192, [R1+0xc4] ;  /* 0x0000c40001c07983 */ /* 0x0005620000300800 */
[----:B------:R-:W-:Y:S01]  /*a680*/  LOP3.LUT R4, R40, R0, RZ, 0xc0, !PT ;  /* 0x0000000028047212 */ /* 0x000fe200078ec0ff */
[----:B------:R-:W3:Y:S01]  /*a690*/  LDC.U8 R88, c[0x0][0x388] ;  /* 0x0000e200ff587b82 */ /* 0x000ee20000000000 */
[----:B------:R-:W-:Y:S01]  /*a6a0*/  F2FP.BF16.F32.PACK_AB R3, R113, R114 ;  /* 0x000000727103723e */ /* 0x000fe200000010ff */
[----:B------:R-:W-:Y:S01]  /*a6b0*/  IMAD.MOV.U32 R181, RZ, RZ, R148 ;  /* 0x000000ffffb57224 */ /* 0x000fe200078e0094 */
[----:B------:R-:W-:Y:S01]  /*a6c0*/  F2FP.BF16.F32.PACK_AB R0, R96, R97 ;  /* 0x000000616000723e */ /* 0x000fe200000010ff */
[----:B------:R-:W-:Y:S01]  /*a6d0*/  IMAD.MOV.U32 R179, RZ, RZ, R108 ;  /* 0x000000ffffb37224 */ /* 0x000fe200078e006c */
[----:B------:R-:W-:-:S02]  /*a6e0*/  LOP3.LUT R7, R27, R2, RZ, 0xc0, !PT ;  /* 0x000000021b077212 */ /* 0x000fc400078ec0ff */
[----:B------:R-:W-:Y:S01]  /*a6f0*/  LOP3.LUT R11, R15, R11, RZ, 0xc0, !PT ;  /* 0x0000000b0f0b7212 */ /* 0x000fe200078ec0ff */
[----:B------:R-:W-:Y:S01]  /*a700*/  IMAD.MOV.U32 R109, RZ, RZ, R149 ;  /* 0x000000ffff6d7224 */ /* 0x000fe200078e0095 */
[----:B------:R-:W-:Y:S01]  /*a710*/  F2FP.BF16.F32.PACK_AB R2, R116, R115 ;  /* 0x000000737402723e */ /* 0x000fe200000010ff */
[----:B------:R-:W-:Y:S01]  /*a720*/  FADD.FTZ R22, R177, R21 ;  /* 0x00000015b1167221 */ /* 0x000fe20000010000 */
[----:B------:R-:W-:Y:S01]  /*a730*/  LOP3.LUT R150, R25, R3, RZ, 0xc0, !PT ;  /* 0x0000000319967212 */ /* 0x000fe200078ec0ff */
[----:B------:R2:W5:Y:S01]  /*a740*/  LDL.LU R191, [R1+0xc0] ;  /* 0x0000c00001bf7983 */ /* 0x0005620000300800 */
[----:B------:R-:W-:Y:S02]  /*a750*/  LOP3.LUT R151, R41, R0, RZ, 0xc0, !PT ;  /* 0x0000000029977212 */ /* 0x000fe400078ec0ff */
[----:B------:R-:W-:Y:S02]  /*a760*/  F2FP.BF16.F32.PACK_AB R3, R102, R106 ;  /* 0x0000006a6603723e */ /* 0x000fe400000010ff */
[----:B------:R-:W-:Y:S01]  /*a770*/  LOP3.LUT R148, R42, R2, RZ, 0xc0, !PT ;  /* 0x000000022a947212 */ /* 0x000fe200078ec0ff */
[----:B------:R-:W-:Y:S01]  /*a780*/  IMAD.MOV.U32 R108, RZ, RZ, R178 ;  /* 0x000000ffff6c7224 */ /* 0x000fe200078e00b2 */
[----:B------:R-:W-:Y:S01]  /*a790*/  F2FP.BF16.F32.PACK_AB R0, R73, R74 ;  /* 0x0000004a4900723e */ /* 0x000fe200000010ff */
[----:B------:R-:W-:Y:S01]  /*a7a0*/  FADD.FTZ R21, R179, R20 ;  /* 0x00000014b3157221 */ /* 0x000fe20000010000 */
[----:B------:R-:W-:Y:S01]  /*a7b0*/  F2FP.BF16.F32.PACK_AB R2, R98, R99 ;  /* 0x000000636202723e */ /* 0x000fe200000010ff */
[----:B------:R-:W-:Y:S01]  /*a7c0*/  HMMA.16816.F32.BF16 R152, R8, R32, R152 ;  /* 0x000000200898723c */ /* 0x000fe20000041898 */
[----:B------:R-:W-:Y:S01]  /*a7d0*/  LOP3.LUT R5, R43, R3, RZ, 0xc0, !PT ;  /* 0x000000032b057212 */ /* 0x000fe200078ec0ff */
[----:B------:R-:W-:Y:S01]  /*a7e0*/  IMAD.MOV.U32 R177, RZ, RZ, R162 ;  /* 0x000000ffffb17224 */ /* 0x000fe200078e00a2 */
[----:B------:R-:W-:Y:S01]  /*a7f0*/  LOP3.LUT R136, R47, R0, RZ, 0xc0, !PT ;  /* 0x000000002f887212 */ /* 0x000fe200078ec0ff */
[----:B------:R2:W5:Y:S01]  /*a800*/  LDL.LU R190, [R1+0xbc] ;  /* 0x0000bc0001be7983 */ /* 0x0005620000300800 */
[----:B------:R-:W-:-:S02]  /*a810*/  F2FP.BF16.F32.PACK_AB R0, R44, R72 ;  /* 0x000000482c00723e */ /* 0x000fc400000010ff */
[----:B-1----:R-:W-:Y:S02]  /*a820*/  F2FP.BF16.F32.PACK_AB R3, R49, R45 ;  /* 0x0000002d3103723e */ /* 0x002fe400000010ff */
[----:B------:R-:W-:Y:S01]  /*a830*/  LOP3.LUT R149, R48, R2, RZ, 0xc0, !PT ;  /* 0x0000000230957212 */ /* 0x000fe200078ec0ff */
[----:B------:R-:W-:Y:S01]  /*a840*/  FADD.FTZ R20, R108, R12 ;  /* 0x0000000c6c147221 */ /* 0x000fe20000010000 */
[----:B----4-:R-:W-:Y:S01]  /*a850*/  F2FP.BF16.F32.PACK_AB R2, R53, R52 ;  /* 0x000000343502723e */ /* 0x010fe200000010ff */
[C---:B------:R-:W-:Y:S01]  /*a860*/  HMMA.16816.F32.BF16 R144, R8.reuse, R34, R144 ;  /* 0x000000220890723c */ /* 0x040fe20000041890 */
[----:B------:R-:W-:Y:S01]  /*a870*/  LOP3.LUT R138, R50, R0, RZ, 0xc0, !PT ;  /* 0x00000000328a7212 */ /* 0x000fe200078ec0ff */
[----:B------:R-:W-:Y:S01]  /*a880*/  FADD.FTZ R0, R204, R23 ;  /* 0x00000017cc007221 */ /* 0x000fe20000010000 */
[----:B------:R-:W-:Y:S01]  /*a890*/  LOP3.LUT R137, R46, R3, RZ, 0xc0, !PT ;  /* 0x000000032e897212 */ /* 0x000fe200078ec0ff */
[----:B------:R-:W-:Y:S02]  /*a8a0*/  FADD.FTZ R3, R202, R22 ;  /* 0x00000016ca037221 */ /* 0x000fe40000010000 */
[----:B------:R-:W-:Y:S01]  /*a8b0*/  HMMA.16816.F32.BF16 R140, R8, R28, R140 ;  /* 0x0000001c088c723c */ /* 0x000fe2000004188c */
[----:B------:R-:W-:Y:S01]  /*a8c0*/  LOP3.LUT R139, R51, R2, RZ, 0xc0, !PT ;  /* 0x00000002338b7212 */ /* 0x000fe200078ec0ff */
[----:B------:R-:W-:Y:S01]  /*a8d0*/  FADD.FTZ R2, R200, R21 ;  /* 0x00000015c8027221 */ /* 0x000fe20000010000 */
[----:B------:R-:W-:-:S03]  /*a8e0*/  FADD.FTZ R0, R182, R0 ;  /* 0x00000000b6007221 */ /* 0x000fc60000010000 */
[----:B------:R-:W-:Y:S01]  /*a8f0*/  HMMA.16816.F32.BF16 R164, R4, R32, R164 ;  /* 0x0000002004a4723c */ /* 0x000fe200000418a4 */
[----:B------:R-:W-:Y:S01]  /*a900*/  IMAD.MOV.U32 R179, RZ, RZ, R160 ;  /* 0x000000ffffb37224 */ /* 0x000fe200078e00a0 */
[----:B------:R-:W-:Y:S04]  /*a910*/  LDSM.16.MT88.4 R12, [R185+0x5c00] ;  /* 0x005c0000b90c783b */ /* 0x000fe80000004200 */
[----:B------:R-:W-:Y:S06]  /*a920*/  HMMA.16816.F32.BF16 R8, R8, R30, R56 ;  /* 0x0000001e0808723c */ /* 0x000fec0000041838 */
[C---:B------:R-:W-:Y:S01]  /*a930*/  HMMA.16816.F32.BF16 R156, R4.reuse, R28, R156 ;  /* 0x0000001c049c723c */ /* 0x040fe2000004189c */
[----:B------:R-:W-:Y:S01]  /*a940*/  IMAD.MOV.U32 R108, RZ, RZ, R163 ;  /* 0x000000ffff6c7224 */ /* 0x000fe200078e00a3 */
[----:B------:R2:W5:Y:S04]  /*a950*/  LDL.LU R189, [R1+0xb8] ;  /* 0x0000b80001bd7983 */ /* 0x0005680000300800 */
[C---:B------:R-:W-:Y:S01]  /*a960*/  HMMA.16816.F32.BF16 R32, R4.reuse, R34, R60 ;  /* 0x000000220420723c */ /* 0x040fe2000004183c */
[----:B------:R-:W-:Y:S01]  /*a970*/  IMAD.MOV.U32 R178, RZ, RZ, R135 ;  /* 0x000000ffffb27224 */ /* 0x000fe200078e0087 */
[----:B------:R-:W1:Y:S04]  /*a980*/  LDSM.16.MT88.4 R160, [R184+0x5c00] ;  /* 0x005c0000b8a0783b */ /* 0x000e680000004200 */
[----:B------:R-:W-:Y:S01]  /*a990*/  HMMA.16816.F32.BF16 R28, R4, R30, R16 ;  /* 0x0000001e041c723c */ /* 0x000fe20000041810 */
[----:B------:R2:W5:Y:S04]  /*a9a0*/  LDL.LU R188, [R1+0xb4] ;  /* 0x0000b40001bc7983 */ /* 0x0005680000300800 */
[----:B------:R2:W5:Y:S02]  /*a9b0*/  LDL.LU R187, [R1+0xb0] ;  /* 0x0000b00001bb7983 */ /* 0x0005640000300800 */
        /* <DEDUP_REMOVED lines=105> */
[C---:B-1----:R-:W-:Y:S03]  /*b050*/  HMMA.16816.F32.BF16 R152, R136.reuse, R160, R152 ;  /* 0x000000a08898723c */ /* 0x042fe60000041898 */
[----:B------:R2:W-:Y:S03]  /*b060*/  STL [R1+0x50], R124 ;  /* 0x0000507c01007387 */ /* 0x0005e60000100800 */
[----:B------:R-:W-:Y:S01]  /*b070*/  HMMA.16816.F32.BF16 R144, R136, R162, R144 ;  /* 0x000000a28890723c */ /* 0x000fe20000041890 */
[----:B------:R2:W-:Y:S04]  /*b080*/  STL [R1+0x48], R2 ;  /* 0x0000480201007387 */ /* 0x0005e80000100800 */
[----:B------:R2:W-:Y:S01]  /*b090*/  STL [R1+0x54], R127 ;  /* 0x0000547f01007387 */ /* 0x0005e20000100800 */
[----:B------:R-:W-:Y:S03]  /*b0a0*/  HMMA.16816.F32.BF16 R164, R148, R160, R164 ;  /* 0x000000a094a4723c */ /* 0x000fe600000418a4 */
[----:B------:R2:W-:Y:S03]  /*b0b0*/  STL [R1+0x4c], R125 ;  /* 0x00004c7d01007387 */ /* 0x0005e60000100800 */
[----:B------:R-:W-:Y:S06]  /*b0c0*/  HMMA.16816.F32.BF16 R140, R136, R12, R140 ;  /* 0x0000000c888c723c */ /* 0x000fec000004188c */
[C---:B------:R-:W-:Y:S06]  /*b0d0*/  HMMA.16816.F32.BF16 R160, R148.reuse, R162, R32 ;  /* 0x000000a294a0723c */ /* 0x040fec0000041820 */
[----:B------:R-:W-:Y:S06]  /*b0e0*/  HMMA.16816.F32.BF16 R156, R148, R12, R156 ;  /* 0x0000000c949c723c */ /* 0x000fec000004189c */
[-C--:B------:R-:W-:Y:S06]  /*b0f0*/  HMMA.16816.F32.BF16 R136, R136, R14.reuse, R8 ;  /* 0x0000000e8888723c */ /* 0x080fec0000041808 */
[----:B------:R-:W-:Y:S01]  /*b100*/  HMMA.16816.F32.BF16 R148, R148, R14, R28 ;  /* 0x0000000e9494723c */ /* 0x000fe2000004181c */
[----:B------:R-:W-:-:S08]  /*b110*/  NOP ;  /* 0x0000000000007918 */ /* 0x000fd00000000000 */
[----:B--23--:R-:W-:-:S15]  /*b120*/  @!P0 BRA `(.L_x_511) ;  /* 0x0000008c00648947 */ /* 0x00cfde0003800000 */
[----:B------:R-:W2:Y:S01]  /*b130*/  LDL.64 R168, [R1+0x80] ;  /* 0x0000800001a87983 */ /* 0x000ea20000100a00 */
[----:B------:R-:W-:-:S03]  /*b140*/  ULDC UR4, c[0x0][0x2d0] ;  /* 0x0000b40000047ab9 */ /* 0x000fc60000000800 */
[----:B------:R-:W3:Y:S01]  /*b150*/  LDL.64 R170, [R1+0x40] ;  /* 0x0000400001aa7983 */ /* 0x000ee20000100a00 */
[----:B------:R-:W-:Y:S01]  /*b160*/  UIADD3 UR16, UR17, -0x2, URZ ;  /* 0xfffffffe11107890 */ /* 0x000fe2000fffe03f */
[----:B------:R-:W-:-:S04]  /*b170*/  DEPBAR.LE SB0, 0x0 ;  /* 0x000080000000791a */ /* 0x000fc80000000000 */
[----:B------:R-:W-:Y:S01]  /*b180*/  USHF.R.S32.HI UR6, URZ, 0x1f, UR16 ;  /* 0x0000001f3f067899 */ /* 0x000fe20008011410 */
[----:B------:R-:W-:Y:S02]  /*b190*/  IMAD.U32 R2, RZ, RZ, UR16 ;  /* 0x00000010ff027e24 */ /* 0x000fe4000f8e00ff */
[----:B------:R-:W-:Y:S02]  /*b1a0*/  IMAD.U32 R7, RZ, RZ, UR8 ;  /* 0x00000008ff077e24 */ /* 0x000fe4000f8e00ff */
[----:B------:R-:W-:Y:S02]  /*b1b0*/  IMAD.U32 R4, RZ, RZ, UR8 ;  /* 0x00000008ff047e24 */ /* 0x000fe4000f8e00ff */
[----:B------:R-:W-:Y:S01]  /*b1c0*/  IMAD.U32 R0, RZ, RZ, UR9 ;  /* 0x00000009ff007e24 */ /* 0x000fe2000f8e00ff */
[----:B------:R-:W-:Y:S01]  /*b1d0*/  BAR.SYNC.DEFER_BLOCKING 0x0 ;  /* 0x0000000000007b1d */ /* 0x000fe20000010000 */
[----:B--2---:R-:W-:Y:S01]  /*b1e0*/  ISETP.GE.AND P1, PT, R168, UR4, PT ;  /* 0x00000004a8007c0c */ /* 0x004fe2000bf26270 */
[----:B------:R-:W-:Y:S01]  /*b1f0*/  UIMAD UR4, UR32, UR16, URZ ;  /* 0x00000010200472a4 */ /* 0x000fe2000f8e023f */
[----:B---3--:R-:W-:-:S03]  /*b200*/  IMAD.WIDE.U32 R2, R2, UR33, R170 ;  /* 0x0000002102027c25 */ /* 0x008fc6000f8e00aa */
[----:B------:R-:W-:Y:S01]  /*b210*/  UIMAD UR4, UR6, UR33, UR4 ;  /* 0x00000021060472a4 */ /* 0x000fe2000f8e0204 */
[----:B------:R-:W1:Y:S05]  /*b220*/  S2R R170, SR_TID.X ;  /* 0x0000000000aa7919 */ /* 0x000e6a0000002100 */
[----:B------:R-:W-:Y:S02]  /*b230*/  VIADD R3, R3, UR4 ;  /* 0x0000000403037c36 */ /* 0x000fe40008000000 */
[----:B------:R-:W2:Y:S01]  /*b240*/  @!P1 LDC.64 R10, c[0x0][0x220] ;  /* 0x00008800ff0a9b82 */ /* 0x000ea20000000a00 */
[----:B------:R-:W-:Y:S01]  /*b250*/  @!P1 LEA R7, P0, R7, R2, 0x6 ;  /* 0x0000000207079211 */ /* 0x000fe200078030ff */
[----:B------:R-:W-:Y:S01]  /*b260*/  VOTEU.ALL UP0, P1 ;  /* 0x00000000003f7886 */ /* 0x000fe20000800000 */
[----:B------:R-:W-:Y:S02]  /*b270*/  @P1 STS [R196+0x4000], RZ ;  /* 0x004000ffc4001388 */ /* 0x000fe40000000800 */
[C---:B------:R-:W-:Y:S01]  /*b280*/  @!P1 LEA.HI.X R12, R4.reuse, R3, R0, 0x6, P0 ;  /* 0x00000003040c9211 */ /* 0x040fe200000f3400 */
[----:B------:R-:W-:Y:S01]  /*b290*/  @!P1 IMAD.WIDE.U32 R4, R4, 0x60, R2 ;  /* 0x0000006004049825 */ /* 0x000fe200078e0002 */
[----:B------:R-:W-:Y:S01]  /*b2a0*/  @!P1 IADD3 R0, P0, R2, UR34, RZ ;  /* 0x0000002202009c10 */ /* 0x000fe2000ff1e0ff */
[----:B------:R-:W3:Y:S01]  /*b2b0*/  @!P1 LDC.64 R14, c[0x0][0x220] ;  /* 0x00008800ff0e9b82 */ /* 0x000ee20000000a00 */
[----:B------:R-:W-:Y:S01]  /*b2c0*/  @!UP0 UIMAD UR4, UR9, 0x60, URZ ;  /* 0x00000060090488a4 */ /* 0x000fe2000f8e023f */
[----:B------:R-:W-:Y:S01]  /*b2d0*/  @P1 STS [R196+0x4004], RZ ;  /* 0x004004ffc4001388 */ /* 0x000fe20000000800 */
[----:B------:R-:W-:Y:S01]  /*b2e0*/  @!P1 IADD3.X R9, R3, UR31, RZ, P0, !PT ;  /* 0x0000001f03099c10 */ /* 0x000fe200087fe4ff */
[----:B------:R-:W-:-:S02]  /*b2f0*/  UISETP.GT.AND UP0, UPT, UR16, UR12, UPT ;  /* 0x0000000c1000728c */ /* 0x000fc4000bf04270 */
[----:B------:R-:W-:Y:S02]  /*b300*/  @P1 STS.64 [R196+0x4008], RZ ;  /* 0x004008ffc4001388 */ /* 0x000fe40000000a00 */
[----:B------:R-:W4:Y:S08]  /*b310*/  @!P1 LDC.64 R16, c[0x0][0x220] ;  /* 0x00008800ff109b82 */ /* 0x000f300000000a00 */
[----:B------:R-:W4:Y:S01]  /*b320*/  @!P1 LDC.64 R18, c[0x0][0x220] ;  /* 0x00008800ff129b82 */ /* 0x000f220000000a00 */
[----:B--2---:R-:W-:Y:S01]  /*b330*/  @!P1 LEA R10, P3, R2, R10, 0x1 ;  /* 0x0000000a020a9211 */ /* 0x004fe200078608ff */
[----:B-1----:R-:W-:-:S03]  /*b340*/  IMAD.SHL.U32 R170, R170, 0x2, RZ ;  /* 0x00000002aaaa7824 */ /* 0x002fc600078e00ff */
[----:B------:R-:W-:Y:S02]  /*b350*/  @!P1 LEA.HI.X R11, R2, R11, R3, 0x1, P3 ;  /* 0x0000000b020b9211 */ /* 0x000fe400018f0c03 */
[----:B------:R-:W-:Y:S02]  /*b360*/  LOP3.LUT R170, R170, 0x6, RZ, 0xc0, !PT ;  /* 0x00000006aaaa7812 */ /* 0x000fe400078ec0ff */
[C---:B---3--:R-:W-:Y:S01]  /*b370*/  @!P1 LEA R8, P2, R0.reuse, R14, 0x1 ;  /* 0x0000000e00089211 */ /* 0x048fe200078408ff */
[----:B------:R-:W-:Y:S01]  /*b380*/  @!PT LDS RZ, [RZ] ;  /* 0x00000000fffff984 */ /* 0x000fe20000000800 */
[----:B------:R-:W-:Y:S01]  /*b390*/  @!PT LDS RZ, [RZ] ;  /* 0x00000000fffff984 */ /* 0x000fe20000000800 */
[----:B------:R-:W-:Y:S01]  /*b3a0*/  @!PT LDS RZ, [RZ] ;  /* 0x00000000fffff984 */ /* 0x000fe20000000800 */
[----:B------:R-:W-:Y:S03]  /*b3b0*/  @!P1 LDGSTS.E.BYPASS.LTC128B.128 [R196+0x4000], desc[UR20][R10.64] ;  /* 0x040000000ac49fae */ /* 0x000fe6000b901d54 */
[----:B------:R-:W-:Y:S01]  /*b3c0*/  @!P1 LEA.HI.X R9, R0, R15, R9, 0x1, P2 ;  /* 0x0000000f00099211 */ /* 0x000fe200010f0c09 */
[----:B------:R-:W-:Y:S01]  /*b3d0*/  @!P1 VIADD R0, R5, UR4 ;  /* 0x0000000405009c36 */ /* 0x000fe20008000000 */
[----:B------:R-:W-:Y:S01]  /*b3e0*/  @P1 STS.128 [R196+0x4800], RZ ;  /* 0x004800ffc4001388 */ /* 0x000fe20000000c00 */
[----:B----4-:R-:W-:-:S03]  /*b3f0*/  @!P1 LEA R6, P0, R7, R16, 0x1 ;  /* 0x0000001007069211 */ /* 0x010fc600078008ff */
[----:B------:R-:W-:Y:S01]  /*b400*/  @!PT LDS RZ, [RZ] ;  /* 0x00000000fffff984 */ /* 0x000fe20000000800 */
[----:B------:R-:W-:Y:S01]  /*b410*/  @!PT LDS RZ, [RZ] ;  /* 0x00000000fffff984 */ /* 0x000fe20000000800 */
[----:B------:R-:W-:Y:S01]  /*b420*/  @!PT LDS RZ, [RZ] ;  /* 0x00000000fffff984 */ /* 0x000fe20000000800 */
[----:B------:R1:W-:Y:S01]  /*b430*/  @!P1 LDGSTS.E.BYPASS.LTC128B.128 [R196+0x4800], desc[UR20][R8.64] ;  /* 0x0480000008c49fae */ /* 0x0003e2000b901d54 */
[----:B------:R-:W-:-:S03]  /*b440*/  @!P1 LEA.HI.X R7, R7, R17, R12, 0x1, P0 ;  /* 0x0000001107079211 */ /* 0x000fc600000f0c0c */
        /* <DEDUP_REMOVED lines=15> */
[----:B-----5:R-:W-:Y:S03]  /*b540*/  LDSM.16.M88.4 R16, [R186] ;  /* 0x00000000ba10783b */ /* 0x020fe60000000200 */
[----:B------:R-:W-:Y:S01]  /*b550*/  ISETP.LT.OR P6, PT, R0, R197, P6 ;  /* 0x000000c50000720c */ /* 0x000fe200037c1670 */
[----:B------:R-:W4:Y:S04]  /*b560*/  LDSM.16.M88.4 R24, [R135+0x2000] ;  /* 0x002000008718783b */ /* 0x000f280000000200 */
[----:B------:R-:W4:Y:S04]  /*b570*/  LDSM.16.M88.4 R12, [R186+0x1000] ;  /* 0x00100000ba0c783b */ /* 0x000f280000000200 */
[----:B-1----:R-:W-:Y:S04]  /*b580*/  LDSM.16.M88.4 R8, [R187] ;  /* 0x00000000bb08783b */ /* 0x002fe80000000200 */
[----:B------:R-:W1:Y:S04]  /*b590*/  LDSM.16.M88.4 R20, [R188] ;  /* 0x00000000bc14783b */ /* 0x000e680000000200 */
[----:B--2---:R-:W2:Y:S01]  /*b5a0*/  LDSM.16.M88.4 R4, [R187+0x1000] ;  /* 0x00100000bb04783b */ /* 0x004ea20000000200 */
[----:B---3--:R-:W-:-:S03]  /*b5b0*/  IMAD.U32 R2, RZ, RZ, UR16 ;  /* 0x00000010ff027e24 */ /* 0x008fc6000f8e00ff */
[----:B------:R-:W3:Y:S01]  /*b5c0*/  LDSM.16.M88.4 R28, [R135+0x2400] ;  /* 0x00240000871c783b */ /* 0x000ee20000000200 */
[----:B------:R-:W-:-:S03]  /*b5d0*/  IMAD R3, R2, 0x80, R170 ;  /* 0x0000008002037824 */ /* 0x000fc600078e02aa */
[----:B------:R-:W3:Y:S01]  /*b5e0*/  LDSM.16.M88.4 R32, [R195] ;  /* 0x00000000c320783b */ /* 0x000ee20000000200 */
[C---:B------:R-:W-:Y:S01]  /*b5f0*/  VIADD R2, R0.reuse, 0x1 ;  /* 0x0000000100027836 */ /* 0x040fe20000000000 */
[----:B------:R-:W-:Y:S01]  /*b600*/  ISETP.GE.AND P5, PT, R3, R211, PT ;  /* 0x000000d30300720c */ /* 0x000fe20003fa6270 */
[----:B------:R-:W-:-:S03]  /*b610*/  VIADD R3, R0, 0x8 ;  /* 0x0000000800037836 */ /* 0x000fc60000000000 */
[----:B------:R-:W-:Y:S01]  /*b620*/  ISETP.GE.AND P2, PT, R2, R211, PT ;  /* 0x000000d30200720c */ /* 0x000fe20003f46270 */
[----:B------:R-:W0:Y:S01]  /*b630*/  LDGDEPBAR ;  /* 0x00000000000079af */ /* 0x000e220000000000 */
[----:B------:R-:W-:Y:S02]  /*b640*/  ISETP.LT.OR P5, PT, R0, R199, P5 ;  /* 0x000000c70000720c */ /* 0x000fe40002fa1670 */
[C---:B------:R-:W-:Y:S02]  /*b650*/  ISETP.GE.AND P4, PT, R2.reuse, R209, PT ;  /* 0x000000d10200720c */ /* 0x040fe40003f86270 */
[C---:B------:R-:W-:Y:S02]  /*b660*/  ISETP.GE.AND P0, PT, R2.reuse, R207, PT ;  /* 0x000000cf0200720c */ /* 0x040fe40003f06270 */
[C---:B------:R-:W-:Y:S01]  /*b670*/  ISETP.GE.AND P3, PT, R2.reuse, R205, PT ;  /* 0x000000cd0200720c */ /* 0x040fe20003f66270 */
[----:B----4-:R-:W-:Y:S01]  /*b680*/  HMMA.16816.F32.BF16 R56, R16, R24, RZ ;  /* 0x000000181038723c */ /* 0x010fe200000418ff */
[----:B------:R-:W-:-:S02]  /*b690*/  ISETP.LT.OR P2, PT, R2, R199, P2 ;  /* 0x000000c70200720c */ /* 0x000fc40001741670 */
[C---:B------:R-:W-:Y:S02]  /*b6a0*/  ISETP.LT.OR P4, PT, R2.reuse, R197, P4 ;  /* 0x000000c50200720c */ /* 0x040fe40002781670 */
[C---:B------:R-:W-:Y:S01]  /*b6b0*/  ISETP.LT.OR P0, PT, R2.reuse, R203, P0 ;  /* 0x000000cb0200720c */ /* 0x040fe20000701670 */
[----:B------:R-:W-:Y:S01]  /*b6c0*/  HMMA.16816.F32.BF16 R44, R12, R24, RZ ;  /* 0x000000180c2c723c */ /* 0x000fe200000418ff */
[----:B------:R-:W-:Y:S01]  /*b6d0*/  ISETP.LT.OR P3, PT, R2, R201, P3 ;  /* 0x000000c90200720c */ /* 0x000fe20001f61670 */
[----:B------:R-:W-:-:S04]  /*b6e0*/  VIADD R2, R0, 0x9 ;  /* 0x0000000900027836 */ /* 0x000fc80000000000 */
[-C--:B------:R-:W-:Y:S06]  /*b6f0*/  HMMA.16816.F32.BF16 R40, R16, R26.reuse, RZ ;  /* 0x0000001a1028723c */ /* 0x080fec00000418ff */
[----:B------:R-:W-:Y:S06]  /*b700*/  HMMA.16816.F32.BF16 R24, R12, R26, RZ ;  /* 0x0000001a0c18723c */ /* 0x000fec00000418ff */
[-C--:B-1----:R-:W-:Y:S06]  /*b710*/  HMMA.16816.F32.BF16 R64, R8, R20.reuse, R56 ;  /* 0x000000140840723c */ /* 0x082fec0000041838 */
[----:B--2---:R-:W-:Y:S06]  /*b720*/  HMMA.16816.F32.BF16 R60, R4, R20, R44 ;  /* 0x00000014043c723c */ /* 0x004fec000004182c */
[-C--:B------:R-:W-:Y:S06]  /*b730*/  HMMA.16816.F32.BF16 R40, R8, R22.reuse, R40 ;  /* 0x000000160828723c */ /* 0x080fec0000041828 */
[----:B------:R-:W-:Y:S01]  /*b740*/  HMMA.16816.F32.BF16 R56, R4, R22, R24 ;  /* 0x000000160438723c */ /* 0x000fe20000041818 */
[----:B------:R-:W1:Y:S05]  /*b750*/  LDSM.16.M88.4 R20, [R135+0x2800] ;  /* 0x002800008714783b */ /* 0x000e6a0000000200 */
[----:B---3--:R-:W-:Y:S01]  /*b760*/  HMMA.16816.F32.BF16 R24, R12, R30, RZ ;  /* 0x0000001e0c18723c */ /* 0x008fe200000418ff */
[----:B------:R-:W-:-:S02]  /*b770*/  FSEL R80, R64, -INF , !P5 ;  /* 0xff80000040507808 */ /* 0x000fc40006800000 */
[----:B------:R-:W-:Y:S02]  /*b780*/  ISETP.GE.AND P5, PT, R3, R211, PT ;  /* 0x000000d30300720c */ /* 0x000fe40003fa6270 */
[----:B------:R-:W-:Y:S01]  /*b790*/  FSEL R84, R65, -INF , !P2 ;  /* 0xff80000041547808 */ /* 0x000fe20005000000 */
[-C--:B------:R-:W-:Y:S01]  /*b7a0*/  HMMA.16816.F32.BF16 R52, R16, R28.reuse, RZ ;  /* 0x0000001c1034723c */ /* 0x080fe200000418ff */
[----:B------:R-:W-:Y:S02]  /*b7b0*/  ISETP.LT.OR P5, PT, R3, R199, P5 ;  /* 0x000000c70300720c */ /* 0x000fe40002fa1670 */
[----:B------:R-:W-:Y:S02]  /*b7c0*/  FSEL R82, R66, -INF , !P6 ;  /* 0xff80000042527808 */ /* 0x000fe40007000000 */
[----:B------:R-:W-:Y:S01]  /*b7d0*/  FSEL R91, R67, -INF , !P4 ;  /* 0xff800000435b7808 */ /* 0x000fe20006000000 */
[----:B------:R-:W-:Y:S01]  /*b7e0*/  HMMA.16816.F32.BF16 R48, R12, R28, RZ ;  /* 0x0000001c0c30723c */ /* 0x000fe200000418ff */
[----:B------:R-:W-:-:S02]  /*b7f0*/  FSEL R83, R40, -INF , !P5 ;  /* 0xff80000028537808 */ /* 0x000fc40006800000 */
[----:B------:R-:W-:Y:S02]  /*b800*/  ISETP.GE.AND P2, PT, R2, R211, PT ;  /* 0x000000d30200720c */ /* 0x000fe40003f46270 */
[C---:B------:R-:W-:Y:S01]  /*b810*/  ISETP.GE.AND P4, PT, R3.reuse, R209, PT ;  /* 0x000000d10300720c */ /* 0x040fe20003f86270 */
[----:B------:R-:W-:Y:S01]  /*b820*/  HMMA.16816.F32.BF16 R28, R16, R30, RZ ;  /* 0x0000001e101c723c */ /* 0x000fe200000418ff */
[----:B------:R-:W-:Y:S02]  /*b830*/  ISETP.GE.AND P5, PT, R0, R207, PT ;  /* 0x000000cf0000720c */ /* 0x000fe40003fa6270 */
[----:B------:R-:W-:Y:S02]  /*b840*/  ISETP.LT.OR P2, PT, R2, R199, P2 ;  /* 0x000000c70200720c */ /* 0x000fe40001741670 */
[----:B------:R-:W-:Y:S01]  /*b850*/  ISETP.LT.OR P4, PT, R3, R197, P4 ;  /* 0x000000c50300720c */ /* 0x000fe20002781670 */
[----:B------:R-:W-:Y:S01]  /*b860*/  HMMA.16816.F32.BF16 R64, R4, R34, R24 ;  /* 0x000000220440723c */ /* 0x000fe20000041818 */
[----:B------:R-:W2:Y:S01]  /*b870*/  LDSM.16.M88.4 R24, [R194] ;  /* 0x00000000c218783b */ /* 0x000ea20000000200 */
[----:B------:R-:W-:-:S02]  /*b880*/  ISETP.LT.OR P5, PT, R0, R203, P5 ;  /* 0x000000cb0000720c */ /* 0x000fc40002fa1670 */
[----:B------:R-:W-:Y:S02]  /*b890*/  FSEL R85, R41, -INF , !P2 ;  /* 0xff80000029557808 */ /* 0x000fe40005000000 */
[-C--:B------:R-:W-:Y:S01]  /*b8a0*/  HMMA.16816.F32.BF16 R72, R8, R32.reuse, R52 ;  /* 0x000000200848723c */ /* 0x080fe20000041834 */
[----:B------:R-:W-:Y:S02]  /*b8b0*/  FSEL R93, R42, -INF , !P4 ;  /* 0xff8000002a5d7808 */ /* 0x000fe40006000000 */
[----:B------:R-:W-:Y:S02]  /*b8c0*/  FSEL R81, R60, -INF , !P5 ;  /* 0xff8000003c517808 */ /* 0x000fe40006800000 */
[----:B------:R-:W-:Y:S01]  /*b8d0*/  FSEL R90, R61, -INF , !P0 ;  /* 0xff8000003d5a7808 */ /* 0x000fe20004000000 */
[----:B------:R-:W-:Y:S01]  /*b8e0*/  HMMA.16816.F32.BF16 R76, R4, R32, R48 ;  /* 0x00000020044c723c */ /* 0x000fe20000041830 */
[C---:B------:R-:W-:Y:S02]  /*b8f0*/  ISETP.GE.AND P6, PT, R3.reuse, R207, PT ;  /* 0x000000cf0300720c */ /* 0x040fe40003fc6270 */
[----:B------:R-:W-:-:S02]  /*b900*/  ISETP.GE.AND P2, PT, R3, R205, PT ;  /* 0x000000cd0300720c */ /* 0x000fc40003f46270 */
[C---:B------:R-:W-:Y:S01]  /*b910*/  ISETP.GE.AND P4, PT, R2.reuse, R209, PT ;  /* 0x000000d10200720c */ /* 0x040fe20003f86270 */
[----:B------:R-:W-:Y:S01]  /*b920*/  HMMA.16816.F32.BF16 R68, R8, R34, R28 ;  /* 0x000000220844723c */ /* 0x000fe2000004181c */
[----:B------:R-:W3:Y:S01]  /*b930*/  LDSM.16.M88.4 R32, [R135+0x2c00] ;  /* 0x002c00008720783b */ /* 0x000ee20000000200 */
[C---:B------:R-:W-:Y:S02]  /*b940*/  ISETP.GE.AND P5, PT, R2.reuse, R207, PT ;  /* 0x000000cf0200720c */ /* 0x040fe40003fa6270 */
[C---:B------:R-:W-:Y:S02]  /*b950*/  ISETP.GE.AND P0, PT, R2.reuse, R205, PT ;  /* 0x000000cd0200720c */ /* 0x040fe40003f06270 */
[C---:B------:R-:W-:Y:S01]  /*b960*/  ISETP.LT.OR P6, PT, R3.reuse, R203, P6 ;  /* 0x000000cb0300720c */ /* 0x040fe200037c1670 */
[-C--:B-1----:R-:W-:Y:S01]  /*b970*/  HMMA.16816.F32.BF16 R44, R16, R20.reuse, RZ ;  /* 0x00000014102c723c */ /* 0x082fe200000418ff */
[----:B------:R-:W-:Y:S02]  /*b980*/  ISETP.LT.OR P4, PT, R2, R197, P4 ;  /* 0x000000c50200720c */ /* 0x000fe40002781670 */
[----:B------:R-:W-:Y:S01]  /*b990*/  ISETP.LT.OR P2, PT, R3, R201, P2 ;  /* 0x000000c90300720c */ /* 0x000fe20001741670 */
[----:B------:R-:W-:Y:S01]  /*b9a0*/  VIADD R3, R0, 0x10 ;  /* 0x0000001000037836 */ /* 0x000fe20000000000 */
[C---:B------:R-:W-:Y:S01]  /*b9b0*/  ISETP.LT.OR P5, PT, R2.reuse, R203, P5 ;  /* 0x000000cb0200720c */ /* 0x040fe20002fa1670 */
[----:B------:R-:W-:Y:S01]  /*b9c0*/  HMMA.16816.F32.BF16 R28, R12, R20, RZ ;  /* 0x000000140c1c723c */ /* 0x000fe200000418ff */
[----:B------:R-:W-:Y:S01]  /*b9d0*/  ISETP.LT.OR P0, PT, R2, R201, P0 ;  /* 0x000000c90200720c */ /* 0x000fe20000701670 */
[----:B------:R-:W-:Y:S01]  /*b9e0*/  VIADD R2, R0, 0x11 ;  /* 0x0000001100027836 */ /* 0x000fe20000000000 */
[----:B------:R-:W-:-:S02]  /*b9f0*/  FSEL R86, R43, -INF , !P4 ;  /* 0xff8000002b567808 */ /* 0x000fc40006000000 */
[----:B------:R-:W-:Y:S01]  /*ba00*/  FSEL R96, R63, -INF , !P3 ;  /* 0xff8000003f607808 */ /* 0x000fe20005800000 */
[-C--:B------:R-:W-:Y:S01]  /*ba10*/  HMMA.16816.F32.BF16 R40, R12, R22.reuse, RZ ;  /* 0x000000160c28723c */ /* 0x080fe200000418ff */
[----:B------:R-:W-:Y:S02]  /*ba20*/  FSEL R94, R58, -INF , !P2 ;  /* 0xff8000003a5e7808 */ /* 0x000fe40005000000 */
[----:B------:R-:W-:Y:S02]  /*ba30*/  ISETP.GE.AND P4, PT, R0, R205, PT ;  /* 0x000000cd0000720c */ /* 0x000fe40003f86270 */
[-C--:B------:R-:W-:Y:S01]  /*ba40*/  ISETP.GE.AND P2, PT, R3, R211.reuse, PT ;  /* 0x000000d30300720c */ /* 0x080fe20003f46270 */
[----:B------:R-:W-:Y:S01]  /*ba50*/  HMMA.16816.F32.BF16 R48, R16, R22, RZ ;  /* 0x000000161030723c */ /* 0x000fe200000418ff */
[----:B------:R-:W-:Y:S01]  /*ba60*/  ISETP.GE.AND P3, PT, R2, R211, PT ;  /* 0x000000d30200720c */ /* 0x000fe20003f66270 */
[----:B------:R-:W1:Y:S01]  /*ba70*/  LDSM.16.M88.4 R20, [R193] ;  /* 0x00000000c114783b */ /* 0x000e620000000200 */
[----:B------:R-:W-:-:S02]  /*ba80*/  ISETP.LT.OR P4, PT, R0, R201, P4 ;  /* 0x000000c90000720c */ /* 0x000fc40002781670 */
[-C--:B------:R-:W-:Y:S02]  /*ba90*/  ISETP.LT.OR P2, PT, R3, R199.reuse, P2 ;  /* 0x000000c70300720c */ /* 0x080fe40001741670 */
[----:B------:R-:W-:Y:S02]  /*baa0*/  ISETP.LT.OR P3, PT, R2, R199, P3 ;  /* 0x000000c70200720c */ /* 0x000fe40001f61670 */
[----:B------:R-:W-:Y:S02]  /*bab0*/  FSEL R92, R62, -INF , !P4 ;  /* 0xff8000003e5c7808 */ /* 0x000fe40006000000 */
[----:B------:R-:W-:Y:S01]  /*bac0*/  FSEL R87, R56, -INF , !P6 ;  /* 0xff80000038577808 */ /* 0x000fe20007000000 */
[----:B--2---:R-:W-:Y:S01]  /*bad0*/  HMMA.16816.F32.BF16 R60, R8, R24, R44 ;  /* 0x00000018083c723c */ /* 0x004fe2000004182c */
[----:B------:R-:W-:Y:S02]  /*bae0*/  FSEL R89, R57, -INF , !P5 ;  /* 0xff80000039597808 */ /* 0x000fe40006800000 */
[----:B------:R-:W-:-:S02]  /*baf0*/  FSEL R95, R59, -INF , !P0 ;  /* 0xff8000003b5f7808 */ /* 0x000fc40004000000 */
[----:B------:R-:W-:Y:S01]  /*bb00*/  FSEL R108, R72, -INF , !P2 ;  /* 0xff800000486c7808 */ /* 0x000fe20005000000 */
[C---:B------:R-:W-:Y:S01]  /*bb10*/  HMMA.16816.F32.BF16 R52, R4.reuse, R24, R28 ;  /* 0x000000180434723c */ /* 0x040fe2000004181c */
[----:B------:R-:W-:Y:S01]  /*bb20*/  FSEL R107, R73, -INF , !P3 ;  /* 0xff800000496b7808 */ /* 0x000fe20005800000 */
[----:B------:R-:W2:Y:S01]  /*bb30*/  LDSM.16.M88.4 R28, [R135+0x3000] ;  /* 0x00300000871c783b */ /* 0x000ea20000000200 */
[CC--:B------:R-:W-:Y:S02]  /*bb40*/  ISETP.GE.AND P6, PT, R3.reuse, R209.reuse, PT ;  /* 0x000000d10300720c */ /* 0x0c0fe40003fc6270 */
[----:B------:R-:W-:Y:S01]  /*bb50*/  ISETP.GE.AND P4, PT, R2, R209, PT ;  /* 0x000000d10200720c */ /* 0x000fe20003f86270 */
[----:B------:R-:W-:Y:S01]  /*bb60*/  HMMA.16816.F32.BF16 R56, R4, R26, R40 ;  /* 0x0000001a0438723c */ /* 0x000fe20000041828 */
[C---:B------:R-:W-:Y:S02]  /*bb70*/  ISETP.GE.AND P0, PT, R3.reuse, R207, PT ;  /* 0x000000cf0300720c */ /* 0x040fe40003f06270 */
[----:B------:R-:W-:-:S02]  /*bb80*/  ISETP.GE.AND P5, PT, R3, R205, PT ;  /* 0x000000cd0300720c */ /* 0x000fc40003fa6270 */
[C---:B------:R-:W-:Y:S01]  /*bb90*/  ISETP.GE.AND P2, PT, R2.reuse, R207, PT ;  /* 0x000000cf0200720c */ /* 0x040fe20003f46270 */
[----:B------:R-:W-:Y:S01]  /*bba0*/  HMMA.16816.F32.BF16 R48, R8, R26, R48 ;  /* 0x0000001a0830723c */ /* 0x000fe20000041830 */
[----:B------:R-:W-:Y:S02]  /*bbb0*/  ISETP.GE.AND P3, PT, R2, R205, PT ;  /* 0x000000cd0200720c */ /* 0x000fe40003f66270 */
[C---:B------:R-:W-:Y:S02]  /*bbc0*/  ISETP.LT.OR P6, PT, R3.reuse, R197, P6 ;  /* 0x000000c50300720c */ /* 0x040fe400037c1670 */
[C---:B------:R-:W-:Y:S01]  /*bbd0*/  ISETP.LT.OR P0, PT, R3.reuse, R203, P0 ;  /* 0x000000cb0300720c */ /* 0x040fe20000701670 */
[----:B---3--:R-:W-:Y:S01]  /*bbe0*/  HMMA.16816.F32.BF16 R24, R12, R32, RZ ;  /* 0x000000200c18723c */ /* 0x008fe200000418ff */
[----:B------:R-:W-:Y:S01]  /*bbf0*/  ISETP.LT.OR P5, PT, R3, R201, P5 ;  /* 0x000000c90300720c */ /* 0x000fe20002fa1670 */
[----:B------:R-:W-:Y:S01]  /*bc00*/  VIADD R3, R0, 0x18 ;  /* 0x0000001800037836 */ /* 0x000fe20000000000 */
[----:B------:R-:W-:-:S02]  /*bc10*/  ISETP.LT.OR P4, PT, R2, R197, P4 ;  /* 0x000000c50200720c */ /* 0x000fc40002781670 */
[C---:B------:R-:W-:Y:S01]  /*bc20*/  ISETP.LT.OR P2, PT, R2.reuse, R203, P2 ;  /* 0x000000cb0200720c */ /* 0x040fe20001741670 */
[----:B------:R-:W-:Y:S01]  /*bc30*/  HMMA.16816.F32.BF16 R44, R16, R32, RZ ;  /* 0x00000020102c723c */ /* 0x000fe200000418ff */
[----:B------:R-:W-:Y:S01]  /*bc40*/  ISETP.LT.OR P3, PT, R2, R201, P3 ;  /* 0x000000c90200720c */ /* 0x000fe20001f61670 */
[----:B------:R-:W-:Y:S01]  /*bc50*/  VIADD R2, R0, 0x19 ;  /* 0x0000001900027836 */ /* 0x000fe20000000000 */
[----:B------:R-:W-:Y:S02]  /*bc60*/  FSEL R98, R76, -INF , !P0 ;  /* 0xff8000004c627808 */ /* 0x000fe40004000000 */
[----:B------:R-:W-:Y:S01]  /*bc70*/  FSEL R101, R78, -INF , !P5 ;  /* 0xff8000004e657808 */ /* 0x000fe20006800000 */
[----:B------:R-:W-:Y:S01]  /*bc80*/  HMMA.16816.F32.BF16 R40, R12, R34, RZ ;  /* 0x000000220c28723c */ /* 0x000fe200000418ff */
[-C--:B------:R-:W-:Y:S02]  /*bc90*/  ISETP.GE.AND P0, PT, R3, R207.reuse, PT ;  /* 0x000000cf0300720c */ /* 0x080fe40003f06270 */
[----:B------:R-:W-:-:S02]  /*bca0*/  ISETP.GE.AND P5, PT, R2, R207, PT ;  /* 0x000000cf0200720c */ /* 0x000fc40003fa6270 */
[----:B------:R-:W-:Y:S01]  /*bcb0*/  FSEL R102, R79, -INF , !P3 ;  /* 0xff8000004f667808 */ /* 0x000fe20005800000 */
[----:B------:R-:W-:Y:S01]  /*bcc0*/  HMMA.16816.F32.BF16 R32, R16, R34, RZ ;  /* 0x000000221020723c */ /* 0x000fe200000418ff */
[-C--:B------:R-:W-:Y:S02]  /*bcd0*/  ISETP.LT.OR P0, PT, R3, R203.reuse, P0 ;  /* 0x000000cb0300720c */ /* 0x080fe40000701670 */
[----:B------:R-:W-:Y:S02]  /*bce0*/  ISETP.LT.OR P3, PT, R2, R203, P5 ;  /* 0x000000cb0200720c */ /* 0x000fe40002f61670 */
[----:B------:R-:W-:Y:S02]  /*bcf0*/  FSEL R109, R74, -INF , !P6 ;  /* 0xff8000004a6d7808 */ /* 0x000fe40007000000 */
[----:B------:R-:W-:Y:S02]  /*bd00*/  FSEL R110, R75, -INF , !P4 ;  /* 0xff8000004b6e7808 */ /* 0x000fe40006000000 */
[----:B------:R-:W-:-:S02]  /*bd10*/  FSEL R97, R77, -INF , !P2 ;  /* 0xff8000004d617808 */ /* 0x000fc40005000000 */
[----:B------:R-:W-:Y:S02]  /*bd20*/  FSEL R78, R64, -INF , !P0 ;  /* 0xff800000404e7808 */ /* 0x000fe40004000000 */
[----:B------:R-:W-:Y:S02]  /*bd30*/  FSEL R79, R65, -INF , !P3 ;  /* 0xff800000414f7808 */ /* 0x000fe40005800000 */
[C---:B------:R-:W-:Y:S02]  /*bd40*/  ISETP.GE.AND P6, PT, R3.reuse, R211, PT ;  /* 0x000000d30300720c */ /* 0x040fe40003fc6270 */
[C---:B------:R-:W-:Y:S02]  /*bd50*/  ISETP.GE.AND P4, PT, R3.reuse, R209, PT ;  /* 0x000000d10300720c */ /* 0x040fe40003f86270 */
[----:B------:R-:W-:Y:S02]  /*bd60*/  ISETP.GE.AND P2, PT, R3, R205, PT ;  /* 0x000000cd0300720c */ /* 0x000fe40003f46270 */
[----:B------:R-:W-:-:S02]  /*bd70*/  ISETP.GE.AND P5, PT, R2, R211, PT ;  /* 0x000000d30200720c */ /* 0x000fc40003fa6270 */
[C---:B------:R-:W-:Y:S01]  /*bd80*/  ISETP.GE.AND P0, PT, R2.reuse, R205, PT ;  /* 0x000000cd0200720c */ /* 0x040fe20003f06270 */
[----:B-1----:R-:W-:Y:S01]  /*bd90*/  HMMA.16816.F32.BF16 R72, R8, R22, R32 ;  /* 0x000000160848723c */ /* 0x002fe20000041820 */
[----:B------:R-:W-:Y:S01]  /*bda0*/  ISETP.GE.AND P3, PT, R2, R209, PT ;  /* 0x000000d10200720c */ /* 0x000fe20003f66270 */
[----:B------:R-:W-:Y:S01]  /*bdb0*/  LDSM.16.M88.4 R32, [R135+0x3400] ;  /* 0x003400008720783b */ /* 0x000fe20000000200 */
[C---:B------:R-:W-:Y:S02]  /*bdc0*/  ISETP.LT.OR P6, PT, R3.reuse, R199, P6 ;  /* 0x000000c70300720c */ /* 0x040fe400037c1670 */
[C---:B------:R-:W-:Y:S02]  /*bdd0*/  ISETP.LT.OR P4, PT, R3.reuse, R197, P4 ;  /* 0x000000c50300720c */ /* 0x040fe40002781670 */
[----:B------:R-:W-:Y:S01]  /*bde0*/  ISETP.LT.OR P2, PT, R3, R201, P2 ;  /* 0x000000c90300720c */ /* 0x000fe20001741670 */
[----:B------:R-:W-:Y:S01]  /*bdf0*/  VIADD R3, R0, 0x20 ;  /* 0x0000002000037836 */ /* 0x000fe20000000000 */
[----:B------:R-:W-:-:S02]  /*be00*/  ISETP.LT.OR P5, PT, R2, R199, P5 ;  /* 0x000000c70200720c */ /* 0x000fc40002fa1670 */
[C---:B------:R-:W-:Y:S02]  /*be10*/  ISETP.LT.OR P0, PT, R2.reuse, R201, P0 ;  /* 0x000000c90200720c */ /* 0x040fe40000701670 */
[----:B------:R-:W-:Y:S01]  /*be20*/  ISETP.LT.OR P3, PT, R2, R197, P3 ;  /* 0x000000c50200720c */ /* 0x000fe20001f61670 */
[----:B------:R-:W-:Y:S01]  /*be30*/  VIADD R2, R0, 0x21 ;  /* 0x0000002100027836 */ /* 0x000fe20000000000 */
[----:B------:R-:W-:Y:S02]  /*be40*/  FSEL R99, R66, -INF , !P2 ;  /* 0xff80000042637808 */ /* 0x000fe40005000000 */
[----:B------:R-:W-:Y:S02]  /*be50*/  FSEL R106, R71, -INF , !P3 ;  /* 0xff800000476a7808 */ /* 0x000fe40005800000 */
[-C--:B------:R-:W-:Y:S02]  /*be60*/  ISETP.GE.AND P2, PT, R3, R211.reuse, PT ;  /* 0x000000d30300720c */ /* 0x080fe40003f46270 */
[----:B------:R-:W-:-:S02]  /*be70*/  ISETP.GE.AND P3, PT, R2, R211, PT ;  /* 0x000000d30200720c */ /* 0x000fc40003f66270 */
[-C--:B------:R-:W-:Y:S02]  /*be80*/  ISETP.LT.OR P2, PT, R3, R199.reuse, P2 ;  /* 0x000000c70300720c */ /* 0x080fe40001741670 */
[----:B------:R-:W-:Y:S02]  /*be90*/  ISETP.LT.OR P3, PT, R2, R199, P3 ;  /* 0x000000c70200720c */ /* 0x000fe40001f61670 */
        /* <DEDUP_REMOVED lines=8> */
[----:B------:R-:W1:Y:S01]  /*bf20*/  LDSM.16.M88.4 R24, [R192] ;  /* 0x00000000c018783b */ /* 0x000e620000000200 */
[CC--:B------:R-:W-:Y:S02]  /*bf30*/  ISETP.GE.AND P6, PT, R3.reuse, R209.reuse, PT ;  /* 0x000000d10300720c */ /* 0x0c0fe40003fc6270 */
[----:B------:R-:W-:Y:S01]  /*bf40*/  ISETP.GE.AND P4, PT, R2, R209, PT ;  /* 0x000000d10200720c */ /* 0x000fe20003f86270 */
[----:B--2---:R-:W-:Y:S01]  /*bf50*/  HMMA.16816.F32.BF16 R44, R12, R30, RZ ;  /* 0x0000001e0c2c723c */ /* 0x004fe200000418ff */
[C---:B------:R-:W-:Y:S02]  /*bf60*/  ISETP.GE.AND P0, PT, R3.reuse, R207, PT ;  /* 0x000000cf0300720c */ /* 0x040fe40003f06270 */
[----:B------:R-:W-:-:S02]  /*bf70*/  ISETP.GE.AND P5, PT, R3, R205, PT ;  /* 0x000000cd0300720c */ /* 0x000fc40003fa6270 */
        /* <DEDUP_REMOVED lines=14> */
[----:B------:R-:W-:Y:S02]  /*c060*/  FSEL R129, R55, -INF , !P3 ;  /* 0xff80000037817808 */ /* 0x000fe40005800000 */
[-C--:B------:R-:W-:Y:S02]  /*c070*/  ISETP.LT.OR P0, PT, R3, R203.reuse, P0 ;  /* 0x000000cb0300720c */ /* 0x080fe40000701670 */
[----:B------:R-:W-:Y:S02]  /*c080*/  ISETP.LT.OR P3, PT, R2, R203, P5 ;  /* 0x000000cb0200720c */ /* 0x000fe40002f61670 */
[----:B------:R-:W-:Y:S02]  /*c090*/  FSEL R116, R62, -INF , !P6 ;  /* 0xff8000003e747808 */ /* 0x000fe40007000000 */
[----:B------:R-:W-:Y:S02]  /*c0a0*/  FSEL R118, R63, -INF , !P4 ;  /* 0xff8000003f767808 */ /* 0x000fe40006000000 */
[----:B------:R-:W-:Y:S01]  /*c0b0*/  FSEL R128, R53, -INF , !P2 ;  /* 0xff80000035807808 */ /* 0x000fe20005000000 */
[----:B------:R-:W-:Y:S01]  /*c0c0*/  HMMA.16816.F32.BF16 R60, R4, R22, R40 ;  /* 0x00000016043c723c */ /* 0x000fe20000041828 */
[----:B------:R-:W-:-:S02]  /*c0d0*/  FSEL R119, R56, -INF , !P0 ;  /* 0xff80000038777808 */ /* 0x000fc40004000000 */
[----:B------:R-:W-:Y:S02]  /*c0e0*/  FSEL R120, R57, -INF , !P3 ;  /* 0xff80000039787808 */ /* 0x000fe40005800000 */
[C---:B------:R-:W-:Y:S01]  /*c0f0*/  ISETP.GE.AND P6, PT, R3.reuse, R211, PT ;  /* 0x000000d30300720c */ /* 0x040fe20003fc6270 */
[-C--:B------:R-:W-:Y:S01]  /*c100*/  HMMA.16816.F32.BF16 R20, R12, R28.reuse, RZ ;  /* 0x0000001c0c14723c */ /* 0x080fe200000418ff */
[C---:B------:R-:W-:Y:S02]  /*c110*/  ISETP.GE.AND P4, PT, R3.reuse, R209, PT ;  /* 0x000000d10300720c */ /* 0x040fe40003f86270 */
[----:B------:R-:W-:Y:S02]  /*c120*/  ISETP.GE.AND P2, PT, R3, R205, PT ;  /* 0x000000cd0300720c */ /* 0x000fe40003f46270 */
[C---:B------:R-:W-:Y:S01]  /*c130*/  ISETP.GE.AND P5, PT, R2.reuse, R211, PT ;  /* 0x000000d30200720c */ /* 0x040fe20003fa6270 */
[----:B------:R-:W-:Y:S01]  /*c140*/  HMMA.16816.F32.BF16 R40, R16, R28, RZ ;  /* 0x0000001c1028723c */ /* 0x000fe200000418ff */
[----:B------:R-:W-:-:S02]  /*c150*/  ISETP.GE.AND P0, PT, R2, R205, PT ;  /* 0x000000cd0200720c */ /* 0x000fc40003f06270 */
[----:B------:R-:W-:Y:S02]  /*c160*/  ISETP.GE.AND P3, PT, R2, R209, PT ;  /* 0x000000d10200720c */ /* 0x000fe40003f66270 */
[C---:B------:R-:W-:Y:S01]  /*c170*/  ISETP.LT.OR P6, PT, R3.reuse, R199, P6 ;  /* 0x000000c70300720c */ /* 0x040fe200037c1670 */
[----:B------:R-:W-:Y:S01]  /*c180*/  HMMA.16816.F32.BF16 R28, R16, R30, RZ ;  /* 0x0000001e101c723c */ /* 0x000fe200000418ff */
[C---:B------:R-:W-:Y:S02]  /*c190*/  ISETP.LT.OR P4, PT, R3.reuse, R197, P4 ;  /* 0x000000c50300720c */ /* 0x040fe40002781670 */
[----:B------:R-:W-:Y:S01]  /*c1a0*/  ISETP.LT.OR P2, PT, R3, R201, P2 ;  /* 0x000000c90300720c */ /* 0x000fe20001741670 */
[----:B------:R-:W-:Y:S01]  /*c1b0*/  VIADD R3, R0, 0x30 ;  /* 0x0000003000037836 */ /* 0x000fe20000000000 */
[C---:B------:R-:W-:Y:S02]  /*c1c0*/  ISETP.LT.OR P5, PT, R2.reuse, R199, P5 ;  /* 0x000000c70200720c */ /* 0x040fe40002fa1670 */
[----:B------:R-:W-:-:S02]  /*c1d0*/  ISETP.LT.OR P0, PT, R2, R201, P0 ;  /* 0x000000c90200720c */ /* 0x000fc40000701670 */
[----:B------:R-:W-:Y:S01]  /*c1e0*/  ISETP.LT.OR P3, PT, R2, R197, P3 ;  /* 0x000000c50200720c */ /* 0x000fe20001f61670 */
[----:B------:R-:W-:Y:S01]  /*c1f0*/  VIADD R2, R0, 0x31 ;  /* 0x0000003100027836 */ /* 0x000fe20000000000 */
[----:B------:R-:W-:Y:S02]  /*c200*/  FSEL R121, R58, -INF , !P2 ;  /* 0xff8000003a797808 */ /* 0x000fe40005000000 */
[----:B------:R-:W-:Y:S02]  /*c210*/  FSEL R114, R51, -INF , !P3 ;  /* 0xff80000033727808 */ /* 0x000fe40005800000 */
[CC--:B------:R-:W-:Y:S02]  /*c220*/  ISETP.GE.AND P2, PT, R3.reuse, R211.reuse, PT ;  /* 0x000000d30300720c */ /* 0x0c0fe40003f46270 */
[----:B------:R-:W-:Y:S01]  /*c230*/  ISETP.GE.AND P3, PT, R2, R211, PT ;  /* 0x000000d30200720c */ /* 0x000fe20003f66270 */
[----:B-1----:R-:W-:Y:S01]  /*c240*/  HMMA.16816.F32.BF16 R52, R8, R24, R40 ;  /* 0x000000180834723c */ /* 0x002fe20000041828 */
        /* <DEDUP_REMOVED lines=10> */
[CC--:B------:R-:W-:Y:S01]  /*c2f0*/  ISETP.GE.AND P6, PT, R3.reuse, R209.reuse, PT ;  /* 0x000000d10300720c */ /* 0x0c0fe20003fc6270 */
[----:B------:R-:W-:Y:S01]  /*c300*/  HMMA.16816.F32.BF16 R48, R4, R24, R20 ;  /* 0x000000180430723c */ /* 0x000fe20000041814 */
[C---:B------:R-:W-:Y:S01]  /*c310*/  ISETP.GE.AND P4, PT, R2.reuse, R209, PT ;  /* 0x000000d10200720c */ /* 0x040fe20003f86270 */
[----:B------:R-:W1:Y:S01]  /*c320*/  LDSM.16.M88.4 R20, [R191] ;  /* 0x00000000bf14783b */ /* 0x000e620000000200 */
[C---:B------:R-:W-:Y:S02]  /*c330*/  ISETP.GE.AND P0, PT, R3.reuse, R207, PT ;  /* 0x000000cf0300720c */ /* 0x040fe40003f06270 */
[----:B------:R-:W-:Y:S01]  /*c340*/  ISETP.GE.AND P5, PT, R3, R205, PT ;  /* 0x000000cd0300720c */ /* 0x000fe20003fa6270 */
        /* <DEDUP_REMOVED lines=8> */
[C---:B------:R-:W-:Y:S01]  /*c3d0*/  ISETP.LT.OR P4, PT, R2.reuse, R197, P4 ;  /* 0x000000c50200720c */ /* 0x040fe20002781670 */
[----:B------:R-:W-:Y:S01]  /*c3e0*/  HMMA.16816.F32.BF16 R44, R12, R34, RZ ;  /* 0x000000220c2c723c */ /* 0x000fe200000418ff */
[----:B------:R-:W-:-:S02]  /*c3f0*/  ISETP.LT.OR P2, PT, R2, R203, P2 ;  /* 0x000000cb0200720c */ /* 0x000fc40001741670 */
[----:B------:R-:W-:Y:S01]  /*c400*/  ISETP.LT.OR P3, PT, R2, R201, P3 ;  /* 0x000000c90200720c */ /* 0x000fe20001f61670 */
[----:B------:R-:W-:Y:S01]  /*c410*/  VIADD R2, R0, 0x39 ;  /* 0x0000003900027836 */ /* 0x000fe20000000000 */
[----:B------:R-:W-:Y:S02]  /*c420*/  FSEL R134, R68, -INF , !P0 ;  /* 0xff80000044867808 */ /* 0x000fe40004000000 */
[----:B------:R-:W-:Y:S02]  /*c430*/  FSEL R170, R70, -INF , !P5 ;  /* 0xff80000046aa7808 */ /* 0x000fe40006800000 */
[-C--:B------:R-:W-:Y:S02]  /*c440*/  ISETP.GE.AND P0, PT, R3, R207.reuse, PT ;  /* 0x000000cf0300720c */ /* 0x080fe40003f06270 */
[----:B------:R-:W-:Y:S02]  /*c450*/  ISETP.GE.AND P5, PT, R2, R207, PT ;  /* 0x000000cf0200720c */ /* 0x000fe40003fa6270 */
[----:B------:R-:W-:-:S02]  /*c460*/  FSEL R171, R71, -INF , !P3 ;  /* 0xff80000047ab7808 */ /* 0x000fc40005800000 */
[-C--:B------:R-:W-:Y:S02]  /*c470*/  ISETP.LT.OR P0, PT, R3, R203.reuse, P0 ;  /* 0x000000cb0300720c */ /* 0x080fe40000701670 */
[----:B------:R-:W-:Y:S02]  /*c480*/  ISETP.LT.OR P3, PT, R2, R203, P5 ;  /* 0x000000cb0200720c */ /* 0x000fe40002f61670 */
[----:B------:R-:W-:Y:S02]  /*c490*/  FSEL R180, R66, -INF , !P6 ;  /* 0xff80000042b47808 */ /* 0x000fe40007000000 */
[----:B------:R-:W-:Y:S02]  /*c4a0*/  FSEL R181, R67, -INF , !P4 ;  /* 0xff80000043b57808 */ /* 0x000fe40006000000 */
[----:B------:R-:W-:Y:S01]  /*c4b0*/  FSEL R133, R69, -INF , !P2 ;  /* 0xff80000045857808 */ /* 0x000fe20005000000 */
[----:B-1----:R-:W-:Y:S01]  /*c4c0*/  HMMA.16816.F32.BF16 R64, R8, R20, R28 ;  /* 0x000000140840723c */ /* 0x002fe2000004181c */
[----:B------:R-:W-:Y:S01]  /*c4d0*/  FSEL R131, R60, -INF , !P0 ;  /* 0xff8000003c837808 */ /* 0x000fe20004000000 */
[----:B------:R-:W-:Y:S01]  /*c4e0*/  LDSM.16.M88.4 R28, [R190] ;  /* 0x00000000be1c783b */ /* 0x000fe20000000200 */
[----:B------:R-:W-:-:S02]  /*c4f0*/  FSEL R132, R61, -INF , !P3 ;  /* 0xff8000003d847808 */ /* 0x000fc40005800000 */
[C---:B------:R-:W-:Y:S01]  /*c500*/  ISETP.GE.AND P6, PT, R3.reuse, R211, PT ;  /* 0x000000d30300720c */ /* 0x040fe20003fc6270 */
[----:B------:R-:W-:Y:S01]  /*c510*/  HMMA.16816.F32.BF16 R68, R4, R20, R24 ;  /* 0x000000140444723c */ /* 0x000fe20000041818 */
[C---:B------:R-:W-:Y:S01]  /*c520*/  ISETP.GE.AND P4, PT, R3.reuse, R209, PT ;  /* 0x000000d10300720c */ /* 0x040fe20003f86270 */
[----:B------:R-:W1:Y:S01]  /*c530*/  LDSM.16.M88.4 R24, [R135+0x3800] ;  /* 0x003800008718783b */ /* 0x000e620000000200 */
[----:B------:R-:W-:Y:S02]  /*c540*/  ISETP.GE.AND P2, PT, R3, R205, PT ;  /* 0x000000cd0300720c */ /* 0x000fe40003f46270 */
[C---:B------:R-:W-:Y:S02]  /*c550*/  ISETP.GE.AND P5, PT, R2.reuse, R211, PT ;  /* 0x000000d30200720c */ /* 0x040fe40003fa6270 */
[C---:B------:R-:W-:Y:S02]  /*c560*/  ISETP.GE.AND P0, PT, R2.reuse, R205, PT ;  /* 0x000000cd0200720c */ /* 0x040fe40003f06270 */
[----:B------:R-:W-:-:S02]  /*c570*/  ISETP.GE.AND P3, PT, R2, R209, PT ;  /* 0x000000d10200720c */ /* 0x000fc40003f66270 */
[C---:B------:R-:W-:Y:S02]  /*c580*/  ISETP.LT.OR P6, PT, R3.reuse, R199, P6 ;  /* 0x000000c70300720c */ /* 0x040fe400037c1670 */
[C---:B------:R-:W-:Y:S02]  /*c590*/  ISETP.LT.OR P4, PT, R3.reuse, R197, P4 ;  /* 0x000000c50300720c */ /* 0x040fe40002781670 */
[----:B------:R-:W-:Y:S01]  /*c5a0*/  ISETP.LT.OR P2, PT, R3, R201, P2 ;  /* 0x000000c90300720c */ /* 0x000fe20001741670 */
[----:B------:R-:W-:Y:S01]  /*c5b0*/  VIADD R3, R0, 0x40 ;  /* 0x0000004000037836 */ /* 0x000fe20000000000 */
[C---:B------:R-:W-:Y:S02]  /*c5c0*/  ISETP.LT.OR P5, PT, R2.reuse, R199, P5 ;  /* 0x000000c70200720c */ /* 0x040fe40002fa1670 */
[C---:B------:R-:W-:Y:S02]  /*c5d0*/  ISETP.LT.OR P0, PT, R2.reuse, R201, P0 ;  /* 0x000000c90200720c */ /* 0x040fe40000701670 */
[----:B------:R-:W-:Y:S01]  /*c5e0*/  ISETP.LT.OR P3, PT, R2, R197, P3 ;  /* 0x000000c50200720c */ /* 0x000fe20001f61670 */
[----:B------:R-:W-:Y:S01]  /*c5f0*/  VIADD R2, R0, 0x41 ;  /* 0x0000004100027836 */ /* 0x000fe20000000000 */
[----:B------:R-:W-:-:S02]  /*c600*/  FSEL R169, R63, -INF , !P0 ;  /* 0xff8000003fa97808 */ /* 0x000fc40004000000 */
[----:B------:R-:W-:Y:S02]  /*c610*/  FSEL R175, R75, -INF , !P3 ;  /* 0xff8000004baf7808 */ /* 0x000fe40005800000 */
[CC--:B------:R-:W-:Y:S02]  /*c620*/  ISETP.GE.AND P3, PT, R3.reuse, R211.reuse, PT ;  /* 0x000000d30300720c */ /* 0x0c0fe40003f66270 */
[C---:B------:R-:W-:Y:S02]  /*c630*/  ISETP.GE.AND P0, PT, R2.reuse, R211, PT ;  /* 0x000000d30200720c */ /* 0x040fe40003f06270 */
[-C--:B------:R-:W-:Y:S02]  /*c640*/  ISETP.LT.OR P3, PT, R3, R199.reuse, P3 ;  /* 0x000000c70300720c */ /* 0x080fe40001f61670 */
[----:B------:R-:W-:Y:S02]  /*c650*/  ISETP.LT.OR P0, PT, R2, R199, P0 ;  /* 0x000000c70200720c */ /* 0x000fe40000701670 */
[----:B------:R-:W-:-:S02]  /*c660*/  FSEL R173, R73, -INF , !P5 ;  /* 0xff80000049ad7808 */ /* 0x000fc40006800000 */
[----:B------:R-:W-:Y:S02]  /*c670*/  FSEL R237, R52, -INF , !P3 ;  /* 0xff80000034ed7808 */ /* 0x000fe40005800000 */
[----:B------:R-:W-:Y:S02]  /*c680*/  FSEL R240, R53, -INF , !P0 ;  /* 0xff80000035f07808 */ /* 0x000fe40004000000 */
[C---:B------:R-:W-:Y:S02]  /*c690*/  ISETP.GE.AND P5, PT, R2.reuse, R209, PT ;  /* 0x000000d10200720c */ /* 0x040fe40003fa6270 */
[C---:B------:R-:W-:Y:S02]  /*c6a0*/  ISETP.GE.AND P3, PT, R2.reuse, R207, PT ;  /* 0x000000cf0200720c */ /* 0x040fe40003f66270 */
[C---:B------:R-:W-:Y:S02]  /*c6b0*/  ISETP.GE.AND P0, PT, R2.reuse, R205, PT ;  /* 0x000000cd0200720c */ /* 0x040fe40003f06270 */
[----:B------:R-:W-:-:S02]  /*c6c0*/  ISETP.LT.OR P5, PT, R2, R197, P5 ;  /* 0x000000c50200720c */ /* 0x000fc40002fa1670 */
[C---:B------:R-:W-:Y:S02]  /*c6d0*/  ISETP.LT.OR P3, PT, R2.reuse, R203, P3 ;  /* 0x000000cb0200720c */ /* 0x040fe40001f61670 */
[----:B------:R-:W-:Y:S01]  /*c6e0*/  ISETP.LT.OR P0, PT, R2, R201, P0 ;  /* 0x000000c90200720c */ /* 0x000fe20000701670 */
[----:B------:R-:W-:Y:S01]  /*c6f0*/  VIADD R2, R0, 0x49 ;  /* 0x0000004900027836 */ /* 0x000fe20000000000 */
[----:B------:R-:W-:Y:S02]  /*c700*/  FSEL R168, R62, -INF , !P2 ;  /* 0xff8000003ea87808 */ /* 0x000fe40005000000 */
[----:B------:R-:W-:Y:S01]  /*c710*/  FSEL R172, R72, -INF , !P6 ;  /* 0xff80000048ac7808 */ /* 0x000fe20007000000 */
[----:B-1----:R-:W-:Y:S01]  /*c720*/  HMMA.16816.F32.BF16 R60, R12, R24, RZ ;  /* 0x000000180c3c723c */ /* 0x002fe200000418ff */
[----:B------:R-:W-:Y:S02]  /*c730*/  FSEL R174, R74, -INF , !P4 ;  /* 0xff8000004aae7808 */ /* 0x000fe40006000000 */
[----:B------:R-:W-:-:S02]  /*c740*/  ISETP.GE.AND P6, PT, R3, R209, PT ;  /* 0x000000d10300720c */ /* 0x000fc40003fc6270 */
[C---:B------:R-:W-:Y:S02]  /*c750*/  ISETP.GE.AND P4, PT, R3.reuse, R207, PT ;  /* 0x000000cf0300720c */ /* 0x040fe40003f86270 */
[----:B------:R-:W-:Y:S02]  /*c760*/  ISETP.GE.AND P2, PT, R3, R205, PT ;  /* 0x000000cd0300720c */ /* 0x000fe40003f46270 */
[----:B------:R-:W-:Y:S02]  /*c770*/  FSEL R208, R51, -INF , !P0 ;  /* 0xff80000033d07808 */ /* 0x000fe40004000000 */
[----:B------:R-:W-:Y:S02]  /*c780*/  ISETP.GE.AND P0, PT, R2, R207, PT ;  /* 0x000000cf0200720c */ /* 0x000fe40003f06270 */
[C---:B------:R-:W-:Y:S02]  /*c790*/  ISETP.LT.OR P6, PT, R3.reuse, R197, P6 ;  /* 0x000000c50300720c */ /* 0x040fe400037c1670 */
[----:B------:R-:W-:-:S02]  /*c7a0*/  ISETP.LT.OR P4, PT, R3, R203, P4 ;  /* 0x000000cb0300720c */ /* 0x000fc40002781670 */
[----:B------:R-:W-:Y:S01]  /*c7b0*/  ISETP.LT.OR P2, PT, R3, R201, P2 ;  /* 0x000000c90300720c */ /* 0x000fe20001741670 */
[----:B------:R-:W-:Y:S01]  /*c7c0*/  VIADD R3, R0, 0x48 ;  /* 0x0000004800037836 */ /* 0x000fe20000000000 */
[----:B------:R-:W-:Y:S02]  /*c7d0*/  ISETP.LT.OR P0, PT, R2, R203, P0 ;  /* 0x000000cb0200720c */ /* 0x000fe40000701670 */
[----:B------:R-:W-:Y:S02]  /*c7e0*/  FSEL R183, R49, -INF , !P3 ;  /* 0xff80000031b77808 */ /* 0x000fe40005800000 */
[----:B------:R-:W-:Y:S01]  /*c7f0*/  FSEL R202, R50, -INF , !P2 ;  /* 0xff80000032ca7808 */ /* 0x000fe20005000000 */
[----:B------:R-:W-:Y:S01]  /*c800*/  HMMA.16816.F32.BF16 R60, R4, R28, R60 ;  /* 0x0000001c043c723c */ /* 0x000fe2000004183c */
[----:B------:R-:W-:Y:S02]  /*c810*/  FSEL R200, R41, -INF , !P0 ;  /* 0xff80000029c87808 */ /* 0x000fe40004000000 */
[----:B------:R-:W-:-:S02]  /*c820*/  FSEL R73, R54, -INF , !P6 ;  /* 0xff80000036497808 */ /* 0x000fc40007000000 */
[----:B------:R-:W-:Y:S02]  /*c830*/  FSEL R182, R48, -INF , !P4 ;  /* 0xff80000030b67808 */ /* 0x000fe40006000000 */
[C---:B------:R-:W-:Y:S02]  /*c840*/  ISETP.GE.AND P3, PT, R3.reuse, R207, PT ;  /* 0x000000cf0300720c */ /* 0x040fe40003f66270 */
[CC--:B------:R-:W-:Y:S02]  /*c850*/  ISETP.GE.AND P2, PT, R3.reuse, R205.reuse, PT ;  /* 0x000000cd0300720c */ /* 0x0c0fe40003f46270 */
[----:B------:R-:W-:Y:S02]  /*c860*/  ISETP.GE.AND P0, PT, R2, R205, PT ;  /* 0x000000cd0200720c */ /* 0x000fe40003f06270 */
[C---:B------:R-:W-:Y:S02]  /*c870*/  ISETP.GE.AND P6, PT, R3.reuse, R211, PT ;  /* 0x000000d30300720c */ /* 0x040fe40003fc6270 */
[----:B------:R-:W-:-:S02]  /*c880*/  ISETP.GE.AND P4, PT, R3, R209, PT ;  /* 0x000000d10300720c */ /* 0x000fc40003f86270 */
[C---:B------:R-:W-:Y:S02]  /*c890*/  ISETP.LT.OR P3, PT, R3.reuse, R203, P3 ;  /* 0x000000cb0300720c */ /* 0x040fe40001f61670 */
[CC--:B------:R-:W-:Y:S02]  /*c8a0*/  ISETP.LT.OR P2, PT, R3.reuse, R201.reuse, P2 ;  /* 0x000000c90300720c */ /* 0x0c0fe40001741670 */
[----:B------:R-:W-:Y:S02]  /*c8b0*/  ISETP.LT.OR P0, PT, R2, R201, P0 ;  /* 0x000000c90200720c */ /* 0x000fe40000701670 */
[C---:B------:R-:W-:Y:S02]  /*c8c0*/  ISETP.LT.OR P6, PT, R3.reuse, R199, P6 ;  /* 0x000000c70300720c */ /* 0x040fe400037c1670 */
[----:B------:R-:W-:Y:S01]  /*c8d0*/  ISETP.LT.OR P4, PT, R3, R197, P4 ;  /* 0x000000c50300720c */ /* 0x000fe20002781670 */
[----:B------:R-:W-:Y:S01]  /*c8e0*/  VIADD R3, R0, 0x50 ;  /* 0x0000005000037836 */ /* 0x000fe20000000000 */
[----:B------:R-:W-:-:S02]  /*c8f0*/  FSEL R198, R40, -INF , !P3 ;  /* 0xff80000028c67808 */ /* 0x000fc40005800000 */
[----:B------:R-:W-:Y:S02]  /*c900*/  FSEL R204, R42, -INF , !P2 ;  /* 0xff8000002acc7808 */ /* 0x000fe40005000000 */
[----:B------:R-:W-:Y:S02]  /*c910*/  FSEL R206, R43, -INF , !P0 ;  /* 0xff8000002bce7808 */ /* 0x000fe40004000000 */
[----:B------:R-:W-:Y:S01]  /*c920*/  FSEL R74, R55, -INF , !P5 ;  /* 0xff800000374a7808 */ /* 0x000fe20006800000 */
[----:B------:R-:W-:Y:S01]  /*c930*/  HMMA.16816.F32.BF16 R40, R16, R34, RZ ;  /* 0x000000221028723c */ /* 0x000fe200000418ff */
[C---:B------:R-:W-:Y:S01]  /*c940*/  ISETP.GE.AND P5, PT, R2.reuse, R211, PT ;  /* 0x000000d30200720c */ /* 0x040fe20003fa6270 */
[----:B------:R-:W1:Y:S01]  /*c950*/  LDSM.16.M88.4 R32, [R135+0x3c00] ;  /* 0x003c00008720783b */ /* 0x000e620000000200 */
[C---:B------:R-:W-:Y:S02]  /*c960*/  ISETP.GE.AND P3, PT, R2.reuse, R209, PT ;  /* 0x000000d10200720c */ /* 0x040fe40003f66270 */
[----:B------:R-:W-:Y:S01]  /*c970*/  ISETP.GE.AND P2, PT, R3, R211, PT ;  /* 0x000000d30300720c */ /* 0x000fe20003f46270 */
[----:B------:R-:W-:Y:S01]  /*c980*/  HMMA.16816.F32.BF16 R52, R4, R22, R44 ;  /* 0x000000160434723c */ /* 0x000fe2000004182c */
[----:B------:R-:W-:-:S02]  /*c990*/  ISETP.LT.OR P5, PT, R2, R199, P5 ;  /* 0x000000c70200720c */ /* 0x000fc40002fa1670 */
[----:B------:R-:W-:Y:S01]  /*c9a0*/  ISETP.LT.OR P3, PT, R2, R197, P3 ;  /* 0x000000c50200720c */ /* 0x000fe20001f61670 */
[----:B------:R-:W-:Y:S01]  /*c9b0*/  VIADD R2, R0, 0x51 ;  /* 0x0000005100027836 */ /* 0x000fe20000000000 */
[C---:B------:R-:W-:Y:S02]  /*c9c0*/  ISETP.LT.OR P2, PT, R3.reuse, R199, P2 ;  /* 0x000000c70300720c */ /* 0x040fe40001741670 */
[CC--:B------:R-:W-:Y:S02]  /*c9d0*/  ISETP.GE.AND P0, PT, R3.reuse, R207.reuse, PT ;  /* 0x000000cf0300720c */ /* 0x0c0fe40003f06270 */
[----:B------:R-:W-:Y:S02]  /*c9e0*/  FSEL R228, R64, -INF , !P2 ;  /* 0xff80000040e47808 */ /* 0x000fe40005000000 */
[----:B------:R-:W-:Y:S02]  /*c9f0*/  ISETP.GE.AND P2, PT, R2, R207, PT ;  /* 0x000000cf0200720c */ /* 0x000fe40003f46270 */
[----:B------:R-:W-:-:S02]  /*ca00*/  ISETP.LT.OR P0, PT, R3, R203, P0 ;  /* 0x000000cb0300720c */ /* 0x000fc40000701670 */
[----:B------:R-:W-:Y:S02]  /*ca10*/  ISETP.LT.OR P2, PT, R2, R203, P2 ;  /* 0x000000cb0200720c */ /* 0x000fe40001741670 */
[----:B------:R-:W-:Y:S01]  /*ca20*/  FSEL R21, R68, -INF , !P0 ;  /* 0xff80000044157808 */ /* 0x000fe20004000000 */
[----:B------:R-:W-:Y:S01]  /*ca30*/  HMMA.16816.F32.BF16 R48, R8, R22, R40 ;  /* 0x000000160830723c */ /* 0x000fe20000041828 */
[----:B------:R-:W-:Y:S02]  /*ca40*/  FSEL R20, R69, -INF , !P2 ;  /* 0xff80000045147808 */ /* 0x000fe40005000000 */
[----:B------:R-:W-:Y:S01]  /*ca50*/  FSEL R229, R56, -INF , !P6 ;  /* 0xff80000038e57808 */ /* 0x000fe20007000000 */
[----:B------:R-:W-:Y:S01]  /*ca60*/  STL [R1+0x10], R21 ;  /* 0x0000101501007387 */ /* 0x000fe20000100800 */
[----:B------:R-:W-:Y:S02]  /*ca70*/  FSEL R230, R57, -INF , !P5 ;  /* 0xff80000039e67808 */ /* 0x000fe40006800000 */
[----:B------:R-:W-:Y:S01]  /*ca80*/  FSEL R77, R58, -INF , !P4 ;  /* 0xff8000003a4d7808 */ /* 0x000fe20006000000 */
[----:B------:R-:W-:Y:S01]  /*ca90*/  STL [R1+0xc], R20 ;  /* 0x00000c1401007387 */ /* 0x000fe20000100800 */
[----:B------:R-:W-:-:S02]  /*caa0*/  FSEL R76, R59, -INF , !P3 ;  /* 0xff8000003b4c7808 */ /* 0x000fc40005800000 */
[----:B------:R-:W-:Y:S01]  /*cab0*/  HMMA.16816.F32.BF16 R56, R16, R24, RZ ;  /* 0x000000181038723c */ /* 0x000fe200000418ff */
[C---:B------:R-:W-:Y:S01]  /*cac0*/  ISETP.GE.AND P3, PT, R2.reuse, R211, PT ;  /* 0x000000d30200720c */ /* 0x040fe20003f66270 */
[----:B------:R-:W2:Y:S01]  /*cad0*/  LDSM.16.M88.4 R20, [R189] ;  /* 0x00000000bd14783b */ /* 0x000ea20000000200 */
[----:B------:R-:W-:Y:S01]  /*cae0*/  ISETP.GE.AND P4, PT, R2, R209, PT ;  /* 0x000000d10200720c */ /* 0x000fe20003f86270 */
[----:B------:R-:W-:-:S04]  /*caf0*/  DEPBAR.LE SB0, 0x0 ;  /* 0x000080000000791a */ /* 0x000fc80000000000 */
[----:B------:R-:W-:Y:S01]  /*cb00*/  BAR.SYNC.DEFER_BLOCKING 0x0 ;  /* 0x0000000000007b1d */ /* 0x000fe20000010000 */
[C---:B------:R-:W-:Y:S01]  /*cb10*/  ISETP.LT.OR P3, PT, R2.reuse, R199, P3 ;  /* 0x000000c70200720c */ /* 0x040fe20001f61670 */
[-C--:B-1----:R-:W-:Y:S01]  /*cb20*/  HMMA.16816.F32.BF16 R44, R16, R32.reuse, RZ ;  /* 0x00000020102c723c */ /* 0x082fe200000418ff */
[----:B------:R-:W-:Y:S02]  /*cb30*/  ISETP.GE.AND P6, PT, R3, R209, PT ;  /* 0x000000d10300720c */ /* 0x000fe40003fc6270 */
[----:B------:R-:W-:Y:S02]  /*cb40*/  FSEL R233, R65, -INF , !P3 ;  /* 0xff80000041e97808 */ /* 0x000fe40005800000 */
[CC--:B------:R-:W-:Y:S01]  /*cb50*/  ISETP.GE.AND P3, PT, R2.reuse, R205.reuse, PT ;  /* 0x000000cd0200720c */ /* 0x0c0fe20003f66270 */
[----:B------:R-:W-:Y:S01]  /*cb60*/  HMMA.16816.F32.BF16 R40, R12, R32, RZ ;  /* 0x000000200c28723c */ /* 0x000fe200000418ff */
[----:B------:R-:W-:Y:S02]  /*cb70*/  ISETP.GE.AND P5, PT, R3, R205, PT ;  /* 0x000000cd0300720c */ /* 0x000fe40003fa6270 */
[----:B------:R-:W-:-:S02]  /*cb80*/  ISETP.LT.OR P4, PT, R2, R197, P4 ;  /* 0x000000c50200720c */ /* 0x000fc40002781670 */
[----:B------:R-:W-:Y:S01]  /*cb90*/  ISETP.LT.OR P3, PT, R2, R201, P3 ;  /* 0x000000c90200720c */ /* 0x000fe20001f61670 */
[C---:B------:R-:W-:Y:S01]  /*cba0*/  VIADD R2, R0.reuse, 0x59 ;  /* 0x0000005900027836 */ /* 0x040fe20000000000 */
[C---:B------:R-:W-:Y:S01]  /*cbb0*/  ISETP.LT.OR P6, PT, R3.reuse, R197, P6 ;  /* 0x000000c50300720c */ /* 0x040fe200037c1670 */
[----:B------:R-:W-:Y:S01]  /*cbc0*/  HMMA.16816.F32.BF16 R56, R8, R28, R56 ;  /* 0x0000001c0838723c */ /* 0x000fe20000041838 */
[----:B------:R-:W-:Y:S01]  /*cbd0*/  ISETP.LT.OR P5, PT, R3, R201, P5 ;  /* 0x000000c90300720c */ /* 0x000fe20002fa1670 */
[----:B------:R-:W-:Y:S01]  /*cbe0*/  VIADD R3, R0, 0x58 ;  /* 0x0000005800037836 */ /* 0x000fe20000000000 */
[----:B------:R-:W-:Y:S02]  /*cbf0*/  FSEL R72, R66, -INF , !P6 ;  /* 0xff80000042487808 */ /* 0x000fe40007000000 */
[----:B------:R-:W-:Y:S02]  /*cc00*/  FSEL R68, R70, -INF , !P5 ;  /* 0xff80000046447808 */ /* 0x000fe40006800000 */
[----:B------:R-:W-:-:S02]  /*cc10*/  ISETP.GE.AND P5, PT, R2, R207, PT ;  /* 0x000000cf0200720c */ /* 0x000fc40003fa6270 */
[----:B------:R-:W-:Y:S02]  /*cc20*/  ISETP.GE.AND P0, PT, R3, R207, PT ;  /* 0x000000cf0300720c */ /* 0x000fe40003f06270 */
[----:B------:R-:W-:Y:S02]  /*cc30*/  FSEL R126, R67, -INF , !P4 ;  /* 0xff800000437e7808 */ /* 0x000fe40006000000 */
[----:B------:R-:W-:Y:S02]  /*cc40*/  FSEL R71, R71, -INF , !P3 ;  /* 0xff80000047477808 */ /* 0x000fe40005800000 */
[C---:B------:R-:W-:Y:S02]  /*cc50*/  ISETP.GE.AND P6, PT, R3.reuse, R211, PT ;  /* 0x000000d30300720c */ /* 0x040fe40003fc6270 */
[C---:B------:R-:W-:Y:S01]  /*cc60*/  ISETP.GE.AND P4, PT, R3.reuse, R209, PT ;  /* 0x000000d10300720c */ /* 0x040fe20003f86270 */
[----:B--2---:R-:W-:Y:S01]  /*cc70*/  HMMA.16816.F32.BF16 R44, R8, R20, R44 ;  /* 0x00000014082c723c */ /* 0x004fe2000004182c */
[----:B------:R-:W-:-:S02]  /*cc80*/  ISETP.GE.AND P2, PT, R3, R205, PT ;  /* 0x000000cd0300720c */ /* 0x000fc40003f46270 */
[-C--:B------:R-:W-:Y:S02]  /*cc90*/  ISETP.LT.OR P3, PT, R2, R203.reuse, P5 ;  /* 0x000000cb0200720c */ /* 0x080fe40002f61670 */
[C---:B------:R-:W-:Y:S01]  /*cca0*/  ISETP.LT.OR P0, PT, R3.reuse, R203, P0 ;  /* 0x000000cb0300720c */ /* 0x040fe20000701670 */
[----:B------:R-:W-:Y:S01]  /*ccb0*/  HMMA.16816.F32.BF16 R40, R4, R20, R40 ;  /* 0x000000140428723c */ /* 0x000fe20000041828 */
[C---:B------:R-:W-:Y:S02]  /*ccc0*/  ISETP.LT.OR P6, PT, R3.reuse, R199, P6 ;  /* 0x000000c70300720c */ /* 0x040fe400037c1670 */
[C---:B------:R-:W-:Y:S02]  /*ccd0*/  ISETP.LT.OR P4, PT, R3.reuse, R197, P4 ;  /* 0x000000c50300720c */ /* 0x040fe40002781670 */
[----:B------:R-:W-:Y:S02]  /*cce0*/  ISETP.LT.OR P2, PT, R3, R201, P2 ;  /* 0x000000c90300720c */ /* 0x000fe40001741670 */
[----:B------:R-:W-:-:S02]  /*ccf0*/  FSEL R70, R53, -INF , !P3 ;  /* 0xff80000035467808 */ /* 0x000fc40005800000 */
[----:B------:R-:W-:Y:S02]  /*cd00*/  ISETP.GE.AND P5, PT, R2, R211, PT ;  /* 0x000000d30200720c */ /* 0x000fe40003fa6270 */
[----:B------:R-:W-:Y:S02]  /*cd10*/  FSEL R3, R52, -INF , !P0 ;  /* 0xff80000034037808 */ /* 0x000fe40004000000 */
[C---:B------:R-:W-:Y:S02]  /*cd20*/  ISETP.GE.AND P3, PT, R2.reuse, R209, PT ;  /* 0x000000d10200720c */ /* 0x040fe40003f66270 */
[C---:B------:R-:W-:Y:S01]  /*cd30*/  ISETP.GE.AND P0, PT, R2.reuse, R205, PT ;  /* 0x000000cd0200720c */ /* 0x040fe20003f06270 */
[----:B------:R1:W-:Y:S01]  /*cd40*/  STL [R1+0x8], R3 ;  /* 0x0000080301007387 */ /* 0x0003e20000100800 */
[C---:B------:R-:W-:Y:S02]  /*cd50*/  ISETP.LT.OR P5, PT, R2.reuse, R199, P5 ;  /* 0x000000c70200720c */ /* 0x040fe40002fa1670 */
[----:B------:R-:W-:-:S02]  /*cd60*/  ISETP.LT.OR P3, PT, R2, R197, P3 ;  /* 0x000000c50200720c */ /* 0x000fc40001f61670 */
[----:B------:R-:W-:Y:S01]  /*cd70*/  ISETP.LT.OR P0, PT, R2, R201, P0 ;  /* 0x000000c90200720c */ /* 0x000fe20000701670 */
[----:B------:R-:W-:Y:S01]  /*cd80*/  VIADD R2, R0, 0x61 ;  /* 0x0000006100027836 */ /* 0x000fe20000000000 */
[----:B------:R-:W-:Y:S02]  /*cd90*/  FSEL R223, R48, -INF , !P6 ;  /* 0xff80000030df7808 */ /* 0x000fe40007000000 */
[----:B------:R-:W-:Y:S02]  /*cda0*/  FSEL R224, R49, -INF , !P5 ;  /* 0xff80000031e07808 */ /* 0x000fe40006800000 */
[----:B------:R-:W-:Y:S02]  /*cdb0*/  FSEL R248, R50, -INF , !P4 ;  /* 0xff80000032f87808 */ /* 0x000fe40006000000 */
[----:B------:R-:W-:Y:S02]  /*cdc0*/  FSEL R249, R51, -INF , !P3 ;  /* 0xff80000033f97808 */ /* 0x000fe40005800000 */
[----:B------:R-:W-:Y:S01]  /*cdd0*/  HMMA.16816.F32.BF16 R48, R12, R26, RZ ;  /* 0x0000001a0c30723c */ /* 0x000fe200000418ff */
[----:B------:R-:W-:-:S02]  /*cde0*/  FSEL R55, R55, -INF , !P0 ;  /* 0xff80000037377808 */ /* 0x000fc40004000000 */
[----:B------:R-:W-:Y:S02]  /*cdf0*/  ISETP.GE.AND P0, PT, R2, R211, PT ;  /* 0x000000d30200720c */ /* 0x000fe40003f06270 */
[----:B------:R-:W-:Y:S01]  /*ce00*/  FSEL R54, R54, -INF , !P2 ;  /* 0xff80000036367808 */ /* 0x000fe20005000000 */
[----:B------:R-:W-:Y:S01]  /*ce10*/  HMMA.16816.F32.BF16 R24, R16, R26, RZ ;  /* 0x0000001a1018723c */ /* 0x000fe200000418ff */
[C---:B------:R-:W-:Y:S02]  /*ce20*/  ISETP.LT.OR P0, PT, R2.reuse, R199, P0 ;  /* 0x000000c70200720c */ /* 0x040fe40000701670 */
[----:B------:R-:W-:Y:S01]  /*ce30*/  ISETP.GE.AND P2, PT, R2, R209, PT ;  /* 0x000000d10200720c */ /* 0x000fe20003f46270 */
[----:B-1----:R-:W-:Y:S01]  /*ce40*/  VIADD R3, R0, 0x60 ;  /* 0x0000006000037836 */ /* 0x002fe20000000000 */
[----:B------:R-:W-:Y:S01]  /*ce50*/  FSEL R225, R57, -INF , !P0 ;  /* 0xff80000039e17808 */ /* 0x000fe20004000000 */
[----:B------:R-:W-:Y:S01]  /*ce60*/  HMMA.16816.F32.BF16 R12, R12, R34, RZ ;  /* 0x000000220c0c723c */ /* 0x000fe200000418ff */
[----:B------:R-:W-:-:S02]  /*ce70*/  ISETP.GE.AND P0, PT, R2, R205, PT ;  /* 0x000000cd0200720c */ /* 0x000fc40003f06270 */
[C---:B------:R-:W-:Y:S02]  /*ce80*/  ISETP.GE.AND P5, PT, R3.reuse, R211, PT ;  /* 0x000000d30300720c */ /* 0x040fe40003fa6270 */
[C---:B------:R-:W-:Y:S01]  /*ce90*/  ISETP.GE.AND P4, PT, R3.reuse, R209, PT ;  /* 0x000000d10300720c */ /* 0x040fe20003f86270 */
[----:B------:R-:W-:Y:S01]  /*cea0*/  HMMA.16816.F32.BF16 R16, R16, R34, RZ ;  /* 0x000000221010723c */ /* 0x000fe200000418ff */
[----:B------:R-:W-:Y:S02]  /*ceb0*/  ISETP.LT.OR P5, PT, R3, R199, P5 ;  /* 0x000000c70300720c */ /* 0x000fe40002fa1670 */
[----:B------:R-:W-:Y:S02]  /*cec0*/  ISETP.LT.OR P2, PT, R2, R197, P2 ;  /* 0x000000c50200720c */ /* 0x000fe40001741670 */
[----:B------:R-:W-:Y:S01]  /*ced0*/  FSEL R222, R56, -INF , !P5 ;  /* 0xff80000038de7808 */ /* 0x000fe20006800000 */
[----:B------:R-:W-:Y:S01]  /*cee0*/  HMMA.16816.F32.BF16 R48, R4, R30, R48 ;  /* 0x0000001e0430723c */ /* 0x000fe20000041830 */
[----:B------:R-:W-:-:S02]  /*cef0*/  ISETP.GE.AND P5, PT, R2, R207, PT ;  /* 0x000000cf0200720c */ /* 0x000fc40003fa6270 */
[C---:B------:R-:W-:Y:S02]  /*cf00*/  ISETP.LT.OR P0, PT, R2.reuse, R201, P0 ;  /* 0x000000c90200720c */ /* 0x040fe40000701670 */
[----:B------:R-:W-:Y:S01]  /*cf10*/  ISETP.LT.OR P5, PT, R2, R203, P5 ;  /* 0x000000cb0200720c */ /* 0x000fe20002fa1670 */
[----:B------:R-:W-:Y:S01]  /*cf20*/  VIADD R2, R0, 0x70 ;  /* 0x0000007000027836 */ /* 0x000fe20000000000 */
[C---:B------:R-:W-:Y:S01]  /*cf30*/  ISETP.LT.OR P4, PT, R3.reuse, R197, P4 ;  /* 0x000000c50300720c */ /* 0x040fe20002781670 */
[----:B------:R-:W-:Y:S01]  /*cf40*/  HMMA.16816.F32.BF16 R24, R8, R30, R24 ;  /* 0x0000001e0818723c */ /* 0x000fe20000041818 */
[C---:B------:R-:W-:Y:S02]  /*cf50*/  ISETP.GE.AND P3, PT, R3.reuse, R207, PT ;  /* 0x000000cf0300720c */ /* 0x040fe40003f66270 */
[----:B------:R-:W-:Y:S02]  /*cf60*/  ISETP.GE.AND P6, PT, R3, R205, PT ;  /* 0x000000cd0300720c */ /* 0x000fe40003fc6270 */
[----:B------:R-:W-:Y:S01]  /*cf70*/  FSEL R242, R58, -INF , !P4 ;  /* 0xff8000003af27808 */ /* 0x000fe20006000000 */
[----:B------:R-:W-:Y:S01]  /*cf80*/  HMMA.16816.F32.BF16 R4, R4, R22, R12 ;  /* 0x000000160404723c */ /* 0x000fe2000004180c */
[----:B------:R-:W-:-:S02]  /*cf90*/  ISETP.GE.AND P4, PT, R2, R211, PT ;  /* 0x000000d30200720c */ /* 0x000fc40003f86270 */
[C---:B------:R-:W-:Y:S02]  /*cfa0*/  ISETP.LT.OR P3, PT, R3.reuse, R203, P3 ;  /* 0x000000cb0300720c */ /* 0x040fe40001f61670 */
[----:B------:R-:W-:Y:S01]  /*cfb0*/  ISETP.LT.OR P6, PT, R3, R201, P6 ;  /* 0x000000c90300720c */ /* 0x000fe200037c1670 */
[----:B------:R-:W-:Y:S01]  /*cfc0*/  VIADD R3, R0, 0x71 ;  /* 0x0000007100037836 */ /* 0x000fe20000000000 */
[----:B------:R-:W-:Y:S01]  /*cfd0*/  ISETP.LT.OR P4, PT, R2, R199, P4 ;  /* 0x000000c70200720c */ /* 0x000fe20002781670 */
[----:B------:R-:W-:Y:S01]  /*cfe0*/  HMMA.16816.F32.BF16 R8, R8, R22, R16 ;  /* 0x000000160808723c */ /* 0x000fe20000041810 */
[----:B------:R-:W-:Y:S02]  /*cff0*/  FSEL R251, R60, -INF , !P3 ;  /* 0xff8000003cfb7808 */ /* 0x000fe40005800000 */
[----:B------:R-:W-:Y:S02]  /*d000*/  FSEL R250, R61, -INF , !P5 ;  /* 0xff8000003dfa7808 */ /* 0x000fe40006800000 */
[----:B------:R-:W-:-:S02]  /*d010*/  FSEL R62, R62, -INF , !P6 ;  /* 0xff8000003e3e7808 */ /* 0x000fc40007000000 */
[C---:B------:R-:W-:Y:S02]  /*d020*/  ISETP.GE.AND P3, PT, R2.reuse, R209, PT ;  /* 0x000000d10200720c */ /* 0x040fe40003f66270 */
[C---:B------:R-:W-:Y:S02]  /*d030*/  ISETP.GE.AND P5, PT, R2.reuse, R207, PT ;  /* 0x000000cf0200720c */ /* 0x040fe40003fa6270 */
[----:B------:R-:W-:Y:S02]  /*d040*/  ISETP.GE.AND P6, PT, R2, R205, PT ;  /* 0x000000cd0200720c */ /* 0x000fe40003fc6270 */
[----:B------:R-:W-:Y:S02]  /*d050*/  FSEL R252, R63, -INF , !P0 ;  /* 0xff8000003ffc7808 */ /* 0x000fe40004000000 */
[----:B------:R-:W-:Y:S02]  /*d060*/  FSEL R216, R44, -INF , !P4 ;  /* 0xff8000002cd87808 */ /* 0x000fe40006000000 */
[----:B------:R-:W-:-:S02]  /*d070*/  FSEL R245, R59, -INF , !P2 ;  /* 0xff8000003bf57808 */ /* 0x000fc40005000000 */
[C---:B------:R-:W-:Y:S02]  /*d080*/  ISETP.GE.AND P0, PT, R3.reuse, R209, PT ;  /* 0x000000d10300720c */ /* 0x040fe40003f06270 */
        /* <DEDUP_REMOVED lines=17> */
[-C--:B------:R-:W-:Y:S02]  /*d1a0*/  ISETP.GE.AND P4, PT, R2, R205.reuse, PT ;  /* 0x000000cd0200720c */ /* 0x080fe40003f86270 */
[----:B------:R-:W-:-:S02]  /*d1b0*/  ISETP.GE.AND P2, PT, R3, R205, PT ;  /* 0x000000cd0300720c */ /* 0x000fc40003f46270 */
[C---:B------:R-:W-:Y:S02]  /*d1c0*/  ISETP.LT.OR P0, PT, R2.reuse, R203, P0 ;  /* 0x000000cb0200720c */ /* 0x040fe40000701670 */
[C---:B------:R-:W-:Y:S02]  /*d1d0*/  ISETP.LT.OR P3, PT, R2.reuse, R199, P3 ;  /* 0x000000c70200720c */ /* 0x040fe40001f61670 */
[C---:B------:R-:W-:Y:S02]  /*d1e0*/  ISETP.LT.OR P5, PT, R2.reuse, R197, P5 ;  /* 0x000000c50200720c */ /* 0x040fe40002fa1670 */
[-C--:B------:R-:W-:Y:S01]  /*d1f0*/  ISETP.LT.OR P4, PT, R2, R201.reuse, P4 ;  /* 0x000000c90200720c */ /* 0x080fe20002781670 */
[----:B------:R-:W-:Y:S01]  /*d200*/  VIADD R2, R0, 0x69 ;  /* 0x0000006900027836 */ /* 0x000fe20000000000 */
[----:B------:R-:W-:Y:S02]  /*d210*/  ISETP.LT.OR P2, PT, R3, R201, P2 ;  /* 0x000000c90300720c */ /* 0x000fe40001741670 */
        /* <DEDUP_REMOVED lines=12> */
[C---:B------:R-:W-:Y:S01]  /*d2e0*/  VIADD R2, R0.reuse, 0x78 ;  /* 0x0000007800027836 */ /* 0x040fe20000000000 */
[----:B------:R-:W-:Y:S01]  /*d2f0*/  FSEL R221, R27, -INF , !P0 ;  /* 0xff8000001bdd7808 */ /* 0x000fe20004000000 */
[----:B------:R-:W-:Y:S01]  /*d300*/  VIADD R0, R0, 0x79 ;  /* 0x0000007900007836 */ /* 0x000fe20000000000 */
[----:B------:R-:W-:-:S02]  /*d310*/  FSEL R213, R24, -INF , !P3 ;  /* 0xff80000018d57808 */ /* 0x000fc40005800000 */
[----:B------:R-:W-:Y:S02]  /*d320*/  FSEL R214, R25, -INF , !P2 ;  /* 0xff80000019d67808 */ /* 0x000fe40005000000 */
[-C--:B------:R-:W-:Y:S02]  /*d330*/  ISETP.GE.AND P0, PT, R0, R207.reuse, PT ;  /* 0x000000cf0000720c */ /* 0x080fe40003f06270 */
[----:B------:R-:W-:Y:S02]  /*d340*/  ISETP.GE.AND P3, PT, R2, R207, PT ;  /* 0x000000cf0200720c */ /* 0x000fe40003f66270 */
[----:B------:R-:W-:Y:S02]  /*d350*/  ISETP.LT.OR P0, PT, R0, R203, P0 ;  /* 0x000000cb0000720c */ /* 0x000fe40000701670 */
[----:B------:R-:W-:Y:S02]  /*d360*/  ISETP.GE.AND P2, PT, R2, R205, PT ;  /* 0x000000cd0200720c */ /* 0x000fe40003f46270 */
[----:B------:R-:W-:-:S02]  /*d370*/  FSEL R226, R5, -INF , !P0 ;  /* 0xff80000005e27808 */ /* 0x000fc40004000000 */
[----:B------:R-:W-:Y:S02]  /*d380*/  PLOP3.LUT P0, PT, PT, PT, UP0, 0x80, 0x0 ;  /* 0x000000000000781c */ /* 0x000fe40003f0f008 */
[C---:B------:R-:W-:Y:S02]  /*d390*/  ISETP.LT.OR P3, PT, R2.reuse, R203, P3 ;  /* 0x000000cb0200720c */ /* 0x040fe40001f61670 */
[----:B------:R-:W-:Y:S02]  /*d3a0*/  ISETP.LT.OR P2, PT, R2, R201, P2 ;  /* 0x000000c90200720c */ /* 0x000fe40001741670 */
[----:B------:R-:W-:Y:S02]  /*d3b0*/  FSEL R234, R49, -INF , !P6 ;  /* 0xff80000031ea7808 */ /* 0x000fe40007000000 */
[----:B------:R-:W-:Y:S02]  /*d3c0*/  FSEL R236, R51, -INF , !P4 ;  /* 0xff80000033ec7808 */ /* 0x000fe40006000000 */
[----:B------:R-:W-:-:S02]  /*d3d0*/  FSEL R220, R26, -INF , !P5 ;  /* 0xff8000001adc7808 */ /* 0x000fc40006800000 */
[----:B------:R-:W-:Y:S02]  /*d3e0*/  FSEL R227, R4, -INF , !P3 ;  /* 0xff80000004e37808 */ /* 0x000fe40005800000 */
[----:B------:R-:W-:Y:S02]  /*d3f0*/  FSEL R232, R6, -INF , !P2 ;  /* 0xff80000006e87808 */ /* 0x000fe40005000000 */
[C---:B------:R-:W-:Y:S02]  /*d400*/  ISETP.GE.AND P6, PT, R2.reuse, R211, PT ;  /* 0x000000d30200720c */ /* 0x040fe40003fc6270 */
[----:B------:R-:W-:Y:S02]  /*d410*/  ISETP.GE.AND P4, PT, R2, R209, PT ;  /* 0x000000d10200720c */ /* 0x000fe40003f86270 */
[C---:B------:R-:W-:Y:S02]  /*d420*/  ISETP.GE.AND P5, PT, R0.reuse, R211, PT ;  /* 0x000000d30000720c */ /* 0x040fe40003fa6270 */
[----:B------:R-:W-:-:S02]  /*d430*/  ISETP.GE.AND P3, PT, R0, R209, PT ;  /* 0x000000d10000720c */ /* 0x000fc40003f66270 */
[----:B------:R-:W-:Y:S02]  /*d440*/  ISETP.GE.AND P2, PT, R0, R205, PT ;  /* 0x000000cd0000720c */ /* 0x000fe40003f46270 */
[C---:B------:R-:W-:Y:S02]  /*d450*/  ISETP.LT.OR P6, PT, R2.reuse, R199, P6 ;  /* 0x000000c70200720c */ /* 0x040fe400037c1670 */
[----:B------:R-:W-:Y:S02]  /*d460*/  ISETP.LT.OR P4, PT, R2, R197, P4 ;  /* 0x000000c50200720c */ /* 0x000fe40002781670 */
[C---:B------:R-:W-:Y:S02]  /*d470*/  ISETP.LT.OR P5, PT, R0.reuse, R199, P5 ;  /* 0x000000c70000720c */ /* 0x040fe40002fa1670 */
[C---:B------:R-:W-:Y:S02]  /*d480*/  ISETP.LT.OR P3, PT, R0.reuse, R197, P3 ;  /* 0x000000c50000720c */ /* 0x040fe40001f61670 */
[----:B------:R-:W-:-:S02]  /*d490*/  ISETP.LT.OR P2, PT, R0, R201, P2 ;  /* 0x000000c90000720c */ /* 0x000fc40001741670 */
        /* <DEDUP_REMOVED lines=66> */
.L_x_514:
[----:B------:R-:W-:Y:S05]  /*d8c0*/  BSYNC B0 ;  /* 0x0000000000007941 */ /* 0x000fea0003800000 */
.L_x_513:
[----:B------:R-:W0:Y:S02]  /*d8d0*/  LDGDEPBAR ;  /* 0x00000000000079af */ /* 0x000e240000000000 */
.L_x_512:
[----:B------:R-:W3:Y:S04]  /*d8e0*/  LDL R12, [R1+0x1c] ;  /* 0x00001c00010c7983 */ /* 0x000ee80000100800 */
[----:B------:R-:W4:Y:S04]  /*d8f0*/  LDL R3, [R1+0x98] ;  /* 0x0000980001037983 */ /* 0x000f280000100800 */
[----:B------:R-:W-:Y:S04]  /*d900*/  STL [R1+0xc4], R192 ;  /* 0x0000c4c001007387 */ /* 0x000fe80000100800 */
[----:B------:R-:W-:Y:S04]  /*d910*/  STL [R1+0xc0], R191 ;  /* 0x0000c0bf01007387 */ /* 0x000fe80000100800 */
[----:B------:R1:W-:Y:S04]  /*d920*/  STL [R1+0xbc], R190 ;  /* 0x0000bcbe01007387 */ /* 0x0003e80000100800 */
[----:B------:R2:W-:Y:S04]  /*d930*/  STL [R1+0xb8], R189 ;  /* 0x0000b8bd01007387 */ /* 0x0005e80000100800 */
[----:B------:R-:W-:Y:S04]  /*d940*/  STL [R1+0xb4], R188 ;  /* 0x0000b4bc01007387 */ /* 0x000fe80000100800 */
[----:B------:R2:W-:Y:S04]  /*d950*/  STL [R1+0xb0], R187 ;  /* 0x0000b0bb01007387 */ /* 0x0005e80000100800 */
[----:B------:R-:W-:Y:S04]  /*d960*/  STL [R1+0xac], R186 ;  /* 0x0000acba01007387 */ /* 0x000fe80000100800 */
[----:B------:R-:W-:Y:S04]  /*d970*/  STL [R1+0xa8], R135 ;  /* 0x0000a88701007387 */ /* 0x000fe80000100800 */
[----:B-1----:R-:W4:Y:S04]  /*d980*/  LDL.LU R190, [R1+0x10] ;  /* 0x0000100001be7983 */ /* 0x002f280000300800 */
[----:B--2---:R-:W2:Y:S04]  /*d990*/  LDL.LU R189, [R1+0xc] ;  /* 0x00000c0001bd7983 */ /* 0x004ea80000300800 */
[----:B------:R-:W2:Y:S01]  /*d9a0*/  LDL.LU R187, [R1+0x8] ;  /* 0x0000080001bb7983 */ /* 0x000ea20000300800 */
[----:B------:R-:W-:Y:S01]  /*d9b0*/  IMAD.WIDE.U32 R6, R215, -0x326172a9, RZ ;  /* 0xcd9e8d57d7067825 */ /* 0x000fe200078e00ff */
[----:B------:R-:W-:-:S02]  /*d9c0*/  USHF.L.U32 UR36, UR16, 0x2, URZ ;  /* 0x0000000210247899 */ /* 0x000fc4000800063f */
[----:B------:R-:W-:Y:S01]  /*d9d0*/  UIADD3 UR17, UR27, -0x4498517b, URZ ;  /* 0xbb67ae851b117890 */ /* 0x000fe2000fffe03f */
[----:B------:R-:W-:Y:S02]  /*d9e0*/  IMAD.U32 R0, RZ, RZ, UR27 ;  /* 0x0000001bff007e24 */ /* 0x000fe4000f8e00ff */
[----:B------:R-:W-:Y:S01]  /*d9f0*/  IMAD.MOV.U32 R8, RZ, RZ, R74 ;  /* 0x000000ffff087224 */ /* 0x000fe200078e004a */
[----:B------:R-:W-:Y:S02]  /*da00*/  UIADD3 UR7, UR26, -0x61c88647, URZ ;  /* 0x9e3779b91a077890 */ /* 0x000fe4000fffe03f */
[----:B------:R-:W-:Y:S02]  /*da10*/  UIADD3 UR6, UR26, 0x3c6ef372, URZ ;  /* 0x3c6ef3721a067890 */ /* 0x000fe4000fffe03f */
[----:B------:R-:W-:Y:S01]  /*da20*/  UIADD3 UR4, UR27, 0x76cf5d0a, URZ ;  /* 0x76cf5d0a1b047890 */ /* 0x000fe2000fffe03f */
[----:B------:R-:W-:-:S04]  /*da30*/  VIADD R10, R215, 0x4 ;  /* 0x00000004d70a7836 */ /* 0x000fc80000000000 */
[----:B------:R-:W-:-:S04]  /*da40*/  IMAD.WIDE.U32 R10, R10, -0x326172a9, RZ ;  /* 0xcd9e8d570a0a7825 */ /* 0x000fc800078e00ff */
[----:B------:R-:W-:Y:S02]  /*da50*/  IMAD.MOV.U32 R9, RZ, RZ, R73 ;  /* 0x000000ffff097224 */ /* 0x000fe400078e0049 */
        /* <DEDUP_REMOVED lines=8> */
[----:B---3--:R-:W-:Y:S01]  /*dae0*/  LOP3.LUT R2, R7, R12, RZ, 0x3c, !PT ;  /* 0x0000000c07027212 */ /* 0x008fe200078e3cff */
[----:B----4-:R-:W-:-:S04]  /*daf0*/  IMAD.WIDE.U32 R176, R3, -0x2daee0ad, RZ ;  /* 0xd2511f5303b07825 */ /* 0x010fc800078e00ff */
        /* <DEDUP_REMOVED lines=13> */
[----:B------:R-:W-:Y:S02]  /*dbd0*/  LOP3.LUT R0, R11, R12, RZ, 0x3c, !PT ;  /* 0x0000000c0b007212 */ /* 0x000fe400078e3cff */
[----:B------:R-:W-:Y:S02]  /*dbe0*/  LOP3.LUT R3, R3, UR24, R66, 0x96, !PT ;  /* 0x0000001803037c12 */ /* 0x000fe4000f8e9642 */
[----:B------:R-:W-:Y:S01]  /*dbf0*/  LOP3.LUT R7, R49, UR22, R2, 0x96, !PT ;  /* 0x0000001631077c12 */ /* 0x000fe2000f8e9602 */
[----:B------:R-:W-:-:S04]  /*dc00*/  IMAD.WIDE.U32 R72, R0, -0x2daee0ad, RZ ;  /* 0xd2511f5300487825 */ /* 0x000fc800078e00ff */
[----:B------:R-:W-:-:S04]  /*dc10*/  IMAD.WIDE.U32 R2, R3, -0x2daee0ad, RZ ;  /* 0xd2511f5303027825 */ /* 0x000fc800078e00ff */
[----:B------:R-:W-:Y:S01]  /*dc20*/  IMAD.WIDE.U32 R50, R7, -0x2daee0ad, RZ ;  /* 0xd2511f5307327825 */ /* 0x000fe200078e00ff */
[----:B------:R-:W-:-:S04]  /*dc30*/  LOP3.LUT R0, R73, UR17, R176, 0x96, !PT ;  /* 0x0000001149007c12 */ /* 0x000fc8000f8e96b0 */
[----:B------:R-:W-:Y:S01]  /*dc40*/  LOP3.LUT R2, R51, UR15, R2, 0x96, !PT ;  /* 0x0000000f33027c12 */ /* 0x000fe2000f8e9602 */
[----:B------:R-:W-:Y:S01]  /*dc50*/  IMAD.WIDE.U32 R64, R0, -0x326172a9, RZ ;  /* 0xcd9e8d5700407825 */ /* 0x000fe200078e00ff */
[----:B------:R-:W-:-:S03]  /*dc60*/  LOP3.LUT R6, R3, UR19, R6, 0x96, !PT ;  /* 0x0000001303067c12 */ /* 0x000fc6000f8e9606 */
[----:B------:R-:W-:Y:S01]  /*dc70*/  IMAD.WIDE.U32 R2, R2, -0x326172a9, RZ ;  /* 0xcd9e8d5702027825 */ /* 0x000fe200078e00ff */
[----:B------:R-:W-:Y:S01]  /*dc80*/  UIADD3 UR17, UR26, -0x4ab325aa, URZ ;  /* 0xb54cda561a117890 */ /* 0x000fe2000fffe03f */
[----:B------:R-:W-:Y:S02]  /*dc90*/  LOP3.LUT R11, R5, UR7, R10, 0x96, !PT ;  /* 0x00000007050b7c12 */ /* 0x000fe4000f8e960a */
[----:B------:R-:W-:Y:S01]  /*dca0*/  IMAD.WIDE.U32 R30, R6, -0x326172a9, RZ ;  /* 0xcd9e8d57061e7825 */ /* 0x000fe200078e00ff */
[----:B------:R-:W-:Y:S02]  /*dcb0*/  LOP3.LUT R10, R65, UR6, R4, 0x96, !PT ;  /* 0x00000006410a7c12 */ /* 0x000fe4000f8e9604 */
[----:B------:R-:W-:Y:S02]  /*dcc0*/  LOP3.LUT R4, R2, 0xffff, RZ, 0xc0, !PT ;  /* 0x0000ffff02047812 */ /* 0x000fe400078ec0ff */
[----:B------:R-:W-:Y:S02]  /*dcd0*/  FMNMX.FTZ R5, R39, R80, !PT ;  /* 0x0000005027057209 */ /* 0x000fe40007810000 */
[----:B------:R-:W-:-:S02]  /*dce0*/  FMNMX.FTZ R6, R38, R82, !PT ;  /* 0x0000005226067209 */ /* 0x000fc40007810000 */
[----:B------:R-:W-:Y:S02]  /*dcf0*/  LOP3.LUT R0, R3, UR17, R30, 0x96, !PT ;  /* 0x0000001103007c12 */ /* 0x000fe4000f8e961e */
[----:B------:R-:W-:Y:S02]  /*dd00*/  LOP3.LUT R8, R2, 0xff, RZ, 0xc0, !PT ;  /* 0x000000ff02087812 */ /* 0x000fe400078ec0ff */
[----:B------:R-:W-:Y:S02]  /*dd10*/  SHF.R.U32.HI R7, RZ, 0x10, R2 ;  /* 0x00000010ff077819 */ /* 0x000fe40000011602 */
[----:B------:R-:W-:Y:S02]  /*dd20*/  SHF.R.U32.HI R4, RZ, 0x8, R4 ;  /* 0x00000008ff047819 */ /* 0x000fe40000011604 */
[----:B------:R-:W-:Y:S02]  /*dd30*/  SHF.R.U32.HI R9, RZ, 0x18, R2 ;  /* 0x00000018ff097819 */ /* 0x000fe40000011602 */
[----:B------:R-:W-:-:S02]  /*dd40*/  FMNMX.FTZ R3, R84, R5, !PT ;  /* 0x0000000554037209 */ /* 0x000fc40007810000 */
[----:B------:R-:W-:Y:S02]  /*dd50*/  FMNMX.FTZ R2, R91, R6, !PT ;  /* 0x000000065b027209 */ /* 0x000fe40007810000 */
[----:B------:R-:W-:Y:S02]  /*dd60*/  PRMT R14, R8, 0x5410, R4 ;  /* 0x00005410080e7816 */ /* 0x000fe40000000004 */
[----:B------:R-:W-:Y:S02]  /*dd70*/  FMNMX.FTZ R5, R83, R3, !PT ;  /* 0x0000000353057209 */ /* 0x000fe40007810000 */
[----:B------:R-:W-:Y:S01]  /*dd80*/  FMNMX.FTZ R4, R93, R2, !PT ;  /* 0x000000025d047209 */ /* 0x000fe20007810000 */
[----:B------:R-:W-:Y:S01]  /*dd90*/  IMAD.WIDE.U32 R2, R11, -0x2daee0ad, RZ ;  /* 0xd2511f530b027825 */ /* 0x000fe200078e00ff */
[----:B------:R-:W-:Y:S02]  /*dda0*/  LOP3.LUT R6, R7, 0xff, RZ, 0xc0, !PT ;  /* 0x000000ff07067812 */ /* 0x000fe400078ec0ff */
[----:B------:R-:W-:Y:S01]  /*ddb0*/  FMNMX.FTZ R5, R85, R5, !PT ;  /* 0x0000000555057209 */ /* 0x000fe20007810000 */
[----:B------:R-:W-:Y:S01]  /*ddc0*/  IMAD.WIDE.U32 R10, R10, -0x2daee0ad, RZ ;  /* 0xd2511f530a0a7825 */ /* 0x000fe200078e00ff */
[----:B------:R-:W-:-:S02]  /*ddd0*/  FMNMX.FTZ R4, R86, R4, !PT ;  /* 0x0000000456047209 */ /* 0x000fc40007810000 */
[----:B------:R-:W-:Y:S02]  /*dde0*/  LOP3.LUT R7, R3, UR4, R72, 0x96, !PT ;  /* 0x0000000403077c12 */ /* 0x000fe4000f8e9648 */
[----:B------:R-:W-:Y:S02]  /*ddf0*/  LOP3.LUT R3, R0, 0xffff, RZ, 0xc0, !PT ;  /* 0x0000ffff00037812 */ /* 0x000fe400078ec0ff */
[----:B------:R-:W-:Y:S02]  /*de00*/  PRMT R15, R6, 0x5410, R9 ;  /* 0x00005410060f7816 */ /* 0x000fe40000000009 */
[----:B------:R-:W-:Y:S02]  /*de10*/  FMNMX.FTZ R5, R108, R5, !PT ;  /* 0x000000056c057209 */ /* 0x000fe40007810000 */
[----:B------:R-:W-:Y:S02]  /*de20*/  LOP3.LUT R6, R11, UR23, R2, 0x96, !PT ;  /* 0x000000170b067c12 */ /* 0x000fe4000f8e9602 */
[----:B------:R-:W-:-:S02]  /*de30*/  FMNMX.FTZ R4, R109, R4, !PT ;  /* 0x000000046d047209 */ /* 0x000fc40007810000 */
[----:B------:R-:W-:Y:S02]  /*de40*/  SHF.R.U32.HI R3, RZ, 0x8, R3 ;  /* 0x00000008ff037819 */ /* 0x000fe40000011603 */
[----:B------:R-:W-:Y:S02]  /*de50*/  LOP3.LUT R2, R0, 0xff, RZ, 0xc0, !PT ;  /* 0x000000ff00027812 */ /* 0x000fe400078ec0ff */
[----:B------:R-:W-:Y:S02]  /*de60*/  FMNMX.FTZ R5, R107, R5, !PT ;  /* 0x000000056b057209 */ /* 0x000fe40007810000 */
[----:B------:R-:W-:Y:S02]  /*de70*/  FMNMX.FTZ R4, R110, R4, !PT ;  /* 0x000000046e047209 */ /* 0x000fe40007810000 */
[----:B------:R-:W-:Y:S02]  /*de80*/  PRMT R21, R2, 0x5410, R3 ;  /* 0x0000541002157816 */ /* 0x000fe40000000003 */
[----:B------:R-:W-:-:S02]  /*de90*/  SHF.R.U32.HI R2, RZ, 0x10, R0 ;  /* 0x00000010ff027819 */ /* 0x000fc40000011600 */
[----:B------:R-:W-:Y:S02]  /*dea0*/  FMNMX.FTZ R3, R103, R5, !PT ;  /* 0x0000000567037209 */ /* 0x000fe40007810000 */
[----:B------:R-:W-:Y:S02]  /*deb0*/  FMNMX.FTZ R5, R105, R4, !PT ;  /* 0x0000000469057209 */ /* 0x000fe40007810000 */
[----:B------:R-:W-:Y:S02]  /*dec0*/  SHF.R.U32.HI R4, RZ, 0x18, R0 ;  /* 0x00000018ff047819 */ /* 0x000fe40000011600 */
[----:B------:R-:W-:Y:S02]  /*ded0*/  LOP3.LUT R0, R2, 0xff, RZ, 0xc0, !PT ;  /* 0x000000ff02007812 */ /* 0x000fe400078ec0ff */
[----:B------:R-:W-:Y:S02]  /*dee0*/  FMNMX.FTZ R3, R104, R3, !PT ;  /* 0x0000000368037209 */ /* 0x000fe40007810000 */
[----:B------:R-:W-:-:S02]  /*def0*/  FMNMX.FTZ R2, R106, R5, !PT ;  /* 0x000000056a027209 */ /* 0x000fc40007810000 */
[----:B------:R-:W-:Y:S02]  /*df00*/  PRMT R13, R0, 0x5410, R4 ;  /* 0x00005410000d7816 */ /* 0x000fe40000000004 */
[----:B------:R-:W-:Y:S02]  /*df10*/  FMNMX.FTZ R4, R115, R3, !PT ;  /* 0x0000000373047209 */ /* 0x000fe40007810000 */
[----:B------:R-:W-:Y:S01]  /*df20*/  FMNMX.FTZ R0, R116, R2, !PT ;  /* 0x0000000274007209 */ /* 0x000fe20007810000 */
[----:B------:R-:W-:Y:S01]  /*df30*/  IMAD.WIDE.U32 R2, R7, -0x326172a9, RZ ;  /* 0xcd9e8d5707027825 */ /* 0x000fe200078e00ff */
[----:B------:R-:W-:-:S03]  /*df40*/  FMNMX.FTZ R4, R117, R4, !PT ;  /* 0x0000000475047209 */ /* 0x000fc60007810000 */
[----:B------:R-:W-:Y:S01]  /*df50*/  IMAD.WIDE.U32 R28, R6, -0x326172a9, RZ ;  /* 0xcd9e8d57061c7825 */ /* 0x000fe200078e00ff */
[----:B------:R-:W-:Y:S02]  /*df60*/  LOP3.LUT R8, R3, UR24, R64, 0x96, !PT ;  /* 0x0000001803087c12 */ /* 0x000fe4000f8e9640 */
[----:B------:R-:W-:Y:S02]  /*df70*/  FMNMX.FTZ R0, R118, R0, !PT ;  /* 0x0000000076007209 */ /* 0x000fe40007810000 */
[----:B------:R-:W-:Y:S02]  /*df80*/  FMNMX.FTZ R3, R111, R4, !PT ;  /* 0x000000046f037209 */ /* 0x000fe40007810000 */
[----:B------:R-:W-:Y:S02]  /*df90*/  LOP3.LUT R26, R29, UR22, R2, 0x96, !PT ;  /* 0x000000161d1a7c12 */ /* 0x000fe4000f8e9602 */
        /* <DEDUP_REMOVED lines=81> */
[----:B------:R-:W-:Y:S01]  /*e4b0*/  FMNMX.FTZ R4, R218, R4, !PT ;  /* 0x00000004da047209 */ /* 0x000fe20007810000 */
[----:B------:R-:W1:Y:S01]  /*e4c0*/  SHFL.BFLY PT, R7, R0, 0x2, 0x1f ;  /* 0x0c401f0000077f89 */ /* 0x000e6200000e0000 */
[----:B------:R-:W-:Y:S02]  /*e4d0*/  FMNMX.FTZ R2, R190, R2, !PT ;  /* 0x00000002be027209 */ /* 0x000fe40007810000 */
[----:B------:R-:W-:Y:S01]  /*e4e0*/  FMNMX.FTZ R3, R206, R3, !PT ;  /* 0x00000003ce037209 */ /* 0x000fe20007810000 */
[----:B------:R-:W3:Y:S01]  /*e4f0*/  SHFL.BFLY PT, R9, R4, 0x2, 0x1f ;  /* 0x0c401f0004097f89 */ /* 0x000ee200000e0000 */
[----:B--2---:R-:W-:Y:S02]  /*e500*/  FMNMX.FTZ R2, R189, R2, !PT ;  /* 0x00000002bd027209 */ /* 0x004fe40007810000 */
[----:B------:R-:W-:-:S02]  /*e510*/  FMNMX.FTZ R5, R46, R3, !PT ;  /* 0x000000032e057209 */ /* 0x000fc40007810000 */
[----:B------:R-:W-:Y:S01]  /*e520*/  FMNMX.FTZ R6, R187, R2, !PT ;  /* 0x00000002bb067209 */ /* 0x000fe20007810000 */
[----:B------:R-:W-:Y:S01]  /*e530*/  IMAD.WIDE.U32 R2, R8, -0x2daee0ad, RZ ;  /* 0xd2511f5308027825 */ /* 0x000fe200078e00ff */
[----:B------:R-:W-:Y:S02]  /*e540*/  FMNMX.FTZ R5, R41, R5, !PT ;  /* 0x0000000529057209 */ /* 0x000fe40007810000 */
[----:B------:R-:W-:Y:S02]  /*e550*/  FMNMX.FTZ R6, R70, R6, !PT ;  /* 0x0000000646067209 */ /* 0x000fe40007810000 */
[----:B------:R-:W-:Y:S02]  /*e560*/  LOP3.LUT R12, R3, UR19, R10, 0x96, !PT ;  /* 0x00000013030c7c12 */ /* 0x000fe4000f8e960a */
[----:B------:R-:W-:Y:S01]  /*e570*/  FMNMX.FTZ R3, R54, R5, !PT ;  /* 0x0000000536037209 */ /* 0x000fe20007810000 */
[----:B------:R-:W-:Y:S01]  /*e580*/  IMAD.WIDE.U32 R26, R26, -0x2daee0ad, RZ ;  /* 0xd2511f531a1a7825 */ /* 0x000fe200078e00ff */
[----:B------:R-:W-:-:S02]  /*e590*/  FMNMX.FTZ R5, R251, R6, !PT ;  /* 0x00000006fb057209 */ /* 0x000fc40007810000 */
[----:B------:R-:W-:Y:S02]  /*e5a0*/  FMNMX.FTZ R3, R55, R3, !PT ;  /* 0x0000000337037209 */ /* 0x000fe40007810000 */
[----:B------:R-:W-:Y:S02]  /*e5b0*/  FMNMX.FTZ R5, R250, R5, !PT ;  /* 0x00000005fa057209 */ /* 0x000fe40007810000 */
[----:B------:R-:W-:Y:S02]  /*e5c0*/  LOP3.LUT R8, R27, UR15, R2, 0x96, !PT ;  /* 0x0000000f1b087c12 */ /* 0x000fe4000f8e9602 */
[----:B------:R-:W-:Y:S02]  /*e5d0*/  FMNMX.FTZ R2, R62, R3, !PT ;  /* 0x000000033e027209 */ /* 0x000fe40007810000 */
[----:B-1----:R-:W-:Y:S02]  /*e5e0*/  FMNMX.FTZ R0, R0, R7, !PT ;  /* 0x0000000700007209 */ /* 0x002fe40007810000 */
[----:B------:R-:W-:-:S02]  /*e5f0*/  FMNMX.FTZ R3, R235, R5, !PT ;  /* 0x00000005eb037209 */ /* 0x000fc40007810000 */
[----:B---3--:R-:W-:Y:S02]  /*e600*/  FMNMX.FTZ R6, R4, R9, !PT ;  /* 0x0000000904067209 */ /* 0x008fe40007810000 */
[----:B------:R-:W-:Y:S01]  /*e610*/  FMNMX.FTZ R3, R234, R3, !PT ;  /* 0x00000003ea037209 */ /* 0x000fe20007810000 */
[----:B------:R-:W1:Y:S03]  /*e620*/  SHFL.BFLY PT, R9, R0, 0x1, 0x1f ;  /* 0x0c201f0000097f89 */ /* 0x000e6600000e0000 */
[----:B------:R-:W-:Y:S02]  /*e630*/  FMNMX.FTZ R3, R244, R3, !PT ;  /* 0x00000003f4037209 */ /* 0x000fe40007810000 */
[----:B------:R-:W-:Y:S02]  /*e640*/  FMNMX.FTZ R2, R252, R2, !PT ;  /* 0x00000002fc027209 */ /* 0x000fe40007810000 */
[----:B------:R-:W-:-:S02]  /*e650*/  FMNMX.FTZ R4, R243, R3, !PT ;  /* 0x00000003f3047209 */ /* 0x000fc40007810000 */
[----:B------:R-:W-:Y:S02]  /*e660*/  FMNMX.FTZ R2, R241, R2, !PT ;  /* 0x00000002f1027209 */ /* 0x000fe40007810000 */
[----:B------:R-:W-:Y:S02]  /*e670*/  FMNMX.FTZ R5, R227, R4, !PT ;  /* 0x00000004e3057209 */ /* 0x000fe40007810000 */
[----:B------:R-:W-:Y:S02]  /*e680*/  FMNMX.FTZ R7, R236, R2, !PT ;  /* 0x00000002ec077209 */ /* 0x000fe40007810000 */
[----:B------:R-:W-:Y:S01]  /*e690*/  FMNMX.FTZ R5, R226, R5, !PT ;  /* 0x00000005e2057209 */ /* 0x000fe20007810000 */
[----:B------:R-:W-:-:S04]  /*e6a0*/  IMAD.WIDE.U32 R2, R8, -0x326172a9, RZ ;  /* 0xcd9e8d5708027825 */ /* 0x000fc800078e00ff */
[----:B------:R-:W2:Y:S01]  /*e6b0*/  SHFL.BFLY PT, R11, R5, 0x2, 0x1f ;  /* 0x0c401f00050b7f89 */ /* 0x000ea200000e0000 */
[----:B------:R-:W-:Y:S01]  /*e6c0*/  IMAD.MOV.U32 R18, RZ, RZ, R127 ;  /* 0x000000ffff127224 */ /* 0x000fe200078e007f */
[----:B------:R-:W-:Y:S02]  /*e6d0*/  LOP3.LUT R4, R2, 0xffff, RZ, 0xc0, !PT ;  /* 0x0000ffff02047812 */ /* 0x000fe400078ec0ff */
[----:B-1----:R-:W-:Y:S02]  /*e6e0*/  FMNMX.FTZ R127, R0, R9, !PT ;  /* 0x00000009007f7209 */ /* 0x002fe40007810000 */
[----:B------:R-:W-:Y:S01]  /*e6f0*/  FMNMX.FTZ R7, R247, R7, !PT ;  /* 0x00000007f7077209 */ /* 0x000fe20007810000 */
[----:B------:R-:W1:Y:S01]  /*e700*/  SHFL.BFLY PT, R9, R6, 0x1, 0x1f ;  /* 0x0c201f0006097f89 */ /* 0x000e6200000e0000 */
[----:B------:R-:W-:Y:S02]  /*e710*/  SHF.R.U32.HI R8, RZ, 0x8, R4 ;  /* 0x00000008ff087819 */ /* 0x000fe40000011604 */
[----:B------:R-:W-:-:S04]  /*e720*/  FMNMX.FTZ R4, R246, R7, !PT ;  /* 0x00000007f6047209 */ /* 0x000fc80007810000 */
[----:B------:R-:W-:-:S04]  /*e730*/  FMNMX.FTZ R4, R232, R4, !PT ;  /* 0x00000004e8047209 */ /* 0x000fc80007810000 */
[----:B------:R-:W-:-:S05]  /*e740*/  FMNMX.FTZ R0, R231, R4, !PT ;  /* 0x00000004e7007209 */ /* 0x000fca0007810000 */
[----:B------:R-:W3:Y:S01]  /*e750*/  SHFL.BFLY PT, R10, R0, 0x2, 0x1f ;  /* 0x0c401f00000a7f89 */ /* 0x000ee200000e0000 */
[----:B--2---:R-:W-:Y:S02]  /*e760*/  FMNMX.FTZ R5, R5, R11, !PT ;  /* 0x0000000b05057209 */ /* 0x004fe40007810000 */
[----:B------:R-:W-:Y:S01]  /*e770*/  LOP3.LUT R7, R2, 0xff, RZ, 0xc0, !PT ;  /* 0x000000ff02077812 */ /* 0x000fe200078ec0ff */
[C---:B------:R-:W-:Y:S01]  /*e780*/  FMUL.FTZ R4, R127.reuse, UR25 ;  /* 0x000000197f047c20 */ /* 0x040fe20008410000 */
[----:B------:R-:W-:Y:S02]  /*e790*/  FSETP.NEU.FTZ.AND P2, PT, R127, -INF , PT ;  /* 0xff8000007f00780b */ /* 0x000fe40003f5d000 */
[----:B------:R-:W-:Y:S02]  /*e7a0*/  PRMT R20, R7, 0x5410, R8 ;  /* 0x0000541007147816 */ /* 0x000fe40000000008 */
[----:B-1----:R-:W-:Y:S02]  /*e7b0*/  FMNMX.FTZ R126, R6, R9, !PT ;  /* 0x00000009067e7209 */ /* 0x002fe40007810000 */
[----:B------:R-:W1:Y:S01]  /*e7c0*/  SHFL.BFLY PT, R9, R5, 0x1, 0x1f ;  /* 0x0c201f0005097f89 */ /* 0x000e6200000e0000 */
[--C-:B------:R-:W-:Y:S01]  /*e7d0*/  SHF.R.U32.HI R7, RZ, 0x10, R2.reuse ;  /* 0x00000010ff077819 */ /* 0x100fe20000011602 */
[----:B------:R-:W-:Y:S01]  /*e7e0*/  IMAD.WIDE.U32 R24, R12, -0x326172a9, RZ ;  /* 0xcd9e8d570c187825 */ /* 0x000fe200078e00ff */
[----:B------:R-:W-:-:S02]  /*e7f0*/  SHF.R.U32.HI R2, RZ, 0x18, R2 ;  /* 0x00000018ff027819 */ /* 0x000fc40000011602 */
[----:B------:R-:W-:Y:S02]  /*e800*/  LOP3.LUT R7, R7, 0xff, RZ, 0xc0, !PT ;  /* 0x000000ff07077812 */ /* 0x000fe400078ec0ff */
[----:B------:R-:W-:Y:S02]  /*e810*/  FSEL R4, R4, RZ, P2 ;  /* 0x000000ff04047208 */ /* 0x000fe40001000000 */
[----:B------:R-:W-:Y:S01]  /*e820*/  PRMT R19, R7, 0x5410, R2 ;  /* 0x0000541007137816 */ /* 0x000fe20000000002 */
[----:B------:R-:W-:Y:S01]  /*e830*/  FMUL.FTZ R6, R126, UR25 ;  /* 0x000000197e067c20 */ /* 0x000fe20008410000 */
[----:B------:R-:W-:Y:S01]  /*e840*/  LOP3.LUT R2, R3, UR17, R24, 0x96, !PT ;  /* 0x0000001103027c12 */ /* 0x000fe2000f8e9618 */
[--C-:B------:R-:W-:Y:S01]  /*e850*/  FFMA.FTZ R7, R84, UR25, -R4.reuse ;  /* 0x0000001954077c23 */ /* 0x100fe20008010804 */
[--C-:B------:R-:W-:Y:S01]  /*e860*/  FFMA.FTZ R3, R83, UR25, -R4.reuse ;  /* 0x0000001953037c23 */ /* 0x100fe20008010804 */
[----:B------:R-:W-:Y:S01]  /*e870*/  FFMA.FTZ R8, R80, UR25, -R4 ;  /* 0x0000001950087c23 */ /* 0x000fe20008010804 */
[----:B------:R-:W-:Y:S01]  /*e880*/  FSETP.NEU.FTZ.AND P1, PT, R126, -INF , PT ;  /* 0xff8000007e00780b */ /* 0x000fe20003f3d000 */
[----:B------:R2:W-:Y:S01]  /*e890*/  MUFU.EX2 R16, R7 ;  /* 0x0000000700107308 */ /* 0x0005e20000000800 */
[----:B---3--:R-:W-:-:S07]  /*e8a0*/  FMNMX.FTZ R0, R0, R10, !PT ;  /* 0x0000000a00007209 */ /* 0x008fce0007810000 */
[----:B------:R3:W-:Y:S01]  /*e8b0*/  MUFU.EX2 R57, R3 ;  /* 0x0000000300397308 */ /* 0x0007e20000000800 */
[----:B------:R-:W4:Y:S07]  /*e8c0*/  SHFL.BFLY PT, R10, R0, 0x1, 0x1f ;  /* 0x0c201f00000a7f89 */ /* 0x000f2e00000e0000 */
[----:B------:R4:W4:Y:S01]  /*e8d0*/  MUFU.EX2 R22, R8 ;  /* 0x0000000800167308 */ /* 0x0009220000000800 */
[----:B--2---:R-:W-:Y:S01]  /*e8e0*/  FFMA.FTZ R7, R85, UR25, -R4 ;  /* 0x0000001955077c23 */ /* 0x004fe20008010804 */
[----:B------:R-:W-:Y:S01]  /*e8f0*/  IMAD.MOV.U32 R17, RZ, RZ, R125 ;  /* 0x000000ffff117224 */ /* 0x000fe200078e007d */
[----:B---3--:R-:W-:-:S02]  /*e900*/  FSEL R3, R6, RZ, P1 ;  /* 0x000000ff06037208 */ /* 0x008fc40000800000 */
[----:B------:R-:W-:-:S03]  /*e910*/  LOP3.LUT R6, R2, 0xffff, RZ, 0xc0, !PT ;  /* 0x0000ffff02067812 */ /* 0x000fc600078ec0ff */
[----:B------:R2:W3:Y:S01]  /*e920*/  MUFU.EX2 R45, R7 ;  /* 0x00000007002d7308 */ /* 0x0004e20000000800 */
[----:B-1----:R-:W-:Y:S01]  /*e930*/  FMNMX.FTZ R125, R5, R9, !PT ;  /* 0x00000009057d7209 */ /* 0x002fe20007810000 */
[--C-:B----4-:R-:W-:Y:S01]  /*e940*/  FFMA.FTZ R8, R82, UR25, -R3.reuse ;  /* 0x0000001952087c23 */ /* 0x110fe20008010803 */
[----:B------:R-:W-:-:S05]  /*e950*/  FFMA.FTZ R5, R91, UR25, -R3 ;  /* 0x000000195b057c23 */ /* 0x000fca0008010803 */
[----:B------:R1:W-:Y:S01]  /*e960*/  MUFU.EX2 R82, R8 ;  /* 0x0000000800527308 */ /* 0x0003e20000000800 */
[----:B--2---:R-:W-:Y:S02]  /*e970*/  SHF.R.U32.HI R7, RZ, 0x8, R6 ;  /* 0x00000008ff077819 */ /* 0x004fe40000011606 */
[----:B------:R-:W-:-:S05]  /*e980*/  LOP3.LUT R6, R2, 0xff, RZ, 0xc0, !PT ;  /* 0x000000ff02067812 */ /* 0x000fca00078ec0ff */
[----:B------:R2:W-:Y:S01]  /*e990*/  MUFU.EX2 R186, R5 ;  /* 0x0000000500ba7308 */ /* 0x0005e20000000800 */
[----:B-1----:R-:W-:Y:S02]  /*e9a0*/  PRMT R8, R6, 0x5410, R7 ;  /* 0x0000541006087816 */ /* 0x002fe40000000007 */
[--C-:B------:R-:W-:Y:S02]  /*e9b0*/  SHF.R.U32.HI R6, RZ, 0x10, R2.reuse ;  /* 0x00000010ff067819 */ /* 0x100fe40000011602 */
[----:B------:R-:W-:Y:S02]  /*e9c0*/  FSETP.NEU.FTZ.AND P0, PT, R125, -INF , PT ;  /* 0xff8000007d00780b */ /* 0x000fe40003f1d000 */
[----:B--2---:R-:W-:Y:S02]  /*e9d0*/  SHF.R.U32.HI R5, RZ, 0x18, R2 ;  /* 0x00000018ff057819 */ /* 0x004fe40000011602 */
[----:B------:R-:W-:Y:S01]  /*e9e0*/  LOP3.LUT R2, R6, 0xff, RZ, 0xc0, !PT ;  /* 0x000000ff06027812 */ /* 0x000fe200078ec0ff */
[----:B------:R-:W-:Y:S01]  /*e9f0*/  FFMA.FTZ R6, R93, UR25, -R3 ;  /* 0x000000195d067c23 */ /* 0x000fe20008010803 */
[----:B------:R-:W-:-:S02]  /*ea00*/  IMAD.MOV.U32 R93, RZ, RZ, R22 ;  /* 0x000000ffff5d7224 */ /* 0x000fc400078e0016 */
[----:B------:R-:W-:Y:S01]  /*ea10*/  IMAD.MOV.U32 R22, RZ, RZ, R18 ;  /* 0x000000ffff167224 */ /* 0x000fe200078e0012 */
[----:B------:R-:W-:Y:S01]  /*ea20*/  PRMT R18, R2, 0x5410, R5 ;  /* 0x0000541002127816 */ /* 0x000fe20000000005 */
[----:B------:R-:W-:Y:S01]  /*ea30*/  FMUL.FTZ R2, R125, UR25 ;  /* 0x000000197d027c20 */ /* 0x000fe20008410000 */
[----:B------:R-:W-:Y:S01]  /*ea40*/  FFMA.FTZ R5, R86, UR25, -R3 ;  /* 0x0000001956057c23 */ /* 0x000fe20008010803 */
[----:B------:R-:W-:-:S03]  /*ea50*/  IMAD.MOV.U32 R23, RZ, RZ, R124 ;  /* 0x000000ffff177224 */ /* 0x000fc600078e007c */
[----:B------:R-:W-:Y:S01]  /*ea60*/  FSEL R2, R2, RZ, P0 ;  /* 0x000000ff02027208 */ /* 0x000fe20000000000 */
[----:B------:R1:W-:Y:S01]  /*ea70*/  MUFU.EX2 R58, R5 ;  /* 0x00000005003a7308 */ /* 0x0003e20000000800 */
[----:B------:R-:W-:-:S03]  /*ea80*/  FMNMX.FTZ R124, R0, R10, !PT ;  /* 0x0000000a007c7209 */ /* 0x000fc60007810000 */
[----:B------:R-:W-:Y:S01]  /*ea90*/  FFMA.FTZ R0, R81, UR25, -R2 ;  /* 0x0000001951007c23 */ /* 0x000fe20008010802 */
[----:B------:R-:W-:-:S03]  /*eaa0*/  IMAD.MOV.U32 R32, RZ, RZ, R17 ;  /* 0x000000ffff207224 */ /* 0x000fc600078e0011 */
[----:B------:R2:W-:Y:S01]  /*eab0*/  MUFU.EX2 R81, R0 ;  /* 0x0000000000517308 */ /* 0x0005e20000000800 */
[----:B-1----:R-:W-:-:S05]  /*eac0*/  FSEL R5, R126, RZ, P1 ;  /* 0x000000ff7e057208 */ /* 0x002fca0000800000 */
[----:B------:R-:W-:Y:S01]  /*ead0*/  FADD.FTZ R17, R38, -R5 ;  /* 0x8000000526117221 */ /* 0x000fe20000010000 */
[----:B------:R-:W-:Y:S01]  /*eae0*/  FSEL R5, R125, RZ, P0 ;  /* 0x000000ff7d057208 */ /* 0x000fe20000000000 */
[----:B--2---:R-:W-:Y:S01]  /*eaf0*/  FFMA.FTZ R0, R90, UR25, -R2 ;  /* 0x000000195a007c23 */ /* 0x004fe20008010802 */
[----:B------:R-:W-:-:S03]  /*eb00*/  FSETP.NEU.FTZ.AND P0, PT, R124, -INF , PT ;  /* 0xff8000007c00780b */ /* 0x000fc60003f1d000 */
[----:B------:R1:W-:Y:S01]  /*eb10*/  MUFU.EX2 R11, R0 ;  /* 0x00000000000b7308 */ /* 0x0003e20000000800 */
[----:B------:R-:W-:Y:S01]  /*eb20*/  FADD.FTZ R7, R37, -R5 ;  /* 0x8000000525077221 */ /* 0x000fe20000010000 */
[----:B------:R-:W-:Y:S01]  /*eb30*/  FFMA.FTZ R5, R87, UR25, -R2 ;  /* 0x0000001957057c23 */ /* 0x000fe20008010802 */
[----:B------:R-:W-:-:S05]  /*eb40*/  IMAD.MOV.U32 R87, RZ, RZ, R16 ;  /* 0x000000ffff577224 */ /* 0x000fca00078e0010 */
[----:B------:R2:W4:Y:S01]  /*eb50*/  MUFU.EX2 R135, R6 ;  /* 0x0000000600877308 */ /* 0x0005220000000800 */
[----:B-1----:R-:W-:-:S05]  /*eb60*/  FSEL R0, R124, RZ, P0 ;  /* 0x000000ff7c007208 */ /* 0x002fca0000000000 */
[----:B------:R-:W-:Y:S01]  /*eb70*/  FADD.FTZ R16, R36, -R0 ;  /* 0x8000000024107221 */ /* 0x000fe20000010000 */
[----:B------:R-:W-:Y:S01]  /*eb80*/  FMUL.FTZ R0, R124, UR25 ;  /* 0x000000197c007c20 */ /* 0x000fe20008410000 */
[----:B--2---:R-:W-:Y:S02]  /*eb90*/  FSEL R6, R127, RZ, P2 ;  /* 0x000000ff7f067208 */ /* 0x004fe40001000000 */
[----:B------:R-:W-:Y:S02]  /*eba0*/  PRMT R176, R88, 0x7054, R88 ;  /* 0x0000705458b07816 */ /* 0x000fe40000000058 */
[----:B------:R-:W-:Y:S01]  /*ebb0*/  FSEL R0, R0, RZ, P0 ;  /* 0x000000ff00007208 */ /* 0x000fe20000000000 */
[----:B------:R-:W-:Y:S01]  /*ebc0*/  FADD.FTZ R9, R39, -R6 ;  /* 0x8000000627097221 */ /* 0x000fe20000010000 */
[----:B------:R-:W-:Y:S01]  /*ebd0*/  FFMA.FTZ R6, R89, UR25, -R2 ;  /* 0x0000001959067c23 */ /* 0x000fe20008010802 */
[--C-:B------:R-:W-:Y:S01]  /*ebe0*/  HSET2.LE.AND R14, R14, R176.reuse, PT ;  /* 0x000000b00e0e7233 */ /* 0x100fe20003803000 */
[----:B------:R3:W-:Y:S01]  /*ebf0*/  MUFU.EX2 R88, R5 ;  /* 0x0000000500587308 */ /* 0x0007e20000000800 */
[----:B------:R-:W-:Y:S01]  /*ec00*/  IMAD.MOV.U32 R47, RZ, RZ, R23 ;  /* 0x000000ffff2f7224 */ /* 0x000fe200078e0017 */
[--C-:B------:R-:W-:Y:S01]  /*ec10*/  HSET2.LE.AND R12, R21, R176.reuse, PT ;  /* 0x000000b0150c7233 */ /* 0x100fe20003803000 */
[----:B------:R-:W-:Y:S01]  /*ec20*/  IMAD.MOV.U32 R52, RZ, RZ, R22 ;  /* 0x000000ffff347224 */ /* 0x000fe200078e0016 */
[----:B------:R-:W-:-:S02]  /*ec30*/  HSET2.LE.AND R10, R20, R176, PT ;  /* 0x000000b0140a7233 */ /* 0x000fc40003803000 */
[----:B------:R-:W1:Y:S02]  /*ec40*/  LDSM.16.MT88.4 R20, [R184+0x4000] ;  /* 0x00400000b814783b */ /* 0x000e640000004200 */
[----:B------:R2:W1:Y:S01]  /*ec50*/  MUFU.EX2 R192, R6 ;  /* 0x0000000600c07308 */ /* 0x0004620000000800 */
[----:B------:R-:W-:Y:S01]  /*ec60*/  HSET2.LE.AND R15, R15, R176, PT ;  /* 0x000000b00f0f7233 */ /* 0x000fe20003803000 */
[----:B------:R-:W-:Y:S01]  /*ec70*/  FMUL.FTZ R9, R9, UR25 ;  /* 0x0000001909097c20 */ /* 0x000fe20008410000 */
[----:B---3--:R-:W-:Y:S01]  /*ec80*/  F2FP.BF16.F32.PACK_AB R5, R45, R57 ;  /* 0x000000392d05723e */ /* 0x008fe200000010ff */
[----:B--2---:R-:W-:-:S03]  /*ec90*/  FFMA.FTZ R6, R94, UR25, -R0 ;  /* 0x000000195e067c23 */ /* 0x004fc60008010800 */
[----:B------:R-:W-:Y:S01]  /*eca0*/  LOP3.LUT R14, R14, R5, RZ, 0xc0, !PT ;  /* 0x000000050e0e7212 */ /* 0x000fe200078ec0ff */
[----:B------:R2:W-:Y:S01]  /*ecb0*/  MUFU.EX2 R68, R6 ;  /* 0x0000000600447308 */ /* 0x0005e20000000800 */
[----:B----4-:R-:W-:Y:S01]  /*ecc0*/  F2FP.BF16.F32.PACK_AB R5, R58, R135 ;  /* 0x000000873a05723e */ /* 0x010fe200000010ff */
[----:B------:R-:W-:Y:S01]  /*ecd0*/  FMUL.FTZ R17, R17, UR25 ;  /* 0x0000001911117c20 */ /* 0x000fe20008410000 */
[----:B------:R-:W-:Y:S02]  /*ece0*/  FMUL.FTZ R16, R16, UR25 ;  /* 0x0000001910107c20 */ /* 0x000fe40008410000 */
[----:B------:R-:W-:Y:S01]  /*ecf0*/  LOP3.LUT R15, R15, R5, RZ, 0xc0, !PT ;  /* 0x000000050f0f7212 */ /* 0x000fe200078ec0ff */
[----:B------:R-:W-:Y:S01]  /*ed00*/  IMAD.MOV.U32 R89, RZ, RZ, R11 ;  /* 0x000000ffff597224 */ /* 0x000fe200078e000b */
[----:B------:R-:W-:Y:S01]  /*ed10*/  F2FP.BF16.F32.PACK_AB R5, R87, R93 ;  /* 0x0000005d5705723e */ /* 0x000fe200000010ff */
[----:B------:R3:W-:Y:S01]  /*ed20*/  MUFU.EX2 R76, R9 ;  /* 0x00000009004c7308 */ /* 0x0007e20000000800 */
[----:B------:R-:W-:Y:S01]  /*ed30*/  HSET2.LE.AND R11, R19, R176, PT ;  /* 0x000000b0130b7233 */ /* 0x000fe20003803000 */
[----:B--2---:R-:W-:-:S06]  /*ed40*/  FFMA.FTZ R6, R95, UR25, -R0 ;  /* 0x000000195f067c23 */ /* 0x004fcc0008010800 */
[----:B------:R2:W4:Y:S01]  /*ed50*/  MUFU.EX2 R90, R6 ;  /* 0x00000006005a7308 */ /* 0x0005220000000800 */
[----:B------:R-:W-:Y:S02]  /*ed60*/  LOP3.LUT R12, R12, R5, RZ, 0xc0, !PT ;  /* 0x000000050c0c7212 */ /* 0x000fe400078ec0ff */
[--C-:B---3--:R-:W-:Y:S02]  /*ed70*/  HSET2.LE.AND R9, R18, R176.reuse, PT ;  /* 0x000000b012097233 */ /* 0x108fe40003803000 */
[----:B------:R-:W-:-:S03]  /*ed80*/  HSET2.LE.AND R13, R13, R176, PT ;  /* 0x000000b00d0d7233 */ /* 0x000fc60003803000 */
[----:B------:R-:W3:Y:S01]  /*ed90*/  MUFU.EX2 R75, R17 ;  /* 0x00000011004b7308 */ /* 0x000ee20000000800 */
[----:B------:R-:W-:Y:S01]  /*eda0*/  F2FP.BF16.F32.PACK_AB R5, R186, R82 ;  /* 0x00000052ba05723e */ /* 0x000fe200000010ff */
[----:B--2---:R-:W-:-:S06]  /*edb0*/  FFMA.FTZ R6, R92, UR25, -R0 ;  /* 0x000000195c067c23 */ /* 0x004fcc0008010800 */
[----:B------:R2:W-:Y:S01]  /*edc0*/  MUFU.EX2 R77, R16 ;  /* 0x00000010004d7308 */ /* 0x0005e20000000800 */
[----:B------:R-:W-:-:S07]  /*edd0*/  LOP3.LUT R13, R13, R5, RZ, 0xc0, !PT ;  /* 0x000000050d0d7212 */ /* 0x000fce00078ec0ff */
[----:B------:R4:W-:Y:S01]  /*ede0*/  MUFU.EX2 R80, R6 ;  /* 0x0000000600507308 */ /* 0x0009e20000000800 */
[----:B-1----:R-:W-:Y:S01]  /*edf0*/  F2FP.BF16.F32.PACK_AB R5, R192, R88 ;  /* 0x00000058c005723e */ /* 0x002fe200000010ff */
[----:B--2---:R-:W1:Y:S01]  /*ee00*/  LDSM.16.MT88.4 R16, [R185+0x4000] ;  /* 0x00400000b910783b */ /* 0x004e620000004200 */
[----:B----4-:R-:W-:-:S05]  /*ee10*/  FFMA.FTZ R6, R96, UR25, -R0 ;  /* 0x0000001960067c23 */ /* 0x010fca0008010800 */
[----:B------:R-:W2:Y:S01]  /*ee20*/  MUFU.EX2 R95, R6 ;  /* 0x00000006005f7308 */ /* 0x000ea20000000800 */
[----:B------:R-:W-:Y:S01]  /*ee30*/  LOP3.LUT R10, R10, R5, RZ, 0xc0, !PT ;  /* 0x000000050a0a7212 */ /* 0x000fe200078ec0ff */
[----:B------:R-:W-:Y:S01]  /*ee40*/  FMUL.FTZ R7, R7, UR25 ;  /* 0x0000001907077c20 */ /* 0x000fe20008410000 */
[----:B------:R-:W-:Y:S02]  /*ee50*/  F2FP.BF16.F32.PACK_AB R5, R90, R68 ;  /* 0x000000445a05723e */ /* 0x000fe400000010ff */
[----:B------:R-:W-:Y:S02]  /*ee60*/  HSET2.LE.AND R8, R8, R176, PT ;  /* 0x000000b008087233 */ /* 0x000fe40003803000 */
[----:B------:R-:W-:Y:S01]  /*ee70*/  LOP3.LUT R11, R11, R5, RZ, 0xc0, !PT ;  /* 0x000000050b0b7212 */ /* 0x000fe200078ec0ff */
[----:B------:R4:W1:Y:S01]  /*ee80*/  MUFU.EX2 R73, R7 ;  /* 0x0000000700497308 */ /* 0x0008620000000800 */
[----:B------:R-:W-:Y:S01]  /*ee90*/  F2FP.BF16.F32.PACK_AB R5, R89, R81 ;  /* 0x000000515905723e */ /* 0x000fe200000010ff */
[-C--:B------:R-:W-:Y:S01]  /*eea0*/  FMUL.FTZ R164, R164, R76.reuse ;  /* 0x0000004ca4a47220 */ /* 0x080fe20000410000 */
[----:B------:R-:W-:-:S02]  /*eeb0*/  FMUL.FTZ R165, R165, R76 ;  /* 0x0000004ca5a57220 */ /* 0x000fc40000410000 */
[----:B------:R-:W-:Y:S01]  /*eec0*/  LOP3.LUT R8, R8, R5, RZ, 0xc0, !PT ;  /* 0x0000000508087212 */ /* 0x000fe200078ec0ff */
[-C--:B---3--:R-:W-:Y:S01]  /*eed0*/  FMUL.FTZ R166, R166, R75.reuse ;  /* 0x0000004ba6a67220 */ /* 0x088fe20000410000 */
[----:B------:R-:W-:Y:S01]  /*eee0*/  FMUL.FTZ R167, R167, R75 ;  /* 0x0000004ba7a77220 */ /* 0x000fe20000410000 */
[----:B--2---:R-:W-:Y:S02]  /*eef0*/  F2FP.BF16.F32.PACK_AB R5, R95, R80 ;  /* 0x000000505f05723e */ /* 0x004fe400000010ff */
[----:B------:R-:W-:Y:S02]  /*ef00*/  LOP3.LUT R6, R25, UR18, R28, 0x96, !PT ;  /* 0x0000001219067c12 */ /* 0x000fe4000f8e961c */
[----:B------:R-:W-:Y:S01]  /*ef10*/  LOP3.LUT R9, R9, R5, RZ, 0xc0, !PT ;  /* 0x0000000509097212 */ /* 0x000fe200078ec0ff */
[----:B------:R-:W-:Y:S01]  /*ef20*/  FFMA.FTZ R5, R98, UR25, -R2 ;  /* 0x0000001962057c23 */ /* 0x000fe20008010802 */
[----:B------:R-:W-:Y:S01]  /*ef30*/  IMAD.MOV.U32 R44, RZ, RZ, R32 ;  /* 0x000000ffff2c7224 */ /* 0x000fe200078e0020 */
[----:B------:R-:W-:Y:S01]  /*ef40*/  UIADD3 UR28, UR27, 0x646e171e, URZ ;  /* 0x646e171e1b1c7890 */ /* 0x000fe2000fffe03f */
[----:B------:R-:W-:Y:S01]  /*ef50*/  HMMA.16816.F32.BF16 R32, R12, R20, R164 ;  /* 0x000000140c20723c */ /* 0x000fe200000418a4 */
[----:B------:R2:W-:Y:S01]  /*ef60*/  MUFU.EX2 R165, R5 ;  /* 0x0000000500a57308 */ /* 0x0005e20000000800 */
[----:B----4-:R-:W-:-:S04]  /*ef70*/  IMAD.WIDE.U32 R6, R6, -0x2daee0ad, RZ ;  /* 0xd2511f5306067825 */ /* 0x010fc800078e00ff */
[-C--:B-1----:R-:W-:Y:S01]  /*ef80*/  FMUL.FTZ R152, R152, R73.reuse ;  /* 0x0000004998987220 */ /* 0x082fe20000410000 */
[----:B------:R-:W-:Y:S01]  /*ef90*/  FMUL.FTZ R153, R153, R73 ;  /* 0x0000004999997220 */ /* 0x000fe20000410000 */
[-C--:B------:R-:W-:Y:S01]  /*efa0*/  FMUL.FTZ R154, R154, R77.reuse ;  /* 0x0000004d9a9a7220 */ /* 0x080fe20000410000 */
[----:B------:R-:W-:Y:S01]  /*efb0*/  FMUL.FTZ R155, R155, R77 ;  /* 0x0000004d9b9b7220 */ /* 0x000fe20000410000 */
[-C--:B------:R-:W-:Y:S01]  /*efc0*/  FMUL.FTZ R144, R144, R73.reuse ;  /* 0x0000004990907220 */ /* 0x080fe20000410000 */
[-C--:B------:R-:W-:Y:S01]  /*efd0*/  FMUL.FTZ R145, R145, R73.reuse ;  /* 0x0000004991917220 */ /* 0x080fe20000410000 */
[-C--:B------:R-:W-:Y:S01]  /*efe0*/  FMUL.FTZ R140, R140, R73.reuse ;  /* 0x000000498c8c7220 */ /* 0x080fe20000410000 */
[-C--:B------:R-:W-:Y:S01]  /*eff0*/  FMUL.FTZ R141, R141, R73.reuse ;  /* 0x000000498d8d7220 */ /* 0x080fe20000410000 */
[-C--:B------:R-:W-:Y:S01]  /*f000*/  FMUL.FTZ R136, R136, R73.reuse ;  /* 0x0000004988887220 */ /* 0x080fe20000410000 */
[----:B------:R-:W-:Y:S01]  /*f010*/  FMUL.FTZ R137, R137, R73 ;  /* 0x0000004989897220 */ /* 0x000fe20000410000 */
[-C--:B------:R-:W-:Y:S01]  /*f020*/  FMUL.FTZ R146, R146, R77.reuse ;  /* 0x0000004d92927220 */ /* 0x080fe20000410000 */
[-C--:B------:R-:W-:Y:S01]  /*f030*/  FMUL.FTZ R147, R147, R77.reuse ;  /* 0x0000004d93937220 */ /* 0x080fe20000410000 */
[-C--:B------:R-:W-:Y:S01]  /*f040*/  FMUL.FTZ R142, R142, R77.reuse ;  /* 0x0000004d8e8e7220 */ /* 0x080fe20000410000 */
[-C--:B------:R-:W-:Y:S01]  /*f050*/  FMUL.FTZ R143, R143, R77.reuse ;  /* 0x0000004d8f8f7220 */ /* 0x080fe20000410000 */
[-C--:B------:R-:W-:Y:S01]  /*f060*/  FMUL.FTZ R138, R138, R77.reuse ;  /* 0x0000004d8a8a7220 */ /* 0x080fe20000410000 */
[----:B--2---:R-:W-:Y:S01]  /*f070*/  FFMA.FTZ R5, R97, UR25, -R2 ;  /* 0x0000001961057c23 */ /* 0x004fe20008010802 */
[----:B------:R-:W-:Y:S01]  /*f080*/  FMUL.FTZ R139, R139, R77 ;  /* 0x0000004d8b8b7220 */ /* 0x000fe20000410000 */
[----:B------:R-:W-:-:S02]  /*f090*/  FMUL.FTZ R160, R160, R76 ;  /* 0x0000004ca0a07220 */ /* 0x000fc40000410000 */
[----:B------:R1:W-:Y:S01]  /*f0a0*/  MUFU.EX2 R83, R5 ;  /* 0x0000000500537308 */ /* 0x0003e20000000800 */
[-C--:B------:R-:W-:Y:S01]  /*f0b0*/  FMUL.FTZ R161, R161, R76.reuse ;  /* 0x0000004ca1a17220 */ /* 0x080fe20000410000 */
[-C--:B------:R-:W-:Y:S01]  /*f0c0*/  FMUL.FTZ R162, R162, R75.reuse ;  /* 0x0000004ba2a27220 */ /* 0x080fe20000410000 */
[-C--:B------:R-:W-:Y:S01]  /*f0d0*/  FMUL.FTZ R163, R163, R75.reuse ;  /* 0x0000004ba3a37220 */ /* 0x080fe20000410000 */
[-C--:B------:R-:W-:Y:S01]  /*f0e0*/  FMUL.FTZ R156, R156, R76.reuse ;  /* 0x0000004c9c9c7220 */ /* 0x080fe20000410000 */
[-C--:B------:R-:W-:Y:S01]  /*f0f0*/  FMUL.FTZ R157, R157, R76.reuse ;  /* 0x0000004c9d9d7220 */ /* 0x080fe20000410000 */
[-C--:B------:R-:W-:Y:S01]  /*f100*/  FMUL.FTZ R158, R158, R75.reuse ;  /* 0x0000004b9e9e7220 */ /* 0x080fe20000410000 */
[-C--:B------:R-:W-:Y:S01]  /*f110*/  FMUL.FTZ R159, R159, R75.reuse ;  /* 0x0000004b9f9f7220 */ /* 0x080fe20000410000 */
[-C--:B------:R-:W-:Y:S01]  /*f120*/  FMUL.FTZ R148, R148, R76.reuse ;  /* 0x0000004c94947220 */ /* 0x080fe20000410000 */
[----:B------:R-:W-:Y:S01]  /*f130*/  FMUL.FTZ R149, R149, R76 ;  /* 0x0000004c95957220 */ /* 0x000fe20000410000 */
[-C--:B------:R-:W-:Y:S01]  /*f140*/  FMUL.FTZ R150, R150, R75.reuse ;  /* 0x0000004b96967220 */ /* 0x080fe20000410000 */
[----:B------:R-:W-:Y:S01]  /*f150*/  FMUL.FTZ R151, R151, R75 ;  /* 0x0000004b97977220 */ /* 0x000fe20000410000 */
[----:B------:R-:W-:Y:S01]  /*f160*/  HMMA.16816.F32.BF16 R152, R8, R20, R152 ;  /* 0x000000140898723c */ /* 0x000fe20000041898 */
[----:B-1----:R-:W-:-:S02]  /*f170*/  LOP3.LUT R5, R7, UR28, R26, 0x96, !PT ;  /* 0x0000001c07057c12 */ /* 0x002fc4000f8e961a */
[----:B------:R-:W-:-:S03]  /*f180*/  LOP3.LUT R7, R6, 0xffff, RZ, 0xc0, !PT ;  /* 0x0000ffff06077812 */ /* 0x000fc600078ec0ff */
[C---:B------:R-:W-:Y:S06]  /*f190*/  HMMA.16816.F32.BF16 R144, R8.reuse, R22, R144 ;  /* 0x000000160890723c */ /* 0x040fec0000041890 */
[C---:B------:R-:W-:Y:S06]  /*f1a0*/  HMMA.16816.F32.BF16 R140, R8.reuse, R16, R140 ;  /* 0x00000010088c723c */ /* 0x040fec000004188c */
[----:B------:R-:W-:Y:S07]  /*f1b0*/  HMMA.16816.F32.BF16 R136, R8, R18, R136 ;  /* 0x000000120888723c */ /* 0x000fee0000041888 */
[----:B------:R-:W-:-:S02]  /*f1c0*/  LOP3.LUT R11, R6, 0xff, RZ, 0xc0, !PT ;  /* 0x000000ff060b7812 */ /* 0x000fc400078ec0ff */
[--C-:B------:R-:W-:Y:S02]  /*f1d0*/  SHF.R.U32.HI R10, RZ, 0x10, R6.reuse ;  /* 0x00000010ff0a7819 */ /* 0x100fe40000011606 */
[----:B------:R-:W-:Y:S02]  /*f1e0*/  SHF.R.U32.HI R9, RZ, 0x18, R6 ;  /* 0x00000018ff097819 */ /* 0x000fe40000011606 */
[----:B------:R-:W-:Y:S01]  /*f1f0*/  SHF.R.U32.HI R6, RZ, 0x8, R7 ;  /* 0x00000008ff067819 */ /* 0x000fe20000011607 */
[C---:B------:R-:W-:Y:S06]  /*f200*/  HMMA.16816.F32.BF16 R160, R12.reuse, R22, R160 ;  /* 0x000000160ca0723c */ /* 0x040fec00000418a0 */
[C---:B------:R-:W-:Y:S06]  /*f210*/  HMMA.16816.F32.BF16 R156, R12.reuse, R16, R156 ;  /* 0x000000100c9c723c */ /* 0x040fec000004189c */
[----:B------:R-:W-:Y:S01]  /*f220*/  HMMA.16816.F32.BF16 R148, R12, R18, R148 ;  /* 0x000000120c94723c */ /* 0x000fe20000041894 */
[--C-:B------:R-:W-:Y:S01]  /*f230*/  FFMA.FTZ R8, R78, UR25, -R2.reuse ;  /* 0x000000194e087c23 */ /* 0x100fe20008010802 */
[----:B------:R-:W-:Y:S01]  /*f240*/  FFMA.FTZ R7, R79, UR25, -R2 ;  /* 0x000000194f077c23 */ /* 0x000fe20008010802 */
[----:B------:R-:W1:Y:S04]  /*f250*/  LDSM.16.MT88.4 R16, [R184+0x4400] ;  /* 0x00440000b810783b */ /* 0x000e680000004200 */
[----:B------:R-:W-:Y:S01]  /*f260*/  PRMT R12, R11, 0x5410, R6 ;  /* 0x000054100b0c7816 */ /* 0x000fe20000000006 */
[----:B------:R-:W2:Y:S01]  /*f270*/  LDSM.16.MT88.4 R20, [R185+0x4400] ;  /* 0x00440000b914783b */ /* 0x000ea20000004200 */
[----:B------:R-:W-:-:S04]  /*f280*/  LOP3.LUT R6, R10, 0xff, RZ, 0xc0, !PT ;  /* 0x000000ff0a067812 */ /* 0x000fc800078ec0ff */
[----:B------:R-:W-:Y:S02]  /*f290*/  PRMT R11, R6, 0x5410, R9 ;  /* 0x00005410060b7816 */ /* 0x000fe40000000009 */
[----:B------:R-:W-:Y:S01]  /*f2a0*/  LOP3.LUT R6, R5, 0xffff, RZ, 0xc0, !PT ;  /* 0x0000ffff05067812 */ /* 0x000fe200078ec0ff */
[----:B------:R3:W-:Y:S08]  /*f2b0*/  MUFU.EX2 R98, R8 ;  /* 0x0000000800627308 */ /* 0x0007f00000000800 */
[----:B------:R4:W1:Y:S01]  /*f2c0*/  MUFU.EX2 R188, R7 ;  /* 0x0000000700bc7308 */ /* 0x0008620000000800 */
[----:B---3--:R-:W-:Y:S01]  /*f2d0*/  SHF.R.U32.HI R8, RZ, 0x8, R6 ;  /* 0x00000008ff087819 */ /* 0x008fe20000011606 */
[----:B------:R-:W-:-:S06]  /*f2e0*/  FFMA.FTZ R6, R99, UR25, -R0 ;  /* 0x0000001963067c23 */ /* 0x000fcc0008010800 */
[----:B------:R3:W-:Y:S01]  /*f2f0*/  MUFU.EX2 R191, R6 ;  /* 0x0000000600bf7308 */ /* 0x0007e20000000800 */
[----:B----4-:R-:W-:Y:S01]  /*f300*/  FFMA.FTZ R7, R101, UR25, -R0 ;  /* 0x0000001965077c23 */ /* 0x010fe20008010800 */
[----:B------:R-:W-:-:S06]  /*f310*/  LOP3.LUT R10, R5, 0xff, RZ, 0xc0, !PT ;  /* 0x000000ff050a7812 */ /* 0x000fcc00078ec0ff */
[----:B------:R4:W-:Y:S01]  /*f320*/  MUFU.EX2 R164, R7 ;  /* 0x0000000700a47308 */ /* 0x0009e20000000800 */
[----:B------:R-:W-:Y:S01]  /*f330*/  SHF.R.U32.HI R9, RZ, 0x18, R5 ;  /* 0x00000018ff097819 */ /* 0x000fe20000011605 */
[----:B---3--:R-:W-:-:S06]  /*f340*/  FFMA.FTZ R6, R100, UR25, -R0 ;  /* 0x0000001964067c23 */ /* 0x008fcc0008010800 */
[----:B------:R1:W3:Y:S01]  /*f350*/  MUFU.EX2 R97, R6 ;  /* 0x0000000600617308 */ /* 0x0002e20000000800 */
[----:B----4-:R-:W-:-:S04]  /*f360*/  SHF.R.U32.HI R7, RZ, 0x10, R5 ;  /* 0x00000010ff077819 */ /* 0x010fc80000011605 */
[----:B------:R-:W-:Y:S01]  /*f370*/  LOP3.LUT R5, R7, 0xff, RZ, 0xc0, !PT ;  /* 0x000000ff07057812 */ /* 0x000fe200078ec0ff */
[----:B------:R-:W-:-:S03]  /*f380*/  FFMA.FTZ R7, R102, UR25, -R0 ;  /* 0x0000001966077c23 */ /* 0x000fc60008010800 */
[----:B------:R-:W-:Y:S02]  /*f390*/  PRMT R9, R5, 0x5410, R9 ;  /* 0x0000541005097816 */ /* 0x000fe40000000009 */
[--C-:B------:R-:W-:Y:S01]  /*f3a0*/  HSET2.LE.AND R5, R12, R176.reuse, PT ;  /* 0x000000b00c057233 */ /* 0x100fe20003803000 */
[----:B------:R-:W4:Y:S01]  /*f3b0*/  MUFU.EX2 R166, R7 ;  /* 0x0000000700a67308 */ /* 0x000f220000000800 */
[----:B-1----:R-:W-:Y:S02]  /*f3c0*/  F2FP.BF16.F32.PACK_AB R6, R188, R98 ;  /* 0x00000062bc06723e */ /* 0x002fe400000010ff */
[----:B------:R-:W-:Y:S02]  /*f3d0*/  PRMT R8, R10, 0x5410, R8 ;  /* 0x000054100a087816 */ /* 0x000fe40000000008 */
[----:B------:R-:W-:Y:S02]  /*f3e0*/  LOP3.LUT R10, R5, R6, RZ, 0xc0, !PT ;  /* 0x00000006050a7212 */ /* 0x000fe400078ec0ff */
[----:B------:R-:W-:-:S02]  /*f3f0*/  HSET2.LE.AND R5, R11, R176, PT ;  /* 0x000000b00b057233 */ /* 0x000fc40003803000 */
        /* <DEDUP_REMOVED lines=8> */
[----:B------:R-:W-:Y:S01]  /*f480*/  FFMA.FTZ R5, R108, UR25, -R4 ;  /* 0x000000196c057c23 */ /* 0x000fe20008010804 */
[----:B------:R-:W-:Y:S02]  /*f490*/  IMAD.MOV.U32 R26, RZ, RZ, R43 ;  /* 0x000000ffff1a7224 */ /* 0x000fe400078e002b */
[----:B------:R-:W-:Y:S02]  /*f4a0*/  IMAD.MOV.U32 R92, RZ, RZ, R42 ;  /* 0x000000ffff5c7224 */ /* 0x000fe400078e002a */
[----:B------:R-:W-:Y:S02]  /*f4b0*/  IMAD.MOV.U32 R86, RZ, RZ, R41 ;  /* 0x000000ffff567224 */ /* 0x000fe400078e0029 */
[----:B------:R-:W-:Y:S02]  /*f4c0*/  IMAD.MOV.U32 R84, RZ, RZ, R40 ;  /* 0x000000ffff547224 */ /* 0x000fe400078e0028 */
[----:B------:R-:W-:Y:S01]  /*f4d0*/  HMMA.16816.F32.BF16 R40, R8, R18, R144 ;  /* 0x000000120828723c */ /* 0x000fe20000041890 */
[----:B------:R1:W-:Y:S01]  /*f4e0*/  MUFU.EX2 R147, R5 ;  /* 0x0000000500937308 */ /* 0x0003e20000000800 */
[----:B------:R-:W-:Y:S01]  /*f4f0*/  LOP3.LUT R6, R31, UR18, R48, 0x96, !PT ;  /* 0x000000121f067c12 */ /* 0x000fe2000f8e9630 */
[----:B------:R-:W-:-:S02]  /*f500*/  IMAD.MOV.U32 R91, RZ, RZ, R47 ;  /* 0x000000ffff5b7224 */ /* 0x000fc400078e002f */
[----:B------:R-:W-:Y:S02]  /*f510*/  IMAD.MOV.U32 R85, RZ, RZ, R46 ;  /* 0x000000ffff557224 */ /* 0x000fe400078e002e */
[----:B------:R-:W-:Y:S02]  /*f520*/  IMAD.MOV.U32 R25, RZ, RZ, R45 ;  /* 0x000000ffff197224 */ /* 0x000fe400078e002d */
[----:B------:R-:W-:Y:S02]  /*f530*/  IMAD.MOV.U32 R71, RZ, RZ, R44 ;  /* 0x000000ffff477224 */ /* 0x000fe400078e002c */
[----:B------:R-:W-:Y:S01]  /*f540*/  HMMA.16816.F32.BF16 R44, R8, R16, R152 ;  /* 0x00000010082c723c */ /* 0x000fe20000041898 */
[----:B------:R-:W-:-:S04]  /*f550*/  IMAD.WIDE.U32 R6, R6, -0x2daee0ad, RZ ;  /* 0xd2511f5306067825 */ /* 0x000fc800078e00ff */
[----:B-1----:R-:W-:-:S04]  /*f560*/  FFMA.FTZ R5, R107, UR25, -R4 ;  /* 0x000000196b057c23 */ /* 0x002fc80008010804 */
[----:B------:R1:W-:Y:S01]  /*f570*/  MUFU.EX2 R152, R5 ;  /* 0x0000000500987308 */ /* 0x0003e20000000800 */
[C---:B--2---:R-:W-:Y:S06]  /*f580*/  HMMA.16816.F32.BF16 R36, R8.reuse, R20, R140 ;  /* 0x000000140824723c */ /* 0x044fec000004188c */
[----:B------:R-:W-:Y:S01]  /*f590*/  HMMA.16816.F32.BF16 R136, R8, R22, R136 ;  /* 0x000000160888723c */ /* 0x000fe20000041888 */
[----:B-1----:R-:W-:-:S04]  /*f5a0*/  FFMA.FTZ R5, R103, UR25, -R4 ;  /* 0x0000001967057c23 */ /* 0x002fc80008010804 */
[----:B------:R1:W-:Y:S02]  /*f5b0*/  MUFU.EX2 R155, R5 ;  /* 0x00000005009b7308 */ /* 0x0003e40000000800 */
[----:B------:R-:W-:Y:S02]  /*f5c0*/  LOP3.LUT R11, R6, 0xff, RZ, 0xc0, !PT ;  /* 0x000000ff060b7812 */ /* 0x000fe400078ec0ff */
[--C-:B------:R-:W-:Y:S02]  /*f5d0*/  SHF.R.U32.HI R10, RZ, 0x10, R6.reuse ;  /* 0x00000010ff0a7819 */ /* 0x100fe40000011606 */
[----:B------:R-:W-:Y:S01]  /*f5e0*/  SHF.R.U32.HI R9, RZ, 0x18, R6 ;  /* 0x00000018ff097819 */ /* 0x000fe20000011606 */
[----:B------:R-:W-:Y:S01]  /*f5f0*/  FFMA.FTZ R8, R104, UR25, -R4 ;  /* 0x0000001968087c23 */ /* 0x000fe20008010804 */
[----:B-1----:R-:W-:Y:S02]  /*f600*/  LOP3.LUT R5, R7, UR28, R50, 0x96, !PT ;  /* 0x0000001c07057c12 */ /* 0x002fe4000f8e9632 */
[----:B------:R-:W-:-:S04]  /*f610*/  LOP3.LUT R7, R6, 0xffff, RZ, 0xc0, !PT ;  /* 0x0000ffff06077812 */ /* 0x000fc800078ec0ff */
[----:B------:R-:W-:Y:S01]  /*f620*/  SHF.R.U32.HI R6, RZ, 0x8, R7 ;  /* 0x00000008ff067819 */ /* 0x000fe20000011607 */
[----:B------:R-:W-:-:S03]  /*f630*/  FFMA.FTZ R7, R105, UR25, -R3 ;  /* 0x0000001969077c23 */ /* 0x000fc60008010803 */
[----:B------:R-:W-:Y:S02]  /*f640*/  PRMT R12, R11, 0x5410, R6 ;  /* 0x000054100b0c7816 */ /* 0x000fe40000000006 */
[----:B------:R-:W-:Y:S01]  /*f650*/  LOP3.LUT R6, R10, 0xff, RZ, 0xc0, !PT ;  /* 0x000000ff0a067812 */ /* 0x000fe200078ec0ff */
[----:B------:R1:W2:Y:S03]  /*f660*/  MUFU.EX2 R167, R8 ;  /* 0x0000000800a77308 */ /* 0x0002a60000000800 */
[----:B------:R-:W-:Y:S02]  /*f670*/  PRMT R11, R6, 0x5410, R9 ;  /* 0x00005410060b7816 */ /* 0x000fe40000000009 */
[----:B------:R-:W-:-:S03]  /*f680*/  LOP3.LUT R6, R5, 0xffff, RZ, 0xc0, !PT ;  /* 0x0000ffff05067812 */ /* 0x000fc600078ec0ff */
[----:B------:R3:W-:Y:S01]  /*f690*/  MUFU.EX2 R154, R7 ;  /* 0x00000007009a7308 */ /* 0x0007e20000000800 */
[----:B------:R-:W-:Y:S02]  /*f6a0*/  LOP3.LUT R10, R5, 0xff, RZ, 0xc0, !PT ;  /* 0x000000ff050a7812 */ /* 0x000fe400078ec0ff */
[----:B------:R-:W-:Y:S02]  /*f6b0*/  SHF.R.U32.HI R9, RZ, 0x18, R5 ;  /* 0x00000018ff097819 */ /* 0x000fe40000011605 */
[----:B-1----:R-:W-:Y:S01]  /*f6c0*/  SHF.R.U32.HI R8, RZ, 0x8, R6 ;  /* 0x00000008ff087819 */ /* 0x002fe20000011606 */
[--C-:B------:R-:W-:Y:S01]  /*f6d0*/  FFMA.FTZ R6, R109, UR25, -R3.reuse ;  /* 0x000000196d067c23 */ /* 0x100fe20008010803 */
[----:B---3--:R-:W-:-:S04]  /*f6e0*/  FFMA.FTZ R7, R106, UR25, -R3 ;  /* 0x000000196a077c23 */ /* 0x008fc80008010803 */
[----:B------:R1:W3:Y:S08]  /*f6f0*/  MUFU.EX2 R78, R7 ;  /* 0x00000007004e7308 */ /* 0x0002f00000000800 */
[----:B------:R4:W-:Y:S01]  /*f700*/  MUFU.EX2 R143, R6 ;  /* 0x00000006008f7308 */ /* 0x0009e20000000800 */
[----:B-1----:R-:W-:-:S04]  /*f710*/  SHF.R.U32.HI R7, RZ, 0x10, R5 ;  /* 0x00000010ff077819 */ /* 0x002fc80000011605 */
[----:B------:R-:W-:Y:S01]  /*f720*/  LOP3.LUT R5, R7, 0xff, RZ, 0xc0, !PT ;  /* 0x000000ff07057812 */ /* 0x000fe200078ec0ff */
[----:B----4-:R-:W-:-:S03]  /*f730*/  FFMA.FTZ R6, R110, UR25, -R3 ;  /* 0x000000196e067c23 */ /* 0x010fc60008010803 */
[----:B------:R-:W-:Y:S02]  /*f740*/  PRMT R7, R5, 0x5410, R9 ;  /* 0x0000541005077816 */ /* 0x000fe40000000009 */
[----:B------:R-:W-:Y:S01]  /*f750*/  HSET2.LE.AND R5, R12, R176, PT ;  /* 0x000000b00c057233 */ /* 0x000fe20003803000 */
[----:B------:R2:W1:Y:S01]  /*f760*/  MUFU.EX2 R146, R6 ;  /* 0x0000000600927308 */ /* 0x0004620000000800 */
[----:B------:R-:W-:Y:S02]  /*f770*/  PRMT R8, R10, 0x5410, R8 ;  /* 0x000054100a087816 */ /* 0x000fe40000000008 */
[----:B--2---:R-:W-:-:S04]  /*f780*/  F2FP.BF16.F32.PACK_AB R6, R167, R155 ;  /* 0x0000009ba706723e */ /* 0x004fc800000010ff */
[----:B------:R-:W-:Y:S02]  /*f790*/  LOP3.LUT R10, R5, R6, RZ, 0xc0, !PT ;  /* 0x00000006050a7212 */ /* 0x000fe400078ec0ff */
[----:B------:R-:W-:Y:S02]  /*f7a0*/  HSET2.LE.AND R5, R11, R176, PT ;  /* 0x000000b00b057233 */ /* 0x000fe40003803000 */
[----:B---3--:R-:W-:-:S04]  /*f7b0*/  F2FP.BF16.F32.PACK_AB R6, R78, R154 ;  /* 0x0000009a4e06723e */ /* 0x008fc800000010ff */
[----:B------:R-:W-:Y:S02]  /*f7c0*/  LOP3.LUT R11, R5, R6, RZ, 0xc0, !PT ;  /* 0x00000006050b7212 */ /* 0x000fe400078ec0ff */
[----:B------:R-:W-:Y:S02]  /*f7d0*/  HSET2.LE.AND R5, R8, R176, PT ;  /* 0x000000b008057233 */ /* 0x000fe40003803000 */
[----:B------:R-:W-:Y:S01]  /*f7e0*/  F2FP.BF16.F32.PACK_AB R6, R152, R147 ;  /* 0x000000939806723e */ /* 0x000fe200000010ff */
[----:B------:R-:W-:-:S03]  /*f7f0*/  UIADD3 UR35, UR36, 0x1, URZ ;  /* 0x0000000124237890 */ /* 0x000fc6000fffe03f */
[----:B------:R-:W-:Y:S02]  /*f800*/  LOP3.LUT R8, R5, R6, RZ, 0xc0, !PT ;  /* 0x0000000605087212 */ /* 0x000fe400078ec0ff */
[----:B------:R-:W-:Y:S02]  /*f810*/  HSET2.LE.AND R5, R7, R176, PT ;  /* 0x000000b007057233 */ /* 0x000fe40003803000 */
[----:B-1----:R-:W-:-:S04]  /*f820*/  F2FP.BF16.F32.PACK_AB R6, R146, R143 ;  /* 0x0000008f9206723e */ /* 0x002fc800000010ff */
[----:B------:R-:W-:Y:S01]  /*f830*/  LOP3.LUT R9, R5, R6, RZ, 0xc0, !PT ;  /* 0x0000000605097212 */ /* 0x000fe200078ec0ff */
[----:B------:R-:W-:-:S05]  /*f840*/  IMAD.U32 R5, RZ, RZ, UR35 ;  /* 0x00000023ff057e24 */ /* 0x000fca000f8e00ff */
[----:B------:R-:W-:Y:S01]  /*f850*/  LOP3.LUT R5, R177, UR27, R5, 0x96, !PT ;  /* 0x0000001bb1057c12 */ /* 0x000fe2000f8e9605 */
[----:B------:R-:W-:-:S04]  /*f860*/  IMAD.WIDE.U32 R100, R215, -0x326172a9, RZ ;  /* 0xcd9e8d57d7647825 */ /* 0x000fc800078e00ff */
[----:B------:R-:W-:Y:S01]  /*f870*/  IMAD.WIDE.U32 R12, R5, -0x326172a9, RZ ;  /* 0xcd9e8d57050c7825 */ /* 0x000fe200078e00ff */
[----:B------:R-:W-:Y:S04]  /*f880*/  HMMA.16816.F32.BF16 R32, R8, R16, R32 ;  /* 0x000000100820723c */ /* 0x000fe80000041820 */
[----:B------:R-:W-:Y:S02]  /*f890*/  LOP3.LUT R6, R13, UR7, R100, 0x96, !PT ;  /* 0x000000070d067c12 */ /* 0x000fe4000f8e9664 */
[----:B------:R-:W-:Y:S01]  /*f8a0*/  LOP3.LUT R5, R67, UR6, R12, 0x96, !PT ;  /* 0x0000000643057c12 */ /* 0x000fe2000f8e960c */
[----:B------:R-:W-:Y:S02]  /*f8b0*/  IMAD.MOV.U32 R14, RZ, RZ, R58 ;  /* 0x000000ffff0e7224 */ /* 0x000fe400078e003a */
[----:B------:R-:W-:-:S02]  /*f8c0*/  IMAD.MOV.U32 R15, RZ, RZ, R57 ;  /* 0x000000ffff0f7224 */ /* 0x000fc400078e0039 */
[----:B------:R-:W-:Y:S02]  /*f8d0*/  IMAD.MOV.U32 R29, RZ, RZ, R56 ;  /* 0x000000ffff1d7224 */ /* 0x000fe400078e0038 */
[----:B------:R-:W-:Y:S01]  /*f8e0*/  IMAD.MOV.U32 R28, RZ, RZ, R53 ;  /* 0x000000ffff1c7224 */ /* 0x000fe200078e0035 */
[C---:B------:R-:W-:Y:S01]  /*f8f0*/  HMMA.16816.F32.BF16 R56, R8.reuse, R20, R156 ;  /* 0x000000140838723c */ /* 0x040fe2000004189c */
[----:B------:R-:W-:Y:S02]  /*f900*/  IMAD.MOV.U32 R96, RZ, RZ, R52 ;  /* 0x000000ffff607224 */ /* 0x000fe400078e0034 */
[----:B------:R-:W-:Y:S02]  /*f910*/  IMAD.MOV.U32 R24, RZ, RZ, R62 ;  /* 0x000000ffff187224 */ /* 0x000fe400078e003e */
[----:B------:R-:W-:Y:S01]  /*f920*/  IMAD.MOV.U32 R27, RZ, RZ, R55 ;  /* 0x000000ffff1b7224 */ /* 0x000fe200078e0037 */
[----:B------:R-:W-:Y:S01]  /*f930*/  HMMA.16816.F32.BF16 R60, R8, R18, R160 ;  /* 0x00000012083c723c */ /* 0x000fe200000418a0 */
[----:B------:R-:W-:-:S02]  /*f940*/  IMAD.MOV.U32 R94, RZ, RZ, R54 ;  /* 0x000000ffff5e7224 */ /* 0x000fc400078e0036 */
[----:B------:R-:W-:-:S03]  /*f950*/  IMAD.WIDE.U32 R6, R6, -0x2daee0ad, RZ ;  /* 0xd2511f5306067825 */ /* 0x000fc600078e00ff */
[----:B------:R-:W-:Y:S01]  /*f960*/  HMMA.16816.F32.BF16 R52, R8, R22, R148 ;  /* 0x000000160834723c */ /* 0x000fe20000041894 */
[----:B------:R-:W-:Y:S01]  /*f970*/  VIADD R100, R215, 0x4 ;  /* 0x00000004d7647836 */ /* 0x000fe20000000000 */
[----:B------:R-:W-:Y:S01]  /*f980*/  LOP3.LUT R7, R7, UR4, R74, 0x96, !PT ;  /* 0x0000000407077c12 */ /* 0x000fe2000f8e964a */
[----:B------:R-:W-:Y:S01]  /*f990*/  IMAD.MOV.U32 R110, RZ, RZ, R27 ;  /* 0x000000ffff6e7224 */ /* 0x000fe200078e001b */
[----:B------:R-:W1:Y:S03]  /*f9a0*/  LDSM.16.MT88.4 R20, [R184+0x4800] ;  /* 0x00480000b814783b */ /* 0x000e660000004200 */
[----:B------:R-:W-:-:S04]  /*f9b0*/  IMAD.WIDE.U32 R8, R5, -0x2daee0ad, RZ ;  /* 0xd2511f5305087825 */ /* 0x000fc800078e00ff */
[----:B------:R-:W-:Y:S01]  /*f9c0*/  IMAD.WIDE.U32 R100, R100, -0x326172a9, RZ ;  /* 0xcd9e8d5764647825 */ /* 0x000fe200078e00ff */
[----:B------:R-:W-:Y:S02]  /*f9d0*/  LOP3.LUT R10, R9, UR23, R6, 0x96, !PT ;  /* 0x00000017090a7c12 */ /* 0x000fe4000f8e9606 */
[----:B------:R-:W-:Y:S01]  /*f9e0*/  LOP3.LUT R5, R65, UR6, R12, 0x96, !PT ;  /* 0x0000000641057c12 */ /* 0x000fe2000f8e960c */
[----:B------:R-:W-:Y:S01]  /*f9f0*/  IMAD.WIDE.U32 R6, R7, -0x326172a9, RZ ;  /* 0xcd9e8d5707067825 */ /* 0x000fe200078e00ff */
[----:B------:R-:W-:-:S03]  /*fa00*/  LOP3.LUT R9, R13, UR7, R100, 0x96, !PT ;  /* 0x000000070d097c12 */ /* 0x000fc6000f8e9664 */
[----:B------:R-:W-:Y:S01]  /*fa10*/  IMAD.WIDE.U32 R50, R10, -0x326172a9, RZ ;  /* 0xcd9e8d570a327825 */ /* 0x000fe200078e00ff */
[----:B------:R-:W-:-:S03]  /*fa20*/  LOP3.LUT R13, R7, UR24, R66, 0x96, !PT ;  /* 0x00000018070d7c12 */ /* 0x000fc6000f8e9642 */
[----:B------:R-:W-:Y:S01]  /*fa30*/  IMAD.WIDE.U32 R10, R5, -0x2daee0ad, RZ ;  /* 0xd2511f53050a7825 */ /* 0x000fe200078e00ff */
[----:B------:R-:W-:-:S03]  /*fa40*/  LOP3.LUT R12, R51, UR22, R6, 0x96, !PT ;  /* 0x00000016330c7c12 */ /* 0x000fc6000f8e9606 */
[----:B------:R-:W-:-:S04]  /*fa50*/  IMAD.WIDE.U32 R6, R9, -0x2daee0ad, RZ ;  /* 0xd2511f5309067825 */ /* 0x000fc800078e00ff */
[----:B------:R-:W-:Y:S01]  /*fa60*/  IMAD.WIDE.U32 R48, R12, -0x2daee0ad, RZ ;  /* 0xd2511f530c307825 */ /* 0x000fe200078e00ff */
[----:B------:R-:W-:Y:S02]  /*fa70*/  LOP3.LUT R9, R7, UR4, R72, 0x96, !PT ;  /* 0x0000000407097c12 */ /* 0x000fe4000f8e9648 */
[----:B------:R-:W-:Y:S01]  /*fa80*/  LOP3.LUT R5, R11, UR23, R6, 0x96, !PT ;  /* 0x000000170b057c12 */ /* 0x000fe2000f8e9606 */
[----:B------:R-:W-:-:S05]  /*fa90*/  IMAD.WIDE.U32 R6, R13, -0x2daee0ad, RZ ;  /* 0xd2511f530d067825 */ /* 0x000fca00078e00ff */
[----:B------:R-:W-:Y:S02]  /*faa0*/  LOP3.LUT R13, R7, UR19, R8, 0x96, !PT ;  /* 0x00000013070d7c12 */ /* 0x000fe4000f8e9608 */
[----:B------:R-:W-:Y:S01]  /*fab0*/  LOP3.LUT R11, R49, UR15, R6, 0x96, !PT ;  /* 0x0000000f310b7c12 */ /* 0x000fe2000f8e9606 */
[----:B------:R-:W-:-:S04]  /*fac0*/  IMAD.WIDE.U32 R6, R9, -0x326172a9, RZ ;  /* 0xcd9e8d5709067825 */ /* 0x000fc800078e00ff */
[----:B------:R-:W-:Y:S02]  /*fad0*/  IMAD.MOV.U32 R162, RZ, RZ, R24 ;  /* 0x000000ffffa27224 */ /* 0x000fe400078e0018 */
[----:B------:R-:W-:Y:S02]  /*fae0*/  IMAD.MOV.U32 R27, RZ, RZ, R25 ;  /* 0x000000ffff1b7224 */ /* 0x000fe400078e0019 */
[----:B------:R-:W-:Y:S02]  /*faf0*/  IMAD.MOV.U32 R25, RZ, RZ, R28 ;  /* 0x000000ffff197224 */ /* 0x000fe400078e001c */
[----:B------:R-:W-:Y:S02]  /*fb00*/  IMAD.MOV.U32 R24, RZ, RZ, R29 ;  /* 0x000000ffff187224 */ /* 0x000fe400078e001d */
[----:B------:R-:W-:Y:S01]  /*fb10*/  IMAD.WIDE.U32 R28, R5, -0x326172a9, RZ ;  /* 0xcd9e8d57051c7825 */ /* 0x000fe200078e00ff */
[----:B------:R-:W-:-:S04]  /*fb20*/  LOP3.LUT R5, R7, UR24, R64, 0x96, !PT ;  /* 0x0000001807057c12 */ /* 0x000fc8000f8e9640 */
[----:B------:R-:W-:Y:S01]  /*fb30*/  LOP3.LUT R12, R29, UR22, R6, 0x96, !PT ;  /* 0x000000161d0c7c12 */ /* 0x000fe2000f8e9606 */
[----:B------:R-:W-:-:S04]  /*fb40*/  IMAD.WIDE.U32 R6, R11, -0x326172a9, RZ ;  /* 0xcd9e8d570b067825 */ /* 0x000fc800078e00ff */
[----:B------:R-:W-:Y:S01]  /*fb50*/  IMAD.WIDE.U32 R8, R5, -0x2daee0ad, RZ ;  /* 0xd2511f5305087825 */ /* 0x000fe200078e00ff */
[----:B------:R-:W-:-:S03]  /*fb60*/  LOP3.LUT R5, R6, 0xffff, RZ, 0xc0, !PT ;  /* 0x0000ffff06057812 */ /* 0x000fc600078ec0ff */
[----:B------:R-:W-:Y:S01]  /*fb70*/  IMAD.MOV.U32 R79, RZ, RZ, R14 ;  /* 0x000000ffff4f7224 */ /* 0x000fe200078e000e */
[----:B------:R-:W-:Y:S01]  /*fb80*/  LOP3.LUT R14, R9, UR19, R10, 0x96, !PT ;  /* 0x00000013090e7c12 */ /* 0x000fe2000f8e960a */
[----:B------:R-:W-:Y:S01]  /*fb90*/  FFMA.FTZ R10, R115, UR25, -R4 ;  /* 0x00000019730a7c23 */ /* 0x000fe20008010804 */
[----:B------:R-:W-:Y:S01]  /*fba0*/  IMAD.MOV.U32 R109, RZ, RZ, R26 ;  /* 0x000000ffff6d7224 */ /* 0x000fe200078e001a */
[----:B------:R-:W-:Y:S01]  /*fbb0*/  SHF.R.U32.HI R9, RZ, 0x8, R5 ;  /* 0x00000008ff097819 */ /* 0x000fe20000011605 */
[----:B------:R-:W-:Y:S01]  /*fbc0*/  IMAD.MOV.U32 R115, RZ, RZ, R27 ;  /* 0x000000ffff737224 */ /* 0x000fe200078e001b */
[----:B------:R-:W-:Y:S01]  /*fbd0*/  LOP3.LUT R5, R6, 0xff, RZ, 0xc0, !PT ;  /* 0x000000ff06057812 */ /* 0x000fe200078ec0ff */
[----:B------:R-:W-:Y:S01]  /*fbe0*/  IMAD.WIDE.U32 R26, R12, -0x2daee0ad, RZ ;  /* 0xd2511f530c1a7825 */ /* 0x000fe200078e00ff */
[----:B------:R2:W-:Y:S02]  /*fbf0*/  MUFU.EX2 R150, R10 ;  /* 0x0000000a00967308 */ /* 0x0005e40000000800 */
[----:B------:R-:W-:-:S02]  /*fc00*/  PRMT R18, R5, 0x5410, R9 ;  /* 0x0000541005127816 */ /* 0x000fc40000000009 */
[--C-:B------:R-:W-:Y:S01]  /*fc10*/  SHF.R.U32.HI R5, RZ, 0x10, R6.reuse ;  /* 0x00000010ff057819 */ /* 0x100fe20000011606 */
[----:B------:R-:W-:Y:S01]  /*fc20*/  IMAD.WIDE.U32 R30, R13, -0x326172a9, RZ ;  /* 0xcd9e8d570d1e7825 */ /* 0x000fe200078e00ff */
[----:B------:R-:W-:Y:S02]  /*fc30*/  SHF.R.U32.HI R6, RZ, 0x18, R6 ;  /* 0x00000018ff067819 */ /* 0x000fe40000011606 */
[----:B------:R-:W-:Y:S02]  /*fc40*/  LOP3.LUT R5, R5, 0xff, RZ, 0xc0, !PT ;  /* 0x000000ff05057812 */ /* 0x000fe400078ec0ff */
[----:B--2---:R-:W-:Y:S01]  /*fc50*/  LOP3.LUT R10, R27, UR15, R8, 0x96, !PT ;  /* 0x0000000f1b0a7c12 */ /* 0x004fe2000f8e9608 */
[----:B------:R-:W-:-:S04]  /*fc60*/  FFMA.FTZ R8, R117, UR25, -R4 ;  /* 0x0000001975087c23 */ /* 0x000fc80008010804 */
[----:B------:R2:W3:Y:S02]  /*fc70*/  MUFU.EX2 R153, R8 ;  /* 0x0000000800997308 */ /* 0x0004e40000000800 */
[----:B--2---:R-:W-:Y:S01]  /*fc80*/  FFMA.FTZ R8, R111, UR25, -R4 ;  /* 0x000000196f087c23 */ /* 0x004fe20008010804 */
[----:B------:R-:W-:Y:S01]  /*fc90*/  IMAD.MOV.U32 R111, RZ, RZ, R15 ;  /* 0x000000ffff6f7224 */ /* 0x000fe200078e000f */
[----:B------:R-:W-:-:S04]  /*fca0*/  PRMT R15, R5, 0x5410, R6 ;  /* 0x00005410050f7816 */ /* 0x000fc80000000006 */
[----:B------:R2:W-:Y:S01]  /*fcb0*/  MUFU.EX2 R151, R8 ;  /* 0x0000000800977308 */ /* 0x0005e20000000800 */
[----:B------:R-:W-:Y:S01]  /*fcc0*/  LOP3.LUT R5, R7, UR17, R30, 0x96, !PT ;  /* 0x0000001107057c12 */ /* 0x000fe2000f8e961e */
[----:B------:R-:W-:-:S03]  /*fcd0*/  IMAD.WIDE.U32 R6, R10, -0x326172a9, RZ ;  /* 0xcd9e8d570a067825 */ /* 0x000fc600078e00ff */
[----:B------:R-:W-:Y:S01]  /*fce0*/  LOP3.LUT R9, R5, 0xffff, RZ, 0xc0, !PT ;  /* 0x0000ffff05097812 */ /* 0x000fe200078ec0ff */
[----:B--2---:R-:W-:-:S04]  /*fcf0*/  FFMA.FTZ R8, R112, UR25, -R4 ;  /* 0x0000001970087c23 */ /* 0x004fc80008010804 */
[----:B------:R2:W-:Y:S01]  /*fd00*/  MUFU.EX2 R105, R8 ;  /* 0x0000000800697308 */ /* 0x0005e20000000800 */
[----:B------:R-:W-:Y:S02]  /*fd10*/  SHF.R.U32.HI R11, RZ, 0x8, R9 ;  /* 0x00000008ff0b7819 */ /* 0x000fe40000011609 */
[----:B------:R-:W-:Y:S01]  /*fd20*/  LOP3.LUT R9, R5, 0xff, RZ, 0xc0, !PT ;  /* 0x000000ff05097812 */ /* 0x000fe200078ec0ff */
[----:B------:R-:W-:Y:S01]  /*fd30*/  IMAD.MOV.U32 R102, RZ, RZ, R24 ;  /* 0x000000ffff667224 */ /* 0x000fe200078e0018 */
[----:B--2---:R-:W-:-:S04]  /*fd40*/  LOP3.LUT R8, R6, 0xffff, RZ, 0xc0, !PT ;  /* 0x0000ffff06087812 */ /* 0x004fc800078ec0ff */
[----:B------:R-:W-:Y:S02]  /*fd50*/  SHF.R.U32.HI R12, RZ, 0x8, R8 ;  /* 0x00000008ff0c7819 */ /* 0x000fe40000011608 */
[----:B------:R-:W-:-:S04]  /*fd60*/  LOP3.LUT R8, R6, 0xff, RZ, 0xc0, !PT ;  /* 0x000000ff06087812 */ /* 0x000fc800078ec0ff */
[----:B------:R-:W-:Y:S02]  /*fd70*/  PRMT R17, R8, 0x5410, R12 ;  /* 0x0000541008117816 */ /* 0x000fe4000000000c */
[----:B------:R-:W-:Y:S01]  /*fd80*/  SHF.R.U32.HI R8, RZ, 0x10, R6 ;  /* 0x00000010ff087819 */ /* 0x000fe20000011606 */
[----:B------:R-:W-:Y:S01]  /*fd90*/  IMAD.MOV.U32 R99, RZ, RZ, R25 ;  /* 0x000000ffff637224 */ /* 0x000fe200078e0019 */
[----:B------:R-:W-:Y:S01]  /*fda0*/  PRMT R12, R9, 0x5410, R11 ;  /* 0x00005410090c7816 */ /* 0x000fe2000000000b */
[----:B------:R-:W-:Y:S01]  /*fdb0*/  IMAD.WIDE.U32 R24, R14, -0x326172a9, RZ ;  /* 0xcd9e8d570e187825 */ /* 0x000fe200078e00ff */
[--C-:B------:R-:W-:Y:S02]  /*fdc0*/  SHF.R.U32.HI R9, RZ, 0x10, R5.reuse ;  /* 0x00000010ff097819 */ /* 0x100fe40000011605 */
[----:B------:R-:W-:Y:S02]  /*fdd0*/  SHF.R.U32.HI R11, RZ, 0x18, R5 ;  /* 0x00000018ff0b7819 */ /* 0x000fe40000011605 */
[----:B------:R-:W-:-:S02]  /*fde0*/  LOP3.LUT R5, R8, 0xff, RZ, 0xc0, !PT ;  /* 0x000000ff08057812 */ /* 0x000fc400078ec0ff */
[----:B------:R-:W-:-:S04]  /*fdf0*/  SHF.R.U32.HI R6, RZ, 0x18, R6 ;  /* 0x00000018ff067819 */ /* 0x000fc80000011606 */
[----:B------:R-:W-:Y:S02]  /*fe00*/  PRMT R16, R5, 0x5410, R6 ;  /* 0x0000541005107816 */ /* 0x000fe40000000006 */
[----:B------:R-:W-:Y:S01]  /*fe10*/  LOP3.LUT R6, R7, UR17, R24, 0x96, !PT ;  /* 0x0000001107067c12 */ /* 0x000fe2000f8e9618 */
[--C-:B------:R-:W-:Y:S01]  /*fe20*/  FFMA.FTZ R7, R123, UR25, -R2.reuse ;  /* 0x000000197b077c23 */ /* 0x100fe20008010802 */
[----:B------:R-:W-:Y:S01]  /*fe30*/  LOP3.LUT R8, R9, 0xff, RZ, 0xc0, !PT ;  /* 0x000000ff09087812 */ /* 0x000fe200078ec0ff */
[----:B------:R-:W-:Y:S01]  /*fe40*/  FFMA.FTZ R10, R116, UR25, -R3 ;  /* 0x00000019740a7c23 */ /* 0x000fe20008010803 */
[----:B------:R-:W-:Y:S01]  /*fe50*/  LOP3.LUT R5, R6, 0xffff, RZ, 0xc0, !PT ;  /* 0x0000ffff06057812 */ /* 0x000fe200078ec0ff */
[----:B------:R2:W-:Y:S01]  /*fe60*/  MUFU.EX2 R142, R7 ;  /* 0x00000007008e7308 */ /* 0x0005e20000000800 */
[----:B------:R-:W-:Y:S01]  /*fe70*/  PRMT R11, R8, 0x5410, R11 ;  /* 0x00005410080b7816 */ /* 0x000fe2000000000b */
[----:B------:R-:W-:-:S06]  /*fe80*/  FFMA.FTZ R8, R128, UR25, -R2 ;  /* 0x0000001980087c23 */ /* 0x000fcc0008010802 */
[----:B------:R4:W-:Y:S01]  /*fe90*/  MUFU.EX2 R145, R10 ;  /* 0x0000000a00917308 */ /* 0x0009e20000000800 */
[----:B--2---:R-:W-:Y:S02]  /*fea0*/  SHF.R.U32.HI R7, RZ, 0x8, R5 ;  /* 0x00000008ff077819 */ /* 0x004fe40000011605 */
[----:B------:R-:W-:-:S05]  /*feb0*/  LOP3.LUT R5, R6, 0xff, RZ, 0xc0, !PT ;  /* 0x000000ff06057812 */ /* 0x000fca00078ec0ff */
[----:B------:R2:W-:Y:S01]  /*fec0*/  MUFU.EX2 R144, R8 ;  /* 0x0000000800907308 */ /* 0x0005e20000000800 */
[----:B----4-:R-:W-:-:S07]  /*fed0*/  FFMA.FTZ R10, R118, UR25, -R3 ;  /* 0x00000019760a7c23 */ /* 0x010fce0008010803 */
[----:B------:R4:W1:Y:S01]  /*fee0*/  MUFU.EX2 R149, R10 ;  /* 0x0000000a00957308 */ /* 0x0008620000000800 */
[----:B------:R-:W-:Y:S01]  /*fef0*/  FFMA.FTZ R9, R114, UR25, -R3 ;  /* 0x0000001972097c23 */ /* 0x000fe20008010803 */
[----:B--2---:R-:W-:Y:S01]  /*ff00*/  PRMT R8, R5, 0x5410, R7 ;  /* 0x0000541005087816 */ /* 0x004fe20000000007 */
[----:B------:R-:W-:Y:S01]  /*ff10*/  FFMA.FTZ R5, R119, UR25, -R2 ;  /* 0x0000001977057c23 */ /* 0x000fe20008010802 */
[--C-:B------:R-:W-:Y:S02]  /*ff20*/  SHF.R.U32.HI R7, RZ, 0x10, R6.reuse ;  /* 0x00000010ff077819 */ /* 0x100fe40000011606 */
[----:B------:R-:W-:Y:S02]  /*ff30*/  SHF.R.U32.HI R6, RZ, 0x18, R6 ;  /* 0x00000018ff067819 */ /* 0x000fe40000011606 */
[----:B------:R2:W-:Y:S01]  /*ff40*/  MUFU.EX2 R103, R5 ;  /* 0x0000000500677308 */ /* 0x0005e20000000800 */
[----:B----4-:R-:W-:-:S07]  /*ff50*/  FFMA.FTZ R10, R113, UR25, -R3 ;  /* 0x00000019710a7c23 */ /* 0x010fce0008010803 */
[----:B------:R4:W-:Y:S01]  /*ff60*/  MUFU.EX2 R104, R9 ;  /* 0x0000000900687308 */ /* 0x0009e20000000800 */
[----:B--2---:R-:W-:-:S07]  /*ff70*/  LOP3.LUT R5, R7, 0xff, RZ, 0xc0, !PT ;  /* 0x000000ff07057812 */ /* 0x004fce00078ec0ff */
[----:B------:R-:W2:Y:S01]  /*ff80*/  MUFU.EX2 R148, R10 ;  /* 0x0000000a00947308 */ /* 0x000ea20000000800 */
[----:B------:R-:W-:Y:S01]  /*ff90*/  FFMA.FTZ R7, R120, UR25, -R2 ;  /* 0x0000001978077c23 */ /* 0x000fe20008010802 */
[----:B----4-:R-:W-:Y:S02]  /*ffa0*/  PRMT R9, R5, 0x5410, R6 ;  /* 0x0000541005097816 */ /* 0x010fe40000000006 */
[----:B------:R-:W-:Y:S02]  /*ffb0*/  HSET2.LE.AND R5, R12, R176, PT ;  /* 0x000000b00c057233 */ /* 0x000fe40003803000 */
[----:B---3--:R-:W-:Y:S02]  /*ffc0*/  F2FP.BF16.F32.PACK_AB R6, R153, R150 ;  /* 0x000000969906723e */ /* 0x008fe400000010ff */
[----:B------:R3:W4:Y:S02]  /*ffd0*/  MUFU.EX2 R100, R7 ;  /* 0x0000000700647308 */ /* 0x0007240000000800 */
[----:B------:R-:W-:-:S02]  /*ffe0*/  LOP3.LUT R12, R5, R6, RZ, 0xc0, !PT ;  /* 0x00000006050c7212 */ /* 0x000fc400078ec0ff */
[----:B------:R-:W-:Y:S02]  /*fff0*/  HSET2.LE.AND R5, R11, R176, PT ;  /* 0x000000b00b057233 */ /* 0x000fe40003803000 */
[----:B-1----:R-:W-:-:S04]  /*10000*/  F2FP.BF16.F32.PACK_AB R6, R149, R145 ;  /* 0x000000919506723e */ /* 0x002fc800000010ff */
[----:B------:R-:W-:Y:S02]  /*10010*/  LOP3.LUT R13, R5, R6, RZ, 0xc0, !PT ;  /* 0x00000006050d7212 */ /* 0x000fe400078ec0ff */
[--C-:B------:R-:W-:Y:S02]  /*10020*/  HSET2.LE.AND R5, R18, R176.reuse, PT ;  /* 0x000000b012057233 */ /* 0x100fe40003803000 */
[----:B------:R-:W-:Y:S01]  /*10030*/  F2FP.BF16.F32.PACK_AB R6, R105, R151 ;  /* 0x000000976906723e */ /* 0x000fe200000010ff */
[----:B---3--:R-:W-:Y:S01]  /*10040*/  FFMA.FTZ R7, R121, UR25, -R0 ;  /* 0x0000001979077c23 */ /* 0x008fe20008010800 */
[----:B------:R-:W-:Y:S02]  /*10050*/  IMAD.MOV.U32 R117, RZ, RZ, R79 ;  /* 0x000000ffff757224 */ /* 0x000fe400078e004f */
[----:B------:R-:W-:Y:S02]  /*10060*/  LOP3.LUT R14, R5, R6, RZ, 0xc0, !PT ;  /* 0x00000006050e7212 */ /* 0x000fe400078ec0ff */
[----:B------:R-:W-:Y:S01]  /*10070*/  HSET2.LE.AND R5, R15, R176, PT ;  /* 0x000000b00f057233 */ /* 0x000fe20003803000 */
[----:B------:R1:W-:Y:S01]  /*10080*/  MUFU.EX2 R79, R7 ;  /* 0x00000007004f7308 */ /* 0x0003e20000000800 */
[----:B--2---:R-:W-:Y:S01]  /*10090*/  F2FP.BF16.F32.PACK_AB R6, R104, R148 ;  /* 0x000000946806723e */ /* 0x004fe200000010ff */
[----:B------:R-:W-:-:S02]  /*100a0*/  IMAD.MOV.U32 R116, RZ, RZ, R97 ;  /* 0x000000ffff747224 */ /* 0x000fc400078e0061 */
[----:B------:R-:W-:Y:S01]  /*100b0*/  IMAD.MOV.U32 R97, RZ, RZ, R90 ;  /* 0x000000ffff617224 */ /* 0x000fe200078e005a */
[----:B------:R-:W-:Y:S02]  /*100c0*/  LOP3.LUT R15, R5, R6, RZ, 0xc0, !PT ;  /* 0x00000006050f7212 */ /* 0x000fe400078ec0ff */
[----:B------:R-:W-:Y:S02]  /*100d0*/  HSET2.LE.AND R5, R17, R176, PT ;  /* 0x000000b011057233 */ /* 0x000fe40003803000 */
[----:B----4-:R-:W-:Y:S01]  /*100e0*/  F2FP.BF16.F32.PACK_AB R6, R100, R103 ;  /* 0x000000676406723e */ /* 0x010fe200000010ff */
[----:B-1----:R-:W-:-:S04]  /*100f0*/  FFMA.FTZ R7, R122, UR25, -R0 ;  /* 0x000000197a077c23 */ /* 0x002fc80008010800 */
[----:B------:R1:W2:Y:S01]  /*10100*/  MUFU.EX2 R90, R7 ;  /* 0x00000007005a7308 */ /* 0x0002a20000000800 */
[----:B------:R-:W-:Y:S02]  /*10110*/  LOP3.LUT R10, R5, R6, RZ, 0xc0, !PT ;  /* 0x00000006050a7212 */ /* 0x000fe400078ec0ff */
[----:B------:R-:W-:Y:S02]  /*10120*/  HSET2.LE.AND R5, R16, R176, PT ;  /* 0x000000b010057233 */ /* 0x000fe40003803000 */
[----:B------:R-:W3:Y:S01]  /*10130*/  LDSM.16.MT88.4 R16, [R185+0x4800] ;  /* 0x00480000b910783b */ /* 0x000ee20000004200 */
[----:B-1----:R-:W-:-:S04]  /*10140*/  FFMA.FTZ R7, R130, UR25, -R0 ;  /* 0x0000001982077c23 */ /* 0x002fc80008010800 */
[----:B------:R1:W-:Y:S01]  /*10150*/  MUFU.EX2 R141, R7 ;  /* 0x00000007008d7308 */ /* 0x0003e20000000800 */
[----:B--2---:R-:W-:Y:S01]  /*10160*/  F2FP.BF16.F32.PACK_AB R6, R90, R79 ;  /* 0x0000004f5a06723e */ /* 0x004fe200000010ff */
[----:B-1----:R-:W-:-:S06]  /*10170*/  FFMA.FTZ R7, R129, UR25, -R0 ;  /* 0x0000001981077c23 */ /* 0x002fcc0008010800 */
[----:B------:R-:W1:Y:S01]  /*10180*/  MUFU.EX2 R140, R7 ;  /* 0x00000007008c7308 */ /* 0x000e620000000800 */
[----:B------:R-:W-:Y:S02]  /*10190*/  LOP3.LUT R11, R5, R6, RZ, 0xc0, !PT ;  /* 0x00000006050b7212 */ /* 0x000fe400078ec0ff */
[----:B------:R-:W-:Y:S02]  /*101a0*/  HSET2.LE.AND R5, R8, R176, PT ;  /* 0x000000b008057233 */ /* 0x000fe40003803000 */
[----:B------:R-:W-:-:S04]  /*101b0*/  F2FP.BF16.F32.PACK_AB R6, R144, R142 ;  /* 0x0000008e9006723e */ /* 0x000fc800000010ff */
[----:B------:R-:W-:Y:S02]  /*101c0*/  LOP3.LUT R8, R5, R6, RZ, 0xc0, !PT ;  /* 0x0000000605087212 */ /* 0x000fe400078ec0ff */
[----:B------:R-:W-:Y:S02]  /*101d0*/  HSET2.LE.AND R5, R9, R176, PT ;  /* 0x000000b009057233 */ /* 0x000fe40003803000 */
[----:B-1----:R-:W-:-:S04]  /*101e0*/  F2FP.BF16.F32.PACK_AB R6, R140, R141 ;  /* 0x0000008d8c06723e */ /* 0x002fc800000010ff */
[----:B------:R-:W-:Y:S01]  /*101f0*/  LOP3.LUT R9, R5, R6, RZ, 0xc0, !PT ;  /* 0x0000000605097212 */ /* 0x000fe200078ec0ff */
[----:B------:R-:W-:Y:S01]  /*10200*/  FFMA.FTZ R5, R134, UR25, -R2 ;  /* 0x0000001986057c23 */ /* 0x000fe20008010802 */
[----:B------:R-:W-:Y:S01]  /*10210*/  LOP3.LUT R6, R25, UR18, R28, 0x96, !PT ;  /* 0x0000001219067c12 */ /* 0x000fe2000f8e961c */
[----:B------:R-:W-:Y:S02]  /*10220*/  IMAD.MOV.U32 R106, RZ, RZ, R85 ;  /* 0x000000ffff6a7224 */ /* 0x000fe400078e0055 */
[----:B------:R1:W-:Y:S02]  /*10230*/  MUFU.EX2 R85, R5 ;  /* 0x0000000500557308 */ /* 0x0003e40000000800 */
[----:B------:R-:W-:-:S04]  /*10240*/  IMAD.WIDE.U32 R6, R6, -0x2daee0ad, RZ ;  /* 0xd2511f5306067825 */ /* 0x000fc800078e00ff */
[----:B------:R-:W-:Y:S02]  /*10250*/  IMAD.MOV.U32 R101, RZ, RZ, R96 ;  /* 0x000000ffff657224 */ /* 0x000fe400078e0060 */
[----:B------:R-:W-:Y:S02]  /*10260*/  IMAD.MOV.U32 R96, RZ, RZ, R91 ;  /* 0x000000ffff607224 */ /* 0x000fe400078e005b */
[----:B------:R-:W-:Y:S02]  /*10270*/  IMAD.MOV.U32 R108, RZ, RZ, R71 ;  /* 0x000000ffff6c7224 */ /* 0x000fe400078e0047 */
[----:B-1----:R-:W-:Y:S01]  /*10280*/  FFMA.FTZ R5, R133, UR25, -R2 ;  /* 0x0000001985057c23 */ /* 0x002fe20008010802 */
[----:B------:R-:W-:-:S03]  /*10290*/  IMAD.MOV.U32 R91, RZ, RZ, R70 ;  /* 0x000000ffff5b7224 */ /* 0x000fc600078e0046 */
[----:B------:R1:W-:Y:S01]  /*102a0*/  MUFU.EX2 R161, R5 ;  /* 0x0000000500a17308 */ /* 0x0003e20000000800 */
[----:B------:R-:W-:Y:S02]  /*102b0*/  IMAD.MOV.U32 R107, RZ, RZ, R69 ;  /* 0x000000ffff6b7224 */ /* 0x000fe400078e0045 */
[----:B------:R-:W-:Y:S01]  /*102c0*/  IMAD.MOV.U32 R118, RZ, RZ, R68 ;  /* 0x000000ffff767224 */ /* 0x000fe200078e0044 */
[-C--:B------:R-:W-:Y:S06]  /*102d0*/  HMMA.16816.F32.BF16 R44, R8, R20.reuse, R44 ;  /* 0x00000014082c723c */ /* 0x080fec000004182c */
[----:B------:R-:W-:Y:S01]  /*102e0*/  HMMA.16816.F32.BF16 R68, R12, R20, R32 ;  /* 0x000000140c44723c */ /* 0x000fe20000041820 */
[----:B-1----:R-:W-:-:S02]  /*102f0*/  LOP3.LUT R5, R7, UR28, R26, 0x96, !PT ;  /* 0x0000001c07057c12 */ /* 0x002fc4000f8e961a */
[----:B------:R-:W-:-:S03]  /*10300*/  LOP3.LUT R7, R6, 0xffff, RZ, 0xc0, !PT ;  /* 0x0000ffff06077812 */ /* 0x000fc600078ec0ff */
[C---:B------:R-:W-:Y:S06]  /*10310*/  HMMA.16816.F32.BF16 R40, R8.reuse, R22, R40 ;  /* 0x000000160828723c */ /* 0x040fec0000041828 */
[C---:B---3--:R-:W-:Y:S06]  /*10320*/  HMMA.16816.F32.BF16 R36, R8.reuse, R16, R36 ;  /* 0x000000100824723c */ /* 0x048fec0000041824 */
        /* <DEDUP_REMOVED lines=10> */
[----:B------:R-:W-:Y:S01]  /*103d0*/  IMAD.MOV.U32 R112, RZ, RZ, R78 ;  /* 0x000000ffff707224 */ /* 0x000fe200078e004e */
[----:B------:R-:W1:Y:S03]  /*103e0*/  LDSM.16.MT88.4 R16, [R184+0x4c00] ;  /* 0x004c0000b810783b */ /* 0x000e660000004200 */
        /* <DEDUP_REMOVED lines=35> */
[----:B------:R-:W-:-:S03]  /*10620*/  LOP3.LUT R6, R31, UR18, R50, 0x96, !PT ;  /* 0x000000121f067c12 */ /* 0x000fc6000f8e9632 */
[----:B------:R1:W-:Y:S02]  /*10630*/  MUFU.EX2 R131, R5 ;  /* 0x0000000500837308 */ /* 0x0003e40000000800 */
[----:B------:R-:W-:Y:S01]  /*10640*/  IMAD.WIDE.U32 R6, R6, -0x2daee0ad, RZ ;  /* 0xd2511f5306067825 */ /* 0x000fe200078e00ff */
[----:B------:R-:W-:Y:S03]  /*10650*/  HMMA.16816.F32.BF16 R44, R8, R16, R44 ;  /* 0x00000010082c723c */ /* 0x000fe6000004182c */
[----:B-1----:R-:W-:-:S04]  /*10660*/  FFMA.FTZ R5, R178, UR25, -R4 ;  /* 0x00000019b2057c23 */ /* 0x002fc80008010804 */
[----:B------:R1:W-:Y:S01]  /*10670*/  MUFU.EX2 R163, R5 ;  /* 0x0000000500a37308 */ /* 0x0003e20000000800 */
[C---:B------:R-:W-:Y:S06]  /*10680*/  HMMA.16816.F32.BF16 R40, R8.reuse, R18, R40 ;  /* 0x000000120828723c */ /* 0x040fec0000041828 */
[----:B--2---:R-:W-:Y:S01]  /*10690*/  HMMA.16816.F32.BF16 R36, R8, R20, R36 ;  /* 0x000000140824723c */ /* 0x004fe20000041824 */
[----:B-1----:R-:W-:-:S04]  /*106a0*/  FFMA.FTZ R5, R172, UR25, -R4 ;  /* 0x00000019ac057c23 */ /* 0x002fc80008010804 */
[----:B------:R1:W-:Y:S01]  /*106b0*/  MUFU.EX2 R159, R5 ;  /* 0x00000005009f7308 */ /* 0x0003e20000000800 */
[----:B------:R-:W-:Y:S07]  /*106c0*/  HMMA.16816.F32.BF16 R24, R8, R22, R32 ;  /* 0x000000160818723c */ /* 0x000fee0000041820 */
[----:B------:R-:W-:Y:S02]  /*106d0*/  LOP3.LUT R11, R6, 0xff, RZ, 0xc0, !PT ;  /* 0x000000ff060b7812 */ /* 0x000fe400078ec0ff */
[----:B------:R-:W-:-:S02]  /*106e0*/  SHF.R.U32.HI R10, RZ, 0x10, R6 ;  /* 0x00000010ff0a7819 */ /* 0x000fc40000011606 */
[----:B------:R-:W-:Y:S02]  /*106f0*/  SHF.R.U32.HI R9, RZ, 0x18, R6 ;  /* 0x00000018ff097819 */ /* 0x000fe40000011606 */
[----:B-1----:R-:W-:Y:S02]  /*10700*/  LOP3.LUT R5, R7, UR28, R48, 0x96, !PT ;  /* 0x0000001c07057c12 */ /* 0x002fe4000f8e9630 */
[----:B------:R-:W-:Y:S01]  /*10710*/  LOP3.LUT R7, R6, 0xffff, RZ, 0xc0, !PT ;  /* 0x0000ffff06077812 */ /* 0x000fe200078ec0ff */
[----:B------:R-:W-:Y:S01]  /*10720*/  FFMA.FTZ R8, R173, UR25, -R4 ;  /* 0x00000019ad087c23 */ /* 0x000fe20008010804 */
[----:B------:R-:W-:Y:S01]  /*10730*/  IMAD.MOV.U32 R128, RZ, RZ, R116 ;  /* 0x000000ffff807224 */ /* 0x000fe200078e0074 */
[----:B------:R-:W-:Y:S01]  /*10740*/  UIADD3 UR35, UR36, 0x2, URZ ;  /* 0x0000000224237890 */ /* 0x000fe2000fffe03f */
[----:B------:R-:W-:Y:S01]  /*10750*/  SHF.R.U32.HI R6, RZ, 0x8, R7 ;  /* 0x00000008ff067819 */ /* 0x000fe20000011607 */
[----:B------:R-:W-:Y:S01]  /*10760*/  FFMA.FTZ R7, R174, UR25, -R3 ;  /* 0x00000019ae077c23 */ /* 0x000fe20008010803 */
[----:B------:R-:W-:Y:S01]  /*10770*/  IMAD.MOV.U32 R123, RZ, RZ, R112 ;  /* 0x000000ffff7b7224 */ /* 0x000fe200078e0070 */
[----:B------:R-:W1:Y:S01]  /*10780*/  LDSM.16.MT88.4 R48, [R184+0x5000] ;  /* 0x00500000b830783b */ /* 0x000e620000004200 */
[----:B------:R-:W-:Y:S01]  /*10790*/  PRMT R12, R11, 0x5410, R6 ;  /* 0x000054100b0c7816 */ /* 0x000fe20000000006 */
[----:B------:R2:W-:Y:S01]  /*107a0*/  MUFU.EX2 R158, R7 ;  /* 0x00000007009e7308 */ /* 0x0005e20000000800 */
[----:B------:R-:W-:-:S04]  /*107b0*/  LOP3.LUT R6, R10, 0xff, RZ, 0xc0, !PT ;  /* 0x000000ff0a067812 */ /* 0x000fc800078ec0ff */
[----:B------:R-:W-:-:S03]  /*107c0*/  PRMT R11, R6, 0x5410, R9 ;  /* 0x00005410060b7816 */ /* 0x000fc60000000009 */
[----:B------:R3:W-:Y:S01]  /*107d0*/  MUFU.EX2 R136, R8 ;  /* 0x0000000800887308 */ /* 0x0007e20000000800 */
[----:B------:R-:W-:Y:S01]  /*107e0*/  LOP3.LUT R6, R5, 0xffff, RZ, 0xc0, !PT ;  /* 0x0000ffff05067812 */ /* 0x000fe200078ec0ff */
[----:B--2---:R-:W-:-:S06]  /*107f0*/  FFMA.FTZ R7, R175, UR25, -R3 ;  /* 0x00000019af077c23 */ /* 0x004fcc0008010803 */
[----:B------:R2:W4:Y:S01]  /*10800*/  MUFU.EX2 R13, R7 ;  /* 0x00000007000d7308 */ /* 0x0005220000000800 */
[----:B---3--:R-:W-:Y:S01]  /*10810*/  SHF.R.U32.HI R8, RZ, 0x8, R6 ;  /* 0x00000008ff087819 */ /* 0x008fe20000011606 */
[----:B------:R-:W-:Y:S01]  /*10820*/  FFMA.FTZ R6, R180, UR25, -R3 ;  /* 0x00000019b4067c23 */ /* 0x000fe20008010803 */
[----:B------:R-:W-:Y:S01]  /*10830*/  LOP3.LUT R10, R5, 0xff, RZ, 0xc0, !PT ;  /* 0x000000ff050a7812 */ /* 0x000fe200078ec0ff */
[----:B------:R-:W-:Y:S01]  /*10840*/  IMAD.MOV.U32 R180, RZ, RZ, R87 ;  /* 0x000000ffffb47224 */ /* 0x000fe200078e0057 */
[----:B------:R-:W-:-:S03]  /*10850*/  SHF.R.U32.HI R9, RZ, 0x18, R5 ;  /* 0x00000018ff097819 */ /* 0x000fc60000011605 */
[----:B------:R3:W-:Y:S01]  /*10860*/  MUFU.EX2 R87, R6 ;  /* 0x0000000600577308 */ /* 0x0007e20000000800 */
[----:B------:R-:W-:Y:S01]  /*10870*/  IMAD.MOV.U32 R116, RZ, RZ, R117 ;  /* 0x000000ffff747224 */ /* 0x000fe200078e0075 */
[----:B--2---:R-:W-:-:S04]  /*10880*/  SHF.R.U32.HI R7, RZ, 0x10, R5 ;  /* 0x00000010ff077819 */ /* 0x004fc80000011605 */
[----:B------:R-:W-:Y:S01]  /*10890*/  LOP3.LUT R5, R7, 0xff, RZ, 0xc0, !PT ;  /* 0x000000ff07057812 */ /* 0x000fe200078ec0ff */
[----:B------:R-:W-:Y:S02]  /*108a0*/  IMAD.MOV.U32 R117, RZ, RZ, R162 ;  /* 0x000000ffff757224 */ /* 0x000fe400078e00a2 */
[----:B---3--:R-:W-:Y:S01]  /*108b0*/  FFMA.FTZ R6, R181, UR25, -R3 ;  /* 0x00000019b5067c23 */ /* 0x008fe20008010803 */
[----:B------:R-:W-:Y:S02]  /*108c0*/  PRMT R7, R5, 0x5410, R9 ;  /* 0x0000541005077816 */ /* 0x000fe40000000009 */
[----:B------:R-:W-:Y:S01]  /*108d0*/  HSET2.LE.AND R5, R12, R176, PT ;  /* 0x000000b00c057233 */ /* 0x000fe20003803000 */
[----:B------:R2:W3:Y:S01]  /*108e0*/  MUFU.EX2 R162, R6 ;  /* 0x0000000600a27308 */ /* 0x0004e20000000800 */
[----:B----4-:R-:W-:Y:S01]  /*108f0*/  IMAD.MOV.U32 R181, RZ, RZ, R13 ;  /* 0x000000ffffb57224 */ /* 0x010fe200078e000d */
[----:B------:R-:W-:Y:S02]  /*10900*/  PRMT R8, R10, 0x5410, R8 ;  /* 0x000054100a087816 */ /* 0x000fe40000000008 */
[----:B--2---:R-:W-:-:S04]  /*10910*/  F2FP.BF16.F32.PACK_AB R6, R136, R159 ;  /* 0x0000009f8806723e */ /* 0x004fc800000010ff */
[----:B------:R-:W-:Y:S02]  /*10920*/  LOP3.LUT R10, R5, R6, RZ, 0xc0, !PT ;  /* 0x00000006050a7212 */ /* 0x000fe400078ec0ff */
[----:B------:R-:W-:Y:S02]  /*10930*/  HSET2.LE.AND R5, R11, R176, PT ;  /* 0x000000b00b057233 */ /* 0x000fe40003803000 */
[----:B------:R-:W-:-:S04]  /*10940*/  F2FP.BF16.F32.PACK_AB R6, R181, R158 ;  /* 0x0000009eb506723e */ /* 0x000fc800000010ff */
[----:B------:R-:W-:Y:S02]  /*10950*/  LOP3.LUT R11, R5, R6, RZ, 0xc0, !PT ;  /* 0x00000006050b7212 */ /* 0x000fe400078ec0ff */
[----:B------:R-:W-:Y:S02]  /*10960*/  HSET2.LE.AND R5, R8, R176, PT ;  /* 0x000000b008057233 */ /* 0x000fe40003803000 */
[----:B------:R-:W-:-:S04]  /*10970*/  F2FP.BF16.F32.PACK_AB R6, R163, R131 ;  /* 0x00000083a306723e */ /* 0x000fc800000010ff */
[----:B------:R-:W-:Y:S02]  /*10980*/  LOP3.LUT R8, R5, R6, RZ, 0xc0, !PT ;  /* 0x0000000605087212 */ /* 0x000fe400078ec0ff */
[----:B------:R-:W-:Y:S02]  /*10990*/  HSET2.LE.AND R5, R7, R176, PT ;  /* 0x000000b007057233 */ /* 0x000fe40003803000 */
[----:B---3--:R-:W-:-:S04]  /*109a0*/  F2FP.BF16.F32.PACK_AB R6, R162, R87 ;  /* 0x00000057a206723e */ /* 0x008fc800000010ff */
[----:B------:R-:W-:Y:S01]  /*109b0*/  LOP3.LUT R9, R5, R6, RZ, 0xc0, !PT ;  /* 0x0000000605097212 */ /* 0x000fe200078ec0ff */
[----:B------:R-:W-:Y:S02]  /*109c0*/  IMAD.U32 R5, RZ, RZ, UR35 ;  /* 0x00000023ff057e24 */ /* 0x000fe4000f8e00ff */
[----:B------:R-:W-:-:S03]  /*109d0*/  IMAD.MOV.U32 R175, RZ, RZ, R118 ;  /* 0x000000ffffaf7224 */ /* 0x000fc600078e0076 */
[----:B------:R-:W-:Y:S01]  /*109e0*/  LOP3.LUT R5, R177, UR27, R5, 0x96, !PT ;  /* 0x0000001bb1057c12 */ /* 0x000fe2000f8e9605 */
[----:B------:R-:W-:Y:S01]  /*109f0*/  HMMA.16816.F32.BF16 R56, R8, R20, R56 ;  /* 0x000000140838723c */ /* 0x000fe20000041838 */
[----:B------:R-:W-:Y:S02]  /*10a00*/  IMAD.MOV.U32 R118, RZ, RZ, R111 ;  /* 0x000000ffff767224 */ /* 0x000fe400078e006f */
[----:B------:R-:W-:-:S04]  /*10a10*/  IMAD.MOV.U32 R111, RZ, RZ, R115 ;  /* 0x000000ffff6f7224 */ /* 0x000fc800078e0073 */
[----:B------:R-:W-:Y:S01]  /*10a20*/  VIADD R20, R215, 0x4 ;  /* 0x00000004d7147836 */ /* 0x000fe20000000000 */
[----:B------:R-:W-:Y:S03]  /*10a30*/  HMMA.16816.F32.BF16 R112, R8, R16, R68 ;  /* 0x000000100870723c */ /* 0x000fe60000041844 */
[----:B------:R-:W-:-:S04]  /*10a40*/  IMAD.WIDE.U32 R20, R20, -0x326172a9, RZ ;  /* 0xcd9e8d5714147825 */ /* 0x000fc800078e00ff */
[----:B------:R-:W-:-:S05]  /*10a50*/  IMAD.WIDE.U32 R16, R5, -0x326172a9, RZ ;  /* 0xcd9e8d5705107825 */ /* 0x000fca00078e00ff */
[----:B------:R-:W-:Y:S02]  /*10a60*/  LOP3.LUT R6, R17, UR7, R20, 0x96, !PT ;  /* 0x0000000711067c12 */ /* 0x000fe4000f8e9614 */
[----:B------:R-:W-:Y:S01]  /*10a70*/  LOP3.LUT R5, R65, UR6, R16, 0x96, !PT ;  /* 0x0000000641057c12 */ /* 0x000fe2000f8e9610 */
[----:B------:R-:W-:Y:S02]  /*10a80*/  IMAD.MOV.U32 R70, RZ, RZ, R120 ;  /* 0x000000ffff467224 */ /* 0x000fe400078e0078 */
[----:B------:R-:W-:Y:S02]  /*10a90*/  IMAD.MOV.U32 R71, RZ, RZ, R119 ;  /* 0x000000ffff477224 */ /* 0x000fe400078e0077 */
[----:B------:R-:W-:Y:S02]  /*10aa0*/  IMAD.MOV.U32 R133, RZ, RZ, R123 ;  /* 0x000000ffff857224 */ /* 0x000fe400078e007b */
[----:B------:R-:W-:Y:S01]  /*10ab0*/  IMAD.MOV.U32 R129, RZ, RZ, R118 ;  /* 0x000000ffff817224 */ /* 0x000fe200078e0076 */
[----:B------:R-:W-:Y:S01]  /*10ac0*/  HMMA.16816.F32.BF16 R120, R8, R22, R52 ;  /* 0x000000160878723c */ /* 0x000fe20000041834 */
[----:B------:R-:W-:-:S02]  /*10ad0*/  IMAD.MOV.U32 R130, RZ, RZ, R116 ;  /* 0x000000ffff827224 */ /* 0x000fc400078e0074 */
[----:B------:R-:W-:Y:S02]  /*10ae0*/  IMAD.MOV.U32 R69, RZ, RZ, R117 ;  /* 0x000000ffff457224 */ /* 0x000fe400078e0075 */
[----:B------:R-:W-:Y:S01]  /*10af0*/  IMAD.WIDE.U32 R6, R6, -0x2daee0ad, RZ ;  /* 0xd2511f5306067825 */ /* 0x000fe200078e00ff */
[----:B------:R-:W-:Y:S01]  /*10b00*/  HMMA.16816.F32.BF16 R116, R8, R18, R60 ;  /* 0x000000120874723c */ /* 0x000fe2000004183c */
[----:B------:R-:W2:Y:S06]  /*10b10*/  LDSM.16.MT88.4 R60, [R185+0x5000] ;  /* 0x00500000b93c783b */ /* 0x000eac0000004200 */
        /* <DEDUP_REMOVED lines=11> */
[----:B------:R-:W-:-:S04]  /*10bd0*/  FFMA.FTZ R5, R182, UR25, -R2 ;  /* 0x00000019b6057c23 */ /* 0x000fc80008010802 */
[----:B------:R-:W-:Y:S01]  /*10be0*/  IMAD.WIDE.U32 R6, R6, -0x326172a9, RZ ;  /* 0xcd9e8d5706067825 */ /* 0x000fe200078e00ff */
[----:B------:R3:W-:Y:S03]  /*10bf0*/  MUFU.EX2 R138, R5 ;  /* 0x00000005008a7308 */ /* 0x0007e60000000800 */
[--C-:B------:R-:W-:Y:S01]  /*10c00*/  FFMA.FTZ R8, R183, UR25, -R2.reuse ;  /* 0x00000019b7087c23 */ /* 0x100fe20008010802 */
[----:B------:R-:W-:Y:S01]  /*10c10*/  FFMA.FTZ R9, R198, UR25, -R2 ;  /* 0x00000019c6097c23 */ /* 0x000fe20008010802 */
[----:B------:R-:W-:-:S03]  /*10c20*/  IMAD.WIDE.U32 R12, R10, -0x326172a9, RZ ;  /* 0xcd9e8d570a0c7825 */ /* 0x000fc600078e00ff */
[----:B------:R4:W-:Y:S01]  /*10c30*/  MUFU.EX2 R178, R8 ;  /* 0x0000000800b27308 */ /* 0x0009e20000000800 */
[----:B---3--:R-:W-:-:S07]  /*10c40*/  LOP3.LUT R5, R6, 0xffff, RZ, 0xc0, !PT ;  /* 0x0000ffff06057812 */ /* 0x008fce00078ec0ff */
[----:B------:R3:W-:Y:S01]  /*10c50*/  MUFU.EX2 R170, R9 ;  /* 0x0000000900aa7308 */ /* 0x0007e20000000800 */
[----:B----4-:R-:W-:Y:S02]  /*10c60*/  SHF.R.U32.HI R8, RZ, 0x8, R5 ;  /* 0x00000008ff087819 */ /* 0x010fe40000011605 */
[----:B------:R-:W-:-:S04]  /*10c70*/  LOP3.LUT R5, R6, 0xff, RZ, 0xc0, !PT ;  /* 0x000000ff06057812 */ /* 0x000fc800078ec0ff */
[----:B------:R-:W-:Y:S02]  /*10c80*/  PRMT R15, R5, 0x5410, R8 ;  /* 0x00005410050f7816 */ /* 0x000fe40000000008 */
[--C-:B------:R-:W-:Y:S02]  /*10c90*/  SHF.R.U32.HI R5, RZ, 0x10, R6.reuse ;  /* 0x00000010ff057819 */ /* 0x100fe40000011606 */
[----:B---3--:R-:W-:Y:S02]  /*10ca0*/  SHF.R.U32.HI R9, RZ, 0x18, R6 ;  /* 0x00000018ff097819 */ /* 0x008fe40000011606 */
[----:B------:R-:W-:Y:S01]  /*10cb0*/  LOP3.LUT R6, R7, UR17, R12, 0x96, !PT ;  /* 0x0000001107067c12 */ /* 0x000fe2000f8e960c */
[----:B------:R-:W-:Y:S01]  /*10cc0*/  FFMA.FTZ R7, R202, UR25, -R0 ;  /* 0x00000019ca077c23 */ /* 0x000fe20008010800 */
[----:B------:R-:W-:Y:S01]  /*10cd0*/  LOP3.LUT R5, R5, 0xff, RZ, 0xc0, !PT ;  /* 0x000000ff05057812 */ /* 0x000fe200078ec0ff */
[----:B------:R-:W-:Y:S01]  /*10ce0*/  FFMA.FTZ R8, R200, UR25, -R2 ;  /* 0x00000019c8087c23 */ /* 0x000fe20008010802 */
[----:B------:R-:W-:Y:S01]  /*10cf0*/  LOP3.LUT R10, R6, 0xff, RZ, 0xc0, !PT ;  /* 0x000000ff060a7812 */ /* 0x000fe200078ec0ff */
[----:B------:R3:W-:Y:S01]  /*10d00*/  MUFU.EX2 R137, R7 ;  /* 0x0000000700897308 */ /* 0x0007e20000000800 */
[----:B------:R-:W-:-:S02]  /*10d10*/  PRMT R11, R5, 0x5410, R9 ;  /* 0x00005410050b7816 */ /* 0x000fc40000000009 */
[----:B------:R-:W-:Y:S02]  /*10d20*/  LOP3.LUT R5, R6, 0xffff, RZ, 0xc0, !PT ;  /* 0x0000ffff06057812 */ /* 0x000fe400078ec0ff */
[--C-:B------:R-:W-:Y:S01]  /*10d30*/  SHF.R.U32.HI R9, RZ, 0x18, R6.reuse ;  /* 0x00000018ff097819 */ /* 0x100fe20000011606 */
[----:B------:R-:W-:Y:S02]  /*10d40*/  IMAD.MOV.U32 R53, RZ, RZ, R93 ;  /* 0x000000ffff357224 */ /* 0x000fe400078e005d */
[----:B------:R4:W1:Y:S01]  /*10d50*/  MUFU.EX2 R34, R8 ;  /* 0x0000000800227308 */ /* 0x0008620000000800 */
[----:B---3--:R-:W-:Y:S01]  /*10d60*/  SHF.R.U32.HI R7, RZ, 0x10, R6 ;  /* 0x00000010ff077819 */ /* 0x008fe20000011606 */
[----:B------:R-:W-:-:S06]  /*10d70*/  FFMA.FTZ R6, R204, UR25, -R0 ;  /* 0x00000019cc067c23 */ /* 0x000fcc0008010800 */
[----:B------:R3:W-:Y:S01]  /*10d80*/  MUFU.EX2 R93, R6 ;  /* 0x00000006005d7308 */ /* 0x0007e20000000800 */
[----:B----4-:R-:W-:Y:S02]  /*10d90*/  SHF.R.U32.HI R8, RZ, 0x8, R5 ;  /* 0x00000008ff087819 */ /* 0x010fe40000011605 */
[----:B------:R-:W-:Y:S01]  /*10da0*/  LOP3.LUT R5, R7, 0xff, RZ, 0xc0, !PT ;  /* 0x000000ff07057812 */ /* 0x000fe200078ec0ff */
[----:B---3--:R-:W-:-:S04]  /*10db0*/  FFMA.FTZ R6, R206, UR25, -R0 ;  /* 0x00000019ce067c23 */ /* 0x008fc80008010800 */
[----:B------:R1:W3:Y:S01]  /*10dc0*/  MUFU.EX2 R134, R6 ;  /* 0x0000000600867308 */ /* 0x0002e20000000800 */
[----:B------:R-:W-:Y:S01]  /*10dd0*/  FFMA.FTZ R7, R208, UR25, -R0 ;  /* 0x00000019d0077c23 */ /* 0x000fe20008010800 */
[----:B------:R-:W-:Y:S02]  /*10de0*/  PRMT R9, R5, 0x5410, R9 ;  /* 0x0000541005097816 */ /* 0x000fe40000000009 */
[----:B------:R-:W-:Y:S02]  /*10df0*/  HSET2.LE.AND R5, R15, R176, PT ;  /* 0x000000b00f057233 */ /* 0x000fe40003803000 */
[----:B------:R-:W-:Y:S02]  /*10e00*/  PRMT R8, R10, 0x5410, R8 ;  /* 0x000054100a087816 */ /* 0x000fe40000000008 */
[----:B------:R-:W4:Y:S01]  /*10e10*/  MUFU.EX2 R171, R7 ;  /* 0x0000000700ab7308 */ /* 0x000f220000000800 */
        /* <DEDUP_REMOVED lines=8> */
[----:B------:R-:W-:Y:S01]  /*10ea0*/  LOP3.LUT R8, R5, R6, RZ, 0xc0, !PT ;  /* 0x0000000605087212 */ /* 0x000fe200078ec0ff */
[----:B------:R-:W-:Y:S01]  /*10eb0*/  IMAD.MOV.U32 R19, RZ, RZ, R101 ;  /* 0x000000ffff137224 */ /* 0x000fe200078e0065 */
[----:B------:R-:W-:Y:S01]  /*10ec0*/  HSET2.LE.AND R5, R9, R176, PT ;  /* 0x000000b009057233 */ /* 0x000fe20003803000 */
[----:B------:R-:W-:Y:S01]  /*10ed0*/  IMAD.MOV.U32 R68, RZ, RZ, R108 ;  /* 0x000000ffff447224 */ /* 0x000fe200078e006c */
[----:B----4-:R-:W-:Y:S01]  /*10ee0*/  F2FP.BF16.F32.PACK_AB R6, R171, R137 ;  /* 0x00000089ab06723e */ /* 0x010fe200000010ff */
[----:B------:R-:W-:Y:S01]  /*10ef0*/  FFMA.FTZ R52, R18, R76, R53 ;  /* 0x0000004c12347223 */ /* 0x000fe20000010035 */
[----:B------:R-:W-:Y:S02]  /*10f00*/  IMAD.MOV.U32 R18, RZ, RZ, R19 ;  /* 0x000000ffff127224 */ /* 0x000fe400078e0013 */
[----:B------:R-:W-:Y:S01]  /*10f10*/  LOP3.LUT R9, R5, R6, RZ, 0xc0, !PT ;  /* 0x0000000605097212 */ /* 0x000fe200078ec0ff */
        /* <DEDUP_REMOVED lines=8> */
[----:B------:R-:W-:Y:S01]  /*10fa0*/  IMAD.MOV.U32 R180, RZ, RZ, R175 ;  /* 0x000000ffffb47224 */ /* 0x000fe200078e00af */
[----:B------:R-:W-:Y:S01]  /*10fb0*/  HMMA.16816.F32.BF16 R100, R8, R50, R40 ;  /* 0x000000320864723c */ /* 0x000fe20000041828 */
[----:B------:R-:W-:Y:S02]  /*10fc0*/  IMAD.MOV.U32 R175, RZ, RZ, R192 ;  /* 0x000000ffffaf7224 */ /* 0x000fe400078e00c0 */
[----:B------:R1:W5:Y:S04]  /*10fd0*/  LDL.LU R192, [R1+0xc4] ;  /* 0x0000c40001c07983 */ /* 0x0003680000300800 */
[----:B------:R-:W-:Y:S02]  /*10fe0*/  FFMA.FTZ R43, R18, R75, R82 ;  /* 0x0000004b122b7223 */ /* 0x000fe40000010052 */
[----:B------:R-:W3:Y:S01]  /*10ff0*/  LDL.LU R18, [R1+0x48] ;  /* 0x0000480001127983 */ /* 0x000ee20000300800 */
[----:B------:R-:W-:Y:S01]  /*11000*/  UIADD3 UR36, UR36, 0x3, URZ ;  /* 0x0000000324247890 */ /* 0x000fe2000fffe03f */
[----:B------:R-:W-:-:S05]  /*11010*/  IMAD.WIDE.U32 R54, R215, -0x326172a9, RZ ;  /* 0xcd9e8d57d7367825 */ /* 0x000fca00078e00ff */
[----:B------:R-:W-:Y:S01]  /*11020*/  IMAD.U32 R5, RZ, RZ, UR36 ;  /* 0x00000024ff057e24 */ /* 0x000fe2000f8e00ff */
[----:B------:R-:W-:Y:S01]  /*11030*/  LOP3.LUT R6, R17, UR7, R54, 0x96, !PT ;  /* 0x0000000711067c12 */ /* 0x000fe2000f8e9636 */
[----:B------:R-:W-:-:S03]  /*11040*/  IMAD.MOV.U32 R132, RZ, RZ, R128 ;  /* 0x000000ffff847224 */ /* 0x000fc600078e0080 */
[----:B------:R-:W-:Y:S02]  /*11050*/  LOP3.LUT R12, R177, UR27, R5, 0x96, !PT ;  /* 0x0000001bb10c7c12 */ /* 0x000fe4000f8e9605 */
[----:B------:R-:W-:Y:S01]  /*11060*/  LOP3.LUT R5, R67, UR6, R16, 0x96, !PT ;  /* 0x0000000643057c12 */ /* 0x000fe2000f8e9610 */
[----:B------:R-:W-:Y:S02]  /*11070*/  IMAD.MOV.U32 R128, RZ, RZ, R111 ;  /* 0x000000ffff807224 */ /* 0x000fe400078e006f */
[----:B------:R-:W-:Y:S02]  /*11080*/  IMAD.MOV.U32 R179, RZ, RZ, R110 ;  /* 0x000000ffffb37224 */ /* 0x000fe400078e006e */
[----:B------:R-:W-:Y:S02]  /*11090*/  IMAD.MOV.U32 R29, RZ, RZ, R109 ;  /* 0x000000ffff1d7224 */ /* 0x000fe400078e006d */
[----:B------:R-:W-:Y:S01]  /*110a0*/  IMAD.MOV.U32 R31, RZ, RZ, R106 ;  /* 0x000000ffff1f7224 */ /* 0x000fe200078e006a */
[----:B--2---:R-:W-:Y:S01]  /*110b0*/  HMMA.16816.F32.BF16 R108, R8, R62, R24 ;  /* 0x0000003e086c723c */ /* 0x004fe20000041818 */
[----:B------:R-:W-:-:S02]  /*110c0*/  IMAD.MOV.U32 R35, RZ, RZ, R105 ;  /* 0x000000ffff237224 */ /* 0x000fc400078e0069 */
[----:B------:R-:W-:Y:S02]  /*110d0*/  IMAD.MOV.U32 R169, RZ, RZ, R104 ;  /* 0x000000ffffa97224 */ /* 0x000fe400078e0068 */
[----:B------:R-:W-:Y:S02]  /*110e0*/  IMAD.MOV.U32 R28, RZ, RZ, R107 ;  /* 0x000000ffff1c7224 */ /* 0x000fe400078e006b */
[----:B------:R-:W-:Y:S01]  /*110f0*/  IMAD.MOV.U32 R30, RZ, RZ, R99 ;  /* 0x000000ffff1e7224 */ /* 0x000fe200078e0063 */
[C---:B------:R-:W-:Y:S01]  /*11100*/  HMMA.16816.F32.BF16 R104, R8.reuse, R60, R36 ;  /* 0x0000003c0868723c */ /* 0x040fe20000041824 */
[----:B------:R-:W-:Y:S02]  /*11110*/  IMAD.MOV.U32 R174, RZ, RZ, R97 ;  /* 0x000000ffffae7224 */ /* 0x000fe400078e0061 */
[----:B------:R-:W-:Y:S02]  /*11120*/  IMAD.MOV.U32 R173, RZ, RZ, R98 ;  /* 0x000000ffffad7224 */ /* 0x000fe400078e0062 */
[----:B------:R-:W-:Y:S01]  /*11130*/  IMAD.WIDE.U32 R6, R6, -0x2daee0ad, RZ ;  /* 0xd2511f5306067825 */ /* 0x000fe200078e00ff */
[----:B------:R-:W-:Y:S07]  /*11140*/  HMMA.16816.F32.BF16 R96, R8, R48, R44 ;  /* 0x000000300860723c */ /* 0x000fee000004182c */
        /* <DEDUP_REMOVED lines=9> */
[----:B------:R-:W-:Y:S02]  /*111e0*/  LOP3.LUT R33, R13, UR18, R14, 0x96, !PT ;  /* 0x000000120d217c12 */ /* 0x000fe4000f8e960e */
[----:B------:R-:W-:Y:S01]  /*111f0*/  LOP3.LUT R5, R7, UR19, R8, 0x96, !PT ;  /* 0x0000001307057c12 */ /* 0x000fe2000f8e9608 */
[----:B------:R-:W-:Y:S01]  /*11200*/  IMAD.WIDE.U32 R12, R12, -0x326172a9, RZ ;  /* 0xcd9e8d570c0c7825 */ /* 0x000fe200078e00ff */
[----:B------:R-:W-:-:S03]  /*11210*/  LOP3.LUT R6, R23, UR15, R6, 0x96, !PT ;  /* 0x0000000f17067c12 */ /* 0x000fc6000f8e9606 */
[----:B------:R-:W-:Y:S01]  /*11220*/  IMAD.WIDE.U32 R8, R5, -0x326172a9, RZ ;  /* 0xcd9e8d5705087825 */ /* 0x000fe200078e00ff */
[----:B------:R-:W-:Y:S02]  /*11230*/  LOP3.LUT R15, R13, UR7, R54, 0x96, !PT ;  /* 0x000000070d0f7c12 */ /* 0x000fe4000f8e9636 */
[----:B------:R-:W-:Y:S01]  /*11240*/  LOP3.LUT R11, R67, UR6, R12, 0x96, !PT ;  /* 0x00000006430b7c12 */ /* 0x000fe2000f8e960c */
[----:B------:R-:W-:Y:S01]  /*11250*/  IMAD.WIDE.U32 R6, R6, -0x326172a9, RZ ;  /* 0xcd9e8d5706067825 */ /* 0x000fe200078e00ff */
[----:B------:R-:W-:Y:S02]  /*11260*/  LOP3.LUT R14, R13, UR7, R20, 0x96, !PT ;  /* 0x000000070d0e7c12 */ /* 0x000fe4000f8e9614 */
[----:B------:R-:W-:Y:S02]  /*11270*/  LOP3.LUT R13, R65, UR6, R12, 0x96, !PT ;  /* 0x00000006410d7c12 */ /* 0x000fe4000f8e960c */
[----:B------:R-:W-:Y:S01]  /*11280*/  LOP3.LUT R27, R6, 0xffff, RZ, 0xc0, !PT ;  /* 0x0000ffff061b7812 */ /* 0x000fe200078ec0ff */
[----:B---3--:R-:W-:Y:S01]  /*11290*/  FFMA.FTZ R39, R18, R73, R81 ;  /* 0x0000004912277223 */ /* 0x008fe20000010051 */
        /* <DEDUP_REMOVED lines=9> */
[----:B------:R-:W-:Y:S02]  /*11330*/  IMAD.MOV.U32 R173, RZ, RZ, R191 ;  /* 0x000000ffffad7224 */ /* 0x000fe400078e00bf */
[----:B------:R-:W-:Y:S01]  /*11340*/  FFMA.FTZ R53, R18, R77, R80 ;  /* 0x0000004d12357223 */ /* 0x000fe20000010050 */
[----:B------:R-:W-:Y:S02]  /*11350*/  IMAD.MOV.U32 R54, RZ, RZ, R69 ;  /* 0x000000ffff367224 */ /* 0x000fe400078e0045 */
[----:B------:R-:W-:Y:S02]  /*11360*/  IMAD.MOV.U32 R81, RZ, RZ, R172 ;  /* 0x000000ffff517224 */ /* 0x000fe400078e00ac */
[----:B------:R-:W-:Y:S01]  /*11370*/  FADD.FTZ R89, R89, R39 ;  /* 0x0000002759597221 */ /* 0x000fe20000010000 */
[----:B------:R-:W-:Y:S01]  /*11380*/  IMAD.MOV.U32 R76, RZ, RZ, R180 ;  /* 0x000000ffff4c7224 */ /* 0x000fe200078e00b4 */
[----:B------:R1:W5:Y:S01]  /*11390*/  LDL.LU R191, [R1+0xc0] ;  /* 0x0000c00001bf7983 */ /* 0x0003620000300800 */
[----:B------:R-:W-:-:S02]  /*113a0*/  IMAD.MOV.U32 R82, RZ, RZ, R175 ;  /* 0x000000ffff527224 */ /* 0x000fc400078e00af */
[----:B------:R-:W-:Y:S02]  /*113b0*/  IMAD.MOV.U32 R69, RZ, RZ, R174 ;  /* 0x000000ffff457224 */ /* 0x000fe400078e00ae */
[----:B------:R-:W-:Y:S01]  /*113c0*/  IMAD.MOV.U32 R180, RZ, RZ, R173 ;  /* 0x000000ffffb47224 */ /* 0x000fe200078e00ad */
[----:B------:R-:W-:Y:S01]  /*113d0*/  LOP3.LUT R18, R7, UR17, R8, 0x96, !PT ;  /* 0x0000001107127c12 */ /* 0x000fe2000f8e9608 */
[----:B------:R-:W-:Y:S01]  /*113e0*/  IMAD.MOV.U32 R80, RZ, RZ, R30 ;  /* 0x000000ffff507224 */ /* 0x000fe200078e001e */
[----:B------:R-:W-:Y:S01]  /*113f0*/  LOP3.LUT R30, R6, 0xff, RZ, 0xc0, !PT ;  /* 0x000000ff061e7812 */ /* 0x000fe200078ec0ff */
[----:B------:R-:W-:Y:S01]  /*11400*/  IMAD.MOV.U32 R174, RZ, RZ, R31 ;  /* 0x000000ffffae7224 */ /* 0x000fe200078e001f */
[----:B------:R-:W-:Y:S01]  /*11410*/  LOP3.LUT R31, R9, UR18, R10, 0x96, !PT ;  /* 0x00000012091f7c12 */ /* 0x000fe2000f8e960a */
[----:B------:R-:W-:Y:S01]  /*11420*/  IMAD.MOV.U32 R173, RZ, RZ, R28 ;  /* 0x000000ffffad7224 */ /* 0x000fe200078e001c */
[--C-:B------:R-:W-:Y:S01]  /*11430*/  SHF.R.U32.HI R28, RZ, 0x18, R6.reuse ;  /* 0x00000018ff1c7819 */ /* 0x100fe20000011606 */
[----:B------:R-:W-:Y:S01]  /*11440*/  IMAD.MOV.U32 R175, RZ, RZ, R29 ;  /* 0x000000ffffaf7224 */ /* 0x000fe200078e001d */
[----:B------:R-:W-:Y:S01]  /*11450*/  SHF.R.U32.HI R29, RZ, 0x10, R6 ;  /* 0x00000010ff1d7819 */ /* 0x000fe20000011606 */
[----:B------:R-:W-:-:S04]  /*11460*/  IMAD.WIDE.U32 R6, R15, -0x2daee0ad, RZ ;  /* 0xd2511f530f067825 */ /* 0x000fc800078e00ff */
[----:B------:R-:W-:Y:S01]  /*11470*/  IMAD.WIDE.U32 R10, R11, -0x2daee0ad, RZ ;  /* 0xd2511f530b0a7825 */ /* 0x000fe200078e00ff */
[----:B------:R-:W-:-:S03]  /*11480*/  LOP3.LUT R12, R7, UR4, R74, 0x96, !PT ;  /* 0x00000004070c7c12 */ /* 0x000fc6000f8e964a */
[----:B------:R-:W-:Y:S01]  /*11490*/  IMAD.WIDE.U32 R8, R13, -0x2daee0ad, RZ ;  /* 0xd2511f530d087825 */ /* 0x000fe200078e00ff */
[----:B------:R-:W-:-:S03]  /*114a0*/  LOP3.LUT R5, R11, UR23, R6, 0x96, !PT ;  /* 0x000000170b057c12 */ /* 0x000fc6000f8e9606 */
[----:B------:R-:W-:-:S05]  /*114b0*/  IMAD.WIDE.U32 R6, R14, -0x2daee0ad, RZ ;  /* 0xd2511f530e067825 */ /* 0x000fca00078e00ff */
[----:B------:R-:W-:Y:S02]  /*114c0*/  LOP3.LUT R11, R7, UR4, R72, 0x96, !PT ;  /* 0x00000004070b7c12 */ /* 0x000fe4000f8e9648 */
[----:B------:R-:W-:Y:S01]  /*114d0*/  LOP3.LUT R9, R9, UR23, R6, 0x96, !PT ;  /* 0x0000001709097c12 */ /* 0x000fe2000f8e9606 */
        /* <DEDUP_REMOVED lines=10> */
[----:B------:R-:W-:-:S04]  /*11580*/  LOP3.LUT R13, R7, UR19, R10, 0x96, !PT ;  /* 0x00000013070d7c12 */ /* 0x000fc8000f8e960a */
[----:B------:R-:W-:Y:S01]  /*11590*/  LOP3.LUT R11, R17, UR15, R6, 0x96, !PT ;  /* 0x0000000f110b7c12 */ /* 0x000fe2000f8e9606 */
[----:B------:R-:W-:-:S04]  /*115a0*/  IMAD.WIDE.U32 R6, R9, -0x2daee0ad, RZ ;  /* 0xd2511f5309067825 */ /* 0x000fc800078e00ff */
[----:B------:R-:W-:Y:S01]  /*115b0*/  IMAD.WIDE.U32 R20, R5, -0x2daee0ad, RZ ;  /* 0xd2511f5305147825 */ /* 0x000fe200078e00ff */
[----:B------:R-:W-:-:S03]  /*115c0*/  LOP3.LUT R10, R7, UR19, R8, 0x96, !PT ;  /* 0x00000013070a7c12 */ /* 0x000fc6000f8e9608 */
[----:B------:R-:W-:Y:S01]  /*115d0*/  IMAD.WIDE.U32 R8, R13, -0x326172a9, RZ ;  /* 0xcd9e8d570d087825 */ /* 0x000fe200078e00ff */
[----:B------:R-:W-:-:S03]  /*115e0*/  LOP3.LUT R5, R21, UR15, R6, 0x96, !PT ;  /* 0x0000000f15057c12 */ /* 0x000fc6000f8e9606 */
        /* <DEDUP_REMOVED lines=8> */
[----:B------:R-:W-:Y:S01]  /*11670*/  FFMA.FTZ R5, R237, UR25, -R4 ;  /* 0x00000019ed057c23 */ /* 0x000fe20008010804 */
[----:B------:R-:W-:-:S03]  /*11680*/  IMAD.MOV.U32 R172, RZ, RZ, R35 ;  /* 0x000000ffffac7224 */ /* 0x000fc600078e0023 */
[----:B------:R2:W3:Y:S01]  /*11690*/  MUFU.EX2 R35, R5 ;  /* 0x0000000500237308 */ /* 0x0004e20000000800 */
[----:B------:R-:W-:Y:S01]  /*116a0*/  IMAD.WIDE.U32 R8, R10, -0x326172a9, RZ ;  /* 0xcd9e8d570a087825 */ /* 0x000fe200078e00ff */
[C---:B------:R-:W-:Y:S02]  /*116b0*/  LOP3.LUT R23, R6.reuse, 0xff, RZ, 0xc0, !PT ;  /* 0x000000ff06177812 */ /* 0x040fe400078ec0ff */
[----:B------:R-:W-:Y:S01]  /*116c0*/  SHF.R.U32.HI R21, RZ, 0x10, R6 ;  /* 0x00000010ff157819 */ /* 0x000fe20000011606 */
[----:B------:R-:W-:Y:S01]  /*116d0*/  IMAD.MOV.U32 R44, RZ, RZ, R19 ;  /* 0x000000ffff2c7224 */ /* 0x000fe200078e0013 */
[----:B------:R-:W-:Y:S02]  /*116e0*/  LOP3.LUT R26, R9, UR18, R14, 0x96, !PT ;  /* 0x00000012091a7c12 */ /* 0x000fe4000f8e960e */
[----:B------:R-:W-:Y:S02]  /*116f0*/  LOP3.LUT R14, R6, 0xffff, RZ, 0xc0, !PT ;  /* 0x0000ffff060e7812 */ /* 0x000fe400078ec0ff */
[----:B------:R-:W-:-:S02]  /*11700*/  SHF.R.U32.HI R19, RZ, 0x18, R6 ;  /* 0x00000018ff137819 */ /* 0x000fc40000011606 */
[----:B--2---:R-:W-:Y:S01]  /*11710*/  SHF.R.U32.HI R5, RZ, 0x8, R27 ;  /* 0x00000008ff057819 */ /* 0x004fe2000001161b */
[----:B------:R-:W-:-:S03]  /*11720*/  FFMA.FTZ R6, R240, UR25, -R4 ;  /* 0x00000019f0067c23 */ /* 0x000fc60008010804 */
[----:B------:R-:W-:Y:S02]  /*11730*/  PRMT R36, R30, 0x5410, R5 ;  /* 0x000054101e247816 */ /* 0x000fe40000000005 */
[----:B------:R-:W-:Y:S01]  /*11740*/  LOP3.LUT R5, R29, 0xff, RZ, 0xc0, !PT ;  /* 0x000000ff1d057812 */ /* 0x000fe200078ec0ff */
[----:B------:R2:W4:Y:S03]  /*11750*/  MUFU.EX2 R240, R6 ;  /* 0x0000000600f07308 */ /* 0x0005260000000800 */
[----:B------:R-:W-:Y:S01]  /*11760*/  PRMT R37, R5, 0x5410, R28 ;  /* 0x0000541005257816 */ /* 0x000fe2000000001c */
[----:B------:R-:W-:Y:S01]  /*11770*/  FFMA.FTZ R5, R230, UR25, -R4 ;  /* 0x00000019e6057c23 */ /* 0x000fe20008010804 */
[----:B------:R-:W-:-:S03]  /*11780*/  LOP3.LUT R25, R7, UR17, R8, 0x96, !PT ;  /* 0x0000001107197c12 */ /* 0x000fc6000f8e9608 */
[----:B------:R1:W-:Y:S01]  /*11790*/  MUFU.EX2 R230, R5 ;  /* 0x0000000500e67308 */ /* 0x0003e20000000800 */
[----:B--2---:R-:W-:-:S07]  /*117a0*/  FFMA.FTZ R6, R229, UR25, -R4 ;  /* 0x00000019e5067c23 */ /* 0x004fce0008010804 */
[----:B------:R2:W-:Y:S01]  /*117b0*/  MUFU.EX2 R237, R6 ;  /* 0x0000000600ed7308 */ /* 0x0005e20000000800 */
[----:B-1----:R-:W-:-:S07]  /*117c0*/  FFMA.FTZ R5, R228, UR25, -R4 ;  /* 0x00000019e4057c23 */ /* 0x002fce0008010804 */
[----:B------:R1:W-:Y:S01]  /*117d0*/  MUFU.EX2 R229, R5 ;  /* 0x0000000500e57308 */ /* 0x0003e20000000800 */
[----:B------:R-:W-:Y:S02]  /*117e0*/  IMAD.MOV.U32 R77, RZ, RZ, R92 ;  /* 0x000000ffff4d7224 */ /* 0x000fe400078e005c */
[----:B--2---:R-:W-:-:S05]  /*117f0*/  IMAD.WIDE.U32 R6, R31, -0x2daee0ad, RZ ;  /* 0xd2511f531f067825 */ /* 0x004fca00078e00ff */
[----:B------:R-:W-:Y:S02]  /*11800*/  LOP3.LUT R8, R7, UR28, R22, 0x96, !PT ;  /* 0x0000001c07087c12 */ /* 0x000fe4000f8e9616 */
[----:B-1----:R-:W-:Y:S02]  /*11810*/  SHF.R.U32.HI R5, RZ, 0x8, R11 ;  /* 0x00000008ff057819 */ /* 0x002fe4000001160b */
[C---:B------:R-:W-:Y:S02]  /*11820*/  LOP3.LUT R22, R6.reuse, 0xffff, RZ, 0xc0, !PT ;  /* 0x0000ffff06167812 */ /* 0x040fe400078ec0ff */
[----:B------:R-:W-:Y:S02]  /*11830*/  LOP3.LUT R30, R6, 0xff, RZ, 0xc0, !PT ;  /* 0x000000ff061e7812 */ /* 0x000fe400078ec0ff */
[--C-:B------:R-:W-:Y:S02]  /*11840*/  SHF.R.U32.HI R28, RZ, 0x10, R6.reuse ;  /* 0x00000010ff1c7819 */ /* 0x100fe40000011606 */
[----:B------:R-:W-:Y:S01]  /*11850*/  SHF.R.U32.HI R27, RZ, 0x18, R6 ;  /* 0x00000018ff1b7819 */ /* 0x000fe20000011606 */
[----:B------:R-:W-:Y:S01]  /*11860*/  FFMA.FTZ R6, R233, UR25, -R4 ;  /* 0x00000019e9067c23 */ /* 0x000fe20008010804 */
[----:B------:R-:W-:-:S02]  /*11870*/  PRMT R92, R15, 0x5410, R5 ;  /* 0x000054100f5c7816 */ /* 0x000fc40000000005 */
[----:B------:R-:W-:Y:S01]  /*11880*/  LOP3.LUT R5, R13, 0xff, RZ, 0xc0, !PT ;  /* 0x000000ff0d057812 */ /* 0x000fe200078ec0ff */
[----:B------:R-:W-:Y:S01]  /*11890*/  IMAD.MOV.U32 R55, RZ, RZ, R68 ;  /* 0x000000ffff377224 */ /* 0x000fe200078e0044 */
[----:B------:R1:W-:Y:S01]  /*118a0*/  MUFU.EX2 R228, R6 ;  /* 0x0000000600e47308 */ /* 0x0003e20000000800 */
[----:B------:R-:W-:Y:S01]  /*118b0*/  IMAD.MOV.U32 R68, RZ, RZ, R94 ;  /* 0x000000ffff447224 */ /* 0x000fe200078e005e */
[----:B------:R-:W-:Y:S01]  /*118c0*/  PRMT R94, R5, 0x5410, R12 ;  /* 0x00005410055e7816 */ /* 0x000fe2000000000c */
[----:B------:R-:W-:-:S05]  /*118d0*/  FFMA.FTZ R5, R224, UR25, -R4 ;  /* 0x00000019e0057c23 */ /* 0x000fca0008010804 */
[----:B------:R2:W-:Y:S01]  /*118e0*/  MUFU.EX2 R224, R5 ;  /* 0x0000000500e07308 */ /* 0x0005e20000000800 */
[----:B-1----:R-:W-:-:S07]  /*118f0*/  FFMA.FTZ R6, R223, UR25, -R4 ;  /* 0x00000019df067c23 */ /* 0x002fce0008010804 */
[----:B------:R1:W-:Y:S01]  /*11900*/  MUFU.EX2 R223, R6 ;  /* 0x0000000600df7308 */ /* 0x0003e20000000800 */
[----:B--2---:R-:W-:-:S07]  /*11910*/  FFMA.FTZ R5, R222, UR25, -R4 ;  /* 0x00000019de057c23 */ /* 0x004fce0008010804 */
[----:B------:R2:W-:Y:S01]  /*11920*/  MUFU.EX2 R206, R5 ;  /* 0x0000000500ce7308 */ /* 0x0005e20000000800 */
[----:B-1----:R-:W-:-:S05]  /*11930*/  IMAD.WIDE.U32 R6, R17, -0x2daee0ad, RZ ;  /* 0xd2511f5311067825 */ /* 0x002fca00078e00ff */
[----:B------:R-:W-:Y:S02]  /*11940*/  LOP3.LUT R31, R7, UR28, R16, 0x96, !PT ;  /* 0x0000001c071f7c12 */ /* 0x000fe4000f8e9610 */
[C---:B------:R-:W-:Y:S01]  /*11950*/  LOP3.LUT R38, R6.reuse, 0xffff, RZ, 0xc0, !PT ;  /* 0x0000ffff06267812 */ /* 0x040fe200078ec0ff */
[----:B--2---:R-:W-:Y:S01]  /*11960*/  FFMA.FTZ R5, R225, UR25, -R4 ;  /* 0x00000019e1057c23 */ /* 0x004fe20008010804 */
[----:B------:R-:W-:Y:S02]  /*11970*/  LOP3.LUT R42, R6, 0xff, RZ, 0xc0, !PT ;  /* 0x000000ff062a7812 */ /* 0x000fe400078ec0ff */
[--C-:B------:R-:W-:Y:S02]  /*11980*/  SHF.R.U32.HI R41, RZ, 0x10, R6.reuse ;  /* 0x00000010ff297819 */ /* 0x100fe40000011606 */
[----:B------:R-:W-:Y:S01]  /*11990*/  SHF.R.U32.HI R75, RZ, 0x18, R6 ;  /* 0x00000018ff4b7819 */ /* 0x000fe20000011606 */
[----:B------:R-:W-:Y:S01]  /*119a0*/  IMAD.WIDE.U32 R6, R33, -0x2daee0ad, RZ ;  /* 0xd2511f5321067825 */ /* 0x000fe200078e00ff */
[----:B------:R1:W-:Y:S02]  /*119b0*/  MUFU.EX2 R208, R5 ;  /* 0x0000000500d07308 */ /* 0x0003e40000000800 */
[----:B------:R-:W-:-:S02]  /*119c0*/  LOP3.LUT R10, R6, 0xffff, RZ, 0xc0, !PT ;  /* 0x0000ffff060a7812 */ /* 0x000fc400078ec0ff */
[----:B------:R-:W-:Y:S02]  /*119d0*/  LOP3.LUT R13, R6, 0xff, RZ, 0xc0, !PT ;  /* 0x000000ff060d7812 */ /* 0x000fe400078ec0ff */
[--C-:B------:R-:W-:Y:S02]  /*119e0*/  SHF.R.U32.HI R12, RZ, 0x10, R6.reuse ;  /* 0x00000010ff0c7819 */ /* 0x100fe40000011606 */
[----:B------:R-:W-:Y:S01]  /*119f0*/  SHF.R.U32.HI R11, RZ, 0x18, R6 ;  /* 0x00000018ff0b7819 */ /* 0x000fe20000011606 */
[----:B------:R-:W-:Y:S01]  /*11a00*/  IMAD.MOV.U32 R177, RZ, RZ, R70 ;  /* 0x000000ffffb17224 */ /* 0x000fe200078e0046 */
[----:B------:R-:W-:Y:S01]  /*11a10*/  SHF.R.U32.HI R6, RZ, 0x8, R14 ;  /* 0x00000008ff067819 */ /* 0x000fe2000001160e */
[----:B------:R-:W-:Y:S01]  /*11a20*/  IMAD.MOV.U32 R70, RZ, RZ, R181 ;  /* 0x000000ffff467224 */ /* 0x000fe200078e00b5 */
[----:B-1----:R-:W-:Y:S01]  /*11a30*/  LOP3.LUT R5, R7, UR28, R32, 0x96, !PT ;  /* 0x0000001c07057c12 */ /* 0x002fe2000f8e9620 */
[----:B------:R-:W-:Y:S01]  /*11a40*/  FFMA.FTZ R7, R214, UR25, -R4 ;  /* 0x00000019d6077c23 */ /* 0x000fe20008010804 */
[----:B------:R-:W-:Y:S01]  /*11a50*/  IMAD.MOV.U32 R181, RZ, RZ, R86 ;  /* 0x000000ffffb57224 */ /* 0x000fe200078e0056 */
[----:B------:R-:W-:-:S02]  /*11a60*/  PRMT R86, R23, 0x5410, R6 ;  /* 0x0000541017567816 */ /* 0x000fc40000000006 */
[----:B------:R1:W-:Y:S01]  /*11a70*/  MUFU.EX2 R202, R7 ;  /* 0x0000000700ca7308 */ /* 0x0003e20000000800 */
[----:B------:R-:W-:Y:S01]  /*11a80*/  LOP3.LUT R6, R21, 0xff, RZ, 0xc0, !PT ;  /* 0x000000ff15067812 */ /* 0x000fe200078ec0ff */
[----:B------:R-:W-:Y:S02]  /*11a90*/  IMAD.MOV.U32 R74, RZ, RZ, R84 ;  /* 0x000000ffff4a7224 */ /* 0x000fe400078e0054 */
[--C-:B------:R-:W-:Y:S01]  /*11aa0*/  FFMA.FTZ R9, R213, UR25, -R4.reuse ;  /* 0x00000019d5097c23 */ /* 0x100fe20008010804 */
[----:B------:R-:W-:Y:S01]  /*11ab0*/  PRMT R84, R6, 0x5410, R19 ;  /* 0x0000541006547816 */ /* 0x000fe20000000013 */
[----:B-1----:R-:W-:-:S04]  /*11ac0*/  FFMA.FTZ R7, R216, UR25, -R4 ;  /* 0x00000019d8077c23 */ /* 0x002fc80008010804 */
[----:B------:R1:W-:Y:S08]  /*11ad0*/  MUFU.EX2 R200, R7 ;  /* 0x0000000700c87308 */ /* 0x0003f00000000800 */
[----:B------:R2:W-:Y:S01]  /*11ae0*/  MUFU.EX2 R204, R9 ;  /* 0x0000000900cc7308 */ /* 0x0005e20000000800 */
[----:B-1----:R-:W-:-:S05]  /*11af0*/  IMAD.WIDE.U32 R6, R26, -0x2daee0ad, RZ ;  /* 0xd2511f531a067825 */ /* 0x002fca00078e00ff */
[----:B------:R-:W-:Y:S02]  /*11b00*/  LOP3.LUT R29, R7, UR28, R20, 0x96, !PT ;  /* 0x0000001c071d7c12 */ /* 0x000fe4000f8e9614 */
[C---:B------:R-:W-:Y:S01]  /*11b10*/  LOP3.LUT R40, R6.reuse, 0xffff, RZ, 0xc0, !PT ;  /* 0x0000ffff06287812 */ /* 0x040fe200078ec0ff */
[--C-:B--2---:R-:W-:Y:S01]  /*11b20*/  FFMA.FTZ R9, R217, UR25, -R4.reuse ;  /* 0x00000019d9097c23 */ /* 0x104fe20008010804 */
[----:B------:R-:W-:Y:S01]  /*11b30*/  LOP3.LUT R46, R6, 0xff, RZ, 0xc0, !PT ;  /* 0x000000ff062e7812 */ /* 0x000fe200078ec0ff */
[----:B------:R-:W-:Y:S01]  /*11b40*/  FFMA.FTZ R7, R210, UR25, -R4 ;  /* 0x00000019d2077c23 */ /* 0x000fe20008010804 */
[--C-:B------:R-:W-:Y:S02]  /*11b50*/  SHF.R.U32.HI R45, RZ, 0x10, R6.reuse ;  /* 0x00000010ff2d7819 */ /* 0x100fe40000011606 */
[----:B------:R-:W-:Y:S01]  /*11b60*/  SHF.R.U32.HI R47, RZ, 0x18, R6 ;  /* 0x00000018ff2f7819 */ /* 0x000fe20000011606 */
[----:B------:R-:W-:Y:S01]  /*11b70*/  FFMA.FTZ R6, R212, UR25, -R4 ;  /* 0x00000019d4067c23 */ /* 0x000fe20008010804 */
[----:B------:R-:W-:-:S03]  /*11b80*/  LOP3.LUT R4, R18, 0xffff, RZ, 0xc0, !PT ;  /* 0x0000ffff12047812 */ /* 0x000fc600078ec0ff */
[----:B------:R1:W-:Y:S02]  /*11b90*/  MUFU.EX2 R182, R6 ;  /* 0x0000000600b67308 */ /* 0x0003e40000000800 */
[----:B-1----:R-:W-:Y:S02]  /*11ba0*/  SHF.R.U32.HI R6, RZ, 0x8, R4 ;  /* 0x00000008ff067819 */ /* 0x002fe40000011604 */
[----:B------:R-:W-:-:S04]  /*11bb0*/  LOP3.LUT R4, R18, 0xff, RZ, 0xc0, !PT ;  /* 0x000000ff12047812 */ /* 0x000fc800078ec0ff */
[----:B------:R-:W-:Y:S01]  /*11bc0*/  PRMT R15, R4, 0x5410, R6 ;  /* 0x00005410040f7816 */ /* 0x000fe20000000006 */
[----:B------:R-:W-:Y:S01]  /*11bd0*/  FFMA.FTZ R6, R74, UR25, -R3 ;  /* 0x000000194a067c23 */ /* 0x000fe20008010803 */
[----:B------:R-:W-:Y:S02]  /*11be0*/  IMAD.MOV.U32 R74, RZ, RZ, R77 ;  /* 0x000000ffff4a7224 */ /* 0x000fe400078e004d */
[----:B------:R-:W-:Y:S02]  /*11bf0*/  IMAD.MOV.U32 R77, RZ, RZ, R80 ;  /* 0x000000ffff4d7224 */ /* 0x000fe400078e0050 */
[----:B------:R-:W-:Y:S02]  /*11c00*/  IMAD.MOV.U32 R80, RZ, RZ, R81 ;  /* 0x000000ffff507224 */ /* 0x000fe400078e0051 */
[----:B------:R-:W-:Y:S02]  /*11c10*/  IMAD.MOV.U32 R81, RZ, RZ, R82 ;  /* 0x000000ffff517224 */ /* 0x000fe400078e0052 */
[----:B------:R-:W-:-:S02]  /*11c20*/  IMAD.MOV.U32 R82, RZ, RZ, R177 ;  /* 0x000000ffff527224 */ /* 0x000fc400078e00b1 */
[----:B------:R-:W-:Y:S02]  /*11c30*/  IMAD.MOV.U32 R177, RZ, RZ, R44 ;  /* 0x000000ffffb17224 */ /* 0x000fe400078e002c */
[----:B------:R-:W-:Y:S02]  /*11c40*/  IMAD.MOV.U32 R44, RZ, RZ, R179 ;  /* 0x000000ffff2c7224 */ /* 0x000fe400078e00b3 */
[----:B------:R1:W-:Y:S01]  /*11c50*/  MUFU.EX2 R179, R6 ;  /* 0x0000000600b37308 */ /* 0x0003e20000000800 */
[----:B------:R-:W-:-:S04]  /*11c60*/  SHF.R.U32.HI R4, RZ, 0x10, R18 ;  /* 0x00000010ff047819 */ /* 0x000fc80000011612 */
[----:B------:R-:W-:-:S03]  /*11c70*/  LOP3.LUT R4, R4, 0xff, RZ, 0xc0, !PT ;  /* 0x000000ff04047812 */ /* 0x000fc600078ec0ff */
[----:B------:R2:W-:Y:S01]  /*11c80*/  MUFU.EX2 R183, R7 ;  /* 0x0000000700b77308 */ /* 0x0005e20000000800 */
[----:B-1----:R-:W-:Y:S01]  /*11c90*/  FFMA.FTZ R6, R74, UR25, -R3 ;  /* 0x000000194a067c23 */ /* 0x002fe20008010803 */
[----:B------:R-:W-:Y:S02]  /*11ca0*/  IMAD.MOV.U32 R74, RZ, RZ, R77 ;  /* 0x000000ffff4a7224 */ /* 0x000fe400078e004d */
[----:B------:R-:W-:Y:S02]  /*11cb0*/  IMAD.MOV.U32 R77, RZ, RZ, R80 ;  /* 0x000000ffff4d7224 */ /* 0x000fe400078e0050 */
[----:B------:R-:W-:Y:S02]  /*11cc0*/  IMAD.MOV.U32 R80, RZ, RZ, R81 ;  /* 0x000000ffff507224 */ /* 0x000fe400078e0051 */
[----:B------:R-:W-:Y:S01]  /*11cd0*/  IMAD.MOV.U32 R81, RZ, RZ, R82 ;  /* 0x000000ffff517224 */ /* 0x000fe200078e0052 */
[----:B--2---:R-:W-:Y:S01]  /*11ce0*/  SHF.R.U32.HI R7, RZ, 0x18, R18 ;  /* 0x00000018ff077819 */ /* 0x004fe20000011612 */
[----:B------:R-:W-:-:S02]  /*11cf0*/  IMAD.MOV.U32 R82, RZ, RZ, R177 ;  /* 0x000000ffff527224 */ /* 0x000fc400078e00b1 */
[----:B------:R1:W2:Y:S01]  /*11d00*/  MUFU.EX2 R177, R6 ;  /* 0x0000000600b17308 */ /* 0x0002a20000000800 */
[----:B------:R-:W-:Y:S02]  /*11d10*/  PRMT R14, R4, 0x5410, R7 ;  /* 0x00005410040e7816 */ /* 0x000fe40000000007 */
[----:B------:R-:W-:-:S04]  /*11d20*/  SHF.R.U32.HI R4, RZ, 0x8, R22 ;  /* 0x00000008ff047819 */ /* 0x000fc80000011616 */
[----:B------:R-:W-:Y:S02]  /*11d30*/  PRMT R17, R30, 0x5410, R4 ;  /* 0x000054101e117816 */ /* 0x000fe40000000004 */
[----:B------:R-:W-:Y:S01]  /*11d40*/  LOP3.LUT R4, R28, 0xff, RZ, 0xc0, !PT ;  /* 0x000000ff1c047812 */ /* 0x000fe200078ec0ff */
[----:B-1----:R-:W-:-:S04]  /*11d50*/  FFMA.FTZ R6, R175, UR25, -R3 ;  /* 0x00000019af067c23 */ /* 0x002fc80008010803 */
[----:B------:R1:W-:Y:S01]  /*11d60*/  MUFU.EX2 R175, R6 ;  /* 0x0000000600af7308 */ /* 0x0003e20000000800 */
[----:B------:R-:W-:Y:S02]  /*11d70*/  PRMT R16, R4, 0x5410, R27 ;  /* 0x0000541004107816 */ /* 0x000fe4000000001b */
[----:B------:R-:W-:Y:S01]  /*11d80*/  SHF.R.U32.HI R4, RZ, 0x8, R10 ;  /* 0x00000008ff047819 */ /* 0x000fe2000001160a */
[----:B-1----:R-:W-:Y:S01]  /*11d90*/  FFMA.FTZ R6, R74, UR25, -R3 ;  /* 0x000000194a067c23 */ /* 0x002fe20008010803 */
[----:B------:R-:W-:Y:S02]  /*11da0*/  IMAD.MOV.U32 R74, RZ, RZ, R77 ;  /* 0x000000ffff4a7224 */ /* 0x000fe400078e004d */
[----:B------:R-:W-:Y:S02]  /*11db0*/  IMAD.MOV.U32 R77, RZ, RZ, R81 ;  /* 0x000000ffff4d7224 */ /* 0x000fe400078e0051 */
[----:B------:R-:W-:Y:S02]  /*11dc0*/  IMAD.MOV.U32 R81, RZ, RZ, R82 ;  /* 0x000000ffff517224 */ /* 0x000fe400078e0052 */
[----:B------:R-:W-:-:S02]  /*11dd0*/  IMAD.MOV.U32 R82, RZ, RZ, R44 ;  /* 0x000000ffff527224 */ /* 0x000fc400078e002c */
[----:B------:R-:W-:Y:S02]  /*11de0*/  IMAD.MOV.U32 R44, RZ, RZ, R68 ;  /* 0x000000ffff2c7224 */ /* 0x000fe400078e0044 */
[----:B------:R-:W-:Y:S02]  /*11df0*/  IMAD.MOV.U32 R68, RZ, RZ, R181 ;  /* 0x000000ffff447224 */ /* 0x000fe400078e00b5 */
[----:B------:R-:W-:Y:S02]  /*11e00*/  IMAD.MOV.U32 R181, RZ, RZ, R174 ;  /* 0x000000ffffb57224 */ /* 0x000fe400078e00ae */
[----:B------:R1:W2:Y:S01]  /*11e10*/  MUFU.EX2 R174, R6 ;  /* 0x0000000600ae7308 */ /* 0x0002a20000000800 */
[----:B------:R-:W-:Y:S02]  /*11e20*/  PRMT R33, R13, 0x5410, R4 ;  /* 0x000054100d217816 */ /* 0x000fe40000000004 */
[----:B------:R-:W-:Y:S01]  /*11e30*/  LOP3.LUT R4, R12, 0xff, RZ, 0xc0, !PT ;  /* 0x000000ff0c047812 */ /* 0x000fe200078ec0ff */
[----:B------:R-:W-:-:S02]  /*11e40*/  IMAD.MOV.U32 R73, RZ, RZ, R82 ;  /* 0x000000ffff497224 */ /* 0x000fc400078e0052 */
[----:B---3--:R-:W-:Y:S01]  /*11e50*/  IMAD.MOV.U32 R32, RZ, RZ, R35 ;  /* 0x000000ffff207224 */ /* 0x008fe200078e0023 */
[----:B------:R-:W-:Y:S01]  /*11e60*/  PRMT R35, R4, 0x5410, R11 ;  /* 0x0000541004237816 */ /* 0x000fe2000000000b */
[----:B------:R-:W-:Y:S02]  /*11e70*/  IMAD.MOV.U32 R82, RZ, RZ, R170 ;  /* 0x000000ffff527224 */ /* 0x000fe400078e00aa */
[----:B-1----:R-:W-:-:S04]  /*11e80*/  FFMA.FTZ R6, R173, UR25, -R3 ;  /* 0x00000019ad067c23 */ /* 0x002fc80008010803 */
[----:B------:R1:W-:Y:S01]  /*11e90*/  MUFU.EX2 R173, R6 ;  /* 0x0000000600ad7308 */ /* 0x0003e20000000800 */
[----:B------:R-:W-:-:S04]  /*11ea0*/  LOP3.LUT R4, R8, 0xffff, RZ, 0xc0, !PT ;  /* 0x0000ffff08047812 */ /* 0x000fc800078ec0ff */
[----:B------:R-:W-:-:S03]  /*11eb0*/  SHF.R.U32.HI R7, RZ, 0x8, R4 ;  /* 0x00000008ff077819 */ /* 0x000fc60000011604 */
[----:B------:R3:W-:Y:S01]  /*11ec0*/  MUFU.EX2 R198, R9 ;  /* 0x0000000900c67308 */ /* 0x0007e20000000800 */
[----:B-1----:R-:W-:-:S07]  /*11ed0*/  FFMA.FTZ R6, R74, UR25, -R3 ;  /* 0x000000194a067c23 */ /* 0x002fce0008010803 */
[----:B------:R1:W-:Y:S01]  /*11ee0*/  MUFU.EX2 R170, R6 ;  /* 0x0000000600aa7308 */ /* 0x0003e20000000800 */
[----:B------:R-:W-:Y:S01]  /*11ef0*/  IMAD.MOV.U32 R74, RZ, RZ, R81 ;  /* 0x000000ffff4a7224 */ /* 0x000fe200078e0051 */
[----:B---3--:R-:W-:Y:S01]  /*11f00*/  LOP3.LUT R9, R8, 0xff, RZ, 0xc0, !PT ;  /* 0x000000ff08097812 */ /* 0x008fe200078ec0ff */
[----:B------:R-:W-:Y:S01]  /*11f10*/  IMAD.MOV.U32 R81, RZ, RZ, R168 ;  /* 0x000000ffff517224 */ /* 0x000fe200078e00a8 */
[--C-:B-1----:R-:W-:Y:S02]  /*11f20*/  SHF.R.U32.HI R6, RZ, 0x10, R8.reuse ;  /* 0x00000010ff067819 */ /* 0x102fe40000011608 */
[----:B------:R-:W-:Y:S02]  /*11f30*/  SHF.R.U32.HI R8, RZ, 0x18, R8 ;  /* 0x00000018ff087819 */ /* 0x000fe40000011608 */
[----:B------:R-:W-:Y:S01]  /*11f40*/  LOP3.LUT R4, R6, 0xff, RZ, 0xc0, !PT ;  /* 0x000000ff06047812 */ /* 0x000fe200078ec0ff */
[----:B------:R-:W-:-:S03]  /*11f50*/  FFMA.FTZ R6, R248, UR25, -R3 ;  /* 0x00000019f8067c23 */ /* 0x000fc60008010803 */
[----:B------:R-:W-:Y:S01]  /*11f60*/  PRMT R21, R4, 0x5410, R8 ;  /* 0x0000541004157816 */ /* 0x000fe20000000008 */
[----:B------:R1:W-:Y:S01]  /*11f70*/  MUFU.EX2 R168, R6 ;  /* 0x0000000600a87308 */ /* 0x0003e20000000800 */
[----:B------:R-:W-:Y:S01]  /*11f80*/  LOP3.LUT R4, R5, 0xffff, RZ, 0xc0, !PT ;  /* 0x0000ffff05047812 */ /* 0x000fe200078ec0ff */
[----:B------:R-:W-:Y:S02]  /*11f90*/  IMAD.MOV.U32 R233, RZ, RZ, R169 ;  /* 0x000000ffffe97224 */ /* 0x000fe400078e00a9 */
[----:B------:R-:W-:Y:S02]  /*11fa0*/  IMAD.MOV.U32 R225, RZ, RZ, R91 ;  /* 0x000000ffffe17224 */ /* 0x000fe400078e005b */
[----:B------:R-:W-:Y:S02]  /*11fb0*/  IMAD.MOV.U32 R66, RZ, RZ, R181 ;  /* 0x000000ffff427224 */ /* 0x000fe400078e00b5 */
[----:B------:R-:W-:Y:S02]  /*11fc0*/  IMAD.MOV.U32 R67, RZ, RZ, R68 ;  /* 0x000000ffff437224 */ /* 0x000fe400078e0044 */
[----:B-1----:R-:W-:-:S04]  /*11fd0*/  FFMA.FTZ R6, R249, UR25, -R3 ;  /* 0x00000019f9067c23 */ /* 0x002fc80008010803 */
[----:B------:R1:W3:Y:S01]  /*11fe0*/  MUFU.EX2 R169, R6 ;  /* 0x0000000600a97308 */ /* 0x0002e20000000800 */
[----:B------:R-:W-:Y:S02]  /*11ff0*/  IMAD.MOV.U32 R72, RZ, RZ, R44 ;  /* 0x000000ffff487224 */ /* 0x000fe400078e002c */
[----:B------:R-:W-:Y:S02]  /*12000*/  IMAD.MOV.U32 R210, RZ, RZ, R32 ;  /* 0x000000ffffd27224 */ /* 0x000fe400078e0020 */
[----:B------:R-:W-:Y:S02]  /*12010*/  IMAD.MOV.U32 R32, RZ, RZ, R225 ;  /* 0x000000ffff207224 */ /* 0x000fe400078e00e1 */
[----:B------:R-:W-:Y:S02]  /*12020*/  IMAD.MOV.U32 R225, RZ, RZ, R66 ;  /* 0x000000ffffe17224 */ /* 0x000fe400078e0042 */
[----:B------:R-:W-:Y:S01]  /*12030*/  IMAD.MOV.U32 R66, RZ, RZ, R67 ;  /* 0x000000ffff427224 */ /* 0x000fe200078e0043 */
[----:B-1----:R-:W-:-:S02]  /*12040*/  SHF.R.U32.HI R6, RZ, 0x8, R4 ;  /* 0x00000008ff067819 */ /* 0x002fc40000011604 */
[----:B------:R-:W-:Y:S01]  /*12050*/  LOP3.LUT R4, R5, 0xff, RZ, 0xc0, !PT ;  /* 0x000000ff05047812 */ /* 0x000fe200078ec0ff */
[----:B------:R-:W-:-:S03]  /*12060*/  IMAD.MOV.U32 R67, RZ, RZ, R72 ;  /* 0x000000ffff437224 */ /* 0x000fc600078e0048 */
[----:B------:R-:W-:Y:S01]  /*12070*/  PRMT R20, R4, 0x5410, R6 ;  /* 0x0000541004147816 */ /* 0x000fe20000000006 */
[----:B------:R-:W-:Y:S01]  /*12080*/  FFMA.FTZ R4, R245, UR25, -R3 ;  /* 0x00000019f5047c23 */ /* 0x000fe20008010803 */
[----:B------:R-:W-:Y:S01]  /*12090*/  SHF.R.U32.HI R6, RZ, 0x10, R5 ;  /* 0x00000010ff067819 */ /* 0x000fe20000011605 */
[----:B------:R-:W-:Y:S02]  /*120a0*/  IMAD.MOV.U32 R72, RZ, RZ, R73 ;  /* 0x000000ffff487224 */ /* 0x000fe400078e0049 */
[----:B------:R1:W-:Y:S01]  /*120b0*/  MUFU.EX2 R181, R4 ;  /* 0x0000000400b57308 */ /* 0x0003e20000000800 */
[----:B------:R-:W-:Y:S02]  /*120c0*/  IMAD.MOV.U32 R73, RZ, RZ, R74 ;  /* 0x000000ffff497224 */ /* 0x000fe400078e004a */
[----:B------:R-:W-:Y:S02]  /*120d0*/  IMAD.MOV.U32 R74, RZ, RZ, R77 ;  /* 0x000000ffff4a7224 */ /* 0x000fe400078e004d */
[----:B------:R-:W-:-:S02]  /*120e0*/  IMAD.MOV.U32 R77, RZ, RZ, R80 ;  /* 0x000000ffff4d7224 */ /* 0x000fc400078e0050 */
[----:B------:R-:W-:Y:S01]  /*120f0*/  IMAD.MOV.U32 R80, RZ, RZ, R69 ;  /* 0x000000ffff507224 */ /* 0x000fe200078e0045 */
[----:B------:R-:W-:Y:S01]  /*12100*/  SHF.R.U32.HI R5, RZ, 0x18, R5 ;  /* 0x00000018ff057819 */ /* 0x000fe20000011605 */
[----:B------:R-:W-:Y:S02]  /*12110*/  IMAD.MOV.U32 R69, RZ, RZ, R180 ;  /* 0x000000ffff457224 */ /* 0x000fe400078e00b4 */
[----:B------:R-:W-:Y:S02]  /*12120*/  IMAD.MOV.U32 R65, RZ, RZ, R172 ;  /* 0x000000ffff417224 */ /* 0x000fe400078e00ac */
[----:B------:R-:W-:Y:S01]  /*12130*/  IMAD.MOV.U32 R180, RZ, RZ, R188 ;  /* 0x000000ffffb47224 */ /* 0x000fe200078e00bc */
[----:B-1----:R-:W-:Y:S01]  /*12140*/  LOP3.LUT R4, R6, 0xff, RZ, 0xc0, !PT ;  /* 0x000000ff06047812 */ /* 0x002fe200078ec0ff */
[----:B------:R-:W-:Y:S01]  /*12150*/  FFMA.FTZ R6, R220, UR25, -R3 ;  /* 0x00000019dc067c23 */ /* 0x000fe20008010803 */
[----:B------:R-:W-:Y:S02]  /*12160*/  IMAD.MOV.U32 R213, RZ, RZ, R190 ;  /* 0x000000ffffd57224 */ /* 0x000fe400078e00be */
[----:B------:R-:W-:Y:S01]  /*12170*/  IMAD.MOV.U32 R216, RZ, RZ, R225 ;  /* 0x000000ffffd87224 */ /* 0x000fe200078e00e1 */
[----:B------:R1:W-:Y:S01]  /*12180*/  MUFU.EX2 R172, R6 ;  /* 0x0000000600ac7308 */ /* 0x0003e20000000800 */
[----:B------:R-:W-:Y:S01]  /*12190*/  PRMT R27, R4, 0x5410, R5 ;  /* 0x00005410041b7816 */ /* 0x000fe20000000005 */
[----:B------:R-:W-:-:S02]  /*121a0*/  IMAD.MOV.U32 R23, RZ, RZ, R66 ;  /* 0x000000ffff177224 */ /* 0x000fc400078e0042 */
[----:B------:R-:W-:Y:S01]  /*121b0*/  FFMA.FTZ R5, R213, UR25, -R2 ;  /* 0x00000019d5057c23 */ /* 0x000fe20008010802 */
[----:B------:R-:W-:Y:S02]  /*121c0*/  IMAD.MOV.U32 R214, RZ, RZ, R67 ;  /* 0x000000ffffd67224 */ /* 0x000fe400078e0043 */
[----:B------:R-:W-:Y:S01]  /*121d0*/  IMAD.MOV.U32 R222, RZ, RZ, R171 ;  /* 0x000000ffffde7224 */ /* 0x000fe200078e00ab */
[----:B------:R-:W-:Y:S01]  /*121e0*/  PRMT R22, R9, 0x5410, R7 ;  /* 0x0000541009167816 */ /* 0x000fe20000000007 */
[----:B------:R-:W-:Y:S02]  /*121f0*/  IMAD.MOV.U32 R67, RZ, RZ, R180 ;  /* 0x000000ffff437224 */ /* 0x000fe400078e00b4 */
[----:B------:R-:W-:Y:S02]  /*12200*/  IMAD.MOV.U32 R64, RZ, RZ, R178 ;  /* 0x000000ffff407224 */ /* 0x000fe400078e00b2 */
[----:B------:R-:W-:Y:S01]  /*12210*/  FFMA.FTZ R91, R218, UR25, -R3 ;  /* 0x00000019da5b7c23 */ /* 0x000fe20008010803 */
[----:B------:R-:W-:-:S02]  /*12220*/  IMAD.MOV.U32 R213, RZ, RZ, R72 ;  /* 0x000000ffffd57224 */ /* 0x000fc400078e0048 */
[----:B------:R-:W-:Y:S02]  /*12230*/  IMAD.MOV.U32 R10, RZ, RZ, R87 ;  /* 0x000000ffff0a7224 */ /* 0x000fe400078e0057 */
[----:B------:R-:W-:Y:S02]  /*12240*/  IMAD.MOV.U32 R18, RZ, RZ, R85 ;  /* 0x000000ffff127224 */ /* 0x000fe400078e0055 */
[----:B-1----:R-:W-:Y:S01]  /*12250*/  FFMA.FTZ R6, R239, UR25, -R3 ;  /* 0x00000019ef067c23 */ /* 0x002fe20008010803 */
[----:B------:R-:W-:Y:S02]  /*12260*/  IMAD.MOV.U32 R225, RZ, RZ, R74 ;  /* 0x000000ffffe17224 */ /* 0x000fe400078e004a */
[----:B------:R-:W-:Y:S01]  /*12270*/  FFMA.FTZ R11, R251, UR25, -R2 ;  /* 0x00000019fb0b7c23 */ /* 0x000fe20008010802 */
[----:B------:R-:W-:Y:S01]  /*12280*/  IMAD.MOV.U32 R44, RZ, RZ, R93 ;  /* 0x000000ffff2c7224 */ /* 0x000fe200078e005d */
[----:B------:R1:W-:Y:S01]  /*12290*/  MUFU.EX2 R180, R6 ;  /* 0x0000000600b47308 */ /* 0x0003e20000000800 */
[----:B------:R-:W-:-:S02]  /*122a0*/  IMAD.MOV.U32 R68, RZ, RZ, R90 ;  /* 0x000000ffff447224 */ /* 0x000fc400078e005a */
[--C-:B------:R-:W-:Y:S01]  /*122b0*/  FFMA.FTZ R7, R242, UR25, -R3.reuse ;  /* 0x00000019f2077c23 */ /* 0x100fe20008010803 */
[----:B------:R-:W-:Y:S01]  /*122c0*/  FFMA.FTZ R4, R221, UR25, -R3 ;  /* 0x00000019dd047c23 */ /* 0x000fe20008010803 */
[--C-:B------:R-:W-:Y:S01]  /*122d0*/  FFMA.FTZ R26, R250, UR25, -R2.reuse ;  /* 0x00000019fa1a7c23 */ /* 0x100fe20008010802 */
[--C-:B------:R-:W-:Y:S01]  /*122e0*/  FFMA.FTZ R28, R235, UR25, -R2.reuse ;  /* 0x00000019eb1c7c23 */ /* 0x100fe20008010802 */
[----:B------:R-:W-:Y:S01]  /*122f0*/  FFMA.FTZ R30, R234, UR25, -R2 ;  /* 0x00000019ea1e7c23 */ /* 0x000fe20008010802 */
[----:B------:R-:W-:Y:S01]  /*12300*/  IMAD.MOV.U32 R220, RZ, RZ, R133 ;  /* 0x000000ffffdc7224 */ /* 0x000fe200078e0085 */
[----:B------:R2:W5:Y:S01]  /*12310*/  LDL.LU R190, [R1+0xbc] ;  /* 0x0000bc0001be7983 */ /* 0x0005620000300800 */
[----:B-1----:R-:W-:Y:S01]  /*12320*/  FFMA.FTZ R6, R216, UR25, -R0 ;  /* 0x00000019d8067c23 */ /* 0x002fe20008010800 */
[----:B------:R-:W-:Y:S02]  /*12330*/  IMAD.MOV.U32 R216, RZ, RZ, R23 ;  /* 0x000000ffffd87224 */ /* 0x000fe400078e0017 */
[----:B------:R-:W-:-:S02]  /*12340*/  IMAD.MOV.U32 R23, RZ, RZ, R214 ;  /* 0x000000ffff177224 */ /* 0x000fc400078e00d6 */
[----:B------:R-:W-:Y:S02]  /*12350*/  IMAD.MOV.U32 R214, RZ, RZ, R213 ;  /* 0x000000ffffd67224 */ /* 0x000fe400078e00d5 */
[----:B------:R-:W-:Y:S02]  /*12360*/  IMAD.MOV.U32 R213, RZ, RZ, R225 ;  /* 0x000000ffffd57224 */ /* 0x000fe400078e00e1 */
[----:B------:R-:W-:Y:S02]  /*12370*/  IMAD.MOV.U32 R225, RZ, RZ, R222 ;  /* 0x000000ffffe17224 */ /* 0x000fe400078e00de */
[----:B------:R-:W-:Y:S02]  /*12380*/  IMAD.MOV.U32 R222, RZ, RZ, R233 ;  /* 0x000000ffffde7224 */ /* 0x000fe400078e00e9 */
[----:B------:R-:W-:Y:S02]  /*12390*/  IMAD.MOV.U32 R233, RZ, RZ, R81 ;  /* 0x000000ffffe97224 */ /* 0x000fe400078e0051 */
[----:B------:R-:W-:Y:S01]  /*123a0*/  IMAD.MOV.U32 R81, RZ, RZ, R82 ;  /* 0x000000ffff517224 */ /* 0x000fe200078e0052 */
[----:B------:R1:W-:Y:S01]  /*123b0*/  MUFU.EX2 R178, R7 ;  /* 0x0000000700b27308 */ /* 0x0003e20000000800 */
[----:B------:R-:W-:-:S02]  /*123c0*/  IMAD.MOV.U32 R82, RZ, RZ, R44 ;  /* 0x000000ffff527224 */ /* 0x000fc400078e002c */
[----:B------:R-:W-:Y:S02]  /*123d0*/  IMAD.MOV.U32 R44, RZ, RZ, R68 ;  /* 0x000000ffff2c7224 */ /* 0x000fe400078e0044 */
[--C-:B------:R-:W-:Y:S01]  /*123e0*/  FFMA.FTZ R13, R214, UR25, -R0.reuse ;  /* 0x00000019d60d7c23 */ /* 0x100fe20008010800 */
[----:B------:R-:W-:Y:S02]  /*123f0*/  IMAD.MOV.U32 R68, RZ, RZ, R131 ;  /* 0x000000ffff447224 */ /* 0x000fe400078e0083 */
[----:B------:R-:W-:Y:S01]  /*12400*/  FFMA.FTZ R12, R23, UR25, -R0 ;  /* 0x00000019170c7c23 */ /* 0x000fe20008010800 */
[----:B------:R-:W-:Y:S01]  /*12410*/  IMAD.MOV.U32 R214, RZ, RZ, R225 ;  /* 0x000000ffffd67224 */ /* 0x000fe200078e00e1 */
[----:B------:R4:W-:Y:S01]  /*12420*/  MUFU.EX2 R131, R5 ;  /* 0x0000000500837308 */ /* 0x0009e20000000800 */
[----:B------:R-:W-:Y:S02]  /*12430*/  IMAD.MOV.U32 R19, RZ, RZ, R213 ;  /* 0x000000ffff137224 */ /* 0x000fe400078e00d5 */
[----:B------:R-:W-:-:S02]  /*12440*/  IMAD.MOV.U32 R23, RZ, RZ, R222 ;  /* 0x000000ffff177224 */ /* 0x000fc400078e00de */
[----:B------:R-:W-:Y:S02]  /*12450*/  IMAD.MOV.U32 R225, RZ, RZ, R82 ;  /* 0x000000ffffe17224 */ /* 0x000fe400078e0052 */
[----:B-1----:R-:W-:Y:S01]  /*12460*/  FFMA.FTZ R7, R32, UR25, -R2 ;  /* 0x0000001920077c23 */ /* 0x002fe20008010802 */
[----:B------:R-:W-:Y:S02]  /*12470*/  IMAD.MOV.U32 R32, RZ, RZ, R73 ;  /* 0x000000ffff207224 */ /* 0x000fe400078e0049 */
[----:B------:R-:W-:Y:S01]  /*12480*/  FFMA.FTZ R93, R238, UR25, -R3 ;  /* 0x00000019ee5d7c23 */ /* 0x000fe20008010803 */
[----:B------:R-:W-:Y:S02]  /*12490*/  IMAD.MOV.U32 R213, RZ, RZ, R81 ;  /* 0x000000ffffd57224 */ /* 0x000fe400078e0051 */
[----:B------:R-:W-:Y:S01]  /*124a0*/  FFMA.FTZ R90, R219, UR25, -R3 ;  /* 0x00000019db5a7c23 */ /* 0x000fe20008010803 */
[----:B------:R-:W-:Y:S01]  /*124b0*/  IMAD.MOV.U32 R217, RZ, RZ, R44 ;  /* 0x000000ffffd97224 */ /* 0x000fe200078e002c */
[----:B------:R1:W-:Y:S01]  /*124c0*/  MUFU.EX2 R171, R4 ;  /* 0x0000000400ab7308 */ /* 0x0003e20000000800 */
[----:B------:R-:W-:-:S02]  /*124d0*/  IMAD.MOV.U32 R212, RZ, RZ, R68 ;  /* 0x000000ffffd47224 */ /* 0x000fc400078e0044 */
[----:B----4-:R-:W-:Y:S01]  /*124e0*/  FFMA.FTZ R5, R216, UR25, -R0 ;  /* 0x00000019d8057c23 */ /* 0x010fe20008010800 */
[----:B------:R-:W-:Y:S02]  /*124f0*/  IMAD.MOV.U32 R222, RZ, RZ, R34 ;  /* 0x000000ffffde7224 */ /* 0x000fe400078e0022 */
[--C-:B------:R-:W-:Y:S01]  /*12500*/  FFMA.FTZ R32, R32, UR25, -R0.reuse ;  /* 0x0000001920207c23 */ /* 0x100fe20008010800 */
[----:B------:R-:W-:Y:S02]  /*12510*/  IMAD.MOV.U32 R82, RZ, RZ, R83 ;  /* 0x000000ffff527224 */ /* 0x000fe400078e0053 */
[--C-:B------:R-:W-:Y:S01]  /*12520*/  FFMA.FTZ R34, R252, UR25, -R0.reuse ;  /* 0x00000019fc227c23 */ /* 0x100fe20008010800 */
[----:B------:R-:W-:Y:S02]  /*12530*/  IMAD.MOV.U32 R74, RZ, RZ, R77 ;  /* 0x000000ffff4a7224 */ /* 0x000fe400078e004d */
[----:B------:R-:W-:Y:S01]  /*12540*/  FFMA.FTZ R44, R241, UR25, -R0 ;  /* 0x00000019f12c7c23 */ /* 0x000fe20008010800 */
[----:B------:R-:W-:-:S02]  /*12550*/  IMAD.MOV.U32 R73, RZ, RZ, R80 ;  /* 0x000000ffff497224 */ /* 0x000fc400078e0050 */
[--C-:B------:R-:W-:Y:S01]  /*12560*/  FFMA.FTZ R68, R236, UR25, -R0.reuse ;  /* 0x00000019ec447c23 */ /* 0x100fe20008010800 */
[----:B------:R-:W-:Y:S02]  /*12570*/  IMAD.MOV.U32 R72, RZ, RZ, R69 ;  /* 0x000000ffff487224 */ /* 0x000fe400078e0045 */
[--C-:B------:R-:W-:Y:S01]  /*12580*/  FFMA.FTZ R81, R247, UR25, -R0.reuse ;  /* 0x00000019f7517c23 */ /* 0x100fe20008010800 */
[----:B------:R-:W-:Y:S02]  /*12590*/  IMAD.MOV.U32 R66, RZ, RZ, R79 ;  /* 0x000000ffff427224 */ /* 0x000fe400078e004f */
[--C-:B------:R-:W-:Y:S01]  /*125a0*/  FFMA.FTZ R83, R246, UR25, -R0.reuse ;  /* 0x00000019f6537c23 */ /* 0x100fe20008010800 */
[--C-:B------:R-:W-:Y:S01]  /*125b0*/  FFMA.FTZ R85, R232, UR25, -R0.reuse ;  /* 0x00000019e8557c23 */ /* 0x100fe20008010800 */
[----:B------:R-:W-:Y:S01]  /*125c0*/  FFMA.FTZ R87, R231, UR25, -R0 ;  /* 0x00000019e7577c23 */ /* 0x000fe20008010800 */
[--C-:B-1----:R-:W-:Y:S01]  /*125d0*/  FFMA.FTZ R4, R189, UR25, -R2.reuse ;  /* 0x00000019bd047c23 */ /* 0x102fe20008010802 */
[--C-:B------:R-:W-:Y:S01]  /*125e0*/  FFMA.FTZ R3, R187, UR25, -R2.reuse ;  /* 0x00000019bb037c23 */ /* 0x100fe20008010802 */
[--C-:B------:R-:W-:Y:S01]  /*125f0*/  FFMA.FTZ R69, R244, UR25, -R2.reuse ;  /* 0x00000019f4457c23 */ /* 0x100fe20008010802 */
[--C-:B------:R-:W-:Y:S01]  /*12600*/  FFMA.FTZ R77, R243, UR25, -R2.reuse ;  /* 0x00000019f34d7c23 */ /* 0x100fe20008010802 */
[--C-:B------:R-:W-:Y:S01]  /*12610*/  FFMA.FTZ R79, R227, UR25, -R2.reuse ;  /* 0x00000019e34f7c23 */ /* 0x100fe20008010802 */
[----:B------:R-:W-:Y:S01]  /*12620*/  FFMA.FTZ R80, R226, UR25, -R2 ;  /* 0x00000019e2507c23 */ /* 0x000fe20008010802 */
[----:B------:R-:W-:Y:S01]  /*12630*/  HSET2.LE.AND R0, R15, R176, PT ;  /* 0x000000b00f007233 */ /* 0x000fe20003803000 */
[----:B------:R-:W-:Y:S01]  /*12640*/  IMAD.MOV.U32 R251, RZ, RZ, R130 ;  /* 0x000000fffffb7224 */ /* 0x000fe200078e0082 */
[----:B------:R-:W-:Y:S01]  /*12650*/  F2FP.BF16.F32.PACK_AB R2, R240, R210 ;  /* 0x000000d2f002723e */ /* 0x000fe200000010ff */
[----:B------:R-:W-:-:S02]  /*12660*/  IMAD.MOV.U32 R218, RZ, RZ, R128 ;  /* 0x000000ffffda7224 */ /* 0x000fc400078e0080 */
[----:B------:R-:W-:Y:S01]  /*12670*/  IMAD.MOV.U32 R219, RZ, RZ, R82 ;  /* 0x000000ffffdb7224 */ /* 0x000fe200078e0052 */
[----:B------:R-:W-:Y:S01]  /*12680*/  LOP3.LUT R8, R0, R2, RZ, 0xc0, !PT ;  /* 0x0000000200087212 */ /* 0x000fe200078ec0ff */
[----:B------:R-:W-:Y:S01]  /*12690*/  IMAD.MOV.U32 R216, RZ, RZ, R233 ;  /* 0x000000ffffd87224 */ /* 0x000fe200078e00e9 */
[--C-:B------:R-:W-:Y:S01]  /*126a0*/  HSET2.LE.AND R0, R14, R176.reuse, PT ;  /* 0x000000b00e007233 */ /* 0x100fe20003803000 */
[----:B------:R-:W-:Y:S01]  /*126b0*/  IMAD.MOV.U32 R233, RZ, RZ, R134 ;  /* 0x000000ffffe97224 */ /* 0x000fe200078e0086 */
[----:B------:R1:W-:Y:S01]  /*126c0*/  MUFU.EX2 R133, R3 ;  /* 0x0000000300857308 */ /* 0x0003e20000000800 */
[----:B------:R-:W-:Y:S01]  /*126d0*/  IMAD.MOV.U32 R248, RZ, RZ, R10 ;  /* 0x000000fffff87224 */ /* 0x000fe200078e000a */
[----:B--2---:R-:W-:Y:S01]  /*126e0*/  F2FP.BF16.F32.PACK_AB R2, R177, R179 ;  /* 0x000000b3b102723e */ /* 0x004fe200000010ff */
[----:B------:R-:W-:Y:S02]  /*126f0*/  IMAD.MOV.U32 R250, RZ, RZ, R251 ;  /* 0x000000fffffa7224 */ /* 0x000fe400078e00fb */
[----:B------:R-:W-:Y:S01]  /*12700*/  FADD.FTZ R19, R19, R52 ;  /* 0x0000003413137221 */ /* 0x000fe20000010000 */
[----:B------:R-:W-:Y:S01]  /*12710*/  IMAD.MOV.U32 R10, RZ, RZ, R18 ;  /* 0x000000ffff0a7224 */ /* 0x000fe200078e0012 */
[----:B------:R2:W5:Y:S01]  /*12720*/  LDL.LU R189, [R1+0xb8] ;  /* 0x0000b80001bd7983 */ /* 0x0005620000300800 */
[----:B------:R-:W-:Y:S01]  /*12730*/  IMAD.MOV.U32 R251, RZ, RZ, R218 ;  /* 0x000000fffffb7224 */ /* 0x000fe200078e00da */
[----:B------:R4:W2:Y:S01]  /*12740*/  MUFU.EX2 R134, R4 ;  /* 0x0000000400867308 */ /* 0x0008a20000000800 */
[----:B------:R-:W-:Y:S01]  /*12750*/  IMAD.MOV.U32 R218, RZ, RZ, R219 ;  /* 0x000000ffffda7224 */ /* 0x000fe200078e00db */
[----:B------:R-:W-:Y:S01]  /*12760*/  LOP3.LUT R9, R0, R2, RZ, 0xc0, !PT ;  /* 0x0000000200097212 */ /* 0x000fe200078ec0ff */
[----:B------:R-:W-:Y:S01]  /*12770*/  IMAD.MOV.U32 R219, RZ, RZ, R212 ;  /* 0x000000ffffdb7224 */ /* 0x000fe200078e00d4 */
[--C-:B------:R-:W-:Y:S01]  /*12780*/  HSET2.LE.AND R0, R37, R176.reuse, PT ;  /* 0x000000b025007233 */ /* 0x100fe20003803000 */
[----:B------:R-:W-:Y:S01]  /*12790*/  IMAD.MOV.U32 R212, RZ, RZ, R217 ;  /* 0x000000ffffd47224 */ /* 0x000fe200078e00d9 */
[----:B-1----:R-:W-:Y:S01]  /*127a0*/  HSET2.LE.AND R3, R36, R176, PT ;  /* 0x000000b024037233 */ /* 0x002fe20003803000 */
[----:B------:R-:W-:Y:S01]  /*127b0*/  IMAD.MOV.U32 R239, RZ, RZ, R10 ;  /* 0x000000ffffef7224 */ /* 0x000fe200078e000a */
[----:B------:R-:W-:Y:S01]  /*127c0*/  F2FP.BF16.F32.PACK_AB R2, R174, R175 ;  /* 0x000000afae02723e */ /* 0x000fe200000010ff */
[----:B------:R-:W-:Y:S01]  /*127d0*/  IMAD.MOV.U32 R217, RZ, RZ, R216 ;  /* 0x000000ffffd97224 */ /* 0x000fe200078e00d8 */
[----:B------:R1:W-:Y:S01]  /*127e0*/  MUFU.EX2 R130, R11 ;  /* 0x0000000b00827308 */ /* 0x0003e20000000800 */
[----:B------:R-:W-:-:S02]  /*127f0*/  IMAD.MOV.U32 R238, RZ, RZ, R248 ;  /* 0x000000ffffee7224 */ /* 0x000fc400078e00f8 */
[----:B------:R-:W-:Y:S01]  /*12800*/  FADD.FTZ R18, R186, R43 ;  /* 0x0000002bba127221 */ /* 0x000fe20000010000 */
[----:B------:R-:W-:Y:S01]  /*12810*/  IMAD.MOV.U32 R221, RZ, RZ, R78 ;  /* 0x000000ffffdd7224 */ /* 0x000fe200078e004e */
[----:B----4-:R-:W-:Y:S01]  /*12820*/  F2FP.BF16.F32.PACK_AB R4, R230, R237 ;  /* 0x000000ede604723e */ /* 0x010fe200000010ff */
[----:B------:R-:W-:Y:S02]  /*12830*/  IMAD.MOV.U32 R216, RZ, RZ, R23 ;  /* 0x000000ffffd87224 */ /* 0x000fe400078e0017 */
[----:B------:R-:W-:Y:S01]  /*12840*/  IMAD.MOV.U32 R245, RZ, RZ, R132 ;  /* 0x000000fffff57224 */ /* 0x000fe200078e0084 */
[----:B------:R-:W-:Y:S01]  /*12850*/  LOP3.LUT R10, R3, R4, RZ, 0xc0, !PT ;  /* 0x00000004030a7212 */ /* 0x000fe200078ec0ff */
[----:B------:R-:W-:Y:S01]  /*12860*/  IMAD.MOV.U32 R23, RZ, RZ, R64 ;  /* 0x000000ffff177224 */ /* 0x000fe200078e0040 */
[----:B------:R-:W-:Y:S01]  /*12870*/  LOP3.LUT R3, R24, 0xffff, RZ, 0xc0, !PT ;  /* 0x0000ffff18037812 */ /* 0x000fe200078ec0ff */
[----:B------:R-:W-:Y:S01]  /*12880*/  IMAD.MOV.U32 R64, RZ, RZ, R65 ;  /* 0x000000ffff407224 */ /* 0x000fe200078e0041 */
[----:B------:R4:W-:Y:S01]  /*12890*/  MUFU.EX2 R128, R5 ;  /* 0x0000000500807308 */ /* 0x0009e20000000800 */
[----:B------:R-:W-:-:S02]  /*128a0*/  IMAD.MOV.U32 R65, RZ, RZ, R66 ;  /* 0x000000ffff417224 */ /* 0x000fc400078e0042 */
[----:B------:R-:W-:Y:S01]  /*128b0*/  FADD.FTZ R82, R95, R53 ;  /* 0x000000355f527221 */ /* 0x000fe20000010000 */
[----:B------:R-:W-:Y:S01]  /*128c0*/  IMAD.MOV.U32 R66, RZ, RZ, R67 ;  /* 0x000000ffff427224 */ /* 0x000fe200078e0043 */
[----:B------:R2:W5:Y:S01]  /*128d0*/  LDL.LU R188, [R1+0xb4] ;  /* 0x0000b40001bc7983 */ /* 0x0005620000300800 */
[----:B-1----:R-:W-:Y:S01]  /*128e0*/  LOP3.LUT R11, R0, R2, RZ, 0xc0, !PT ;  /* 0x00000002000b7212 */ /* 0x002fe200078ec0ff */
[----:B------:R-:W-:Y:S01]  /*128f0*/  IMAD.MOV.U32 R248, RZ, RZ, R71 ;  /* 0x000000fffff87224 */ /* 0x000fe200078e0047 */
[----:B------:R-:W-:Y:S01]  /*12900*/  SHF.R.U32.HI R2, RZ, 0x8, R3 ;  /* 0x00000008ff027819 */ /* 0x000fe20000011603 */
[----:B------:R-:W-:Y:S01]  /*12910*/  IMAD.MOV.U32 R67, RZ, RZ, R72 ;  /* 0x000000ffff437224 */ /* 0x000fe200078e0048 */
[----:B------:R-:W-:Y:S01]  /*12920*/  LOP3.LUT R0, R24, 0xff, RZ, 0xc0, !PT ;  /* 0x000000ff18007812 */ /* 0x000fe200078ec0ff */
[----:B------:R-:W-:Y:S01]  /*12930*/  IMAD.MOV.U32 R71, RZ, RZ, R129 ;  /* 0x000000ffff477224 */ /* 0x000fe200078e0081 */
[----:B------:R1:W-:Y:S01]  /*12940*/  MUFU.EX2 R132, R7 ;  /* 0x0000000700847308 */ /* 0x0003e20000000800 */
[----:B------:R-:W-:-:S02]  /*12950*/  IMAD.MOV.U32 R72, RZ, RZ, R73 ;  /* 0x000000ffff487224 */ /* 0x000fc400078e0049 */
[----:B------:R-:W-:Y:S02]  /*12960*/  IMAD.MOV.U32 R241, RZ, RZ, R251 ;  /* 0x000000fffff17224 */ /* 0x000fe400078e00fb */
[----:B------:R-:W-:Y:S02]  /*12970*/  IMAD.MOV.U32 R243, RZ, RZ, R218 ;  /* 0x000000fffff37224 */ /* 0x000fe400078e00da */
[----:B------:R-:W-:Y:S02]  /*12980*/  IMAD.MOV.U32 R242, RZ, RZ, R54 ;  /* 0x000000fffff27224 */ /* 0x000fe400078e0036 */
[----:B------:R-:W-:Y:S01]  /*12990*/  IMAD.MOV.U32 R249, RZ, RZ, R55 ;  /* 0x000000fffff97224 */ /* 0x000fe200078e0037 */
[----:B---3--:R-:W-:Y:S01]  /*129a0*/  F2FP.BF16.F32.PACK_AB R4, R169, R168 ;  /* 0x000000a8a904723e */ /* 0x008fe200000010ff */
[----:B------:R-:W-:Y:S01]  /*129b0*/  IMAD.MOV.U32 R73, RZ, RZ, R74 ;  /* 0x000000ffff497224 */ /* 0x000fe200078e004a */
[----:B------:R-:W-:Y:S01]  /*129c0*/  PRMT R78, R0, 0x5410, R2 ;  /* 0x00005410004e7816 */ /* 0x000fe20000000002 */
[----:B------:R-:W-:Y:S01]  /*129d0*/  IMAD.MOV.U32 R74, RZ, RZ, R76 ;  /* 0x000000ffff4a7224 */ /* 0x000fe200078e004c */
[--C-:B------:R-:W-:Y:S01]  /*129e0*/  HSET2.LE.AND R0, R17, R176.reuse, PT ;  /* 0x000000b011007233 */ /* 0x100fe20003803000 */
[----:B------:R-:W-:Y:S01]  /*129f0*/  IMAD.MOV.U32 R76, RZ, RZ, R70 ;  /* 0x000000ffff4c7224 */ /* 0x000fe200078e0046 */
[----:B------:R-:W-:Y:S01]  /*12a00*/  HSET2.LE.AND R3, R16, R176, PT ;  /* 0x000000b010037233 */ /* 0x000fe20003803000 */
[----:B------:R-:W-:Y:S01]  /*12a10*/  FADD.FTZ R71, R71, R19 ;  /* 0x0000001347477221 */ /* 0x000fe20000010000 */
[----:B------:R-:W-:Y:S01]  /*12a20*/  FADD.FTZ R70, R135, R18 ;  /* 0x0000001287467221 */ /* 0x000fe20000010000 */
[----:B------:R-:W-:Y:S01]  /*12a30*/  IMAD.MOV.U32 R235, RZ, RZ, R66 ;  /* 0x000000ffffeb7224 */ /* 0x000fe200078e0042 */
[----:B------:R-:W3:Y:S01]  /*12a40*/  LDSM.16.MT88.4 R16, [R184+0x5400] ;  /* 0x00540000b810783b */ /* 0x000ee20000004200 */
[----:B------:R2:W2:Y:S01]  /*12a50*/  MUFU.EX2 R129, R6 ;  /* 0x0000000600817308 */ /* 0x0004a20000000800 */
[----:B------:R-:W-:-:S02]  /*12a60*/  IMAD.MOV.U32 R218, RZ, RZ, R212 ;  /* 0x000000ffffda7224 */ /* 0x000fc400078e00d4 */
[----:B------:R-:W-:Y:S01]  /*12a70*/  IMAD.MOV.U32 R251, RZ, RZ, R217 ;  /* 0x000000fffffb7224 */ /* 0x000fe200078e00d9 */
[C---:B------:R-:W-:Y:S01]  /*12a80*/  HMMA.16816.F32.BF16 R52, R8.reuse, R48, R112 ;  /* 0x000000300834723c */ /* 0x040fe20000041870 */
[----:B------:R-:W-:Y:S01]  /*12a90*/  IMAD.MOV.U32 R212, RZ, RZ, R64 ;  /* 0x000000ffffd47224 */ /* 0x000fe200078e0040 */
[----:B------:R-:W-:Y:S01]  /*12aa0*/  F2FP.BF16.F32.PACK_AB R2, R224, R223 ;  /* 0x000000dfe002723e */ /* 0x000fe200000010ff */
[----:B------:R-:W-:Y:S02]  /*12ab0*/  IMAD.MOV.U32 R217, RZ, RZ, R65 ;  /* 0x000000ffffd97224 */ /* 0x000fe400078e0041 */
[----:B------:R-:W-:Y:S01]  /*12ac0*/  IMAD.MOV.U32 R252, RZ, RZ, R250 ;  /* 0x000000fffffc7224 */ /* 0x000fe200078e00fa */
[--C-:B----4-:R-:W-:Y:S01]  /*12ad0*/  HSET2.LE.AND R5, R20, R176.reuse, PT ;  /* 0x000000b014057233 */ /* 0x110fe20003803000 */
[----:B------:R-:W-:Y:S01]  /*12ae0*/  IMAD.MOV.U32 R234, RZ, RZ, R67 ;  /* 0x000000ffffea7224 */ /* 0x000fe200078e0043 */
[----:B------:R4:W-:Y:S01]  /*12af0*/  MUFU.EX2 R115, R13 ;  /* 0x0000000d00737308 */ /* 0x0009e20000000800 */
[----:B------:R-:W-:Y:S01]  /*12b00*/  HMMA.16816.F32.BF16 R64, R8, R50, R116 ;  /* 0x000000320840723c */ /* 0x000fe20000041874 */
[----:B------:R-:W-:Y:S01]  /*12b10*/  LOP3.LUT R14, R0, R2, RZ, 0xc0, !PT ;  /* 0x00000002000e7212 */ /* 0x000fe200078ec0ff */
[----:B------:R-:W-:Y:S01]  /*12b20*/  IMAD.MOV.U32 R250, RZ, RZ, R216 ;  /* 0x000000fffffa7224 */ /* 0x000fe200078e00d8 */
[----:B------:R-:W-:Y:S01]  /*12b30*/  LOP3.LUT R15, R3, R4, RZ, 0xc0, !PT ;  /* 0x00000004030f7212 */ /* 0x000fe200078ec0ff */
[----:B------:R-:W-:Y:S01]  /*12b40*/  IMAD.MOV.U32 R247, RZ, RZ, R88 ;  /* 0x000000fffff77224 */ /* 0x000fe200078e0058 */
[----:B------:R3:W5:Y:S02]  /*12b50*/  LDL.LU R187, [R1+0xb0] ;  /* 0x0000b00001bb7983 */ /* 0x0007640000300800 */
[----:B------:R4:W3:Y:S01]  /*12b60*/  MUFU.EX2 R116, R12 ;  /* 0x0000000c00747308 */ /* 0x0008e20000000800 */
[--C-:B------:R-:W-:Y:S01]  /*12b70*/  HSET2.LE.AND R0, R22, R176.reuse, PT ;  /* 0x000000b016007233 */ /* 0x100fe20003803000 */
[----:B------:R-:W-:Y:S01]  /*12b80*/  IMAD.MOV.U32 R216, RZ, RZ, R23 ;  /* 0x000000ffffd87224 */ /* 0x000fe200078e0017 */
[----:B------:R-:W-:-:S02]  /*12b90*/  HSET2.LE.AND R3, R21, R176, PT ;  /* 0x000000b015037233 */ /* 0x000fc40003803000 */
[----:B-1----:R-:W-:Y:S01]  /*12ba0*/  SHF.R.U32.HI R7, RZ, 0x10, R24 ;  /* 0x00000010ff077819 */ /* 0x002fe20000011618 */
[----:B------:R-:W1:Y:S01]  /*12bb0*/  LDSM.16.MT88.4 R20, [R185+0x5400] ;  /* 0x00540000b914783b */ /* 0x000e620000004200 */
[----:B------:R-:W-:Y:S02]  /*12bc0*/  F2FP.BF16.F32.PACK_AB R2, R228, R229 ;  /* 0x000000e5e402723e */ /* 0x000fe400000010ff */
[----:B--2---:R-:W-:Y:S01]  /*12bd0*/  F2FP.BF16.F32.PACK_AB R6, R134, R131 ;  /* 0x000000838606723e */ /* 0x004fe200000010ff */
[C---:B------:R-:W-:Y:S01]  /*12be0*/  HMMA.16816.F32.BF16 R56, R8.reuse, R60, R56 ;  /* 0x0000003c0838723c */ /* 0x040fe20000041838 */
[----:B------:R-:W-:Y:S01]  /*12bf0*/  F2FP.BF16.F32.PACK_AB R4, R170, R173 ;  /* 0x000000adaa04723e */ /* 0x000fe200000010ff */
[----:B------:R2:W-:Y:S01]  /*12c00*/  MUFU.EX2 R113, R28 ;  /* 0x0000001c00717308 */ /* 0x0005e20000000800 */
[----:B------:R-:W-:Y:S01]  /*12c10*/  IMAD.MOV.U32 R236, RZ, RZ, R76 ;  /* 0x000000ffffec7224 */ /* 0x000fe200078e004c */
[----:B------:R1:W5:Y:S01]  /*12c20*/  LDL.LU R186, [R1+0xac] ;  /* 0x0000ac0001ba7983 */ /* 0x0003620000300800 */
[----:B----4-:R-:W-:Y:S01]  /*12c30*/  LOP3.LUT R13, R3, R4, RZ, 0xc0, !PT ;  /* 0x00000004030d7212 */ /* 0x010fe200078ec0ff */
[----:B------:R-:W-:Y:S01]  /*12c40*/  IMAD.MOV.U32 R226, RZ, RZ, R74 ;  /* 0x000000ffffe27224 */ /* 0x000fe200078e004a */
[----:B------:R-:W-:Y:S01]  /*12c50*/  LOP3.LUT R12, R0, R2, RZ, 0xc0, !PT ;  /* 0x00000002000c7212 */ /* 0x000fe200078ec0ff */
[----:B------:R-:W-:Y:S01]  /*12c60*/  HMMA.16816.F32.BF16 R60, R8, R62, R120 ;  /* 0x0000003e083c723c */ /* 0x000fe20000041878 */
[--C-:B------:R-:W-:Y:S01]  /*12c70*/  HSET2.LE.AND R0, R27, R176.reuse, PT ;  /* 0x000000b01b007233 */ /* 0x100fe20003803000 */
[----:B------:R4:W-:Y:S01]  /*12c80*/  MUFU.EX2 R114, R26 ;  /* 0x0000001a00727308 */ /* 0x0009e20000000800 */
[----:B------:R-:W-:Y:S01]  /*12c90*/  LOP3.LUT R4, R5, R6, RZ, 0xc0, !PT ;  /* 0x0000000605047212 */ /* 0x000fe200078ec0ff */
[----:B------:R-:W-:Y:S01]  /*12ca0*/  IMAD.MOV.U32 R244, RZ, RZ, R72 ;  /* 0x000000fffff47224 */ /* 0x000fe200078e0048 */
[----:B------:R-:W-:Y:S01]  /*12cb0*/  HSET2.LE.AND R3, R33, R176, PT ;  /* 0x000000b021037233 */ /* 0x000fe20003803000 */
[----:B------:R-:W-:Y:S01]  /*12cc0*/  IMAD.MOV.U32 R227, RZ, RZ, R73 ;  /* 0x000000ffffe37224 */ /* 0x000fe200078e0049 */
[----:B------:R-:W-:Y:S01]  /*12cd0*/  F2FP.BF16.F32.PACK_AB R2, R128, R129 ;  /* 0x000000818002723e */ /* 0x000fe200000010ff */
[----:B------:R1:W5:Y:S01]  /*12ce0*/  LDL.LU R135, [R1+0xa8] ;  /* 0x0000a80001877983 */ /* 0x0003620000300800 */
[----:B------:R-:W-:Y:S01]  /*12cf0*/  F2FP.BF16.F32.PACK_AB R6, R132, R133 ;  /* 0x000000858406723e */ /* 0x000fe200000010ff */
[----:B------:R-:W-:Y:S01]  /*12d00*/  MUFU.EX2 R112, R30 ;  /* 0x0000001e00707308 */ /* 0x000fe20000000800 */
[----:B------:R-:W-:Y:S01]  /*12d10*/  LOP3.LUT R5, R0, R2, RZ, 0xc0, !PT ;  /* 0x0000000200057212 */ /* 0x000fe200078ec0ff */
[----:B------:R-:W1:Y:S01]  /*12d20*/  LDC.U8 R88, c[0x0][0x388] ;  /* 0x0000e200ff587b82 */ /* 0x000e620000000000 */
[----:B------:R-:W-:-:S02]  /*12d30*/  LOP3.LUT R6, R3, R6, RZ, 0xc0, !PT ;  /* 0x0000000603067212 */ /* 0x000fc400078ec0ff */
[----:B------:R-:W-:Y:S02]  /*12d40*/  HSET2.LE.AND R0, R35, R176, PT ;  /* 0x000000b023007233 */ /* 0x000fe40003803000 */
[----:B------:R-:W-:Y:S02]  /*12d50*/  LOP3.LUT R3, R25, 0xffff, RZ, 0xc0, !PT ;  /* 0x0000ffff19037812 */ /* 0x000fe400078ec0ff */
[----:B---3--:R-:W-:Y:S02]  /*12d60*/  F2FP.BF16.F32.PACK_AB R2, R115, R116 ;  /* 0x000000747302723e */ /* 0x008fe400000010ff */
[----:B------:R-:W-:Y:S02]  /*12d70*/  LOP3.LUT R8, R7, 0xff, RZ, 0xc0, !PT ;  /* 0x000000ff07087812 */ /* 0x000fe400078ec0ff */
[----:B------:R-:W-:Y:S02]  /*12d80*/  LOP3.LUT R9, R25, 0xff, RZ, 0xc0, !PT ;  /* 0x000000ff19097812 */ /* 0x000fe400078ec0ff */
[----:B------:R-:W-:-:S02]  /*12d90*/  SHF.R.U32.HI R3, RZ, 0x8, R3 ;  /* 0x00000008ff037819 */ /* 0x000fc40000011603 */
[----:B------:R-:W-:Y:S02]  /*12da0*/  LOP3.LUT R7, R0, R2, RZ, 0xc0, !PT ;  /* 0x0000000200077212 */ /* 0x000fe400078ec0ff */
[----:B------:R-:W-:Y:S02]  /*12db0*/  SHF.R.U32.HI R0, RZ, 0x10, R25 ;  /* 0x00000010ff007819 */ /* 0x000fe40000011619 */
[----:B--2---:R-:W-:Y:S02]  /*12dc0*/  PRMT R28, R9, 0x5410, R3 ;  /* 0x00005410091c7816 */ /* 0x004fe40000000003 */
[----:B------:R-:W-:Y:S02]  /*12dd0*/  SHF.R.U32.HI R2, RZ, 0x8, R38 ;  /* 0x00000008ff027819 */ /* 0x000fe40000011626 */
[----:B------:R-:W-:Y:S02]  /*12de0*/  SHF.R.U32.HI R3, RZ, 0x18, R25 ;  /* 0x00000018ff037819 */ /* 0x000fe40000011619 */
[----:B------:R-:W-:Y:S01]  /*12df0*/  LOP3.LUT R0, R0, 0xff, RZ, 0xc0, !PT ;  /* 0x000000ff00007812 */ /* 0x000fe200078ec0ff */
[----:B------:R-:W-:Y:S01]  /*12e00*/  HMMA.16816.F32.BF16 R36, R4, R16, R96 ;  /* 0x000000100424723c */ /* 0x000fe20000041860 */
[----:B------:R-:W-:Y:S01]  /*12e10*/  SHF.R.U32.HI R10, RZ, 0x18, R24 ;  /* 0x00000018ff0a7819 */ /* 0x000fe20000011618 */
[----:B------:R-:W-:Y:S01]  /*12e20*/  MUFU.EX2 R97, R32 ;  /* 0x0000002000617308 */ /* 0x000fe20000000800 */
[----:B------:R-:W-:Y:S01]  /*12e30*/  PRMT R76, R42, 0x5410, R2 ;  /* 0x000054102a4c7816 */ /* 0x000fe20000000002 */
[----:B----4-:R-:W2:Y:S01]  /*12e40*/  LDSM.16.MT88.4 R24, [R184+0x5800] ;  /* 0x00580000b818783b */ /* 0x010ea20000004200 */
[----:B------:R-:W-:-:S02]  /*12e50*/  PRMT R9, R0, 0x5410, R3 ;  /* 0x0000541000097816 */ /* 0x000fc40000000003 */
[----:B------:R-:W-:-:S03]  /*12e60*/  SHF.R.U32.HI R2, RZ, 0x8, R40 ;  /* 0x00000008ff027819 */ /* 0x000fc60000011628 */
[----:B------:R3:W4:Y:S01]  /*12e70*/  MUFU.EX2 R96, R34 ;  /* 0x0000002200607308 */ /* 0x0007220000000800 */
[C---:B------:R-:W-:Y:S02]  /*12e80*/  LOP3.LUT R0, R31.reuse, 0xffff, RZ, 0xc0, !PT ;  /* 0x0000ffff1f007812 */ /* 0x040fe400078ec0ff */
[----:B------:R-:W-:Y:S02]  /*12e90*/  PRMT R74, R46, 0x5410, R2 ;  /* 0x000054102e4a7816 */ /* 0x000fe40000000002 */
[----:B------:R-:W-:Y:S02]  /*12ea0*/  LOP3.LUT R2, R31, 0xff, RZ, 0xc0, !PT ;  /* 0x000000ff1f027812 */ /* 0x000fe400078ec0ff */
[----:B------:R-:W-:Y:S02]  /*12eb0*/  SHF.R.U32.HI R0, RZ, 0x8, R0 ;  /* 0x00000008ff007819 */ /* 0x000fe40000011600 */
[----:B------:R-:W-:Y:S01]  /*12ec0*/  LOP3.LUT R3, R45, 0xff, RZ, 0xc0, !PT ;  /* 0x000000ff2d037812 */ /* 0x000fe200078ec0ff */
[----:B---3--:R-:W3:Y:S01]  /*12ed0*/  LDSM.16.MT88.4 R32, [R185+0x5800] ;  /* 0x00580000b920783b */ /* 0x008ee20000004200 */
[----:B------:R-:W-:Y:S01]  /*12ee0*/  PRMT R72, R2, 0x5410, R0 ;  /* 0x0000541002487816 */ /* 0x000fe20000000000 */
[----:B------:R-:W-:Y:S01]  /*12ef0*/  FADD.FTZ R0, R241, R71 ;  /* 0x00000047f1007221 */ /* 0x000fe20000010000 */
[----:B------:R-:W-:Y:S01]  /*12f00*/  FADD.FTZ R2, R236, R82 ;  /* 0x00000052ec027221 */ /* 0x000fe20000010000 */
[----:B------:R-:W-:Y:S01]  /*12f10*/  PRMT R73, R3, 0x5410, R47 ;  /* 0x0000541003497816 */ /* 0x000fe2000000002f */
[----:B------:R4:W-:Y:S01]  /*12f20*/  MUFU.EX2 R95, R44 ;  /* 0x0000002c005f7308 */ /* 0x0009e20000000800 */
[----:B------:R-:W-:Y:S01]  /*12f30*/  FADD.FTZ R3, R247, R89 ;  /* 0x00000059f7037221 */ /* 0x000fe20000010000 */
[----:B------:R-:W-:Y:S01]  /*12f40*/  PRMT R30, R8, 0x5410, R10 ;  /* 0x00005410081e7816 */ /* 0x000fe2000000000a */
[----:B------:R-:W-:Y:S01]  /*12f50*/  FADD.FTZ R0, R147, R0 ;  /* 0x0000000093007221 */ /* 0x000fe20000010000 */
[----:B------:R-:W-:Y:S01]  /*12f60*/  LOP3.LUT R8, R41, 0xff, RZ, 0xc0, !PT ;  /* 0x000000ff29087812 */ /* 0x000fe200078ec0ff */
[----:B------:R-:W-:-:S03]  /*12f70*/  FADD.FTZ R2, R227, R2 ;  /* 0x00000002e3027221 */ /* 0x000fc60000010000 */
[----:B------:R-:W2:Y:S01]  /*12f80*/  MUFU.EX2 R68, R68 ;  /* 0x0000004400447308 */ /* 0x000ea20000000800 */
[----:B------:R-:W-:Y:S01]  /*12f90*/  HMMA.16816.F32.BF16 R40, R4, R18, R100 ;  /* 0x000000120428723c */ /* 0x000fe20000041864 */
[----:B------:R-:W-:Y:S01]  /*12fa0*/  FADD.FTZ R3, R226, R3 ;  /* 0x00000003e2037221 */ /* 0x000fe20000010000 */
[----:B------:R-:W-:Y:S01]  /*12fb0*/  FADD.FTZ R10, R152, R0 ;  /* 0x00000000980a7221 */ /* 0x000fe20000010000 */
[----:B------:R-:W-:-:S03]  /*12fc0*/  HSET2.LE.AND R0, R28, R176, PT ;  /* 0x000000b01c007233 */ /* 0x000fc60003803000 */
[----:B-1----:R-:W-:Y:S01]  /*12fd0*/  HMMA.16816.F32.BF16 R48, R4, R20, R104 ;  /* 0x000000140430723c */ /* 0x002fe20000041868 */
[----:B------:R-:W-:-:S05]  /*12fe0*/  FADD.FTZ R11, R165, R3 ;  /* 0x00000003a50b7221 */ /* 0x000fca0000010000 */
[----:B----4-:R-:W-:Y:S01]  /*12ff0*/  HMMA.16816.F32.BF16 R44, R4, R22, R108 ;  /* 0x00000016042c723c */ /* 0x010fe2000004186c */
[----:B------:R-:W-:-:S05]  /*13000*/  HSET2.LE.AND R3, R9, R176, PT ;  /* 0x000000b009037233 */ /* 0x000fca0003803000 */
[----:B------:R-:W-:Y:S01]  /*13010*/  HMMA.16816.F32.BF16 R52, R12, R16, R52 ;  /* 0x000000100c34723c */ /* 0x000fe20000041834 */
[----:B------:R-:W-:Y:S01]  /*13020*/  FADD.FTZ R4, R252, R70 ;  /* 0x00000046fc047221 */ /* 0x000fe20000010000 */
[----:B------:R-:W-:-:S05]  /*13030*/  F2FP.BF16.F32.PACK_AB R5, R96, R97 ;  /* 0x000000616005723e */ /* 0x000fca00000010ff */
[----:B------:R-:W-:Y:S01]  /*13040*/  FADD.FTZ R17, R164, R2 ;  /* 0x00000002a4117221 */ /* 0x000fe20000010000 */
[----:B------:R-:W-:Y:S01]  /*13050*/  F2FP.BF16.F32.PACK_AB R2, R114, R130 ;  /* 0x000000827202723e */ /* 0x000fe200000010ff */
[----:B------:R-:W-:-:S03]  /*13060*/  FADD.FTZ R16, R143, R4 ;  /* 0x000000048f107221 */ /* 0x000fc60000010000 */
[----:B------:R-:W-:Y:S02]  /*13070*/  LOP3.LUT R4, R0, R2, RZ, 0xc0, !PT ;  /* 0x0000000200047212 */ /* 0x000fe400078ec0ff */
[--C-:B------:R-:W-:Y:S02]  /*13080*/  HSET2.LE.AND R0, R92, R176.reuse, PT ;  /* 0x000000b05c007233 */ /* 0x100fe40003803000 */
[----:B------:R-:W-:Y:S02]  /*13090*/  F2FP.BF16.F32.PACK_AB R2, R202, R204 ;  /* 0x000000ccca02723e */ /* 0x000fe400000010ff */
[----:B------:R-:W-:Y:S02]  /*130a0*/  PRMT R75, R8, 0x5410, R75 ;  /* 0x00005410084b7816 */ /* 0x000fe4000000004b */
[--C-:B------:R-:W-:Y:S02]  /*130b0*/  HSET2.LE.AND R6, R86, R176.reuse, PT ;  /* 0x000000b056067233 */ /* 0x100fe40003803000 */
[----:B------:R-:W-:Y:S01]  /*130c0*/  LOP3.LUT R5, R3, R5, RZ, 0xc0, !PT ;  /* 0x0000000503057212 */ /* 0x000fe200078ec0ff */
[----:B------:R-:W-:Y:S01]  /*130d0*/  FADD.FTZ R3, R146, R16 ;  /* 0x0000001092037221 */ /* 0x000fe20000010000 */
[----:B------:R-:W-:Y:S01]  /*130e0*/  HSET2.LE.AND R8, R84, R176, PT ;  /* 0x000000b054087233 */ /* 0x000fe20003803000 */
[----:B------:R-:W-:Y:S01]  /*130f0*/  FADD.FTZ R16, R155, R10 ;  /* 0x0000000a9b107221 */ /* 0x000fe20000010000 */
[----:B------:R-:W-:-:S02]  /*13100*/  F2FP.BF16.F32.PACK_AB R7, R112, R113 ;  /* 0x000000717007723e */ /* 0x000fc400000010ff */
[----:B--2---:R-:W-:Y:S02]  /*13110*/  F2FP.BF16.F32.PACK_AB R9, R68, R95 ;  /* 0x0000005f4409723e */ /* 0x004fe400000010ff */
[----:B------:R-:W-:Y:S02]  /*13120*/  LOP3.LUT R10, R0, R2, RZ, 0xc0, !PT ;  /* 0x00000002000a7212 */ /* 0x000fe400078ec0ff */
[----:B------:R-:W-:Y:S02]  /*13130*/  HSET2.LE.AND R0, R94, R176, PT ;  /* 0x000000b05e007233 */ /* 0x000fe40003803000 */
[----:B------:R-:W-:Y:S02]  /*13140*/  LOP3.LUT R6, R6, R7, RZ, 0xc0, !PT ;  /* 0x0000000706067212 */ /* 0x000fe400078ec0ff */
[----:B------:R-:W-:Y:S01]  /*13150*/  F2FP.BF16.F32.PACK_AB R2, R171, R172 ;  /* 0x000000acab02723e */ /* 0x000fe200000010ff */
[----:B------:R-:W-:Y:S01]  /*13160*/  HMMA.16816.F32.BF16 R64, R12, R18, R64 ;  /* 0x000000120c40723c */ /* 0x000fe20000041840 */
[----:B------:R-:W-:Y:S01]  /*13170*/  LOP3.LUT R7, R8, R9, RZ, 0xc0, !PT ;  /* 0x0000000908077212 */ /* 0x000fe200078ec0ff */
[----:B------:R-:W-:Y:S01]  /*13180*/  MUFU.EX2 R69, R69 ;  /* 0x0000004500457308 */ /* 0x000fe20000000800 */
[----:B------:R-:W-:-:S03]  /*13190*/  F2FP.BF16.F32.PACK_AB R8, R208, R206 ;  /* 0x000000ced008723e */ /* 0x000fc600000010ff */
[C---:B------:R-:W-:Y:S01]  /*131a0*/  HMMA.16816.F32.BF16 R56, R12.reuse, R20, R56 ;  /* 0x000000140c38723c */ /* 0x040fe20000041838 */
[----:B------:R-:W-:Y:S01]  /*131b0*/  FADD.FTZ R18, R154, R3 ;  /* 0x000000039a127221 */ /* 0x000fe20000010000 */
[----:B------:R-:W-:Y:S02]  /*131c0*/  HSET2.LE.AND R3, R78, R176, PT ;  /* 0x000000b04e037233 */ /* 0x000fe40003803000 */
[----:B------:R-:W1:Y:S02]  /*131d0*/  MUFU.EX2 R77, R77 ;  /* 0x0000004d004d7308 */ /* 0x000e640000000800 */
[----:B------:R-:W-:Y:S01]  /*131e0*/  HMMA.16816.F32.BF16 R60, R12, R22, R60 ;  /* 0x000000160c3c723c */ /* 0x000fe2000004183c */
[----:B------:R-:W-:-:S05]  /*131f0*/  LOP3.LUT R8, R3, R8, RZ, 0xc0, !PT ;  /* 0x0000000803087212 */ /* 0x000fca00078ec0ff */
[----:B------:R-:W-:Y:S01]  /*13200*/  MUFU.EX2 R79, R79 ;  /* 0x0000004f004f7308 */ /* 0x000fe20000000800 */
[----:B------:R-:W-:Y:S01]  /*13210*/  FADD.FTZ R13, R243, R11 ;  /* 0x0000000bf30d7221 */ /* 0x000fe20000010000 */
[----:B------:R-:W-:Y:S01]  /*13220*/  LOP3.LUT R11, R0, R2, RZ, 0xc0, !PT ;  /* 0x00000002000b7212 */ /* 0x000fe200078ec0ff */
[----:B------:R-:W-:Y:S01]  /*13230*/  HMMA.16816.F32.BF16 R36, R4, R24, R36 ;  /* 0x000000180424723c */ /* 0x000fe20000041824 */
[----:B------:R-:W-:-:S05]  /*13240*/  SHF.R.U32.HI R2, RZ, 0x10, R31 ;  /* 0x00000010ff027819 */ /* 0x000fca000001161f */
[----:B------:R-:W-:Y:S01]  /*13250*/  HMMA.16816.F32.BF16 R40, R4, R26, R40 ;  /* 0x0000001a0428723c */ /* 0x000fe20000041828 */
[----:B------:R-:W-:-:S05]  /*13260*/  LOP3.LUT R0, R29, 0xffff, RZ, 0xc0, !PT ;  /* 0x0000ffff1d007812 */ /* 0x000fca00078ec0ff */
[----:B---3--:R-:W-:Y:S01]  /*13270*/  HMMA.16816.F32.BF16 R48, R4, R32, R48 ;  /* 0x000000200430723c */ /* 0x008fe20000041830 */
[----:B------:R-:W-:-:S05]  /*13280*/  SHF.R.U32.HI R3, RZ, 0x10, R29 ;  /* 0x00000010ff037819 */ /* 0x000fca000001161d */
[----:B------:R-:W-:Y:S01]  /*13290*/  HMMA.16816.F32.BF16 R44, R4, R34, R44 ;  /* 0x00000022042c723c */ /* 0x000fe2000004182c */
[----:B------:R-:W2:Y:S01]  /*132a0*/  MUFU.EX2 R80, R80 ;  /* 0x0000005000507308 */ /* 0x000ea20000000800 */
[----:B------:R-:W-:Y:S02]  /*132b0*/  IMAD.MOV.U32 R247, RZ, RZ, R220 ;  /* 0x000000fffff77224 */ /* 0x000fe400078e00dc */
[----:B------:R-:W-:Y:S01]  /*132c0*/  FADD.FTZ R15, R166, R17 ;  /* 0x00000011a60f7221 */ /* 0x000fe20000010000 */
[----:B------:R-:W-:-:S04]  /*132d0*/  IMAD.MOV.U32 R241, RZ, RZ, R245 ;  /* 0x000000fffff17224 */ /* 0x000fc800078e00f5 */
[----:B------:R-:W-:Y:S01]  /*132e0*/  MUFU.EX2 R85, R85 ;  /* 0x0000005500557308 */ /* 0x000fe20000000800 */
[----:B------:R-:W-:-:S07]  /*132f0*/  LOP3.LUT R4, R2, 0xff, RZ, 0xc0, !PT ;  /* 0x000000ff02047812 */ /* 0x000fce00078ec0ff */
[----:B------:R-:W3:Y:S01]  /*13300*/  MUFU.EX2 R87, R87 ;  /* 0x0000005700577308 */ /* 0x000ee20000000800 */
[----:B------:R-:W-:Y:S01]  /*13310*/  LOP3.LUT R5, R29, 0xff, RZ, 0xc0, !PT ;  /* 0x000000ff1d057812 */ /* 0x000fe200078ec0ff */
[----:B------:R-:W-:Y:S01]  /*13320*/  FADD.FTZ R16, R167, R16 ;  /* 0x00000010a7107221 */ /* 0x000fe20000010000 */
[----:B------:R-:W-:-:S05]  /*13330*/  SHF.R.U32.HI R2, RZ, 0x8, R0 ;  /* 0x00000008ff027819 */ /* 0x000fca0000011600 */
[----:B------:R-:W-:Y:S01]  /*13340*/  MUFU.EX2 R81, R81 ;  /* 0x0000005100517308 */ /* 0x000fe20000000800 */
[----:B------:R-:W-:-:S07]  /*13350*/  SHF.R.U32.HI R7, RZ, 0x18, R29 ;  /* 0x00000018ff077819 */ /* 0x000fce000001161d */
[----:B------:R-:W4:Y:S01]  /*13360*/  MUFU.EX2 R83, R83 ;  /* 0x0000005300537308 */ /* 0x000f220000000800 */
[----:B------:R-:W-:Y:S01]  /*13370*/  LOP3.LUT R0, R3, 0xff, RZ, 0xc0, !PT ;  /* 0x000000ff03007812 */ /* 0x000fe200078ec0ff */
[----:B------:R-:W-:Y:S01]  /*13380*/  IMAD.MOV.U32 R236, RZ, RZ, R235 ;  /* 0x000000ffffec7224 */ /* 0x000fe200078e00eb */
[----:B------:R-:W-:-:S05]  /*13390*/  PRMT R2, R5, 0x5410, R2 ;  /* 0x0000541005027816 */ /* 0x000fca0000000002 */
[----:B------:R-:W-:Y:S01]  /*133a0*/  MUFU.EX2 R90, R90 ;  /* 0x0000005a005a7308 */ /* 0x000fe20000000800 */
[----:B------:R-:W-:-:S07]  /*133b0*/  PRMT R3, R0, 0x5410, R7 ;  /* 0x0000541000037816 */ /* 0x000fce0000000007 */
[----:B------:R-:W-:Y:S01]  /*133c0*/  MUFU.EX2 R91, R91 ;  /* 0x0000005b005b7308 */ /* 0x000fe20000000800 */
[--C-:B------:R-:W-:Y:S01]  /*133d0*/  HSET2.LE.AND R0, R2, R176.reuse, PT ;  /* 0x000000b002007233 */ /* 0x100fe20003803000 */
[----:B------:R-:W-:Y:S01]  /*133e0*/  IMAD.MOV.U32 R252, RZ, RZ, R250 ;  /* 0x000000fffffc7224 */ /* 0x000fe200078e00fa */
[----:B-1----:R-:W-:Y:S01]  /*133f0*/  F2FP.BF16.F32.PACK_AB R2, R77, R69 ;  /* 0x000000454d02723e */ /* 0x002fe200000010ff */
[----:B------:R-:W-:Y:S01]  /*13400*/  IMAD.MOV.U32 R226, RZ, RZ, R251 ;  /* 0x000000ffffe27224 */ /* 0x000fe200078e00fb */
[----:B------:R-:W-:Y:S01]  /*13410*/  SHF.R.U32.HI R6, RZ, 0x18, R31 ;  /* 0x00000018ff067819 */ /* 0x000fe2000001161f */
[----:B------:R-:W-:Y:S01]  /*13420*/  IMAD.MOV.U32 R245, RZ, RZ, R136 ;  /* 0x000000fffff57224 */ /* 0x000fe200078e0088 */
[----:B------:R-:W-:Y:S01]  /*13430*/  LOP3.LUT R136, R0, R2, RZ, 0xc0, !PT ;  /* 0x0000000200887212 */ /* 0x000fe200078ec0ff */
[----:B------:R-:W-:Y:S01]  /*13440*/  FADD.FTZ R2, R247, R18 ;  /* 0x00000012f7027221 */ /* 0x000fe20000010000 */
[----:B------:R-:W-:Y:S01]  /*13450*/  PRMT R14, R4, 0x5410, R6 ;  /* 0x00005410040e7816 */ /* 0x000fe20000000006 */
[----:B------:R-:W-:Y:S01]  /*13460*/  FADD.FTZ R4, R244, R13 ;  /* 0x0000000df4047221 */ /* 0x000fe20000010000 */
[----:B------:R-:W-:Y:S01]  /*13470*/  FADD.FTZ R15, R234, R15 ;  /* 0x0000000fea0f7221 */ /* 0x000fe20000010000 */
[----:B------:R-:W-:Y:S01]  /*13480*/  FADD.FTZ R18, R150, R16 ;  /* 0x0000001096127221 */ /* 0x000fe20000010000 */
[----:B------:R-:W1:Y:S01]  /*13490*/  MUFU.EX2 R19, R93 ;  /* 0x0000005d00137308 */ /* 0x000e620000000800 */
[--C-:B------:R-:W-:Y:S01]  /*134a0*/  HSET2.LE.AND R5, R74, R176.reuse, PT ;  /* 0x000000b04a057233 */ /* 0x100fe20003803000 */
[----:B------:R-:W-:Y:S01]  /*134b0*/  FADD.FTZ R16, R145, R2 ;  /* 0x0000000291107221 */ /* 0x000fe20000010000 */
[--C-:B------:R-:W-:Y:S01]  /*134c0*/  HSET2.LE.AND R17, R14, R176.reuse, PT ;  /* 0x000000b00e117233 */ /* 0x100fe20003803000 */
[----:B------:R-:W-:Y:S01]  /*134d0*/  FADD.FTZ R0, R236, R4 ;  /* 0x00000004ec007221 */ /* 0x000fe20000010000 */
[----:B--2---:R-:W-:Y:S01]  /*134e0*/  F2FP.BF16.F32.PACK_AB R2, R80, R79 ;  /* 0x0000004f5002723e */ /* 0x004fe200000010ff */
[----:B------:R-:W-:Y:S01]  /*134f0*/  FADD.FTZ R14, R241, R15 ;  /* 0x0000000ff10e7221 */ /* 0x000fe20000010000 */
[----:B------:R-:W-:Y:S01]  /*13500*/  IMAD.MOV.U32 R241, RZ, RZ, R212 ;  /* 0x000000fffff17224 */ /* 0x000fe200078e00d4 */
[--C-:B------:R-:W-:Y:S01]  /*13510*/  HSET2.LE.AND R6, R73, R176.reuse, PT ;  /* 0x000000b049067233 */ /* 0x100fe20003803000 */
[----:B------:R-:W-:Y:S01]  /*13520*/  IMAD.MOV.U32 R212, RZ, RZ, R138 ;  /* 0x000000ffffd47224 */ /* 0x000fe200078e008a */
[----:B---3--:R-:W-:Y:S01]  /*13530*/  F2FP.BF16.F32.PACK_AB R4, R87, R85 ;  /* 0x000000555704723e */ /* 0x008fe200000010ff */
[----:B------:R-:W-:Y:S01]  /*13540*/  FADD.FTZ R15, R142, R0 ;  /* 0x000000008e0f7221 */ /* 0x000fe20000010000 */
[----:B------:R-:W-:Y:S01]  /*13550*/  LOP3.LUT R138, R5, R2, RZ, 0xc0, !PT ;  /* 0x00000002058a7212 */ /* 0x000fe200078ec0ff */
[----:B------:R-:W-:Y:S01]  /*13560*/  FADD.FTZ R2, R149, R16 ;  /* 0x0000001095027221 */ /* 0x000fe20000010000 */
[--C-:B------:R-:W-:Y:S01]  /*13570*/  HSET2.LE.AND R3, R3, R176.reuse, PT ;  /* 0x000000b003037233 */ /* 0x100fe20003803000 */
[----:B------:R-:W-:Y:S01]  /*13580*/  IMAD.MOV.U32 R247, RZ, RZ, R139 ;  /* 0x000000fffff77224 */ /* 0x000fe200078e008b */
[----:B----4-:R-:W-:Y:S01]  /*13590*/  F2FP.BF16.F32.PACK_AB R0, R83, R81 ;  /* 0x000000515300723e */ /* 0x010fe200000010ff */
[----:B------:R-:W-:Y:S01]  /*135a0*/  IMAD.MOV.U32 R236, RZ, RZ, R217 ;  /* 0x000000ffffec7224 */ /* 0x000fe200078e00d9 */
[----:B------:R-:W-:Y:S01]  /*135b0*/  LOP3.LUT R139, R6, R4, RZ, 0xc0, !PT ;  /* 0x00000004068b7212 */ /* 0x000fe200078ec0ff */
[----:B------:R-:W-:Y:S01]  /*135c0*/  IMAD.MOV.U32 R217, RZ, RZ, R137 ;  /* 0x000000ffffd97224 */ /* 0x000fe200078e0089 */
[--C-:B------:R-:W-:Y:S01]  /*135d0*/  HSET2.LE.AND R9, R30, R176.reuse, PT ;  /* 0x000000b01e097233 */ /* 0x100fe20003803000 */
[----:B------:R-:W-:Y:S01]  /*135e0*/  FADD.FTZ R6, R148, R2 ;  /* 0x0000000294067221 */ /* 0x000fe20000010000 */
[--C-:B------:R-:W-:Y:S01]  /*135f0*/  HSET2.LE.AND R7, R76, R176.reuse, PT ;  /* 0x000000b04c077233 */ /* 0x100fe20003803000 */
[----:B------:R-:W-:Y:S01]  /*13600*/  IMAD.MOV.U32 R227, RZ, RZ, R218 ;  /* 0x000000ffffe37224 */ /* 0x000fe200078e00da */
[----:B------:R-:W-:Y:S01]  /*13610*/  F2FP.BF16.F32.PACK_AB R12, R181, R178 ;  /* 0x000000b2b50c723e */ /* 0x000fe200000010ff */
[----:B------:R-:W-:Y:S01]  /*13620*/  LDSM.16.MT88.4 R20, [R185+0x5c00] ;  /* 0x005c0000b914783b */ /* 0x000fe20000004200 */
[----:B------:R-:W-:Y:S01]  /*13630*/  LOP3.LUT R137, R3, R0, RZ, 0xc0, !PT ;  /* 0x0000000003897212 */ /* 0x000fe200078ec0ff */
[----:B------:R-:W-:Y:S01]  /*13640*/  FADD.FTZ R0, R141, R14 ;  /* 0x0000000e8d007221 */ /* 0x000fe20000010000 */
[----:B------:R-:W-:Y:S01]  /*13650*/  F2FP.BF16.F32.PACK_AB R2, R183, R182 ;  /* 0x000000b6b702723e */ /* 0x000fe200000010ff */
[----:B------:R-:W-:Y:S01]  /*13660*/  FADD.FTZ R3, R153, R18 ;  /* 0x0000001299037221 */ /* 0x000fe20000010000 */
[----:B------:R-:W-:Y:S01]  /*13670*/  LOP3.LUT R9, R9, R12, RZ, 0xc0, !PT ;  /* 0x0000000c09097212 */ /* 0x000fe200078ec0ff */
[----:B------:R-:W-:Y:S01]  /*13680*/  FADD.FTZ R4, R140, R0 ;  /* 0x000000008c047221 */ /* 0x000fe20000010000 */
[----:B------:R-:W-:Y:S01]  /*13690*/  LOP3.LUT R150, R7, R2, RZ, 0xc0, !PT ;  /* 0x0000000207967212 */ /* 0x000fe200078ec0ff */
[----:B------:R-:W-:Y:S01]  /*136a0*/  FADD.FTZ R5, R144, R15 ;  /* 0x0000000f90057221 */ /* 0x000fe20000010000 */
[----:B------:R-:W-:-:S02]  /*136b0*/  HSET2.LE.AND R12, R75, R176, PT ;  /* 0x000000b04b0c7233 */ /* 0x000fc40003803000 */
[----:B-1----:R-:W-:Y:S01]  /*136c0*/  F2FP.BF16.F32.PACK_AB R2, R19, R180 ;  /* 0x000000b41302723e */ /* 0x002fe200000010ff */
[----:B------:R-:W-:Y:S01]  /*136d0*/  FADD.FTZ R14, R151, R3 ;  /* 0x00000003970e7221 */ /* 0x000fe20000010000 */
[----:B------:R-:W-:Y:S02]  /*136e0*/  F2FP.BF16.F32.PACK_AB R0, R91, R90 ;  /* 0x0000005a5b00723e */ /* 0x000fe400000010ff */
[----:B------:R-:W-:Y:S02]  /*136f0*/  HSET2.LE.AND R13, R72, R176, PT ;  /* 0x000000b0480d7233 */ /* 0x000fe40003803000 */
[----:B------:R-:W-:Y:S02]  /*13700*/  F2FP.BF16.F32.PACK_AB R3, R198, R200 ;  /* 0x000000c8c603723e */ /* 0x000fe400000010ff */
[----:B------:R-:W-:Y:S01]  /*13710*/  LOP3.LUT R149, R17, R2, RZ, 0xc0, !PT ;  /* 0x0000000211957212 */ /* 0x000fe200078ec0ff */
[----:B------:R-:W-:Y:S01]  /*13720*/  FADD.FTZ R2, R247, R5 ;  /* 0x00000005f7027221 */ /* 0x000fe20000010000 */
[----:B------:R-:W-:Y:S01]  /*13730*/  LOP3.LUT R151, R12, R0, RZ, 0xc0, !PT ;  /* 0x000000000c977212 */ /* 0x000fe200078ec0ff */
[----:B------:R-:W-:Y:S01]  /*13740*/  FADD.FTZ R0, R236, R4 ;  /* 0x00000004ec007221 */ /* 0x000fe20000010000 */
[----:B------:R-:W-:Y:S01]  /*13750*/  IMAD.MOV.U32 R243, RZ, RZ, R219 ;  /* 0x000000fffff37224 */ /* 0x000fe200078e00db */
[----:B------:R-:W-:Y:S01]  /*13760*/  LOP3.LUT R148, R13, R3, RZ, 0xc0, !PT ;  /* 0x000000030d947212 */ /* 0x000fe200078ec0ff */
[----:B------:R-:W-:Y:S01]  /*13770*/  FADD.FTZ R4, R241, R14 ;  /* 0x0000000ef1047221 */ /* 0x000fe20000010000 */
[----:B------:R-:W-:-:S02]  /*13780*/  IMAD.MOV.U32 R244, RZ, RZ, R238 ;  /* 0x000000fffff47224 */ /* 0x000fc400078e00ee */
[----:B------:R-:W-:Y:S01]  /*13790*/  FADD.FTZ R3, R252, R6 ;  /* 0x00000006fc037221 */ /* 0x000fe20000010000 */
[----:B------:R-:W-:Y:S02]  /*137a0*/  IMAD.MOV.U32 R234, RZ, RZ, R239 ;  /* 0x000000ffffea7224 */ /* 0x000fe400078e00ef */
[----:B------:R-:W-:Y:S01]  /*137b0*/  FADD.FTZ R2, R226, R2 ;  /* 0x00000002e2027221 */ /* 0x000fe20000010000 */
[----:B------:R-:W-:Y:S02]  /*137c0*/  IMAD.MOV.U32 R235, RZ, RZ, R221 ;  /* 0x000000ffffeb7224 */ /* 0x000fe400078e00dd */
[----:B------:R-:W-:Y:S01]  /*137d0*/  FADD.FTZ R0, R227, R0 ;  /* 0x00000000e3007221 */ /* 0x000fe20000010000 */
[----:B------:R-:W-:Y:S02]  /*137e0*/  IMAD.MOV.U32 R250, RZ, RZ, R163 ;  /* 0x000000fffffa7224 */ /* 0x000fe400078e00a3 */
        /* <DEDUP_REMOVED lines=72> */
[----:B------:R-:W-:-:S02]  /*13c70*/  FADD.FTZ R0, R68, R0 ;  /* 0x0000000044007221 */ /* 0x000fc40000010000 */
[----:B------:R-:W-:Y:S01]  /*13c80*/  HMMA.16816.F32.BF16 R24, R8, R26, R64 ;  /* 0x0000001a0818723c */ /* 0x000fe20000041840 */
[----:B------:R-:W-:Y:S01]  /*13c90*/  FADD.FTZ R4, R200, R4 ;  /* 0x00000004c8047221 */ /* 0x000fe20000010000 */
[----:B------:R-:W-:-:S04]  /*13ca0*/  FADD.FTZ R3, R180, R3 ;  /* 0x00000003b4037221 */ /* 0x000fc80000010000 */
[----:B------:R-:W-:Y:S01]  /*13cb0*/  HMMA.16816.F32.BF16 R156, R8, R32, R56 ;  /* 0x00000020089c723c */ /* 0x000fe20000041838 */
[----:B------:R-:W-:-:S05]  /*13cc0*/  FADD.FTZ R2, R69, R2 ;  /* 0x0000000245027221 */ /* 0x000fca0000010000 */
[----:B------:R-:W-:Y:S01]  /*13cd0*/  HMMA.16816.F32.BF16 R8, R8, R34, R60 ;  /* 0x000000220808723c */ /* 0x000fe2000004183c */
        /* <DEDUP_REMOVED lines=13> */
[----:B------:R2:W-:Y:S01]  /*13db0*/  STL [R1+0x50], R4 ;  /* 0x0000500401007387 */ /* 0x0005e20000100800 */
        /* <DEDUP_REMOVED lines=16> */
.L_x_511:
[----:B------:R-:W-:-:S06]  /*13ec0*/  UISETP.GT.AND UP0, UPT, UR16, UR12, UPT ;  /* 0x0000000c1000728c */ /* 0x000fcc000bf04270 */
[----:B------:R-:W-:-:S13]  /*13ed0*/  PLOP3.LUT P0, PT, PT, PT, UP0, 0x80, 0x0 ;  /* 0x000000000000781c */ /* 0x000fda0003f0f008 */
[----:B------:R-:W-:Y:S05]  /*13ee0*/  @!P0 BRA `(.L_x_515) ;  /* 0x00000088006c8947 */ /* 0x000fea0003800000 */
[----:B------:R-:W2:Y:S01]  /*13ef0*/  LDL.64 R2, [R1+0x80] ;  /* 0x0000800001027983 */ /* 0x000ea20000100a00 */
[----:B------:R-:W-:Y:S01]  /*13f00*/  ULDC UR4, c[0x0][0x2d0] ;  /* 0x0000b40000047ab9 */ /* 0x000fe20000000800 */
[----:B------:R-:W-:Y:S01]  /*13f10*/  IADD3 R0, R215, 0x4, RZ ;  /* 0x00000004d7007810 */ /* 0x000fe20007ffe0ff */
[----:B------:R-:W-:Y:S01]  /*13f20*/  UIMAD.WIDE.U32 UR36, UR8, 0x60, URZ ;  /* 0x00000060082478a5 */ /* 0x000fe2000f8e003f */
[----:B------:R-:W3:Y:S01]  /*13f30*/  LDL.LU R5, [R1+0x1c] ;  /* 0x00001c0001057983 */ /* 0x000ee20000300800 */
[----:B------:R-:W-:Y:S01]  /*13f40*/  UIMAD UR35, UR9, 0x60, URZ ;  /* 0x00000060092378a4 */ /* 0x000fe2000f8e023f */
[----:B------:R-:W-:Y:S01]  /*13f50*/  MOV R134, R38 ;  /* 0x0000002600867202 */ /* 0x000fe20000000f00 */
[----:B------:R-:W-:Y:S01]  /*13f60*/  UIMAD.WIDE.U32 UR44, UR10, 0x60, URZ ;  /* 0x000000600a2c78a5 */ /* 0x000fe2000f8e003f */
[----:B------:R-:W4:Y:S01]  /*13f70*/  LDL.LU R4, [R1+0x98] ;  /* 0x0000980001047983 */ /* 0x000f220000300800 */
[----:B------:R-:W-:Y:S01]  /*13f80*/  UIMAD UR38, UR11, 0x60, URZ ;  /* 0x000000600b2678a4 */ /* 0x000fe2000f8e023f */
[----:B------:R-:W-:Y:S01]  /*13f90*/  MOV R133, R39 ;  /* 0x0000002700857202 */ /* 0x000fe20000000f00 */
[----:B------:R-:W-:Y:S01]  /*13fa0*/  IMAD.MOV.U32 R132, RZ, RZ, R36 ;  /* 0x000000ffff847224 */ /* 0x000fe200078e0024 */
[----:B------:R-:W-:-:S02]  /*13fb0*/  USHF.L.U64.HI UR17, UR8, 0x6, UR9 ;  /* 0x0000000608117899 */ /* 0x000fc40008010209 */
[----:B------:R-:W-:Y:S02]  /*13fc0*/  USHF.L.U32 UR25, UR8, 0x6, URZ ;  /* 0x0000000608197899 */ /* 0x000fe4000800063f */
[----:B------:R-:W-:Y:S02]  /*13fd0*/  USHF.L.U64.HI UR8, UR10, 0x6, UR11 ;  /* 0x000000060a087899 */ /* 0x000fe4000801020b */
[----:B------:R-:W-:Y:S02]  /*13fe0*/  USHF.L.U32 UR9, UR10, 0x6, URZ ;  /* 0x000000060a097899 */ /* 0x000fe4000800063f */
[----:B------:R-:W-:Y:S02]  /*13ff0*/  UIADD3 UR35, UR35, UR37, URZ ;  /* 0x0000002523237290 */ /* 0x000fe4000fffe03f */
[----:B------:R-:W-:Y:S01]  /*14000*/  UIADD3 UR38, UR38, UR45, URZ ;  /* 0x0000002d26267290 */ /* 0x000fe2000fffe03f */
[----:B------:R-:W-:Y:S01]  /*14010*/  ULDC.64 UR6, c[0x0][0x248] ;  /* 0x0000920000067ab9 */ /* 0x000fe20000000a00 */
[----:B--2---:R-:W-:Y:S01]  /*14020*/  ISETP.GE.AND P4, PT, R2, UR4, PT ;  /* 0x0000000402007c0c */ /* 0x004fe2000bf86270 */
[----:B------:R-:W-:-:S12]  /*14030*/  ULDC UR4, c[0x0][0x2ec] ;  /* 0x0000bb0000047ab9 */ /* 0x000fd80000000800 */
[----:B------:R-:W1:Y:S08]  /*14040*/  @!P4 LDC.64 R6, c[0x0][0x220] ;  /* 0x00008800ff06cb82 */ /* 0x000e700000000a00 */
[----:B------:R-:W2:Y:S08]  /*14050*/  @!P4 LDC.64 R8, c[0x0][0x220] ;  /* 0x00008800ff08cb82 */ /* 0x000eb00000000a00 */
[----:B------:R-:W3:Y:S01]  /*14060*/  @!P4 LDC.64 R2, c[0x0][0x220] ;  /* 0x00008800ff02cb82 */ /* 0x000ee20000000a00 */
[----:B-1----:R1:W-:Y:S04]  /*14070*/  @!P4 STL.64 [R1+0x78], R6 ;  /* 0x000078060100c387 */ /* 0x0023e80000100a00 */
[----:B--2---:R-:W-:Y:S04]  /*14080*/  @!P4 STL.64 [R1+0x70], R8 ;  /* 0x000070080100c387 */ /* 0x004fe80000100a00 */
[----:B---3--:R2:W-:Y:S01]  /*14090*/  @!P4 STL.64 [R1+0x68], R2 ;  /* 0x000068020100c387 */ /* 0x0085e20000100a00 */
[----:B-1----:R-:W1:Y:S01]  /*140a0*/  @!P4 LDC.64 R6, c[0x0][0x220] ;  /* 0x00008800ff06cb82 */ /* 0x002e620000000a00 */
[----:B--2---:R-:W-:-:S02]  /*140b0*/  PRMT R2, R88, 0x7054, R88 ;  /* 0x0000705458027816 */ /* 0x004fc40000000058 */
[----:B-1----:R1:W-:Y:S04]  /*140c0*/  @!P4 STL.64 [R1+0x60], R6 ;  /* 0x000060060100c387 */ /* 0x0023e80000100a00 */
[----:B------:R2:W-:Y:S01]  /*140d0*/  STL [R1+0x14], R2 ;  /* 0x0000140201007387 */ /* 0x0005e20000100800 */
[----:B-1----:R-:W-:-:S04]  /*140e0*/  IMAD.WIDE.U32 R6, R215, -0x326172a9, RZ ;  /* 0xcd9e8d57d7067825 */ /* 0x002fc800078e00ff */
[----:B--2---:R-:W-:Y:S01]  /*140f0*/  IMAD.WIDE.U32 R2, R0, -0x326172a9, RZ ;  /* 0xcd9e8d5700027825 */ /* 0x004fe200078e00ff */
[----:B------:R-:W-:Y:S01]  /*14100*/  STL.64 [R1+0x38], R6 ;  /* 0x0000380601007387 */ /* 0x000fe20000100a00 */
[----:B------:R-:W-:-:S03]  /*14110*/  LOP3.LUT R0, R7, R5, RZ, 0x3c, !PT ;  /* 0x0000000507007212 */ /* 0x000fc600078e3cff */
[----:B------:R1:W-:Y:S02]  /*14120*/  STL.64 [R1+0x30], R2 ;  /* 0x0000300201007387 */ /* 0x0003e40000100a00 */
[----:B-1----:R-:W-:Y:S01]  /*14130*/  LOP3.LUT R2, R3, R5, RZ, 0x3c, !PT ;  /* 0x0000000503027212 */ /* 0x002fe200078e3cff */
[----:B----4-:R-:W-:Y:S01]  /*14140*/  IMAD.WIDE.U32 R4, R4, -0x2daee0ad, RZ ;  /* 0xd2511f5304047825 */ /* 0x010fe200078e00ff */
[----:B------:R-:W-:-:S04]  /*14150*/  MOV R3, R37 ;  /* 0x0000002500037202 */ /* 0x000fc80000000f00 */
[----:B------:R1:W-:Y:S04]  /*14160*/  STL.64 [R1+0x18], R4 ;  /* 0x0000180401007387 */ /* 0x0003e80000100a00 */
[----:B------:R-:W2:Y:S04]  /*14170*/  LDL.LU.64 R6, [R1+0x40] ;  /* 0x0000400001067983 */ /* 0x000ea80000300a00 */
[----:B-1----:R-:W2:Y:S01]  /*14180*/  LDL.LU.64 R4, [R1+0xa0] ;  /* 0x0000a00001047983 */ /* 0x002ea20000300a00 */
[----:B------:R-:W-:-:S04]  /*14190*/  IMAD.WIDE.U32 R10, R0, -0x2daee0ad, RZ ;  /* 0xd2511f53000a7825 */ /* 0x000fc800078e00ff */
[----:B------:R-:W-:Y:S01]  /*141a0*/  IMAD.WIDE.U32 R8, R2, -0x2daee0ad, RZ ;  /* 0xd2511f5302087825 */ /* 0x000fe200078e00ff */
[----:B------:R1:W-:Y:S04]  /*141b0*/  STL.64 [R1+0x20], R10 ;  /* 0x0000200a01007387 */ /* 0x0003e80000100a00 */
[----:B------:R1:W-:Y:S01]  /*141c0*/  STL.64 [R1+0x28], R8 ;  /* 0x0000280801007387 */ /* 0x0003e20000100a00 */
[----:B--2---:R-:W-:-:S05]  /*141d0*/  IMAD.MOV.U32 R5, RZ, RZ, R7 ;  /* 0x000000ffff057224 */ /* 0x004fca00078e0007 */
[----:B------:R1:W-:Y:S01]  /*141e0*/  STL.64 [R1+0x58], R4 ;  /* 0x0000580401007387 */ /* 0x0003e20000100a00 */
[----:B------:R-:W-:Y:S05]  /*141f0*/  BRA `(.L_x_516) ;  /* 0x0000000000dc7947 */ /* 0x000fea0003800000 */
.L_x_518:
        /* <DEDUP_REMOVED lines=12> */
[----:B------:R-:W-:Y:S02]  /*142c0*/  IMAD.U32 R4, RZ, RZ, UR42 ;  /* 0x0000002aff047e24 */ /* 0x000fe4000f8e00ff */
[----:B------:R-:W-:Y:S01]  /*142d0*/  UIADD3 UR16, UR43, UR16, URZ ;  /* 0x000000102b107290 */ /* 0x000fe2000fffe03f */
[----:B------:R-:W-:Y:S05]  /*142e0*/  IMAD.U32 R6, RZ, RZ, UR42 ;  /* 0x0000002aff067e24 */ /* 0x000fea000f8e00ff */
[----:B------:R-:W-:Y:S01]  /*142f0*/  IMAD.U32 R5, RZ, RZ, UR16 ;  /* 0x00000010ff057e24 */ /* 0x000fe2000f8e00ff */
[----:B--2---:R-:W-:Y:S02]  /*14300*/  LEA R4, P0, R4, R14, 0x7 ;  /* 0x0000000e04047211 */ /* 0x004fe400078038ff */
[----:B------:R-:W2:Y:S02]  /*14310*/  @!P4 LDC.64 R14, c[0x0][0x218] ;  /* 0x00008600ff0ecb82 */ /* 0x000ea40000000a00 */
[----:B---3--:R-:W-:Y:S02]  /*14320*/  LEA.HI.X R5, R6, R17, R5, 0x7, P0 ;  /* 0x0000001106057211 */ /* 0x008fe400000f3c05 */
[C---:B-1----:R-:W-:Y:S04]  /*14330*/  @!P4 LEA R10, P0, R4.reuse, R10, 0x1 ;  /* 0x0000000a040ac211 */ /* 0x042fe800078008ff */
[C---:B------:R-:W-:Y:S01]  /*14340*/  @!P4 LEA.HI.X R11, R4.reuse, R11, R5, 0x1, P0 ;  /* 0x0000000b040bc211 */ /* 0x040fe200000f0c05 */
[----:B------:R-:W1:Y:S01]  /*14350*/  @!P4 LDC.64 R16, c[0x0][0x218] ;  /* 0x00008600ff10cb82 */ /* 0x000e620000000a00 */
        /* <DEDUP_REMOVED lines=15> */
[C---:B--2---:R-:W-:Y:S01]  /*14450*/  @!P4 LEA R6, P0, R7.reuse, R14, 0x1 ;  /* 0x0000000e0706c211 */ /* 0x044fe200078008ff */
        /* <DEDUP_REMOVED lines=8> */
[C---:B-1----:R-:W-:Y:S01]  /*144e0*/  @!P4 LEA R4, P0, R12.reuse, R16, 0x1 ;  /* 0x000000100c04c211 */ /* 0x042fe200078008ff */
        /* <DEDUP_REMOVED lines=8> */
.L_x_516:
[----:B------:R-:W2:Y:S01]  /*14570*/  LDL.64 R12, [R1+0x58] ;  /* 0x00005800010c7983 */ /* 0x000ea20000100a00 */
[----:B------:R-:W-:Y:S04]  /*14580*/  DEPBAR.LE SB0, 0x0 ;  /* 0x000080000000791a */ /* 0x000fe80000000000 */
[----:B------:R-:W-:Y:S01]  /*14590*/  UIADD3 UR28, UR16, -0x1, URZ ;  /* 0xffffffff101c7890 */ /* 0x000fe2000fffe03f */
[----:B-1-3--:R-:W3:Y:S01]  /*145a0*/  LDL R9, [R1+0x78] ;  /* 0x0000780001097983 */ /* 0x00aee20000100800 */
[----:B------:R-:W-:Y:S02]  /*145b0*/  UIADD3 UR40, UR27, -0x4498517b, URZ ;  /* 0xbb67ae851b287890 */ /* 0x000fe4000fffe03f */
[----:B------:R-:W-:Y:S01]  /*145c0*/  USHF.R.S32.HI UR11, URZ, 0x1f, UR28 ;  /* 0x0000001f3f0b7899 */ /* 0x000fe2000801141c */
[----:B------:R-:W4:Y:S01]  /*145d0*/  LDL R19, [R1+0x7c] ;  /* 0x00007c0001137983 */ /* 0x000f220000100800 */
[----:B------:R-:W-:Y:S01]  /*145e0*/  UIMAD UR10, UR32, UR28, URZ ;  /* 0x0000001c200a72a4 */ /* 0x000fe2000f8e023f */
[----:B------:R-:W-:Y:S01]  /*145f0*/  IMAD.U32 R4, RZ, RZ, UR28 ;  /* 0x0000001cff047e24 */ /* 0x000fe2000f8e00ff */
[----:B------:R-:W-:Y:S01]  /*14600*/  UISETP.GT.AND UP0, UPT, UR28, UR12, UPT ;  /* 0x0000000c1c00728c */ /* 0x000fe2000bf04270 */
[----:B------:R-:W4:Y:S01]  /*14610*/  LDL R10, [R1+0x70] ;  /* 0x00007000010a7983 */ /* 0x000f220000100800 */
[----:B------:R-:W-:Y:S02]  /*14620*/  UIMAD UR10, UR11, UR33, UR10 ;  /* 0x000000210b0a72a4 */ /* 0x000fe4000f8e020a */
[----:B------:R-:W-:Y:S01]  /*14630*/  USHF.L.U32 UR39, UR28, 0x2, URZ ;  /* 0x000000021c277899 */ /* 0x000fe2000800063f */
[----:B------:R-:W4:Y:S01]  /*14640*/  LDL R18, [R1+0x74] ;  /* 0x0000740001127983 */ /* 0x000f220000100800 */
[----:B------:R-:W-:Y:S03]  /*14650*/  UIADD3 UR11, UR26, -0x61c88647, URZ ;  /* 0x9e3779b91a0b7890 */ /* 0x000fe6000fffe03f */
[----:B------:R-:W4:Y:S04]  /*14660*/  LDL R8, [R1+0x68] ;  /* 0x0000680001087983 */ /* 0x000f280000100800 */
[----:B------:R-:W4:Y:S04]  /*14670*/  LDL R17, [R1+0x6c] ;  /* 0x00006c0001117983 */ /* 0x000f280000100800 */
[----:B------:R-:W4:Y:S04]  /*14680*/  LDL R6, [R1+0x60] ;  /* 0x0000600001067983 */ /* 0x000f280000100800 */
[----:B------:R-:W4:Y:S01]  /*14690*/  LDL R16, [R1+0x64] ;  /* 0x0000640001107983 */ /* 0x000f220000100800 */
[----:B------:R-:W-:Y:S06]  /*146a0*/  BAR.SYNC.DEFER_BLOCKING 0x0 ;  /* 0x0000000000007b1d */ /* 0x000fec0000010000 */
[----:B------:R-:W-:Y:S06]  /*146b0*/  @P4 STS.64 [R196+0x4008], RZ ;  /* 0x004008ffc4004388 */ /* 0x000fec0000000a00 */
[----:B------:R-:W-:Y:S04]  /*146c0*/  @P4 STS [R196+0x4000], RZ ;  /* 0x004000ffc4004388 */ /* 0x000fe80000000800 */
[----:B------:R-:W-:Y:S01]  /*146d0*/  @P4 STS [R196+0x4004], RZ ;  /* 0x004004ffc4004388 */ /* 0x000fe20000000800 */
[----:B--2---:R-:W-:Y:S04]  /*146e0*/  IMAD.WIDE.U32 R4, R4, UR33, R12 ;  /* 0x0000002104047c25 */ /* 0x004fe8000f8e000c */
[----:B------:R-:W-:Y:S01]  /*146f0*/  VIADD R0, R5, UR10 ;  /* 0x0000000a05007c36 */ /* 0x000fe20008000000 */
[C---:B------:R-:W-:Y:S01]  /*14700*/  @!P4 IADD3 R2, P2, R4.reuse, UR34, RZ ;  /* 0x000000220402cc10 */ /* 0x040fe2000ff5e0ff */
[----:B------:R-:W-:Y:S01]  /*14710*/  UIADD3 UR10, UR26, 0x3c6ef372, URZ ;  /* 0x3c6ef3721a0a7890 */ /* 0x000fe2000fffe03f */
[----:B---3--:R-:W-:Y:S02]  /*14720*/  @!P4 LEA R12, P3, R4, R9, 0x1 ;  /* 0x00000009040cc211 */ /* 0x008fe400078608ff */
[----:B------:R-:W-:Y:S02]  /*14730*/  @!P4 IADD3.X R9, R0, UR31, RZ, P2, !PT ;  /* 0x0000001f0009cc10 */ /* 0x000fe400097fe4ff */
[C---:B----4-:R-:W-:Y:S02]  /*14740*/  @!P4 LEA.HI.X R13, R4.reuse, R19, R0, 0x1, P3 ;  /* 0x00000013040dc211 */ /* 0x050fe400018f0c00 */
[----:B------:R-:W-:Y:S02]  /*14750*/  @!P4 IADD3 R5, P1, R4, UR25, RZ ;  /* 0x000000190405cc10 */ /* 0x000fe4000ff3e0ff */
[----:B------:R-:W-:Y:S01]  /*14760*/  @!P4 LEA R10, P2, R2, R10, 0x1 ;  /* 0x0000000a020ac211 */ /* 0x000fe200078408ff */
        /* <DEDUP_REMOVED lines=28> */
[----:B-----5:R-:W-:Y:S08]  /*14930*/  LDSM.16.M88.4 R128, [R186] ;  /* 0x00000000ba80783b */ /* 0x020ff00000000200 */
[----:B------:R-:W1:Y:S08]  /*14940*/  LDSM.16.M88.4 R16, [R135+0x2000] ;  /* 0x002000008710783b */ /* 0x000e700000000200 */
[----:B------:R-:W2:Y:S08]  /*14950*/  LDSM.16.M88.4 R124, [R186+0x1000] ;  /* 0x00100000ba7c783b */ /* 0x000eb00000000200 */
[----:B------:R-:W3:Y:S08]  /*14960*/  LDSM.16.M88.4 R32, [R135+0x2400] ;  /* 0x002400008720783b */ /* 0x000ef00000000200 */
[----:B------:R-:W4:Y:S08]  /*14970*/  LDSM.16.M88.4 R48, [R135+0x2800] ;  /* 0x002800008730783b */ /* 0x000f300000000200 */
[----:B------:R-:W4:Y:S01]  /*14980*/  LDSM.16.M88.4 R64, [R135+0x2c00] ;  /* 0x002c00008740783b */ /* 0x000f220000000200 */
        /* <DEDUP_REMOVED lines=17> */
[C---:B------:R-:W-:Y:S01]  /*14aa0*/  HMMA.16816.F32.BF16 R40, R124.reuse, R48, RZ ;  /* 0x000000307c28723c */ /* 0x040fe200000418ff */
[----:B------:R-:W1:Y:S05]  /*14ab0*/  S2R R2, SR_TID.X ;  /* 0x0000000000027919 */ /* 0x000e6a0000002100 */
[-C--:B------:R-:W-:Y:S06]  /*14ac0*/  HMMA.16816.F32.BF16 R44, R124, R50.reuse, RZ ;  /* 0x000000327c2c723c */ /* 0x080fec00000418ff */
[C---:B------:R-:W-:Y:S06]  /*14ad0*/  HMMA.16816.F32.BF16 R48, R128.reuse, R50, RZ ;  /* 0x000000328030723c */ /* 0x040fec00000418ff */
[-C--:B------:R-:W-:Y:S06]  /*14ae0*/  HMMA.16816.F32.BF16 R52, R128, R64.reuse, RZ ;  /* 0x000000408034723c */ /* 0x080fec00000418ff */
[C---:B------:R-:W-:Y:S06]  /*14af0*/  HMMA.16816.F32.BF16 R56, R124.reuse, R64, RZ ;  /* 0x000000407c38723c */ /* 0x040fec00000418ff */
[-C--:B------:R-:W-:Y:S06]  /*14b00*/  HMMA.16816.F32.BF16 R60, R124, R66.reuse, RZ ;  /* 0x000000427c3c723c */ /* 0x080fec00000418ff */
[C---:B------:R-:W-:Y:S02]  /*14b10*/  HMMA.16816.F32.BF16 R64, R128.reuse, R66, RZ ;  /* 0x000000428040723c */ /* 0x040fe400000418ff */
[----:B-1----:R-:W-:Y:S04]  /*14b20*/  IMAD.SHL.U32 R2, R2, 0x2, RZ ;  /* 0x0000000202027824 */ /* 0x002fe800078e00ff */
[-C--:B------:R-:W-:Y:S01]  /*14b30*/  HMMA.16816.F32.BF16 R68, R128, R80.reuse, RZ ;  /* 0x000000508044723c */ /* 0x080fe200000418ff */
[----:B------:R-:W-:Y:S05]  /*14b40*/  LOP3.LUT R2, R2, 0x6, RZ, 0xc0, !PT ;  /* 0x0000000602027812 */ /* 0x000fea00078ec0ff */
[C---:B------:R-:W-:Y:S02]  /*14b50*/  HMMA.16816.F32.BF16 R72, R124.reuse, R80, RZ ;  /* 0x000000507c48723c */ /* 0x040fe400000418ff */
[----:B------:R-:W-:Y:S04]  /*14b60*/  IMAD R0, R0, 0x80, R2 ;  /* 0x0000008000007824 */ /* 0x000fe800078e0202 */
[-C--:B------:R-:W-:Y:S01]  /*14b70*/  HMMA.16816.F32.BF16 R76, R124, R82.reuse, RZ ;  /* 0x000000527c4c723c */ /* 0x080fe200000418ff */
[C---:B------:R-:W-:Y:S01]  /*14b80*/  ISETP.GE.AND P6, PT, R0.reuse, R199, PT ;  /* 0x000000c70000720c */ /* 0x040fe20003fc6270 */
[C---:B------:R-:W-:Y:S01]  /*14b90*/  VIADD R2, R0.reuse, 0x1 ;  /* 0x0000000100027836 */ /* 0x040fe20000000000 */
[C---:B------:R-:W-:Y:S02]  /*14ba0*/  ISETP.GE.AND P3, PT, R0.reuse, R197, PT ;  /* 0x000000c50000720c */ /* 0x040fe40003f66270 */
[----:B------:R-:W-:Y:S01]  /*14bb0*/  ISETP.GE.OR P6, PT, R0, R211, !P6 ;  /* 0x000000d30000720c */ /* 0x000fe200077c6670 */
[C---:B------:R-:W-:Y:S02]  /*14bc0*/  HMMA.16816.F32.BF16 R80, R128.reuse, R82, RZ ;  /* 0x000000528050723c */ /* 0x040fe400000418ff */
[C---:B------:R-:W-:Y:S02]  /*14bd0*/  ISETP.GE.AND P5, PT, R2.reuse, R199, PT ;  /* 0x000000c70200720c */ /* 0x040fe40003fa6270 */
[C---:B------:R-:W-:Y:S02]  /*14be0*/  ISETP.GE.AND P2, PT, R2.reuse, R197, PT ;  /* 0x000000c50200720c */ /* 0x040fe40003f46270 */
[C---:B------:R-:W-:Y:S01]  /*14bf0*/  ISETP.GE.AND P1, PT, R2.reuse, R203, PT ;  /* 0x000000cb0200720c */ /* 0x040fe20003f26270 */
[-C--:B--2---:R-:W-:Y:S01]  /*14c00*/  HMMA.16816.F32.BF16 R84, R128, R96.reuse, RZ ;  /* 0x000000608054723c */ /* 0x084fe200000418ff */
[C---:B------:R-:W-:Y:S02]  /*14c10*/  ISETP.GE.AND P0, PT, R2.reuse, R201, PT ;  /* 0x000000c90200720c */ /* 0x040fe40003f06270 */
[C---:B------:R-:W-:Y:S02]  /*14c20*/  ISETP.GE.OR P5, PT, R2.reuse, R211, !P5 ;  /* 0x000000d30200720c */ /* 0x040fe40006fa6670 */
[C---:B------:R-:W-:Y:S01]  /*14c30*/  ISETP.GE.OR P2, PT, R2.reuse, R209, !P2 ;  /* 0x000000d10200720c */ /* 0x040fe20005746670 */
[C---:B------:R-:W-:Y:S02]  /*14c40*/  HMMA.16816.F32.BF16 R88, R124.reuse, R96, RZ ;  /* 0x000000607c58723c */ /* 0x040fe400000418ff */
[C---:B------:R-:W-:Y:S02]  /*14c50*/  ISETP.GE.OR P1, PT, R2.reuse, R207, !P1 ;  /* 0x000000cf0200720c */ /* 0x040fe40004f26670 */
[----:B------:R-:W-:Y:S01]  /*14c60*/  ISETP.GE.OR P0, PT, R2, R205, !P0 ;  /* 0x000000cd0200720c */ /* 0x000fe20004706670 */
[C---:B------:R-:W-:Y:S01]  /*14c70*/  VIADD R2, R0.reuse, 0x8 ;  /* 0x0000000800027836 */ /* 0x040fe20000000000 */
[----:B------:R-:W-:Y:S01]  /*14c80*/  ISETP.GE.OR P3, PT, R0, R209, !P3 ;  /* 0x000000d10000720c */ /* 0x000fe20005f66670 */
        /* <DEDUP_REMOVED lines=14> */
[C---:B------:R-:W-:Y:S06]  /*14d70*/  HMMA.16816.F32.BF16 R16, R172.reuse, R178, R16 ;  /* 0x000000b2ac10723c */ /* 0x040fec0000041810 */
[----:B------:R-:W-:Y:S01]  /*14d80*/  FSEL R220, R4, -INF , !P6 ;  /* 0xff80000004dc7808 */ /* 0x000fe20007000000 */
[C---:B------:R-:W-:Y:S01]  /*14d90*/  VIADD R4, R0.reuse, 0x9 ;  /* 0x0000000900047836 */ /* 0x040fe20000000000 */
[C---:B------:R-:W-:Y:S03]  /*14da0*/  ISETP.GE.AND P6, PT, R0.reuse, R203, PT ;  /* 0x000000cb0000720c */ /* 0x040fe60003fc6270 */
[----:B------:R-:W-:Y:S02]  /*14db0*/  FSEL R238, R7, -INF , !P2 ;  /* 0xff80000007ee7808 */ /* 0x000fe40005000000 */
[----:B------:R-:W-:Y:S02]  /*14dc0*/  ISETP.GE.OR P6, PT, R0, R207, !P6 ;  /* 0x000000cf0000720c */ /* 0x000fe400077c6670 */
[----:B------:R-:W-:Y:S02]  /*14dd0*/  ISETP.GE.AND P2, PT, R2, R201, PT ;  /* 0x000000c90200720c */ /* 0x000fe40003f46270 */
[----:B------:R-:W-:Y:S01]  /*14de0*/  FSEL R232, R8, -INF , !P6 ;  /* 0xff80000008e87808 */ /* 0x000fe20007000000 */
[-C--:B-1----:R-:W-:Y:S03]  /*14df0*/  HMMA.16816.F32.BF16 R20, R172, R168.reuse, R20 ;  /* 0x000000a8ac14723c */ /* 0x082fe60000041814 */
[----:B------:R-:W-:Y:S01]  /*14e00*/  FSEL R245, R11, -INF , !P0 ;  /* 0xff8000000bf57808 */ /* 0x000fe20004000000 */
[----:B------:R-:W-:Y:S01]  /*14e10*/  VIADD R8, R0, 0x10 ;  /* 0x0000001000087836 */ /* 0x000fe20000000000 */
[----:B------:R-:W-:Y:S01]  /*14e20*/  ISETP.GE.OR P2, PT, R2, R205, !P2 ;  /* 0x000000cd0200720c */ /* 0x000fe20005746670 */
[C---:B------:R-:W-:Y:S04]  /*14e30*/  HMMA.16816.F32.BF16 R24, R180.reuse, R168, R24 ;  /* 0x000000a8b418723c */ /* 0x040fe80000041818 */
[----:B------:R-:W-:Y:S02]  /*14e40*/  ISETP.GE.AND P0, PT, R4, R201, PT ;  /* 0x000000c90400720c */ /* 0x000fe40003f06270 */
[----:B------:R-:W-:Y:S01]  /*14e50*/  FSEL R242, R9, -INF , !P1 ;  /* 0xff80000009f27808 */ /* 0x000fe20004800000 */
[-C--:B------:R-:W-:Y:S03]  /*14e60*/  HMMA.16816.F32.BF16 R28, R180, R170.reuse, R28 ;  /* 0x000000aab41c723c */ /* 0x080fe6000004181c */
[C---:B------:R-:W-:Y:S02]  /*14e70*/  ISETP.GE.AND P6, PT, R2.reuse, R199, PT ;  /* 0x000000c70200720c */ /* 0x040fe40003fc6270 */
[----:B------:R-:W-:Y:S01]  /*14e80*/  ISETP.GE.AND P1, PT, R2, R197, PT ;  /* 0x000000c50200720c */ /* 0x000fe20003f26270 */
[C---:B------:R-:W-:Y:S04]  /*14e90*/  HMMA.16816.F32.BF16 R32, R172.reuse, R170, R32 ;  /* 0x000000aaac20723c */ /* 0x040fe80000041820 */
[----:B------:R-:W-:Y:S02]  /*14ea0*/  ISETP.GE.OR P0, PT, R4, R205, !P0 ;  /* 0x000000cd0400720c */ /* 0x000fe40004706670 */
[----:B------:R-:W-:Y:S02]  /*14eb0*/  FSEL R230, R6, -INF , !P3 ;  /* 0xff80000006e67808 */ /* 0x000fe40005800000 */
[----:B------:R-:W-:Y:S02]  /*14ec0*/  FSEL R247, R14, -INF , !P2 ;  /* 0xff8000000ef77808 */ /* 0x000fe40005000000 */
[----:B------:R-:W-:Y:S02]  /*14ed0*/  ISETP.GE.AND P3, PT, R0, R201, PT ;  /* 0x000000c90000720c */ /* 0x000fe40003f66270 */
[----:B------:R-:W-:Y:S02]  /*14ee0*/  ISETP.GE.AND P2, PT, R8, R199, PT ;  /* 0x000000c70800720c */ /* 0x000fe40003f46270 */
[C---:B------:R-:W-:Y:S02]  /*14ef0*/  ISETP.GE.OR P6, PT, R2.reuse, R211, !P6 ;  /* 0x000000d30200720c */ /* 0x040fe400077c6670 */
[----:B------:R-:W-:Y:S02]  /*14f00*/  ISETP.GE.OR P1, PT, R2, R209, !P1 ;  /* 0x000000d10200720c */ /* 0x000fe40004f26670 */
[----:B------:R-:W-:Y:S02]  /*14f10*/  FSEL R249, R15, -INF , !P0 ;  /* 0xff8000000ff97808 */ /* 0x000fe40004000000 */
[----:B------:R-:W-:Y:S02]  /*14f20*/  ISETP.GE.OR P3, PT, R0, R205, !P3 ;  /* 0x000000cd0000720c */ /* 0x000fe40005f66670 */
[C---:B------:R-:W-:Y:S02]  /*14f30*/  ISETP.GE.AND P0, PT, R8.reuse, R197, PT ;  /* 0x000000c50800720c */ /* 0x040fe40003f06270 */
[----:B------:R-:W-:Y:S02]  /*14f40*/  ISETP.GE.OR P2, PT, R8, R211, !P2 ;  /* 0x000000d30800720c */ /* 0x000fe40005746670 */
[----:B------:R-:W-:Y:S02]  /*14f50*/  FSEL R178, R16, -INF , !P6 ;  /* 0xff80000010b27808 */ /* 0x000fe40007000000 */
[----:B------:R-:W-:Y:S02]  /*14f60*/  FSEL R200, R18, -INF , !P1 ;  /* 0xff80000012c87808 */ /* 0x000fe40004800000 */
[C---:B------:R-:W-:Y:S02]  /*14f70*/  ISETP.GE.AND P6, PT, R8.reuse, R203, PT ;  /* 0x000000cb0800720c */ /* 0x040fe40003fc6270 */
[----:B------:R-:W-:Y:S02]  /*14f80*/  ISETP.GE.AND P1, PT, R8, R201, PT ;  /* 0x000000c90800720c */ /* 0x000fe40003f26270 */
[----:B------:R-:W-:Y:S02]  /*14f90*/  FSEL R235, R5, -INF , !P5 ;  /* 0xff80000005eb7808 */ /* 0x000fe40006800000 */
[----:B------:R-:W-:Y:S02]  /*14fa0*/  FSEL R236, R10, -INF , !P3 ;  /* 0xff8000000aec7808 */ /* 0x000fe40005800000 */
[----:B------:R-:W-:Y:S02]  /*14fb0*/  ISETP.GE.OR P0, PT, R8, R209, !P0 ;  /* 0x000000d10800720c */ /* 0x000fe40004706670 */
[----:B------:R-:W-:Y:S02]  /*14fc0*/  FSEL R9, R20, -INF , !P2 ;  /* 0xff80000014097808 */ /* 0x000fe40005000000 */
[-C--:B------:R-:W-:Y:S02]  /*14fd0*/  ISETP.GE.AND P5, PT, R2, R203.reuse, PT ;  /* 0x000000cb0200720c */ /* 0x080fe40003fa6270 */
[----:B------:R-:W-:Y:S01]  /*14fe0*/  ISETP.GE.AND P3, PT, R4, R203, PT ;  /* 0x000000cb0400720c */ /* 0x000fe20003f66270 */
[----:B------:R-:W-:Y:S01]  /*14ff0*/  STL [R1], R9 ;  /* 0x0000000901007387 */ /* 0x000fe20000100800 */
[C---:B------:R-:W-:Y:S02]  /*15000*/  ISETP.GE.OR P6, PT, R8.reuse, R207, !P6 ;  /* 0x000000cf0800720c */ /* 0x040fe400077c6670 */
[----:B------:R-:W-:Y:S02]  /*15010*/  ISETP.GE.OR P1, PT, R8, R205, !P1 ;  /* 0x000000cd0800720c */ /* 0x000fe40004f26670 */
[----:B------:R-:W-:Y:S02]  /*15020*/  FSEL R8, R22, -INF , !P0 ;  /* 0xff80000016087808 */ /* 0x000fe40004000000 */
[-C--:B------:R-:W-:Y:S01]  /*15030*/  ISETP.GE.OR P5, PT, R2, R207.reuse, !P5 ;  /* 0x000000cf0200720c */ /* 0x080fe20006fa6670 */
[----:B------:R-:W-:Y:S01]  /*15040*/  VIADD R2, R0, 0x11 ;  /* 0x0000001100027836 */ /* 0x000fe20000000000 */
[----:B------:R-:W-:Y:S01]  /*15050*/  ISETP.GE.OR P3, PT, R4, R207, !P3 ;  /* 0x000000cf0400720c */ /* 0x000fe20005f66670 */
[----:B------:R1:W-:Y:S01]  /*15060*/  STL [R1+0x4], R8 ;  /* 0x0000040801007387 */ /* 0x0003e20000100800 */
[----:B------:R-:W-:Y:S01]  /*15070*/  FSEL R248, R12, -INF , !P5 ;  /* 0xff8000000cf87808 */ /* 0x000fe20006800000 */
[----:B------:R-:W-:Y:S01]  /*15080*/  VIADD R12, R0, 0x20 ;  /* 0x00000020000c7836 */ /* 0x000fe20000000000 */
[----:B------:R-:W-:Y:S02]  /*15090*/  FSEL R250, R13, -INF , !P3 ;  /* 0xff8000000dfa7808 */ /* 0x000fe40005800000 */
[C---:B------:R-:W-:Y:S02]  /*150a0*/  ISETP.GE.AND P5, PT, R4.reuse, R199, PT ;  /* 0x000000c70400720c */ /* 0x040fe40003fa6270 */
[C---:B------:R-:W-:Y:S02]  /*150b0*/  ISETP.GE.AND P3, PT, R4.reuse, R197, PT ;  /* 0x000000c50400720c */ /* 0x040fe40003f66270 */
[C---:B------:R-:W-:Y:S02]  /*150c0*/  ISETP.GE.OR P5, PT, R4.reuse, R211, !P5 ;  /* 0x000000d30400720c */ /* 0x040fe40006fa6670 */
[----:B------:R-:W-:Y:S02]  /*150d0*/  ISETP.GE.OR P3, PT, R4, R209, !P3 ;  /* 0x000000d10400720c */ /* 0x000fe40005f66670 */
[----:B------:R-:W-:Y:S01]  /*150e0*/  FSEL R198, R17, -INF , !P5 ;  /* 0xff80000011c67808 */ /* 0x000fe20006800000 */
[----:B------:R-:W2:Y:S01]  /*150f0*/  LDSM.16.M88.4 R4, [R194] ;  /* 0x00000000c204783b */ /* 0x000ea20000000200 */
[----:B------:R-:W-:Y:S02]  /*15100*/  FSEL R208, R19, -INF , !P3 ;  /* 0xff80000013d07808 */ /* 0x000fe40005800000 */
[C---:B------:R-:W-:Y:S02]  /*15110*/  ISETP.GE.AND P5, PT, R2.reuse, R199, PT ;  /* 0x000000c70200720c */ /* 0x040fe40003fa6270 */
[C---:B------:R-:W-:Y:S02]  /*15120*/  ISETP.GE.AND P3, PT, R2.reuse, R197, PT ;  /* 0x000000c50200720c */ /* 0x040fe40003f66270 */
[C---:B------:R-:W-:Y:S02]  /*15130*/  ISETP.GE.AND P2, PT, R2.reuse, R203, PT ;  /* 0x000000cb0200720c */ /* 0x040fe40003f46270 */
[C---:B------:R-:W-:Y:S02]  /*15140*/  ISETP.GE.OR P5, PT, R2.reuse, R211, !P5 ;  /* 0x000000d30200720c */ /* 0x040fe40006fa6670 */
[----:B------:R-:W-:Y:S01]  /*15150*/  ISETP.GE.OR P3, PT, R2, R209, !P3 ;  /* 0x000000d10200720c */ /* 0x000fe20005f66670 */
[----:B-1----:R-:W-:Y:S01]  /*15160*/  VIADD R8, R0, 0x18 ;  /* 0x0000001800087836 */ /* 0x002fe20000000000 */
[----:B------:R-:W-:Y:S02]  /*15170*/  ISETP.GE.OR P2, PT, R2, R207, !P2 ;  /* 0x000000cf0200720c */ /* 0x000fe40005746670 */
        /* <DEDUP_REMOVED lines=11> */
[----:B------:R-:W-:Y:S02]  /*15230*/  ISETP.GE.OR P2, PT, R8, R209, !P2 ;  /* 0x000000d10800720c */ /* 0x000fe40005746670 */
[----:B------:R-:W-:Y:S01]  /*15240*/  ISETP.GE.AND P0, PT, R2, R201, PT ;  /* 0x000000c90200720c */ /* 0x000fe20003f06270 */
[----:B------:R-:W1:Y:S01]  /*15250*/  LDSM.16.M88.4 R8, [R193] ;  /* 0x00000000c108783b */ /* 0x000e620000000200 */
[----:B------:R-:W-:Y:S01]  /*15260*/  FSEL R26, R26, -INF , !P1 ;  /* 0xff8000001a1a7808 */ /* 0x000fe20004800000 */
[-C--:B--2---:R-:W-:Y:S03]  /*15270*/  HMMA.16816.F32.BF16 R36, R172, R4.reuse, R36 ;  /* 0x00000004ac24723c */ /* 0x084fe60000041824 */
[----:B------:R-:W-:Y:S01]  /*15280*/  ISETP.GE.OR P0, PT, R2, R205, !P0 ;  /* 0x000000cd0200720c */ /* 0x000fe20004706670 */
[----:B------:R-:W-:Y:S01]  /*15290*/  VIADD R2, R0, 0x19 ;  /* 0x0000001900027836 */ /* 0x000fe20000000000 */
[----:B------:R-:W-:Y:S01]  /*152a0*/  FSEL R28, R28, -INF , !P5 ;  /* 0xff8000001c1c7808 */ /* 0x000fe20006800000 */
[C---:B------:R-:W-:Y:S04]  /*152b0*/  HMMA.16816.F32.BF16 R40, R180.reuse, R4, R40 ;  /* 0x00000004b428723c */ /* 0x040fe80000041828 */
[C---:B------:R-:W-:Y:S02]  /*152c0*/  ISETP.GE.AND P1, PT, R2.reuse, R203, PT ;  /* 0x000000cb0200720c */ /* 0x040fe40003f26270 */
[----:B------:R-:W-:Y:S01]  /*152d0*/  FSEL R27, R27, -INF , !P0 ;  /* 0xff8000001b1b7808 */ /* 0x000fe20004000000 */
[-C--:B------:R-:W-:Y:S03]  /*152e0*/  HMMA.16816.F32.BF16 R44, R180, R6.reuse, R44 ;  /* 0x00000006b42c723c */ /* 0x080fe6000004182c */
[----:B------:R-:W-:Y:S01]  /*152f0*/  ISETP.GE.AND P0, PT, R2, R201, PT ;  /* 0x000000c90200720c */ /* 0x000fe20003f06270 */
[----:B------:R-:W-:Y:S01]  /*15300*/  VIADD R4, R0, 0x28 ;  /* 0x0000002800047836 */ /* 0x000fe20000000000 */
[C---:B------:R-:W-:Y:S01]  /*15310*/  ISETP.GE.OR P1, PT, R2.reuse, R207, !P1 ;  /* 0x000000cf0200720c */ /* 0x040fe20004f26670 */
[C---:B------:R-:W-:Y:S04]  /*15320*/  HMMA.16816.F32.BF16 R48, R172.reuse, R6, R48 ;  /* 0x00000006ac30723c */ /* 0x040fe80000041830 */
[C---:B------:R-:W-:Y:S02]  /*15330*/  ISETP.GE.OR P0, PT, R2.reuse, R205, !P0 ;  /* 0x000000cd0200720c */ /* 0x040fe40004706670 */
[----:B------:R-:W-:Y:S02]  /*15340*/  FSEL R29, R29, -INF , !P1 ;  /* 0xff8000001d1d7808 */ /* 0x000fe40004800000 */
[C---:B------:R-:W-:Y:S02]  /*15350*/  ISETP.GE.AND P5, PT, R2.reuse, R199, PT ;  /* 0x000000c70200720c */ /* 0x040fe40003fa6270 */
[----:B------:R-:W-:Y:S02]  /*15360*/  ISETP.GE.AND P1, PT, R2, R197, PT ;  /* 0x000000c50200720c */ /* 0x000fe40003f26270 */
[----:B------:R-:W-:Y:S02]  /*15370*/  FSEL R30, R30, -INF , !P3 ;  /* 0xff8000001e1e7808 */ /* 0x000fe40005800000 */
[----:B------:R-:W-:Y:S02]  /*15380*/  FSEL R22, R31, -INF , !P0 ;  /* 0xff8000001f167808 */ /* 0x000fe40004000000 */
[C---:B------:R-:W-:Y:S02]  /*15390*/  ISETP.GE.AND P3, PT, R12.reuse, R199, PT ;  /* 0x000000c70c00720c */ /* 0x040fe40003f66270 */
[----:B------:R-:W-:Y:S01]  /*153a0*/  ISETP.GE.AND P0, PT, R12, R197, PT ;  /* 0x000000c50c00720c */ /* 0x000fe20003f06270 */
[-C--:B-1----:R-:W-:Y:S03]  /*153b0*/  HMMA.16816.F32.BF16 R52, R172, R8.reuse, R52 ;  /* 0x00000008ac34723c */ /* 0x082fe60000041834 */
[C---:B------:R-:W-:Y:S02]  /*153c0*/  ISETP.GE.OR P5, PT, R2.reuse, R211, !P5 ;  /* 0x000000d30200720c */ /* 0x040fe40006fa6670 */
[----:B------:R-:W-:Y:S01]  /*153d0*/  ISETP.GE.OR P1, PT, R2, R209, !P1 ;  /* 0x000000d10200720c */ /* 0x000fe20004f26670 */
[C---:B------:R-:W-:Y:S04]  /*153e0*/  HMMA.16816.F32.BF16 R56, R180.reuse, R8, R56 ;  /* 0x00000008b438723c */ /* 0x040fe80000041838 */
[----:B------:R-:W-:Y:S01]  /*153f0*/  ISETP.GE.OR P3, PT, R12, R211, !P3 ;  /* 0x000000d30c00720c */ /* 0x000fe20005f66670 */
[----:B------:R-:W-:Y:S01]  /*15400*/  VIADD R2, R0, 0x21 ;  /* 0x0000002100027836 */ /* 0x000fe20000000000 */
[----:B------:R-:W-:Y:S01]  /*15410*/  ISETP.GE.OR P0, PT, R12, R209, !P0 ;  /* 0x000000d10c00720c */ /* 0x000fe20004706670 */
[----:B------:R-:W-:Y:S01]  /*15420*/  VIADD R8, R0, 0x38 ;  /* 0x0000003800087836 */ /* 0x000fe20000000000 */
[----:B------:R-:W-:Y:S01]  /*15430*/  FSEL R224, R32, -INF , !P6 ;  /* 0xff80000020e07808 */ /* 0x000fe20007000000 */
[-C--:B------:R-:W-:Y:S03]  /*15440*/  HMMA.16816.F32.BF16 R60, R180, R10.reuse, R60 ;  /* 0x0000000ab43c723c */ /* 0x080fe6000004183c */
[----:B------:R-:W-:Y:S02]  /*15450*/  FSEL R223, R33, -INF , !P5 ;  /* 0xff80000021df7808 */ /* 0x000fe40006800000 */
[----:B------:R-:W-:Y:S01]  /*15460*/  FSEL R229, R35, -INF , !P1 ;  /* 0xff80000023e57808 */ /* 0x000fe20004800000 */
[C---:B------:R-:W-:Y:S04]  /*15470*/  HMMA.16816.F32.BF16 R64, R172.reuse, R10, R64 ;  /* 0x0000000aac40723c */ /* 0x040fe80000041840 */
[----:B------:R-:W-:Y:S02]  /*15480*/  ISETP.GE.AND P6, PT, R12, R203, PT ;  /* 0x000000cb0c00720c */ /* 0x000fe40003fc6270 */
[----:B------:R-:W-:Y:S02]  /*15490*/  FSEL R231, R36, -INF , !P3 ;  /* 0xff80000024e77808 */ /* 0x000fe40005800000 */
[----:B------:R-:W-:Y:S02]  /*154a0*/  FSEL R239, R38, -INF , !P0 ;  /* 0xff80000026ef7808 */ /* 0x000fe40004000000 */
[----:B------:R-:W-:Y:S02]  /*154b0*/  ISETP.GE.AND P5, PT, R2, R199, PT ;  /* 0x000000c70200720c */ /* 0x000fe40003fa6270 */
[----:B------:R-:W-:Y:S02]  /*154c0*/  FSEL R227, R34, -INF , !P2 ;  /* 0xff80000022e37808 */ /* 0x000fe40005000000 */
[C---:B------:R-:W-:Y:S02]  /*154d0*/  ISETP.GE.AND P1, PT, R2.reuse, R197, PT ;  /* 0x000000c50200720c */ /* 0x040fe40003f26270 */
[C---:B------:R-:W-:Y:S02]  /*154e0*/  ISETP.GE.AND P3, PT, R2.reuse, R203, PT ;  /* 0x000000cb0200720c */ /* 0x040fe40003f66270 */
[-C--:B------:R-:W-:Y:S02]  /*154f0*/  ISETP.GE.AND P0, PT, R2, R201.reuse, PT ;  /* 0x000000c90200720c */ /* 0x080fe40003f06270 */
[C---:B------:R-:W-:Y:S02]  /*15500*/  ISETP.GE.AND P2, PT, R12.reuse, R201, PT ;  /* 0x000000c90c00720c */ /* 0x040fe40003f46270 */
[----:B------:R-:W-:Y:S02]  /*15510*/  ISETP.GE.OR P6, PT, R12, R207, !P6 ;  /* 0x000000cf0c00720c */ /* 0x000fe400077c6670 */
[C---:B------:R-:W-:Y:S02]  /*15520*/  ISETP.GE.OR P5, PT, R2.reuse, R211, !P5 ;  /* 0x000000d30200720c */ /* 0x040fe40006fa6670 */
[C---:B------:R-:W-:Y:S02]  /*15530*/  ISETP.GE.OR P1, PT, R2.reuse, R209, !P1 ;  /* 0x000000d10200720c */ /* 0x040fe40004f26670 */
[C---:B------:R-:W-:Y:S02]  /*15540*/  ISETP.GE.OR P3, PT, R2.reuse, R207, !P3 ;  /* 0x000000cf0200720c */ /* 0x040fe40005f66670 */
[-C--:B------:R-:W-:Y:S01]  /*15550*/  ISETP.GE.OR P0, PT, R2, R205.reuse, !P0 ;  /* 0x000000cd0200720c */ /* 0x080fe20004706670 */
[----:B------:R-:W-:Y:S01]  /*15560*/  VIADD R2, R0, 0x29 ;  /* 0x0000002900027836 */ /* 0x000fe20000000000 */
        /* <DEDUP_REMOVED lines=11> */
[----:B------:R-:W-:Y:S02]  /*15620*/  ISETP.GE.AND P2, PT, R2, R203, PT ;  /* 0x000000cb0200720c */ /* 0x000fe40003f46270 */
[C---:B------:R-:W-:Y:S02]  /*15630*/  ISETP.GE.OR P5, PT, R4.reuse, R207, !P5 ;  /* 0x000000cf0400720c */ /* 0x040fe40006fa6670 */
[C---:B------:R-:W-:Y:S02]  /*15640*/  ISETP.GE.OR P1, PT, R4.reuse, R205, !P1 ;  /* 0x000000cd0400720c */ /* 0x040fe40004f26670 */
[C---:B------:R-:W-:Y:S02]  /*15650*/  ISETP.GE.OR P6, PT, R4.reuse, R211, !P6 ;  /* 0x000000d30400720c */ /* 0x040fe400077c6670 */
[----:B------:R-:W-:Y:S02]  /*15660*/  ISETP.GE.OR P3, PT, R4, R209, !P3 ;  /* 0x000000d10400720c */ /* 0x000fe40005f66670 */
[----:B------:R-:W-:Y:S01]  /*15670*/  ISETP.GE.OR P2, PT, R2, R207, !P2 ;  /* 0x000000cf0200720c */ /* 0x000fe20005746670 */
[----:B------:R-:W1:Y:S01]  /*15680*/  LDSM.16.M88.4 R4, [R192] ;  /* 0x00000000c004783b */ /* 0x000e620000000200 */
[----:B------:R-:W-:Y:S02]  /*15690*/  FSEL R21, R43, -INF , !P0 ;  /* 0xff8000002b157808 */ /* 0x000fe40004000000 */
[----:B------:R-:W-:Y:S02]  /*156a0*/  FSEL R241, R44, -INF , !P5 ;  /* 0xff8000002cf17808 */ /* 0x000fe40006800000 */
[----:B------:R-:W-:Y:S02]  /*156b0*/  FSEL R240, R45, -INF , !P2 ;  /* 0xff8000002df07808 */ /* 0x000fe40005000000 */
[C---:B------:R-:W-:Y:S02]  /*156c0*/  ISETP.GE.AND P0, PT, R2.reuse, R201, PT ;  /* 0x000000c90200720c */ /* 0x040fe40003f06270 */
[C---:B------:R-:W-:Y:S02]  /*156d0*/  ISETP.GE.AND P5, PT, R2.reuse, R199, PT ;  /* 0x000000c70200720c */ /* 0x040fe40003fa6270 */
[----:B------:R-:W-:Y:S02]  /*156e0*/  ISETP.GE.AND P2, PT, R2, R197, PT ;  /* 0x000000c50200720c */ /* 0x000fe40003f46270 */
[----:B------:R-:W-:Y:S02]  /*156f0*/  FSEL R252, R46, -INF , !P1 ;  /* 0xff8000002efc7808 */ /* 0x000fe40004800000 */
[----:B------:R-:W-:Y:S02]  /*15700*/  ISETP.GE.AND P1, PT, R12, R199, PT ;  /* 0x000000c70c00720c */ /* 0x000fe40003f26270 */
[C---:B------:R-:W-:Y:S02]  /*15710*/  ISETP.GE.OR P0, PT, R2.reuse, R205, !P0 ;  /* 0x000000cd0200720c */ /* 0x040fe40004706670 */
[C---:B------:R-:W-:Y:S02]  /*15720*/  ISETP.GE.OR P5, PT, R2.reuse, R211, !P5 ;  /* 0x000000d30200720c */ /* 0x040fe40006fa6670 */
[----:B------:R-:W-:Y:S01]  /*15730*/  ISETP.GE.OR P2, PT, R2, R209, !P2 ;  /* 0x000000d10200720c */ /* 0x000fe20005746670 */
[----:B------:R-:W-:Y:S01]  /*15740*/  VIADD R2, R0, 0x31 ;  /* 0x0000003100027836 */ /* 0x000fe20000000000 */
[----:B------:R-:W-:Y:S02]  /*15750*/  ISETP.GE.OR P1, PT, R12, R211, !P1 ;  /* 0x000000d30c00720c */ /* 0x000fe40004f26670 */
[----:B------:R-:W-:Y:S02]  /*15760*/  FSEL R212, R48, -INF , !P6 ;  /* 0xff80000030d47808 */ /* 0x000fe40007000000 */
[----:B------:R-:W-:Y:S02]  /*15770*/  FSEL R210, R49, -INF , !P5 ;  /* 0xff80000031d27808 */ /* 0x000fe40006800000 */
[----:B------:R-:W-:Y:S02]  /*15780*/  FSEL R215, R51, -INF , !P2 ;  /* 0xff80000033d77808 */ /* 0x000fe40005000000 */
[----:B------:R-:W-:Y:S02]  /*15790*/  FSEL R213, R52, -INF , !P1 ;  /* 0xff80000034d57808 */ /* 0x000fe40004800000 */
[----:B------:R-:W-:Y:S02]  /*157a0*/  ISETP.GE.AND P6, PT, R12, R203, PT ;  /* 0x000000cb0c00720c */ /* 0x000fe40003fc6270 */
[C---:B------:R-:W-:Y:S02]  /*157b0*/  ISETP.GE.AND P5, PT, R2.reuse, R199, PT ;  /* 0x000000c70200720c */ /* 0x040fe40003fa6270 */
[C---:B------:R-:W-:Y:S02]  /*157c0*/  ISETP.GE.AND P2, PT, R2.reuse, R197, PT ;  /* 0x000000c50200720c */ /* 0x040fe40003f46270 */
[----:B------:R-:W-:Y:S01]  /*157d0*/  ISETP.GE.AND P1, PT, R2, R203, PT ;  /* 0x000000cb0200720c */ /* 0x000fe20003f26270 */
[-C--:B-1----:R-:W-:Y:S03]  /*157e0*/  HMMA.16816.F32.BF16 R68, R172, R4.reuse, R68 ;  /* 0x00000004ac44723c */ /* 0x082fe60000041844 */
[----:B------:R-:W-:Y:S02]  /*157f0*/  ISETP.GE.OR P6, PT, R12, R207, !P6 ;  /* 0x000000cf0c00720c */ /* 0x000fe400077c6670 */
[C---:B------:R-:W-:Y:S01]  /*15800*/  ISETP.GE.OR P5, PT, R2.reuse, R211, !P5 ;  /* 0x000000d30200720c */ /* 0x040fe20006fa6670 */
[C---:B------:R-:W-:Y:S04]  /*15810*/  HMMA.16816.F32.BF16 R72, R180.reuse, R4, R72 ;  /* 0x00000004b448723c */ /* 0x040fe80000041848 */
[C---:B------:R-:W-:Y:S02]  /*15820*/  ISETP.GE.OR P2, PT, R2.reuse, R209, !P2 ;  /* 0x000000d10200720c */ /* 0x040fe40005746670 */
[----:B------:R-:W-:Y:S01]  /*15830*/  ISETP.GE.OR P1, PT, R2, R207, !P1 ;  /* 0x000000cf0200720c */ /* 0x000fe20004f26670 */
[-C--:B------:R-:W-:Y:S04]  /*15840*/  HMMA.16816.F32.BF16 R76, R180, R6.reuse, R76 ;  /* 0x00000006b44c723c */ /* 0x080fe8000004184c */
[----:B------:R-:W-:Y:S01]  /*15850*/  FSEL R202, R53, -INF , !P5 ;  /* 0xff80000035ca7808 */ /* 0x000fe20006800000 */
[----:B------:R-:W-:Y:S01]  /*15860*/  VIADD R4, R0, 0x48 ;  /* 0x0000004800047836 */ /* 0x000fe20000000000 */
[----:B------:R-:W-:Y:S01]  /*15870*/  FSEL R214, R55, -INF , !P2 ;  /* 0xff80000037d67808 */ /* 0x000fe20005000000 */
[----:B------:R-:W2:Y:S01]  /*15880*/  LDL.64 R52, [R1+0x38] ;  /* 0x0000380001347983 */ /* 0x000ea20000100a00 */
[----:B------:R-:W-:Y:S01]  /*15890*/  FSEL R222, R56, -INF , !P6 ;  /* 0xff80000038de7808 */ /* 0x000fe20007000000 */
[C---:B------:R-:W-:Y:S04]  /*158a0*/  HMMA.16816.F32.BF16 R80, R172.reuse, R6, R80 ;  /* 0x00000006ac50723c */ /* 0x040fe80000041850 */
[----:B------:R-:W-:Y:S02]  /*158b0*/  FSEL R221, R57, -INF , !P1 ;  /* 0xff80000039dd7808 */ /* 0x000fe40004800000 */
[C---:B------:R-:W-:Y:S02]  /*158c0*/  ISETP.GE.AND P5, PT, R8.reuse, R203, PT ;  /* 0x000000cb0800720c */ /* 0x040fe40003fa6270 */
[C---:B------:R-:W-:Y:S02]  /*158d0*/  ISETP.GE.AND P2, PT, R8.reuse, R201, PT ;  /* 0x000000c90800720c */ /* 0x040fe40003f46270 */
[C---:B------:R-:W-:Y:S02]  /*158e0*/  ISETP.GE.AND P6, PT, R8.reuse, R199, PT ;  /* 0x000000c70800720c */ /* 0x040fe40003fc6270 */
[-C--:B------:R-:W-:Y:S02]  /*158f0*/  ISETP.GE.AND P1, PT, R8, R197.reuse, PT ;  /* 0x000000c50800720c */ /* 0x080fe40003f26270 */
[----:B------:R-:W-:Y:S02]  /*15900*/  FSEL R251, R47, -INF , !P0 ;  /* 0xff8000002ffb7808 */ /* 0x000fe40004000000 */
[----:B------:R-:W-:Y:S02]  /*15910*/  ISETP.GE.AND P0, PT, R12, R197, PT ;  /* 0x000000c50c00720c */ /* 0x000fe40003f06270 */
[C---:B------:R-:W-:Y:S02]  /*15920*/  ISETP.GE.OR P5, PT, R8.reuse, R207, !P5 ;  /* 0x000000cf0800720c */ /* 0x040fe40006fa6670 */
[C---:B------:R-:W-:Y:S02]  /*15930*/  ISETP.GE.OR P2, PT, R8.reuse, R205, !P2 ;  /* 0x000000cd0800720c */ /* 0x040fe40005746670 */
[C---:B------:R-:W-:Y:S02]  /*15940*/  ISETP.GE.OR P6, PT, R8.reuse, R211, !P6 ;  /* 0x000000d30800720c */ /* 0x040fe400077c6670 */
[-C--:B------:R-:W-:Y:S02]  /*15950*/  ISETP.GE.OR P1, PT, R8, R209.reuse, !P1 ;  /* 0x000000d10800720c */ /* 0x080fe40004f26670 */
[----:B------:R-:W-:Y:S01]  /*15960*/  ISETP.GE.OR P0, PT, R12, R209, !P0 ;  /* 0x000000d10c00720c */ /* 0x000fe20004706670 */
[----:B------:R-:W1:Y:S01]  /*15970*/  LDSM.16.M88.4 R8, [R191] ;  /* 0x00000000bf08783b */ /* 0x000e620000000200 */
        /* <DEDUP_REMOVED lines=10> */
[C---:B------:R-:W-:Y:S01]  /*15a20*/  ISETP.GE.AND P3, PT, R2.reuse, R203, PT ;  /* 0x000000cb0200720c */ /* 0x040fe20003f66270 */
[----:B------:R-:W3:Y:S01]  /*15a30*/  LDL.64 R58, [R1+0x30] ;  /* 0x00003000013a7983 */ /* 0x000ee20000100a00 */
[C---:B------:R-:W-:Y:S02]  /*15a40*/  ISETP.GE.AND P0, PT, R2.reuse, R201, PT ;  /* 0x000000c90200720c */ /* 0x040fe40003f06270 */
[C---:B------:R-:W-:Y:S02]  /*15a50*/  ISETP.GE.OR P3, PT, R2.reuse, R207, !P3 ;  /* 0x000000cf0200720c */ /* 0x040fe40005f66670 */
[----:B------:R-:W-:Y:S02]  /*15a60*/  ISETP.GE.OR P0, PT, R2, R205, !P0 ;  /* 0x000000cd0200720c */ /* 0x000fe40004706670 */
[----:B------:R-:W-:Y:S02]  /*15a70*/  FSEL R217, R60, -INF , !P5 ;  /* 0xff8000003cd97808 */ /* 0x000fe40006800000 */
        /* <DEDUP_REMOVED lines=26> */
[-C--:B------:R-:W-:Y:S02]  /*15c20*/  ISETP.GE.AND P0, PT, R2, R201.reuse, PT ;  /* 0x000000c90200720c */ /* 0x080fe40003f06270 */
[----:B------:R-:W-:Y:S02]  /*15c30*/  ISETP.GE.AND P1, PT, R12, R201, PT ;  /* 0x000000c90c00720c */ /* 0x000fe40003f26270 */
[C---:B------:R-:W-:Y:S02]  /*15c40*/  ISETP.GE.OR P5, PT, R2.reuse, R211, !P5 ;  /* 0x000000d30200720c */ /* 0x040fe40006fa6670 */
[C---:B------:R-:W-:Y:S02]  /*15c50*/  ISETP.GE.OR P3, PT, R2.reuse, R209, !P3 ;  /* 0x000000d10200720c */ /* 0x040fe40005f66670 */
[C---:B------:R-:W-:Y:S02]  /*15c60*/  ISETP.GE.OR P2, PT, R2.reuse, R207, !P2 ;  /* 0x000000cf0200720c */ /* 0x040fe40005746670 */
[----:B------:R-:W-:Y:S01]  /*15c70*/  ISETP.GE.OR P0, PT, R2, R205, !P0 ;  /* 0x000000cd0200720c */ /* 0x000fe20004706670 */
[----:B------:R-:W-:Y:S01]  /*15c80*/  VIADD R2, R0, 0x49 ;  /* 0x0000004900027836 */ /* 0x000fe20000000000 */
[C---:B------:R-:W-:Y:S02]  /*15c90*/  ISETP.GE.AND P6, PT, R12.reuse, R203, PT ;  /* 0x000000cb0c00720c */ /* 0x040fe40003fc6270 */
[C---:B------:R-:W-:Y:S02]  /*15ca0*/  ISETP.GE.OR P1, PT, R12.reuse, R205, !P1 ;  /* 0x000000cd0c00720c */ /* 0x040fe40004f26670 */
[----:B------:R-:W-:Y:S01]  /*15cb0*/  ISETP.GE.OR P6, PT, R12, R207, !P6 ;  /* 0x000000cf0c00720c */ /* 0x000fe200077c6670 */
[----:B------:R-:W-:Y:S01]  /*15cc0*/  VIADD R12, R0, 0x50 ;  /* 0x00000050000c7836 */ /* 0x000fe20000000000 */
[----:B------:R-:W-:Y:S02]  /*15cd0*/  FSEL R169, R71, -INF , !P3 ;  /* 0xff80000047a97808 */ /* 0x000fe40005800000 */
[----:B------:R-:W-:Y:S02]  /*15ce0*/  FSEL R206, R74, -INF , !P1 ;  /* 0xff8000004ace7808 */ /* 0x000fe40004800000 */
[----:B------:R-:W-:Y:S02]  /*15cf0*/  FSEL R69, R69, -INF , !P5 ;  /* 0xff80000045457808 */ /* 0x000fe40006800000 */
[-C--:B------:R-:W-:Y:S02]  /*15d00*/  ISETP.GE.AND P3, PT, R4, R203.reuse, PT ;  /* 0x000000cb0400720c */ /* 0x080fe40003f66270 */
[----:B------:R-:W-:Y:S02]  /*15d10*/  ISETP.GE.AND P1, PT, R2, R203, PT ;  /* 0x000000cb0200720c */ /* 0x000fe40003f26270 */
[----:B------:R-:W-:Y:S02]  /*15d20*/  ISETP.GE.AND P5, PT, R4, R201, PT ;  /* 0x000000c90400720c */ /* 0x000fe40003fa6270 */
[----:B------:R-:W-:Y:S02]  /*15d30*/  FSEL R176, R72, -INF , !P6 ;  /* 0xff80000048b07808 */ /* 0x000fe40007000000 */
[----:B------:R-:W-:Y:S02]  /*15d40*/  FSEL R171, R73, -INF , !P2 ;  /* 0xff80000049ab7808 */ /* 0x000fe40005000000 */
[C---:B------:R-:W-:Y:S02]  /*15d50*/  ISETP.GE.AND P6, PT, R4.reuse, R199, PT ;  /* 0x000000c70400720c */ /* 0x040fe40003fc6270 */
[C---:B------:R-:W-:Y:S02]  /*15d60*/  ISETP.GE.AND P2, PT, R4.reuse, R197, PT ;  /* 0x000000c50400720c */ /* 0x040fe40003f46270 */
[-C--:B------:R-:W-:Y:S02]  /*15d70*/  ISETP.GE.OR P3, PT, R4, R207.reuse, !P3 ;  /* 0x000000cf0400720c */ /* 0x080fe40005f66670 */
[----:B------:R-:W-:Y:S02]  /*15d80*/  ISETP.GE.OR P1, PT, R2, R207, !P1 ;  /* 0x000000cf0200720c */ /* 0x000fe40004f26670 */
[C---:B------:R-:W-:Y:S02]  /*15d90*/  ISETP.GE.OR P5, PT, R4.reuse, R205, !P5 ;  /* 0x000000cd0400720c */ /* 0x040fe40006fa6670 */
[C---:B------:R-:W-:Y:S02]  /*15da0*/  ISETP.GE.OR P6, PT, R4.reuse, R211, !P6 ;  /* 0x000000d30400720c */ /* 0x040fe400077c6670 */
[----:B------:R-:W-:Y:S02]  /*15db0*/  ISETP.GE.OR P2, PT, R4, R209, !P2 ;  /* 0x000000d10400720c */ /* 0x000fe40005746670 */
[----:B------:R-:W-:Y:S01]  /*15dc0*/  FSEL R204, R75, -INF , !P0 ;  /* 0xff8000004bcc7808 */ /* 0x000fe20004000000 */
[----:B------:R-:W1:Y:S01]  /*15dd0*/  LDSM.16.M88.4 R4, [R190] ;  /* 0x00000000be04783b */ /* 0x000e620000000200 */
[----:B------:R-:W-:Y:S02]  /*15de0*/  FSEL R74, R76, -INF , !P3 ;  /* 0xff8000004c4a7808 */ /* 0x000fe40005800000 */
[----:B------:R-:W-:Y:S02]  /*15df0*/  FSEL R72, R77, -INF , !P1 ;  /* 0xff8000004d487808 */ /* 0x000fe40004800000 */
[C---:B------:R-:W-:Y:S02]  /*15e00*/  ISETP.GE.AND P0, PT, R2.reuse, R201, PT ;  /* 0x000000c90200720c */ /* 0x040fe40003f06270 */
[C---:B------:R-:W-:Y:S01]  /*15e10*/  ISETP.GE.AND P3, PT, R2.reuse, R199, PT ;  /* 0x000000c70200720c */ /* 0x040fe20003f66270 */
[----:B------:R-:W4:Y:S01]  /*15e20*/  LDL.64 R76, [R1+0x28] ;  /* 0x00002800014c7983 */ /* 0x000f220000100a00 */
        /* <DEDUP_REMOVED lines=15> */
[----:B------:R-:W-:Y:S02]  /*15f20*/  ISETP.GE.AND P5, PT, R2, R203, PT ;  /* 0x000000cb0200720c */ /* 0x000fe40003fa6270 */
[----:B------:R-:W-:Y:S01]  /*15f30*/  ISETP.GE.OR P6, PT, R12, R207, !P6 ;  /* 0x000000cf0c00720c */ /* 0x000fe200077c6670 */
[-C--:B-1----:R-:W-:Y:S03]  /*15f40*/  HMMA.16816.F32.BF16 R100, R172, R4.reuse, R100 ;  /* 0x00000004ac64723c */ /* 0x082fe60000041864 */
[C---:B------:R-:W-:Y:S02]  /*15f50*/  ISETP.GE.OR P3, PT, R2.reuse, R211, !P3 ;  /* 0x000000d30200720c */ /* 0x040fe40005f66670 */
[C---:B------:R-:W-:Y:S01]  /*15f60*/  ISETP.GE.OR P1, PT, R2.reuse, R209, !P1 ;  /* 0x000000d10200720c */ /* 0x040fe20004f26670 */
[C---:B------:R-:W-:Y:S04]  /*15f70*/  HMMA.16816.F32.BF16 R104, R180.reuse, R4, R104 ;  /* 0x00000004b468723c */ /* 0x040fe80000041868 */
[----:B------:R-:W-:Y:S02]  /*15f80*/  ISETP.GE.OR P5, PT, R2, R207, !P5 ;  /* 0x000000cf0200720c */ /* 0x000fe40006fa6670 */
[----:B------:R-:W-:Y:S01]  /*15f90*/  FSEL R42, R85, -INF , !P3 ;  /* 0xff800000552a7808 */ /* 0x000fe20005800000 */
[-C--:B------:R-:W-:Y:S03]  /*15fa0*/  HMMA.16816.F32.BF16 R108, R180, R6.reuse, R108 ;  /* 0x00000006b46c723c */ /* 0x080fe6000004186c */
[----:B------:R-:W-:Y:S01]  /*15fb0*/  ISETP.GE.AND P3, PT, R8, R203, PT ;  /* 0x000000cb0800720c */ /* 0x000fe20003f66270 */
[----:B------:R-:W-:Y:S01]  /*15fc0*/  VIADD R4, R0, 0x68 ;  /* 0x0000006800047836 */ /* 0x000fe20000000000 */
[----:B------:R-:W-:Y:S01]  /*15fd0*/  FSEL R87, R87, -INF , !P1 ;  /* 0xff80000057577808 */ /* 0x000fe20004800000 */
[C---:B------:R-:W-:Y:S04]  /*15fe0*/  HMMA.16816.F32.BF16 R112, R172.reuse, R6, R112 ;  /* 0x00000006ac70723c */ /* 0x040fe80000041870 */
[----:B------:R-:W-:Y:S02]  /*15ff0*/  ISETP.GE.AND P1, PT, R8, R201, PT ;  /* 0x000000c90800720c */ /* 0x000fe40003f26270 */
[----:B------:R-:W-:Y:S02]  /*16000*/  FSEL R61, R88, -INF , !P6 ;  /* 0xff800000583d7808 */ /* 0x000fe40007000000 */
[----:B------:R-:W-:Y:S02]  /*16010*/  FSEL R60, R89, -INF , !P5 ;  /* 0xff800000593c7808 */ /* 0x000fe40006800000 */
[C---:B------:R-:W-:Y:S02]  /*16020*/  ISETP.GE.AND P6, PT, R8.reuse, R199, PT ;  /* 0x000000c70800720c */ /* 0x040fe40003fc6270 */
[C---:B------:R-:W-:Y:S02]  /*16030*/  ISETP.GE.AND P5, PT, R8.reuse, R197, PT ;  /* 0x000000c50800720c */ /* 0x040fe40003fa6270 */
[C---:B------:R-:W-:Y:S02]  /*16040*/  ISETP.GE.OR P3, PT, R8.reuse, R207, !P3 ;  /* 0x000000cf0800720c */ /* 0x040fe40005f66670 */
[C---:B------:R-:W-:Y:S02]  /*16050*/  ISETP.GE.OR P1, PT, R8.reuse, R205, !P1 ;  /* 0x000000cd0800720c */ /* 0x040fe40004f26670 */
[C---:B------:R-:W-:Y:S02]  /*16060*/  ISETP.GE.OR P6, PT, R8.reuse, R211, !P6 ;  /* 0x000000d30800720c */ /* 0x040fe400077c6670 */
[----:B------:R-:W-:Y:S02]  /*16070*/  ISETP.GE.OR P5, PT, R8, R209, !P5 ;  /* 0x000000d10800720c */ /* 0x000fe40006fa6670 */
[----:B------:R-:W-:Y:S01]  /*16080*/  FSEL R79, R79, -INF , !P0 ;  /* 0xff8000004f4f7808 */ /* 0x000fe20004000000 */
[----:B------:R-:W1:Y:S01]  /*16090*/  LDSM.16.M88.4 R8, [R189] ;  /* 0x00000000bd08783b */ /* 0x000e620000000200 */
[C---:B------:R-:W-:Y:S01]  /*160a0*/  ISETP.GE.AND P0, PT, R12.reuse, R197, PT ;  /* 0x000000c50c00720c */ /* 0x040fe20003f06270 */
[----:B------:R-:W-:Y:S04]  /*160b0*/  DEPBAR.LE SB0, 0x0 ;  /* 0x000080000000791a */ /* 0x000fe80000000000 */
[----:B------:R-:W-:Y:S01]  /*160c0*/  BAR.SYNC.DEFER_BLOCKING 0x0 ;  /* 0x0000000000007b1d */ /* 0x000fe20000010000 */
[----:B------:R-:W-:Y:S02]  /*160d0*/  ISETP.GE.OR P0, PT, R12, R209, !P0 ;  /* 0x000000d10c00720c */ /* 0x000fe40004706670 */
        /* <DEDUP_REMOVED lines=16> */
[C---:B------:R-:W-:Y:S01]  /*161e0*/  ISETP.GE.AND P3, PT, R2.reuse, R199, PT ;  /* 0x000000c70200720c */ /* 0x040fe20003f66270 */
[-C--:B-1----:R-:W-:Y:S05]  /*161f0*/  HMMA.16816.F32.BF16 R116, R172, R8.reuse, R116 ;  /* 0x00000008ac74723c */ /* 0x082fea0000041874 */
[C---:B------:R-:W-:Y:S01]  /*16200*/  ISETP.GE.AND P2, PT, R2.reuse, R197, PT ;  /* 0x000000c50200720c */ /* 0x040fe20003f46270 */
[C---:B------:R-:W-:Y:S04]  /*16210*/  HMMA.16816.F32.BF16 R120, R180.reuse, R8, R120 ;  /* 0x00000008b478723c */ /* 0x040fe80000041878 */
[----:B------:R-:W-:Y:S02]  /*16220*/  ISETP.GE.OR P3, PT, R2, R211, !P3 ;  /* 0x000000d30200720c */ /* 0x000fe40005f66670 */
[----:B------:R-:W-:Y:S01]  /*16230*/  FSEL R63, R94, -INF , !P1 ;  /* 0xff8000005e3f7808 */ /* 0x000fe20004800000 */
[-C--:B------:R-:W-:Y:S01]  /*16240*/  HMMA.16816.F32.BF16 R124, R180, R10.reuse, R124 ;  /* 0x0000000ab47c723c */ /* 0x080fe2000004187c */
[----:B------:R-:W4:Y:S02]  /*16250*/  LDL.64 R180, [R1+0x18] ;  /* 0x0000180001b47983 */ /* 0x000f240000100a00 */
[C---:B------:R-:W-:Y:S02]  /*16260*/  ISETP.GE.AND P1, PT, R12.reuse, R199, PT ;  /* 0x000000c70c00720c */ /* 0x040fe40003f26270 */
[----:B------:R-:W-:Y:S01]  /*16270*/  FSEL R62, R95, -INF , !P0 ;  /* 0xff8000005f3e7808 */ /* 0x000fe20004000000 */
[----:B------:R-:W-:Y:S01]  /*16280*/  HMMA.16816.F32.BF16 R128, R172, R10, R128 ;  /* 0x0000000aac80723c */ /* 0x000fe20000041880 */
[----:B------:R-:W2:Y:S03]  /*16290*/  LDL.64 R182, [R1+0x20] ;  /* 0x0000200001b67983 */ /* 0x000ea60000100a00 */
[----:B------:R-:W-:Y:S02]  /*162a0*/  ISETP.GE.AND P0, PT, R12, R197, PT ;  /* 0x000000c50c00720c */ /* 0x000fe40003f06270 */
[----:B------:R-:W-:Y:S01]  /*162b0*/  ISETP.GE.OR P2, PT, R2, R209, !P2 ;  /* 0x000000d10200720c */ /* 0x000fe20005746670 */
[----:B------:R-:W-:Y:S01]  /*162c0*/  VIADD R2, R0, 0x61 ;  /* 0x0000006100027836 */ /* 0x000fe20000000000 */
[C---:B------:R-:W-:Y:S02]  /*162d0*/  ISETP.GE.OR P1, PT, R12.reuse, R211, !P1 ;  /* 0x000000d30c00720c */ /* 0x040fe40004f26670 */
[----:B------:R-:W-:Y:S02]  /*162e0*/  ISETP.GE.OR P0, PT, R12, R209, !P0 ;  /* 0x000000d10c00720c */ /* 0x000fe40004706670 */
[----:B------:R-:W-:Y:S02]  /*162f0*/  FSEL R97, R97, -INF , !P3 ;  /* 0xff80000061617808 */ /* 0x000fe40005800000 */
[----:B------:R-:W-:Y:S02]  /*16300*/  FSEL R99, R99, -INF , !P2 ;  /* 0xff80000063637808 */ /* 0x000fe40005000000 */
[----:B------:R-:W-:Y:S02]  /*16310*/  FSEL R100, R100, -INF , !P1 ;  /* 0xff80000064647808 */ /* 0x000fe40004800000 */
[----:B------:R-:W-:Y:S02]  /*16320*/  FSEL R102, R102, -INF , !P0 ;  /* 0xff80000066667808 */ /* 0x000fe40004000000 */
[----:B------:R-:W-:Y:S02]  /*16330*/  FSEL R98, R98, -INF , !P5 ;  /* 0xff80000062627808 */ /* 0x000fe40006800000 */
[C---:B------:R-:W-:Y:S02]  /*16340*/  ISETP.GE.AND P3, PT, R2.reuse, R199, PT ;  /* 0x000000c70200720c */ /* 0x040fe40003f66270 */
[C---:B------:R-:W-:Y:S02]  /*16350*/  ISETP.GE.AND P2, PT, R2.reuse, R197, PT ;  /* 0x000000c50200720c */ /* 0x040fe40003f46270 */
[C---:B------:R-:W-:Y:S02]  /*16360*/  ISETP.GE.AND P1, PT, R2.reuse, R203, PT ;  /* 0x000000cb0200720c */ /* 0x040fe40003f26270 */
[-C--:B------:R-:W-:Y:S02]  /*16370*/  ISETP.GE.AND P0, PT, R2, R201.reuse, PT ;  /* 0x000000c90200720c */ /* 0x080fe40003f06270 */
[----:B------:R-:W-:Y:S02]  /*16380*/  ISETP.GE.AND P5, PT, R12, R201, PT ;  /* 0x000000c90c00720c */ /* 0x000fe40003fa6270 */
[C---:B------:R-:W-:Y:S02]  /*16390*/  ISETP.GE.OR P3, PT, R2.reuse, R211, !P3 ;  /* 0x000000d30200720c */ /* 0x040fe40005f66670 */
[C---:B------:R-:W-:Y:S02]  /*163a0*/  ISETP.GE.OR P2, PT, R2.reuse, R209, !P2 ;  /* 0x000000d10200720c */ /* 0x040fe40005746670 */
[C---:B------:R-:W-:Y:S02]  /*163b0*/  ISETP.GE.OR P1, PT, R2.reuse, R207, !P1 ;  /* 0x000000cf0200720c */ /* 0x040fe40004f26670 */
[-C--:B------:R-:W-:Y:S01]  /*163c0*/  ISETP.GE.OR P0, PT, R2, R205.reuse, !P0 ;  /* 0x000000cd0200720c */ /* 0x080fe20004706670 */
[----:B------:R-:W-:Y:S01]  /*163d0*/  VIADD R2, R0, 0x69 ;  /* 0x0000006900027836 */ /* 0x000fe20000000000 */
[----:B------:R-:W-:Y:S02]  /*163e0*/  ISETP.GE.OR P5, PT, R12, R205, !P5 ;  /* 0x000000cd0c00720c */ /* 0x000fe40006fa6670 */
[----:B------:R-:W-:Y:S02]  /*163f0*/  FSEL R101, R101, -INF , !P3 ;  /* 0xff80000065657808 */ /* 0x000fe40005800000 */
[----:B------:R-:W-:Y:S02]  /*16400*/  FSEL R106, R106, -INF , !P5 ;  /* 0xff8000006a6a7808 */ /* 0x000fe40006800000 */
[----:B------:R-:W-:Y:S02]  /*16410*/  FSEL R96, R96, -INF , !P6 ;  /* 0xff80000060607808 */ /* 0x000fe40007000000 */
[-C--:B------:R-:W-:Y:S02]  /*16420*/  ISETP.GE.AND P3, PT, R4, R203.reuse, PT ;  /* 0x000000cb0400720c */ /* 0x080fe40003f66270 */
[-C--:B------:R-:W-:Y:S02]  /*16430*/  ISETP.GE.AND P5, PT, R2, R203.reuse, PT ;  /* 0x000000cb0200720c */ /* 0x080fe40003fa6270 */
[----:B------:R-:W-:Y:S02]  /*16440*/  ISETP.GE.AND P6, PT, R12, R203, PT ;  /* 0x000000cb0c00720c */ /* 0x000fe40003fc6270 */
[-C--:B------:R-:W-:Y:S02]  /*16450*/  ISETP.GE.OR P3, PT, R4, R207.reuse, !P3 ;  /* 0x000000cf0400720c */ /* 0x080fe40005f66670 */
        /* <DEDUP_REMOVED lines=10> */
[----:B------:R-:W-:Y:S02]  /*16500*/  ISETP.GE.AND P5, PT, R2, R197, PT ;  /* 0x000000c50200720c */ /* 0x000fe40003fa6270 */
[C---:B------:R-:W-:Y:S02]  /*16510*/  ISETP.GE.AND P2, PT, R4.reuse, R201, PT ;  /* 0x000000c90400720c */ /* 0x040fe40003f46270 */
[C---:B------:R-:W-:Y:S02]  /*16520*/  ISETP.GE.AND P6, PT, R4.reuse, R199, PT ;  /* 0x000000c70400720c */ /* 0x040fe40003fc6270 */
[----:B------:R-:W-:Y:S02]  /*16530*/  ISETP.GE.AND P1, PT, R4, R197, PT ;  /* 0x000000c50400720c */ /* 0x000fe40003f26270 */
[C---:B------:R-:W-:Y:S02]  /*16540*/  ISETP.GE.OR P0, PT, R2.reuse, R205, !P0 ;  /* 0x000000cd0200720c */ /* 0x040fe40004706670 */
[C---:B------:R-:W-:Y:S02]  /*16550*/  ISETP.GE.OR P3, PT, R2.reuse, R211, !P3 ;  /* 0x000000d30200720c */ /* 0x040fe40005f66670 */
        /* <DEDUP_REMOVED lines=15> */
[----:B------:R-:W-:Y:S02]  /*16650*/  ISETP.GE.AND P2, PT, R4, R199, PT ;  /* 0x000000c70400720c */ /* 0x000fe40003f46270 */
[C---:B------:R-:W-:Y:S02]  /*16660*/  ISETP.GE.OR P5, PT, R2.reuse, R211, !P5 ;  /* 0x000000d30200720c */ /* 0x040fe40006fa6670 */
[C---:B------:R-:W-:Y:S02]  /*16670*/  ISETP.GE.OR P3, PT, R2.reuse, R209, !P3 ;  /* 0x000000d10200720c */ /* 0x040fe40005f66670 */
[C---:B------:R-:W-:Y:S02]  /*16680*/  ISETP.GE.OR P1, PT, R2.reuse, R207, !P1 ;  /* 0x000000cf0200720c */ /* 0x040fe40004f26670 */
[----:B------:R-:W-:Y:S01]  /*16690*/  ISETP.GE.OR P6, PT, R2, R205, !P6 ;  /* 0x000000cd0200720c */ /* 0x000fe200077c6670 */
[----:B------:R-:W-:Y:S01]  /*166a0*/  VIADD R2, R0, 0x78 ;  /* 0x0000007800027836 */ /* 0x000fe20000000000 */
[----:B------:R-:W-:Y:S01]  /*166b0*/  ISETP.GE.OR P2, PT, R4, R211, !P2 ;  /* 0x000000d30400720c */ /* 0x000fe20005746670 */
[----:B------:R-:W-:Y:S01]  /*166c0*/  VIADD R0, R0, 0x79 ;  /* 0x0000007900007836 */ /* 0x000fe20000000000 */
[----:B------:R-:W-:Y:S02]  /*166d0*/  FSEL R111, R111, -INF , !P0 ;  /* 0xff8000006f6f7808 */ /* 0x000fe40004000000 */
[----:B------:R-:W-:Y:S02]  /*166e0*/  ISETP.GE.AND P0, PT, R4, R197, PT ;  /* 0x000000c50400720c */ /* 0x000fe40003f06270 */
[----:B------:R-:W-:Y:S02]  /*166f0*/  FSEL R116, R116, -INF , !P5 ;  /* 0xff80000074747808 */ /* 0x000fe40006800000 */
[----:B------:R-:W-:Y:S02]  /*16700*/  FSEL R117, R117, -INF , !P2 ;  /* 0xff80000075757808 */ /* 0x000fe40005000000 */
[C---:B------:R-:W-:Y:S02]  /*16710*/  ISETP.GE.AND P2, PT, R2.reuse, R199, PT ;  /* 0x000000c70200720c */ /* 0x040fe40003f46270 */
[----:B------:R-:W-:Y:S02]  /*16720*/  ISETP.GE.AND P5, PT, R2, R197, PT ;  /* 0x000000c50200720c */ /* 0x000fe40003fa6270 */
[----:B------:R-:W-:Y:S02]  /*16730*/  ISETP.GE.OR P0, PT, R4, R209, !P0 ;  /* 0x000000d10400720c */ /* 0x000fe40004706670 */
[C---:B------:R-:W-:Y:S02]  /*16740*/  ISETP.GE.OR P2, PT, R2.reuse, R211, !P2 ;  /* 0x000000d30200720c */ /* 0x040fe40005746670 */
[----:B------:R-:W-:Y:S02]  /*16750*/  ISETP.GE.OR P5, PT, R2, R209, !P5 ;  /* 0x000000d10200720c */ /* 0x000fe40006fa6670 */
        /* <DEDUP_REMOVED lines=8> */
[----:B------:R-:W-:Y:S01]  /*167e0*/  ISETP.GE.OR P5, PT, R4, R205, !P5 ;  /* 0x000000cd0400720c */ /* 0x000fe20006fa6670 */
[----:B------:R-:W-:Y:S01]  /*167f0*/  IMAD.U32 R4, RZ, RZ, UR27 ;  /* 0x0000001bff047e24 */ /* 0x000fe2000f8e00ff */
[----:B------:R-:W-:Y:S02]  /*16800*/  FSEL R131, R131, -INF , !P0 ;  /* 0xff80000083837808 */ /* 0x000fe40004000000 */
[----:B------:R-:W-:Y:S02]  /*16810*/  PLOP3.LUT P0, PT, PT, PT, UP0, 0x80, 0x0 ;  /* 0x000000000000781c */ /* 0x000fe40003f0f008 */
[----:B------:R-:W-:Y:S02]  /*16820*/  FSEL R118, R118, -INF , !P3 ;  /* 0xff80000076767808 */ /* 0x000fe40005800000 */
[----:B------:R-:W-:Y:S02]  /*16830*/  ISETP.GE.AND P3, PT, R0, R199, PT ;  /* 0x000000c70000720c */ /* 0x000fe40003f66270 */
[----:B------:R-:W-:Y:S02]  /*16840*/  FSEL R120, R120, -INF , !P1 ;  /* 0xff80000078787808 */ /* 0x000fe40004800000 */
[----:B------:R-:W-:Y:S02]  /*16850*/  ISETP.GE.OR P3, PT, R0, R211, !P3 ;  /* 0x000000d30000720c */ /* 0x000fe40005f66670 */
[----:B------:R-:W-:Y:S02]  /*16860*/  FSEL R121, R121, -INF , !P2 ;  /* 0xff80000079797808 */ /* 0x000fe40005000000 */
[----:B------:R-:W-:Y:S02]  /*16870*/  FSEL R129, R129, -INF , !P3 ;  /* 0xff80000081817808 */ /* 0x000fe40005800000 */
[C---:B------:R-:W-:Y:S02]  /*16880*/  ISETP.GE.AND P3, PT, R2.reuse, R203, PT ;  /* 0x000000cb0200720c */ /* 0x040fe40003f66270 */
[----:B------:R-:W-:Y:S02]  /*16890*/  ISETP.GE.AND P1, PT, R2, R201, PT ;  /* 0x000000c90200720c */ /* 0x000fe40003f26270 */
[----:B------:R-:W-:Y:S02]  /*168a0*/  ISETP.GE.AND P2, PT, R0, R203, PT ;  /* 0x000000cb0000720c */ /* 0x000fe40003f46270 */
[----:B----4-:R-:W-:Y:S02]  /*168b0*/  LOP3.LUT R5, R77, UR40, R180, 0x96, !PT ;  /* 0x000000284d057c12 */ /* 0x010fe4000f8e96b4 */
[----:B------:R-:W-:Y:S03]  /*168c0*/  LOP3.LUT R4, R181, UR39, R4, 0x96, !PT ;  /* 0x00000027b5047c12 */ /* 0x000fe6000f8e9604 */
[----:B------:R-:W-:Y:S01]  /*168d0*/  IMAD.WIDE.U32 R88, R5, -0x326172a9, RZ ;  /* 0xcd9e8d5705587825 */ /* 0x000fe200078e00ff */
[----:B--2---:R-:W-:Y:S01]  /*168e0*/  LOP3.LUT R6, R183, UR40, R180, 0x96, !PT ;  /* 0x00000028b7067c12 */ /* 0x004fe2000f8e96b4 */
[----:B------:R-:W-:Y:S02]  /*168f0*/  UIADD3 UR40, UR39, 0x1, URZ ;  /* 0x0000000127287890 */ /* 0x000fe4000fffe03f */
[----:B------:R-:W-:Y:S04]  /*16900*/  IMAD.WIDE.U32 R4, R4, -0x326172a9, RZ ;  /* 0xcd9e8d5704047825 */ /* 0x000fe800078e00ff */
[----:B------:R-:W-:Y:S01]  /*16910*/  IMAD.WIDE.U32 R84, R6, -0x326172a9, RZ ;  /* 0xcd9e8d5706547825 */ /* 0x000fe200078e00ff */
[C---:B------:R-:W-:Y:S02]  /*16920*/  LOP3.LUT R13, R5.reuse, UR11, R52, 0x96, !PT ;  /* 0x0000000b050d7c12 */ /* 0x040fe4000f8e9634 */
[----:B---3--:R-:W-:Y:S02]  /*16930*/  LOP3.LUT R20, R5, UR11, R58, 0x96, !PT ;  /* 0x0000000b05147c12 */ /* 0x008fe4000f8e963a */
[--C-:B------:R-:W-:Y:S02]  /*16940*/  LOP3.LUT R18, R85, UR10, R4.reuse, 0x96, !PT ;  /* 0x0000000a55127c12 */ /* 0x100fe4000f8e9604 */
[----:B------:R-:W-:Y:S01]  /*16950*/  LOP3.LUT R19, R89, UR10, R4, 0x96, !PT ;  /* 0x0000000a59137c12 */ /* 0x000fe2000f8e9604 */
[----:B------:R-:W-:Y:S06]  /*16960*/  @P0 BRA `(.L_x_518) ;  /* 0xffffffd800240947 */ /* 0x000fec000383ffff */
.L_x_517:
[C---:B------:R-:W-:Y:S01]  /*16970*/  ISETP.GE.OR P3, PT, R2.reuse, R207, !P3 ;  /* 0x000000cf0200720c */ /* 0x040fe20005f66670 */
[----:B------:R-:W-:Y:S01]  /*16980*/  STL [R1+0xb8], R189 ;  /* 0x0000b8bd01007387 */ /* 0x000fe20000100800 */
[----:B------:R-:W-:Y:S01]  /*16990*/  ISETP.GE.OR P1, PT, R2, R205, !P1 ;  /* 0x000000cd0200720c */ /* 0x000fe20004f26670 */
[----:B------:R-:W-:Y:S01]  /*169a0*/  IMAD.U32 R2, RZ, RZ, UR40 ;  /* 0x00000028ff027e24 */ /* 0x000fe2000f8e00ff */
[C---:B------:R-:W-:Y:S01]  /*169b0*/  ISETP.GE.AND P0, PT, R0.reuse, R201, PT ;  /* 0x000000c90000720c */ /* 0x040fe20003f06270 */
[----:B------:R1:W-:Y:S01]  /*169c0*/  STL [R1+0xb4], R188 ;  /* 0x0000b4bc01007387 */ /* 0x0003e20000100800 */
[C---:B------:R-:W-:Y:S01]  /*169d0*/  ISETP.GE.OR P2, PT, R0.reuse, R207, !P2 ;  /* 0x000000cf0000720c */ /* 0x040fe20005746670 */
[----:B------:R-:W-:Y:S01]  /*169e0*/  IMAD.MOV.U32 R82, RZ, RZ, R22 ;  /* 0x000000ffff527224 */ /* 0x000fe200078e0016 */
[----:B------:R-:W-:Y:S01]  /*169f0*/  LOP3.LUT R2, R181, UR27, R2, 0x96, !PT ;  /* 0x0000001bb5027c12 */ /* 0x000fe2000f8e9602 */
[----:B------:R-:W2:Y:S01]  /*16a00*/  LDL.LU R65, [R1] ;  /* 0x0000000001417983 */ /* 0x000ea20000300800 */
[----:B------:R-:W-:Y:S01]  /*16a10*/  ISETP.GE.OR P0, PT, R0, R205, !P0 ;  /* 0x000000cd0000720c */ /* 0x000fe20004706670 */
[----:B------:R-:W-:Y:S01]  /*16a20*/  UIADD3 UR16, UR27, 0x76cf5d0a, URZ ;  /* 0x76cf5d0a1b107890 */ /* 0x000fe2000fffe03f */
[----:B------:R-:W-:Y:S01]  /*16a30*/  FSEL R122, R122, -INF , !P6 ;  /* 0xff8000007a7a7808 */ /* 0x000fe20007000000 */
[----:B------:R-:W3:Y:S01]  /*16a40*/  LDL.LU R66, [R1+0x4] ;  /* 0x0000040001427983 */ /* 0x000ee20000300800 */
[----:B------:R-:W-:Y:S01]  /*16a50*/  FSEL R124, R124, -INF , !P3 ;  /* 0xff8000007c7c7808 */ /* 0x000fe20005800000 */
[----:B----4-:R-:W-:Y:S01]  /*16a60*/  IMAD.WIDE.U32 R6, R20, -0x2daee0ad, RZ ;  /* 0xd2511f5314067825 */ /* 0x010fe200078e00ff */
[----:B------:R-:W-:Y:S01]  /*16a70*/  FSEL R123, R123, -INF , !P5 ;  /* 0xff8000007b7b7808 */ /* 0x000fe20006800000 */
[----:B------:R-:W-:Y:S01]  /*16a80*/  STL [R1+0xb0], R187 ;  /* 0x0000b0bb01007387 */ /* 0x000fe20000100800 */
[----:B------:R-:W-:Y:S01]  /*16a90*/  FSEL R126, R126, -INF , !P1 ;  /* 0xff8000007e7e7808 */ /* 0x000fe20004800000 */
[----:B------:R-:W-:Y:S01]  /*16aa0*/  IMAD.WIDE.U32 R10, R13, -0x2daee0ad, RZ ;  /* 0xd2511f530d0a7825 */ /* 0x000fe200078e00ff */
[----:B------:R-:W-:Y:S01]  /*16ab0*/  LOP3.LUT R7, R7, UR16, R76, 0x96, !PT ;  /* 0x0000001007077c12 */ /* 0x000fe2000f8e964c */
[----:B------:R-:W-:Y:S01]  /*16ac0*/  STL [R1+0xac], R186 ;  /* 0x0000acba01007387 */ /* 0x000fe20000100800 */
[----:B------:R-:W-:Y:S01]  /*16ad0*/  FSEL R125, R125, -INF , !P2 ;  /* 0xff8000007d7d7808 */ /* 0x000fe20005000000 */
[----:B------:R-:W-:Y:S01]  /*16ae0*/  IMAD.WIDE.U32 R4, R19, -0x2daee0ad, RZ ;  /* 0xd2511f5313047825 */ /* 0x000fe200078e00ff */
[----:B------:R-:W-:Y:S01]  /*16af0*/  LOP3.LUT R11, R11, UR16, R182, 0x96, !PT ;  /* 0x000000100b0b7c12 */ /* 0x000fe2000f8e96b6 */
[----:B------:R-:W-:Y:S01]  /*16b00*/  STL [R1+0xa8], R135 ;  /* 0x0000a88701007387 */ /* 0x000fe20000100800 */
[----:B------:R-:W-:Y:S01]  /*16b10*/  UIADD3 UR40, UR26, -0x4ab325aa, URZ ;  /* 0xb54cda561a287890 */ /* 0x000fe2000fffe03f */
[----:B------:R-:W-:Y:S01]  /*16b20*/  IMAD.WIDE.U32 R12, R2, -0x326172a9, RZ ;  /* 0xcd9e8d57020c7825 */ /* 0x000fe200078e00ff */
[----:B------:R-:W-:Y:S01]  /*16b30*/  LOP3.LUT R6, R5, UR23, R6, 0x96, !PT ;  /* 0x0000001705067c12 */ /* 0x000fe2000f8e9606 */
[----:B------:R-:W-:Y:S02]  /*16b40*/  UIADD3 UR41, UR27, 0x646e171e, URZ ;  /* 0x646e171e1b297890 */ /* 0x000fe4000fffe03f */
[----:B-1----:R-:W-:Y:S01]  /*16b50*/  IMAD.MOV.U32 R188, RZ, RZ, R24 ;  /* 0x000000ffffbc7224 */ /* 0x002fe200078e0018 */
[----:B------:R-:W-:Y:S01]  /*16b60*/  LOP3.LUT R2, R13, UR11, R58, 0x96, !PT ;  /* 0x0000000b0d027c12 */ /* 0x000fe2000f8e963a */
[----:B------:R-:W-:Y:S01]  /*16b70*/  IMAD.WIDE.U32 R14, R11, -0x326172a9, RZ ;  /* 0xcd9e8d570b0e7825 */ /* 0x000fe200078e00ff */
[----:B------:R-:W-:Y:S01]  /*16b80*/  LOP3.LUT R0, R89, UR10, R12, 0x96, !PT ;  /* 0x0000000a59007c12 */ /* 0x000fe2000f8e960c */
[----:B------:R-:W-:Y:S01]  /*16b90*/  UIADD3 UR42, UR39, 0x2, URZ ;  /* 0x00000002272a7890 */ /* 0x000fe2000fffe03f */
[----:B------:R-:W-:Y:S01]  /*16ba0*/  LOP3.LUT R73, R13, UR11, R52, 0x96, !PT ;  /* 0x0000000b0d497c12 */ /* 0x000fe2000f8e9634 */
[----:B------:R-:W-:Y:S01]  /*16bb0*/  IMAD.MOV.U32 R55, RZ, RZ, R26 ;  /* 0x000000ffff377224 */ /* 0x000fe200078e001a */
[----:B------:R-:W-:Y:S01]  /*16bc0*/  LOP3.LUT R90, R85, UR10, R12, 0x96, !PT ;  /* 0x0000000a555a7c12 */ /* 0x000fe2000f8e960c */
[----:B------:R-:W-:Y:S01]  /*16bd0*/  IMAD.WIDE.U32 R8, R18, -0x2daee0ad, RZ ;  /* 0xd2511f5312087825 */ /* 0x000fe200078e00ff */
[----:B------:R-:W-:Y:S02]  /*16be0*/  UIADD3 UR39, UR39, 0x3, URZ ;  /* 0x0000000327277890 */ /* 0x000fe4000fffe03f */
[----:B------:R-:W-:Y:S01]  /*16bf0*/  UISETP.GT.AND UP0, UPT, UR28, UR12, UPT ;  /* 0x0000000c1c00728c */ /* 0x000fe2000bf04270 */
[----:B------:R-:W-:Y:S01]  /*16c00*/  IMAD.WIDE.U32 R12, R7, -0x326172a9, RZ ;  /* 0xcd9e8d57070c7825 */ /* 0x000fe200078e00ff */
[----:B------:R-:W-:Y:S03]  /*16c10*/  LOP3.LUT R10, R9, UR23, R10, 0x96, !PT ;  /* 0x00000017090a7c12 */ /* 0x000fe6000f8e960a */
[----:B------:R-:W-:Y:S01]  /*16c20*/  IMAD.WIDE.U32 R18, R6, -0x326172a9, RZ ;  /* 0xcd9e8d5706127825 */ /* 0x000fe200078e00ff */
[----:B------:R-:W-:Y:S03]  /*16c30*/  LOP3.LUT R6, R13, UR24, R88, 0x96, !PT ;  /* 0x000000180d067c12 */ /* 0x000fe6000f8e9658 */
[----:B------:R-:W-:Y:S04]  /*16c40*/  IMAD.WIDE.U32 R16, R2, -0x2daee0ad, RZ ;  /* 0xd2511f5302107825 */ /* 0x000fe800078e00ff */
[----:B------:R-:W-:Y:S02]  /*16c50*/  IMAD.MOV.U32 R172, RZ, RZ, R23 ;  /* 0x000000ffffac7224 */ /* 0x000fe400078e0017 */
[----:B------:R-:W-:Y:S01]  /*16c60*/  IMAD.WIDE.U32 R22, R0, -0x2daee0ad, RZ ;  /* 0xd2511f5300167825 */ /* 0x000fe200078e00ff */
[----:B------:R-:W-:Y:S02]  /*16c70*/  LOP3.LUT R0, R19, UR22, R12, 0x96, !PT ;  /* 0x0000001613007c12 */ /* 0x000fe4000f8e960c */
[----:B------:R-:W-:Y:S01]  /*16c80*/  LOP3.LUT R12, R17, UR16, R76, 0x96, !PT ;  /* 0x00000010110c7c12 */ /* 0x000fe2000f8e964c */
[----:B------:R-:W-:Y:S01]  /*16c90*/  IMAD.MOV.U32 R94, RZ, RZ, R21 ;  /* 0x000000ffff5e7224 */ /* 0x000fe200078e0015 */
[----:B------:R-:W-:Y:S01]  /*16ca0*/  LOP3.LUT R5, R23, UR23, R16, 0x96, !PT ;  /* 0x0000001717057c12 */ /* 0x000fe2000f8e9610 */
[----:B------:R-:W-:Y:S01]  /*16cb0*/  IMAD.WIDE.U32 R20, R10, -0x326172a9, RZ ;  /* 0xcd9e8d570a147825 */ /* 0x000fe200078e00ff */
[----:B------:R-:W-:Y:S03]  /*16cc0*/  LOP3.LUT R10, R15, UR24, R84, 0x96, !PT ;  /* 0x000000180f0a7c12 */ /* 0x000fe6000f8e9654 */
[----:B------:R-:W-:Y:S01]  /*16cd0*/  IMAD.WIDE.U32 R12, R12, -0x326172a9, RZ ;  /* 0xcd9e8d570c0c7825 */ /* 0x000fe200078e00ff */
[----:B------:R-:W-:Y:S03]  /*16ce0*/  LOP3.LUT R2, R21, UR22, R14, 0x96, !PT ;  /* 0x0000001615027c12 */ /* 0x000fe6000f8e960e */
[----:B------:R-:W-:Y:S01]  /*16cf0*/  IMAD.WIDE.U32 R14, R0, -0x2daee0ad, RZ ;  /* 0xd2511f53000e7825 */ /* 0x000fe200078e00ff */
[----:B------:R-:W-:Y:S03]  /*16d00*/  LOP3.LUT R0, R13, UR24, R88, 0x96, !PT ;  /* 0x000000180d007c12 */ /* 0x000fe6000f8e9658 */
[----:B------:R-:W-:Y:S04]  /*16d10*/  IMAD.WIDE.U32 R10, R10, -0x2daee0ad, RZ ;  /* 0xd2511f530a0a7825 */ /* 0x000fe800078e00ff */
[----:B------:R-:W-:Y:S01]  /*16d20*/  IMAD.WIDE.U32 R16, R2, -0x2daee0ad, RZ ;  /* 0xd2511f5302107825 */ /* 0x000fe200078e00ff */
[----:B------:R-:W-:Y:S02]  /*16d30*/  FMNMX.FTZ R2, R220, R133, !PT ;  /* 0x00000085dc027209 */ /* 0x000fe40007810000 */
[----:B------:R-:W-:Y:S01]  /*16d40*/  LOP3.LUT R9, R11, UR19, R8, 0x96, !PT ;  /* 0x000000130b097c12 */ /* 0x000fe2000f8e9608 */
[----:B------:R-:W-:Y:S01]  /*16d50*/  IMAD.MOV.U32 R36, RZ, RZ, R27 ;  /* 0x000000ffff247224 */ /* 0x000fe200078e001b */
[----:B------:R-:W-:Y:S01]  /*16d60*/  FMNMX.FTZ R2, R235, R2, !PT ;  /* 0x00000002eb027209 */ /* 0x000fe20007810000 */
[----:B------:R-:W-:Y:S03]  /*16d70*/  IMAD.WIDE.U32 R6, R6, -0x2daee0ad, RZ ;  /* 0xd2511f5306067825 */ /* 0x000fe600078e00ff */
[----:B------:R-:W-:Y:S01]  /*16d80*/  FMNMX.FTZ R2, R178, R2, !PT ;  /* 0x00000002b2027209 */ /* 0x000fe20007810000 */
[----:B------:R-:W-:Y:S01]  /*16d90*/  IMAD.WIDE.U32 R26, R0, -0x2daee0ad, RZ ;  /* 0xd2511f53001a7825 */ /* 0x000fe200078e00ff */
[----:B------:R-:W-:Y:S02]  /*16da0*/  FMNMX.FTZ R0, R230, R134, !PT ;  /* 0x00000086e6007209 */ /* 0x000fe40007810000 */
[----:B------:R-:W-:Y:S01]  /*16db0*/  LOP3.LUT R11, R7, UR19, R4, 0x96, !PT ;  /* 0x00000013070b7c12 */ /* 0x000fe2000f8e9604 */
[----:B------:R-:W-:Y:S01]  /*16dc0*/  IMAD.MOV.U32 R56, RZ, RZ, R25 ;  /* 0x000000ffff387224 */ /* 0x000fe200078e0019 */
[----:B------:R-:W-:Y:S01]  /*16dd0*/  FMNMX.FTZ R0, R238, R0, !PT ;  /* 0x00000000ee007209 */ /* 0x000fe20007810000 */
[----:B------:R-:W-:Y:S01]  /*16de0*/  IMAD.MOV.U32 R75, RZ, RZ, R28 ;  /* 0x000000ffff4b7224 */ /* 0x000fe200078e001c */
[----:B------:R-:W-:Y:S01]  /*16df0*/  LOP3.LUT R4, R17, UR15, R10, 0x96, !PT ;  /* 0x0000000f11047c12 */ /* 0x000fe2000f8e960a */
[----:B------:R-:W-:Y:S01]  /*16e00*/  IMAD.MOV.U32 R81, RZ, RZ, R30 ;  /* 0x000000ffff517224 */ /* 0x000fe200078e001e */
[----:B------:R-:W-:Y:S01]  /*16e10*/  LOP3.LUT R8, R15, UR15, R6, 0x96, !PT ;  /* 0x0000000f0f087c12 */ /* 0x000fe2000f8e9606 */
[----:B------:R-:W-:Y:S01]  /*16e20*/  IMAD.WIDE.U32 R6, R9, -0x326172a9, RZ ;  /* 0xcd9e8d5709067825 */ /* 0x000fe200078e00ff */
[----:B------:R-:W-:Y:S02]  /*16e30*/  FMNMX.FTZ R0, R200, R0, !PT ;  /* 0x00000000c8007209 */ /* 0x000fe40007810000 */
[----:B------:R-:W-:Y:S01]  /*16e40*/  FMNMX.FTZ R2, R198, R2, !PT ;  /* 0x00000002c6027209 */ /* 0x000fe20007810000 */
[----:B------:R-:W-:Y:S01]  /*16e50*/  IMAD.WIDE.U32 R24, R5, -0x326172a9, RZ ;  /* 0xcd9e8d5705187825 */ /* 0x000fe200078e00ff */
[----:B------:R-:W-:Y:S02]  /*16e60*/  LOP3.LUT R7, R7, UR18, R20, 0x96, !PT ;  /* 0x0000001207077c12 */ /* 0x000fe4000f8e9614 */
[----:B------:R-:W-:Y:S01]  /*16e70*/  FMNMX.FTZ R0, R208, R0, !PT ;  /* 0x00000000d0007209 */ /* 0x000fe20007810000 */
[----:B------:R-:W-:Y:S01]  /*16e80*/  IMAD.WIDE.U32 R10, R11, -0x326172a9, RZ ;  /* 0xcd9e8d570b0a7825 */ /* 0x000fe200078e00ff */
[----:B------:R-:W-:Y:S02]  /*16e90*/  LOP3.LUT R23, R25, UR22, R12, 0x96, !PT ;  /* 0x0000001619177c12 */ /* 0x000fe4000f8e960c */
[----:B------:R-:W-:Y:S01]  /*16ea0*/  LOP3.LUT R13, R27, UR19, R22, 0x96, !PT ;  /* 0x000000131b0d7c12 */ /* 0x000fe2000f8e9616 */
[----:B------:R-:W-:Y:S01]  /*16eb0*/  IMAD.WIDE.U32 R4, R4, -0x326172a9, RZ ;  /* 0xcd9e8d5704047825 */ /* 0x000fe200078e00ff */
[----:B------:R-:W-:Y:S03]  /*16ec0*/  LOP3.LUT R12, R11, UR18, R18, 0x96, !PT ;  /* 0x000000120b0c7c12 */ /* 0x000fe6000f8e9612 */
[----:B------:R-:W-:Y:S01]  /*16ed0*/  IMAD.MOV.U32 R80, RZ, RZ, R29 ;  /* 0x000000ffff507224 */ /* 0x000fe200078e001d */
[----:B------:R-:W-:Y:S01]  /*16ee0*/  LOP3.LUT R11, R5, UR40, R6, 0x96, !PT ;  /* 0x00000028050b7c12 */ /* 0x000fe2000f8e9606 */
[----:B------:R-:W-:Y:S01]  /*16ef0*/  IMAD.WIDE.U32 R6, R7, -0x2daee0ad, RZ ;  /* 0xd2511f5307067825 */ /* 0x000fe200078e00ff */
[C---:B------:R-:W-:Y:S02]  /*16f00*/  LOP3.LUT R17, R4.reuse, 0xffff, RZ, 0xc0, !PT ;  /* 0x0000ffff04117812 */ /* 0x040fe400078ec0ff */
[----:B------:R-:W-:Y:S01]  /*16f10*/  LOP3.LUT R20, R4, 0xff, RZ, 0xc0, !PT ;  /* 0x000000ff04147812 */ /* 0x000fe200078ec0ff */
[----:B------:R-:W-:Y:S01]  /*16f20*/  IMAD.MOV.U32 R91, RZ, RZ, R31 ;  /* 0x000000ffff5b7224 */ /* 0x000fe200078e001f */
[--C-:B------:R-:W-:Y:S01]  /*16f30*/  SHF.R.U32.HI R21, RZ, 0x10, R4.reuse ;  /* 0x00000010ff157819 */ /* 0x100fe20000011604 */
[----:B------:R-:W-:Y:S01]  /*16f40*/  IMAD.WIDE.U32 R8, R8, -0x326172a9, RZ ;  /* 0xcd9e8d5708087825 */ /* 0x000fe200078e00ff */
[----:B------:R-:W-:Y:S02]  /*16f50*/  SHF.R.U32.HI R22, RZ, 0x18, R4 ;  /* 0x00000018ff167819 */ /* 0x000fe40000011604 */
[----:B------:R-:W-:Y:S01]  /*16f60*/  LOP3.LUT R16, R7, UR41, R16, 0x96, !PT ;  /* 0x0000002907107c12 */ /* 0x000fe2000f8e9610 */
[----:B------:R-:W-:Y:S01]  /*16f70*/  IMAD.WIDE.U32 R4, R12, -0x2daee0ad, RZ ;  /* 0xd2511f530c047825 */ /* 0x000fe200078e00ff */
[----:B------:R-:W-:Y:S02]  /*16f80*/  LOP3.LUT R12, R6, 0xffff, RZ, 0xc0, !PT ;  /* 0x0000ffff060c7812 */ /* 0x000fe400078ec0ff */
[----:B------:R-:W-:Y:S01]  /*16f90*/  SHF.R.U32.HI R30, RZ, 0x10, R6 ;  /* 0x00000010ff1e7819 */ /* 0x000fe20000011606 */
[----:B------:R-:W-:Y:S01]  /*16fa0*/  IMAD.WIDE.U32 R18, R13, -0x326172a9, RZ ;  /* 0xcd9e8d570d127825 */ /* 0x000fe200078e00ff */
[C---:B------:R-:W-:Y:S02]  /*16fb0*/  LOP3.LUT R27, R4.reuse, 0xffff, RZ, 0xc0, !PT ;  /* 0x0000ffff041b7812 */ /* 0x040fe400078ec0ff */
[--C-:B------:R-:W-:Y:S02]  /*16fc0*/  SHF.R.U32.HI R25, RZ, 0x10, R4.reuse ;  /* 0x00000010ff197819 */ /* 0x100fe40000011604 */
[----:B------:R-:W-:Y:S02]  /*16fd0*/  LOP3.LUT R31, R4, 0xff, RZ, 0xc0, !PT ;  /* 0x000000ff041f7812 */ /* 0x000fe400078ec0ff */
[----:B------:R-:W-:Y:S02]  /*16fe0*/  SHF.R.U32.HI R28, RZ, 0x18, R4 ;  /* 0x00000018ff1c7819 */ /* 0x000fe40000011604 */
[----:B------:R-:W-:Y:S02]  /*16ff0*/  LOP3.LUT R15, R5, UR41, R14, 0x96, !PT ;  /* 0x00000029050f7c12 */ /* 0x000fe4000f8e960e */
[----:B------:R-:W-:Y:S02]  /*17000*/  SHF.R.U32.HI R5, RZ, 0x8, R17 ;  /* 0x00000008ff057819 */ /* 0x000fe40000011611 */
[----:B------:R-:W-:Y:S02]  /*17010*/  LOP3.LUT R33, R6, 0xff, RZ, 0xc0, !PT ;  /* 0x000000ff06217812 */ /* 0x000fe400078ec0ff */
[----:B------:R-:W-:Y:S02]  /*17020*/  PRMT R71, R20, 0x5410, R5 ;  /* 0x0000541014477816 */ /* 0x000fe40000000005 */
[----:B------:R-:W-:Y:S02]  /*17030*/  SHF.R.U32.HI R29, RZ, 0x18, R6 ;  /* 0x00000018ff1d7819 */ /* 0x000fe40000011606 */
[----:B------:R-:W-:Y:S02]  /*17040*/  LOP3.LUT R10, R9, UR40, R10, 0x96, !PT ;  /* 0x00000028090a7c12 */ /* 0x000fe4000f8e960a */
[C---:B------:R-:W-:Y:S02]  /*17050*/  LOP3.LUT R9, R8.reuse, 0xffff, RZ, 0xc0, !PT ;  /* 0x0000ffff08097812 */ /* 0x040fe400078ec0ff */
[--C-:B------:R-:W-:Y:S02]  /*17060*/  SHF.R.U32.HI R32, RZ, 0x10, R8.reuse ;  /* 0x00000010ff207819 */ /* 0x100fe40000011608 */
[----:B------:R-:W-:Y:S02]  /*17070*/  LOP3.LUT R35, R8, 0xff, RZ, 0xc0, !PT ;  /* 0x000000ff08237812 */ /* 0x000fe400078ec0ff */
[----:B------:R-:W-:Y:S02]  /*17080*/  SHF.R.U32.HI R34, RZ, 0x18, R8 ;  /* 0x00000018ff227819 */ /* 0x000fe40000011608 */
[----:B------:R-:W-:Y:S02]  /*17090*/  SHF.R.U32.HI R8, RZ, 0x8, R9 ;  /* 0x00000008ff087819 */ /* 0x000fe40000011609 */
[----:B------:R-:W-:Y:S01]  /*170a0*/  LOP3.LUT R9, R32, 0xff, RZ, 0xc0, !PT ;  /* 0x000000ff20097812 */ /* 0x000fe200078ec0ff */
[----:B------:R-:W-:Y:S01]  /*170b0*/  IMAD.MOV.U32 R32, RZ, RZ, R58 ;  /* 0x000000ffff207224 */ /* 0x000fe200078e003a */
[----:B------:R-:W-:Y:S01]  /*170c0*/  PRMT R50, R35, 0x5410, R8 ;  /* 0x0000541023327816 */ /* 0x000fe20000000008 */
[----:B------:R-:W-:Y:S01]  /*170d0*/  IMAD.MOV.U32 R35, RZ, RZ, R75 ;  /* 0x000000ffff237224 */ /* 0x000fe200078e004b */
[----:B------:R-:W-:Y:S01]  /*170e0*/  PRMT R51, R9, 0x5410, R34 ;  /* 0x0000541009337816 */ /* 0x000fe20000000022 */
[----:B------:R-:W-:Y:S01]  /*170f0*/  IMAD.MOV.U32 R34, RZ, RZ, R56 ;  /* 0x000000ffff227224 */ /* 0x000fe200078e0038 */
[----:B------:R-:W-:Y:S02]  /*17100*/  SHF.R.U32.HI R8, RZ, 0x18, R11 ;  /* 0x00000018ff087819 */ /* 0x000fe4000001160b */
[----:B------:R-:W-:Y:S02]  /*17110*/  LOP3.LUT R21, R21, 0xff, RZ, 0xc0, !PT ;  /* 0x000000ff15157812 */ /* 0x000fe400078ec0ff */
[----:B------:R-:W-:Y:S02]  /*17120*/  SHF.R.U32.HI R12, RZ, 0x8, R12 ;  /* 0x00000008ff0c7819 */ /* 0x000fe4000001160c */
[----:B------:R-:W-:Y:S01]  /*17130*/  PRMT R43, R21, 0x5410, R22 ;  /* 0x00005410152b7816 */ /* 0x000fe20000000016 */
[----:B------:R-:W-:Y:S01]  /*17140*/  IMAD.WIDE.U32 R22, R23, -0x2daee0ad, RZ ;  /* 0xd2511f5317167825 */ /* 0x000fe200078e00ff */
[----:B------:R-:W-:Y:S02]  /*17150*/  PRMT R54, R33, 0x5410, R12 ;  /* 0x0000541021367816 */ /* 0x000fe4000000000c */
[----:B------:R-:W-:Y:S01]  /*17160*/  SHF.R.U32.HI R12, RZ, 0x8, R27 ;  /* 0x00000008ff0c7819 */ /* 0x000fe2000001161b */
[----:B------:R-:W-:Y:S01]  /*17170*/  IMAD.MOV.U32 R33, RZ, RZ, R59 ;  /* 0x000000ffff217224 */ /* 0x000fe200078e003b */
[----:B------:R-:W-:Y:S02]  /*17180*/  LOP3.LUT R24, R19, UR18, R24, 0x96, !PT ;  /* 0x0000001213187c12 */ /* 0x000fe4000f8e9618 */
[----:B------:R-:W-:Y:S01]  /*17190*/  PRMT R58, R31, 0x5410, R12 ;  /* 0x000054101f3a7816 */ /* 0x000fe2000000000c */
[----:B------:R-:W-:Y:S01]  /*171a0*/  IMAD.MOV.U32 R31, RZ, RZ, R53 ;  /* 0x000000ffff1f7224 */ /* 0x000fe200078e0035 */
[----:B------:R-:W-:Y:S02]  /*171b0*/  LOP3.LUT R12, R16, 0xff, RZ, 0xc0, !PT ;  /* 0x000000ff100c7812 */ /* 0x000fe400078ec0ff */
[----:B--2---:R-:W-:Y:S02]  /*171c0*/  FMNMX.FTZ R2, R65, R2, !PT ;  /* 0x0000000241027209 */ /* 0x004fe40007810000 */
[----:B---3--:R-:W-:Y:S02]  /*171d0*/  FMNMX.FTZ R0, R66, R0, !PT ;  /* 0x0000000042007209 */ /* 0x008fe40007810000 */
        /* <DEDUP_REMOVED lines=95> */
[----:B------:R-:W-:Y:S01]  /*177d0*/  FMNMX.FTZ R5, R79, R4, !PT ;  /* 0x000000044f057209 */ /* 0x000fe20007810000 */
[----:B------:R-:W2:Y:S01]  /*177e0*/  SHFL.BFLY PT, R38, R2, 0x2, 0x1f ;  /* 0x0c401f0002267f89 */ /* 0x000ea200000e0000 */
[----:B------:R-:W-:Y:S02]  /*177f0*/  FMNMX.FTZ R6, R60, R6, !PT ;  /* 0x000000063c067209 */ /* 0x000fe40007810000 */
[C---:B------:R-:W-:Y:S02]  /*17800*/  LOP3.LUT R4, R11.reuse, 0xffff, RZ, 0xc0, !PT ;  /* 0x0000ffff0b047812 */ /* 0x040fe400078ec0ff */
[----:B------:R-:W-:Y:S02]  /*17810*/  FMNMX.FTZ R6, R92, R6, !PT ;  /* 0x000000065c067209 */ /* 0x000fe40007810000 */
[----:B------:R-:W-:Y:S02]  /*17820*/  FMNMX.FTZ R5, R70, R5, !PT ;  /* 0x0000000546057209 */ /* 0x000fe40007810000 */
[----:B------:R-:W-:Y:S02]  /*17830*/  LOP3.LUT R7, R11, 0xff, RZ, 0xc0, !PT ;  /* 0x000000ff0b077812 */ /* 0x000fe400078ec0ff */
[----:B------:R-:W-:Y:S02]  /*17840*/  SHF.R.U32.HI R4, RZ, 0x8, R4 ;  /* 0x00000008ff047819 */ /* 0x000fe40000011604 */
[----:B------:R-:W-:Y:S02]  /*17850*/  FMNMX.FTZ R6, R93, R6, !PT ;  /* 0x000000065d067209 */ /* 0x000fe40007810000 */
[----:B------:R-:W-:Y:S02]  /*17860*/  FMNMX.FTZ R5, R68, R5, !PT ;  /* 0x0000000544057209 */ /* 0x000fe40007810000 */
[----:B-1----:R-:W-:Y:S02]  /*17870*/  FMNMX.FTZ R39, R0, R39, !PT ;  /* 0x0000002700277209 */ /* 0x002fe40007810000 */
[----:B------:R-:W-:Y:S02]  /*17880*/  PRMT R40, R7, 0x5410, R4 ;  /* 0x0000541007287816 */ /* 0x000fe40000000004 */
        /* <DEDUP_REMOVED lines=9> */
[----:B--2---:R-:W-:Y:S02]  /*17920*/  FMNMX.FTZ R38, R2, R38, !PT ;  /* 0x0000002602267209 */ /* 0x004fe40007810000 */
[----:B------:R-:W-:Y:S02]  /*17930*/  FMNMX.FTZ R4, R120, R4, !PT ;  /* 0x0000000478047209 */ /* 0x000fe40007810000 */
[----:B------:R-:W-:Y:S01]  /*17940*/  FMNMX.FTZ R2, R110, R0, !PT ;  /* 0x000000006e027209 */ /* 0x000fe20007810000 */
[----:B------:R-:W2:Y:S01]  /*17950*/  SHFL.BFLY PT, R13, R38, 0x1, 0x1f ;  /* 0x0c201f00260d7f89 */ /* 0x000ea200000e0000 */
[----:B------:R-:W-:Y:S02]  /*17960*/  FMNMX.FTZ R4, R121, R4, !PT ;  /* 0x0000000479047209 */ /* 0x000fe40007810000 */
[----:B------:R-:W-:Y:S02]  /*17970*/  FMNMX.FTZ R2, R111, R2, !PT ;  /* 0x000000026f027209 */ /* 0x000fe40007810000 */
[----:B------:R-:W-:Y:S02]  /*17980*/  LOP3.LUT R0, R10, 0xffff, RZ, 0xc0, !PT ;  /* 0x0000ffff0a007812 */ /* 0x000fe400078ec0ff */
[----:B------:R-:W-:Y:S02]  /*17990*/  SHF.R.U32.HI R7, RZ, 0x10, R11 ;  /* 0x00000010ff077819 */ /* 0x000fe4000001160b */
[----:B------:R-:W-:Y:S02]  /*179a0*/  FMNMX.FTZ R14, R124, R4, !PT ;  /* 0x000000047c0e7209 */ /* 0x000fe40007810000 */
[----:B------:R-:W-:Y:S02]  /*179b0*/  FMNMX.FTZ R5, R122, R2, !PT ;  /* 0x000000027a057209 */ /* 0x000fe40007810000 */
[----:B------:R-:W-:Y:S02]  /*179c0*/  SHF.R.U32.HI R2, RZ, 0x8, R0 ;  /* 0x00000008ff027819 */ /* 0x000fe40000011600 */
[----:B------:R-:W-:Y:S02]  /*179d0*/  LOP3.LUT R7, R7, 0xff, RZ, 0xc0, !PT ;  /* 0x000000ff07077812 */ /* 0x000fe400078ec0ff */
[----:B------:R-:W-:Y:S02]  /*179e0*/  LOP3.LUT R4, R10, 0xff, RZ, 0xc0, !PT ;  /* 0x000000ff0a047812 */ /* 0x000fe400078ec0ff */
[----:B-1----:R-:W-:Y:S02]  /*179f0*/  FMNMX.FTZ R39, R39, R9, !PT ;  /* 0x0000000927277209 */ /* 0x002fe40007810000 */
[----:B------:R-:W-:Y:S02]  /*17a00*/  PRMT R41, R7, 0x5410, R8 ;  /* 0x0000541007297816 */ /* 0x000fe40000000008 */
[----:B------:R-:W-:Y:S02]  /*17a10*/  PRMT R48, R4, 0x5410, R2 ;  /* 0x0000541004307816 */ /* 0x000fe40000000002 */
[--C-:B------:R-:W-:Y:S02]  /*17a20*/  SHF.R.U32.HI R8, RZ, 0x18, R10.reuse ;  /* 0x00000018ff087819 */ /* 0x100fe4000001160a */
[----:B------:R-:W-:Y:S01]  /*17a30*/  SHF.R.U32.HI R4, RZ, 0x10, R10 ;  /* 0x00000010ff047819 */ /* 0x000fe2000001160a */
[C---:B------:R-:W-:Y:S01]  /*17a40*/  FMUL.FTZ R10, R39.reuse, UR4 ;  /* 0x00000004270a7c20 */ /* 0x040fe20008410000 */
[----:B------:R-:W-:Y:S02]  /*17a50*/  FSETP.NEU.FTZ.AND P3, PT, R39, -INF , PT ;  /* 0xff8000002700780b */ /* 0x000fe40003f7d000 */
[----:B------:R-:W-:Y:S02]  /*17a60*/  LOP3.LUT R4, R4, 0xff, RZ, 0xc0, !PT ;  /* 0x000000ff04047812 */ /* 0x000fe400078ec0ff */
[----:B------:R-:W-:Y:S02]  /*17a70*/  FSEL R10, R10, RZ, P3 ;  /* 0x000000ff0a0a7208 */ /* 0x000fe40001800000 */
[----:B------:R-:W-:Y:S02]  /*17a80*/  PRMT R49, R4, 0x5410, R8 ;  /* 0x0000541004317816 */ /* 0x000fe40000000008 */
[----:B------:R-:W-:Y:S01]  /*17a90*/  FMNMX.FTZ R0, R123, R5, !PT ;  /* 0x000000057b007209 */ /* 0x000fe20007810000 */
[----:B------:R-:W-:Y:S01]  /*17aa0*/  FFMA.FTZ R4, R178, UR4, -R10 ;  /* 0x00000004b2047c23 */ /* 0x000fe2000801080a */
[----:B------:R-:W-:Y:S02]  /*17ab0*/  LOP3.LUT R8, R25, 0xff, RZ, 0xc0, !PT ;  /* 0x000000ff19087812 */ /* 0x000fe400078ec0ff */
[----:B------:R-:W-:Y:S01]  /*17ac0*/  FMNMX.FTZ R0, R126, R0, !PT ;  /* 0x000000007e007209 */ /* 0x000fe20007810000 */
[----:B------:R1:W-:Y:S01]  /*17ad0*/  MUFU.EX2 R186, R4 ;  /* 0x0000000400ba7308 */ /* 0x0003e20000000800 */
[----:B------:R-:W-:Y:S01]  /*17ae0*/  FSEL R5, R127, -INF , !P0 ;  /* 0xff8000007f057808 */ /* 0x000fe20004000000 */
[----:B------:R-:W-:Y:S01]  /*17af0*/  IMAD.MOV.U32 R127, RZ, RZ, R55 ;  /* 0x000000ffff7f7224 */ /* 0x000fe200078e0037 */
[----:B------:R-:W-:Y:S02]  /*17b00*/  FMNMX.FTZ R14, R125, R14, !PT ;  /* 0x0000000e7d0e7209 */ /* 0x000fe40007810000 */
[----:B------:R-:W-:Y:S02]  /*17b10*/  FMNMX.FTZ R0, R5, R0, !PT ;  /* 0x0000000005007209 */ /* 0x000fe40007810000 */
[----:B------:R-:W-:Y:S01]  /*17b20*/  LOP3.LUT R9, R30, 0xff, RZ, 0xc0, !PT ;  /* 0x000000ff1e097812 */ /* 0x000fe200078ec0ff */
[----:B------:R-:W3:Y:S01]  /*17b30*/  SHFL.BFLY PT, R37, R14, 0x2, 0x1f ;  /* 0x0c401f000e257f89 */ /* 0x000ee200000e0000 */
[----:B--2---:R-:W-:Y:S01]  /*17b40*/  FMNMX.FTZ R38, R38, R13, !PT ;  /* 0x0000000d26267209 */ /* 0x004fe20007810000 */
[----:B------:R-:W-:Y:S01]  /*17b50*/  IMAD.MOV.U32 R30, RZ, RZ, R52 ;  /* 0x000000ffff1e7224 */ /* 0x000fe200078e0034 */
[----:B------:R-:W-:Y:S05]  /*17b60*/  PRMT R55, R9, 0x5410, R29 ;  /* 0x0000541009377816 */ /* 0x000fea000000001d */
[----:B------:R-:W2:Y:S01]  /*17b70*/  SHFL.BFLY PT, R2, R0, 0x2, 0x1f ;  /* 0x0c401f0000027f89 */ /* 0x000ea200000e0000 */
[C---:B------:R-:W-:Y:S01]  /*17b80*/  FSETP.NEU.FTZ.AND P2, PT, R38.reuse, -INF , PT ;  /* 0xff8000002600780b */ /* 0x040fe20003f5d000 */
[----:B------:R-:W-:Y:S01]  /*17b90*/  FMUL.FTZ R9, R38, UR4 ;  /* 0x0000000426097c20 */ /* 0x000fe20008410000 */
[----:B------:R-:W-:Y:S01]  /*17ba0*/  LOP3.LUT R6, R23, UR15, R26, 0x96, !PT ;  /* 0x0000000f17067c12 */ /* 0x000fe2000f8e961a */
[----:B------:R-:W-:Y:S02]  /*17bb0*/  IMAD.MOV.U32 R29, RZ, RZ, R36 ;  /* 0x000000ffff1d7224 */ /* 0x000fe400078e0024 */
[----:B-1----:R-:W-:Y:S01]  /*17bc0*/  FFMA.FTZ R4, R198, UR4, -R10 ;  /* 0x00000004c6047c23 */ /* 0x002fe2000801080a */
[----:B------:R-:W-:Y:S01]  /*17bd0*/  PRMT R59, R8, 0x5410, R28 ;  /* 0x00005410083b7816 */ /* 0x000fe2000000001c */
[----:B------:R-:W-:Y:S01]  /*17be0*/  IMAD.MOV.U32 R198, RZ, RZ, R80 ;  /* 0x000000ffffc67224 */ /* 0x000fe200078e0050 */
[----:B------:R-:W-:Y:S01]  /*17bf0*/  FSEL R9, R9, RZ, P2 ;  /* 0x000000ff09097208 */ /* 0x000fe20001000000 */
[----:B------:R1:W-:Y:S01]  /*17c00*/  MUFU.EX2 R25, R4 ;  /* 0x0000000400197308 */ /* 0x0003e20000000800 */
[----:B------:R-:W-:Y:S01]  /*17c10*/  IMAD.WIDE.U32 R6, R6, -0x326172a9, RZ ;  /* 0xcd9e8d5706067825 */ /* 0x000fe200078e00ff */
[----:B------:R-:W-:Y:S03]  /*17c20*/  SHF.R.U32.HI R8, RZ, 0x18, R16 ;  /* 0x00000018ff087819 */ /* 0x000fe60000011610 */
[--C-:B------:R-:W-:Y:S01]  /*17c30*/  FFMA.FTZ R13, R208, UR4, -R9.reuse ;  /* 0x00000004d00d7c23 */ /* 0x100fe20008010809 */
[----:B------:R-:W-:Y:S01]  /*17c40*/  IMAD.MOV.U32 R208, RZ, RZ, R82 ;  /* 0x000000ffffd07224 */ /* 0x000fe200078e0052 */
[----:B------:R-:W-:Y:S01]  /*17c50*/  LOP3.LUT R11, R7, UR40, R18, 0x96, !PT ;  /* 0x00000028070b7c12 */ /* 0x000fe2000f8e9612 */
[--C-:B------:R-:W-:Y:S02]  /*17c60*/  FFMA.FTZ R98, R98, UR4, -R9.reuse ;  /* 0x0000000462627c23 */ /* 0x100fe40008010809 */
[----:B------:R-:W4:Y:S01]  /*17c70*/  MUFU.EX2 R28, R13 ;  /* 0x0000000d001c7308 */ /* 0x000f220000000800 */
[----:B------:R-:W-:Y:S01]  /*17c80*/  LOP3.LUT R20, R6, 0xffff, RZ, 0xc0, !PT ;  /* 0x0000ffff06147812 */ /* 0x000fe200078ec0ff */
[--C-:B------:R-:W-:Y:S01]  /*17c90*/  FFMA.FTZ R99, R99, UR4, -R9.reuse ;  /* 0x0000000463637c23 */ /* 0x100fe20008010809 */
[----:B------:R-:W-:Y:S01]  /*17ca0*/  LOP3.LUT R7, R16, 0xffff, RZ, 0xc0, !PT ;  /* 0x0000ffff10077812 */ /* 0x000fe200078ec0ff */
[--C-:B------:R-:W-:Y:S01]  /*17cb0*/  FFMA.FTZ R177, R177, UR4, -R9.reuse ;  /* 0x00000004b1b17c23 */ /* 0x100fe20008010809 */
[----:B---3--:R-:W-:Y:S01]  /*17cc0*/  FMNMX.FTZ R37, R14, R37, !PT ;  /* 0x000000250e257209 */ /* 0x008fe20007810000 */
[--C-:B------:R-:W-:Y:S01]  /*17cd0*/  FFMA.FTZ R169, R169, UR4, -R9.reuse ;  /* 0x00000004a9a97c23 */ /* 0x100fe20008010809 */
[----:B--2---:R-:W-:Y:S01]  /*17ce0*/  FMNMX.FTZ R0, R0, R2, !PT ;  /* 0x0000000200007209 */ /* 0x004fe20007810000 */
[----:B-1----:R-:W-:Y:S02]  /*17cf0*/  FFMA.FTZ R4, R200, UR4, -R9 ;  /* 0x00000004c8047c23 */ /* 0x002fe40008010809 */
[----:B------:R-:W-:Y:S01]  /*17d00*/  MUFU.EX2 R177, R177 ;  /* 0x000000b100b17308 */ /* 0x000fe20000000800 */
[----:B------:R-:W-:Y:S01]  /*17d10*/  SHF.R.U32.HI R7, RZ, 0x8, R7 ;  /* 0x00000008ff077819 */ /* 0x000fe20000011607 */
[----:B------:R-:W-:Y:S01]  /*17d20*/  IMAD.MOV.U32 R200, RZ, RZ, R81 ;  /* 0x000000ffffc87224 */ /* 0x000fe200078e0051 */
[----:B------:R-:W-:Y:S01]  /*17d30*/  LOP3.LUT R21, R6, 0xff, RZ, 0xc0, !PT ;  /* 0x000000ff06157812 */ /* 0x000fe200078ec0ff */
[----:B------:R-:W1:Y:S01]  /*17d40*/  SHFL.BFLY PT, R2, R0, 0x1, 0x1f ;  /* 0x0c201f0000027f89 */ /* 0x000e6200000e0000 */
[----:B------:R-:W-:Y:S01]  /*17d50*/  PRMT R52, R12, 0x5410, R7 ;  /* 0x000054100c347816 */ /* 0x000fe20000000007 */
[----:B------:R-:W-:Y:S01]  /*17d60*/  FFMA.FTZ R7, R220, UR4, -R10 ;  /* 0x00000004dc077c23 */ /* 0x000fe2000801080a */
[--C-:B------:R-:W-:Y:S03]  /*17d70*/  SHF.R.U32.HI R19, RZ, 0x10, R6.reuse ;  /* 0x00000010ff137819 */ /* 0x100fe60000011606 */
[----:B------:R2:W-:Y:S02]  /*17d80*/  MUFU.EX2 R135, R4 ;  /* 0x0000000400877308 */ /* 0x0005e40000000800 */
[----:B------:R-:W3:Y:S01]  /*17d90*/  SHFL.BFLY PT, R14, R37, 0x1, 0x1f ;  /* 0x0c201f00250e7f89 */ /* 0x000ee200000e0000 */
[----:B------:R-:W-:Y:S01]  /*17da0*/  SHF.R.U32.HI R18, RZ, 0x18, R6 ;  /* 0x00000018ff127819 */ /* 0x000fe20000011606 */
[----:B------:R-:W-:Y:S01]  /*17db0*/  IMAD.MOV.U32 R220, RZ, RZ, R66 ;  /* 0x000000ffffdc7224 */ /* 0x000fe200078e0042 */
[C---:B------:R-:W-:Y:S02]  /*17dc0*/  LOP3.LUT R12, R15.reuse, 0xff, RZ, 0xc0, !PT ;  /* 0x000000ff0f0c7812 */ /* 0x040fe400078ec0ff */
[----:B------:R-:W-:Y:S03]  /*17dd0*/  SHF.R.U32.HI R6, RZ, 0x10, R15 ;  /* 0x00000010ff067819 */ /* 0x000fe6000001160f */
[----:B------:R4:W-:Y:S01]  /*17de0*/  MUFU.EX2 R178, R7 ;  /* 0x0000000700b27308 */ /* 0x0009e20000000800 */
[----:B------:R-:W-:Y:S09]  /*17df0*/  LOP3.LUT R6, R6, 0xff, RZ, 0xc0, !PT ;  /* 0x000000ff06067812 */ /* 0x000ff200078ec0ff */
[----:B------:R-:W-:Y:S01]  /*17e00*/  MUFU.EX2 R169, R169 ;  /* 0x000000a900a97308 */ /* 0x000fe20000000800 */
[----:B--2---:R-:W-:Y:S02]  /*17e10*/  SHF.R.U32.HI R4, RZ, 0x10, R16 ;  /* 0x00000010ff047819 */ /* 0x004fe40000011610 */
[----:B-1----:R-:W-:Y:S01]  /*17e20*/  FMNMX.FTZ R36, R0, R2, !PT ;  /* 0x0000000200247209 */ /* 0x002fe20007810000 */
[----:B------:R-:W-:Y:S01]  /*17e30*/  FFMA.FTZ R2, R230, UR4, -R9 ;  /* 0x00000004e6027c23 */ /* 0x000fe20008010809 */
[----:B------:R-:W-:Y:S02]  /*17e40*/  LOP3.LUT R4, R4, 0xff, RZ, 0xc0, !PT ;  /* 0x000000ff04047812 */ /* 0x000fe400078ec0ff */
[----:B------:R-:W-:Y:S03]  /*17e50*/  FSETP.NEU.FTZ.AND P0, PT, R36, -INF , PT ;  /* 0xff8000002400780b */ /* 0x000fe60003f1d000 */
[----:B------:R1:W-:Y:S01]  /*17e60*/  MUFU.EX2 R175, R2 ;  /* 0x0000000200af7308 */ /* 0x0003e20000000800 */
[----:B------:R-:W-:Y:S02]  /*17e70*/  PRMT R53, R4, 0x5410, R8 ;  /* 0x0000541004357816 */ /* 0x000fe40000000008 */
[----:B------:R-:W-:Y:S02]  /*17e80*/  LOP3.LUT R4, R15, 0xffff, RZ, 0xc0, !PT ;  /* 0x0000ffff0f047812 */ /* 0x000fe400078ec0ff */
[----:B------:R-:W-:Y:S02]  /*17e90*/  SHF.R.U32.HI R8, RZ, 0x18, R15 ;  /* 0x00000018ff087819 */ /* 0x000fe4000001160f */
[----:B----4-:R-:W-:Y:S01]  /*17ea0*/  SHF.R.U32.HI R7, RZ, 0x8, R4 ;  /* 0x00000008ff077819 */ /* 0x010fe20000011604 */
[----:B------:R-:W-:Y:S01]  /*17eb0*/  FFMA.FTZ R4, R235, UR4, -R10 ;  /* 0x00000004eb047c23 */ /* 0x000fe2000801080a */
[----:B---3--:R-:W-:Y:S01]  /*17ec0*/  FMNMX.FTZ R37, R37, R14, !PT ;  /* 0x0000000e25257209 */ /* 0x008fe20007810000 */
[----:B------:R-:W-:Y:S01]  /*17ed0*/  IMAD.MOV.U32 R235, RZ, RZ, R65 ;  /* 0x000000ffffeb7224 */ /* 0x000fe200078e0041 */
[----:B------:R-:W-:Y:S01]  /*17ee0*/  PRMT R56, R12, 0x5410, R7 ;  /* 0x000054100c387816 */ /* 0x000fe20000000007 */
[----:B------:R-:W-:Y:S01]  /*17ef0*/  MUFU.EX2 R187, R4 ;  /* 0x0000000400bb7308 */ /* 0x000fe20000000800 */
[----:B------:R-:W-:Y:S01]  /*17f00*/  PRMT R57, R6, 0x5410, R8 ;  /* 0x0000541006397816 */ /* 0x000fe20000000008 */
[----:B------:R-:W-:Y:S01]  /*17f10*/  FFMA.FTZ R7, R238, UR4, -R9 ;  /* 0x00000004ee077c23 */ /* 0x000fe20008010809 */
[C---:B------:R-:W-:Y:S01]  /*17f20*/  FMUL.FTZ R8, R37.reuse, UR4 ;  /* 0x0000000425087c20 */ /* 0x040fe20008410000 */
[----:B------:R-:W-:Y:S01]  /*17f30*/  FSETP.NEU.FTZ.AND P1, PT, R37, -INF , PT ;  /* 0xff8000002500780b */ /* 0x000fe20003f3d000 */
[----:B------:R-:W-:Y:S01]  /*17f40*/  IMAD.WIDE.U32 R12, R24, -0x2daee0ad, RZ ;  /* 0xd2511f53180c7825 */ /* 0x000fe200078e00ff */
[----:B-1----:R-:W-:Y:S04]  /*17f50*/  FSEL R2, R39, RZ, P3 ;  /* 0x000000ff27027208 */ /* 0x002fe80001800000 */
[----:B------:R1:W-:Y:S01]  /*17f60*/  MUFU.EX2 R26, R7 ;  /* 0x00000007001a7308 */ /* 0x0003e20000000800 */
[----:B------:R-:W-:Y:S01]  /*17f70*/  FSEL R8, R8, RZ, P1 ;  /* 0x000000ff08087208 */ /* 0x000fe20000800000 */
[----:B------:R-:W-:Y:S01]  /*17f80*/  IMAD.MOV.U32 R24, RZ, RZ, R32 ;  /* 0x000000ffff187224 */ /* 0x000fe200078e0020 */
[----:B------:R-:W-:Y:S01]  /*17f90*/  LOP3.LUT R16, R12, 0xff, RZ, 0xc0, !PT ;  /* 0x000000ff0c107812 */ /* 0x000fe200078ec0ff */
[----:B------:R-:W-:Y:S01]  /*17fa0*/  FFMA.FTZ R32, R64, UR4, -R10 ;  /* 0x0000000440207c23 */ /* 0x000fe2000801080a */
[--C-:B------:R-:W-:Y:S02]  /*17fb0*/  SHF.R.U32.HI R17, RZ, 0x18, R12.reuse ;  /* 0x00000018ff117819 */ /* 0x100fe4000001160c */
[----:B------:R-:W-:Y:S02]  /*17fc0*/  LOP3.LUT R14, R12, 0xffff, RZ, 0xc0, !PT ;  /* 0x0000ffff0c0e7812 */ /* 0x000fe400078ec0ff */
[----:B------:R-:W-:Y:S01]  /*17fd0*/  SHF.R.U32.HI R15, RZ, 0x10, R12 ;  /* 0x00000010ff0f7819 */ /* 0x000fe2000001160c */
[----:B------:R-:W-:Y:S01]  /*17fe0*/  FFMA.FTZ R12, R242, UR4, -R8 ;  /* 0x00000004f20c7c23 */ /* 0x000fe20008010808 */
[----:B------:R-:W-:Y:S02]  /*17ff0*/  FSEL R0, R37, RZ, P1 ;  /* 0x000000ff25007208 */ /* 0x000fe40000800000 */
[----:B------:R-:W-:Y:S01]  /*18000*/  LOP3.LUT R6, R13, UR41, R22, 0x96, !PT ;  /* 0x000000290d067c12 */ /* 0x000fe2000f8e9616 */
[----:B------:R2:W-:Y:S01]  /*18010*/  MUFU.EX2 R23, R12 ;  /* 0x0000000c00177308 */ /* 0x0005e20000000800 */
[----:B------:R-:W-:Y:S01]  /*18020*/  LOP3.LUT R13, R11, 0xff, RZ, 0xc0, !PT ;  /* 0x000000ff0b0d7812 */ /* 0x000fe200078ec0ff */
[----:B------:R-:W-:Y:S01]  /*18030*/  FADD.FTZ R3, -R0, R3 ;  /* 0x0000000300037221 */ /* 0x000fe20000010100 */
[----:B------:R-:W-:Y:S01]  /*18040*/  FSEL R0, R36, RZ, P0 ;  /* 0x000000ff24007208 */ /* 0x000fe20000000000 */
[----:B-1----:R-:W-:Y:S01]  /*18050*/  FADD.FTZ R7, -R2, R133 ;  /* 0x0000008502077221 */ /* 0x002fe20000010100 */
[----:B------:R-:W-:Y:S01]  /*18060*/  FMUL.FTZ R2, R36, UR4 ;  /* 0x0000000424027c20 */ /* 0x000fe20008410000 */
[----:B------:R-:W-:Y:S02]  /*18070*/  IMAD.MOV.U32 R133, RZ, RZ, R31 ;  /* 0x000000ffff857224 */ /* 0x000fe400078e001f */
[----:B------:R-:W-:Y:S01]  /*18080*/  FFMA.FTZ R22, R231, UR4, -R10 ;  /* 0x00000004e7167c23 */ /* 0x000fe2000801080a */
[----:B------:R-:W-:Y:S01]  /*18090*/  FADD.FTZ R4, -R0, R132 ;  /* 0x0000008400047221 */ /* 0x000fe20000010100 */
[----:B------:R-:W-:Y:S01]  /*180a0*/  FFMA.FTZ R0, R232, UR4, -R8 ;  /* 0x00000004e8007c23 */ /* 0x000fe20008010808 */
[----:B------:R-:W-:Y:S01]  /*180b0*/  FSEL R2, R2, RZ, P0 ;  /* 0x000000ff02027208 */ /* 0x000fe20000000000 */
[----:B------:R-:W-:Y:S01]  /*180c0*/  IMAD.MOV.U32 R31, RZ, RZ, R77 ;  /* 0x000000ffff1f7224 */ /* 0x000fe200078e004d */
[----:B------:R-:W-:Y:S01]  /*180d0*/  PLOP3.LUT P0, PT, PT, PT, UP0, 0x80, 0x0 ;  /* 0x000000000000781c */ /* 0x000fe20003f0f008 */
[----:B------:R1:W-:Y:S01]  /*180e0*/  MUFU.EX2 R173, R0 ;  /* 0x0000000000ad7308 */ /* 0x0003e20000000800 */
[----:B------:R-:W-:Y:S02]  /*180f0*/  IMAD.MOV.U32 R132, RZ, RZ, R30 ;  /* 0x000000ffff847224 */ /* 0x000fe400078e001e */
[----:B------:R-:W-:Y:S01]  /*18100*/  FFMA.FTZ R106, R106, UR4, -R2 ;  /* 0x000000046a6a7c23 */ /* 0x000fe20008010802 */
[----:B------:R-:W-:Y:S02]  /*18110*/  IMAD.MOV.U32 R30, RZ, RZ, R76 ;  /* 0x000000ffff1e7224 */ /* 0x000fe400078e004c */
[----:B--2---:R-:W-:Y:S01]  /*18120*/  FFMA.FTZ R12, R236, UR4, -R2 ;  /* 0x00000004ec0c7c23 */ /* 0x004fe20008010802 */
[----:B------:R-:W-:Y:S02]  /*18130*/  IMAD.MOV.U32 R232, RZ, RZ, R208 ;  /* 0x000000ffffe87224 */ /* 0x000fe400078e00d0 */
[----:B------:R-:W-:Y:S01]  /*18140*/  FFMA.FTZ R208, R113, UR4, -R10 ;  /* 0x0000000471d07c23 */ /* 0x000fe2000801080a */
[----:B------:R2:W-:Y:S01]  /*18150*/  MUFU.EX2 R174, R12 ;  /* 0x0000000c00ae7308 */ /* 0x0005e20000000800 */
[----:B------:R-:W-:Y:S09]  /*18160*/  IMAD.MOV.U32 R64, RZ, RZ, R232 ;  /* 0x000000ffff407224 */ /* 0x000ff200078e00e8 */
[----:B------:R-:W-:Y:S01]  /*18170*/  MUFU.EX2 R106, R106 ;  /* 0x0000006a006a7308 */ /* 0x000fe20000000800 */
[----:B-1----:R-:W-:Y:S04]  /*18180*/  LOP3.LUT R0, R11, 0xffff, RZ, 0xc0, !PT ;  /* 0x0000ffff0b007812 */ /* 0x002fe800078ec0ff */
[----:B------:R-:W-:Y:S04]  /*18190*/  SHF.R.U32.HI R0, RZ, 0x8, R0 ;  /* 0x00000008ff007819 */ /* 0x000fe80000011600 */
[----:B------:R-:W-:Y:S01]  /*181a0*/  PRMT R76, R13, 0x5410, R0 ;  /* 0x000054100d4c7816 */ /* 0x000fe20000000000 */
[----:B------:R-:W-:Y:S01]  /*181b0*/  FFMA.FTZ R13, R235, UR4, -R10 ;  /* 0x00000004eb0d7c23 */ /* 0x000fe2000801080a */
[--C-:B--2---:R-:W-:Y:S02]  /*181c0*/  SHF.R.U32.HI R12, RZ, 0x18, R11.reuse ;  /* 0x00000018ff0c7819 */ /* 0x104fe4000001160b */
[----:B------:R-:W-:Y:S01]  /*181d0*/  SHF.R.U32.HI R0, RZ, 0x10, R11 ;  /* 0x00000010ff007819 */ /* 0x000fe2000001160b */
[----:B------:R-:W-:Y:S01]  /*181e0*/  FFMA.FTZ R11, R245, UR4, -R2 ;  /* 0x00000004f50b7c23 */ /* 0x000fe20008010802 */
[----:B------:R-:W-:Y:S02]  /*181f0*/  IMAD.MOV.U32 R245, RZ, RZ, R28 ;  /* 0x000000fffff57224 */ /* 0x000fe400078e001c */
[----:B------:R-:W-:Y:S01]  /*18200*/  LOP3.LUT R0, R0, 0xff, RZ, 0xc0, !PT ;  /* 0x000000ff00007812 */ /* 0x000fe200078ec0ff */
[----:B------:R1:W-:Y:S01]  /*18210*/  MUFU.EX2 R238, R11 ;  /* 0x0000000b00ee7308 */ /* 0x0003e20000000800 */
[----:B------:R-:W-:Y:S02]  /*18220*/  IMAD.MOV.U32 R28, RZ, RZ, R25 ;  /* 0x000000ffff1c7224 */ /* 0x000fe400078e0019 */
[----:B------:R-:W-:Y:S01]  /*18230*/  PRMT R65, R0, 0x5410, R12 ;  /* 0x0000541000417816 */ /* 0x000fe2000000000c */
[----:B------:R-:W-:Y:S01]  /*18240*/  FFMA.FTZ R0, R248, UR4, -R8 ;  /* 0x00000004f8007c23 */ /* 0x000fe20008010808 */
[----:B------:R-:W-:Y:S01]  /*18250*/  LOP3.LUT R12, R6, 0xff, RZ, 0xc0, !PT ;  /* 0x000000ff060c7812 */ /* 0x000fe200078ec0ff */
[----:B------:R-:W-:Y:S02]  /*18260*/  IMAD.MOV.U32 R248, RZ, RZ, R172 ;  /* 0x000000fffff87224 */ /* 0x000fe400078e00ac */
[--C-:B------:R-:W-:Y:S02]  /*18270*/  FFMA.FTZ R172, R67, UR4, -R10.reuse ;  /* 0x0000000443ac7c23 */ /* 0x100fe4000801080a */
[----:B------:R2:W3:Y:S01]  /*18280*/  MUFU.EX2 R242, R0 ;  /* 0x0000000000f27308 */ /* 0x0004e20000000800 */
[----:B------:R-:W-:Y:S02]  /*18290*/  IMAD.MOV.U32 R25, RZ, RZ, R33 ;  /* 0x000000ffff197224 */ /* 0x000fe400078e0021 */
[--C-:B------:R-:W-:Y:S01]  /*182a0*/  FFMA.FTZ R33, R213, UR4, -R10.reuse ;  /* 0x00000004d5217c23 */ /* 0x100fe2000801080a */
[----:B------:R-:W-:Y:S01]  /*182b0*/  FFMA.FTZ R213, R100, UR4, -R10 ;  /* 0x0000000464d57c23 */ /* 0x000fe2000801080a */
[----:B------:R-:W-:Y:S02]  /*182c0*/  IMAD.MOV.U32 R67, RZ, RZ, R198 ;  /* 0x000000ffff437224 */ /* 0x000fe400078e00c6 */
[----:B------:R-:W-:Y:S01]  /*182d0*/  FFMA.FTZ R198, R103, UR4, -R9 ;  /* 0x0000000467c67c23 */ /* 0x000fe20008010809 */
[----:B------:R-:W-:Y:S02]  /*182e0*/  IMAD.MOV.U32 R113, RZ, RZ, R25 ;  /* 0x000000ffff717224 */ /* 0x000fe400078e0019 */
[----:B------:R-:W-:Y:S01]  /*182f0*/  MUFU.EX2 R172, R172 ;  /* 0x000000ac00ac7308 */ /* 0x000fe20000000800 */
[----:B-1----:R-:W-:Y:S01]  /*18300*/  SHF.R.U32.HI R11, RZ, 0x8, R20 ;  /* 0x00000008ff0b7819 */ /* 0x002fe20000011614 */
[----:B------:R-:W-:Y:S02]  /*18310*/  IMAD.MOV.U32 R20, RZ, RZ, R29 ;  /* 0x000000ffff147224 */ /* 0x000fe400078e001d */
[--C-:B------:R-:W-:Y:S01]  /*18320*/  FFMA.FTZ R29, R168, UR4, -R10.reuse ;  /* 0x00000004a81d7c23 */ /* 0x100fe2000801080a */
[--C-:B------:R-:W-:Y:S01]  /*18330*/  FFMA.FTZ R168, R69, UR4, -R10.reuse ;  /* 0x0000000445a87c23 */ /* 0x100fe2000801080a */
[----:B------:R-:W-:Y:S01]  /*18340*/  PRMT R66, R21, 0x5410, R11 ;  /* 0x0000541015427816 */ /* 0x000fe2000000000b */
[--C-:B------:R-:W-:Y:S01]  /*18350*/  FFMA.FTZ R21, R228, UR4, -R10.reuse ;  /* 0x00000004e4157c23 */ /* 0x100fe2000801080a */
[----:B------:R-:W-:Y:S01]  /*18360*/  LOP3.LUT R11, R19, 0xff, RZ, 0xc0, !PT ;  /* 0x000000ff130b7812 */ /* 0x000fe200078ec0ff */
[----:B------:R-:W-:Y:S01]  /*18370*/  FFMA.FTZ R19, R210, UR4, -R10 ;  /* 0x00000004d2137c23 */ /* 0x000fe2000801080a */
[----:B--2---:R-:W-:Y:S01]  /*18380*/  FFMA.FTZ R0, R250, UR4, -R8 ;  /* 0x00000004fa007c23 */ /* 0x004fe20008010808 */
[----:B------:R-:W-:Y:S01]  /*18390*/  MUFU.EX2 R168, R168 ;  /* 0x000000a800a87308 */ /* 0x000fe20000000800 */
[----:B------:R-:W-:Y:S01]  /*183a0*/  PRMT R75, R11, 0x5410, R18 ;  /* 0x000054100b4b7816 */ /* 0x000fe20000000012 */
[----:B------:R-:W-:Y:S01]  /*183b0*/  FFMA.FTZ R11, R247, UR4, -R2 ;  /* 0x00000004f70b7c23 */ /* 0x000fe20008010802 */
[----:B------:R-:W-:Y:S01]  /*183c0*/  FFMA.FTZ R18, R212, UR4, -R10 ;  /* 0x00000004d4127c23 */ /* 0x000fe2000801080a */
[----:B---3--:R-:W-:Y:S02]  /*183d0*/  IMAD.MOV.U32 R228, RZ, RZ, R242 ;  /* 0x000000ffffe47224 */ /* 0x008fe400078e00f2 */
[----:B------:R-:W-:Y:S01]  /*183e0*/  FFMA.FTZ R210, R112, UR4, -R10 ;  /* 0x0000000470d27c23 */ /* 0x000fe2000801080a */
[----:B------:R-:W-:Y:S02]  /*183f0*/  IMAD.MOV.U32 R112, RZ, RZ, R24 ;  /* 0x000000ffff707224 */ /* 0x000fe400078e0018 */
[----:B------:R-:W-:Y:S01]  /*18400*/  FFMA.FTZ R212, R101, UR4, -R10 ;  /* 0x0000000465d47c23 */ /* 0x000fe2000801080a */
[----:B------:R1:W-:Y:S01]  /*18410*/  MUFU.EX2 R95, R11 ;  /* 0x0000000b005f7308 */ /* 0x0003e20000000800 */
[----:B------:R-:W-:Y:S02]  /*18420*/  IMAD.MOV.U32 R69, RZ, RZ, R35 ;  /* 0x000000ffff457224 */ /* 0x000fe400078e0023 */
[----:B------:R-:W-:Y:S01]  /*18430*/  FFMA.FTZ R35, R219, UR4, -R9 ;  /* 0x00000004db237c23 */ /* 0x000fe20008010809 */
[--C-:B------:R-:W-:Y:S01]  /*18440*/  FFMA.FTZ R219, R124, UR4, -R8.reuse ;  /* 0x000000047cdb7c23 */ /* 0x100fe20008010808 */
[----:B------:R-:W-:Y:S01]  /*18450*/  IMAD.WIDE.U32 R24, R90, -0x2daee0ad, RZ ;  /* 0xd2511f535a187825 */ /* 0x000fe200078e00ff */
[----:B------:R-:W2:Y:S03]  /*18460*/  LDC.U8 R124, c[0x0][0x388] ;  /* 0x0000e200ff7c7b82 */ /* 0x000ea60000000000 */
[--C-:B------:R-:W-:Y:S01]  /*18470*/  FFMA.FTZ R90, R171, UR4, -R8.reuse ;  /* 0x00000004ab5a7c23 */ /* 0x100fe20008010808 */
[----:B------:R3:W-:Y:S01]  /*18480*/  MUFU.EX2 R27, R0 ;  /* 0x00000000001b7308 */ /* 0x0007e20000000800 */
[----:B------:R-:W-:Y:S01]  /*18490*/  FFMA.FTZ R171, R109, UR4, -R8 ;  /* 0x000000046dab7c23 */ /* 0x000fe20008010808 */
[--C-:B------:R-:W-:Y:S08]  /*184a0*/  FFMA.FTZ R109, R70, UR4, -R2.reuse ;  /* 0x00000004466d7c23 */ /* 0x100ff00008010802 */
[----:B------:R-:W-:Y:S01]  /*184b0*/  MUFU.EX2 R250, R13 ;  /* 0x0000000d00fa7308 */ /* 0x000fe20000000800 */
[----:B-1----:R-:W-:Y:S01]  /*184c0*/  FFMA.FTZ R11, R249, UR4, -R2 ;  /* 0x00000004f90b7c23 */ /* 0x002fe20008010802 */
[----:B------:R-:W-:Y:S02]  /*184d0*/  IMAD.MOV.U32 R249, RZ, RZ, R127 ;  /* 0x000000fffff97224 */ /* 0x000fe400078e007f */
[----:B------:R-:W-:Y:S01]  /*184e0*/  FFMA.FTZ R127, R45, UR4, -R10 ;  /* 0x000000042d7f7c23 */ /* 0x000fe2000801080a */
[----:B------:R-:W-:Y:S02]  /*184f0*/  IMAD.MOV.U32 R45, RZ, RZ, R200 ;  /* 0x000000ffff2d7224 */ /* 0x000fe400078e00c8 */
[----:B------:R-:W-:Y:S01]  /*18500*/  FFMA.FTZ R200, R130, UR4, -R9 ;  /* 0x0000000482c87c23 */ /* 0x000fe20008010809 */
[----:B------:R-:W-:Y:S02]  /*18510*/  FFMA.FTZ R130, R61, UR4, -R8 ;  /* 0x000000043d827c23 */ /* 0x000fe40008010808 */
[----:B------:R1:W-:Y:S01]  /*18520*/  MUFU.EX2 R247, R11 ;  /* 0x0000000b00f77308 */ /* 0x0003e20000000800 */
[----:B---3--:R-:W-:Y:S04]  /*18530*/  LOP3.LUT R0, R6, 0xffff, RZ, 0xc0, !PT ;  /* 0x0000ffff06007812 */ /* 0x008fe800078ec0ff */
[----:B------:R-:W-:Y:S04]  /*18540*/  SHF.R.U32.HI R0, RZ, 0x8, R0 ;  /* 0x00000008ff007819 */ /* 0x000fe80000011600 */
[----:B------:R-:W-:Y:S01]  /*18550*/  PRMT R80, R12, 0x5410, R0 ;  /* 0x000054100c507816 */ /* 0x000fe20000000000 */
[----:B------:R-:W-:Y:S01]  /*18560*/  FFMA.FTZ R12, R246, UR4, -R10 ;  /* 0x00000004f60c7c23 */ /* 0x000fe2000801080a */
[--C-:B------:R-:W-:Y:S03]  /*18570*/  SHF.R.U32.HI R0, RZ, 0x10, R6.reuse ;  /* 0x00000010ff007819 */ /* 0x100fe60000011606 */
[----:B------:R3:W-:Y:S01]  /*18580*/  MUFU.EX2 R235, R12 ;  /* 0x0000000c00eb7308 */ /* 0x0007e20000000800 */
[----:B------:R-:W-:Y:S02]  /*18590*/  LOP3.LUT R0, R0, 0xff, RZ, 0xc0, !PT ;  /* 0x000000ff00007812 */ /* 0x000fe400078ec0ff */
[----:B-1----:R-:W-:Y:S01]  /*185a0*/  SHF.R.U32.HI R11, RZ, 0x18, R6 ;  /* 0x00000018ff0b7819 */ /* 0x002fe20000011606 */
[--C-:B------:R-:W-:Y:S01]  /*185b0*/  FFMA.FTZ R6, R224, UR4, -R10.reuse ;  /* 0x00000004e0067c23 */ /* 0x100fe2000801080a */
[----:B------:R-:W-:Y:S01]  /*185c0*/  FFMA.FTZ R224, R116, UR4, -R10 ;  /* 0x0000000474e07c23 */ /* 0x000fe2000801080a */
[----:B------:R-:W-:Y:S01]  /*185d0*/  IMAD.MOV.U32 R116, RZ, RZ, R135 ;  /* 0x000000ffff747224 */ /* 0x000fe200078e0087 */
[----:B------:R-:W-:Y:S03]  /*185e0*/  PRMT R81, R0, 0x5410, R11 ;  /* 0x0000541000517816 */ /* 0x000fe6000000000b */
[----:B------:R1:W4:Y:S01]  /*185f0*/  MUFU.EX2 R236, R6 ;  /* 0x0000000600ec7308 */ /* 0x0003220000000800 */
[--C-:B------:R-:W-:Y:S01]  /*18600*/  FFMA.FTZ R11, R227, UR4, -R9.reuse ;  /* 0x00000004e30b7c23 */ /* 0x100fe20008010809 */
[----:B------:R-:W-:Y:S01]  /*18610*/  SHF.R.U32.HI R0, RZ, 0x8, R14 ;  /* 0x00000008ff007819 */ /* 0x000fe2000001160e */
[----:B------:R-:W-:Y:S02]  /*18620*/  IMAD.MOV.U32 R14, RZ, RZ, R34 ;  /* 0x000000ffff0e7224 */ /* 0x000fe400078e0022 */
[----:B------:R-:W-:Y:S01]  /*18630*/  FFMA.FTZ R34, R202, UR4, -R10 ;  /* 0x00000004ca227c23 */ /* 0x000fe2000801080a */
[--C-:B------:R-:W-:Y:S01]  /*18640*/  FFMA.FTZ R202, R131, UR4, -R9.reuse ;  /* 0x0000000483ca7c23 */ /* 0x100fe20008010809 */
[----:B------:R-:W-:Y:S01]  /*18650*/  PRMT R77, R16, 0x5410, R0 ;  /* 0x00005410104d7816 */ /* 0x000fe20000000000 */
[----:B------:R-:W-:Y:S02]  /*18660*/  FFMA.FTZ R131, R105, UR4, -R8 ;  /* 0x0000000469837c23 */ /* 0x000fe40008010808 */
[----:B------:R2:W-:Y:S01]  /*18670*/  MUFU.EX2 R230, R11 ;  /* 0x0000000b00e67308 */ /* 0x0005e20000000800 */
[----:B------:R-:W-:Y:S01]  /*18680*/  FSEL R0, R38, RZ, P2 ;  /* 0x000000ff26007208 */ /* 0x000fe20001000000 */
[----:B---3--:R-:W-:Y:S04]  /*18690*/  IMAD.WIDE.U32 R12, R73, -0x2daee0ad, RZ ;  /* 0xd2511f53490c7825 */ /* 0x008fe800078e00ff */
[----:B------:R-:W-:Y:S01]  /*186a0*/  FFMA.FTZ R227, R117, UR4, -R10 ;  /* 0x0000000475e37c23 */ /* 0x000fe2000801080a */
[----:B------:R-:W-:Y:S01]  /*186b0*/  FFMA.FTZ R117, R87, UR4, -R9 ;  /* 0x0000000457757c23 */ /* 0x000fe20008010809 */
[----:B------:R-:W-:Y:S02]  /*186c0*/  IMAD.MOV.U32 R16, RZ, RZ, R132 ;  /* 0x000000ffff107224 */ /* 0x000fe400078e0084 */
[--C-:B------:R-:W-:Y:S01]  /*186d0*/  FFMA.FTZ R132, R46, UR4, -R10.reuse ;  /* 0x000000042e847c23 */ /* 0x100fe2000801080a */
[----:B------:R3:W-:Y:S01]  /*186e0*/  MUFU.EX2 R135, R19 ;  /* 0x0000001300877308 */ /* 0x0007e20000000800 */
[----:B-1----:R-:W-:Y:S01]  /*186f0*/  FFMA.FTZ R6, R223, UR4, -R10 ;  /* 0x00000004df067c23 */ /* 0x002fe2000801080a */
[----:B------:R-:W-:Y:S02]  /*18700*/  IMAD.MOV.U32 R87, RZ, RZ, R183 ;  /* 0x000000ffff577224 */ /* 0x000fe400078e00b7 */
[----:B------:R-:W-:Y:S01]  /*18710*/  FFMA.FTZ R73, R216, UR4, -R8 ;  /* 0x00000004d8497c23 */ /* 0x000fe20008010808 */
[----:B------:R-:W-:Y:S02]  /*18720*/  IMAD.MOV.U32 R46, RZ, RZ, R112 ;  /* 0x000000ffff2e7224 */ /* 0x000fe400078e0070 */
[----:B------:R-:W-:Y:S01]  /*18730*/  FFMA.FTZ R105, R63, UR4, -R2 ;  /* 0x000000043f697c23 */ /* 0x000fe20008010802 */
[----:B------:R-:W-:Y:S02]  /*18740*/  IMAD.MOV.U32 R112, RZ, RZ, R187 ;  /* 0x000000ffff707224 */ /* 0x000fe400078e00bb */
[--C-:B------:R-:W-:Y:S01]  /*18750*/  FFMA.FTZ R223, R128, UR4, -R10.reuse ;  /* 0x0000000480df7c23 */ /* 0x100fe2000801080a */
[----:B------:R1:W-:Y:S01]  /*18760*/  MUFU.EX2 R189, R6 ;  /* 0x0000000600bd7308 */ /* 0x0003e20000000800 */
[--C-:B--2---:R-:W-:Y:S01]  /*18770*/  FFMA.FTZ R11, R220, UR4, -R9.reuse ;  /* 0x00000004dc0b7c23 */ /* 0x104fe20008010809 */
[----:B------:R-:W-:Y:S01]  /*18780*/  FFMA.FTZ R220, R129, UR4, -R10 ;  /* 0x0000000481dc7c23 */ /* 0x000fe2000801080a */
[----:B------:R-:W-:Y:S02]  /*18790*/  IMAD.MOV.U32 R100, RZ, RZ, R16 ;  /* 0x000000ffff647224 */ /* 0x000fe400078e0010 */
[--C-:B------:R-:W-:Y:S01]  /*187a0*/  FFMA.FTZ R16, R218, UR4, -R9.reuse ;  /* 0x00000004da107c23 */ /* 0x100fe20008010809 */
[--C-:B------:R-:W-:Y:S01]  /*187b0*/  FFMA.FTZ R218, R119, UR4, -R9.reuse ;  /* 0x0000000477da7c23 */ /* 0x100fe20008010809 */
[----:B----4-:R-:W-:Y:S02]  /*187c0*/  IMAD.MOV.U32 R231, RZ, RZ, R236 ;  /* 0x000000ffffe77224 */ /* 0x010fe400078e00ec */
[--C-:B------:R-:W-:Y:S01]  /*187d0*/  FFMA.FTZ R183, R102, UR4, -R9.reuse ;  /* 0x0000000466b77c23 */ /* 0x100fe20008010809 */
[----:B------:R2:W-:Y:S01]  /*187e0*/  MUFU.EX2 R246, R11 ;  /* 0x0000000b00f67308 */ /* 0x0005e20000000800 */
[----:B------:R-:W-:Y:S02]  /*187f0*/  IMAD.MOV.U32 R236, RZ, RZ, R30 ;  /* 0x000000ffffec7224 */ /* 0x000fe400078e001e */
[--C-:B------:R-:W-:Y:S01]  /*18800*/  FFMA.FTZ R30, R179, UR4, -R9.reuse ;  /* 0x00000004b31e7c23 */ /* 0x100fe20008010809 */
[----:B------:R-:W-:Y:S01]  /*18810*/  FFMA.FTZ R179, R115, UR4, -R9 ;  /* 0x0000000473b37c23 */ /* 0x000fe20008010809 */
[----:B------:R-:W-:Y:S01]  /*18820*/  FFMA.FTZ R115, R92, UR4, -R8 ;  /* 0x000000045c737c23 */ /* 0x000fe20008010808 */
[----:B------:R-:W-:Y:S01]  /*18830*/  FFMA.FTZ R92, R79, UR4, -R2 ;  /* 0x000000044f5c7c23 */ /* 0x000fe20008010802 */
[----:B------:R-:W-:Y:S01]  /*18840*/  FFMA.FTZ R216, R121, UR4, -R8 ;  /* 0x0000000479d87c23 */ /* 0x000fe20008010808 */
[--C-:B---3--:R-:W-:Y:S02]  /*18850*/  FFMA.FTZ R19, R252, UR4, -R2.reuse ;  /* 0x00000004fc137c23 */ /* 0x108fe40008010802 */
[----:B------:R-:W-:Y:S01]  /*18860*/  MUFU.EX2 R105, R105 ;  /* 0x0000006900697308 */ /* 0x000fe20000000800 */
[----:B-1----:R-:W-:Y:S01]  /*18870*/  LOP3.LUT R6, R15, 0xff, RZ, 0xc0, !PT ;  /* 0x000000ff0f067812 */ /* 0x002fe200078ec0ff */
[----:B------:R-:W-:Y:S01]  /*18880*/  FFMA.FTZ R121, R111, UR4, -R2 ;  /* 0x000000046f797c23 */ /* 0x000fe20008010802 */
[----:B------:R-:W-:Y:S01]  /*18890*/  LOP3.LUT R15, R25, UR23, R12, 0x96, !PT ;  /* 0x00000017190f7c12 */ /* 0x000fe2000f8e960c */
[----:B------:R-:W-:Y:S01]  /*188a0*/  FFMA.FTZ R12, R14, UR4, -R8 ;  /* 0x000000040e0c7c23 */ /* 0x000fe20008010808 */
[----:B------:R-:W-:Y:S01]  /*188b0*/  PRMT R82, R6, 0x5410, R17 ;  /* 0x0000541006527816 */ /* 0x000fe20000000011 */
[----:B------:R-:W-:Y:S01]  /*188c0*/  FADD.FTZ R6, -R0, R134 ;  /* 0x0000008600067221 */ /* 0x000fe20000010100 */
[--C-:B------:R-:W-:Y:S03]  /*188d0*/  FFMA.FTZ R0, R229, UR4, -R9.reuse ;  /* 0x00000004e5007c23 */ /* 0x100fe60008010809 */
[----:B------:R-:W-:Y:S01]  /*188e0*/  MUFU.EX2 R121, R121 ;  /* 0x0000007900797308 */ /* 0x000fe20000000800 */
[----:B------:R-:W-:Y:S02]  /*188f0*/  IMAD.MOV.U32 R229, RZ, RZ, R188 ;  /* 0x000000ffffe57224 */ /* 0x000fe400078e00bc */
[----:B--2---:R-:W-:Y:S01]  /*18900*/  FFMA.FTZ R11, R249, UR4, -R2 ;  /* 0x00000004f90b7c23 */ /* 0x004fe20008010802 */
[----:B------:R-:W-:Y:S01]  /*18910*/  FFMA.FTZ R14, R215, UR4, -R9 ;  /* 0x00000004d70e7c23 */ /* 0x000fe20008010809 */
[----:B------:R-:W-:Y:S01]  /*18920*/  FMUL.FTZ R6, R6, UR4 ;  /* 0x0000000406067c20 */ /* 0x000fe20008410000 */
[----:B------:R-:W-:Y:S02]  /*18930*/  IMAD.MOV.U32 R17, RZ, RZ, R133 ;  /* 0x000000ffff117224 */ /* 0x000fe400078e0085 */
[--C-:B------:R-:W-:Y:S01]  /*18940*/  FFMA.FTZ R134, R96, UR4, -R10.reuse ;  /* 0x0000000460867c23 */ /* 0x100fe2000801080a */
[----:B------:R-:W-:Y:S01]  /*18950*/  FFMA.FTZ R133, R97, UR4, -R10 ;  /* 0x0000000461857c23 */ /* 0x000fe2000801080a */
[----:B------:R1:W-:Y:S01]  /*18960*/  MUFU.EX2 R188, R0 ;  /* 0x0000000000bc7308 */ /* 0x0003e20000000800 */
[----:B------:R-:W-:Y:S02]  /*18970*/  IMAD.MOV.U32 R96, RZ, RZ, R180 ;  /* 0x000000ffff607224 */ /* 0x000fe400078e00b4 */
[--C-:B------:R-:W-:Y:S01]  /*18980*/  FFMA.FTZ R180, R42, UR4, -R10.reuse ;  /* 0x000000042ab47c23 */ /* 0x100fe2000801080a */
[----:B------:R-:W-:Y:S02]  /*18990*/  IMAD.MOV.U32 R97, RZ, RZ, R181 ;  /* 0x000000ffff617224 */ /* 0x000fe400078e00b5 */
[----:B------:R-:W-:Y:S01]  /*189a0*/  FFMA.FTZ R181, R44, UR4, -R10 ;  /* 0x000000042cb57c23 */ /* 0x000fe2000801080a */
[----:B------:R-:W-:Y:S01]  /*189b0*/  LOP3.LUT R10, R13, UR16, R182, 0x96, !PT ;  /* 0x000000100d0a7c12 */ /* 0x000fe2000f8e96b6 */
[----:B------:R-:W-:Y:S01]  /*189c0*/  FFMA.FTZ R13, R229, UR4, -R8 ;  /* 0x00000004e50d7c23 */ /* 0x000fe20008010808 */
[----:B------:R-:W-:Y:S01]  /*189d0*/  IMAD.MOV.U32 R229, RZ, RZ, R245 ;  /* 0x000000ffffe57224 */ /* 0x000fe200078e00f5 */
[----:B------:R2:W-:Y:S01]  /*189e0*/  MUFU.EX2 R249, R12 ;  /* 0x0000000c00f97308 */ /* 0x0005e20000000800 */
[----:B------:R-:W-:Y:S02]  /*189f0*/  IMAD.MOV.U32 R129, RZ, RZ, R97 ;  /* 0x000000ffff817224 */ /* 0x000fe400078e0061 */
[----:B------:R-:W-:Y:S01]  /*18a00*/  FFMA.FTZ R97, R47, UR4, -R9 ;  /* 0x000000042f617c23 */ /* 0x000fe20008010809 */
[----:B------:R-:W-:Y:S02]  /*18a10*/  IMAD.MOV.U32 R47, RZ, RZ, R113 ;  /* 0x000000ffff2f7224 */ /* 0x000fe400078e0071 */
[----:B------:R-:W-:Y:S01]  /*18a20*/  FFMA.FTZ R113, R86, UR4, -R9 ;  /* 0x0000000456717c23 */ /* 0x000fe20008010809 */
[----:B------:R-:W-:Y:S02]  /*18a30*/  IMAD.MOV.U32 R101, RZ, RZ, R17 ;  /* 0x000000ffff657224 */ /* 0x000fe400078e0011 */
[----:B------:R-:W-:Y:S01]  /*18a40*/  FFMA.FTZ R17, R239, UR4, -R9 ;  /* 0x00000004ef117c23 */ /* 0x000fe20008010809 */
[----:B------:R-:W-:Y:S01]  /*18a50*/  IMAD.MOV.U32 R119, RZ, RZ, R47 ;  /* 0x000000ffff777224 */ /* 0x000fe200078e002f */
[----:B------:R3:W-:Y:S01]  /*18a60*/  MUFU.EX2 R242, R13 ;  /* 0x0000000d00f27308 */ /* 0x0007e20000000800 */
[--C-:B-1----:R-:W-:Y:S01]  /*18a70*/  FFMA.FTZ R0, R248, UR4, -R9.reuse ;  /* 0x00000004f8007c23 */ /* 0x102fe20008010809 */
[----:B------:R-:W-:Y:S02]  /*18a80*/  IMAD.MOV.U32 R86, RZ, RZ, R182 ;  /* 0x000000ffff567224 */ /* 0x000fe400078e00b6 */
[--C-:B------:R-:W-:Y:S01]  /*18a90*/  FFMA.FTZ R44, R214, UR4, -R9.reuse ;  /* 0x00000004d62c7c23 */ /* 0x100fe20008010809 */
[----:B------:R-:W-:Y:S02]  /*18aa0*/  IMAD.MOV.U32 R128, RZ, RZ, R96 ;  /* 0x000000ffff807224 */ /* 0x000fe400078e0060 */
[--C-:B------:R-:W-:Y:S01]  /*18ab0*/  FFMA.FTZ R96, R83, UR4, -R9.reuse ;  /* 0x0000000453607c23 */ /* 0x100fe20008010809 */
[--C-:B------:R-:W-:Y:S01]  /*18ac0*/  FFMA.FTZ R182, R114, UR4, -R9.reuse ;  /* 0x0000000472b67c23 */ /* 0x100fe20008010809 */
[----:B------:R-:W-:Y:S01]  /*18ad0*/  FFMA.FTZ R215, R118, UR4, -R9 ;  /* 0x0000000476d77c23 */ /* 0x000fe20008010809 */
[----:B------:R1:W4:Y:S01]  /*18ae0*/  MUFU.EX2 R248, R0 ;  /* 0x0000000000f87308 */ /* 0x0003220000000800 */
[----:B--2---:R-:W-:Y:S01]  /*18af0*/  FFMA.FTZ R12, R67, UR4, -R8 ;  /* 0x00000004430c7c23 */ /* 0x004fe20008010808 */
[----:B------:R-:W-:Y:S02]  /*18b00*/  IMAD.MOV.U32 R118, RZ, RZ, R46 ;  /* 0x000000ffff767224 */ /* 0x000fe400078e002e */
[--C-:B------:R-:W-:Y:S01]  /*18b10*/  FFMA.FTZ R67, R217, UR4, -R8.reuse ;  /* 0x00000004d9437c23 */ /* 0x100fe20008010808 */
[----:B------:R-:W-:Y:S02]  /*18b20*/  IMAD.MOV.U32 R46, RZ, RZ, R247 ;  /* 0x000000ffff2e7224 */ /* 0x000fe400078e00f7 */
[----:B------:R-:W-:Y:S01]  /*18b30*/  FFMA.FTZ R47, R221, UR4, -R8 ;  /* 0x00000004dd2f7c23 */ /* 0x000fe20008010808 */
[----:B------:R-:W-:Y:S02]  /*18b40*/  IMAD.MOV.U32 R239, RZ, RZ, R186 ;  /* 0x000000ffffef7224 */ /* 0x000fe400078e00ba */
[--C-:B------:R-:W-:Y:S01]  /*18b50*/  FFMA.FTZ R114, R93, UR4, -R8.reuse ;  /* 0x000000045d727c23 */ /* 0x100fe20008010808 */
[----:B------:R2:W-:Y:S01]  /*18b60*/  MUFU.EX2 R187, R12 ;  /* 0x0000000c00bb7308 */ /* 0x0005e20000000800 */
[----:B---3--:R-:W-:Y:S01]  /*18b70*/  FFMA.FTZ R13, R69, UR4, -R8 ;  /* 0x00000004450d7c23 */ /* 0x008fe20008010808 */
[----:B------:R-:W-:Y:S02]  /*18b80*/  IMAD.MOV.U32 R69, RZ, RZ, R26 ;  /* 0x000000ffff457224 */ /* 0x000fe400078e001a */
[--C-:B------:R-:W-:Y:S01]  /*18b90*/  FFMA.FTZ R26, R241, UR4, -R8.reuse ;  /* 0x00000004f11a7c23 */ /* 0x100fe20008010808 */
[----:B------:R-:W-:Y:S02]  /*18ba0*/  IMAD.MOV.U32 R241, RZ, RZ, R91 ;  /* 0x000000fffff17224 */ /* 0x000fe400078e005b */
[----:B------:R-:W-:Y:S01]  /*18bb0*/  FFMA.FTZ R91, R176, UR4, -R8 ;  /* 0x00000004b05b7c23 */ /* 0x000fe20008010808 */
[----:B------:R-:W-:Y:S02]  /*18bc0*/  IMAD.MOV.U32 R102, RZ, RZ, R128 ;  /* 0x000000ffff667224 */ /* 0x000fe400078e0080 */
[----:B------:R-:W-:Y:S01]  /*18bd0*/  FFMA.FTZ R176, R108, UR4, -R8 ;  /* 0x000000046cb07c23 */ /* 0x000fe20008010808 */
[----:B------:R3:W-:Y:S01]  /*18be0*/  MUFU.EX2 R232, R11 ;  /* 0x0000000b00e87308 */ /* 0x0007e20000000800 */
[--C-:B-1----:R-:W-:Y:S01]  /*18bf0*/  FFMA.FTZ R0, R20, UR4, -R2.reuse ;  /* 0x0000000414007c23 */ /* 0x102fe20008010802 */
[----:B------:R-:W-:Y:S01]  /*18c00*/  FFMA.FTZ R20, R237, UR4, -R9 ;  /* 0x00000004ed147c23 */ /* 0x000fe20008010809 */
[----:B------:R-:W-:Y:S02]  /*18c10*/  IMAD.MOV.U32 R237, RZ, RZ, R31 ;  /* 0x000000ffffed7224 */ /* 0x000fe400078e001f */
[----:B------:R-:W-:Y:S01]  /*18c20*/  FFMA.FTZ R31, R170, UR4, -R9 ;  /* 0x00000004aa1f7c23 */ /* 0x000fe20008010809 */
[----:B------:R-:W-:Y:S01]  /*18c30*/  FFMA.FTZ R9, R45, UR4, -R2 ;  /* 0x000000042d097c23 */ /* 0x000fe20008010802 */
[----:B------:R-:W-:Y:S02]  /*18c40*/  IMAD.MOV.U32 R103, RZ, RZ, R129 ;  /* 0x000000ffff677224 */ /* 0x000fe400078e0081 */
[----:B------:R-:W-:Y:S01]  /*18c50*/  FFMA.FTZ R129, R60, UR4, -R8 ;  /* 0x000000043c817c23 */ /* 0x000fe20008010808 */
[----:B------:R1:W-:Y:S01]  /*18c60*/  MUFU.EX2 R245, R0 ;  /* 0x0000000000f57308 */ /* 0x0003e20000000800 */
[----:B--2---:R-:W-:Y:S01]  /*18c70*/  FFMA.FTZ R12, R241, UR4, -R2 ;  /* 0x00000004f10c7c23 */ /* 0x004fe20008010802 */
[----:B------:R-:W-:Y:S02]  /*18c80*/  IMAD.MOV.U32 R241, RZ, RZ, R119 ;  /* 0x000000fffff17224 */ /* 0x000fe400078e0077 */
[--C-:B------:R-:W-:Y:S01]  /*18c90*/  FFMA.FTZ R45, R222, UR4, -R8.reuse ;  /* 0x00000004de2d7c23 */ /* 0x100fe20008010808 */
[----:B------:R-:W-:Y:S02]  /*18ca0*/  IMAD.MOV.U32 R119, RZ, RZ, R87 ;  /* 0x000000ffff777224 */ /* 0x000fe400078e0057 */
[--C-:B------:R-:W-:Y:S01]  /*18cb0*/  FFMA.FTZ R222, R125, UR4, -R8.reuse ;  /* 0x000000047dde7c23 */ /* 0x100fe20008010808 */
[----:B------:R-:W-:Y:S02]  /*18cc0*/  IMAD.MOV.U32 R42, RZ, RZ, R23 ;  /* 0x000000ffff2a7224 */ /* 0x000fe400078e0017 */
[--C-:B------:R-:W-:Y:S01]  /*18cd0*/  FFMA.FTZ R23, R243, UR4, -R8.reuse ;  /* 0x00000004f3177c23 */ /* 0x100fe20008010808 */
[----:B------:R-:W-:Y:S01]  /*18ce0*/  IMAD.MOV.U32 R79, RZ, RZ, R119 ;  /* 0x000000ffff4f7224 */ /* 0x000fe200078e0077 */
[----:B------:R-:W-:Y:S01]  /*18cf0*/  MUFU.EX2 R247, R9 ;  /* 0x0000000900f77308 */ /* 0x000fe20000000800 */
[----:B------:R-:W2:Y:S01]  /*18d00*/  LDC.U8 R119, c[0x0][0x388] ;  /* 0x0000e200ff777b82 */ /* 0x000ea20000000000 */
[----:B---3--:R-:W-:Y:S04]  /*18d10*/  IMAD.WIDE.U32 R10, R10, -0x326172a9, RZ ;  /* 0xcd9e8d570a0a7825 */ /* 0x008fe800078e00ff */
[--C-:B------:R-:W-:Y:S01]  /*18d20*/  FFMA.FTZ R170, R104, UR4, -R8.reuse ;  /* 0x0000000468aa7c23 */ /* 0x100fe20008010808 */
[----:B------:R-:W-:Y:S01]  /*18d30*/  FFMA.FTZ R214, R120, UR4, -R8 ;  /* 0x0000000478d67c23 */ /* 0x000fe20008010808 */
[----:B------:R-:W-:Y:S02]  /*18d40*/  IMAD.MOV.U32 R128, RZ, RZ, R28 ;  /* 0x000000ffff807224 */ /* 0x000fe400078e001c */
[----:B------:R-:W-:Y:S01]  /*18d50*/  FFMA.FTZ R28, R240, UR4, -R8 ;  /* 0x00000004f01c7c23 */ /* 0x000fe20008010808 */
[----:B-1----:R-:W-:Y:S01]  /*18d60*/  FFMA.FTZ R0, R64, UR4, -R2 ;  /* 0x0000000440007c23 */ /* 0x002fe20008010802 */
        /* <DEDUP_REMOVED lines=10> */
[----:B------:R-:W-:Y:S02]  /*18e10*/  IMAD.MOV.U32 R243, RZ, RZ, R94 ;  /* 0x000000fffff37224 */ /* 0x000fe400078e005e */
[--C-:B------:R-:W-:Y:S01]  /*18e20*/  FFMA.FTZ R95, R74, UR4, -R8.reuse ;  /* 0x000000044a5f7c23 */ /* 0x100fe20008010808 */
[----:B------:R-:W-:Y:S01]  /*18e30*/  FFMA.FTZ R94, R72, UR4, -R8 ;  /* 0x00000004485e7c23 */ /* 0x000fe20008010808 */
[----:B------:R-:W-:Y:S01]  /*18e40*/  IMAD.MOV.U32 R62, RZ, RZ, R60 ;  /* 0x000000ffff3e7224 */ /* 0x000fe200078e003c */
[----:B------:R-:W4:Y:S01]  /*18e50*/  LDL.LU R123, [R1+0x48] ;  /* 0x00004800017b7983 */ /* 0x000f220000300800 */
[----:B------:R-:W-:Y:S01]  /*18e60*/  IMAD.MOV.U32 R60, RZ, RZ, R240 ;  /* 0x000000ffff3c7224 */ /* 0x000fe200078e00f0 */
[----:B--2---:R-:W-:Y:S02]  /*18e70*/  PRMT R119, R119, 0x7054, R124 ;  /* 0x0000705477777816 */ /* 0x004fe4000000007c */
[----:B------:R-:W-:Y:S01]  /*18e80*/  MUFU.EX2 R240, R21 ;  /* 0x0000001500f07308 */ /* 0x000fe20000000800 */
[----:B------:R-:W-:Y:S02]  /*18e90*/  IMAD.MOV.U32 R104, RZ, RZ, R116 ;  /* 0x000000ffff687224 */ /* 0x000fe400078e0074 */
[--C-:B------:R-:W-:Y:S01]  /*18ea0*/  FFMA.FTZ R116, R107, UR4, -R2.reuse ;  /* 0x000000046b747c23 */ /* 0x100fe20008010802 */
[----:B------:R-:W-:Y:S01]  /*18eb0*/  IMAD.MOV.U32 R120, RZ, RZ, R83 ;  /* 0x000000ffff787224 */ /* 0x000fe200078e0053 */
[--C-:B------:R-:W-:Y:S01]  /*18ec0*/  HSET2.LE.AND R43, R43, R119.reuse, PT ;  /* 0x000000772b2b7233 */ /* 0x100fe20003803000 */
[----:B-1----:R-:W-:Y:S01]  /*18ed0*/  FFMA.FTZ R18, R243, UR4, -R2 ;  /* 0x00000004f3127c23 */ /* 0x002fe20008010802 */
[--C-:B------:R-:W-:Y:S01]  /*18ee0*/  HSET2.LE.AND R40, R40, R119.reuse, PT ;  /* 0x0000007728287233 */ /* 0x100fe20003803000 */
[----:B------:R-:W-:Y:S01]  /*18ef0*/  IMAD.MOV.U32 R83, RZ, RZ, R239 ;  /* 0x000000ffff537224 */ /* 0x000fe200078e00ef */
[--C-:B------:R-:W-:Y:S01]  /*18f00*/  HSET2.LE.AND R41, R41, R119.reuse, PT ;  /* 0x0000007729297233 */ /* 0x100fe20003803000 */
[----:B---3--:R-:W-:Y:S01]  /*18f10*/  FFMA.FTZ R13, R244, UR4, -R8 ;  /* 0x00000004f40d7c23 */ /* 0x008fe20008010808 */
[----:B------:R-:W-:Y:S01]  /*18f20*/  LOP3.LUT R8, R11, UR24, R84, 0x96, !PT ;  /* 0x000000180b087c12 */ /* 0x000fe2000f8e9654 */
[----:B------:R1:W-:Y:S01]  /*18f30*/  MUFU.EX2 R244, R0 ;  /* 0x0000000000f47308 */ /* 0x0003e20000000800 */
[--C-:B------:R-:W-:Y:S01]  /*18f40*/  HSET2.LE.AND R48, R48, R119.reuse, PT ;  /* 0x0000007730307233 */ /* 0x100fe20003803000 */
[----:B------:R-:W-:Y:S01]  /*18f50*/  IMAD.MOV.U32 R107, RZ, RZ, R128 ;  /* 0x000000ffff6b7224 */ /* 0x000fe200078e0080 */
[--C-:B------:R-:W-:Y:S01]  /*18f60*/  HSET2.LE.AND R49, R49, R119.reuse, PT ;  /* 0x0000007731317233 */ /* 0x100fe20003803000 */
[----:B------:R-:W-:Y:S01]  /*18f70*/  IMAD.WIDE.U32 R8, R8, -0x2daee0ad, RZ ;  /* 0xd2511f5308087825 */ /* 0x000fe200078e00ff */
[--C-:B------:R-:W-:Y:S02]  /*18f80*/  HSET2.LE.AND R50, R50, R119.reuse, PT ;  /* 0x0000007732327233 */ /* 0x100fe40003803000 */
[--C-:B------:R-:W-:Y:S03]  /*18f90*/  HSET2.LE.AND R51, R51, R119.reuse, PT ;  /* 0x0000007733337233 */ /* 0x100fe60003803000 */
[----:B------:R2:W-:Y:S01]  /*18fa0*/  MUFU.EX2 R252, R14 ;  /* 0x0000000e00fc7308 */ /* 0x0005e20000000800 */
[----:B------:R-:W-:Y:S01]  /*18fb0*/  LOP3.LUT R11, R9, UR19, R24, 0x96, !PT ;  /* 0x00000013090b7c12 */ /* 0x000fe2000f8e9618 */
[----:B------:R-:W-:Y:S02]  /*18fc0*/  IMAD.MOV.U32 R243, RZ, RZ, R64 ;  /* 0x000000fffff37224 */ /* 0x000fe400078e0040 */
[----:B------:R-:W-:Y:S01]  /*18fd0*/  FFMA.FTZ R72, R226, UR4, -R2 ;  /* 0x00000004e2487c23 */ /* 0x000fe20008010802 */
[----:B------:R-:W-:Y:S01]  /*18fe0*/  IMAD.MOV.U32 R226, RZ, RZ, R42 ;  /* 0x000000ffffe27224 */ /* 0x000fe200078e002a */
[----:B------:R-:W-:Y:S01]  /*18ff0*/  HSET2.LE.AND R42, R71, R119, PT ;  /* 0x00000077472a7233 */ /* 0x000fe20003803000 */
[--C-:B------:R-:W-:Y:S01]  /*19000*/  FFMA.FTZ R128, R110, UR4, -R2.reuse ;  /* 0x000000046e807c23 */ /* 0x100fe20008010802 */
[----:B------:R-:W-:Y:S02]  /*19010*/  IMAD.MOV.U32 R110, RZ, RZ, R243 ;  /* 0x000000ffff6e7224 */ /* 0x000fe400078e00f3 */
[--C-:B------:R-:W-:Y:S01]  /*19020*/  FFMA.FTZ R64, R233, UR4, -R2.reuse ;  /* 0x00000004e9407c23 */ /* 0x100fe20008010802 */
[----:B-1----:R-:W-:Y:S01]  /*19030*/  F2FP.BF16.F32.PACK_AB R0, R107, R83 ;  /* 0x000000536b00723e */ /* 0x002fe200000010ff */
[----:B------:R-:W-:Y:S04]  /*19040*/  IMAD.WIDE.U32 R24, R15, -0x326172a9, RZ ;  /* 0xcd9e8d570f187825 */ /* 0x000fe800078e00ff */
[----:B------:R-:W-:Y:S01]  /*19050*/  FFMA.FTZ R74, R225, UR4, -R2 ;  /* 0x00000004e14a7c23 */ /* 0x000fe20008010802 */
[----:B------:R-:W-:Y:S01]  /*19060*/  MUFU.EX2 R233, R26 ;  /* 0x0000001a00e97308 */ /* 0x000fe20000000800 */
[----:B------:R-:W-:Y:S01]  /*19070*/  LOP3.LUT R42, R42, R0, RZ, 0xc0, !PT ;  /* 0x000000002a2a7212 */ /* 0x000fe200078ec0ff */
[----:B------:R-:W-:Y:S01]  /*19080*/  IMAD.MOV.U32 R119, RZ, RZ, R250 ;  /* 0x000000ffff777224 */ /* 0x000fe200078e00fa */
[----:B------:R-:W-:Y:S01]  /*19090*/  LOP3.LUT R10, R25, UR22, R10, 0x96, !PT ;  /* 0x00000016190a7c12 */ /* 0x000fe2000f8e960a */
[----:B------:R-:W-:Y:S01]  /*190a0*/  IMAD.MOV.U32 R21, RZ, RZ, R69 ;  /* 0x000000ffff157224 */ /* 0x000fe200078e0045 */
[----:B------:R-:W-:Y:S01]  /*190b0*/  F2FP.BF16.F32.PACK_AB R0, R110, R104 ;  /* 0x000000686e00723e */ /* 0x000fe200000010ff */
[----:B------:R-:W-:Y:S02]  /*190c0*/  IMAD.MOV.U32 R102, RZ, RZ, R27 ;  /* 0x000000ffff667224 */ /* 0x000fe400078e001b */
[----:B------:R-:W-:Y:S01]  /*190d0*/  FFMA.FTZ R27, R251, UR4, -R2 ;  /* 0x00000004fb1b7c23 */ /* 0x000fe20008010802 */
[----:B--2---:R-:W-:Y:S01]  /*190e0*/  IMAD.WIDE.U32 R14, R10, -0x2daee0ad, RZ ;  /* 0xd2511f530a0e7825 */ /* 0x004fe200078e00ff */
[----:B------:R-:W-:Y:S01]  /*190f0*/  LOP3.LUT R43, R43, R0, RZ, 0xc0, !PT ;  /* 0x000000002b2b7212 */ /* 0x000fe200078ec0ff */
[----:B------:R-:W-:Y:S01]  /*19100*/  MUFU.EX2 R225, R12 ;  /* 0x0000000c00e17308 */ /* 0x000fe20000000800 */
[----:B------:R-:W-:Y:S01]  /*19110*/  F2FP.BF16.F32.PACK_AB R0, R112, R178 ;  /* 0x000000b27000723e */ /* 0x000fe200000010ff */
[----:B------:R-:W-:Y:S01]  /*19120*/  IMAD.WIDE.U32 R10, R11, -0x326172a9, RZ ;  /* 0xcd9e8d570b0a7825 */ /* 0x000fe200078e00ff */
[----:B------:R-:W-:Y:S02]  /*19130*/  LOP3.LUT R8, R15, UR15, R8, 0x96, !PT ;  /* 0x0000000f0f087c12 */ /* 0x000fe4000f8e9608 */
[----:B------:R-:W-:Y:S01]  /*19140*/  LOP3.LUT R40, R40, R0, RZ, 0xc0, !PT ;  /* 0x0000000028287212 */ /* 0x000fe200078ec0ff */
[----:B------:R-:W-:Y:S01]  /*19150*/  IMAD.MOV.U32 R118, RZ, RZ, R86 ;  /* 0x000000ffff767224 */ /* 0x000fe200078e0056 */
[----:B------:R-:W-:Y:S01]  /*19160*/  F2FP.BF16.F32.PACK_AB R0, R21, R175 ;  /* 0x000000af1500723e */ /* 0x000fe200000010ff */
[----:B------:R-:W-:Y:S02]  /*19170*/  IMAD.MOV.U32 R239, RZ, RZ, R46 ;  /* 0x000000ffffef7224 */ /* 0x000fe400078e002e */
[----:B------:R1:W-:Y:S01]  /*19180*/  MUFU.EX2 R251, R16 ;  /* 0x0000001000fb7308 */ /* 0x0003e20000000800 */
[----:B------:R-:W-:Y:S01]  /*19190*/  FFMA.FTZ R93, R78, UR4, -R2 ;  /* 0x000000044e5d7c23 */ /* 0x000fe20008010802 */
[----:B------:R-:W-:Y:S01]  /*191a0*/  LOP3.LUT R41, R41, R0, RZ, 0xc0, !PT ;  /* 0x0000000029297212 */ /* 0x000fe200078ec0ff */
[----:B------:R-:W-:Y:S01]  /*191b0*/  IMAD.MOV.U32 R78, RZ, RZ, R118 ;  /* 0x000000ffff4e7224 */ /* 0x000fe200078e0076 */
[----:B------:R-:W-:Y:S01]  /*191c0*/  F2FP.BF16.F32.PACK_AB R0, R226, R173 ;  /* 0x000000ade200723e */ /* 0x000fe200000010ff */
[----:B------:R-:W-:Y:S02]  /*191d0*/  IMAD.MOV.U32 R118, RZ, RZ, R239 ;  /* 0x000000ffff767224 */ /* 0x000fe400078e00ef */
[--C-:B------:R-:W-:Y:S01]  /*191e0*/  FFMA.FTZ R46, R234, UR4, -R2.reuse ;  /* 0x00000004ea2e7c23 */ /* 0x100fe20008010802 */
[----:B------:R-:W-:Y:S01]  /*191f0*/  IMAD.WIDE.U32 R8, R8, -0x326172a9, RZ ;  /* 0xcd9e8d5708087825 */ /* 0x000fe200078e00ff */
[----:B------:R-:W-:Y:S01]  /*19200*/  LOP3.LUT R48, R48, R0, RZ, 0xc0, !PT ;  /* 0x0000000030307212 */ /* 0x000fe200078ec0ff */
[----:B------:R2:W-:Y:S02]  /*19210*/  MUFU.EX2 R239, R20 ;  /* 0x0000001400ef7308 */ /* 0x0005e40000000800 */
[----:B------:R-:W-:Y:S01]  /*19220*/  FFMA.FTZ R221, R5, UR4, -R2 ;  /* 0x0000000405dd7c23 */ /* 0x000fe20008010802 */
[----:B------:R-:W-:Y:S01]  /*19230*/  IMAD.MOV.U32 R111, RZ, RZ, R102 ;  /* 0x000000ffff6f7224 */ /* 0x000fe200078e0066 */
[C---:B------:R-:W-:Y:S01]  /*19240*/  LOP3.LUT R0, R8.reuse, 0xffff, RZ, 0xc0, !PT ;  /* 0x0000ffff08007812 */ /* 0x040fe200078ec0ff */
[----:B------:R-:W-:Y:S01]  /*19250*/  IMAD.MOV.U32 R102, RZ, RZ, R235 ;  /* 0x000000ffff667224 */ /* 0x000fe200078e00eb */
[----:B------:R-:W-:Y:S01]  /*19260*/  LOP3.LUT R5, R8, 0xff, RZ, 0xc0, !PT ;  /* 0x000000ff08057812 */ /* 0x000fe200078ec0ff */
[----:B------:R-:W-:Y:S01]  /*19270*/  IMAD.MOV.U32 R61, RZ, RZ, R103 ;  /* 0x000000ffff3d7224 */ /* 0x000fe200078e0067 */
[----:B------:R-:W-:Y:S02]  /*19280*/  SHF.R.U32.HI R0, RZ, 0x8, R0 ;  /* 0x00000008ff007819 */ /* 0x000fe40000011600 */
[----:B------:R3:W-:Y:S01]  /*19290*/  MUFU.EX2 R234, R17 ;  /* 0x0000001100ea7308 */ /* 0x0007e20000000800 */
[----:B------:R-:W-:Y:S01]  /*192a0*/  LOP3.LUT R10, R9, UR40, R10, 0x96, !PT ;  /* 0x00000028090a7c12 */ /* 0x000fe2000f8e960a */
[----:B-1----:R-:W-:Y:S01]  /*192b0*/  IMAD.MOV.U32 R16, RZ, RZ, R62 ;  /* 0x000000ffff107224 */ /* 0x002fe200078e003e */
[----:B------:R-:W-:Y:S01]  /*192c0*/  PRMT R62, R5, 0x5410, R0 ;  /* 0x00005410053e7816 */ /* 0x000fe20000000000 */
[----:B------:R-:W-:Y:S01]  /*192d0*/  IMAD.MOV.U32 R125, RZ, RZ, R229 ;  /* 0x000000ffff7d7224 */ /* 0x000fe200078e00e5 */
[----:B------:R-:W-:Y:S01]  /*192e0*/  SHF.R.U32.HI R5, RZ, 0x10, R8 ;  /* 0x00000010ff057819 */ /* 0x000fe20000011608 */
[----:B------:R-:W-:Y:S01]  /*192f0*/  FFMA.FTZ R86, R204, UR4, -R2 ;  /* 0x00000004cc567c23 */ /* 0x000fe20008010802 */
[----:B------:R-:W-:Y:S01]  /*19300*/  SHF.R.U32.HI R8, RZ, 0x18, R8 ;  /* 0x00000018ff087819 */ /* 0x000fe20000011608 */
[--C-:B------:R-:W-:Y:S01]  /*19310*/  FFMA.FTZ R103, R68, UR4, -R2.reuse ;  /* 0x0000000444677c23 */ /* 0x100fe20008010802 */
[----:B------:R-:W-:Y:S01]  /*19320*/  LOP3.LUT R5, R5, 0xff, RZ, 0xc0, !PT ;  /* 0x000000ff05057812 */ /* 0x000fe200078ec0ff */
[----:B------:R-:W-:Y:S01]  /*19330*/  IMAD.MOV.U32 R63, RZ, RZ, R61 ;  /* 0x000000ffff3f7224 */ /* 0x000fe200078e003d */
[----:B------:R-:W-:Y:S01]  /*19340*/  F2FP.BF16.F32.PACK_AB R0, R125, R174 ;  /* 0x000000ae7d00723e */ /* 0x000fe200000010ff */
[--C-:B------:R-:W-:Y:S01]  /*19350*/  FFMA.FTZ R204, R122, UR4, -R2.reuse ;  /* 0x000000047acc7c23 */ /* 0x100fe20008010802 */
[----:B------:R-:W-:Y:S01]  /*19360*/  FFMA.FTZ R217, R126, UR4, -R2 ;  /* 0x000000047ed97c23 */ /* 0x000fe20008010802 */
[----:B------:R-:W-:Y:S01]  /*19370*/  LOP3.LUT R2, R11, UR18, R24, 0x96, !PT ;  /* 0x000000120b027c12 */ /* 0x000fe2000f8e9618 */
[----:B--2---:R-:W-:Y:S01]  /*19380*/  IMAD.MOV.U32 R20, RZ, RZ, R228 ;  /* 0x000000ffff147224 */ /* 0x004fe200078e00e4 */
[----:B------:R-:W-:Y:S01]  /*19390*/  LOP3.LUT R49, R49, R0, RZ, 0xc0, !PT ;  /* 0x0000000031317212 */ /* 0x000fe200078ec0ff */
[----:B---3--:R-:W-:Y:S01]  /*193a0*/  IMAD.MOV.U32 R17, RZ, RZ, R63 ;  /* 0x000000ffff117224 */ /* 0x008fe200078e003f */
[----:B------:R-:W-:Y:S01]  /*193b0*/  PRMT R63, R5, 0x5410, R8 ;  /* 0x00005410053f7816 */ /* 0x000fe20000000008 */
[----:B------:R-:W-:Y:S01]  /*193c0*/  IMAD.MOV.U32 R61, RZ, RZ, R241 ;  /* 0x000000ffff3d7224 */ /* 0x000fe200078e00f1 */
[----:B------:R-:W-:Y:S01]  /*193d0*/  F2FP.BF16.F32.PACK_AB R0, R111, R20 ;  /* 0x000000146f00723e */ /* 0x000fe200000010ff */
[----:B------:R-:W-:Y:S01]  /*193e0*/  IMAD.WIDE.U32 R8, R2, -0x2daee0ad, RZ ;  /* 0xd2511f5302087825 */ /* 0x000fe200078e00ff */
[----:B------:R-:W-:Y:S02]  /*193f0*/  MUFU.EX2 R241, R30 ;  /* 0x0000001e00f17308 */ /* 0x000fe40000000800 */
[----:B------:R-:W-:Y:S01]  /*19400*/  LOP3.LUT R50, R50, R0, RZ, 0xc0, !PT ;  /* 0x0000000032327212 */ /* 0x000fe200078ec0ff */
[----:B------:R-:W-:Y:S01]  /*19410*/  IMAD.MOV.U32 R124, RZ, RZ, R102 ;  /* 0x000000ffff7c7224 */ /* 0x000fe200078e0066 */
[C---:B------:R-:W-:Y:S01]  /*19420*/  LOP3.LUT R0, R8.reuse, 0xffff, RZ, 0xc0, !PT ;  /* 0x0000ffff08007812 */ /* 0x040fe200078ec0ff */
[----:B----4-:R-:W-:Y:S01]  /*19430*/  IMAD.MOV.U32 R102, RZ, RZ, R248 ;  /* 0x000000ffff667224 */ /* 0x010fe200078e00f8 */
[----:B------:R-:W-:Y:S01]  /*19440*/  LOP3.LUT R2, R8, 0xff, RZ, 0xc0, !PT ;  /* 0x000000ff08027812 */ /* 0x000fe200078ec0ff */
[----:B------:R-:W-:Y:S01]  /*19450*/  IMAD.MOV.U32 R122, RZ, RZ, R231 ;  /* 0x000000ffff7a7224 */ /* 0x000fe200078e00e7 */
[----:B------:R-:W-:Y:S02]  /*19460*/  SHF.R.U32.HI R0, RZ, 0x8, R0 ;  /* 0x00000008ff007819 */ /* 0x000fe40000011600 */
[----:B------:R-:W-:Y:S01]  /*19470*/  MUFU.EX2 R248, R31 ;  /* 0x0000001f00f87308 */ /* 0x000fe20000000800 */
[----:B------:R-:W-:Y:S01]  /*19480*/  LOP3.LUT R5, R9, UR41, R14, 0x96, !PT ;  /* 0x0000002909057c12 */ /* 0x000fe2000f8e960e */
[----:B------:R-:W-:Y:S01]  /*19490*/  IMAD.MOV.U32 R69, RZ, RZ, R237 ;  /* 0x000000ffff457224 */ /* 0x000fe200078e00ed */
[----:B------:R-:W-:Y:S01]  /*194a0*/  PRMT R70, R2, 0x5410, R0 ;  /* 0x0000541002467816 */ /* 0x000fe20000000000 */
[----:B------:R-:W-:Y:S01]  /*194b0*/  IMAD.MOV.U32 R68, RZ, RZ, R236 ;  /* 0x000000ffff447224 */ /* 0x000fe200078e00ec */
[--C-:B------:R-:W-:Y:S01]  /*194c0*/  SHF.R.U32.HI R0, RZ, 0x10, R8.reuse ;  /* 0x00000010ff007819 */ /* 0x100fe20000011608 */
[----:B------:R-:W-:Y:S01]  /*194d0*/  IMAD.MOV.U32 R25, RZ, RZ, R69 ;  /* 0x000000ffff197224 */ /* 0x000fe200078e0045 */
[----:B------:R-:W-:Y:S01]  /*194e0*/  F2FP.BF16.F32.PACK_AB R2, R118, R120 ;  /* 0x000000787602723e */ /* 0x000fe200000010ff */
[----:B------:R-:W-:Y:S01]  /*194f0*/  IMAD.MOV.U32 R69, RZ, RZ, R61 ;  /* 0x000000ffff457224 */ /* 0x000fe200078e003d */
[----:B------:R-:W-:Y:S01]  /*19500*/  SHF.R.U32.HI R8, RZ, 0x18, R8 ;  /* 0x00000018ff087819 */ /* 0x000fe20000011608 */
[----:B------:R-:W-:Y:S01]  /*19510*/  MUFU.EX2 R237, R27 ;  /* 0x0000001b00ed7308 */ /* 0x000fe20000000800 */
[----:B------:R-:W-:Y:S01]  /*19520*/  LOP3.LUT R0, R0, 0xff, RZ, 0xc0, !PT ;  /* 0x000000ff00007812 */ /* 0x000fe200078ec0ff */
[----:B------:R-:W-:Y:S01]  /*19530*/  IMAD.MOV.U32 R24, RZ, RZ, R68 ;  /* 0x000000ffff187224 */ /* 0x000fe200078e0044 */
[----:B------:R-:W-:Y:S01]  /*19540*/  LOP3.LUT R51, R51, R2, RZ, 0xc0, !PT ;  /* 0x0000000233337212 */ /* 0x000fe200078ec0ff */
[----:B------:R-:W-:Y:S01]  /*19550*/  IMAD.MOV.U32 R68, RZ, RZ, R60 ;  /* 0x000000ffff447224 */ /* 0x000fe200078e003c */
[----:B------:R-:W-:Y:S02]  /*19560*/  LOP3.LUT R2, R10, 0xffff, RZ, 0xc0, !PT ;  /* 0x0000ffff0a027812 */ /* 0x000fe400078ec0ff */
[----:B------:R-:W-:Y:S01]  /*19570*/  PRMT R71, R0, 0x5410, R8 ;  /* 0x0000541000477816 */ /* 0x000fe20000000008 */
[----:B------:R-:W-:Y:S01]  /*19580*/  FMUL.FTZ R0, R3, UR4 ;  /* 0x0000000403007c20 */ /* 0x000fe20008410000 */
[----:B------:R-:W-:Y:S01]  /*19590*/  LOP3.LUT R3, R10, 0xff, RZ, 0xc0, !PT ;  /* 0x000000ff0a037812 */ /* 0x000fe200078ec0ff */
[----:B------:R-:W-:Y:S01]  /*195a0*/  MUFU.EX2 R228, R13 ;  /* 0x0000000d00e47308 */ /* 0x000fe20000000800 */
[----:B------:R-:W-:Y:S04]  /*195b0*/  SHF.R.U32.HI R2, RZ, 0x8, R2 ;  /* 0x00000008ff027819 */ /* 0x000fe80000011602 */
[----:B------:R-:W-:Y:S02]  /*195c0*/  PRMT R60, R3, 0x5410, R2 ;  /* 0x00005410033c7816 */ /* 0x000fe40000000002 */
[--C-:B------:R-:W-:Y:S03]  /*195d0*/  SHF.R.U32.HI R2, RZ, 0x10, R10.reuse ;  /* 0x00000010ff027819 */ /* 0x100fe6000001160a */
[----:B------:R1:W-:Y:S01]  /*195e0*/  MUFU.EX2 R235, R23 ;  /* 0x0000001700eb7308 */ /* 0x0003e20000000800 */
[----:B------:R-:W-:Y:S02]  /*195f0*/  SHF.R.U32.HI R10, RZ, 0x18, R10 ;  /* 0x00000018ff0a7819 */ /* 0x000fe4000001160a */
[----:B------:R-:W-:Y:S02]  /*19600*/  LOP3.LUT R2, R2, 0xff, RZ, 0xc0, !PT ;  /* 0x000000ff02027812 */ /* 0x000fe400078ec0ff */
[C---:B------:R-:W-:Y:S02]  /*19610*/  LOP3.LUT R3, R5.reuse, 0xff, RZ, 0xc0, !PT ;  /* 0x000000ff05037812 */ /* 0x040fe400078ec0ff */
[----:B------:R-:W-:Y:S03]  /*19620*/  PRMT R61, R2, 0x5410, R10 ;  /* 0x00005410023d7816 */ /* 0x000fe6000000000a */
[----:B------:R2:W-:Y:S01]  /*19630*/  MUFU.EX2 R229, R22 ;  /* 0x0000001600e57308 */ /* 0x0005e20000000800 */
[----:B------:R-:W-:Y:S01]  /*19640*/  LOP3.LUT R2, R5, 0xffff, RZ, 0xc0, !PT ;  /* 0x0000ffff05027812 */ /* 0x000fe200078ec0ff */
[----:B------:R-:W3:Y:S03]  /*19650*/  LDL.LU R10, [R1+0x4c] ;  /* 0x00004c00010a7983 */ /* 0x000ee60000300800 */
[----:B------:R-:W-:Y:S05]  /*19660*/  SHF.R.U32.HI R2, RZ, 0x8, R2 ;  /* 0x00000008ff027819 */ /* 0x000fea0000011602 */
[----:B------:R-:W4:Y:S01]  /*19670*/  MUFU.EX2 R0, R0 ;  /* 0x0000000000007308 */ /* 0x000f220000000800 */
[----:B-1----:R-:W-:Y:S09]  /*19680*/  IMAD.MOV.U32 R23, RZ, RZ, R69 ;  /* 0x000000ffff177224 */ /* 0x002ff200078e0045 */
[----:B------:R1:W-:Y:S01]  /*19690*/  MUFU.EX2 R231, R18 ;  /* 0x0000001200e77308 */ /* 0x0003e20000000800 */
[----:B--2---:R-:W-:Y:S04]  /*196a0*/  IMAD.MOV.U32 R22, RZ, RZ, R249 ;  /* 0x000000ffff167224 */ /* 0x004fe800078e00f9 */
[----:B------:R-:W-:Y:S02]  /*196b0*/  IMAD.MOV.U32 R126, RZ, RZ, R22 ;  /* 0x000000ffff7e7224 */ /* 0x000fe400078e0016 */
[----:B------:R-:W-:Y:S01]  /*196c0*/  IMAD.MOV.U32 R22, RZ, RZ, R68 ;  /* 0x000000ffff167224 */ /* 0x000fe200078e0044 */
[----:B------:R-:W-:Y:S01]  /*196d0*/  PRMT R68, R3, 0x5410, R2 ;  /* 0x0000541003447816 */ /* 0x000fe20000000002 */
[----:B------:R-:W-:Y:S01]  /*196e0*/  FMUL.FTZ R2, R4, UR4 ;  /* 0x0000000404027c20 */ /* 0x000fe20008410000 */
[--C-:B------:R-:W-:Y:S01]  /*196f0*/  SHF.R.U32.HI R4, RZ, 0x10, R5.reuse ;  /* 0x00000010ff047819 */ /* 0x100fe20000011605 */
[----:B----4-:R-:W-:Y:S01]  /*19700*/  FMUL.FTZ R9, R0, R153 ;  /* 0x0000009900097220 */ /* 0x010fe20000410000 */
[----:B------:R-:W-:Y:S01]  /*19710*/  SHF.R.U32.HI R5, RZ, 0x18, R5 ;  /* 0x00000018ff057819 */ /* 0x000fe20000011605 */
[----:B------:R2:W4:Y:S01]  /*19720*/  MUFU.EX2 R3, R2 ;  /* 0x0000000200037308 */ /* 0x0005220000000800 */
[----:B------:R-:W-:Y:S01]  /*19730*/  LOP3.LUT R4, R4, 0xff, RZ, 0xc0, !PT ;  /* 0x000000ff04047812 */ /* 0x000fe200078ec0ff */
[----:B------:R-:W-:Y:S02]  /*19740*/  IMAD.MOV.U32 R153, RZ, RZ, R17 ;  /* 0x000000ffff997224 */ /* 0x000fe400078e0011 */
[----:B------:R-:W-:Y:S01]  /*19750*/  FMUL.FTZ R8, R0, R152 ;  /* 0x0000009800087220 */ /* 0x000fe20000410000 */
[----:B-1----:R-:W-:Y:S01]  /*19760*/  IMAD.MOV.U32 R18, RZ, RZ, R226 ;  /* 0x000000ffff127224 */ /* 0x002fe200078e00e2 */
[----:B------:R-:W-:Y:S01]  /*19770*/  PRMT R69, R4, 0x5410, R5 ;  /* 0x0000541004457816 */ /* 0x000fe20000000005 */
[C---:B------:R-:W-:Y:S01]  /*19780*/  FMUL.FTZ R12, R0.reuse, R144 ;  /* 0x00000090000c7220 */ /* 0x040fe20000410000 */
[C---:B------:R-:W-:Y:S02]  /*19790*/  FMUL.FTZ R13, R0.reuse, R145 ;  /* 0x00000091000d7220 */ /* 0x040fe40000410000 */
[----:B------:R1:W-:Y:S01]  /*197a0*/  MUFU.EX2 R249, R32 ;  /* 0x0000002000f97308 */ /* 0x0003e20000000800 */
[----:B------:R-:W-:Y:S02]  /*197b0*/  IMAD.MOV.U32 R145, RZ, RZ, R21 ;  /* 0x000000ffff917224 */ /* 0x000fe400078e0015 */
[----:B------:R-:W-:Y:S02]  /*197c0*/  IMAD.MOV.U32 R152, RZ, RZ, R16 ;  /* 0x000000ffff987224 */ /* 0x000fe400078e0010 */
[----:B------:R-:W-:Y:S05]  /*197d0*/  IMAD.MOV.U32 R144, RZ, RZ, R104 ;  /* 0x000000ffff907224 */ /* 0x000fea00078e0068 */
[----:B------:R1:W-:Y:S01]  /*197e0*/  MUFU.EX2 R226, R33 ;  /* 0x0000002100e27308 */ /* 0x0003e20000000800 */
[----:B--2---:R-:W-:Y:S01]  /*197f0*/  FMUL.FTZ R2, R7, UR4 ;  /* 0x0000000407027c20 */ /* 0x004fe20008410000 */
[C---:B----4-:R-:W-:Y:S01]  /*19800*/  FMUL.FTZ R11, R3.reuse, R155 ;  /* 0x0000009b030b7220 */ /* 0x050fe20000410000 */
[C---:B------:R-:W-:Y:S01]  /*19810*/  FMUL.FTZ R14, R3.reuse, R146 ;  /* 0x00000092030e7220 */ /* 0x040fe20000410000 */
[C---:B------:R-:W-:Y:S01]  /*19820*/  FMUL.FTZ R15, R3.reuse, R147 ;  /* 0x00000093030f7220 */ /* 0x040fe20000410000 */
[C---:B------:R-:W-:Y:S01]  /*19830*/  FMUL.FTZ R26, R3.reuse, R142 ;  /* 0x0000008e031a7220 */ /* 0x040fe20000410000 */
[C---:B------:R-:W-:Y:S01]  /*19840*/  FMUL.FTZ R27, R3.reuse, R143 ;  /* 0x0000008f031b7220 */ /* 0x040fe20000410000 */
[C---:B------:R-:W-:Y:S03]  /*19850*/  FMUL.FTZ R30, R3.reuse, R138 ;  /* 0x0000008a031e7220 */ /* 0x040fe60000410000 */
[----:B------:R-:W2:Y:S01]  /*19860*/  MUFU.EX2 R2, R2 ;  /* 0x0000000200027308 */ /* 0x000ea20000000800 */
[C---:B------:R-:W-:Y:S01]  /*19870*/  FMUL.FTZ R31, R3.reuse, R139 ;  /* 0x0000008b031f7220 */ /* 0x040fe20000410000 */
[----:B-1----:R-:W-:Y:S02]  /*19880*/  IMAD.MOV.U32 R32, RZ, RZ, R24 ;  /* 0x000000ffff207224 */ /* 0x002fe400078e0018 */
[C---:B------:R-:W-:Y:S01]  /*19890*/  FMUL.FTZ R24, R0.reuse, R140 ;  /* 0x0000008c00187220 */ /* 0x040fe20000410000 */
[----:B------:R-:W-:Y:S02]  /*198a0*/  IMAD.MOV.U32 R140, RZ, RZ, R20 ;  /* 0x000000ffff8c7224 */ /* 0x000fe400078e0014 */
[----:B------:R-:W-:Y:S03]  /*198b0*/  IMAD.MOV.U32 R142, RZ, RZ, R78 ;  /* 0x000000ffff8e7224 */ /* 0x000fe600078e004e */
[----:B------:R1:W-:Y:S01]  /*198c0*/  MUFU.EX2 R243, R28 ;  /* 0x0000001c00f37308 */ /* 0x0003e20000000800 */
[----:B------:R-:W-:Y:S02]  /*198d0*/  IMAD.MOV.U32 R33, RZ, RZ, R25 ;  /* 0x000000ffff217224 */ /* 0x000fe400078e0019 */
[----:B------:R-:W-:Y:S01]  /*198e0*/  FMUL.FTZ R25, R0, R141 ;  /* 0x0000008d00197220 */ /* 0x000fe20000410000 */
[----:B------:R-:W-:Y:S02]  /*198f0*/  IMAD.MOV.U32 R141, RZ, RZ, R18 ;  /* 0x000000ffff8d7224 */ /* 0x000fe400078e0012 */
[----:B------:R-:W-:Y:S02]  /*19900*/  IMAD.MOV.U32 R143, RZ, RZ, R79 ;  /* 0x000000ffff8f7224 */ /* 0x000fe400078e004f */
[----:B------:R-:W-:Y:S02]  /*19910*/  IMAD.MOV.U32 R139, RZ, RZ, R140 ;  /* 0x000000ffff8b7224 */ /* 0x000fe400078e008c */
[----:B------:R4:W-:Y:S01]  /*19920*/  MUFU.EX2 R250, R29 ;  /* 0x0000001d00fa7308 */ /* 0x0009e20000000800 */
[C---:B--2---:R-:W-:Y:S01]  /*19930*/  FMUL.FTZ R17, R2.reuse, R161 ;  /* 0x000000a102117220 */ /* 0x044fe20000410000 */
[C---:B------:R-:W-:Y:S01]  /*19940*/  FMUL.FTZ R4, R2.reuse, R164 ;  /* 0x000000a402047220 */ /* 0x040fe20000410000 */
[C---:B------:R-:W-:Y:S01]  /*19950*/  FMUL.FTZ R5, R2.reuse, R165 ;  /* 0x000000a502057220 */ /* 0x040fe20000410000 */
[C---:B------:R-:W-:Y:S01]  /*19960*/  FMUL.FTZ R16, R2.reuse, R160 ;  /* 0x000000a002107220 */ /* 0x040fe20000410000 */
[C---:B------:R-:W-:Y:S01]  /*19970*/  FMUL.FTZ R20, R2.reuse, R156 ;  /* 0x0000009c02147220 */ /* 0x040fe20000410000 */
[----:B------:R-:W-:Y:S01]  /*19980*/  FMUL.FTZ R21, R2, R157 ;  /* 0x0000009d02157220 */ /* 0x000fe20000410000 */
[----:B------:R-:W-:Y:S03]  /*19990*/  IMAD.MOV.U32 R140, RZ, RZ, R152 ;  /* 0x000000ffff8c7224 */ /* 0x000fe600078e0098 */
[----:B------:R2:W-:Y:S01]  /*199a0*/  MUFU.EX2 R236, R19 ;  /* 0x0000001300ec7308 */ /* 0x0005e20000000800 */
[----:B-1----:R-:W-:Y:S01]  /*199b0*/  FMUL.FTZ R28, R0, R136 ;  /* 0x00000088001c7220 */ /* 0x002fe20000410000 */
[----:B------:R-:W-:Y:S02]  /*199c0*/  IMAD.MOV.U32 R136, RZ, RZ, R32 ;  /* 0x000000ffff887224 */ /* 0x000fe400078e0020 */
[----:B------:R-:W-:Y:S01]  /*199d0*/  FMUL.FTZ R32, R2, R148 ;  /* 0x0000009402207220 */ /* 0x000fe20000410000 */
[----:B------:R-:W-:Y:S02]  /*199e0*/  IMAD.MOV.U32 R148, RZ, RZ, R22 ;  /* 0x000000ffff947224 */ /* 0x000fe400078e0016 */
[----:B------:R-:W-:Y:S03]  /*199f0*/  IMAD.MOV.U32 R138, RZ, RZ, R83 ;  /* 0x000000ffff8a7224 */ /* 0x000fe600078e0053 */
[----:B------:R-:W-:Y:S01]  /*19a00*/  MUFU.EX2 R160, R45 ;  /* 0x0000002d00a07308 */ /* 0x000fe20000000800 */
[----:B----4-:R-:W-:Y:S01]  /*19a10*/  FMUL.FTZ R29, R0, R137 ;  /* 0x00000089001d7220 */ /* 0x010fe20000410000 */
[----:B------:R-:W-:Y:S02]  /*19a20*/  IMAD.MOV.U32 R137, RZ, RZ, R33 ;  /* 0x000000ffff897224 */ /* 0x000fe400078e0021 */
[----:B------:R-:W-:Y:S01]  /*19a30*/  FMUL.FTZ R33, R2, R149 ;  /* 0x0000009502217220 */ /* 0x000fe20000410000 */
[----:B------:R-:W-:Y:S05]  /*19a40*/  IMAD.MOV.U32 R149, RZ, RZ, R23 ;  /* 0x000000ffff957224 */ /* 0x000fea00078e0017 */
[----:B------:R-:W-:Y:S01]  /*19a50*/  MUFU.EX2 R165, R46 ;  /* 0x0000002e00a57308 */ /* 0x000fe20000000800 */
[----:B--2---:R-:W-:Y:S09]  /*19a60*/  IMAD.MOV.U32 R19, RZ, RZ, R230 ;  /* 0x000000ffff137224 */ /* 0x004ff200078e00e6 */
[----:B------:R-:W-:Y:S10]  /*19a70*/  MUFU.EX2 R230, R34 ;  /* 0x0000002200e67308 */ /* 0x000ff40000000800 */
[----:B------:R-:W-:Y:S10]  /*19a80*/  MUFU.EX2 R164, R67 ;  /* 0x0000004300a47308 */ /* 0x000ff40000000800 */
[----:B------:R-:W-:Y:S10]  /*19a90*/  MUFU.EX2 R157, R74 ;  /* 0x0000004a009d7308 */ /* 0x000ff40000000800 */
[----:B------:R-:W-:Y:S10]  /*19aa0*/  MUFU.EX2 R147, R91 ;  /* 0x0000005b00937308 */ /* 0x000ff40000000800 */
[----:B------:R1:W-:Y:S10]  /*19ab0*/  MUFU.EX2 R156, R90 ;  /* 0x0000005a009c7308 */ /* 0x0003f40000000800 */
[----:B------:R2:W-:Y:S10]  /*19ac0*/  MUFU.EX2 R155, R94 ;  /* 0x0000005e009b7308 */ /* 0x0005f40000000800 */
[----:B------:R-:W-:Y:S01]  /*19ad0*/  MUFU.EX2 R146, R93 ;  /* 0x0000005d00927308 */ /* 0x000fe20000000800 */
[----:B-1----:R-:W-:Y:S09]  /*19ae0*/  IMAD.MOV.U32 R90, RZ, RZ, R140 ;  /* 0x000000ffff5a7224 */ /* 0x002ff200078e008c */
[----:B------:R-:W-:Y:S01]  /*19af0*/  MUFU.EX2 R152, R92 ;  /* 0x0000005c00987308 */ /* 0x000fe20000000800 */
[----:B--2---:R-:W-:Y:S02]  /*19b00*/  IMAD.MOV.U32 R94, RZ, RZ, R142 ;  /* 0x000000ffff5e7224 */ /* 0x004fe400078e008e */
[----:B------:R-:W-:Y:S01]  /*19b10*/  FFMA.FTZ R173, R0, R123, R173 ;  /* 0x0000007b00ad7223 */ /* 0x000fe200000100ad */
[----:B------:R-:W-:Y:S06]  /*19b20*/  IMAD.MOV.U32 R123, RZ, RZ, R102 ;  /* 0x000000ffff7b7224 */ /* 0x000fec00078e0066 */
[----:B------:R-:W1:Y:S01]  /*19b30*/  MUFU.EX2 R0, R6 ;  /* 0x0000000600007308 */ /* 0x000e620000000800 */
[----:B------:R-:W2:Y:S09]  /*19b40*/  LDL.LU R102, [R1+0x50] ;  /* 0x0000500001667983 */ /* 0x000eb20000300800 */
[----:B------:R4:W-:Y:S10]  /*19b50*/  MUFU.EX2 R142, R127 ;  /* 0x0000007f008e7308 */ /* 0x0009f40000000800 */
[----:B------:R-:W-:Y:S01]  /*19b60*/  MUFU.EX2 R140, R96 ;  /* 0x00000060008c7308 */ /* 0x000fe20000000800 */
[C---:B-1----:R-:W-:Y:S01]  /*19b70*/  FMUL.FTZ R6, R0.reuse, R166 ;  /* 0x000000a600067220 */ /* 0x042fe20000410000 */
[C---:B------:R-:W-:Y:S01]  /*19b80*/  FMUL.FTZ R18, R0.reuse, R162 ;  /* 0x000000a200127220 */ /* 0x040fe20000410000 */
[----:B------:R-:W-:Y:S02]  /*19b90*/  IMAD.MOV.U32 R162, RZ, RZ, R19 ;  /* 0x000000ffffa27224 */ /* 0x000fe400078e0013 */
[C---:B------:R-:W-:Y:S01]  /*19ba0*/  FMUL.FTZ R7, R0.reuse, R167 ;  /* 0x000000a700077220 */ /* 0x040fe20000410000 */
[C---:B------:R-:W-:Y:S01]  /*19bb0*/  FMUL.FTZ R19, R0.reuse, R163 ;  /* 0x000000a300137220 */ /* 0x040fe20000410000 */
[C---:B------:R-:W-:Y:S01]  /*19bc0*/  FMUL.FTZ R22, R0.reuse, R158 ;  /* 0x0000009e00167220 */ /* 0x040fe20000410000 */
[C---:B------:R-:W-:Y:S02]  /*19bd0*/  FMUL.FTZ R23, R0.reuse, R159 ;  /* 0x0000009f00177220 */ /* 0x040fe40000410000 */
[----:B------:R-:W-:Y:S01]  /*19be0*/  MUFU.EX2 R166, R64 ;  /* 0x0000004000a67308 */ /* 0x000fe20000000800 */
[----:B------:R-:W-:Y:S01]  /*19bf0*/  FMUL.FTZ R34, R0, R150 ;  /* 0x0000009600227220 */ /* 0x000fe20000410000 */
[----:B------:R-:W-:Y:S02]  /*19c00*/  IMAD.MOV.U32 R163, RZ, RZ, R141 ;  /* 0x000000ffffa37224 */ /* 0x000fe400078e008d */
[----:B------:R-:W-:Y:S02]  /*19c10*/  IMAD.MOV.U32 R141, RZ, RZ, R153 ;  /* 0x000000ffff8d7224 */ /* 0x000fe400078e0099 */
[----:B------:R-:W-:Y:S04]  /*19c20*/  IMAD.MOV.U32 R150, RZ, RZ, R136 ;  /* 0x000000ffff967224 */ /* 0x000fe800078e0088 */
[----:B------:R-:W-:Y:S01]  /*19c30*/  MUFU.EX2 R167, R47 ;  /* 0x0000002f00a77308 */ /* 0x000fe20000000800 */
[----:B------:R-:W-:Y:S02]  /*19c40*/  IMAD.MOV.U32 R136, RZ, RZ, R145 ;  /* 0x000000ffff887224 */ /* 0x000fe400078e0091 */
[----:B------:R-:W-:Y:S02]  /*19c50*/  IMAD.MOV.U32 R91, RZ, RZ, R141 ;  /* 0x000000ffff5b7224 */ /* 0x000fe400078e008d */
[----:B----4-:R-:W-:Y:S05]  /*19c60*/  IMAD.MOV.U32 R127, RZ, RZ, R139 ;  /* 0x000000ffff7f7224 */ /* 0x010fea00078e008b */
[----:B------:R-:W-:Y:S10]  /*19c70*/  MUFU.EX2 R159, R73 ;  /* 0x00000049009f7308 */ /* 0x000ff40000000800 */
[----:B------:R-:W-:Y:S10]  /*19c80*/  MUFU.EX2 R158, R72 ;  /* 0x00000048009e7308 */ /* 0x000ff40000000800 */
[----:B------:R1:W-:Y:S10]  /*19c90*/  MUFU.EX2 R145, R87 ;  /* 0x0000005700917308 */ /* 0x0003f40000000800 */
[----:B------:R4:W-:Y:S10]  /*19ca0*/  MUFU.EX2 R153, R86 ;  /* 0x0000005600997308 */ /* 0x0009f40000000800 */
[----:B------:R-:W-:Y:S01]  /*19cb0*/  MUFU.EX2 R113, R113 ;  /* 0x0000007100717308 */ /* 0x000fe20000000800 */
[----:B-1----:R-:W-:Y:S09]  /*19cc0*/  IMAD.MOV.U32 R87, RZ, RZ, R101 ;  /* 0x000000ffff577224 */ /* 0x002ff200078e0065 */
[----:B------:R-:W-:Y:S01]  /*19cd0*/  MUFU.EX2 R103, R103 ;  /* 0x0000006700677308 */ /* 0x000fe20000000800 */
[----:B----4-:R-:W-:Y:S04]  /*19ce0*/  IMAD.MOV.U32 R86, RZ, RZ, R100 ;  /* 0x000000ffff567224 */ /* 0x010fe800078e0064 */
[----:B------:R-:W-:Y:S05]  /*19cf0*/  IMAD.MOV.U32 R96, RZ, RZ, R86 ;  /* 0x000000ffff607224 */ /* 0x000fea00078e0056 */
[----:B------:R-:W-:Y:S01]  /*19d00*/  MUFU.EX2 R108, R108 ;  /* 0x0000006c006c7308 */ /* 0x000fe20000000800 */
[C---:B---3--:R-:W-:Y:S01]  /*19d10*/  FFMA.FTZ R174, R3.reuse, R10, R174 ;  /* 0x0000000a03ae7223 */ /* 0x048fe200000100ae */
[----:B------:R-:W-:Y:S02]  /*19d20*/  FMUL.FTZ R10, R3, R154 ;  /* 0x0000009a030a7220 */ /* 0x000fe40000410000 */
[----:B------:R-:W3:Y:S06]  /*19d30*/  LDL.LU R3, [R1+0x54] ;  /* 0x0000540001037983 */ /* 0x000eec0000300800 */
[----:B------:R1:W-:Y:S01]  /*19d40*/  MUFU.EX2 R154, R95 ;  /* 0x0000005f009a7308 */ /* 0x0003e20000000800 */
[----:B------:R-:W4:Y:S01]  /*19d50*/  LDL R161, [R1+0x14] ;  /* 0x0000140001a17983 */ /* 0x000f220000100800 */
[----:B-1----:R-:W-:Y:S08]  /*19d60*/  IMAD.MOV.U32 R95, RZ, RZ, R143 ;  /* 0x000000ffff5f7224 */ /* 0x002ff000078e008f */
[----:B------:R-:W-:Y:S10]  /*19d70*/  MUFU.EX2 R143, R134 ;  /* 0x00000086008f7308 */ /* 0x000ff40000000800 */
[----:B------:R-:W-:Y:S01]  /*19d80*/  MUFU.EX2 R134, R99 ;  /* 0x0000006300867308 */ /* 0x000fe20000000800 */
[----:B--2---:R-:W-:Y:S01]  /*19d90*/  FFMA.FTZ R102, R2, R102, R178 ;  /* 0x0000006602667223 */ /* 0x004fe200000100b2 */
[----:B------:R-:W-:Y:S08]  /*19da0*/  F2FP.BF16.F32.PACK_AB R2, R189, R122 ;  /* 0x0000007abd02723e */ /* 0x000ff000000010ff */
[----:B------:R1:W-:Y:S02]  /*19db0*/  MUFU.EX2 R178, R35 ;  /* 0x0000002300b27308 */ /* 0x0003e40000000800 */
[C---:B-1----:R-:W-:Y:S01]  /*19dc0*/  FMUL.FTZ R35, R0.reuse, R151 ;  /* 0x0000009700237220 */ /* 0x042fe20000410000 */
[----:B------:R-:W-:Y:S02]  /*19dd0*/  IMAD.MOV.U32 R151, RZ, RZ, R137 ;  /* 0x000000ffff977224 */ /* 0x000fe400078e0089 */
[----:B------:R-:W-:Y:S05]  /*19de0*/  IMAD.MOV.U32 R137, RZ, RZ, R144 ;  /* 0x000000ffff897224 */ /* 0x000fea00078e0090 */
[----:B------:R-:W-:Y:S10]  /*19df0*/  MUFU.EX2 R144, R133 ;  /* 0x0000008500907308 */ /* 0x000ff40000000800 */
[----:B------:R-:W-:Y:S01]  /*19e00*/  MUFU.EX2 R133, R98 ;  /* 0x0000006200857308 */ /* 0x000fe20000000800 */
[----:B---3--:R-:W-:Y:S01]  /*19e10*/  FFMA.FTZ R104, R0, R3, R175 ;  /* 0x0000000300687223 */ /* 0x008fe200000100af */
[----:B------:R-:W-:Y:S08]  /*19e20*/  F2FP.BF16.F32.PACK_AB R3, R123, R246 ;  /* 0x000000f67b03723e */ /* 0x000ff000000010ff */
[----:B------:R1:W2:Y:S01]  /*19e30*/  MUFU.EX2 R175, R44 ;  /* 0x0000002c00af7308 */ /* 0x0002a20000000800 */
[----:B------:R-:W-:Y:S02]  /*19e40*/  F2FP.BF16.F32.PACK_AB R0, R188, R162 ;  /* 0x000000a2bc00723e */ /* 0x000fe400000010ff */
[--C-:B----4-:R-:W-:Y:S02]  /*19e50*/  HSET2.LE.AND R54, R54, R161.reuse, PT ;  /* 0x000000a136367233 */ /* 0x110fe40003803000 */
[--C-:B------:R-:W-:Y:S02]  /*19e60*/  HSET2.LE.AND R52, R52, R161.reuse, PT ;  /* 0x000000a134347233 */ /* 0x100fe40003803000 */
[--C-:B------:R-:W-:Y:S02]  /*19e70*/  HSET2.LE.AND R53, R53, R161.reuse, PT ;  /* 0x000000a135357233 */ /* 0x100fe40003803000 */
[----:B------:R-:W-:Y:S02]  /*19e80*/  LOP3.LUT R54, R54, R2, RZ, 0xc0, !PT ;  /* 0x0000000236367212 */ /* 0x000fe400078ec0ff */
[----:B------:R-:W-:Y:S02]  /*19e90*/  F2FP.BF16.F32.PACK_AB R2, R124, R119 ;  /* 0x000000777c02723e */ /* 0x000fe400000010ff */
[--C-:B------:R-:W-:Y:S02]  /*19ea0*/  HSET2.LE.AND R55, R55, R161.reuse, PT ;  /* 0x000000a137377233 */ /* 0x100fe40003803000 */
[----:B------:R-:W-:Y:S02]  /*19eb0*/  LOP3.LUT R52, R52, R2, RZ, 0xc0, !PT ;  /* 0x0000000234347212 */ /* 0x000fe400078ec0ff */
[----:B------:R-:W-:Y:S02]  /*19ec0*/  LOP3.LUT R53, R53, R3, RZ, 0xc0, !PT ;  /* 0x0000000335357212 */ /* 0x000fe400078ec0ff */
[--C-:B------:R-:W-:Y:S02]  /*19ed0*/  HSET2.LE.AND R58, R58, R161.reuse, PT ;  /* 0x000000a13a3a7233 */ /* 0x100fe40003803000 */
[--C-:B------:R-:W-:Y:S02]  /*19ee0*/  HSET2.LE.AND R59, R59, R161.reuse, PT ;  /* 0x000000a13b3b7233 */ /* 0x100fe40003803000 */
[----:B------:R-:W-:Y:S02]  /*19ef0*/  F2FP.BF16.F32.PACK_AB R2, R187, R238 ;  /* 0x000000eebb02723e */ /* 0x000fe400000010ff */
[----:B------:R-:W-:Y:S02]  /*19f00*/  F2FP.BF16.F32.PACK_AB R3, R244, R247 ;  /* 0x000000f7f403723e */ /* 0x000fe400000010ff */
[----:B------:R-:W-:Y:S02]  /*19f10*/  LOP3.LUT R55, R55, R0, RZ, 0xc0, !PT ;  /* 0x0000000037377212 */ /* 0x000fe400078ec0ff */
[--C-:B------:R-:W-:Y:S02]  /*19f20*/  HSET2.LE.AND R57, R57, R161.reuse, PT ;  /* 0x000000a139397233 */ /* 0x100fe40003803000 */
[----:B------:R-:W-:Y:S02]  /*19f30*/  F2FP.BF16.F32.PACK_AB R0, R245, R232 ;  /* 0x000000e8f500723e */ /* 0x000fe400000010ff */
[----:B------:R-:W-:Y:S02]  /*19f40*/  LOP3.LUT R58, R58, R2, RZ, 0xc0, !PT ;  /* 0x000000023a3a7212 */ /* 0x000fe400078ec0ff */
[----:B------:R-:W-:Y:S01]  /*19f50*/  LOP3.LUT R59, R59, R3, RZ, 0xc0, !PT ;  /* 0x000000033b3b7212 */ /* 0x000fe200078ec0ff */
[----:B------:R-:W-:Y:S01]  /*19f60*/  IMAD.U32 R3, RZ, RZ, UR42 ;  /* 0x0000002aff037e24 */ /* 0x000fe2000f8e00ff */
[--C-:B------:R-:W-:Y:S02]  /*19f70*/  HSET2.LE.AND R60, R60, R161.reuse, PT ;  /* 0x000000a13c3c7233 */ /* 0x100fe40003803000 */
[----:B------:R-:W-:Y:S02]  /*19f80*/  F2FP.BF16.F32.PACK_AB R2, R240, R229 ;  /* 0x000000e5f002723e */ /* 0x000fe400000010ff */
[----:B------:R-:W-:Y:S02]  /*19f90*/  LOP3.LUT R57, R57, R0, RZ, 0xc0, !PT ;  /* 0x0000000039397212 */ /* 0x000fe400078ec0ff */
[--C-:B------:R-:W-:Y:S02]  /*19fa0*/  HSET2.LE.AND R62, R62, R161.reuse, PT ;  /* 0x000000a13e3e7233 */ /* 0x100fe40003803000 */
[--C-:B------:R-:W-:Y:S02]  /*19fb0*/  HSET2.LE.AND R56, R56, R161.reuse, PT ;  /* 0x000000a138387233 */ /* 0x100fe40003803000 */
[----:B------:R-:W-:Y:S02]  /*19fc0*/  F2FP.BF16.F32.PACK_AB R0, R135, R186 ;  /* 0x000000ba8700723e */ /* 0x000fe400000010ff */
[----:B------:R-:W-:Y:S02]  /*19fd0*/  LOP3.LUT R60, R60, R2, RZ, 0xc0, !PT ;  /* 0x000000023c3c7212 */ /* 0x000fe400078ec0ff */
[--C-:B------:R-:W-:Y:S02]  /*19fe0*/  HSET2.LE.AND R64, R76, R161.reuse, PT ;  /* 0x000000a14c407233 */ /* 0x100fe40003803000 */
[----:B-1----:R-:W-:Y:S02]  /*19ff0*/  F2FP.BF16.F32.PACK_AB R44, R126, R242 ;  /* 0x000000f27e2c723e */ /* 0x002fe400000010ff */
[----:B------:R-:W-:Y:S02]  /*1a000*/  LOP3.LUT R45, R141, UR27, R3, 0x96, !PT ;  /* 0x0000001b8d2d7c12 */ /* 0x000fe4000f8e9603 */
[----:B------:R-:W-:Y:S01]  /*1a010*/  F2FP.BF16.F32.PACK_AB R2, R235, R228 ;  /* 0x000000e4eb02723e */ /* 0x000fe200000010ff */
[----:B------:R-:W1:Y:S01]  /*1a020*/  MUFU.EX2 R141, R132 ;  /* 0x00000084008d7308 */ /* 0x000e620000000800 */
[----:B------:R-:W-:Y:S01]  /*1a030*/  LOP3.LUT R62, R62, R0, RZ, 0xc0, !PT ;  /* 0x000000003e3e7212 */ /* 0x000fe200078ec0ff */
[----:B------:R-:W-:Y:S01]  /*1a040*/  IMAD.WIDE.U32 R46, R45, -0x326172a9, RZ ;  /* 0xcd9e8d572d2e7825 */ /* 0x000fe200078e00ff */
[--C-:B------:R-:W-:Y:S02]  /*1a050*/  HSET2.LE.AND R63, R63, R161.reuse, PT ;  /* 0x000000a13f3f7233 */ /* 0x100fe40003803000 */
[----:B------:R-:W-:Y:S02]  /*1a060*/  LOP3.LUT R56, R56, R44, RZ, 0xc0, !PT ;  /* 0x0000002c38387212 */ /* 0x000fe400078ec0ff */
[----:B------:R-:W-:Y:S03]  /*1a070*/  F2FP.BF16.F32.PACK_AB R0, R252, R251 ;  /* 0x000000fbfc00723e */ /* 0x000fe600000010ff */
[----:B------:R3:W4:Y:S01]  /*1a080*/  MUFU.EX2 R132, R97 ;  /* 0x0000006100847308 */ /* 0x0007220000000800 */
[--C-:B------:R-:W-:Y:S02]  /*1a090*/  HSET2.LE.AND R66, R66, R161.reuse, PT ;  /* 0x000000a142427233 */ /* 0x100fe40003803000 */
[----:B------:R-:W-:Y:S02]  /*1a0a0*/  LOP3.LUT R64, R64, R2, RZ, 0xc0, !PT ;  /* 0x0000000240407212 */ /* 0x000fe400078ec0ff */
[--C-:B------:R-:W-:Y:S02]  /*1a0b0*/  HSET2.LE.AND R70, R70, R161.reuse, PT ;  /* 0x000000a146467233 */ /* 0x100fe40003803000 */
[----:B------:R-:W-:Y:S02]  /*1a0c0*/  F2FP.BF16.F32.PACK_AB R44, R243, R233 ;  /* 0x000000e9f32c723e */ /* 0x000fe400000010ff */
[----:B------:R-:W-:Y:S02]  /*1a0d0*/  F2FP.BF16.F32.PACK_AB R2, R249, R250 ;  /* 0x000000faf902723e */ /* 0x000fe400000010ff */
[----:B------:R-:W-:Y:S02]  /*1a0e0*/  LOP3.LUT R63, R63, R0, RZ, 0xc0, !PT ;  /* 0x000000003f3f7212 */ /* 0x000fe400078ec0ff */
[--C-:B------:R-:W-:Y:S02]  /*1a0f0*/  HSET2.LE.AND R61, R61, R161.reuse, PT ;  /* 0x000000a13d3d7233 */ /* 0x100fe40003803000 */
[--C-:B------:R-:W-:Y:S02]  /*1a100*/  HSET2.LE.AND R65, R65, R161.reuse, PT ;  /* 0x000000a141417233 */ /* 0x100fe40003803000 */
[----:B------:R-:W-:Y:S01]  /*1a110*/  F2FP.BF16.F32.PACK_AB R0, R239, R234 ;  /* 0x000000eaef00723e */ /* 0x000fe200000010ff */
[----:B---3--:R-:W-:Y:S01]  /*1a120*/  IMAD.MOV.U32 R97, RZ, RZ, R87 ;  /* 0x000000ffff617224 */ /* 0x008fe200078e0057 */
[----:B------:R-:W-:Y:S02]  /*1a130*/  LOP3.LUT R66, R66, R44, RZ, 0xc0, !PT ;  /* 0x0000002c42427212 */ /* 0x000fe400078ec0ff */
[----:B------:R-:W-:Y:S02]  /*1a140*/  LOP3.LUT R70, R70, R2, RZ, 0xc0, !PT ;  /* 0x0000000246467212 */ /* 0x000fe400078ec0ff */
[--C-:B------:R-:W-:Y:S02]  /*1a150*/  HSET2.LE.AND R69, R69, R161.reuse, PT ;  /* 0x000000a145457233 */ /* 0x100fe40003803000 */
[----:B------:R-:W-:Y:S02]  /*1a160*/  F2FP.BF16.F32.PACK_AB R3, R231, R225 ;  /* 0x000000e1e703723e */ /* 0x000fe400000010ff */
[----:B------:R-:W-:Y:S02]  /*1a170*/  LOP3.LUT R44, R47, UR11, R148, 0x96, !PT ;  /* 0x0000000b2f2c7c12 */ /* 0x000fe4000f8e9694 */
[----:B--2---:R-:W-:Y:S02]  /*1a180*/  F2FP.BF16.F32.PACK_AB R2, R175, R178 ;  /* 0x000000b2af02723e */ /* 0x004fe400000010ff */
[----:B------:R-:W-:Y:S02]  /*1a190*/  LOP3.LUT R61, R61, R0, RZ, 0xc0, !PT ;  /* 0x000000003d3d7212 */ /* 0x000fe400078ec0ff */
[--C-:B------:R-:W-:Y:S02]  /*1a1a0*/  HSET2.LE.AND R67, R75, R161.reuse, PT ;  /* 0x000000a14b437233 */ /* 0x100fe40003803000 */
[----:B------:R-:W-:Y:S02]  /*1a1b0*/  LOP3.LUT R65, R65, R3, RZ, 0xc0, !PT ;  /* 0x0000000341417212 */ /* 0x000fe400078ec0ff */
[----:B------:R-:W-:Y:S02]  /*1a1c0*/  F2FP.BF16.F32.PACK_AB R0, R237, R236 ;  /* 0x000000eced00723e */ /* 0x000fe400000010ff */
[--C-:B------:R-:W-:Y:S02]  /*1a1d0*/  HSET2.LE.AND R71, R71, R161.reuse, PT ;  /* 0x000000a147477233 */ /* 0x100fe40003803000 */
[----:B------:R-:W-:Y:S02]  /*1a1e0*/  LOP3.LUT R78, R47, UR11, R100, 0x96, !PT ;  /* 0x0000000b2f4e7c12 */ /* 0x000fe4000f8e9664 */
[--C-:B------:R-:W-:Y:S02]  /*1a1f0*/  LOP3.LUT R79, R85, UR10, R46.reuse, 0x96, !PT ;  /* 0x0000000a554f7c12 */ /* 0x100fe4000f8e962e */
[----:B------:R-:W-:Y:S01]  /*1a200*/  LOP3.LUT R45, R89, UR10, R46, 0x96, !PT ;  /* 0x0000000a592d7c12 */ /* 0x000fe2000f8e962e */
[----:B------:R-:W-:Y:S01]  /*1a210*/  IMAD.WIDE.U32 R46, R44, -0x2daee0ad, RZ ;  /* 0xd2511f532c2e7825 */ /* 0x000fe200078e00ff */
[----:B------:R-:W-:Y:S02]  /*1a220*/  LOP3.LUT R69, R69, R2, RZ, 0xc0, !PT ;  /* 0x0000000245457212 */ /* 0x000fe400078ec0ff */
[--C-:B------:R-:W-:Y:S01]  /*1a230*/  HSET2.LE.AND R74, R77, R161.reuse, PT ;  /* 0x000000a14d4a7233 */ /* 0x100fe20003803000 */
[----:B------:R-:W-:Y:S01]  /*1a240*/  IMAD.WIDE.U32 R76, R45, -0x2daee0ad, RZ ;  /* 0xd2511f532d4c7825 */ /* 0x000fe200078e00ff */
[----:B------:R-:W-:Y:S02]  /*1a250*/  F2FP.BF16.F32.PACK_AB R3, R248, R241 ;  /* 0x000000f1f803723e */ /* 0x000fe400000010ff */
[----:B------:R-:W-:Y:S02]  /*1a260*/  F2FP.BF16.F32.PACK_AB R2, R159, R164 ;  /* 0x000000a49f02723e */ /* 0x000fe400000010ff */
[----:B------:R-:W-:Y:S02]  /*1a270*/  LOP3.LUT R67, R67, R0, RZ, 0xc0, !PT ;  /* 0x0000000043437212 */ /* 0x000fe400078ec0ff */
[--C-:B------:R-:W-:Y:S02]  /*1a280*/  HSET2.LE.AND R68, R68, R161.reuse, PT ;  /* 0x000000a144447233 */ /* 0x100fe40003803000 */
[----:B------:R-:W-:Y:S02]  /*1a290*/  LOP3.LUT R71, R71, R3, RZ, 0xc0, !PT ;  /* 0x0000000347477212 */ /* 0x000fe400078ec0ff */
[--C-:B------:R-:W-:Y:S02]  /*1a2a0*/  HSET2.LE.AND R72, R80, R161.reuse, PT ;  /* 0x000000a150487233 */ /* 0x100fe40003803000 */
[----:B------:R-:W-:Y:S02]  /*1a2b0*/  F2FP.BF16.F32.PACK_AB R0, R230, R226 ;  /* 0x000000e2e600723e */ /* 0x000fe400000010ff */
[----:B------:R-:W-:Y:S02]  /*1a2c0*/  LOP3.LUT R74, R74, R2, RZ, 0xc0, !PT ;  /* 0x000000024a4a7212 */ /* 0x000fe400078ec0ff */
[----:B------:R-:W-:Y:S02]  /*1a2d0*/  F2FP.BF16.F32.PACK_AB R3, R167, R160 ;  /* 0x000000a0a703723e */ /* 0x000fe400000010ff */
[----:B------:R-:W-:Y:S02]  /*1a2e0*/  LOP3.LUT R2, R47, UR16, R150, 0x96, !PT ;  /* 0x000000102f027c12 */ /* 0x000fe4000f8e9696 */
[----:B------:R-:W-:Y:S02]  /*1a2f0*/  LOP3.LUT R68, R68, R0, RZ, 0xc0, !PT ;  /* 0x0000000044447212 */ /* 0x000fe400078ec0ff */
[--C-:B------:R-:W-:Y:S02]  /*1a300*/  HSET2.LE.AND R73, R81, R161.reuse, PT ;  /* 0x000000a151497233 */ /* 0x100fe40003803000 */
[----:B------:R-:W-:Y:S01]  /*1a310*/  LOP3.LUT R72, R72, R3, RZ, 0xc0, !PT ;  /* 0x0000000348487212 */ /* 0x000fe200078ec0ff */
[----:B------:R-:W-:Y:S01]  /*1a320*/  IMAD.WIDE.U32 R2, R2, -0x326172a9, RZ ;  /* 0xcd9e8d5702027825 */ /* 0x000fe200078e00ff */
[----:B------:R-:W-:Y:S02]  /*1a330*/  F2FP.BF16.F32.PACK_AB R0, R166, R165 ;  /* 0x000000a5a600723e */ /* 0x000fe400000010ff */
[----:B------:R-:W-:Y:S02]  /*1a340*/  LOP3.LUT R44, R77, UR23, R46, 0x96, !PT ;  /* 0x000000174d2c7c12 */ /* 0x000fe4000f8e962e */
[----:B------:R-:W-:Y:S02]  /*1a350*/  LOP3.LUT R73, R73, R0, RZ, 0xc0, !PT ;  /* 0x0000000049497212 */ /* 0x000fe400078ec0ff */
[--C-:B------:R-:W-:Y:S01]  /*1a360*/  HSET2.LE.AND R75, R82, R161.reuse, PT ;  /* 0x000000a1524b7233 */ /* 0x100fe20003803000 */
[----:B------:R-:W-:Y:S01]  /*1a370*/  IMAD.WIDE.U32 R46, R44, -0x326172a9, RZ ;  /* 0xcd9e8d572c2e7825 */ /* 0x000fe200078e00ff */
[----:B------:R-:W-:Y:S02]  /*1a380*/  F2FP.BF16.F32.PACK_AB R0, R157, R158 ;  /* 0x0000009e9d00723e */ /* 0x000fe400000010ff */
[----:B------:R-:W-:Y:S02]  /*1a390*/  LOP3.LUT R3, R3, UR24, R88, 0x96, !PT ;  /* 0x0000001803037c12 */ /* 0x000fe4000f8e9658 */
[----:B------:R-:W-:Y:S02]  /*1a3a0*/  LOP3.LUT R75, R75, R0, RZ, 0xc0, !PT ;  /* 0x000000004b4b7212 */ /* 0x000fe400078ec0ff */
[----:B------:R-:W-:Y:S01]  /*1a3b0*/  LOP3.LUT R0, R47, UR22, R2, 0x96, !PT ;  /* 0x000000162f007c12 */ /* 0x000fe2000f8e9602 */
[----:B------:R-:W-:Y:S05]  /*1a3c0*/  IMAD.WIDE.U32 R2, R3, -0x2daee0ad, RZ ;  /* 0xd2511f5303027825 */ /* 0x000fea00078e00ff */
[----:B------:R-:W-:Y:S05]  /*1a3d0*/  LOP3.LUT R44, R3, UR19, R76, 0x96, !PT ;  /* 0x00000013032c7c12 */ /* 0x000fea000f8e964c */
[----:B------:R-:W-:Y:S05]  /*1a3e0*/  IMAD.WIDE.U32 R44, R44, -0x326172a9, RZ ;  /* 0xcd9e8d572c2c7825 */ /* 0x000fea00078e00ff */
[----:B------:R-:W-:Y:S01]  /*1a3f0*/  LOP3.LUT R45, R45, UR18, R46, 0x96, !PT ;  /* 0x000000122d2d7c12 */ /* 0x000fe2000f8e962e */
[----:B------:R-:W-:Y:S05]  /*1a400*/  IMAD.WIDE.U32 R46, R0, -0x2daee0ad, RZ ;  /* 0xd2511f53002e7825 */ /* 0x000fea00078e00ff */
[----:B------:R-:W-:Y:S05]  /*1a410*/  LOP3.LUT R2, R47, UR15, R2, 0x96, !PT ;  /* 0x0000000f2f027c12 */ /* 0x000fea000f8e9602 */
[----:B------:R-:W-:Y:S05]  /*1a420*/  IMAD.WIDE.U32 R2, R2, -0x326172a9, RZ ;  /* 0xcd9e8d5702027825 */ /* 0x000fea00078e00ff */
[----:B------:R-:W-:Y:S02]  /*1a430*/  LOP3.LUT R44, R3, UR40, R44, 0x96, !PT ;  /* 0x00000028032c7c12 */ /* 0x000fe4000f8e962c */
[----:B------:R-:W-:Y:S02]  /*1a440*/  LOP3.LUT R82, R2, 0xffff, RZ, 0xc0, !PT ;  /* 0x0000ffff02527812 */ /* 0x000fe400078ec0ff */
[C---:B------:R-:W-:Y:S02]  /*1a450*/  LOP3.LUT R0, R44.reuse, 0xffff, RZ, 0xc0, !PT ;  /* 0x0000ffff2c007812 */ /* 0x040fe400078ec0ff */
[----:B------:R-:W-:Y:S02]  /*1a460*/  LOP3.LUT R80, R44, 0xff, RZ, 0xc0, !PT ;  /* 0x000000ff2c507812 */ /* 0x000fe400078ec0ff */
[----:B------:R-:W-:Y:S02]  /*1a470*/  SHF.R.U32.HI R0, RZ, 0x8, R0 ;  /* 0x00000008ff007819 */ /* 0x000fe40000011600 */
[----:B------:R-:W-:Y:S02]  /*1a480*/  SHF.R.U32.HI R81, RZ, 0x10, R44 ;  /* 0x00000010ff517819 */ /* 0x000fe4000001162c */
[----:B------:R-:W-:Y:S02]  /*1a490*/  PRMT R80, R80, 0x5410, R0 ;  /* 0x0000541050507816 */ /* 0x000fe40000000000 */
[----:B------:R-:W-:Y:S02]  /*1a4a0*/  SHF.R.U32.HI R44, RZ, 0x18, R44 ;  /* 0x00000018ff2c7819 */ /* 0x000fe4000001162c */
[----:B------:R-:W-:Y:S02]  /*1a4b0*/  LOP3.LUT R81, R81, 0xff, RZ, 0xc0, !PT ;  /* 0x000000ff51517812 */ /* 0x000fe400078ec0ff */
[--C-:B------:R-:W-:Y:S02]  /*1a4c0*/  HSET2.LE.AND R80, R80, R161.reuse, PT ;  /* 0x000000a150507233 */ /* 0x100fe40003803000 */
[----:B------:R-:W-:Y:S02]  /*1a4d0*/  PRMT R81, R81, 0x5410, R44 ;  /* 0x0000541051517816 */ /* 0x000fe4000000002c */
[----:B------:R-:W-:Y:S02]  /*1a4e0*/  LOP3.LUT R76, R2, 0xff, RZ, 0xc0, !PT ;  /* 0x000000ff024c7812 */ /* 0x000fe400078ec0ff */
[----:B------:R-:W-:Y:S02]  /*1a4f0*/  F2FP.BF16.F32.PACK_AB R0, R156, R147 ;  /* 0x000000939c00723e */ /* 0x000fe400000010ff */
[----:B------:R-:W-:Y:S02]  /*1a500*/  SHF.R.U32.HI R82, RZ, 0x8, R82 ;  /* 0x00000008ff527819 */ /* 0x000fe40000011652 */
[----:B------:R-:W-:Y:S02]  /*1a510*/  SHF.R.U32.HI R83, RZ, 0x10, R2 ;  /* 0x00000010ff537819 */ /* 0x000fe40000011602 */
[----:B------:R-:W-:Y:S02]  /*1a520*/  LOP3.LUT R80, R80, R0, RZ, 0xc0, !PT ;  /* 0x0000000050507212 */ /* 0x000fe400078ec0ff */
[--C-:B------:R-:W-:Y:S02]  /*1a530*/  HSET2.LE.AND R81, R81, R161.reuse, PT ;  /* 0x000000a151517233 */ /* 0x100fe40003803000 */
[----:B------:R-:W-:Y:S02]  /*1a540*/  PRMT R82, R76, 0x5410, R82 ;  /* 0x000054104c527816 */ /* 0x000fe40000000052 */
[----:B------:R-:W-:Y:S01]  /*1a550*/  SHF.R.U32.HI R77, RZ, 0x18, R2 ;  /* 0x00000018ff4d7819 */ /* 0x000fe20000011602 */
[----:B------:R-:W-:Y:S01]  /*1a560*/  IMAD.WIDE.U32 R2, R45, -0x2daee0ad, RZ ;  /* 0xd2511f532d027825 */ /* 0x000fe200078e00ff */
[----:B------:R-:W-:Y:S02]  /*1a570*/  F2FP.BF16.F32.PACK_AB R0, R153, R145 ;  /* 0x000000919900723e */ /* 0x000fe400000010ff */
[----:B------:R-:W-:Y:S02]  /*1a580*/  LOP3.LUT R83, R83, 0xff, RZ, 0xc0, !PT ;  /* 0x000000ff53537812 */ /* 0x000fe400078ec0ff */
[----:B------:R-:W-:Y:S02]  /*1a590*/  LOP3.LUT R81, R81, R0, RZ, 0xc0, !PT ;  /* 0x0000000051517212 */ /* 0x000fe400078ec0ff */
[--C-:B------:R-:W-:Y:S02]  /*1a5a0*/  HSET2.LE.AND R82, R82, R161.reuse, PT ;  /* 0x000000a152527233 */ /* 0x100fe40003803000 */
[----:B------:R-:W-:Y:S01]  /*1a5b0*/  PRMT R83, R83, 0x5410, R77 ;  /* 0x0000541053537816 */ /* 0x000fe2000000004d */
[----:B------:R-:W-:Y:S01]  /*1a5c0*/  IMAD.WIDE.U32 R76, R79, -0x2daee0ad, RZ ;  /* 0xd2511f534f4c7825 */ /* 0x000fe200078e00ff */
[----:B------:R-:W-:Y:S02]  /*1a5d0*/  F2FP.BF16.F32.PACK_AB R0, R155, R154 ;  /* 0x0000009a9b00723e */ /* 0x000fe400000010ff */
[----:B------:R-:W-:Y:S02]  /*1a5e0*/  LOP3.LUT R46, R3, UR41, R46, 0x96, !PT ;  /* 0x00000029032e7c12 */ /* 0x000fe4000f8e962e */
[----:B------:R-:W-:Y:S02]  /*1a5f0*/  LOP3.LUT R82, R82, R0, RZ, 0xc0, !PT ;  /* 0x0000000052527212 */ /* 0x000fe400078ec0ff */
[--C-:B------:R-:W-:Y:S02]  /*1a600*/  HSET2.LE.AND R83, R83, R161.reuse, PT ;  /* 0x000000a153537233 */ /* 0x100fe40003803000 */
[----:B------:R-:W-:Y:S02]  /*1a610*/  F2FP.BF16.F32.PACK_AB R0, R152, R146 ;  /* 0x000000929800723e */ /* 0x000fe400000010ff */
[C---:B------:R-:W-:Y:S02]  /*1a620*/  LOP3.LUT R3, R2.reuse, 0xffff, RZ, 0xc0, !PT ;  /* 0x0000ffff02037812 */ /* 0x040fe400078ec0ff */
[----:B------:R-:W-:Y:S02]  /*1a630*/  LOP3.LUT R83, R83, R0, RZ, 0xc0, !PT ;  /* 0x0000000053537212 */ /* 0x000fe400078ec0ff */
[----:B------:R-:W-:Y:S02]  /*1a640*/  LOP3.LUT R47, R2, 0xff, RZ, 0xc0, !PT ;  /* 0x000000ff022f7812 */ /* 0x000fe400078ec0ff */
[----:B------:R-:W-:Y:S02]  /*1a650*/  SHF.R.U32.HI R0, RZ, 0x8, R3 ;  /* 0x00000008ff007819 */ /* 0x000fe40000011603 */
[----:B------:R-:W-:Y:S02]  /*1a660*/  SHF.R.U32.HI R45, RZ, 0x10, R2 ;  /* 0x00000010ff2d7819 */ /* 0x000fe40000011602 */
[----:B------:R-:W-:Y:S02]  /*1a670*/  PRMT R100, R47, 0x5410, R0 ;  /* 0x000054102f647816 */ /* 0x000fe40000000000 */
[----:B------:R-:W-:Y:S02]  /*1a680*/  SHF.R.U32.HI R2, RZ, 0x18, R2 ;  /* 0x00000018ff027819 */ /* 0x000fe40000011602 */
[----:B------:R-:W-:Y:S04]  /*1a690*/  LOP3.LUT R0, R45, 0xff, RZ, 0xc0, !PT ;  /* 0x000000ff2d007812 */ /* 0x000fe800078ec0ff */
[----:B------:R-:W-:Y:S01]  /*1a6a0*/  PRMT R101, R0, 0x5410, R2 ;  /* 0x0000541000657816 */ /* 0x000fe20000000002 */
[----:B------:R-:W-:Y:S05]  /*1a6b0*/  IMAD.WIDE.U32 R2, R78, -0x2daee0ad, RZ ;  /* 0xd2511f534e027825 */ /* 0x000fea00078e00ff */
[----:B------:R-:W-:Y:S02]  /*1a6c0*/  LOP3.LUT R44, R3, UR16, R94, 0x96, !PT ;  /* 0x00000010032c7c12 */ /* 0x000fe4000f8e965e */
[----:B------:R-:W-:Y:S03]  /*1a6d0*/  LOP3.LUT R0, R77, UR23, R2, 0x96, !PT ;  /* 0x000000174d007c12 */ /* 0x000fe6000f8e9602 */
[----:B------:R-:W-:Y:S04]  /*1a6e0*/  IMAD.WIDE.U32 R44, R44, -0x326172a9, RZ ;  /* 0xcd9e8d572c2c7825 */ /* 0x000fe800078e00ff */
[----:B------:R-:W-:Y:S01]  /*1a6f0*/  IMAD.WIDE.U32 R78, R0, -0x326172a9, RZ ;  /* 0xcd9e8d57004e7825 */ /* 0x000fe200078e00ff */
[----:B------:R-:W-:Y:S04]  /*1a700*/  LOP3.LUT R2, R45, UR24, R84, 0x96, !PT ;  /* 0x000000182d027c12 */ /* 0x000fe8000f8e9654 */
[----:B------:R-:W-:Y:S01]  /*1a710*/  LOP3.LUT R44, R79, UR22, R44, 0x96, !PT ;  /* 0x000000164f2c7c12 */ /* 0x000fe2000f8e962c */
[----:B------:R-:W-:Y:S05]  /*1a720*/  IMAD.WIDE.U32 R2, R2, -0x2daee0ad, RZ ;  /* 0xd2511f5302027825 */ /* 0x000fea00078e00ff */
[----:B------:R-:W-:Y:S01]  /*1a730*/  LOP3.LUT R45, R3, UR19, R76, 0x96, !PT ;  /* 0x00000013032d7c12 */ /* 0x000fe2000f8e964c */
[----:B------:R-:W-:Y:S04]  /*1a740*/  IMAD.WIDE.U32 R76, R44, -0x2daee0ad, RZ ;  /* 0xd2511f532c4c7825 */ /* 0x000fe800078e00ff */
[----:B------:R-:W-:Y:S01]  /*1a750*/  IMAD.WIDE.U32 R44, R45, -0x326172a9, RZ ;  /* 0xcd9e8d572d2c7825 */ /* 0x000fe200078e00ff */
[----:B------:R-:W-:Y:S04]  /*1a760*/  LOP3.LUT R2, R77, UR15, R2, 0x96, !PT ;  /* 0x0000000f4d027c12 */ /* 0x000fe8000f8e9602 */
[----:B------:R-:W-:Y:S01]  /*1a770*/  LOP3.LUT R47, R45, UR18, R78, 0x96, !PT ;  /* 0x000000122d2f7c12 */ /* 0x000fe2000f8e964e */
[----:B------:R-:W-:Y:S03]  /*1a780*/  IMAD.WIDE.U32 R2, R2, -0x326172a9, RZ ;  /* 0xcd9e8d5702027825 */ /* 0x000fe600078e00ff */
        /* <DEDUP_REMOVED lines=9> */
[----:B-1----:R-:W-:Y:S02]  /*1a820*/  F2FP.BF16.F32.PACK_AB R0, R142, R141 ;  /* 0x0000008d8e00723e */ /* 0x002fe400000010ff */
[----:B------:R-:W-:Y:S01]  /*1a830*/  LOP3.LUT R45, R3, UR40, R44, 0x96, !PT ;  /* 0x00000028032d7c12 */ /* 0x000fe2000f8e962c */
[----:B------:R-:W-:Y:S01]  /*1a840*/  IMAD.WIDE.U32 R2, R47, -0x2daee0ad, RZ ;  /* 0xd2511f532f027825 */ /* 0x000fe200078e00ff */
[----:B------:R-:W-:Y:S02]  /*1a850*/  LOP3.LUT R78, R78, R0, RZ, 0xc0, !PT ;  /* 0x000000004e4e7212 */ /* 0x000fe400078ec0ff */
[--C-:B------:R-:W-:Y:S02]  /*1a860*/  HSET2.LE.AND R79, R79, R161.reuse, PT ;  /* 0x000000a14f4f7233 */ /* 0x100fe40003803000 */
[----:B----4-:R-:W-:Y:S02]  /*1a870*/  F2FP.BF16.F32.PACK_AB R0, R140, R132 ;  /* 0x000000848c00723e */ /* 0x010fe400000010ff */
[C---:B------:R-:W-:Y:S02]  /*1a880*/  LOP3.LUT R86, R2.reuse, 0xff, RZ, 0xc0, !PT ;  /* 0x000000ff02567812 */ /* 0x040fe400078ec0ff */
[----:B------:R-:W-:Y:S02]  /*1a890*/  LOP3.LUT R79, R79, R0, RZ, 0xc0, !PT ;  /* 0x000000004f4f7212 */ /* 0x000fe400078ec0ff */
[----:B------:R-:W-:Y:S02]  /*1a8a0*/  LOP3.LUT R0, R2, 0xffff, RZ, 0xc0, !PT ;  /* 0x0000ffff02007812 */ /* 0x000fe400078ec0ff */
[----:B------:R-:W-:Y:S02]  /*1a8b0*/  SHF.R.U32.HI R87, RZ, 0x10, R2 ;  /* 0x00000010ff577819 */ /* 0x000fe40000011602 */
[----:B------:R-:W-:Y:S02]  /*1a8c0*/  SHF.R.U32.HI R0, RZ, 0x8, R0 ;  /* 0x00000008ff007819 */ /* 0x000fe40000011600 */
[----:B------:R-:W-:Y:S02]  /*1a8d0*/  SHF.R.U32.HI R2, RZ, 0x18, R2 ;  /* 0x00000018ff027819 */ /* 0x000fe40000011602 */
[----:B------:R-:W-:Y:S02]  /*1a8e0*/  PRMT R86, R86, 0x5410, R0 ;  /* 0x0000541056567816 */ /* 0x000fe40000000000 */
[----:B------:R-:W-:Y:S02]  /*1a8f0*/  LOP3.LUT R87, R87, 0xff, RZ, 0xc0, !PT ;  /* 0x000000ff57577812 */ /* 0x000fe400078ec0ff */
[----:B------:R-:W-:Y:S02]  /*1a900*/  F2FP.BF16.F32.PACK_AB R0, R144, R143 ;  /* 0x0000008f9000723e */ /* 0x000fe400000010ff */
[--C-:B------:R-:W-:Y:S02]  /*1a910*/  HSET2.LE.AND R86, R86, R161.reuse, PT ;  /* 0x000000a156567233 */ /* 0x100fe40003803000 */
[----:B------:R-:W-:Y:S02]  /*1a920*/  PRMT R87, R87, 0x5410, R2 ;  /* 0x0000541057577816 */ /* 0x000fe40000000002 */
[----:B------:R-:W-:Y:S02]  /*1a930*/  LOP3.LUT R44, R3, UR41, R76, 0x96, !PT ;  /* 0x00000029032c7c12 */ /* 0x000fe4000f8e964c */
[----:B------:R-:W-:Y:S02]  /*1a940*/  LOP3.LUT R86, R86, R0, RZ, 0xc0, !PT ;  /* 0x0000000056567212 */ /* 0x000fe400078ec0ff */
[--C-:B------:R-:W-:Y:S02]  /*1a950*/  HSET2.LE.AND R87, R87, R161.reuse, PT ;  /* 0x000000a157577233 */ /* 0x100fe40003803000 */
[----:B------:R-:W-:Y:S02]  /*1a960*/  F2FP.BF16.F32.PACK_AB R0, R134, R133 ;  /* 0x000000858600723e */ /* 0x000fe400000010ff */
[----:B------:R-:W-:Y:S02]  /*1a970*/  LOP3.LUT R76, R45, 0xff, RZ, 0xc0, !PT ;  /* 0x000000ff2d4c7812 */ /* 0x000fe400078ec0ff */
[----:B------:R-:W-:Y:S02]  /*1a980*/  LOP3.LUT R87, R87, R0, RZ, 0xc0, !PT ;  /* 0x0000000057577212 */ /* 0x000fe400078ec0ff */
[----:B------:R-:W-:Y:S02]  /*1a990*/  LOP3.LUT R0, R45, 0xffff, RZ, 0xc0, !PT ;  /* 0x0000ffff2d007812 */ /* 0x000fe400078ec0ff */
[--C-:B------:R-:W-:Y:S02]  /*1a9a0*/  SHF.R.U32.HI R77, RZ, 0x10, R45.reuse ;  /* 0x00000010ff4d7819 */ /* 0x100fe4000001162d */
[----:B------:R-:W-:Y:S02]  /*1a9b0*/  SHF.R.U32.HI R0, RZ, 0x8, R0 ;  /* 0x00000008ff007819 */ /* 0x000fe40000011600 */
[----:B------:R-:W-:Y:S02]  /*1a9c0*/  SHF.R.U32.HI R45, RZ, 0x18, R45 ;  /* 0x00000018ff2d7819 */ /* 0x000fe4000001162d */
[----:B------:R-:W-:Y:S02]  /*1a9d0*/  PRMT R76, R76, 0x5410, R0 ;  /* 0x000054104c4c7816 */ /* 0x000fe40000000000 */
[----:B------:R-:W-:Y:S02]  /*1a9e0*/  LOP3.LUT R77, R77, 0xff, RZ, 0xc0, !PT ;  /* 0x000000ff4d4d7812 */ /* 0x000fe400078ec0ff */
[----:B------:R-:W-:Y:S02]  /*1a9f0*/  F2FP.BF16.F32.PACK_AB R0, R168, R172 ;  /* 0x000000aca800723e */ /* 0x000fe400000010ff */
[--C-:B------:R-:W-:Y:S02]  /*1aa00*/  HSET2.LE.AND R76, R76, R161.reuse, PT ;  /* 0x000000a14c4c7233 */ /* 0x100fe40003803000 */
[----:B------:R-:W-:Y:S01]  /*1aa10*/  PRMT R77, R77, 0x5410, R45 ;  /* 0x000054104d4d7816 */ /* 0x000fe2000000002d */
[----:B------:R-:W-:Y:S02]  /*1aa20*/  IMAD.MOV.U32 R45, RZ, RZ, R97 ;  /* 0x000000ffff2d7224 */ /* 0x000fe400078e0061 */
[----:B------:R-:W-:Y:S02]  /*1aa30*/  LOP3.LUT R76, R76, R0, RZ, 0xc0, !PT ;  /* 0x000000004c4c7212 */ /* 0x000fe400078ec0ff */
[--C-:B------:R-:W-:Y:S02]  /*1aa40*/  HSET2.LE.AND R77, R77, R161.reuse, PT ;  /* 0x000000a14d4d7233 */ /* 0x100fe40003803000 */
[----:B------:R-:W-:Y:S04]  /*1aa50*/  F2FP.BF16.F32.PACK_AB R0, R169, R177 ;  /* 0x000000b1a900723e */ /* 0x000fe800000010ff */
[----:B------:R-:W-:Y:S02]  /*1aa60*/  LOP3.LUT R77, R77, R0, RZ, 0xc0, !PT ;  /* 0x000000004d4d7212 */ /* 0x000fe400078ec0ff */
        /* <DEDUP_REMOVED lines=61> */
[C---:B------:R-:W-:Y:S03]  /*1ae40*/  LOP3.LUT R2, R44.reuse, 0xffff, RZ, 0xc0, !PT ;  /* 0x0000ffff2c027812 */ /* 0x040fe600078ec0ff */
[--C-:B------:R-:W-:Y:S02]  /*1ae50*/  HSET2.LE.AND R151, R151, R161.reuse, PT ;  /* 0x000000a197977233 */ /* 0x100fe40003803000 */
        /* <DEDUP_REMOVED lines=16> */
[----:B------:R-:W-:Y:S02]  /*1af60*/  LOP3.LUT R2, R91, UR11, R46, 0x96, !PT ;  /* 0x0000000b5b027c12 */ /* 0x000fe4000f8e962e */
[----:B------:R-:W-:Y:S02]  /*1af70*/  LOP3.LUT R0, R89, UR10, R90, 0x96, !PT ;  /* 0x0000000a59007c12 */ /* 0x000fe4000f8e965a */
[--C-:B------:R-:W-:Y:S01]  /*1af80*/  HSET2.LE.AND R149, R149, R161.reuse, PT ;  /* 0x000000a195957233 */ /* 0x100fe20003803000 */
[----:B------:R-:W-:Y:S04]  /*1af90*/  IMAD.WIDE.U32 R2, R2, -0x2daee0ad, RZ ;  /* 0xd2511f5302027825 */ /* 0x000fe800078e00ff */
[----:B------:R-:W-:Y:S01]  /*1afa0*/  IMAD.WIDE.U32 R46, R0, -0x2daee0ad, RZ ;  /* 0xd2511f53002e7825 */ /* 0x000fe200078e00ff */
[----:B------:R-:W-:Y:S01]  /*1afb0*/  LOP3.LUT R44, R3, UR16, R84, 0x96, !PT ;  /* 0x00000010032c7c12 */ /* 0x000fe2000f8e9654 */
[----:B------:R-:W-:Y:S03]  /*1afc0*/  UMOV UR16, UR28 ;  /* 0x0000001c00107c82 */ /* 0x000fe60008000000 */
[----:B------:R-:W-:Y:S01]  /*1afd0*/  LOP3.LUT R0, R47, UR23, R2, 0x96, !PT ;  /* 0x000000172f007c12 */ /* 0x000fe2000f8e9602 */
[----:B------:R-:W-:Y:S05]  /*1afe0*/  IMAD.WIDE.U32 R44, R44, -0x326172a9, RZ ;  /* 0xcd9e8d572c2c7825 */ /* 0x000fea00078e00ff */
[----:B------:R-:W-:Y:S05]  /*1aff0*/  LOP3.LUT R2, R45, UR24, R88, 0x96, !PT ;  /* 0x000000182d027c12 */ /* 0x000fea000f8e9658 */
        /* <DEDUP_REMOVED lines=30> */
[----:B------:R-:W-:Y:S03]  /*1b1e0*/  IMAD.MOV.U32 R84, RZ, RZ, R137 ;  /* 0x000000ffff547224 */ /* 0x000fe600078e0089 */
        /* <DEDUP_REMOVED lines=13> */
[----:B------:R-:W-:Y:S01]  /*1b2c0*/  PRMT R138, R0, 0x5410, R3 ;  /* 0x00005410008a7816 */ /* 0x000fe20000000003 */
[----:B------:R-:W-:Y:S01]  /*1b2d0*/  IMAD.MOV.U32 R3, RZ, RZ, R118 ;  /* 0x000000ffff037224 */ /* 0x000fe200078e0076 */
[--C-:B------:R-:W-:Y:S01]  /*1b2e0*/  SHF.R.U32.HI R0, RZ, 0x10, R2.reuse ;  /* 0x00000010ff007819 */ /* 0x100fe20000011602 */
[----:B------:R-:W-:Y:S01]  /*1b2f0*/  MUFU.EX2 R118, R180 ;  /* 0x000000b400767308 */ /* 0x000fe20000000800 */
[----:B------:R-:W-:Y:S02]  /*1b300*/  SHF.R.U32.HI R2, RZ, 0x18, R2 ;  /* 0x00000018ff027819 */ /* 0x000fe40000011602 */
[----:B------:R-:W-:Y:S02]  /*1b310*/  LOP3.LUT R0, R0, 0xff, RZ, 0xc0, !PT ;  /* 0x000000ff00007812 */ /* 0x000fe400078ec0ff */
[--C-:B------:R-:W-:Y:S02]  /*1b320*/  HSET2.LE.AND R138, R138, R161.reuse, PT ;  /* 0x000000a18a8a7233 */ /* 0x100fe40003803000 */
[----:B------:R-:W-:Y:S01]  /*1b330*/  PRMT R139, R0, 0x5410, R2 ;  /* 0x00005410008b7816 */ /* 0x000fe20000000002 */
[----:B------:R-:W-:Y:S02]  /*1b340*/  IMAD.MOV.U32 R2, RZ, RZ, R47 ;  /* 0x000000ffff027224 */ /* 0x000fe400078e002f */
[----:B------:R-:W1:Y:S02]  /*1b350*/  LDSM.16.MT88.4 R44, [R184+0x4000] ;  /* 0x00400000b82c783b */ /* 0x000e640000004200 */
[--C-:B------:R-:W-:Y:S01]  /*1b360*/  HSET2.LE.AND R139, R139, R161.reuse, PT ;  /* 0x000000a18b8b7233 */ /* 0x100fe20003803000 */
        /* <DEDUP_REMOVED lines=8> */
[----:B------:R-:W-:Y:S01]  /*1b3f0*/  IMAD.MOV.U32 R44, RZ, RZ, R127 ;  /* 0x000000ffff2c7224 */ /* 0x000fe200078e007f */
[----:B------:R-:W-:Y:S01]  /*1b400*/  HMMA.16816.F32.BF16 R32, R40, R46, R32 ;  /* 0x0000002e2820723c */ /* 0x000fe20000041820 */
[----:B------:R-:W1:Y:S01]  /*1b410*/  LDSM.16.MT88.4 R40, [R184+0x4400] ;  /* 0x00440000b828783b */ /* 0x000e620000004200 */
[----:B------:R-:W-:Y:S03]  /*1b420*/  MUFU.EX2 R127, R114 ;  /* 0x00000072007f7308 */ /* 0x000fe60000000800 */
[----:B------:R-:W-:Y:S02]  /*1b430*/  IMAD.MOV.U32 R50, RZ, RZ, R124 ;  /* 0x000000ffff327224 */ /* 0x000fe400078e007c */
[----:B------:R-:W-:Y:S05]  /*1b440*/  IMAD.MOV.U32 R51, RZ, RZ, R119 ;  /* 0x000000ffff337224 */ /* 0x000fea00078e0077 */
[----:B------:R-:W-:Y:S01]  /*1b450*/  MUFU.EX2 R114, R116 ;  /* 0x0000007400727308 */ /* 0x000fe20000000800 */
[----:B------:R-:W-:Y:S02]  /*1b460*/  IMAD.MOV.U32 R46, RZ, RZ, R126 ;  /* 0x000000ffff2e7224 */ /* 0x000fe400078e007e */
[----:B------:R-:W-:Y:S02]  /*1b470*/  IMAD.MOV.U32 R47, RZ, RZ, R123 ;  /* 0x000000ffff2f7224 */ /* 0x000fe400078e007b */
[----:B------:R-:W-:Y:S02]  /*1b480*/  IMAD.MOV.U32 R49, RZ, RZ, R112 ;  /* 0x000000ffff317224 */ /* 0x000fe400078e0070 */
[----:B------:R-:W-:Y:S01]  /*1b490*/  IMAD.MOV.U32 R45, RZ, RZ, R84 ;  /* 0x000000ffff2d7224 */ /* 0x000fe200078e0054 */
[--C-:B------:R-:W-:Y:S02]  /*1b4a0*/  HSET2.LE.AND R84, R92, R161.reuse, PT ;  /* 0x000000a15c547233 */ /* 0x100fe40003803000 */
[----:B------:R-:W-:Y:S01]  /*1b4b0*/  MUFU.EX2 R123, R182 ;  /* 0x000000b6007b7308 */ /* 0x000fe20000000800 */
[----:B------:R-:W-:Y:S02]  /*1b4c0*/  IMAD.MOV.U32 R48, RZ, RZ, R45 ;  /* 0x000000ffff307224 */ /* 0x000fe400078e002d */
[----:B------:R-:W-:Y:S07]  /*1b4d0*/  IMAD.MOV.U32 R45, RZ, RZ, R110 ;  /* 0x000000ffff2d7224 */ /* 0x000fee00078e006e */
[----:B------:R-:W-:Y:S10]  /*1b4e0*/  MUFU.EX2 R126, R179 ;  /* 0x000000b3007e7308 */ /* 0x000ff40000000800 */
[----:B------:R-:W-:Y:S01]  /*1b4f0*/  MUFU.EX2 R110, R213 ;  /* 0x000000d5006e7308 */ /* 0x000fe20000000800 */
[-C--:B-1----:R-:W-:Y:S09]  /*1b500*/  HMMA.16816.F32.BF16 R4, R52, R40.reuse, R4 ;  /* 0x000000283404723c */ /* 0x082ff20000041804 */
[----:B------:R-:W-:Y:S01]  /*1b510*/  MUFU.EX2 R116, R128 ;  /* 0x0000008000747308 */ /* 0x000fe20000000800 */
[C---:B------:R-:W-:Y:S09]  /*1b520*/  HMMA.16816.F32.BF16 R8, R56.reuse, R40, R8 ;  /* 0x000000283808723c */ /* 0x040ff20000041808 */
[----:B------:R-:W-:Y:S01]  /*1b530*/  MUFU.EX2 R128, R202 ;  /* 0x000000ca00807308 */ /* 0x000fe20000000800 */
[-C--:B------:R-:W-:Y:S06]  /*1b540*/  HMMA.16816.F32.BF16 R12, R56, R42.reuse, R12 ;  /* 0x0000002a380c723c */ /* 0x080fec000004180c */
[C---:B------:R-:W-:Y:S01]  /*1b550*/  HMMA.16816.F32.BF16 R16, R52.reuse, R42, R16 ;  /* 0x0000002a3410723c */ /* 0x040fe20000041810 */
[----:B------:R-:W1:Y:S02]  /*1b560*/  LDSM.16.MT88.4 R40, [R185+0x4400] ;  /* 0x00440000b928783b */ /* 0x000e640000004200 */
[----:B------:R-:W2:Y:S10]  /*1b570*/  MUFU.EX2 R112, R181 ;  /* 0x000000b500707308 */ /* 0x000eb40000000800 */
[----:B------:R-:W3:Y:S10]  /*1b580*/  MUFU.EX2 R119, R117 ;  /* 0x0000007500777308 */ /* 0x000ef40000000800 */
[----:B------:R-:W-:Y:S01]  /*1b590*/  MUFU.EX2 R117, R212 ;  /* 0x000000d400757308 */ /* 0x000fe20000000800 */
[----:B--2---:R-:W-:Y:S04]  /*1b5a0*/  F2FP.BF16.F32.PACK_AB R0, R118, R112 ;  /* 0x000000707600723e */ /* 0x004fe800000010ff */
[----:B------:R-:W-:Y:S05]  /*1b5b0*/  LOP3.LUT R84, R84, R0, RZ, 0xc0, !PT ;  /* 0x0000000054547212 */ /* 0x000fea00078ec0ff */
[----:B------:R-:W2:Y:S01]  /*1b5c0*/  MUFU.EX2 R124, R115 ;  /* 0x00000073007c7308 */ /* 0x000ea20000000800 */
[----:B---3--:R-:W-:Y:S09]  /*1b5d0*/  F2FP.BF16.F32.PACK_AB R0, R119, R113 ;  /* 0x000000717700723e */ /* 0x008ff200000010ff */
[----:B------:R-:W-:Y:S01]  /*1b5e0*/  MUFU.EX2 R115, R176 ;  /* 0x000000b000737308 */ /* 0x000fe20000000800 */
[-C--:B-1----:R-:W-:Y:S09]  /*1b5f0*/  HMMA.16816.F32.BF16 R20, R52, R40.reuse, R20 ;  /* 0x000000283414723c */ /* 0x082ff20000041814 */
[----:B------:R-:W-:Y:S01]  /*1b600*/  MUFU.EX2 R92, R130 ;  /* 0x00000082005c7308 */ /* 0x000fe20000000800 */
[C---:B------:R-:W-:Y:S09]  /*1b610*/  HMMA.16816.F32.BF16 R24, R56.reuse, R40, R24 ;  /* 0x000000283818723c */ /* 0x040ff20000041818 */
[----:B------:R-:W-:Y:S01]  /*1b620*/  MUFU.EX2 R130, R200 ;  /* 0x000000c800827308 */ /* 0x000fe20000000800 */
[-C--:B------:R-:W-:Y:S06]  /*1b630*/  HMMA.16816.F32.BF16 R28, R56, R42.reuse, R28 ;  /* 0x0000002a381c723c */ /* 0x080fec000004181c */
[----:B------:R-:W-:Y:S01]  /*1b640*/  HMMA.16816.F32.BF16 R32, R52, R42, R32 ;  /* 0x0000002a3420723c */ /* 0x000fe20000041820 */
[----:B------:R-:W1:Y:S04]  /*1b650*/  LDSM.16.MT88.4 R40, [R184+0x4800] ;  /* 0x00480000b828783b */ /* 0x000e680000004200 */
[----:B------:R-:W-:Y:S01]  /*1b660*/  IMAD.MOV.U32 R57, RZ, RZ, R2 ;  /* 0x000000ffff397224 */ /* 0x000fe200078e0002 */
[--C-:B------:R-:W-:Y:S01]  /*1b670*/  HSET2.LE.AND R2, R100, R161.reuse, PT ;  /* 0x000000a164027233 */ /* 0x100fe20003803000 */
[----:B------:R-:W-:Y:S01]  /*1b680*/  IMAD.MOV.U32 R58, RZ, RZ, R85 ;  /* 0x000000ffff3a7224 */ /* 0x000fe200078e0055 */
[--C-:B------:R-:W-:Y:S01]  /*1b690*/  HSET2.LE.AND R85, R93, R161.reuse, PT ;  /* 0x000000a15d557233 */ /* 0x100fe20003803000 */
[----:B------:R-:W3:Y:S02]  /*1b6a0*/  MUFU.EX2 R100, R109 ;  /* 0x0000006d00647308 */ /* 0x000ee40000000800 */
[--C-:B------:R-:W-:Y:S01]  /*1b6b0*/  HSET2.LE.AND R53, R96, R161.reuse, PT ;  /* 0x000000a160357233 */ /* 0x100fe20003803000 */
[----:B------:R-:W-:Y:S01]  /*1b6c0*/  FADD.FTZ R56, R49, R102 ;  /* 0x0000006631387221 */ /* 0x000fe20000010000 */
[----:B------:R-:W-:Y:S01]  /*1b6d0*/  IMAD.MOV.U32 R49, RZ, RZ, R44 ;  /* 0x000000ffff317224 */ /* 0x000fe200078e002c */
[--C-:B------:R-:W-:Y:S01]  /*1b6e0*/  HSET2.LE.AND R52, R98, R161.reuse, PT ;  /* 0x000000a162347233 */ /* 0x100fe20003803000 */
[----:B------:R-:W-:Y:S01]  /*1b6f0*/  IMAD.MOV.U32 R44, RZ, RZ, R111 ;  /* 0x000000ffff2c7224 */ /* 0x000fe200078e006f */
[----:B------:R-:W-:Y:S01]  /*1b700*/  LOP3.LUT R85, R85, R0, RZ, 0xc0, !PT ;  /* 0x0000000055557212 */ /* 0x000fe200078ec0ff */
[----:B------:R-:W-:Y:S02]  /*1b710*/  IMAD.MOV.U32 R59, RZ, RZ, R163 ;  /* 0x000000ffff3b7224 */ /* 0x000fe400078e00a3 */
[----:B------:R-:W-:Y:S01]  /*1b720*/  FADD.FTZ R56, R57, R56 ;  /* 0x0000003839387221 */ /* 0x000fe20000010000 */
[----:B------:R-:W-:Y:S01]  /*1b730*/  IMAD.MOV.U32 R163, RZ, RZ, R122 ;  /* 0x000000ffffa37224 */ /* 0x000fe200078e007a */
[----:B--2---:R-:W-:Y:S01]  /*1b740*/  F2FP.BF16.F32.PACK_AB R54, R127, R124 ;  /* 0x0000007c7f36723e */ /* 0x004fe200000010ff */
[----:B------:R-:W-:Y:S01]  /*1b750*/  FADD.FTZ R0, R59, R173 ;  /* 0x000000ad3b007221 */ /* 0x000fe20000010000 */
[----:B------:R-:W-:Y:S01]  /*1b760*/  IMAD.MOV.U32 R59, RZ, RZ, R46 ;  /* 0x000000ffff3b7224 */ /* 0x000fe200078e002e */
[----:B------:R-:W-:Y:S01]  /*1b770*/  MUFU.EX2 R109, R131 ;  /* 0x00000083006d7308 */ /* 0x000fe20000000800 */
[----:B------:R-:W-:Y:S01]  /*1b780*/  LOP3.LUT R54, R2, R54, RZ, 0xc0, !PT ;  /* 0x0000003602367212 */ /* 0x000fe200078ec0ff */
[----:B------:R-:W-:Y:S01]  /*1b790*/  FADD.FTZ R57, R49, R0 ;  /* 0x0000000031397221 */ /* 0x000fe20000010000 */
[----:B------:R-:W-:Y:S01]  /*1b7a0*/  FADD.FTZ R2, R58, R104 ;  /* 0x000000683a027221 */ /* 0x000fe20000010000 */
[----:B------:R-:W-:Y:S01]  /*1b7b0*/  IMAD.MOV.U32 R58, RZ, RZ, R47 ;  /* 0x000000ffff3a7224 */ /* 0x000fe200078e002f */
[----:B------:R-:W-:Y:S01]  /*1b7c0*/  F2FP.BF16.F32.PACK_AB R0, R108, R105 ;  /* 0x000000696c00723e */ /* 0x000fe200000010ff */
[----:B------:R-:W-:Y:S04]  /*1b7d0*/  IMAD.MOV.U32 R55, RZ, RZ, R125 ;  /* 0x000000ffff377224 */ /* 0x000fe800078e007d */
[----:B------:R-:W-:Y:S10]  /*1b7e0*/  MUFU.EX2 R131, R220 ;  /* 0x000000dc00837308 */ /* 0x000ff40000000800 */
[----:B------:R-:W-:Y:S01]  /*1b7f0*/  MUFU.EX2 R93, R215 ;  /* 0x000000d7005d7308 */ /* 0x000fe20000000800 */
[-C--:B-1----:R-:W-:Y:S06]  /*1b800*/  HMMA.16816.F32.BF16 R4, R60, R40.reuse, R4 ;  /* 0x000000283c04723c */ /* 0x082fec0000041804 */
[C---:B------:R-:W-:Y:S03]  /*1b810*/  HMMA.16816.F32.BF16 R8, R64.reuse, R40, R8 ;  /* 0x000000284008723c */ /* 0x040fe60000041808 */
[----:B------:R-:W1:Y:S03]  /*1b820*/  MUFU.EX2 R102, R129 ;  /* 0x0000008100667308 */ /* 0x000e660000000800 */
[-C--:B------:R-:W-:Y:S07]  /*1b830*/  HMMA.16816.F32.BF16 R12, R64, R42.reuse, R12 ;  /* 0x0000002a400c723c */ /* 0x080fee000004180c */
[----:B------:R-:W-:Y:S01]  /*1b840*/  MUFU.EX2 R129, R223 ;  /* 0x000000df00817308 */ /* 0x000fe20000000800 */
[C---:B------:R-:W-:Y:S01]  /*1b850*/  HMMA.16816.F32.BF16 R16, R60.reuse, R42, R16 ;  /* 0x0000002a3c10723c */ /* 0x040fe20000041810 */
[----:B------:R-:W2:Y:S08]  /*1b860*/  LDSM.16.MT88.4 R40, [R185+0x4800] ;  /* 0x00480000b928783b */ /* 0x000eb00000004200 */
[----:B------:R-:W-:Y:S10]  /*1b870*/  MUFU.EX2 R122, R210 ;  /* 0x000000d2007a7308 */ /* 0x000ff40000000800 */
[----:B------:R-:W4:Y:S10]  /*1b880*/  MUFU.EX2 R125, R208 ;  /* 0x000000d0007d7308 */ /* 0x000f340000000800 */
[----:B------:R-:W-:Y:S10]  /*1b890*/  MUFU.EX2 R111, R183 ;  /* 0x000000b7006f7308 */ /* 0x000ff40000000800 */
[----:B------:R-:W-:Y:S10]  /*1b8a0*/  MUFU.EX2 R96, R227 ;  /* 0x000000e300607308 */ /* 0x000ff40000000800 */
[----:B------:R-:W-:Y:S01]  /*1b8b0*/  MUFU.EX2 R104, R170 ;  /* 0x000000aa00687308 */ /* 0x000fe20000000800 */
[-C--:B--2---:R-:W-:Y:S09]  /*1b8c0*/  HMMA.16816.F32.BF16 R20, R60, R40.reuse, R20 ;  /* 0x000000283c14723c */ /* 0x084ff20000041814 */
[----:B------:R-:W-:Y:S01]  /*1b8d0*/  MUFU.EX2 R98, R224 ;  /* 0x000000e000627308 */ /* 0x000fe20000000800 */
[C---:B------:R-:W-:Y:S06]  /*1b8e0*/  HMMA.16816.F32.BF16 R24, R64.reuse, R40, R24 ;  /* 0x000000284018723c */ /* 0x040fec0000041818 */
[-C--:B------:R-:W-:Y:S06]  /*1b8f0*/  HMMA.16816.F32.BF16 R28, R64, R42.reuse, R28 ;  /* 0x0000002a401c723c */ /* 0x080fec000004181c */
[----:B------:R-:W-:Y:S01]  /*1b900*/  HMMA.16816.F32.BF16 R32, R60, R42, R32 ;  /* 0x0000002a3c20723c */ /* 0x000fe20000041820 */
[----:B------:R-:W2:Y:S04]  /*1b910*/  LDSM.16.MT88.4 R40, [R184+0x4c00] ;  /* 0x004c0000b828783b */ /* 0x000ea80000004200 */
[----:B------:R-:W-:Y:S02]  /*1b920*/  IMAD.MOV.U32 R67, RZ, RZ, R44 ;  /* 0x000000ffff437224 */ /* 0x000fe400078e002c */
[----:B------:R-:W-:Y:S01]  /*1b930*/  IMAD.MOV.U32 R66, RZ, RZ, R45 ;  /* 0x000000ffff427224 */ /* 0x000fe200078e002d */
[--C-:B------:R-:W-:Y:S01]  /*1b940*/  HSET2.LE.AND R60, R88, R161.reuse, PT ;  /* 0x000000a1583c7233 */ /* 0x100fe20003803000 */
[----:B------:R-:W-:Y:S02]  /*1b950*/  LDSM.16.MT88.4 R44, [R184+0x5000] ;  /* 0x00500000b82c783b */ /* 0x000fe40000004200 */
[----:B------:R-:W-:Y:S02]  /*1b960*/  IMAD.MOV.U32 R65, RZ, RZ, R50 ;  /* 0x000000ffff417224 */ /* 0x000fe400078e0032 */
[----:B------:R-:W-:Y:S02]  /*1b970*/  IMAD.MOV.U32 R64, RZ, RZ, R51 ;  /* 0x000000ffff407224 */ /* 0x000fe400078e0033 */
[----:B------:R-:W-:Y:S01]  /*1b980*/  IMAD.MOV.U32 R63, RZ, RZ, R3 ;  /* 0x000000ffff3f7224 */ /* 0x000fe200078e0003 */
[----:B---3--:R-:W-:Y:S01]  /*1b990*/  F2FP.BF16.F32.PACK_AB R3, R103, R100 ;  /* 0x000000646703723e */ /* 0x008fe200000010ff */
[----:B------:R-:W-:Y:S02]  /*1b9a0*/  IMAD.MOV.U32 R61, RZ, RZ, R120 ;  /* 0x000000ffff3d7224 */ /* 0x000fe400078e0078 */
[----:B------:R-:W-:Y:S01]  /*1b9b0*/  IMAD.MOV.U32 R62, RZ, RZ, R107 ;  /* 0x000000ffff3e7224 */ /* 0x000fe200078e006b */
[----:B------:R-:W-:Y:S01]  /*1b9c0*/  LOP3.LUT R53, R53, R3, RZ, 0xc0, !PT ;  /* 0x0000000335357212 */ /* 0x000fe200078ec0ff */
[----:B------:R-:W-:Y:S10]  /*1b9d0*/  MUFU.EX2 R120, R171 ;  /* 0x000000ab00787308 */ /* 0x000ff40000000800 */
[----:B------:R-:W3:Y:S01]  /*1b9e0*/  MUFU.EX2 R107, R198 ;  /* 0x000000c6006b7308 */ /* 0x000ee20000000800 */
[-C--:B--2---:R-:W-:Y:S06]  /*1b9f0*/  HMMA.16816.F32.BF16 R4, R68, R40.reuse, R4 ;  /* 0x000000284404723c */ /* 0x084fec0000041804 */
[C---:B------:R-:W-:Y:S06]  /*1ba00*/  HMMA.16816.F32.BF16 R8, R72.reuse, R40, R8 ;  /* 0x000000284808723c */ /* 0x040fec0000041808 */
[-C--:B------:R-:W-:Y:S06]  /*1ba10*/  HMMA.16816.F32.BF16 R12, R72, R42.reuse, R12 ;  /* 0x0000002a480c723c */ /* 0x080fec000004180c */
[C---:B------:R-:W-:Y:S01]  /*1ba20*/  HMMA.16816.F32.BF16 R16, R68.reuse, R42, R16 ;  /* 0x0000002a4410723c */ /* 0x040fe20000041810 */
[----:B------:R-:W2:Y:S05]  /*1ba30*/  LDSM.16.MT88.4 R40, [R185+0x4c00] ;  /* 0x004c0000b928783b */ /* 0x000eaa0000004200 */
[-C--:B--2---:R-:W-:Y:S06]  /*1ba40*/  HMMA.16816.F32.BF16 R20, R68, R40.reuse, R20 ;  /* 0x000000284414723c */ /* 0x084fec0000041814 */
[C---:B------:R-:W-:Y:S06]  /*1ba50*/  HMMA.16816.F32.BF16 R24, R72.reuse, R40, R24 ;  /* 0x000000284818723c */ /* 0x040fec0000041818 */
[-C--:B------:R-:W-:Y:S01]  /*1ba60*/  HMMA.16816.F32.BF16 R28, R72, R42.reuse, R28 ;  /* 0x0000002a481c723c */ /* 0x080fe2000004181c */
[----:B------:R-:W-:Y:S04]  /*1ba70*/  MUFU.EX2 R75, R218 ;  /* 0x000000da004b7308 */ /* 0x000fe80000000800 */
[----:B------:R-:W-:Y:S01]  /*1ba80*/  FADD.FTZ R41, R48, R2 ;  /* 0x0000000230297221 */ /* 0x000fe20000010000 */
[----:B------:R-:W-:Y:S01]  /*1ba90*/  HMMA.16816.F32.BF16 R32, R68, R42, R32 ;  /* 0x0000002a4420723c */ /* 0x000fe20000041820 */
[----:B------:R-:W2:Y:S04]  /*1baa0*/  LDSM.16.MT88.4 R48, [R185+0x5000] ;  /* 0x00500000b930783b */ /* 0x000ea80000004200 */
[----:B------:R-:W-:Y:S01]  /*1bab0*/  MUFU.EX2 R69, R222 ;  /* 0x000000de00457308 */ /* 0x000fe20000000800 */
[----:B------:R-:W-:Y:S01]  /*1bac0*/  FADD.FTZ R40, R55, R174 ;  /* 0x000000ae37287221 */ /* 0x000fe20000010000 */
[-C--:B------:R-:W-:Y:S05]  /*1bad0*/  HMMA.16816.F32.BF16 R4, R76, R44.reuse, R4 ;  /* 0x0000002c4c04723c */ /* 0x080fea0000041804 */
[----:B------:R-:W-:Y:S01]  /*1bae0*/  FADD.FTZ R3, R61, R40 ;  /* 0x000000283d037221 */ /* 0x000fe20000010000 */
[C---:B------:R-:W-:Y:S02]  /*1baf0*/  HMMA.16816.F32.BF16 R8, R80.reuse, R44, R8 ;  /* 0x0000002c5008723c */ /* 0x040fe40000041808 */
[----:B------:R-:W-:Y:S03]  /*1bb00*/  MUFU.EX2 R70, R219 ;  /* 0x000000db00467308 */ /* 0x000fe60000000800 */
[----:B-1----:R-:W-:Y:S01]  /*1bb10*/  F2FP.BF16.F32.PACK_AB R2, R102, R92 ;  /* 0x0000005c6602723e */ /* 0x002fe200000010ff */
[-C--:B------:R-:W-:Y:S06]  /*1bb20*/  HMMA.16816.F32.BF16 R12, R80, R46.reuse, R12 ;  /* 0x0000002e500c723c */ /* 0x080fec000004180c */
[----:B------:R-:W-:Y:S01]  /*1bb30*/  MUFU.EX2 R68, R217 ;  /* 0x000000d900447308 */ /* 0x000fe20000000800 */
[----:B------:R-:W-:Y:S01]  /*1bb40*/  FADD.FTZ R40, R62, R56 ;  /* 0x000000383e287221 */ /* 0x000fe20000010000 */
[C---:B------:R-:W-:Y:S04]  /*1bb50*/  HMMA.16816.F32.BF16 R16, R76.reuse, R46, R16 ;  /* 0x0000002e4c10723c */ /* 0x040fe80000041810 */
[----:B------:R-:W-:Y:S01]  /*1bb60*/  FADD.FTZ R56, R67, R57 ;  /* 0x0000003943387221 */ /* 0x000fe20000010000 */
[----:B------:R-:W-:Y:S01]  /*1bb70*/  IMAD.MOV.U32 R67, RZ, RZ, R59 ;  /* 0x000000ffff437224 */ /* 0x000fe200078e003b */
[--C-:B------:R-:W-:Y:S01]  /*1bb80*/  HSET2.LE.AND R59, R94, R161.reuse, PT ;  /* 0x000000a15e3b7233 */ /* 0x100fe20003803000 */
[----:B------:R-:W-:Y:S01]  /*1bb90*/  FADD.FTZ R41, R66, R41 ;  /* 0x0000002942297221 */ /* 0x000fe20000010000 */
[----:B------:R-:W-:Y:S03]  /*1bba0*/  MUFU.EX2 R73, R216 ;  /* 0x000000d800497308 */ /* 0x000fe60000000800 */
[----:B------:R-:W-:Y:S01]  /*1bbb0*/  LOP3.LUT R52, R52, R2, RZ, 0xc0, !PT ;  /* 0x0000000234347212 */ /* 0x000fe200078ec0ff */
[----:B------:R-:W-:Y:S01]  /*1bbc0*/  FADD.FTZ R61, R246, R41 ;  /* 0x00000029f63d7221 */ /* 0x000fe20000010000 */
[----:B------:R-:W-:Y:S01]  /*1bbd0*/  F2FP.BF16.F32.PACK_AB R2, R126, R123 ;  /* 0x0000007b7e02723e */ /* 0x000fe200000010ff */
[----:B------:R-:W-:Y:S01]  /*1bbe0*/  IMAD.MOV.U32 R66, RZ, RZ, R58 ;  /* 0x000000ffff427224 */ /* 0x000fe200078e003a */
[--C-:B------:R-:W-:Y:S01]  /*1bbf0*/  HSET2.LE.AND R55, R101, R161.reuse, PT ;  /* 0x000000a165377233 */ /* 0x100fe20003803000 */
[----:B------:R-:W-:Y:S01]  /*1bc00*/  FADD.FTZ R44, R242, R56 ;  /* 0x00000038f22c7221 */ /* 0x000fe20000010000 */
[-C--:B--2---:R-:W-:Y:S01]  /*1bc10*/  HMMA.16816.F32.BF16 R20, R76, R48.reuse, R20 ;  /* 0x000000304c14723c */ /* 0x084fe20000041814 */
[----:B------:R-:W-:Y:S02]  /*1bc20*/  MUFU.EX2 R72, R204 ;  /* 0x000000cc00487308 */ /* 0x000fe40000000800 */
[----:B------:R-:W-:Y:S01]  /*1bc30*/  LOP3.LUT R59, R59, R2, RZ, 0xc0, !PT ;  /* 0x000000023b3b7212 */ /* 0x000fe200078ec0ff */
[----:B------:R-:W-:Y:S01]  /*1bc40*/  FADD.FTZ R2, R64, R40 ;  /* 0x0000002840027221 */ /* 0x000fe20000010000 */
[--C-:B------:R-:W-:Y:S01]  /*1bc50*/  HSET2.LE.AND R58, R95, R161.reuse, PT ;  /* 0x000000a15f3a7233 */ /* 0x100fe20003803000 */
[C---:B------:R-:W-:Y:S01]  /*1bc60*/  HMMA.16816.F32.BF16 R24, R80.reuse, R48, R24 ;  /* 0x000000305018723c */ /* 0x040fe20000041818 */
[----:B------:R-:W1:Y:S04]  /*1bc70*/  LDSM.16.MT88.4 R40, [R184+0x5400] ;  /* 0x00540000b828783b */ /* 0x000e680000004200 */
[----:B------:R-:W-:Y:S01]  /*1bc80*/  MUFU.EX2 R71, R206 ;  /* 0x000000ce00477308 */ /* 0x000fe20000000800 */
[----:B------:R-:W-:Y:S01]  /*1bc90*/  LOP3.LUT R55, R55, R0, RZ, 0xc0, !PT ;  /* 0x0000000037377212 */ /* 0x000fe200078ec0ff */
[-C--:B------:R-:W-:Y:S04]  /*1bca0*/  HMMA.16816.F32.BF16 R28, R80, R50.reuse, R28 ;  /* 0x00000032501c723c */ /* 0x080fe8000004181c */
[----:B----4-:R-:W-:Y:S02]  /*1bcb0*/  F2FP.BF16.F32.PACK_AB R0, R125, R122 ;  /* 0x0000007a7d00723e */ /* 0x010fe400000010ff */
[----:B------:R-:W-:Y:S02]  /*1bcc0*/  HMMA.16816.F32.BF16 R32, R76, R50, R32 ;  /* 0x000000324c20723c */ /* 0x000fe40000041820 */
[----:B------:R-:W2:Y:S03]  /*1bcd0*/  MUFU.EX2 R74, R214 ;  /* 0x000000d6004a7308 */ /* 0x000ea60000000800 */
[----:B------:R-:W-:Y:S01]  /*1bce0*/  LOP3.LUT R58, R58, R0, RZ, 0xc0, !PT ;  /* 0x000000003a3a7212 */ /* 0x000fe200078ec0ff */
[----:B------:R-:W-:Y:S01]  /*1bcf0*/  FADD.FTZ R0, R63, R3 ;  /* 0x000000033f007221 */ /* 0x000fe20000010000 */
[--C-:B------:R-:W-:Y:S01]  /*1bd00*/  HSET2.LE.AND R56, R99, R161.reuse, PT ;  /* 0x000000a163387233 */ /* 0x100fe20003803000 */
[----:B------:R-:W-:Y:S03]  /*1bd10*/  FADD.FTZ R62, R65, R2 ;  /* 0x00000002413e7221 */ /* 0x000fe60000010000 */
[----:B------:R-:W-:Y:S01]  /*1bd20*/  FADD.FTZ R45, R232, R0 ;  /* 0x00000000e82d7221 */ /* 0x000fe20000010000 */
[----:B------:R-:W-:Y:S01]  /*1bd30*/  F2FP.BF16.F32.PACK_AB R0, R117, R110 ;  /* 0x0000006e7500723e */ /* 0x000fe200000010ff */
[----:B------:R-:W-:Y:S01]  /*1bd40*/  FADD.FTZ R49, R163, R62 ;  /* 0x0000003ea3317221 */ /* 0x000fe20000010000 */
[--C-:B------:R-:W-:Y:S01]  /*1bd50*/  HSET2.LE.AND R57, R97, R161.reuse, PT ;  /* 0x000000a161397233 */ /* 0x100fe20003803000 */
[----:B------:R-:W-:Y:S01]  /*1bd60*/  FADD.FTZ R48, R245, R45 ;  /* 0x0000002df5307221 */ /* 0x000fe20000010000 */
[----:B------:R-:W-:Y:S01]  /*1bd70*/  LOP3.LUT R56, R56, R0, RZ, 0xc0, !PT ;  /* 0x0000000038387212 */ /* 0x000fe200078ec0ff */
[----:B------:R-:W-:Y:S01]  /*1bd80*/  FADD.FTZ R0, R67, R44 ;  /* 0x0000002c43007221 */ /* 0x000fe20000010000 */
[--C-:B------:R-:W-:Y:S01]  /*1bd90*/  HSET2.LE.AND R62, R89, R161.reuse, PT ;  /* 0x000000a1593e7233 */ /* 0x100fe20003803000 */
[----:B------:R-:W4:Y:S01]  /*1bda0*/  LDSM.16.MT88.4 R44, [R185+0x5400] ;  /* 0x00540000b92c783b */ /* 0x000f220000004200 */
[--C-:B------:R-:W-:Y:S02]  /*1bdb0*/  HSET2.LE.AND R63, R90, R161.reuse, PT ;  /* 0x000000a15a3f7233 */ /* 0x100fe40003803000 */
[----:B---3--:R-:W-:Y:S02]  /*1bdc0*/  F2FP.BF16.F32.PACK_AB R2, R107, R111 ;  /* 0x0000006f6b02723e */ /* 0x008fe400000010ff */
[----:B------:R-:W-:Y:S02]  /*1bdd0*/  F2FP.BF16.F32.PACK_AB R3, R109, R104 ;  /* 0x000000686d03723e */ /* 0x000fe400000010ff */
[----:B------:R-:W-:Y:S01]  /*1bde0*/  LOP3.LUT R57, R57, R2, RZ, 0xc0, !PT ;  /* 0x0000000239397212 */ /* 0x000fe200078ec0ff */
[----:B------:R-:W-:Y:S01]  /*1bdf0*/  FADD.FTZ R2, R66, R61 ;  /* 0x0000003d42027221 */ /* 0x000fe20000010000 */
[----:B------:R-:W-:Y:S01]  /*1be00*/  HSET2.LE.AND R61, R91, R161, PT ;  /* 0x000000a15b3d7233 */ /* 0x000fe20003803000 */
[-C--:B-1----:R-:W-:Y:S05]  /*1be10*/  HMMA.16816.F32.BF16 R4, R84, R40.reuse, R4 ;  /* 0x000000285404723c */ /* 0x082fea0000041804 */
[----:B------:R-:W-:Y:S01]  /*1be20*/  FADD.FTZ R64, R162, R2 ;  /* 0x00000002a2407221 */ /* 0x000fe20000010000 */
[C---:B------:R-:W-:Y:S05]  /*1be30*/  HMMA.16816.F32.BF16 R8, R52.reuse, R40, R8 ;  /* 0x000000283408723c */ /* 0x040fea0000041808 */
[----:B------:R-:W-:Y:S01]  /*1be40*/  FADD.FTZ R64, R188, R64 ;  /* 0x00000040bc407221 */ /* 0x000fe20000010000 */
[-C--:B------:R-:W-:Y:S05]  /*1be50*/  HMMA.16816.F32.BF16 R12, R52, R42.reuse, R12 ;  /* 0x0000002a340c723c */ /* 0x080fea000004180c */
[----:B------:R-:W-:Y:S01]  /*1be60*/  F2FP.BF16.F32.PACK_AB R2, R120, R115 ;  /* 0x000000737802723e */ /* 0x000fe200000010ff */
[C---:B------:R-:W-:Y:S05]  /*1be70*/  HMMA.16816.F32.BF16 R16, R84.reuse, R42, R16 ;  /* 0x0000002a5410723c */ /* 0x040fea0000041810 */
[----:B------:R-:W-:Y:S01]  /*1be80*/  LOP3.LUT R62, R62, R2, RZ, 0xc0, !PT ;  /* 0x000000023e3e7212 */ /* 0x000fe200078ec0ff */
[----:B------:R-:W-:Y:S01]  /*1be90*/  FADD.FTZ R2, R189, R49 ;  /* 0x00000031bd027221 */ /* 0x000fe20000010000 */
[----:B------:R-:W-:Y:S01]  /*1bea0*/  FADD.FTZ R66, R238, R0 ;  /* 0x00000000ee427221 */ /* 0x000fe20000010000 */
[----:B------:R-:W-:Y:S01]  /*1beb0*/  LOP3.LUT R60, R60, R3, RZ, 0xc0, !PT ;  /* 0x000000033c3c7212 */ /* 0x000fe200078ec0ff */
[----:B------:R3:W5:Y:S02]  /*1bec0*/  LDL.LU R189, [R1+0xb8] ;  /* 0x0000b80001bd7983 */ /* 0x0007640000300800 */
[----:B------:R-:W-:Y:S01]  /*1bed0*/  F2FP.BF16.F32.PACK_AB R0, R114, R106 ;  /* 0x0000006a7200723e */ /* 0x000fe200000010ff */
[-C--:B----4-:R-:W-:Y:S01]  /*1bee0*/  HMMA.16816.F32.BF16 R20, R84, R44.reuse, R20 ;  /* 0x0000002c5414723c */ /* 0x090fe20000041814 */
[----:B------:R3:W5:Y:S02]  /*1bef0*/  LDL.LU R188, [R1+0xb4] ;  /* 0x0000b40001bc7983 */ /* 0x0007640000300800 */
[----:B------:R-:W-:Y:S01]  /*1bf00*/  F2FP.BF16.F32.PACK_AB R3, R121, R116 ;  /* 0x000000747903723e */ /* 0x000fe200000010ff */
[----:B------:R-:W-:Y:S01]  /*1bf10*/  FADD.FTZ R67, R229, R2 ;  /* 0x00000002e5437221 */ /* 0x000fe20000010000 */
[----:B------:R-:W-:Y:S01]  /*1bf20*/  LOP3.LUT R61, R61, R0, RZ, 0xc0, !PT ;  /* 0x000000003d3d7212 */ /* 0x000fe200078ec0ff */
[C---:B------:R-:W-:Y:S05]  /*1bf30*/  HMMA.16816.F32.BF16 R24, R52.reuse, R44, R24 ;  /* 0x0000002c3418723c */ /* 0x040fea0000041818 */
[----:B------:R-:W-:Y:S01]  /*1bf40*/  LOP3.LUT R63, R63, R3, RZ, 0xc0, !PT ;  /* 0x000000033f3f7212 */ /* 0x000fe200078ec0ff */
[-C--:B------:R-:W-:Y:S05]  /*1bf50*/  HMMA.16816.F32.BF16 R28, R52, R46.reuse, R28 ;  /* 0x0000002e341c723c */ /* 0x080fea000004181c */
[----:B------:R-:W-:Y:S01]  /*1bf60*/  F2FP.BF16.F32.PACK_AB R2, R128, R130 ;  /* 0x000000828002723e */ /* 0x000fe200000010ff */
[----:B------:R-:W-:Y:S05]  /*1bf70*/  HMMA.16816.F32.BF16 R32, R84, R46, R32 ;  /* 0x0000002e5420723c */ /* 0x000fea0000041820 */
[----:B------:R-:W-:Y:S01]  /*1bf80*/  FADD.FTZ R0, R247, R48 ;  /* 0x00000030f7007221 */ /* 0x000fe20000010000 */
[----:B------:R-:W-:Y:S01]  /*1bf90*/  F2FP.BF16.F32.PACK_AB R3, R96, R98 ;  /* 0x000000626003723e */ /* 0x000fe200000010ff */
[----:B------:R-:W1:Y:S01]  /*1bfa0*/  LDSM.16.MT88.4 R48, [R184+0x5800] ;  /* 0x00580000b830783b */ /* 0x000e620000004200 */
[----:B------:R-:W-:Y:S03]  /*1bfb0*/  LOP3.LUT R151, R151, R2, RZ, 0xc0, !PT ;  /* 0x0000000297977212 */ /* 0x000fe600078ec0ff */
[----:B------:R-:W-:Y:S01]  /*1bfc0*/  FADD.FTZ R66, R187, R66 ;  /* 0x00000042bb427221 */ /* 0x000fe20000010000 */
[----:B------:R-:W-:Y:S01]  /*1bfd0*/  FADD.FTZ R40, R240, R67 ;  /* 0x00000043f0287221 */ /* 0x000fe20000010000 */
[----:B------:R-:W-:Y:S01]  /*1bfe0*/  FADD.FTZ R65, R244, R0 ;  /* 0x00000000f4417221 */ /* 0x000fe20000010000 */
[----:B------:R-:W-:Y:S01]  /*1bff0*/  LOP3.LUT R148, R148, R3, RZ, 0xc0, !PT ;  /* 0x0000000394947212 */ /* 0x000fe200078ec0ff */
[----:B------:R-:W-:Y:S01]  /*1c000*/  FADD.FTZ R3, R234, R64 ;  /* 0x00000040ea037221 */ /* 0x000fe20000010000 */
[----:B--2---:R-:W-:Y:S01]  /*1c010*/  F2FP.BF16.F32.PACK_AB R2, R73, R74 ;  /* 0x0000004a4902723e */ /* 0x004fe200000010ff */
[----:B------:R-:W-:Y:S01]  /*1c020*/  FADD.FTZ R65, R225, R65 ;  /* 0x00000041e1417221 */ /* 0x000fe20000010000 */
[----:B------:R3:W5:Y:S01]  /*1c030*/  LDL.LU R187, [R1+0xb0] ;  /* 0x0000b00001bb7983 */ /* 0x0007620000300800 */
[----:B------:R-:W-:Y:S01]  /*1c040*/  FADD.FTZ R45, R186, R40 ;  /* 0x00000028ba2d7221 */ /* 0x000fe20000010000 */
[----:B------:R-:W-:Y:S01]  /*1c050*/  LOP3.LUT R136, R136, R2, RZ, 0xc0, !PT ;  /* 0x0000000288887212 */ /* 0x000fe200078ec0ff */
[----:B------:R-:W-:Y:S01]  /*1c060*/  FADD.FTZ R2, R239, R3 ;  /* 0x00000003ef027221 */ /* 0x000fe20000010000 */
[----:B------:R-:W-:Y:S01]  /*1c070*/  FADD.FTZ R44, R231, R65 ;  /* 0x00000041e72c7221 */ /* 0x000fe20000010000 */
[----:B------:R3:W5:Y:S01]  /*1c080*/  LDL.LU R186, [R1+0xac] ;  /* 0x0000ac0001ba7983 */ /* 0x0007620000300800 */
[----:B------:R-:W-:Y:S01]  /*1c090*/  F2FP.BF16.F32.PACK_AB R0, R131, R129 ;  /* 0x000000818300723e */ /* 0x000fe200000010ff */
[----:B------:R-:W-:Y:S01]  /*1c0a0*/  FADD.FTZ R65, R251, R2 ;  /* 0x00000002fb417221 */ /* 0x000fe20000010000 */
[----:B------:R-:W-:Y:S01]  /*1c0b0*/  F2FP.BF16.F32.PACK_AB R2, R69, R70 ;  /* 0x000000464502723e */ /* 0x000fe200000010ff */
[----:B------:R-:W-:Y:S01]  /*1c0c0*/  FADD.FTZ R41, R228, R66 ;  /* 0x00000042e4297221 */ /* 0x000fe20000010000 */
[----:B------:R-:W-:Y:S01]  /*1c0d0*/  LOP3.LUT R150, R150, R0, RZ, 0xc0, !PT ;  /* 0x0000000096967212 */ /* 0x000fe200078ec0ff */
[----:B------:R-:W2:Y:S01]  /*1c0e0*/  MUFU.EX2 R66, R221 ;  /* 0x000000dd00427308 */ /* 0x000ea20000000800 */
[----:B------:R-:W-:Y:S01]  /*1c0f0*/  LOP3.LUT R138, R138, R2, RZ, 0xc0, !PT ;  /* 0x000000028a8a7212 */ /* 0x000fe200078ec0ff */
[----:B------:R-:W-:Y:S01]  /*1c100*/  FADD.FTZ R2, R236, R44 ;  /* 0x0000002cec027221 */ /* 0x000fe20000010000 */
[----:B------:R-:W-:Y:S01]  /*1c110*/  FADD.FTZ R44, R135, R45 ;  /* 0x0000002d872c7221 */ /* 0x000fe20000010000 */
[----:B------:R-:W-:Y:S01]  /*1c120*/  F2FP.BF16.F32.PACK_AB R0, R75, R93 ;  /* 0x0000005d4b00723e */ /* 0x000fe200000010ff */
[----:B------:R3:W5:Y:S01]  /*1c130*/  LDL.LU R135, [R1+0xa8] ;  /* 0x0000a80001877983 */ /* 0x0007620000300800 */
[----:B------:R-:W-:Y:S01]  /*1c140*/  FADD.FTZ R2, R237, R2 ;  /* 0x00000002ed027221 */ /* 0x000fe20000010000 */
[----:B------:R-:W-:Y:S01]  /*1c150*/  FADD.FTZ R44, R226, R44 ;  /* 0x0000002ce22c7221 */ /* 0x000fe20000010000 */
[----:B------:R-:W-:Y:S01]  /*1c160*/  LOP3.LUT R149, R149, R0, RZ, 0xc0, !PT ;  /* 0x0000000095957212 */ /* 0x000fe200078ec0ff */
[----:B------:R-:W-:Y:S01]  /*1c170*/  FADD.FTZ R0, R235, R41 ;  /* 0x00000029eb007221 */ /* 0x000fe20000010000 */
[----:B------:R-:W-:Y:S01]  /*1c180*/  FADD.FTZ R2, R165, R2 ;  /* 0x00000002a5027221 */ /* 0x000fe20000010000 */
[----:B------:R-:W4:Y:S01]  /*1c190*/  LDSM.16.MT88.4 R40, [R185+0x5800] ;  /* 0x00580000b928783b */ /* 0x000f220000004200 */
[----:B------:R-:W-:Y:S01]  /*1c1a0*/  FADD.FTZ R44, R230, R44 ;  /* 0x0000002ce62c7221 */ /* 0x000fe20000010000 */
[----:B------:R-:W-:Y:S01]  /*1c1b0*/  FADD.FTZ R64, R233, R0 ;  /* 0x00000000e9407221 */ /* 0x000fe20000010000 */
[----:B------:R-:W-:Y:S01]  /*1c1c0*/  F2FP.BF16.F32.PACK_AB R0, R71, R72 ;  /* 0x000000484700723e */ /* 0x000fe200000010ff */
[----:B------:R-:W-:Y:S01]  /*1c1d0*/  FADD.FTZ R2, R166, R2 ;  /* 0x00000002a6027221 */ /* 0x000fe20000010000 */
[----:B--2---:R-:W-:Y:S01]  /*1c1e0*/  F2FP.BF16.F32.PACK_AB R3, R66, R68 ;  /* 0x000000444203723e */ /* 0x004fe200000010ff */
[-C--:B-1----:R-:W-:Y:S05]  /*1c1f0*/  HMMA.16816.F32.BF16 R4, R56, R48.reuse, R4 ;  /* 0x000000303804723c */ /* 0x082fea0000041804 */
[----:B------:R-:W-:Y:S01]  /*1c200*/  LOP3.LUT R137, R137, R0, RZ, 0xc0, !PT ;  /* 0x0000000089897212 */ /* 0x000fe200078ec0ff */
[C---:B------:R-:W-:Y:S05]  /*1c210*/  HMMA.16816.F32.BF16 R8, R60.reuse, R48, R8 ;  /* 0x000000303c08723c */ /* 0x040fea0000041808 */
[----:B------:R-:W-:Y:S01]  /*1c220*/  FADD.FTZ R0, R252, R65 ;  /* 0x00000041fc007221 */ /* 0x000fe20000010000 */
[-C--:B------:R-:W-:Y:S05]  /*1c230*/  HMMA.16816.F32.BF16 R12, R60, R50.reuse, R12 ;  /* 0x000000323c0c723c */ /* 0x080fea000004180c */
[----:B------:R-:W-:Y:S01]  /*1c240*/  LOP3.LUT R139, R139, R3, RZ, 0xc0, !PT ;  /* 0x000000038b8b7212 */ /* 0x000fe200078ec0ff */
[C---:B------:R-:W-:Y:S05]  /*1c250*/  HMMA.16816.F32.BF16 R16, R56.reuse, R50, R16 ;  /* 0x000000323810723c */ /* 0x040fea0000041810 */
[----:B------:R-:W-:Y:S01]  /*1c260*/  FADD.FTZ R3, R243, R64 ;  /* 0x00000040f3037221 */ /* 0x000fe20000010000 */
[----:B------:R-:W-:Y:S05]  /*1c270*/  FADD.FTZ R45, R178, R0 ;  /* 0x00000000b22d7221 */ /* 0x000fea0000010000 */
[----:B------:R-:W-:Y:S01]  /*1c280*/  FADD.FTZ R0, R160, R3 ;  /* 0x00000003a0007221 */ /* 0x000fe20000010000 */
[----:B------:R-:W-:Y:S01]  /*1c290*/  FADD.FTZ R3, R175, R45 ;  /* 0x0000002daf037221 */ /* 0x000fe20000010000 */
[----:B------:R-:W1:Y:S01]  /*1c2a0*/  LDSM.16.MT88.4 R160, [R184+0x5c00] ;  /* 0x005c0000b8a0783b */ /* 0x000e620000004200 */
[----:B------:R-:W-:Y:S01]  /*1c2b0*/  FADD.FTZ R45, R250, R44 ;  /* 0x0000002cfa2d7221 */ /* 0x000fe20000010000 */
[----:B------:R-:W-:Y:S01]  /*1c2c0*/  FADD.FTZ R0, R167, R0 ;  /* 0x00000000a7007221 */ /* 0x000fe20000010000 */
[-C--:B----4-:R-:W-:Y:S03]  /*1c2d0*/  HMMA.16816.F32.BF16 R20, R56, R40.reuse, R20 ;  /* 0x000000283814723c */ /* 0x090fe60000041814 */
        /* <DEDUP_REMOVED lines=11> */
[-C--:B------:R-:W-:Y:S01]  /*1c390*/  HMMA.16816.F32.BF16 R28, R60, R42.reuse, R28 ;  /* 0x0000002a3c1c723c */ /* 0x080fe2000004181c */
[----:B------:R-:W2:Y:S02]  /*1c3a0*/  LDSM.16.MT88.4 R44, [R185+0x5c00] ;  /* 0x005c0000b92c783b */ /* 0x000ea40000004200 */
        /* <DEDUP_REMOVED lines=11> */
[-C--:B-1----:R-:W-:Y:S05]  /*1c460*/  HMMA.16816.F32.BF16 R164, R148, R160.reuse, R4 ;  /* 0x000000a094a4723c */ /* 0x082fea0000041804 */
[----:B------:R-:W-:Y:S01]  /*1c470*/  FADD.FTZ R41, R112, R41 ;  /* 0x0000002970297221 */ /* 0x000fe20000010000 */
[----:B------:R-:W-:Y:S01]  /*1c480*/  FADD.FTZ R40, R140, R0 ;  /* 0x000000008c287221 */ /* 0x000fe20000010000 */
[----:B------:R-:W-:Y:S01]  /*1c490*/  FADD.FTZ R0, R155, R2 ;  /* 0x000000029b007221 */ /* 0x000fe20000010000 */
[----:B------:R-:W-:Y:S02]  /*1c4a0*/  FADD.FTZ R2, R152, R3 ;  /* 0x0000000398027221 */ /* 0x000fe40000010000 */
[C---:B------:R-:W-:Y:S04]  /*1c4b0*/  HMMA.16816.F32.BF16 R152, R136.reuse, R160, R8 ;  /* 0x000000a08898723c */ /* 0x040fe80000041808 */
        /* <DEDUP_REMOVED lines=13> */
[-C--:B------:R-:W-:Y:S03]  /*1c590*/  HMMA.16816.F32.BF16 R144, R136, R162.reuse, R12 ;  /* 0x000000a28890723c */ /* 0x080fe6000004180c */
        /* <DEDUP_REMOVED lines=38> */
[----:B------:R-:W-:Y:S01]  /*1c800*/  IMAD.MOV.U32 R134, RZ, RZ, R38 ;  /* 0x000000ffff867224 */ /* 0x000fe200078e0026 */
[----:B------:R-:W-:Y:S01]  /*1c810*/  STL [R1+0x50], R4 ;  /* 0x0000500401007387 */ /* 0x000fe20000100800 */
[----:B------:R-:W-:Y:S01]  /*1c820*/  FADD.FTZ R0, R66, R0 ;  /* 0x0000000042007221 */ /* 0x000fe20000010000 */
[----:B------:R-:W-:Y:S01]  /*1c830*/  FADD.FTZ R2, R69, R2 ;  /* 0x0000000245027221 */ /* 0x000fe20000010000 */
[----:B------:R-:W-:Y:S01]  /*1c840*/  IMAD.MOV.U32 R133, RZ, RZ, R39 ;  /* 0x000000ffff857224 */ /* 0x000fe200078e0027 */
[----:B------:R1:W-:Y:S04]  /*1c850*/  STL [R1+0x54], R3 ;  /* 0x0000540301007387 */ /* 0x0003e80000100800 */
[----:B------:R3:W-:Y:S04]  /*1c860*/  STL [R1+0x48], R2 ;  /* 0x0000480201007387 */ /* 0x0007e80000100800 */
[----:B------:R3:W-:Y:S01]  /*1c870*/  STL [R1+0x4c], R0 ;  /* 0x00004c0001007387 */ /* 0x0007e20000100800 */
[----:B-1----:R-:W-:Y:S01]  /*1c880*/  IMAD.MOV.U32 R3, RZ, RZ, R37 ;  /* 0x000000ffff037224 */ /* 0x002fe200078e0025 */
[----:B------:R-:W-:Y:S06]  /*1c890*/  @P0 BRA `(.L_x_516) ;  /* 0xffffff7c00340947 */ /* 0x000fec000383ffff */
.L_x_515:
[----:B------:R-:W3:Y:S01]  /*1c8a0*/  LDL.LU R6, [R1+0x50] ;  /* 0x0000500001067983 */ /* 0x000ee20000300800 */
[----:B------:R-:W-:-:S03]  /*1c8b0*/  ULDC UR6, c[0x0][0x38c] ;  /* 0x0000e30000067ab9 */ /* 0x000fc60000000800 */
[----:B------:R-:W2:Y:S04]  /*1c8c0*/  LDL.LU R5, [R1+0x54] ;  /* 0x0000540001057983 */ /* 0x000ea80000300800 */
[----:B------:R-:W4:Y:S04]  /*1c8d0*/  LDL.LU R7, [R1+0x48] ;  /* 0x0000480001077983 */ /* 0x000f280000300800 */
[----:B------:R-:W4:Y:S01]  /*1c8e0*/  LDL.LU R8, [R1+0x4c] ;  /* 0x00004c0001087983 */ /* 0x000f220000300800 */
[----:B------:R-:W1:Y:S01]  /*1c8f0*/  S2UR UR4, SR_CgaCtaId ;  /* 0x00000000000479c3 */ /* 0x000e620000008800 */
[----:B------:R-:W-:Y:S01]  /*1c900*/  UISETP.NE.AND UP0, UPT, UR13, -0x1, UPT ;  /* 0xffffffff0d00788c */ /* 0x000fe2000bf05270 */
[----:B------:R-:W-:Y:S01]  /*1c910*/  MOV R15, 0x10 ;  /* 0x00000010000f7802 */ /* 0x000fe20000000f00 */
[----:B------:R-:W1:Y:S02]  /*1c920*/  S2R R22, SR_TID.X ;  /* 0x0000000000167919 */ /* 0x000e640000002100 */
[----:B-1----:R-:W-:Y:S01]  /*1c930*/  SHF.R.S32.HI R21, RZ, 0x1f, R22 ;  /* 0x0000001fff157819 */ /* 0x002fe20000011416 */
[----:B---3--:R-:W1:Y:S04]  /*1c940*/  SHFL.BFLY PT, R2, R6, 0x2, 0x1f ;  /* 0x0c401f0006027f89 */ /* 0x008e6800000e0000 */
[----:B--2---:R-:W2:Y:S04]  /*1c950*/  SHFL.BFLY PT, R0, R5, 0x2, 0x1f ;  /* 0x0c401f0005007f89 */ /* 0x004ea800000e0000 */
[----:B----4-:R-:W3:Y:S04]  /*1c960*/  SHFL.BFLY PT, R4, R7, 0x2, 0x1f ;  /* 0x0c401f0007047f89 */ /* 0x010ee800000e0000 */
[----:B------:R-:W4:Y:S01]  /*1c970*/  SHFL.BFLY PT, R3, R8, 0x2, 0x1f ;  /* 0x0c401f0008037f89 */ /* 0x000f2200000e0000 */
[----:B-1----:R-:W-:Y:S01]  /*1c980*/  FADD.FTZ R2, R2, R6 ;  /* 0x0000000602027221 */ /* 0x002fe20000010000 */
[----:B--2---:R-:W-:-:S04]  /*1c990*/  FADD.FTZ R0, R0, R5 ;  /* 0x0000000500007221 */ /* 0x004fc80000010000 */
[----:B------:R-:W1:Y:S01]  /*1c9a0*/  SHFL.BFLY PT, R5, R2, 0x1, 0x1f ;  /* 0x0c201f0002057f89 */ /* 0x000e6200000e0000 */
[----:B---3--:R-:W-:-:S03]  /*1c9b0*/  FADD.FTZ R4, R4, R7 ;  /* 0x0000000704047221 */ /* 0x008fc60000010000 */
[----:B------:R-:W2:Y:S01]  /*1c9c0*/  SHFL.BFLY PT, R6, R0, 0x1, 0x1f ;  /* 0x0c201f0000067f89 */ /* 0x000ea200000e0000 */
[----:B----4-:R-:W-:-:S03]  /*1c9d0*/  FADD.FTZ R3, R3, R8 ;  /* 0x0000000803037221 */ /* 0x010fc60000010000 */
[----:B------:R-:W3:Y:S01]  /*1c9e0*/  SHFL.BFLY PT, R7, R4, 0x1, 0x1f ;  /* 0x0c201f0004077f89 */ /* 0x000ee200000e0000 */
[----:B-1----:R-:W-:Y:S01]  /*1c9f0*/  FADD.FTZ R17, R2, R5 ;  /* 0x0000000502117221 */ /* 0x002fe20000010000 */
[----:B------:R-:W-:Y:S02]  /*1ca00*/  MOV R2, 0x3f800000 ;  /* 0x3f80000000027802 */ /* 0x000fe40000000f00 */
[----:B------:R-:W1:Y:S01]  /*1ca10*/  SHFL.BFLY PT, R5, R3, 0x1, 0x1f ;  /* 0x0c201f0003057f89 */ /* 0x000e6200000e0000 */
[----:B--2---:R-:W-:Y:S01]  /*1ca20*/  FADD.FTZ R18, R0, R6 ;  /* 0x0000000600127221 */ /* 0x004fe20000010000 */
[----:B------:R-:W-:Y:S02]  /*1ca30*/  FSETP.NE.FTZ.AND P5, PT, R17, RZ, PT ;  /* 0x000000ff1100720b */ /* 0x000fe40003fb5000 */
[----:B------:R-:W-:Y:S01]  /*1ca40*/  MOV R0, 0x3f800000 ;  /* 0x3f80000000007802 */ /* 0x000fe20000000f00 */
[----:B---3--:R-:W-:Y:S01]  /*1ca50*/  FADD.FTZ R19, R4, R7 ;  /* 0x0000000704137221 */ /* 0x008fe20000010000 */
[----:B------:R-:W-:Y:S01]  /*1ca60*/  FSETP.NE.FTZ.AND P4, PT, R18, RZ, PT ;  /* 0x000000ff1200720b */ /* 0x000fe20003f95000 */
[----:B------:R-:W-:Y:S01]  /*1ca70*/  IMAD.MOV.U32 R4, RZ, RZ, 0x3f800000 ;  /* 0x3f800000ff047424 */ /* 0x000fe200078e00ff */
[----:B------:R-:W-:-:S02]  /*1ca80*/  LEA.HI R7, R21, R22, RZ, 0x2 ;  /* 0x0000001615077211 */ /* 0x000fc400078f10ff */
[----:B------:R-:W-:Y:S02]  /*1ca90*/  FSETP.NE.FTZ.AND P3, PT, R19, RZ, PT ;  /* 0x000000ff1300720b */ /* 0x000fe40003f75000 */
[----:B------:R-:W-:Y:S02]  /*1caa0*/  SHF.R.S32.HI R26, RZ, 0x2, R7 ;  /* 0x00000002ff1a7819 */ /* 0x000fe40000011407 */
[----:B------:R-:W-:Y:S01]  /*1cab0*/  LEA.HI R21, R21, R22, RZ, 0x5 ;  /* 0x0000001615157211 */ /* 0x000fe200078f28ff */
[----:B------:R-:W2:Y:S03]  /*1cac0*/  @P5 MUFU.RCP R0, R17 ;  /* 0x0000001100005308 */ /* 0x000ea60000001000 */
[----:B------:R-:W-:Y:S01]  /*1cad0*/  SHF.R.S32.HI R16, RZ, 0x5, R21 ;  /* 0x00000005ff107819 */ /* 0x000fe20000011415 */
[----:B-1----:R-:W-:-:S04]  /*1cae0*/  FADD.FTZ R20, R3, R5 ;  /* 0x0000000503147221 */ /* 0x002fc80000010000 */
[----:B------:R-:W1:Y:S01]  /*1caf0*/  @P4 MUFU.RCP R2, R18 ;  /* 0x0000001200024308 */ /* 0x000e620000001000 */
[----:B------:R-:W-:Y:S02]  /*1cb00*/  MOV R5, 0x3f800000 ;  /* 0x3f80000000057802 */ /* 0x000fe40000000f00 */
[----:B------:R-:W-:Y:S02]  /*1cb10*/  SHF.R.S32.HI R3, RZ, 0x1f, R26 ;  /* 0x0000001fff037819 */ /* 0x000fe4000001141a */
[----:B------:R-:W-:Y:S02]  /*1cb20*/  FSETP.NE.FTZ.AND P2, PT, R20, RZ, PT ;  /* 0x000000ff1400720b */ /* 0x000fe40003f55000 */
[----:B------:R-:W-:Y:S01]  /*1cb30*/  LEA.HI R3, R3, R26, RZ, 0x3 ;  /* 0x0000001a03037211 */ /* 0x000fe200078f18ff */
[----:B------:R-:W3:Y:S01]  /*1cb40*/  @P3 MUFU.RCP R4, R19 ;  /* 0x0000001300043308 */ /* 0x000ee20000001000 */
[----:B--2---:R-:W-:Y:S02]  /*1cb50*/  FMUL.FTZ R0, R0, UR6 ;  /* 0x0000000600007c20 */ /* 0x004fe40008410000 */
[----:B------:R-:W-:-:S02]  /*1cb60*/  LOP3.LUT R3, R3, 0xfffffff8, RZ, 0xc0, !PT ;  /* 0xfffffff803037812 */ /* 0x000fc400078ec0ff */
[C---:B------:R-:W-:Y:S01]  /*1cb70*/  FMUL.FTZ R164, R0.reuse, R164 ;  /* 0x000000a400a47220 */ /* 0x040fe20000410000 */
[C---:B------:R-:W-:Y:S01]  /*1cb80*/  FMUL.FTZ R165, R0.reuse, R165 ;  /* 0x000000a500a57220 */ /* 0x040fe20000410000 */
[----:B------:R-:W-:Y:S01]  /*1cb90*/  FMUL.FTZ R160, R0, R160 ;  /* 0x000000a000a07220 */ /* 0x000fe20000410000 */
[----:B------:R-:W-:Y:S02]  /*1cba0*/  IMAD.IADD R3, R26, 0x1, -R3 ;  /* 0x000000011a037824 */ /* 0x000fe400078e0a03 */
[----:B-1----:R-:W-:Y:S01]  /*1cbb0*/  FMUL.FTZ R2, R2, UR6 ;  /* 0x0000000602027c20 */ /* 0x002fe20008410000 */
[----:B------:R-:W1:Y:S01]  /*1cbc0*/  @P2 MUFU.RCP R5, R20 ;  /* 0x0000001400052308 */ /* 0x000e620000001000 */
[C---:B------:R-:W-:Y:S01]  /*1cbd0*/  FMUL.FTZ R161, R0.reuse, R161 ;  /* 0x000000a100a17220 */ /* 0x040fe20000410000 */
[C---:B------:R-:W-:Y:S01]  /*1cbe0*/  FMUL.FTZ R156, R0.reuse, R156 ;  /* 0x0000009c009c7220 */ /* 0x040fe20000410000 */
[C---:B------:R-:W-:Y:S01]  /*1cbf0*/  FMUL.FTZ R9, R0.reuse, R157 ;  /* 0x0000009d00097220 */ /* 0x040fe20000410000 */
[C---:B------:R-:W-:Y:S01]  /*1cc00*/  FMUL.FTZ R148, R0.reuse, R148 ;  /* 0x0000009400947220 */ /* 0x040fe20000410000 */
[----:B------:R-:W-:Y:S01]  /*1cc10*/  FMUL.FTZ R149, R0, R149 ;  /* 0x0000009500957220 */ /* 0x000fe20000410000 */
[----:B------:R-:W-:Y:S01]  /*1cc20*/  FMUL.FTZ R166, R2, R166 ;  /* 0x000000a602a67220 */ /* 0x000fe20000410000 */
[----:B---3--:R-:W-:Y:S01]  /*1cc30*/  FMUL.FTZ R0, R4, UR6 ;  /* 0x0000000604007c20 */ /* 0x008fe20008410000 */
[C---:B------:R-:W-:Y:S01]  /*1cc40*/  FMUL.FTZ R6, R2.reuse, R167 ;  /* 0x000000a702067220 */ /* 0x040fe20000410000 */
[C---:B------:R-:W-:Y:S01]  /*1cc50*/  FMUL.FTZ R162, R2.reuse, R162 ;  /* 0x000000a202a27220 */ /* 0x040fe20000410000 */
[C---:B------:R-:W-:Y:S01]  /*1cc60*/  FMUL.FTZ R163, R2.reuse, R163 ;  /* 0x000000a302a37220 */ /* 0x040fe20000410000 */
[C---:B------:R-:W-:Y:S01]  /*1cc70*/  FMUL.FTZ R158, R2.reuse, R158 ;  /* 0x0000009e029e7220 */ /* 0x040fe20000410000 */
[C---:B------:R-:W-:Y:S01]  /*1cc80*/  FMUL.FTZ R159, R2.reuse, R159 ;  /* 0x0000009f029f7220 */ /* 0x040fe20000410000 */
[C---:B------:R-:W-:Y:S01]  /*1cc90*/  FMUL.FTZ R150, R2.reuse, R150 ;  /* 0x0000009602967220 */ /* 0x040fe20000410000 */
[----:B------:R-:W-:Y:S01]  /*1cca0*/  FMUL.FTZ R151, R2, R151 ;  /* 0x0000009702977220 */ /* 0x000fe20000410000 */
[----:B------:R-:W-:Y:S01]  /*1ccb0*/  LOP3.LUT R4, R7, 0xfffffffc, RZ, 0xc0, !PT ;  /* 0xfffffffc07047812 */ /* 0x000fe200078ec0ff */
[C---:B------:R-:W-:Y:S01]  /*1ccc0*/  FMUL.FTZ R152, R0.reuse, R152 ;  /* 0x0000009800987220 */ /* 0x040fe20000410000 */
[----:B------:R-:W-:Y:S01]  /*1ccd0*/  LEA.HI R2, R3, R3, RZ, 0x1 ;  /* 0x0000000303027211 */ /* 0x000fe200078f08ff */
[C---:B------:R-:W-:Y:S01]  /*1cce0*/  FMUL.FTZ R153, R0.reuse, R153 ;  /* 0x0000009900997220 */ /* 0x040fe20000410000 */
[C---:B------:R-:W-:Y:S01]  /*1ccf0*/  FMUL.FTZ R144, R0.reuse, R144 ;  /* 0x0000009000907220 */ /* 0x040fe20000410000 */
[C---:B------:R-:W-:Y:S01]  /*1cd00*/  FMUL.FTZ R11, R0.reuse, R145 ;  /* 0x00000091000b7220 */ /* 0x040fe20000410000 */
[C---:B------:R-:W-:Y:S01]  /*1cd10*/  FMUL.FTZ R140, R0.reuse, R140 ;  /* 0x0000008c008c7220 */ /* 0x040fe20000410000 */
[C---:B------:R-:W-:Y:S01]  /*1cd20*/  FMUL.FTZ R141, R0.reuse, R141 ;  /* 0x0000008d008d7220 */ /* 0x040fe20000410000 */
[C---:B------:R-:W-:Y:S01]  /*1cd30*/  FMUL.FTZ R136, R0.reuse, R136 ;  /* 0x0000008800887220 */ /* 0x040fe20000410000 */
[----:B------:R-:W-:Y:S01]  /*1cd40*/  FMUL.FTZ R13, R0, R137 ;  /* 0x00000089000d7220 */ /* 0x000fe20000410000 */
[----:B-1----:R-:W-:Y:S01]  /*1cd50*/  FMUL.FTZ R0, R5, UR6 ;  /* 0x0000000605007c20 */ /* 0x002fe20008410000 */
[----:B------:R-:W-:Y:S01]  /*1cd60*/  IADD3 R5, -R4, R22, RZ ;  /* 0x0000001604057210 */ /* 0x000fe20007ffe1ff */
[----:B------:R-:W-:Y:S01]  /*1cd70*/  UMOV UR6, 0x400 ;  /* 0x0000040000067882 */ /* 0x000fe20000000000 */
[----:B------:R-:W-:Y:S01]  /*1cd80*/  LOP3.LUT R4, R2, 0x3fffffe, RZ, 0xc0, !PT ;  /* 0x03fffffe02047812 */ /* 0x000fe200078ec0ff */
[----:B------:R-:W-:Y:S01]  /*1cd90*/  ULEA UR4, UR4, UR6, 0x18 ;  /* 0x0000000604047291 */ /* 0x000fe2000f8ec03f */
[----:B------:R-:W-:Y:S01]  /*1cda0*/  SHF.R.S32.HI R8, RZ, 0x1, R2 ;  /* 0x00000001ff087819 */ /* 0x000fe20000011402 */
[C---:B------:R-:W-:Y:S01]  /*1cdb0*/  FMUL.FTZ R154, R0.reuse, R154 ;  /* 0x0000009a009a7220 */ /* 0x040fe20000410000 */
[----:B------:R-:W-:Y:S01]  /*1cdc0*/  FMUL.FTZ R14, R0, R155 ;  /* 0x0000009b000e7220 */ /* 0x000fe20000410000 */
[----:B------:R-:W-:Y:S01]  /*1cdd0*/  IMAD.IADD R4, R3, 0x1, -R4 ;  /* 0x0000000103047824 */ /* 0x000fe200078e0a04 */
[----:B------:R-:W-:Y:S01]  /*1cde0*/  LEA R3, R16, R5, 0x8 ;  /* 0x0000000510037211 */ /* 0x000fe200078e40ff */
[----:B------:R-:W-:Y:S01]  /*1cdf0*/  FMUL.FTZ R146, R0, R146 ;  /* 0x0000009200927220 */ /* 0x000fe20000410000 */
[----:B------:R-:W-:Y:S01]  /*1ce00*/  SHF.L.U32 R2, R8, 0x6, RZ ;  /* 0x0000000608027819 */ /* 0x000fe200000006ff */
[C---:B------:R-:W-:Y:S01]  /*1ce10*/  FMUL.FTZ R10, R0.reuse, R147 ;  /* 0x00000093000a7220 */ /* 0x040fe20000410000 */
[----:B------:R-:W-:Y:S01]  /*1ce20*/  FMUL.FTZ R142, R0, R142 ;  /* 0x0000008e008e7220 */ /* 0x000fe20000410000 */
[----:B------:R-:W-:Y:S01]  /*1ce30*/  IMAD R3, R4, 0x10, R3 ;  /* 0x0000001004037824 */ /* 0x000fe200078e0203 */
[----:B------:R-:W-:Y:S01]  /*1ce40*/  LOP3.LUT R2, R2, 0xc0, RZ, 0xc0, !PT ;  /* 0x000000c002027812 */ /* 0x000fe200078ec0ff */
[----:B------:R-:W-:Y:S01]  /*1ce50*/  FMUL.FTZ R143, R0, R143 ;  /* 0x0000008f008f7220 */ /* 0x000fe20000410000 */
[----:B------:R-:W-:Y:S01]  /*1ce60*/  LOP3.LUT R4, R8, 0x1, RZ, 0xc0, !PT ;  /* 0x0000000108047812 */ /* 0x000fe200078ec0ff */
[----:B------:R-:W-:Y:S01]  /*1ce70*/  FMUL.FTZ R138, R0, R138 ;  /* 0x0000008a008a7220 */ /* 0x000fe20000410000 */
[----:B------:R-:W-:Y:S01]  /*1ce80*/  LEA.HI R2, R2, R2, RZ, 0x1d ;  /* 0x0000000202027211 */ /* 0x000fe200078fe8ff */
[----:B------:R-:W-:Y:S01]  /*1ce90*/  FMUL.FTZ R12, R0, R139 ;  /* 0x0000008b000c7220 */ /* 0x000fe20000410000 */
[----:B------:R-:W-:Y:S01]  /*1cea0*/  ISETP.NE.U32.AND P0, PT, R4, 0x1, PT ;  /* 0x000000010400780c */ /* 0x000fe20003f05070 */
[----:B------:R-:W-:Y:S01]  /*1ceb0*/  @UP0 ULDC.64 UR6, c[0x0][0x298] ;  /* 0x0000a60000060ab9 */ /* 0x000fe20000000a00 */
[----:B------:R-:W-:Y:S01]  /*1cec0*/  LEA R2, R3, R2, 0x1 ;  /* 0x0000000203027211 */ /* 0x000fe200078e08ff */
[----:B------:R-:W-:Y:S01]  /*1ced0*/  @UP0 UIMAD.WIDE.U32 UR10, UR13, UR6, URZ ;  /* 0x000000060d0a02a5 */ /* 0x000fe2000f8e003f */
[----:B------:R-:W-:-:S02]  /*1cee0*/  SEL R15, R15, 0xfffffff0, P0 ;  /* 0xfffffff00f0f7807 */ /* 0x000fc40000000000 */
[----:B------:R-:W-:Y:S02]  /*1cef0*/  PLOP3.LUT P0, PT, PT, PT, UP0, 0x80, 0x0 ;  /* 0x000000000000781c */ /* 0x000fe40003f0f008 */
[----:B------:R-:W-:Y:S02]  /*1cf00*/  LOP3.LUT P1, RZ, R8, 0x2, RZ, 0xc0, !PT ;  /* 0x0000000208ff7812 */ /* 0x000fe4000782c0ff */
[----:B------:R-:W-:Y:S01]  /*1cf10*/  LEA R0, R2, UR4, 0x1 ;  /* 0x0000000402007c11 */ /* 0x000fe2000f8e08ff */
[----:B------:R-:W-:Y:S01]  /*1cf20*/  @UP0 UIMAD UR4, UR13, UR7, UR11 ;  /* 0x000000070d0402a4 */ /* 0x000fe2000f8e020b */
[----:B------:R-:W-:Y:S02]  /*1cf30*/  F2FP.BF16.F32.PACK_AB R7, R165, R164 ;  /* 0x000000a4a507723e */ /* 0x000fe400000010ff */
[----:B------:R-:W-:Y:S01]  /*1cf40*/  F2FP.BF16.F32.PACK_AB R6, R6, R166 ;  /* 0x000000a60606723e */ /* 0x000fe200000010ff */
[----:B------:R-:W-:Y:S01]  /*1cf50*/  IMAD.IADD R3, R0, 0x1, R15 ;  /* 0x0000000100037824 */ /* 0x000fe200078e020f */
[----:B------:R-:W-:Y:S01]  /*1cf60*/  F2FP.BF16.F32.PACK_AB R4, R161, R160 ;  /* 0x000000a0a104723e */ /* 0x000fe200000010ff */
[----:B------:R1:W-:Y:S01]  /*1cf70*/  STS [R0], R7 ;  /* 0x0000000700007388 */ /* 0x0003e20000000800 */
        /* <DEDUP_REMOVED lines=11> */
[----:B------:R4:W-:Y:S01]  /*1d030*/  STS [R0+0x1000], R5 ;  /* 0x0010000500007388 */ /* 0x0009e20000000800 */
[----:B------:R-:W-:Y:S02]  /*1d040*/  F2FP.BF16.F32.PACK_AB R12, R12, R138 ;  /* 0x0000008a0c0c723e */ /* 0x000fe400000010ff */
[----:B-1----:R-:W-:Y:S02]  /*1d050*/  F2FP.BF16.F32.PACK_AB R7, R141, R140 ;  /* 0x0000008c8d07723e */ /* 0x002fe400000010ff */
[----:B--2---:R-:W-:Y:S02]  /*1d060*/  F2FP.BF16.F32.PACK_AB R6, R143, R142 ;  /* 0x0000008e8f06723e */ /* 0x004fe400000010ff */
[----:B---3--:R-:W-:Y:S02]  /*1d070*/  F2FP.BF16.F32.PACK_AB R4, R151, R150 ;  /* 0x000000969704723e */ /* 0x008fe400000010ff */
[----:B----4-:R-:W-:-:S02]  /*1d080*/  IADD3 R2, R0, 0x20, RZ ;  /* 0x0000002000027810 */ /* 0x010fc40007ffe0ff */
[----:B------:R-:W-:Y:S02]  /*1d090*/  @P1 IADD3 R2, R0, -0x20, RZ ;  /* 0xffffffe000021810 */ /* 0x000fe40007ffe0ff */
[----:B------:R-:W-:Y:S01]  /*1d0a0*/  F2FP.BF16.F32.PACK_AB R5, R149, R148 ;  /* 0x000000949505723e */ /* 0x000fe200000010ff */
[----:B------:R-:W-:Y:S06]  /*1d0b0*/  @P0 BRA `(.L_x_519) ;  /* 0x00000000001c0947 */ /* 0x000fec0003800000 */
[----:B------:R-:W1:Y:S01]  /*1d0c0*/  S2UR UR8, SR_CTAID.Y ;  /* 0x00000000000879c3 */ /* 0x000e620000002600 */
[----:B------:R-:W-:Y:S01]  /*1d0d0*/  ULDC.64 UR6, c[0x0][0x290] ;  /* 0x0000a40000067ab9 */ /* 0x000fe20000000a00 */
[----:B-1----:R-:W-:Y:S02]  /*1d0e0*/  USHF.R.S32.HI UR4, URZ, 0x1f, UR8 ;  /* 0x0000001f3f047899 */ /* 0x002fe40008011408 */
[----:B------:R-:W-:Y:S02]  /*1d0f0*/  UIMAD.WIDE.U32 UR10, UR8, UR6, URZ ;  /* 0x00000006080a72a5 */ /* 0x000fe4000f8e003f */
[----:B------:R-:W-:-:S04]  /*1d100*/  UIMAD UR4, UR4, UR6, URZ ;  /* 0x00000006040472a4 */ /* 0x000fc8000f8e023f */
[----:B------:R-:W-:-:S04]  /*1d110*/  UIMAD UR4, UR8, UR7, UR4 ;  /* 0x00000007080472a4 */ /* 0x000fc8000f8e0204 */
[----:B------:R-:W-:-:S12]  /*1d120*/  UIADD3 UR4, UR11, UR4, URZ ;  /* 0x000000040b047290 */ /* 0x000fd8000fffe03f */
.L_x_519:
[----:B------:R-:W-:Y:S01]  /*1d130*/  ULDC.U8 UR6, c[0x0][0x3d9] ;  /* 0x0000f64000067ab9 */ /* 0x000fe20000000000 */
[----:B------:R1:W-:Y:S01]  /*1d140*/  STS [R0+0x1200], R14 ;  /* 0x0012000e00007388 */ /* 0x0003e20000000800 */
[----:B------:R-:W-:Y:S01]  /*1d150*/  ISETP.NE.AND P1, PT, RZ, UR6, PT ;  /* 0x00000006ff007c0c */ /* 0x000fe2000bf25270 */
[----:B------:R-:W-:Y:S02]  /*1d160*/  ULDC.U8 UR8, c[0x0][0x3d8] ;  /* 0x0000f60000087ab9 */ /* 0x000fe40000000000 */
[----:B------:R2:W-:Y:S01]  /*1d170*/  STS [R3+0x1000], R11 ;  /* 0x0010000b03007388 */ /* 0x0005e20000000800 */
[----:B------:R-:W-:-:S03]  /*1d180*/  ISETP.NE.AND P0, PT, RZ, UR8, PT ;  /* 0x00000008ff007c0c */ /* 0x000fc6000bf05270 */
[----:B------:R3:W-:Y:S01]  /*1d190*/  STS [R3+0x1200], R10 ;  /* 0x0012000a03007388 */ /* 0x0007e20000000800 */
[----:B------:R-:W-:-:S03]  /*1d1a0*/  ISETP.EQ.AND P0, PT, RZ, UR6, P0 ;  /* 0x00000006ff007c0c */ /* 0x000fc60008702270 */
[----:B------:R-:W-:Y:S04]  /*1d1b0*/  STS [R2], R9 ;  /* 0x0000000902007388 */ /* 0x000fe80000000800 */
[----:B------:R4:W-:Y:S01]  /*1d1c0*/  STS [R2+0x200], R8 ;  /* 0x0002000802007388 */ /* 0x0009e20000000800 */
[----:B------:R-:W4:Y:S05]  /*1d1d0*/  S2R R32, SR_CTAID.Z ;  /* 0x0000000000207919 */ /* 0x000f2a0000002700 */
[----:B------:R-:W-:Y:S01]  /*1d1e0*/  @!P0 PLOP3.LUT P6, PT, PT, PT, PT, 0x8, 0x0 ;  /* 0x000000000000881c */ /* 0x000fe20003fce170 */
[----:B------:R-:W4:Y:S01]  /*1d1f0*/  S2R R25, SR_CTAID.X ;  /* 0x0000000000197919 */ /* 0x000f220000002500 */
[----:B-1----:R-:W-:Y:S01]  /*1d200*/  IMAD.IADD R0, R15, 0x1, R2 ;  /* 0x000000010f007824 */ /* 0x002fe200078e0202 */
[----:B------:R-:W1:Y:S01]  /*1d210*/  S2R R27, SR_TID.X ;  /* 0x00000000001b7919 */ /* 0x000e620000002100 */
[----:B--2---:R-:W2:Y:S03]  /*1d220*/  @P5 LDC R11, c[0x0][0x2e8] ;  /* 0x0000ba00ff0b5b82 */ /* 0x004ea60000000800 */
[----:B------:R1:W-:Y:S04]  /*1d230*/  STS [R0], R5 ;  /* 0x0000000500007388 */ /* 0x0003e80000000800 */
[----:B------:R1:W-:Y:S01]  /*1d240*/  STS [R0+0x200], R4 ;  /* 0x0002000400007388 */ /* 0x0003e20000000800 */
[----:B---3--:R-:W3:Y:S03]  /*1d250*/  @P4 LDC R10, c[0x0][0x2e8] ;  /* 0x0000ba00ff0a4b82 */ /* 0x008ee60000000800 */
[----:B------:R1:W-:Y:S04]  /*1d260*/  STS [R2+0x1000], R7 ;  /* 0x0010000702007388 */ /* 0x0003e80000000800 */
[----:B------:R2:W-:Y:S01]  /*1d270*/  STS [R2+0x1200], R6 ;  /* 0x0012000602007388 */ /* 0x0005e20000000800 */
[----:B----4-:R-:W4:Y:S03]  /*1d280*/  S2R R8, SR_CTAID.Y ;  /* 0x0000000000087919 */ /* 0x010f260000002600 */
[----:B------:R-:W-:Y:S04]  /*1d290*/  STS [R0+0x1000], R13 ;  /* 0x0010000d00007388 */ /* 0x000fe80000000800 */
[----:B------:R4:W-:Y:S01]  /*1d2a0*/  STS [R0+0x1200], R12 ;  /* 0x0012000c00007388 */ /* 0x0009e20000000800 */
[----:B-1----:R1:W1:Y:S01]  /*1d2b0*/  @P5 MUFU.LG2 R5, R17 ;  /* 0x0000001100055308 */ /* 0x0022620000000c00 */
[----:B------:R-:W-:-:S07]  /*1d2c0*/  @P1 IMAD.MOV.U32 R4, RZ, RZ, 0x1 ;  /* 0x00000001ff041424 */ /* 0x000fce00078e00ff */
[----:B------:R1:W1:Y:S01]  /*1d2d0*/  @P4 MUFU.LG2 R7, R18 ;  /* 0x0000001200074308 */ /* 0x0002620000000c00 */
[----:B--2---:R-:W4:Y:S08]  /*1d2e0*/  @P1 LDC.64 R2, c[0x0][0x2c0] ;  /* 0x0000b000ff021b82 */ /* 0x004f300000000a00 */
[----:B------:R-:W2:Y:S01]  /*1d2f0*/  @P1 LDC R6, c[0x0][0x2c0] ;  /* 0x0000b000ff061b82 */ /* 0x000ea20000000800 */
[----:B----4-:R-:W-:Y:S01]  /*1d300*/  @P1 IMAD R0, R3, R2, RZ ;  /* 0x0000000203001224 */ /* 0x010fe200078e02ff */
[----:B------:R-:W-:Y:S01]  /*1d310*/  @!P0 CS2R R2, SRZ ;  /* 0x0000000000028805 */ /* 0x000fe2000001ff00 */
[----:B-1-3--:R-:W-:Y:S06]  /*1d320*/  @!P0 BRA `(.L_x_520) ;  /* 0x00000000001c8947 */ /* 0x00afec0003800000 */
[----:B------:R-:W1:Y:S01]  /*1d330*/  S2UR UR7, SR_CTAID.Y ;  /* 0x00000000000779c3 */ /* 0x000e620000002600 */
[----:B------:R-:W-:Y:S01]  /*1d340*/  ULDC UR6, c[0x0][0x2c4] ;  /* 0x0000b10000067ab9 */ /* 0x000fe20000000800 */
[----:B------:R-:W-:Y:S01]  /*1d350*/  PLOP3.LUT P6, PT, PT, PT, PT, 0x80, 0x0 ;  /* 0x000000000000781c */ /* 0x000fe20003fcf070 */
[----:B-1----:R-:W-:-:S04]  /*1d360*/  @!UP0 UIMAD UR13, UR7, UR6, URZ ;  /* 0x00000006070d82a4 */ /* 0x002fc8000f8e023f */
[----:B------:R-:W-:Y:S02]  /*1d370*/  USHF.R.S32.HI UR6, URZ, 0x1f, UR13 ;  /* 0x0000001f3f067899 */ /* 0x000fe4000801140d */
[----:B------:R-:W-:-:S04]  /*1d380*/  IMAD.U32 R2, RZ, RZ, UR13 ;  /* 0x0000000dff027e24 */ /* 0x000fc8000f8e00ff */
[----:B------:R-:W-:Y:S02]  /*1d390*/  MOV R3, UR6 ;  /* 0x0000000600037c02 */ /* 0x000fe40008000f00 */
.L_x_520:
[----:B------:R-:W-:Y:S05]  /*1d3a0*/  @P1 BRA `(.L_x_521) ;  /* 0x0000000000181947 */ /* 0x000fea0003800000 */
[----:B------:R-:W1:Y:S01]  /*1d3b0*/  LDC R0, c[0x0][0x2c4] ;  /* 0x0000b100ff007b82 */ /* 0x000e620000000800 */
[----:B------:R-:W-:Y:S02]  /*1d3c0*/  ISETP.NE.AND P0, PT, RZ, UR8, PT ;  /* 0x00000008ff007c0c */ /* 0x000fe4000bf05270 */
[----:B--2---:R-:W-:-:S05]  /*1d3d0*/  MOV R6, 0x1 ;  /* 0x0000000100067802 */ /* 0x004fca0000000f00 */
[----:B------:R-:W2:Y:S08]  /*1d3e0*/  LDC R4, c[0x0][0x270] ;  /* 0x00009c00ff047b82 */ /* 0x000eb00000000800 */
[----:B-1----:R-:W2:Y:S02]  /*1d3f0*/  @P0 LDC R0, c[0x0][0x2e4] ;  /* 0x0000b900ff000b82 */ /* 0x002ea40000000800 */
[----:B--2---:R-:W-:-:S07]  /*1d400*/  IMAD R4, R0, R4, RZ ;  /* 0x0000000400047224 */ /* 0x004fce00078e02ff */
.L_x_521:
[----:B------:R-:W-:Y:S01]  /*1d410*/  BAR.SYNC.DEFER_BLOCKING 0x0 ;  /* 0x0000000000007b1d */ /* 0x000fe20000010000 */
[----:B------:R-:W-:Y:S01]  /*1d420*/  LOP3.LUT R9, R21, 0xffffffe0, RZ, 0xc0, !PT ;  /* 0xffffffe015097812 */ /* 0x000fe200078ec0ff */
[----:B------:R-:W-:Y:S02]  /*1d430*/  IMAD R4, R8, R4, RZ ;  /* 0x0000000408047224 */ /* 0x000fe400078e02ff */
[----:B------:R-:W-:Y:S01]  /*1d440*/  @P5 FMUL.FTZ R8, R5, 0.69314718246459960938 ;  /* 0x3f31721805085820 */ /* 0x000fe20000410000 */
[----:B------:R-:W-:Y:S01]  /*1d450*/  @P4 FMUL.FTZ R7, R7, 0.69314718246459960938 ;  /* 0x3f31721807074820 */ /* 0x000fe20000410000 */
[----:B------:R-:W-:Y:S02]  /*1d460*/  IADD3 R9, -R9, R22, RZ ;  /* 0x0000001609097210 */ /* 0x000fe40007ffe1ff */
[----:B------:R-:W1:Y:S01]  /*1d470*/  @P3 LDC R15, c[0x0][0x2e8] ;  /* 0x0000ba00ff0f3b82 */ /* 0x000e620000000800 */
[----:B------:R-:W3:Y:S01]  /*1d480*/  @P3 MUFU.LG2 R13, R19 ;  /* 0x00000013000d3308 */ /* 0x000ee20000000c00 */
[----:B------:R-:W-:Y:S01]  /*1d490*/  SEL R5, R4, RZ, !P6 ;  /* 0x000000ff04057207 */ /* 0x000fe20007000000 */
[----:B--2---:R-:W-:Y:S01]  /*1d4a0*/  IMAD R4, R25, R6, RZ ;  /* 0x0000000619047224 */ /* 0x004fe200078e02ff */
[----:B------:R-:W-:Y:S01]  /*1d4b0*/  LOP3.LUT P0, RZ, R9, 0x3, RZ, 0xc0, !PT ;  /* 0x0000000309ff7812 */ /* 0x000fe2000780c0ff */
[----:B------:R-:W-:Y:S01]  /*1d4c0*/  BSSY B0, `(.L_x_522) ;  /* 0x0000048000007945 */ /* 0x000fe20003800000 */
[----:B------:R-:W-:Y:S01]  /*1d4d0*/  MOV R24, 0x7f800000 ;  /* 0x7f80000000187802 */ /* 0x000fe20000000f00 */
[----:B------:R-:W-:Y:S01]  /*1d4e0*/  @P4 FFMA.FTZ R24, R38, R10, R7 ;  /* 0x0000000a26184223 */ /* 0x000fe20000010007 */
[----:B------:R-:W2:Y:S01]  /*1d4f0*/  @P2 LDC R14, c[0x0][0x2e8] ;  /* 0x0000ba00ff0e2b82 */ /* 0x000ea20000000800 */
[----:B------:R-:W4:Y:S01]  /*1d500*/  @P2 MUFU.LG2 R12, R20 ;  /* 0x00000014000c2308 */ /* 0x000f220000000c00 */
[----:B------:R-:W-:Y:S01]  /*1d510*/  IMAD R0, R32, R0, R5 ;  /* 0x0000000020007224 */ /* 0x000fe200078e0205 */
[----:B------:R-:W-:Y:S01]  /*1d520*/  SHF.R.S32.HI R25, RZ, 0x1f, R27 ;  /* 0x0000001fff197819 */ /* 0x000fe2000001141b */
[----:B------:R-:W-:Y:S01]  /*1d530*/  IMAD.SHL.U32 R7, R4, 0x80, RZ ;  /* 0x0000008004077824 */ /* 0x000fe200078e00ff */
[----:B------:R-:W-:Y:S01]  /*1d540*/  MOV R23, 0x7f800000 ;  /* 0x7f80000000177802 */ /* 0x000fe20000000f00 */
[----:B------:R-:W-:Y:S01]  /*1d550*/  @P5 FFMA.FTZ R23, R39, R11, R8 ;  /* 0x0000000b27175223 */ /* 0x000fe20000010008 */
[----:B------:R-:W-:Y:S01]  /*1d560*/  LEA.HI R25, R25, R27, RZ, 0x2 ;  /* 0x0000001b19197211 */ /* 0x000fe200078f10ff */
[----:B------:R-:W-:Y:S01]  /*1d570*/  IMAD.MOV.U32 R11, RZ, RZ, 0x7f800000 ;  /* 0x7f800000ff0b7424 */ /* 0x000fe200078e00ff */
[----:B------:R-:W-:Y:S01]  /*1d580*/  IADD3 R8, P4, P1, R7, R2, R0 ;  /* 0x0000000207087210 */ /* 0x000fe2000799e000 */
[----:B------:R1:W2:Y:S01]  /*1d590*/  LDS.128 R28, [R196+0x1800] ;  /* 0x00180000c41c7984 */ /* 0x0002a20000000c00 */
[----:B---3--:R-:W-:Y:S01]  /*1d5a0*/  @P3 FMUL.FTZ R5, R13, 0.69314718246459960938 ;  /* 0x3f3172180d053820 */ /* 0x008fe20000410000 */
[----:B------:R-:W-:-:S02]  /*1d5b0*/  SHF.R.S32.HI R9, RZ, 0x1f, R7 ;  /* 0x0000001fff097819 */ /* 0x000fc40000011407 */
[----:B------:R-:W-:Y:S02]  /*1d5c0*/  SHF.R.S32.HI R0, RZ, 0x1f, R0 ;  /* 0x0000001fff007819 */ /* 0x000fe40000011400 */
[----:B------:R-:W-:Y:S01]  /*1d5d0*/  MOV R22, 0x7f800000 ;  /* 0x7f80000000167802 */ /* 0x000fe20000000f00 */
[----:B-1----:R-:W-:Y:S01]  /*1d5e0*/  @P3 FFMA.FTZ R11, R37, R15, R5 ;  /* 0x0000000f250b3223 */ /* 0x002fe20000010005 */
[----:B----4-:R-:W-:Y:S01]  /*1d5f0*/  @P2 FMUL.FTZ R4, R12, 0.69314718246459960938 ;  /* 0x3f3172180c042820 */ /* 0x010fe20000410000 */
[----:B------:R-:W-:Y:S02]  /*1d600*/  SHF.R.S32.HI R10, RZ, 0x2, R25 ;  /* 0x00000002ff0a7819 */ /* 0x000fe40000011419 */
[----:B------:R-:W-:Y:S01]  /*1d610*/  IADD3.X R9, R9, R3, R0, P4, P1 ;  /* 0x0000000309097210 */ /* 0x000fe200027e2400 */
[----:B--2---:R-:W-:Y:S01]  /*1d620*/  @P2 FFMA.FTZ R22, R36, R14, R4 ;  /* 0x0000000e24162223 */ /* 0x004fe20000010004 */
[----:B------:R-:W-:Y:S06]  /*1d630*/  @P0 BRA `(.L_x_523) ;  /* 0x0000000000c00947 */ /* 0x000fec0003800000 */
[----:B------:R-:W1:Y:S01]  /*1d640*/  S2R R3, SR_TID.X ;  /* 0x0000000000037919 */ /* 0x000e620000002100 */
[----:B------:R-:W-:-:S04]  /*1d650*/  SHF.R.S32.HI R2, RZ, 0x1f, R16 ;  /* 0x0000001fff027819 */ /* 0x000fc80000011410 */
[----:B------:R-:W-:-:S04]  /*1d660*/  LEA.HI R2, R2, R16, RZ, 0x2 ;  /* 0x0000001002027211 */ /* 0x000fc800078f10ff */
[----:B------:R-:W-:-:S05]  /*1d670*/  LOP3.LUT R2, R2, 0xffffffc, RZ, 0xc0, !PT ;  /* 0x0ffffffc02027812 */ /* 0x000fca00078ec0ff */
[----:B------:R-:W-:Y:S01]  /*1d680*/  IMAD.IADD R2, R16, 0x1, -R2 ;  /* 0x0000000110027824 */ /* 0x000fe200078e0a02 */
[----:B-1----:R-:W-:-:S04]  /*1d690*/  SHF.R.S32.HI R0, RZ, 0x1f, R3 ;  /* 0x0000001fff007819 */ /* 0x002fc80000011403 */
        /* <DEDUP_REMOVED lines=42> */
.L_x_523:
[----:B------:R-:W-:Y:S05]  /*1d940*/  BSYNC B0 ;  /* 0x0000000000007941 */ /* 0x000fea0003800000 */
.L_x_522:
[----:B-1----:R-:W2:Y:S01]  /*1d950*/  LDL.LU.64 R6, [R1+0x80] ;  /* 0x0000800001067983 */ /* 0x002ea20000300a00 */
[----:B------:R-:W-:Y:S01]  /*1d960*/  LOP3.LUT R0, R25, 0xfffffffc, RZ, 0xc0, !PT ;  /* 0xfffffffc19007812 */ /* 0x000fe200078ec0ff */
[----:B------:R-:W-:Y:S01]  /*1d970*/  ULDC UR6, c[0x0][0x2d0] ;  /* 0x0000b40000067ab9 */ /* 0x000fe20000000800 */
[C---:B------:R-:W-:Y:S01]  /*1d980*/  VIADD R2, R10.reuse, 0x20 ;  /* 0x000000200a027836 */ /* 0x040fe20000000000 */
[----:B------:R1:W3:Y:S01]  /*1d990*/  LDS.128 R12, [R196] ;  /* 0x00000000c40c7984 */ /* 0x0002e20000000c00 */
[----:B------:R-:W-:Y:S01]  /*1d9a0*/  VIADD R4, R10, 0x40 ;  /* 0x000000400a047836 */ /* 0x000fe20000000000 */
[----:B------:R-:W-:Y:S01]  /*1d9b0*/  SHF.R.S32.HI R5, RZ, 0x1f, R32 ;  /* 0x0000001fff057819 */ /* 0x000fe20000011420 */
[----:B------:R-:W-:Y:S01]  /*1d9c0*/  IMAD.IADD R0, R27, 0x1, -R0 ;  /* 0x000000011b007824 */ /* 0x000fe200078e0a00 */
[----:B------:R-:W-:Y:S01]  /*1d9d0*/  SHF.R.S32.HI R11, RZ, 0x1f, R10 ;  /* 0x0000001fff0b7819 */ /* 0x000fe2000001140a */
[----:B------:R-:W-:Y:S02]  /*1d9e0*/  BSSY B0, `(.L_x_524) ;  /* 0x000001d000007945 */ /* 0x000fe40003800000 */
[----:B------:R-:W-:-:S05]  /*1d9f0*/  IMAD.SHL.U32 R0, R0, 0x8, RZ ;  /* 0x0000000800007824 */ /* 0x000fca00078e00ff */
[----:B------:R-:W-:Y:S01]  /*1da00*/  SHF.R.S32.HI R3, RZ, 0x1f, R0 ;  /* 0x0000001fff037819 */ /* 0x000fe20000011400 */
[----:B------:R-:W-:Y:S01]  /*1da10*/  VIADD R0, R10, 0x60 ;  /* 0x000000600a007836 */ /* 0x000fe20000000000 */
[----:B--2---:R-:W-:Y:S01]  /*1da20*/  ISETP.GE.AND P0, PT, R6, UR6, PT ;  /* 0x0000000606007c0c */ /* 0x004fe2000bf06270 */
[----:B------:R-:W-:-:S03]  /*1da30*/  ULDC.64 UR6, c[0x0][0x2a0] ;  /* 0x0000a80000067ab9 */ /* 0x000fc60000000a00 */
[----:B------:R-:W-:Y:S02]  /*1da40*/  ISETP.GE.OR P4, PT, R26, UR5, P0 ;  /* 0x000000051a007c0c */ /* 0x000fe40008786670 */
[----:B------:R-:W-:Y:S02]  /*1da50*/  ISETP.GE.OR P3, PT, R2, UR5, P0 ;  /* 0x0000000502007c0c */ /* 0x000fe40008766670 */
[----:B------:R-:W-:Y:S02]  /*1da60*/  IADD3 R2, P1, R6, UR10, RZ ;  /* 0x0000000a06027c10 */ /* 0x000fe4000ff3e0ff */
[----:B------:R-:W-:Y:S01]  /*1da70*/  ISETP.GE.OR P2, PT, R4, UR5, P0 ;  /* 0x0000000504007c0c */ /* 0x000fe20008746670 */
[----:B------:R-:W-:Y:S01]  /*1da80*/  IMAD.U32 R4, RZ, RZ, UR14 ;  /* 0x0000000eff047e24 */ /* 0x000fe2000f8e00ff */
[----:B------:R-:W-:Y:S02]  /*1da90*/  IADD3.X R3, R3, UR4, RZ, P1, !PT ;  /* 0x0000000403037c10 */ /* 0x000fe40008ffe4ff */
[----:B------:R-:W-:Y:S01]  /*1daa0*/  ISETP.GE.OR P0, PT, R0, UR5, P0 ;  /* 0x0000000500007c0c */ /* 0x000fe20008706670 */
[----:B------:R-:W-:-:S02]  /*1dab0*/  IMAD R0, R5, UR6, RZ ;  /* 0x0000000605007c24 */ /* 0x000fc4000f8e02ff */
[----:B------:R-:W-:-:S04]  /*1dac0*/  IMAD.WIDE.U32 R6, R32, UR6, R2 ;  /* 0x0000000620067c25 */ /* 0x000fc8000f8e0002 */
[----:B------:R-:W-:Y:S02]  /*1dad0*/  IMAD R0, R32, UR7, R0 ;  /* 0x0000000720007c24 */ /* 0x000fe4000f8e0200 */
[----:B------:R-:W-:-:S04]  /*1dae0*/  IMAD.WIDE R2, R4, 0x80, R10 ;  /* 0x0000008004027825 */ /* 0x000fc800078e020a */
[----:B------:R-:W-:Y:S01]  /*1daf0*/  IMAD.IADD R5, R0, 0x1, R7 ;  /* 0x0000000100057824 */ /* 0x000fe200078e0207 */
[----:B-1-3--:R-:W-:Y:S06]  /*1db00*/  @P4 BRA `(.L_x_525) ;  /* 0x0000000000284947 */ /* 0x00afec0003800000 */
        /* <DEDUP_REMOVED lines=10> */
.L_x_525:
[----:B------:R-:W-:Y:S05]  /*1dbb0*/  BSYNC B0 ;  /* 0x0000000000007941 */ /* 0x000fea0003800000 */
.L_x_524:
        /* <DEDUP_REMOVED lines=16> */
.L_x_527:
[----:B------:R-:W-:Y:S05]  /*1dcc0*/  BSYNC B0 ;  /* 0x0000000000007941 */ /* 0x000fea0003800000 */
.L_x_526:
        /* <DEDUP_REMOVED lines=16> */
.L_x_529:
[----:B------:R-:W-:Y:S05]  /*1ddd0*/  BSYNC B0 ;  /* 0x0000000000007941 */ /* 0x000fea0003800000 */
.L_x_528:
        /* <DEDUP_REMOVED lines=15> */
.L_x_530:
        /* <DEDUP_REMOVED lines=11> */
.L_x_1314:


//--------------------- .text._ZN5flash16flash_fwd_kernelI23Flash_fwd_kernel_traitsILi32ELi128ELi128ELi4ELb0ELb0EN7cutlass10bfloat16_tE19Flash_kernel_traitsILi32ELi128ELi128ELi4ES3_EELb1ELb0ELb0ELb0ELb1ELb1ELb0ELb0EEEvNS_16Flash_fwd_paramsE --------------------------
	.section	.text._ZN5flash16flash_fwd_kernelI23Flash_fwd_kernel_traitsILi32ELi128ELi128ELi4ELb0ELb0EN7cutlass10bfloat16_tE19Flash_kernel_traitsILi32ELi128ELi128ELi4ES3_EELb1ELb0ELb0ELb0ELb1ELb1ELb0ELb0EEEvNS_16Flash_fwd_paramsE,"ax",@progbits
	.align	128
        .global         _ZN5flash16flash_fwd_kernelI23Flash_fwd_kernel_traitsILi32ELi128ELi128ELi4ELb0ELb0EN7cutlass10bfloat16_tE19Flash_kernel_traitsILi32ELi128ELi128ELi4ES3_EELb1ELb0ELb0ELb0ELb1ELb1ELb0ELb0EEEvNS_16Flash_fwd_paramsE
        .type           _ZN5flash16flash_fwd_kernelI23Flash_fwd_kernel_traitsILi32ELi128ELi128ELi4ELb0ELb0EN7cutlass10bfloat16_tE19Flash_kernel_traitsILi32ELi128ELi128ELi4ES3_EELb1ELb0ELb0ELb0ELb1ELb1ELb0ELb0EEEvNS_16Flash_fwd_paramsE,@function
        .size           _ZN5flash16flash_fwd_kernelI23Flash_fwd_kernel_traitsILi32ELi128ELi128ELi4ELb0ELb0EN7cutlass10bfloat16_tE19Flash_kernel_traitsILi32ELi128ELi128ELi4ES3_EELb1ELb0ELb0ELb0ELb1ELb1ELb0ELb0EEEvNS_16Flash_fwd_paramsE,(.L_x_1315 - _ZN5flash16flash_fwd_kernelI23Flash_fwd_kernel_traitsILi32ELi128ELi128ELi4ELb0ELb0EN7cutlass10bfloat16_tE19Flash_kernel_traitsILi32ELi128ELi128ELi4ES3_EELb1ELb0ELb0ELb0ELb1ELb1ELb0ELb0EEEvNS_16Flash_fwd_paramsE)
        .other          _ZN5flash16flash_fwd_kernelI23Flash_fwd_kernel_traitsILi32ELi128ELi128ELi4ELb0ELb0EN7cutlass10bfloat16_tE19Flash_kernel_traitsILi32ELi128ELi128ELi4ES3_EELb1ELb0ELb0ELb0ELb1ELb1ELb0ELb0EEEvNS_16Flash_fwd_paramsE,@"STO_CUDA_ENTRY STV_DEFAULT"
_ZN5flash16flash_fwd_kernelI23Flash_fwd_kernel_traitsILi32ELi128ELi128ELi4ELb0ELb0EN7cutlass10bfloat16_tE19Flash_kernel_traitsILi32ELi128ELi128ELi4ES3_EELb1ELb0ELb0ELb0ELb1ELb1ELb0ELb0EEEvNS_16Flash_fwd_paramsE:
.text._ZN5flash16flash_fwd_kernelI23Flash_fwd_kernel_traitsILi32ELi128ELi128ELi4ELb0ELb0EN7cutlass10bfloat16_tE19Flash_kernel_traitsILi32ELi128ELi128ELi4ES3_EELb1ELb0ELb0ELb0ELb1ELb1ELb0ELb0EEEvNS_16Flash_fwd_paramsE:
        /* <DEDUP_REMOVED lines=10> */
[----:B-1----:R-:W-:Y:S01]  /*00a0*/  VIADD R1, R1, 0xffffff70 ;  /* 0xffffff7001017836 */ /* 0x002fe20000000000 */
[----:B------:R-:W-:-:S05]  /*00b0*/  ULDC UR4, c[0x0][0x2c4] ;  /* 0x0000b10000047ab9 */ /* 0x000fca0000000800 */
[----:B------:R2:W4:Y:S01]  /*00c0*/  @P3 LDG.E.64 R4, desc[UR30][R2.64] ;  /* 0x0000001e02043981 */ /* 0x000522000c1e1b00 */
[----:B------:R-:W1:Y:S01]  /*00d0*/  LDC.64 R8, c[0x0][0x300] ;  /* 0x0000c000ff087b82 */ /* 0x000e620000000a00 */
[----:B------:R-:W4:Y:S01]  /*00e0*/  S2R R201, SR_CTAID.Y ;  /* 0x0000000000c97919 */ /* 0x000f220000002600 */
[----:B------:R-:W4:Y:S06]  /*00f0*/  S2R R202, SR_CTAID.Z ;  /* 0x0000000000ca7919 */ /* 0x000f2c0000002700 */
[----:B------:R-:W4:Y:S01]  /*0100*/  LDC.64 R6, c[0x0][0x308] ;  /* 0x0000c200ff067b82 */ /* 0x000f220000000a00 */
[----:B--2---:R-:W-:Y:S01]  /*0110*/  @P3 IMAD.MOV.U32 R2, RZ, RZ, R75 ;  /* 0x000000ffff023224 */ /* 0x004fe200078e004b */
[----:B---3--:R-:W-:-:S06]  /*0120*/  @P3 MOV R3, R108 ;  /* 0x0000006c00033202 */ /* 0x008fcc0000000f00 */
[----:B------:R-:W2:Y:S01]  /*0130*/  @P3 LDG.E.64 R2, desc[UR30][R2.64] ;  /* 0x0000001e02023981 */ /* 0x000ea2000c1e1b00 */
[----:B-1----:R-:W-:Y:S01]  /*0140*/  ISETP.NE.U32.AND P2, PT, R8, RZ, PT ;  /* 0x000000ff0800720c */ /* 0x002fe20003f45070 */
[----:B------:R-:W-:Y:S01]  /*0150*/  IMAD.MOV.U32 R18, RZ, RZ, RZ ;  /* 0x000000ffff127224 */ /* 0x000fe200078e00ff */
[----:B----4-:R-:W-:Y:S01]  /*0160*/  ISETP.NE.U32.AND P1, PT, R6, RZ, PT ;  /* 0x000000ff0600720c */ /* 0x010fe20003f25070 */
[----:B------:R-:W1:Y:S01]  /*0170*/  S2R R111, SR_TID.X ;  /* 0x00000000006f7919 */ /* 0x000e620000002100 */
[----:B------:R-:W-:Y:S02]  /*0180*/  ISETP.NE.AND.EX P2, PT, R9, RZ, PT, P2 ;  /* 0x000000ff0900720c */ /* 0x000fe40003f45320 */
[----:B------:R-:W-:Y:S02]  /*0190*/  ISETP.NE.AND.EX P1, PT, R7, RZ, PT, P1 ;  /* 0x000000ff0700720c */ /* 0x000fe40003f25310 */
[----:B------:R-:W-:-:S09]  /*01a0*/  LOP3.LUT R0, R202, R204, R201, 0xfe, !PT ;  /* 0x000000ccca007212 */ /* 0x000fd200078efec9 */
[----:B------:R-:W3:Y:S08]  /*01b0*/  @P2 LDC.64 R8, c[0x0][0x300] ;  /* 0x0000c000ff082b82 */ /* 0x000ef00000000a00 */
[----:B------:R-:W4:Y:S01]  /*01c0*/  @P1 LDC.64 R6, c[0x0][0x308] ;  /* 0x0000c200ff061b82 */ /* 0x000f220000000a00 */
[----:B-1----:R-:W-:-:S07]  /*01d0*/  LOP3.LUT P4, RZ, R0, R111, RZ, 0xfc, !PT ;  /* 0x0000006f00ff7212 */ /* 0x002fce000788fcff */
[----:B------:R-:W2:Y:S08]  /*01e0*/  @P3 LDC R0, c[0x0][0x3b0] ;  /* 0x0000ec00ff003b82 */ /* 0x000eb00000000800 */
[----:B------:R-:W1:Y:S01]  /*01f0*/  @!P4 LDC.64 R10, c[0x0][0x3b8] ;  /* 0x0000ee00ff0acb82 */ /* 0x000e620000000a00 */
[----:B------:R-:W-:Y:S02]  /*0200*/  @P3 R2UR UR32, R4 ;  /* 0x00000000042032ca */ /* 0x000fe400000e0000 */
[----:B------:R-:W-:Y:S01]  /*0210*/  @P3 R2UR UR33, R5 ;  /* 0x00000000052132ca */ /* 0x000fe200000e0000 */
[----:B---3--:R-:W-:Y:S01]  /*0220*/  @P2 IMAD.WIDE R4, R201, 0x4, R8 ;  /* 0x00000004c9042825 */ /* 0x008fe200078e0208 */
[----:B--2---:R-:W-:-:S09]  /*0230*/  @P3 IADD3 R75, P0, R2, R0, RZ ;  /* 0x00000000024b3210 */ /* 0x004fd20007f1e0ff */
[----:B------:R-:W-:Y:S02]  /*0240*/  IMAD.U32 R2, RZ, RZ, UR32 ;  /* 0x00000020ff027e24 */ /* 0x000fe4000f8e00ff */
[----:B------:R-:W-:Y:S01]  /*0250*/  @P3 IMAD.X R108, RZ, RZ, R3, P0 ;  /* 0x000000ffff6c3224 */ /* 0x000fe200000e0603 */
[----:B------:R-:W-:-:S05]  /*0260*/  MOV R3, UR33 ;  /* 0x0000002100037c02 */ /* 0x000fca0008000f00 */
[----:B-1----:R1:W-:Y:S02]  /*0270*/  @!P4 STG.E.64 desc[UR30][R10.64], R2 ;  /* 0x000000020a00c986 */ /* 0x0023e4000c101b1e */
[----:B-1----:R-:W-:Y:S01]  /*0280*/  @!P4 IMAD.MOV.U32 R2, RZ, RZ, R75 ;  /* 0x000000ffff02c224 */ /* 0x002fe200078e004b */
[----:B------:R-:W-:-:S05]  /*0290*/  @!P4 MOV R3, R108 ;  /* 0x0000006c0003c202 */ /* 0x000fca0000000f00 */
[----:B------:R4:W-:Y:S04]  /*02a0*/  @!P4 STG.E.64 desc[UR30][R10.64+0x8], R2 ;  /* 0x000008020a00c986 */ /* 0x0009e8000c101b1e */
[----:B------:R1:W5:Y:S01]  /*02b0*/  @P2 LDG.E R18, desc[UR30][R4.64] ;  /* 0x0000001e04122981 */ /* 0x000362000c1e1900 */
[----:B----4-:R-:W-:-:S05]  /*02c0*/  @P1 IMAD.WIDE R2, R201, 0x4, R6 ;  /* 0x00000004c9021825 */ /* 0x010fca00078e0206 */
[----:B------:R1:W5:Y:S01]  /*02d0*/  @P1 LDG.E R21, desc[UR30][R2.64] ;  /* 0x0000001e02151981 */ /* 0x000362000c1e1900 */
[----:B------:R-:W-:-:S05]  /*02e0*/  IMAD.SHL.U32 R0, R204, 0x80, RZ ;  /* 0x00000080cc007824 */ /* 0x000fca00078e00ff */
[----:B------:R-:W-:-:S13]  /*02f0*/  ISETP.GE.AND P0, PT, R0, UR4, PT ;  /* 0x0000000400007c0c */ /* 0x000fda000bf06270 */
[----:B------:R-:W-:Y:S05]  /*0300*/  @P0 EXIT ;  /* 0x000000000000094d */ /* 0x000fea0003800000 */
[----:B------:R-:W2:Y:S01]  /*0310*/  LDC R29, c[0x0][0x278] ;  /* 0x00009e00ff1d7b82 */ /* 0x000ea20000000800 */
[----:B------:R-:W-:Y:S01]  /*0320*/  SHF.R.S32.HI R15, RZ, 0x1f, R111 ;  /* 0x0000001fff0f7819 */ /* 0x000fe2000001146f */
[----:B------:R-:W-:Y:S01]  /*0330*/  ULDC.64 UR4, c[0x0][0x228] ;  /* 0x00008a0000047ab9 */ /* 0x000fe20000000a00 */
[----:B------:R-:W-:Y:S01]  /*0340*/  SHF.R.S32.HI R28, RZ, 0x1f, R201 ;  /* 0x0000001fff1c7819 */ /* 0x000fe200000114c9 */
[----:B------:R-:W-:Y:S01]  /*0350*/  ULDC.64 UR6, c[0x0][0x240] ;  /* 0x0000900000067ab9 */ /* 0x000fe20000000a00 */
[CC--:B------:R-:W-:Y:S01]  /*0360*/  LEA.HI R9, R15.reuse, R111.reuse, RZ, 0x2 ;  /* 0x0000006f0f097211 */ /* 0x0c0fe200078f10ff */
[----:B------:R-:W-:Y:S01]  /*0370*/  ULDC.64 UR8, c[0x0][0x210] ;  /* 0x0000840000087ab9 */ /* 0x000fe20000000a00 */
[CC--:B------:R-:W-:Y:S01]  /*0380*/  LEA.HI R26, R15.reuse, R111.reuse, RZ, 0x3 ;  /* 0x0000006f0f1a7211 */ /* 0x0c0fe200078f18ff */
[----:B------:R-:W-:Y:S01]  /*0390*/  IMAD R7, R28, UR4, RZ ;  /* 0x000000041c077c24 */ /* 0x000fe2000f8e02ff */
[-C--:B-1----:R-:W-:Y:S01]  /*03a0*/  LEA.HI R5, R15, R111.reuse, RZ, 0x4 ;  /* 0x0000006f0f057211 */ /* 0x082fe200078f20ff */
[----:B------:R-:W1:Y:S01]  /*03b0*/  @!P1 LDC.64 R16, c[0x0][0x318] ;  /* 0x0000c600ff109b82 */ /* 0x000e620000000a00 */
[----:B------:R-:W-:Y:S01]  /*03c0*/  SHF.R.S32.HI R4, RZ, 0x3, R26 ;  /* 0x00000003ff047819 */ /* 0x000fe2000001141a */
[----:B------:R-:W-:Y:S01]  /*03d0*/  USHF.L.U32 UR14, UR6, 0x6, URZ ;  /* 0x00000006060e7899 */ /* 0x000fe2000800063f */
[----:B------:R-:W-:Y:S01]  /*03e0*/  SHF.R.S32.HI R6, RZ, 0x4, R5 ;  /* 0x00000004ff067819 */ /* 0x000fe20000011405 */
[----:B------:R-:W-:Y:S01]  /*03f0*/  ULDC.64 UR10, c[0x0][0x248] ;  /* 0x00009200000a7ab9 */ /* 0x000fe20000000a00 */
[----:B------:R-:W-:Y:S01]  /*0400*/  SHF.R.S32.HI R10, RZ, 0x1f, R202 ;  /* 0x0000001fff0a7819 */ /* 0x000fe200000114ca */
[----:B-----5:R-:W-:Y:S01]  /*0410*/  @P1 IMAD.IADD R74, R21, 0x1, -R18 ;  /* 0x00000001154a1824 */ /* 0x020fe200078e0a12 */
[----:B------:R-:W-:Y:S01]  /*0420*/  LEA.HI R200, R15, R111, RZ, 0x5 ;  /* 0x0000006f0fc87211 */ /* 0x000fe200078f28ff */
[----:B------:R-:W-:Y:S01]  /*0430*/  ULDC.64 UR12, c[0x0][0x260] ;  /* 0x00009800000c7ab9 */ /* 0x000fe20000000a00 */
[----:B------:R-:W-:Y:S01]  /*0440*/  IABS R23, R202 ;  /* 0x000000ca00177213 */ /* 0x000fe20000000000 */
[----:B------:R-:W-:Y:S01]  /*0450*/  USHF.L.U64.HI UR18, UR10, 0x7, UR11 ;  /* 0x000000070a127899 */ /* 0x000fe2000801020b */
[----:B------:R-:W-:Y:S01]  /*0460*/  SHF.R.S32.HI R110, RZ, 0x5, R200 ;  /* 0x00000005ff6e7819 */ /* 0x000fe200000114c8 */
[----:B------:R-:W-:Y:S01]  /*0470*/  USHF.L.U32 UR15, UR10, 0x6, URZ ;  /* 0x000000060a0f7899 */ /* 0x000fe2000800063f */
[----:B--2---:R-:W-:Y:S01]  /*0480*/  IABS R0, R29 ;  /* 0x0000001d00007213 */ /* 0x004fe20000000000 */
[----:B------:R-:W-:-:S02]  /*0490*/  UIADD3 UR26, UR33, -0x4498517b, URZ ;  /* 0xbb67ae85211a7890 */ /* 0x000fc4000fffe03f */
[----:B------:R-:W-:Y:S02]  /*04a0*/  UIADD3 UR27, UR32, -0x61c88647, URZ ;  /* 0x9e3779b9201b7890 */ /* 0x000fe4000fffe03f */
[----:B------:R-:W-:Y:S01]  /*04b0*/  IMAD.MOV.U32 R27, RZ, RZ, R0 ;  /* 0x000000ffff1b7224 */ /* 0x000fe200078e0000 */
[----:B------:R-:W-:-:S03]  /*04c0*/  UIADD3 UR25, UR32, 0x3c6ef372, URZ ;  /* 0x3c6ef37220197890 */ /* 0x000fc6000fffe03f */
[----:B------:R-:W2:Y:S08]  /*04d0*/  I2F.RP R0, R27 ;  /* 0x0000001b00007306 */ /* 0x000eb00000209400 */
[----:B--2---:R2:W3:Y:S02]  /*04e0*/  MUFU.RCP R3, R0 ;  /* 0x0000000000037308 */ /* 0x0044e40000001000 */
[----:B--2---:R-:W-:Y:S01]  /*04f0*/  LOP3.LUT R0, R9, 0xfffffffc, RZ, 0xc0, !PT ;  /* 0xfffffffc09007812 */ /* 0x004fe200078ec0ff */
[----:B---3--:R-:W-:-:S04]  /*0500*/  VIADD R3, R3, 0xffffffe ;  /* 0x0ffffffe03037836 */ /* 0x008fc80000000000 */
[----:B------:R-:W-:Y:S02]  /*0510*/  IMAD.IADD R2, R111, 0x1, -R0 ;  /* 0x000000016f027824 */ /* 0x000fe400078e0a00 */
[----:B------:R-:W-:Y:S01]  /*0520*/  IMAD.SHL.U32 R0, R4, 0x40, RZ ;  /* 0x0000004004007824 */ /* 0x000fe200078e00ff */
[C---:B------:R-:W-:Y:S01]  /*0530*/  LEA.HI R4, R5.reuse, R6, RZ, 0x1 ;  /* 0x0000000605047211 */ /* 0x040fe200078f08ff */
[----:B------:R-:W-:Y:S01]  /*0540*/  IMAD.SHL.U32 R12, R2, 0x8, RZ ;  /* 0x00000008020c7824 */ /* 0x000fe200078e00ff */
[----:B------:R-:W-:Y:S01]  /*0550*/  LOP3.LUT R5, R5, 0xfffffff0, RZ, 0xc0, !PT ;  /* 0xfffffff005057812 */ /* 0x000fe200078ec0ff */
[----:B------:R-:W2:Y:S01]  /*0560*/  F2I.FTZ.U32.TRUNC.NTZ R3, R3 ;  /* 0x0000000300037305 */ /* 0x000ea2000021f000 */
[----:B------:R-:W-:Y:S02]  /*0570*/  LOP3.LUT R0, R0, 0xc0, RZ, 0xc0, !PT ;  /* 0x000000c000007812 */ /* 0x000fe400078ec0ff */
[----:B------:R-:W-:Y:S02]  /*0580*/  LOP3.LUT R2, R4, 0xfffffffe, RZ, 0xc0, !PT ;  /* 0xfffffffe04027812 */ /* 0x000fe400078ec0ff */
[----:B------:R-:W-:-:S02]  /*0590*/  LOP3.LUT R4, R0, 0x18, R12, 0xf8, !PT ;  /* 0x0000001800047812 */ /* 0x000fc400078ef80c */
[----:B------:R-:W-:Y:S01]  /*05a0*/  SHF.R.U32.HI R0, RZ, 0x3, R0 ;  /* 0x00000003ff007819 */ /* 0x000fe20000011600 */
[----:B------:R-:W-:Y:S01]  /*05b0*/  IMAD.IADD R22, R6, 0x1, -R2 ;  /* 0x0000000106167824 */ /* 0x000fe200078e0a02 */
[--C-:B------:R-:W-:Y:S01]  /*05c0*/  SHF.R.S32.HI R13, RZ, 0x1f, R12.reuse ;  /* 0x0000001fff0d7819 */ /* 0x100fe2000001140c */
[----:B------:R-:W-:Y:S01]  /*05d0*/  IMAD R6, R201, UR5, R7 ;  /* 0x00000005c9067c24 */ /* 0x000fe2000f8e0207 */
[----:B------:R-:W-:Y:S01]  /*05e0*/  LOP3.LUT R19, R4, R0, RZ, 0x3c, !PT ;  /* 0x0000000004137212 */ /* 0x000fe200078e3cff */
[----:B------:R-:W-:Y:S02]  /*05f0*/  IMAD.IADD R0, R111, 0x1, -R5 ;  /* 0x000000016f007824 */ /* 0x000fe400078e0a05 */
[----:B------:R-:W-:Y:S01]  /*0600*/  IMAD.WIDE.U32 R4, R201, UR4, R12 ;  /* 0x00000004c9047c25 */ /* 0x000fe2000f8e000c */
[----:B------:R-:W-:Y:S02]  /*0610*/  ULDC.64 UR4, c[0x0][0x258] ;  /* 0x0000960000047ab9 */ /* 0x000fe40000000a00 */
[-C--:B------:R-:W-:Y:S01]  /*0620*/  LEA.HI R14, R0, R0.reuse, RZ, 0x1 ;  /* 0x00000000000e7211 */ /* 0x080fe200078f08ff */
[----:B--2---:R-:W-:Y:S01]  /*0630*/  IMAD.MOV R2, RZ, RZ, -R3 ;  /* 0x000000ffff027224 */ /* 0x004fe200078e0a03 */
[----:B------:R-:W-:Y:S01]  /*0640*/  SHF.R.S32.HI R8, RZ, 0x1f, R0 ;  /* 0x0000001fff087819 */ /* 0x000fe20000011400 */
[----:B------:R-:W-:Y:S01]  /*0650*/  IMAD R10, R10, UR4, RZ ;  /* 0x000000040a0a7c24 */ /* 0x000fe2000f8e02ff */
[----:B------:R-:W-:Y:S01]  /*0660*/  LOP3.LUT R7, R14, 0x7fffffe, RZ, 0xc0, !PT ;  /* 0x07fffffe0e077812 */ /* 0x000fe200078ec0ff */
[----:B------:R-:W-:Y:S01]  /*0670*/  IMAD.IADD R5, R5, 0x1, R6 ;  /* 0x0000000105057824 */ /* 0x000fe200078e0206 */
[----:B------:R-:W-:Y:S01]  /*0680*/  LEA.HI R25, R8, R0, RZ, 0x3 ;  /* 0x0000000008197211 */ /* 0x000fe200078f18ff */
[----:B------:R-:W-:Y:S01]  /*0690*/  IMAD R10, R202, UR5, R10 ;  /* 0x00000005ca0a7c24 */ /* 0x000fe2000f8e020a */
[----:B------:R-:W-:Y:S01]  /*06a0*/  LOP3.LUT R8, R26, 0xfffffff8, RZ, 0xc0, !PT ;  /* 0xfffffff81a087812 */ /* 0x000fe200078ec0ff */
[----:B------:R-:W-:Y:S01]  /*06b0*/  IMAD.IADD R109, R0, 0x1, -R7 ;  /* 0x00000001006d7824 */ /* 0x000fe200078e0a07 */
[----:B------:R-:W2:Y:S01]  /*06c0*/  S2UR UR5, SR_CgaCtaId ;  /* 0x00000000000579c3 */ /* 0x000ea20000008800 */
[----:B------:R-:W-:-:S02]  /*06d0*/  IMAD R0, R2, R27, RZ ;  /* 0x0000001b02007224 */ /* 0x000fc400078e02ff */
[----:B------:R-:W-:Y:S02]  /*06e0*/  IMAD.MOV.U32 R2, RZ, RZ, RZ ;  /* 0x000000ffff027224 */ /* 0x000fe400078e00ff */
[----:B------:R-:W-:Y:S02]  /*06f0*/  IMAD.IADD R8, R111, 0x1, -R8 ;  /* 0x000000016f087824 */ /* 0x000fe400078e0a08 */
[----:B------:R-:W-:Y:S01]  /*0700*/  IMAD.HI.U32 R11, R3, R0, R2 ;  /* 0x00000000030b7227 */ /* 0x000fe200078e0002 */
[----:B------:R-:W-:Y:S02]  /*0710*/  SHF.R.S32.HI R2, RZ, 0x2, R9 ;  /* 0x00000002ff027819 */ /* 0x000fe40000011409 */
[----:B------:R-:W-:Y:S01]  /*0720*/  LEA.HI R20, R8, R8, RZ, 0x1 ;  /* 0x0000000808147211 */ /* 0x000fe200078f08ff */
[----:B------:R-:W-:Y:S01]  /*0730*/  IMAD.WIDE.U32 R4, R202, UR4, R4 ;  /* 0x00000004ca047c25 */ /* 0x000fe2000f8e0004 */
[----:B------:R-:W-:Y:S01]  /*0740*/  LEA.HI R0, R9, R2, RZ, 0x1 ;  /* 0x0000000209007211 */ /* 0x000fe200078f08ff */
[----:B------:R-:W-:Y:S01]  /*0750*/  UMOV UR4, 0x400 ;  /* 0x0000040000047882 */ /* 0x000fe20000000000 */
[----:B------:R-:W-:Y:S01]  /*0760*/  SHF.R.S32.HI R3, RZ, 0x1f, R2 ;  /* 0x0000001fff037819 */ /* 0x000fe20000011402 */
[----:B------:R-:W-:Y:S01]  /*0770*/  IMAD.HI.U32 R11, R11, R23, RZ ;  /* 0x000000170b0b7227 */ /* 0x000fe200078e00ff */
[----:B------:R-:W-:-:S02]  /*0780*/  LOP3.LUT R0, R0, 0x7fffffe, RZ, 0xc0, !PT ;  /* 0x07fffffe00007812 */ /* 0x000fc400078ec0ff */
[----:B------:R-:W-:Y:S01]  /*0790*/  LOP3.LUT R9, R20, 0x3fffffe, RZ, 0xc0, !PT ;  /* 0x03fffffe14097812 */ /* 0x000fe200078ec0ff */
[----:B------:R-:W-:-:S04]  /*07a0*/  IMAD.WIDE R6, R204, 0x80, R2 ;  /* 0x00000080cc067825 */ /* 0x000fc800078e0202 */
[----:B------:R-:W-:Y:S01]  /*07b0*/  IMAD.IADD R0, R2, 0x1, -R0 ;  /* 0x0000000102007824 */ /* 0x000fe200078e0a00 */
[----:B--2---:R-:W-:Y:S01]  /*07c0*/  ULEA UR5, UR5, UR4, 0x18 ;  /* 0x0000000405057291 */ /* 0x004fe2000f8ec03f */
[----:B------:R-:W-:Y:S01]  /*07d0*/  IMAD.IADD R5, R5, 0x1, R10 ;  /* 0x0000000105057824 */ /* 0x000fe200078e020a */
[----:B------:R-:W-:Y:S01]  /*07e0*/  USHF.L.U64.HI UR4, UR6, 0x6, UR7 ;  /* 0x0000000606047899 */ /* 0x000fe20008010207 */
[----:B------:R-:W-:Y:S02]  /*07f0*/  IMAD R15, R110, 0x8, R0 ;  /* 0x000000086e0f7824 */ /* 0x000fe400078e0200 */
[----:B------:R-:W-:Y:S01]  /*0800*/  IMAD R0, R7, UR6, RZ ;  /* 0x0000000607007c24 */ /* 0x000fe2000f8e02ff */
[----:B------:R-:W-:Y:S01]  /*0810*/  SHF.R.S32.HI R7, RZ, 0x1f, R14 ;  /* 0x0000001fff077819 */ /* 0x000fe2000001140e */
[----:B------:R-:W-:Y:S02]  /*0820*/  IMAD.IADD R24, R8, 0x1, -R9 ;  /* 0x0000000108187824 */ /* 0x000fe400078e0a09 */
[----:B------:R-:W-:-:S02]  /*0830*/  IMAD.MOV R9, RZ, RZ, -R11 ;  /* 0x000000ffff097224 */ /* 0x000fc400078e0a0b */
[C---:B------:R-:W-:Y:S01]  /*0840*/  IMAD R8, R6.reuse, UR7, R0 ;  /* 0x0000000706087c24 */ /* 0x040fe2000f8e0200 */
[----:B------:R-:W-:Y:S01]  /*0850*/  SHF.R.S32.HI R0, RZ, 0x1, R14 ;  /* 0x00000001ff007819 */ /* 0x000fe2000001140e */
[----:B------:R-:W-:Y:S01]  /*0860*/  IMAD.WIDE.U32 R4, R6, UR6, R4 ;  /* 0x0000000606047c25 */ /* 0x000fe2000f8e0004 */
[----:B------:R-:W-:Y:S02]  /*0870*/  ULDC.64 UR6, c[0x0][0x230] ;  /* 0x00008c0000067ab9 */ /* 0x000fe40000000a00 */
[----:B------:R-:W-:Y:S01]  /*0880*/  LEA.HI R10, R7, R0, RZ, 0x2 ;  /* 0x00000000070a7211 */ /* 0x000fe200078f10ff */
[----:B------:R-:W-:Y:S01]  /*0890*/  IMAD R9, R27, R9, R23 ;  /* 0x000000091b097224 */ /* 0x000fe200078e0217 */
[----:B------:R-:W-:Y:S01]  /*08a0*/  LEA R6, P0, R4, UR8, 0x1 ;  /* 0x0000000804067c11 */ /* 0x000fe2000f8008ff */
[----:B------:R-:W-:Y:S02]  /*08b0*/  IMAD.U32 R19, R15, 0x20, R19 ;  /* 0x000000200f137824 */ /* 0x000fe400078e0013 */
[----:B------:R-:W-:Y:S01]  /*08c0*/  IMAD.IADD R5, R5, 0x1, R8 ;  /* 0x0000000105057824 */ /* 0x000fe200078e0208 */
[----:B------:R-:W2:Y:S01]  /*08d0*/  @!P1 LDC.64 R14, c[0x0][0x2c8] ;  /* 0x0000b200ff0e9b82 */ /* 0x000ea20000000a00 */
[----:B------:R-:W-:-:S02]  /*08e0*/  ISETP.GT.U32.AND P3, PT, R27, R9, PT ;  /* 0x000000091b00720c */ /* 0x000fc40003f64070 */
[----:B------:R-:W-:Y:S02]  /*08f0*/  LEA R222, R19, UR5, 0x1 ;  /* 0x0000000513de7c11 */ /* 0x000fe4000f8e08ff */
[----:B------:R-:W-:Y:S01]  /*0900*/  LEA.HI.X R7, R4, UR9, R5, 0x1, P0 ;  /* 0x0000000904077c11 */ /* 0x000fe200080f0c05 */
[----:B------:R-:W-:Y:S01]  /*0910*/  ULDC.64 UR8, c[0x0][0x250] ;  /* 0x0000940000087ab9 */ /* 0x000fe20000000a00 */
[----:B------:R-:W-:Y:S01]  /*0920*/  IADD3 R8, P0, R2, R18, RZ ;  /* 0x0000001202087210 */ /* 0x000fe20007f1e0ff */
[----:B------:R-:W-:Y:S01]  /*0930*/  USHF.L.U32 UR17, UR8, 0x6, URZ ;  /* 0x0000000608117899 */ /* 0x000fe2000800063f */
[----:B------:R-:W-:Y:S01]  /*0940*/  LOP3.LUT R4, R10, 0xfffffffc, RZ, 0xc0, !PT ;  /* 0xfffffffc0a047812 */ /* 0x000fe200078ec0ff */
[----:B------:R-:W-:Y:S01]  /*0950*/  @!PT LDS RZ, [RZ] ;  /* 0x00000000fffff984 */ /* 0x000fe20000000800 */
[----:B------:R-:W-:Y:S01]  /*0960*/  @!PT LDS RZ, [RZ] ;  /* 0x00000000fffff984 */ /* 0x000fe20000000800 */
[----:B------:R-:W-:Y:S01]  /*0970*/  @!PT LDS RZ, [RZ] ;  /* 0x00000000fffff984 */ /* 0x000fe20000000800 */
[----:B------:R3:W-:Y:S01]  /*0980*/  LDGSTS.E.BYPASS.LTC128B.128 [R222], desc[UR30][R6.64] ;  /* 0x0000000006de7fae */ /* 0x0007e2000b901d5e */
[----:B------:R-:W-:Y:S01]  /*0990*/  LEA.HI.X.SX32 R10, R18, R3, 0x1, P0 ;  /* 0x00000003120a7211 */ /* 0x000fe200000f0eff */
[----:B------:R-:W-:Y:S01]  /*09a0*/  USHF.L.U64.HI UR16, UR8, 0x6, UR9 ;  /* 0x0000000608107899 */ /* 0x000fe20008010209 */
[----:B------:R-:W-:Y:S01]  /*09b0*/  IADD3 R2, P2, R6, UR14, RZ ;  /* 0x0000000e06027c10 */ /* 0x000fe2000ff5e0ff */
[----:B------:R-:W-:Y:S01]  /*09c0*/  IMAD.IADD R23, R0, 0x1, -R4 ;  /* 0x0000000100177824 */ /* 0x000fe200078e0a04 */
[----:B-1----:R-:W-:Y:S01]  /*09d0*/  @!P1 ISETP.NE.U32.AND P0, PT, R16, RZ, PT ;  /* 0x000000ff1000920c */ /* 0x002fe20003f05070 */
[----:B------:R-:W-:Y:S01]  /*09e0*/  IMAD R0, R10, UR10, RZ ;  /* 0x0000000a0a007c24 */ /* 0x000fe2000f8e02ff */
[----:B------:R-:W-:Y:S01]  /*09f0*/  IADD3.X R3, R7, UR4, RZ, P2, !PT ;  /* 0x0000000407037c10 */ /* 0x000fe200097fe4ff */
[----:B------:R-:W-:Y:S01]  /*0a00*/  @!P3 IMAD.IADD R9, R9, 0x1, -R27 ;  /* 0x000000010909b824 */ /* 0x000fe200078e0a1b */
[----:B------:R-:W-:Y:S01]  /*0a10*/  @!P1 ISETP.NE.AND.EX P0, PT, R17, RZ, PT, P0 ;  /* 0x000000ff1100920c */ /* 0x000fe20003f05300 */
[----:B------:R-:W-:-:S02]  /*0a20*/  IMAD R0, R8, UR11, R0 ;  /* 0x0000000b08007c24 */ /* 0x000fc4000f8e0200 */
[----:B------:R-:W-:Y:S01]  /*0a30*/  IMAD.WIDE.U32 R4, R8, UR10, R12 ;  /* 0x0000000a08047c25 */ /* 0x000fe2000f8e000c */
[----:B------:R-:W-:Y:S01]  /*0a40*/  ISETP.GE.U32.AND P2, PT, R9, R27, PT ;  /* 0x0000001b0900720c */ /* 0x000fe20003f46070 */
[----:B------:R1:W-:Y:S01]  /*0a50*/  LDGSTS.E.BYPASS.LTC128B.128 [R222+0x800], desc[UR30][R2.64] ;  /* 0x0080000002de7fae */ /* 0x0003e2000b901d5e */
[----:B--2---:R-:W-:Y:S01]  /*0a60*/  @!P1 SEL R9, R15, RZ, P0 ;  /* 0x000000ff0f099207 */ /* 0x004fe20000000000 */
[----:B------:R-:W-:Y:S01]  /*0a70*/  IMAD.IADD R5, R5, 0x1, R0 ;  /* 0x0000000105057824 */ /* 0x000fe200078e0200 */
[----:B------:R-:W-:Y:S01]  /*0a80*/  LOP3.LUT R0, R202, R29, RZ, 0x3c, !PT ;  /* 0x0000001dca007212 */ /* 0x000fe200078e3cff */
[----:B------:R-:W-:Y:S01]  /*0a90*/  IMAD R10, R10, UR8, RZ ;  /* 0x000000080a0a7c24 */ /* 0x000fe2000f8e02ff */
[----:B------:R-:W-:Y:S01]  /*0aa0*/  @!P1 IADD3 R74, R9, R14, -R18 ;  /* 0x0000000e094a9210 */ /* 0x000fe20007ffe812 */
[----:B------:R-:W-:Y:S01]  /*0ab0*/  @!P3 VIADD R11, R11, 0x1 ;  /* 0x000000010b0bb836 */ /* 0x000fe20000000000 */
[----:B------:R-:W-:Y:S01]  /*0ac0*/  ISETP.GE.AND P0, PT, R0, RZ, PT ;  /* 0x000000ff0000720c */ /* 0x000fe20003f06270 */
[----:B------:R-:W-:Y:S01]  /*0ad0*/  IMAD R10, R8, UR9, R10 ;  /* 0x00000009080a7c24 */ /* 0x000fe2000f8e020a */
[----:B------:R-:W-:Y:S01]  /*0ae0*/  ISETP.NE.AND P3, PT, R29, RZ, PT ;  /* 0x000000ff1d00720c */ /* 0x000fe20003f65270 */
[----:B------:R-:W-:-:S04]  /*0af0*/  IMAD.WIDE.U32 R4, R201, UR6, R4 ;  /* 0x00000006c9047c25 */ /* 0x000fc8000f8e0004 */
[----:B---3--:R-:W-:Y:S01]  /*0b00*/  IMAD.WIDE.U32 R6, R8, UR8, R12 ;  /* 0x0000000808067c25 */ /* 0x008fe2000f8e000c */
[----:B------:R-:W-:-:S03]  /*0b10*/  IADD3 R8, P1, R2, UR14, RZ ;  /* 0x0000000e02087c10 */ /* 0x000fc6000ff3e0ff */
[----:B------:R-:W-:Y:S01]  /*0b20*/  @P2 VIADD R11, R11, 0x1 ;  /* 0x000000010b0b2836 */ /* 0x000fe20000000000 */
[----:B------:R-:W-:-:S03]  /*0b30*/  IADD3.X R9, R3, UR4, RZ, P1, !PT ;  /* 0x0000000403097c10 */ /* 0x000fc60008ffe4ff */
[----:B------:R-:W-:Y:S02]  /*0b40*/  IMAD.MOV.U32 R0, RZ, RZ, R11 ;  /* 0x000000ffff007224 */ /* 0x000fe400078e000b */
[----:B------:R2:W-:Y:S02]  /*0b50*/  LDGSTS.E.BYPASS.LTC128B.128 [R222+0x1000], desc[UR30][R8.64] ;  /* 0x0100000008de7fae */ /* 0x0005e4000b901d5e */
[----:B------:R-:W-:Y:S01]  /*0b60*/  @!P0 IMAD.MOV R0, RZ, RZ, -R0 ;  /* 0x000000ffff008224 */ /* 0x000fe200078e0a00 */
[----:B------:R-:W-:Y:S01]  /*0b70*/  @!P3 LOP3.LUT R0, RZ, R29, RZ, 0x33, !PT ;  /* 0x0000001dff00b212 */ /* 0x000fe200078e33ff */
[----:B-1----:R-:W-:Y:S02]  /*0b80*/  IMAD R2, R28, UR6, RZ ;  /* 0x000000061c027c24 */ /* 0x002fe4000f8e02ff */
[----:B------:R-:W-:Y:S02]  /*0b90*/  IMAD.IADD R3, R7, 0x1, R10 ;  /* 0x0000000107037824 */ /* 0x000fe400078e020a */
[----:B------:R-:W-:Y:S01]  /*0ba0*/  IMAD R2, R201, UR7, R2 ;  /* 0x00000007c9027c24 */ /* 0x000fe2000f8e0202 */
[----:B------:R-:W-:Y:S01]  /*0bb0*/  ULDC.64 UR6, c[0x0][0x238] ;  /* 0x00008e0000067ab9 */ /* 0x000fe20000000a00 */
[----:B------:R-:W-:-:S02]  /*0bc0*/  VIADD R7, R74, 0x7f ;  /* 0x0000007f4a077836 */ /* 0x000fc40000000000 */
[----:B------:R-:W-:Y:S02]  /*0bd0*/  IMAD.IADD R5, R5, 0x1, R2 ;  /* 0x0000000105057824 */ /* 0x000fe400078e0202 */
[----:B------:R-:W-:Y:S01]  /*0be0*/  IMAD.MOV.U32 R2, RZ, RZ, R6 ;  /* 0x000000ffff027224 */ /* 0x000fe200078e0006 */
[----:B------:R-:W-:Y:S01]  /*0bf0*/  SHF.R.S32.HI R6, RZ, 0x1f, R7 ;  /* 0x0000001fff067819 */ /* 0x000fe20000011407 */
[----:B------:R-:W-:Y:S02]  /*0c00*/  IMAD R10, R28, UR6, RZ ;  /* 0x000000061c0a7c24 */ /* 0x000fe4000f8e02ff */
[C---:B------:R-:W-:Y:S01]  /*0c10*/  IMAD.WIDE.U32 R2, R201.reuse, UR6, R2 ;  /* 0x00000006c9027c25 */ /* 0x040fe2000f8e0002 */
[----:B------:R-:W-:Y:S02]  /*0c20*/  LEA.HI R6, R6, R7, RZ, 0x7 ;  /* 0x0000000706067211 */ /* 0x000fe400078f38ff */
[----:B------:R-:W-:Y:S01]  /*0c30*/  SHF.R.S32.HI R7, RZ, 0x1f, R0 ;  /* 0x0000001fff077819 */ /* 0x000fe20000011400 */
[----:B------:R-:W-:Y:S01]  /*0c40*/  IMAD R10, R201, UR7, R10 ;  /* 0x00000007c90a7c24 */ /* 0x000fe2000f8e020a */
[----:B------:R-:W-:Y:S01]  /*0c50*/  SHF.R.S32.HI R220, RZ, 0x7, R6 ;  /* 0x00000007ffdc7819 */ /* 0x000fe20000011406 */
[----:B------:R-:W-:Y:S01]  /*0c60*/  IMAD.WIDE.U32 R30, R0, UR12, R4 ;  /* 0x0000000c001e7c25 */ /* 0x000fe2000f8e0004 */
[----:B------:R-:W-:-:S03]  /*0c70*/  ULDC.64 UR6, c[0x0][0x268] ;  /* 0x00009a0000067ab9 */ /* 0x000fc60000000a00 */
[----:B------:R-:W-:Y:S01]  /*0c80*/  IMAD R6, R7, UR12, RZ ;  /* 0x0000000c07067c24 */ /* 0x000fe2000f8e02ff */
[----:B------:R-:W-:Y:S01]  /*0c90*/  USHF.L.U32 UR12, UR10, 0x7, URZ ;  /* 0x000000070a0c7899 */ /* 0x000fe2000800063f */
[----:B------:R-:W-:Y:S01]  /*0ca0*/  VIADD R13, R220, 0xffffffff ;  /* 0xffffffffdc0d7836 */ /* 0x000fe20000000000 */
[----:B------:R-:W-:Y:S01]  /*0cb0*/  STL.64 [R1+0x48], R30 ;  /* 0x0000481e01007387 */ /* 0x000fe20000100a00 */
[----:B------:R-:W-:Y:S02]  /*0cc0*/  IMAD R4, R0, UR13, R6 ;  /* 0x0000000d00047c24 */ /* 0x000fe4000f8e0206 */
[----:B------:R-:W-:Y:S01]  /*0cd0*/  IMAD.IADD R3, R3, 0x1, R10 ;  /* 0x0000000103037824 */ /* 0x000fe200078e020a */
[----:B------:R-:W-:Y:S01]  /*0ce0*/  SHF.R.S32.HI R11, RZ, 0x1f, R13 ;  /* 0x0000001fff0b7819 */ /* 0x000fe2000001140d */
[----:B------:R-:W-:Y:S02]  /*0cf0*/  IMAD R10, R13, UR18, RZ ;  /* 0x000000120d0a7c24 */ /* 0x000fe4000f8e02ff */
[----:B------:R-:W-:-:S02]  /*0d00*/  IMAD.IADD R211, R31, 0x1, R4 ;  /* 0x000000011fd37824 */ /* 0x000fc400078e0204 */
[----:B------:R-:W-:Y:S02]  /*0d10*/  IMAD.MOV.U32 R210, RZ, RZ, R30 ;  /* 0x000000ffffd27224 */ /* 0x000fe400078e001e */
[----:B------:R-:W-:Y:S02]  /*0d20*/  IMAD R6, R7, UR6, RZ ;  /* 0x0000000607067c24 */ /* 0x000fe4000f8e02ff */
[----:B------:R-:W-:Y:S01]  /*0d30*/  IMAD R10, R11, UR12, R10 ;  /* 0x0000000c0b0a7c24 */ /* 0x000fe2000f8e020a */
[----:B------:R-:W-:Y:S01]  /*0d40*/  STL.64 [R1+0x38], R210 ;  /* 0x000038d201007387 */ /* 0x000fe20000100a00 */
[----:B------:R-:W-:-:S04]  /*0d50*/  IMAD.WIDE.U32 R4, R13, UR12, R210 ;  /* 0x0000000c0d047c25 */ /* 0x000fc8000f8e00d2 */
[----:B------:R-:W-:Y:S01]  /*0d60*/  IMAD.WIDE.U32 R14, R0, UR6, R2 ;  /* 0x00000006000e7c25 */ /* 0x000fe2000f8e0002 */
[----:B------:R-:W-:Y:S01]  /*0d70*/  IADD3 R2, P1, R8, UR14, RZ ;  /* 0x0000000e08027c10 */ /* 0x000fe2000ff3e0ff */
[----:B------:R-:W-:Y:S02]  /*0d80*/  USHF.L.U64.HI UR14, UR10, 0x6, UR11 ;  /* 0x000000060a0e7899 */ /* 0x000fe4000801020b */
[----:B------:R-:W-:Y:S01]  /*0d90*/  IMAD R12, R0, UR7, R6 ;  /* 0x00000007000c7c24 */ /* 0x000fe2000f8e0206 */
[----:B------:R-:W-:Y:S01]  /*0da0*/  ULDC.64 UR6, c[0x0][0x218] ;  /* 0x0000860000067ab9 */ /* 0x000fe20000000a00 */
[----:B------:R-:W-:Y:S01]  /*0db0*/  IMAD R0, R11, UR8, RZ ;  /* 0x000000080b007c24 */ /* 0x000fe2000f8e02ff */
[C---:B------:R-:W-:Y:S01]  /*0dc0*/  LEA R6, P0, R4.reuse, UR6, 0x1 ;  /* 0x0000000604067c11 */ /* 0x040fe2000f8008ff */
[----:B------:R-:W-:Y:S01]  /*0dd0*/  IMAD.IADD R3, R5, 0x1, R10 ;  /* 0x0000000105037824 */ /* 0x000fe200078e020a */
[----:B------:R-:W-:Y:S01]  /*0de0*/  STL.64 [R1+0x40], R14 ;  /* 0x0000400e01007387 */ /* 0x000fe20000100a00 */
[C---:B------:R-:W-:Y:S01]  /*0df0*/  IMAD R0, R13.reuse, UR9, R0 ;  /* 0x000000090d007c24 */ /* 0x040fe2000f8e0200 */
[----:B------:R-:W-:Y:S01]  /*0e00*/  ULDC.64 UR10, c[0x0][0x220] ;  /* 0x00008800000a7ab9 */ /* 0x000fe20000000a00 */
[----:B------:R-:W-:Y:S01]  /*0e10*/  IMAD.WIDE.U32 R10, R13, UR8, RZ ;  /* 0x000000080d0a7c25 */ /* 0x000fe2000f8e00ff */
[----:B------:R-:W-:-:S02]  /*0e20*/  LEA.HI.X R7, R4, UR7, R3, 0x1, P0 ;  /* 0x0000000704077c11 */ /* 0x000fc400080f0c03 */
[----:B------:R-:W-:Y:S01]  /*0e30*/  IADD3.X R3, R9, UR4, RZ, P1, !PT ;  /* 0x0000000409037c10 */ /* 0x000fe20008ffe4ff */
[----:B------:R-:W-:Y:S01]  /*0e40*/  IMAD.IADD R0, R11, 0x1, R0 ;  /* 0x000000010b007824 */ /* 0x000fe200078e0200 */
[----:B--2---:R-:W-:Y:S01]  /*0e50*/  LEA R8, P0, R10, R14, 0x7 ;  /* 0x0000000e0a087211 */ /* 0x004fe200078038ff */
[----:B------:R-:W-:Y:S01]  /*0e60*/  IMAD.IADD R9, R15, 0x1, R12 ;  /* 0x000000010f097824 */ /* 0x000fe200078e020c */
[----:B------:R-:W-:Y:S01]  /*0e70*/  IADD3 R4, P1, R6, UR15, RZ ;  /* 0x0000000f06047c10 */ /* 0x000fe2000ff3e0ff */
[----:B------:R1:W-:Y:S01]  /*0e80*/  LDGSTS.E.BYPASS.LTC128B.128 [R222+0x1800], desc[UR30][R2.64] ;  /* 0x0180000002de7fae */ /* 0x0003e2000b901d5e */
[----:B------:R-:W-:Y:S01]  /*0e90*/  SHF.R.S32.HI R11, RZ, 0x1, R20 ;  /* 0x00000001ff0b7819 */ /* 0x000fe20000011414 */
[----:B------:R-:W-:Y:S01]  /*0ea0*/  UIADD3 UR4, UR5, 0x2000, URZ ;  /* 0x0000200005047890 */ /* 0x000fe2000fffe03f */
[----:B------:R-:W-:Y:S01]  /*0eb0*/  LEA.HI.X R10, R10, R9, R0, 0x7, P0 ;  /* 0x000000090a0a7211 */ /* 0x000fe200000f3c00 */
[----:B------:R-:W-:Y:S01]  /*0ec0*/  LDGSTS.E.BYPASS.LTC128B.128 [R222+0x2000], desc[UR30][R6.64] ;  /* 0x0200000006de7fae */ /* 0x000fe2000b901d5e */
[----:B------:R-:W-:Y:S01]  /*0ed0*/  IADD3.X R5, R7, UR14, RZ, P1, !PT ;  /* 0x0000000e07057c10 */ /* 0x000fe20008ffe4ff */
[----:B------:R-:W-:-:S02]  /*0ee0*/  IMAD.SHL.U32 R0, R11, 0x40, RZ ;  /* 0x000000400b007824 */ /* 0x000fc400078e00ff */
[----:B------:R2:W-:Y:S03]  /*0ef0*/  STL [R1+0x34], R9 ;  /* 0x0000340901007387 */ /* 0x0005e60000100800 */
[----:B------:R-:W-:Y:S01]  /*0f00*/  LOP3.LUT R0, R0, 0xc0, RZ, 0xc0, !PT ;  /* 0x000000c000007812 */ /* 0x000fe200078ec0ff */
[----:B------:R3:W-:Y:S01]  /*0f10*/  LDGSTS.E.BYPASS.LTC128B.128 [R222+0x2800], desc[UR30][R4.64] ;  /* 0x0280000004de7fae */ /* 0x0007e2000b901d5e */
[----:B-1----:R-:W-:-:S04]  /*0f20*/  IADD3 R2, P0, R4, UR15, RZ ;  /* 0x0000000f04027c10 */ /* 0x002fc8000ff1e0ff */
[----:B------:R-:W-:-:S05]  /*0f30*/  IADD3.X R3, R5, UR14, RZ, P0, !PT ;  /* 0x0000000e05037c10 */ /* 0x000fca00087fe4ff */
[----:B------:R1:W-:Y:S01]  /*0f40*/  LDGSTS.E.BYPASS.LTC128B.128 [R222+0x3000], desc[UR30][R2.64] ;  /* 0x0300000002de7fae */ /* 0x0003e2000b901d5e */
[----:B---3--:R-:W-:-:S04]  /*0f50*/  IADD3 R4, P0, R2, UR15, RZ ;  /* 0x0000000f02047c10 */ /* 0x008fc8000ff1e0ff */
[----:B------:R-:W-:-:S05]  /*0f60*/  IADD3.X R5, R3, UR14, RZ, P0, !PT ;  /* 0x0000000e03057c10 */ /* 0x000fca00087fe4ff */
[----:B------:R3:W-:Y:S04]  /*0f70*/  LDGSTS.E.BYPASS.LTC128B.128 [R222+0x3800], desc[UR30][R4.64] ;  /* 0x0380000004de7fae */ /* 0x0007e8000b901d5e */
[----:B------:R-:W0:Y:S01]  /*0f80*/  LDGDEPBAR ;  /* 0x00000000000079af */ /* 0x000e220000000000 */
[----:B-1----:R-:W-:Y:S02]  /*0f90*/  LOP3.LUT R3, R0, 0x8, R26, 0xf8, !PT ;  /* 0x0000000800037812 */ /* 0x002fe400078ef81a */
[----:B------:R-:W-:Y:S02]  /*0fa0*/  SHF.R.U32.HI R0, RZ, 0x3, R0 ;  /* 0x00000003ff007819 */ /* 0x000fe40000011600 */
[C---:B------:R-:W-:Y:S02]  /*0fb0*/  LEA R2, P0, R8.reuse, UR10, 0x1 ;  /* 0x0000000a08027c11 */ /* 0x040fe4000f8008ff */
[----:B--2---:R-:W-:Y:S01]  /*0fc0*/  LOP3.LUT R9, R3, R0, RZ, 0x3c, !PT ;  /* 0x0000000003097212 */ /* 0x004fe200078e3cff */
[----:B------:R-:W-:Y:S01]  /*0fd0*/  IMAD.SHL.U32 R0, R23, 0x40, RZ ;  /* 0x0000004017007824 */ /* 0x000fe200078e00ff */
[----:B------:R-:W-:Y:S01]  /*0fe0*/  LEA.HI.X R3, R8, UR11, R10, 0x1, P0 ;  /* 0x0000000b08037c11 */ /* 0x000fe200080f0c0a */
[----:B------:R-:W-:-:S02]  /*0ff0*/  IMAD R8, R22, 0x8, R24 ;  /* 0x0000000816087824 */ /* 0x000fc400078e0218 */
[----:B---3--:R-:W-:Y:S01]  /*1000*/  IMAD.SHL.U32 R4, R25, 0x20, RZ ;  /* 0x0000002019047824 */ /* 0x008fe200078e00ff */
[----:B------:R-:W-:-:S04]  /*1010*/  DEPBAR.LE SB0, 0x0 ;  /* 0x000080000000791a */ /* 0x000fc80000000000 */
[----:B------:R-:W-:Y:S01]  /*1020*/  BAR.SYNC.DEFER_BLOCKING 0x0 ;  /* 0x0000000000007b1d */ /* 0x000fe20000010000 */
[----:B------:R-:W-:Y:S01]  /*1030*/  IMAD.SHL.U32 R5, R22, 0x8, RZ ;  /* 0x0000000816057824 */ /* 0x000fe200078e00ff */
[----:B------:R-:W-:Y:S02]  /*1040*/  LOP3.LUT R0, R0, 0xc0, RZ, 0xc0, !PT ;  /* 0x000000c000007812 */ /* 0x000fe400078ec0ff */
        /* <DEDUP_REMOVED lines=11> */
[----:B------:R-:W-:Y:S02]  /*1100*/  IADD3.X R7, R5, UR16, RZ, P1, !PT ;  /* 0x0000001005077c10 */ /* 0x000fe40008ffe4ff */
[----:B------:R-:W-:Y:S01]  /*1110*/  LEA R206, R0, UR4, 0x1 ;  /* 0x0000000400ce7c11 */ /* 0x000fe2000f8e08ff */
[----:B------:R-:W-:Y:S01]  /*1120*/  ULDC UR4, c[0x0][0x270] ;  /* 0x00009c0000047ab9 */ /* 0x000fe20000000800 */
[----:B------:R-:W-:Y:S01]  /*1130*/  @!PT LDS RZ, [RZ] ;  /* 0x00000000fffff984 */ /* 0x000fe20000000800 */
[----:B------:R-:W-:Y:S01]  /*1140*/  @!PT LDS RZ, [RZ] ;  /* 0x00000000fffff984 */ /* 0x000fe20000000800 */
[----:B------:R-:W-:Y:S01]  /*1150*/  @!PT LDS RZ, [RZ] ;  /* 0x00000000fffff984 */ /* 0x000fe20000000800 */
[----:B------:R1:W-:Y:S01]  /*1160*/  LDGSTS.E.BYPASS.LTC128B.128 [R222+0x4000], desc[UR30][R2.64] ;  /* 0x0400000002de7fae */ /* 0x0003e2000b901d5e */
[----:B------:R-:W-:Y:S02]  /*1170*/  LOP3.LUT P1, RZ, R23, 0x2, RZ, 0xc0, !PT ;  /* 0x0000000217ff7812 */ /* 0x000fe4000782c0ff */
[----:B------:R-:W-:Y:S01]  /*1180*/  VIADD R209, R206, 0x20 ;  /* 0x00000020ced17836 */ /* 0x000fe20000000000 */
[----:B------:R-:W-:Y:S04]  /*1190*/  LDGSTS.E.BYPASS.LTC128B.128 [R222+0x4800], desc[UR30][R4.64] ;  /* 0x0480000004de7fae */ /* 0x000fe8000b901d5e */
[----:B------:R2:W-:Y:S01]  /*11a0*/  LDGSTS.E.BYPASS.LTC128B.128 [R222+0x5000], desc[UR30][R6.64] ;  /* 0x0500000006de7fae */ /* 0x0005e2000b901d5e */
[----:B-1----:R-:W-:Y:S01]  /*11b0*/  IMAD.IADD R2, R72, 0x1, R9 ;  /* 0x0000000148027824 */ /* 0x002fe200078e0209 */
[----:B------:R-:W-:-:S02]  /*11c0*/  IADD3.X R9, R7, UR16, RZ, P0, !PT ;  /* 0x0000001007097c10 */ /* 0x000fc400087fe4ff */
[----:B------:R-:W-:Y:S01]  /*11d0*/  LEA R3, R0, UR5, 0x1 ;  /* 0x0000000500037c11 */ /* 0x000fe2000f8e08ff */
[----:B------:R-:W-:Y:S01]  /*11e0*/  IMAD.MOV.U32 R0, RZ, RZ, 0x20 ;  /* 0x00000020ff007424 */ /* 0x000fe200078e00ff */
[----:B------:R-:W-:Y:S01]  /*11f0*/  LEA R207, R2, UR5, 0x1 ;  /* 0x0000000502cf7c11 */ /* 0x000fe2000f8e08ff */
[----:B------:R1:W-:Y:S01]  /*1200*/  LDGSTS.E.BYPASS.LTC128B.128 [R222+0x5800], desc[UR30][R8.64] ;  /* 0x0580000008de7fae */ /* 0x0003e2000b901d5e */
[----:B------:R-:W-:Y:S01]  /*1210*/  LOP3.LUT P0, RZ, R11, 0x2, RZ, 0xc0, !PT ;  /* 0x000000020bff7812 */ /* 0x000fe2000780c0ff */
[----:B------:R-:W-:Y:S01]  /*1220*/  IMAD R2, R201, UR4, R202 ;  /* 0x00000004c9027c24 */ /* 0x000fe2000f8e02ca */
[----:B------:R-:W-:Y:S01]  /*1230*/  SEL R0, R0, 0xffffffe0, !P1 ;  /* 0xffffffe000007807 */ /* 0x000fe20004800000 */
[----:B------:R-:W-:Y:S02]  /*1240*/  LDSM.16.M88.4 R16, [R207] ;  /* 0x00000000cf10783b */ /* 0x000fe40000000200 */
[----:B------:R-:W-:Y:S02]  /*1250*/  IMAD.SHL.U32 R2, R2, 0x20, RZ ;  /* 0x0000002002027824 */ /* 0x000fe400078e00ff */
[----:B--2---:R-:W2:Y:S01]  /*1260*/  LDSM.16.M88.4 R4, [R3+0x2000] ;  /* 0x002000000304783b */ /* 0x004ea20000000200 */
[----:B------:R-:W-:-:S03]  /*1270*/  IMAD.IADD R208, R207, 0x1, R0 ;  /* 0x00000001cfd07824 */ /* 0x000fc600078e0200 */
[----:B------:R-:W3:Y:S02]  /*1280*/  LDSM.16.M88.4 R12, [R207+0x1000] ;  /* 0x00100000cf0c783b */ /* 0x000ee40000000200 */
[----:B------:R-:W-:Y:S02]  /*1290*/  @P0 VIADD R209, R206, 0xffffffe0 ;  /* 0xffffffe0ced10836 */ /* 0x000fe40000000000 */
[----:B------:R-:W4:Y:S04]  /*12a0*/  LDSM.16.M88.4 R32, [R3+0x3800] ;  /* 0x003800000320783b */ /* 0x000f280000000200 */
[----:B------:R-:W1:Y:S04]  /*12b0*/  LDSM.16.M88.4 R24, [R3+0x3c00] ;  /* 0x003c00000318783b */ /* 0x000e680000000200 */
[----:B------:R-:W1:Y:S04]  /*12c0*/  LDSM.16.M88.4 R52, [R3+0x2400] ;  /* 0x002400000334783b */ /* 0x000e680000000200 */
[----:B------:R-:W1:Y:S04]  /*12d0*/  LDSM.16.M88.4 R48, [R3+0x2800] ;  /* 0x002800000330783b */ /* 0x000e680000000200 */
[----:B------:R-:W1:Y:S04]  /*12e0*/  LDSM.16.M88.4 R44, [R3+0x2c00] ;  /* 0x002c0000032c783b */ /* 0x000e680000000200 */
[----:B------:R-:W1:Y:S04]  /*12f0*/  LDSM.16.M88.4 R40, [R3+0x3000] ;  /* 0x003000000328783b */ /* 0x000e680000000200 */
[----:B------:R4:W1:Y:S04]  /*1300*/  LDSM.16.M88.4 R36, [R3+0x3400] ;  /* 0x003400000324783b */ /* 0x0008680000000200 */
[----:B------:R-:W-:Y:S01]  /*1310*/  LDSM.16.M88.4 R76, [R209+0x1800] ;  /* 0x00180000d14c783b */ /* 0x000fe20000000200 */
[-C--:B--2---:R-:W-:Y:S03]  /*1320*/  HMMA.16816.F32.BF16 R164, R16, R4.reuse, RZ ;  /* 0x0000000410a4723c */ /* 0x084fe600000418ff */
[----:B------:R-:W-:Y:S04]  /*1330*/  LDSM.16.M88.4 R140, [R209+0x1c00] ;  /* 0x001c0000d18c783b */ /* 0x000fe80000000200 */
[----:B------:R-:W-:Y:S01]  /*1340*/  LDSM.16.M88.4 R20, [R209] ;  /* 0x00000000d114783b */ /* 0x000fe20000000200 */
[C---:B---3--:R-:W-:Y:S03]  /*1350*/  HMMA.16816.F32.BF16 R160, R12.reuse, R4, RZ ;  /* 0x000000040ca0723c */ /* 0x048fe600000418ff */
[----:B------:R-:W-:Y:S03]  /*1360*/  LDSM.16.M88.4 R28, [R209+0x400] ;  /* 0x00040000d11c783b */ /* 0x000fe60000000200 */
[----:B------:R-:W-:Y:S01]  /*1370*/  HMMA.16816.F32.BF16 R152, R12, R6, RZ ;  /* 0x000000060c98723c */ /* 0x000fe200000418ff */
[----:B------:R-:W-:Y:S01]  /*1380*/  LDSM.16.M88.4 R56, [R209+0x800] ;  /* 0x00080000d138783b */ /* 0x000fe20000000200 */
[----:B----4-:R-:W-:-:S03]  /*1390*/  LOP3.LUT R3, R200, 0xffffffe0, RZ, 0xc0, !PT ;  /* 0xffffffe0c8037812 */ /* 0x010fc600078ec0ff */
[----:B------:R-:W-:Y:S01]  /*13a0*/  LDSM.16.M88.4 R60, [R209+0xc00] ;  /* 0x000c0000d13c783b */ /* 0x000fe20000000200 */
[----:B------:R-:W-:Y:S01]  /*13b0*/  HMMA.16816.F32.BF16 R156, R16, R6, RZ ;  /* 0x00000006109c723c */ /* 0x000fe200000418ff */
[----:B------:R-:W-:Y:S02]  /*13c0*/  IMAD.IADD R3, R111, 0x1, -R3 ;  /* 0x000000016f037824 */ /* 0x000fe400078e0a03 */
[----:B------:R-:W2:Y:S03]  /*13d0*/  LDSM.16.M88.4 R4, [R208+0x1000] ;  /* 0x00100000d004783b */ /* 0x000ea60000000200 */
[----:B------:R-:W-:Y:S01]  /*13e0*/  HMMA.16816.F32.BF16 R96, R12, R32, RZ ;  /* 0x000000200c60723c */ /* 0x000fe200000418ff */
[----:B------:R-:W3:Y:S01]  /*13f0*/  LDSM.16.M88.4 R64, [R209+0x1000] ;  /* 0x00100000d140783b */ /* 0x000ee20000000200 */
[----:B------:R-:W-:-:S03]  /*1400*/  IADD3 R221, P1, P0, R2, R75, R3 ;  /* 0x0000004b02dd7210 */ /* 0x000fc6000783e003 */
[----:B------:R-:W4:Y:S01]  /*1410*/  LDSM.16.M88.4 R68, [R209+0x1400] ;  /* 0x00140000d144783b */ /* 0x000f220000000200 */
[C---:B-1----:R-:W-:Y:S03]  /*1420*/  HMMA.16816.F32.BF16 R88, R12.reuse, R24, RZ ;  /* 0x000000180c58723c */ /* 0x042fe600000418ff */
[----:B------:R-:W1:Y:S03]  /*1430*/  LDSM.16.M88.4 R8, [R208] ;  /* 0x00000000d008783b */ /* 0x000e660000000200 */
[C---:B------:R-:W-:Y:S01]  /*1440*/  HMMA.16816.F32.BF16 R148, R12.reuse, R52, RZ ;  /* 0x000000340c94723c */ /* 0x040fe200000418ff */
        /* <DEDUP_REMOVED lines=23> */
[----:B--2---:R-:W-:Y:S06]  /*15c0*/  HMMA.16816.F32.BF16 R24, R4, R76, R96 ;  /* 0x0000004c0418723c */ /* 0x004fec0000041860 */
[C---:B------:R-:W-:Y:S06]  /*15d0*/  HMMA.16816.F32.BF16 R44, R16.reuse, R40, RZ ;  /* 0x00000028102c723c */ /* 0x040fec00000418ff */
[C---:B------:R-:W-:Y:S06]  /*15e0*/  HMMA.16816.F32.BF16 R176, R16.reuse, R42, RZ ;  /* 0x0000002a10b0723c */ /* 0x040fec00000418ff */
[C---:B------:R-:W-:Y:S05]  /*15f0*/  HMMA.16816.F32.BF16 R36, R16.reuse, R32, RZ ;  /* 0x000000201024723c */ /* 0x040fea00000418ff */
[----:B------:R-:W-:Y:S01]  /*1600*/  STL.64 [R1], R24 ;  /* 0x0000001801007387 */ /* 0x000fe20000100a00 */
[----:B------:R-:W-:Y:S03]  /*1610*/  HMMA.16816.F32.BF16 R188, R16, R34, RZ ;  /* 0x0000002210bc723c */ /* 0x000fe600000418ff */
[----:B------:R-:W-:Y:S03]  /*1620*/  STL.64 [R1+0x8], R26 ;  /* 0x0000081a01007387 */ /* 0x000fe60000100a00 */
[C---:B------:R-:W-:Y:S06]  /*1630*/  HMMA.16816.F32.BF16 R16, R4.reuse, R140, R88 ;  /* 0x0000008c0410723c */ /* 0x040fec0000041858 */
[C---:B------:R-:W-:Y:S06]  /*1640*/  HMMA.16816.F32.BF16 R160, R4.reuse, R20, R160 ;  /* 0x0000001404a0723c */ /* 0x040fec00000418a0 */
[C---:B------:R-:W-:Y:S06]  /*1650*/  HMMA.16816.F32.BF16 R148, R4.reuse, R28, R148 ;  /* 0x0000001c0494723c */ /* 0x040fec0000041894 */
[C---:B------:R-:W-:Y:S05]  /*1660*/  HMMA.16816.F32.BF16 R196, R4.reuse, R56, R132 ;  /* 0x0000003804c4723c */ /* 0x040fea0000041884 */
[----:B------:R-:W-:Y:S01]  /*1670*/  STL.64 [R1+0x20], R16 ;  /* 0x0000201001007387 */ /* 0x000fe20000100a00 */
[C---:B------:R-:W-:Y:S03]  /*1680*/  HMMA.16816.F32.BF16 R228, R4.reuse, R60, R124 ;  /* 0x0000003c04e4723c */ /* 0x040fe6000004187c */
[----:B------:R-:W-:Y:S03]  /*1690*/  STL.64 [R1+0x28], R18 ;  /* 0x0000281201007387 */ /* 0x000fe60000100a00 */
[----:B---3--:R-:W-:Y:S01]  /*16a0*/  HMMA.16816.F32.BF16 R236, R4, R64, R116 ;  /* 0x0000004004ec723c */ /* 0x008fe20000041874 */
[----:B------:R-:W-:-:S04]  /*16b0*/  IMAD R127, R204, 0x8, R110 ;  /* 0x00000008cc7f7824 */ /* 0x000fc800078e026e */
[----:B------:R-:W-:Y:S01]  /*16c0*/  VIADD R223, R127, 0x4 ;  /* 0x000000047fdf7836 */ /* 0x000fe20000000000 */
        /* <DEDUP_REMOVED lines=8> */
[----:B------:R-:W-:Y:S06]  /*1750*/  HMMA.16816.F32.BF16 R4, R4, R142, R84 ;  /* 0x0000008e0404723c */ /* 0x000fec0000041854 */
[C---:B-1----:R-:W-:Y:S06]  /*1760*/  HMMA.16816.F32.BF16 R164, R8.reuse, R20, R164 ;  /* 0x0000001408a4723c */ /* 0x042fec00000418a4 */
[C---:B------:R-:W-:Y:S06]  /*1770*/  HMMA.16816.F32.BF16 R156, R8.reuse, R22, R156 ;  /* 0x00000016089c723c */ /* 0x040fec000004189c */
[C---:B------:R-:W-:Y:S05]  /*1780*/  HMMA.16816.F32.BF16 R92, R8.reuse, R28, R80 ;  /* 0x0000001c085c723c */ /* 0x040fea0000041850 */
[----:B------:R1:W-:Y:S01]  /*1790*/  STL.64 [R1+0x10], R4 ;  /* 0x0000100401007387 */ /* 0x0003e20000100a00 */
[C---:B------:R-:W-:Y:S03]  /*17a0*/  HMMA.16816.F32.BF16 R96, R8.reuse, R30, R136 ;  /* 0x0000001e0860723c */ /* 0x040fe60000041888 */
[----:B------:R2:W-:Y:S03]  /*17b0*/  STL.64 [R1+0x18], R6 ;  /* 0x0000180601007387 */ /* 0x0005e60000100a00 */
[C---:B------:R-:W-:Y:S06]  /*17c0*/  HMMA.16816.F32.BF16 R116, R8.reuse, R56, R52 ;  /* 0x000000380874723c */ /* 0x040fec0000041834 */
[C---:B------:R-:W-:Y:S06]  /*17d0*/  HMMA.16816.F32.BF16 R212, R8.reuse, R68, R12 ;  /* 0x0000004408d4723c */ /* 0x040fec000004180c */
[----:B------:R-:W-:Y:S01]  /*17e0*/  HMMA.16816.F32.BF16 R168, R8, R58, R168 ;  /* 0x0000003a08a8723c */ /* 0x000fe200000418a8 */
[----:B------:R-:W-:-:S05]  /*17f0*/  IMAD.WIDE.U32 R12, R221, -0x2daee0ad, RZ ;  /* 0xd2511f53dd0c7825 */ /* 0x000fca00078e00ff */
[C---:B------:R-:W-:Y:S01]  /*1800*/  HMMA.16816.F32.BF16 R120, R8.reuse, R60, R48 ;  /* 0x0000003c0878723c */ /* 0x040fe20000041830 */
[----:B-1----:R-:W-:Y:S02]  /*1810*/  SHF.R.S32.HI R4, RZ, 0x1f, R2 ;  /* 0x0000001fff047819 */ /* 0x002fe40000011402 */
[----:B------:R-:W-:Y:S01]  /*1820*/  SHF.R.S32.HI R2, RZ, 0x1f, R3 ;  /* 0x0000001fff027819 */ /* 0x000fe20000011403 */
[----:B------:R-:W-:Y:S02]  /*1830*/  IMAD R3, R109, 0x20, R73 ;  /* 0x000000206d037824 */ /* 0x000fe400078e0249 */
[C---:B------:R-:W-:Y:S01]  /*1840*/  HMMA.16816.F32.BF16 R172, R8.reuse, R62, R172 ;  /* 0x0000003e08ac723c */ /* 0x040fe200000418ac */
[----:B--2---:R-:W-:Y:S01]  /*1850*/  IMAD.WIDE.U32 R6, R127, -0x326172a9, RZ ;  /* 0xcd9e8d577f067825 */ /* 0x004fe200078e00ff */
[----:B------:R-:W-:Y:S02]  /*1860*/  IADD3.X R2, R4, R108, R2, P1, P0 ;  /* 0x0000006c04027210 */ /* 0x000fe40000fe0402 */
[----:B------:R-:W-:Y:S01]  /*1870*/  ISETP.GE.AND P0, PT, R74, 0x81, PT ;  /* 0x000000814a00780c */ /* 0x000fe20003f06270 */
[----:B------:R-:W-:Y:S01]  /*1880*/  IMAD.WIDE.U32 R4, R223, -0x326172a9, RZ ;  /* 0xcd9e8d57df047825 */ /* 0x000fe200078e00ff */
[----:B------:R-:W-:Y:S01]  /*1890*/  LOP3.LUT R126, R2, UR32, RZ, 0x3c, !PT ;  /* 0x00000020027e7c12 */ /* 0x000fe2000f8e3cff */
[----:B------:R-:W-:Y:S02]  /*18a0*/  HMMA.16816.F32.BF16 R200, R8, R64, R44 ;  /* 0x0000004008c8723c */ /* 0x000fe4000004182c */
[----:B------:R-:W-:Y:S01]  /*18b0*/  IMAD.IADD R2, R72, 0x1, R3 ;  /* 0x0000000148027824 */ /* 0x000fe200078e0203 */
[----:B------:R-:W-:-:S02]  /*18c0*/  LOP3.LUT R3, R7, R126, RZ, 0x3c, !PT ;  /* 0x0000007e07037212 */ /* 0x000fc400078e3cff */
[----:B------:R-:W-:Y:S01]  /*18d0*/  FMNMX.FTZ R7, R164, R165, !PT ;  /* 0x000000a5a4077209 */ /* 0x000fe20007810000 */
[C---:B------:R-:W-:Y:S01]  /*18e0*/  HMMA.16816.F32.BF16 R176, R8.reuse, R66, R176 ;  /* 0x0000004208b0723c */ /* 0x040fe200000418b0 */
[----:B------:R-:W-:Y:S01]  /*18f0*/  LOP3.LUT R14, R5, R126, RZ, 0x3c, !PT ;  /* 0x0000007e050e7212 */ /* 0x000fe200078e3cff */
[----:B------:R-:W-:Y:S01]  /*1900*/  IMAD.WIDE.U32 R20, R3, -0x2daee0ad, RZ ;  /* 0xd2511f5303147825 */ /* 0x000fe200078e00ff */
[----:B------:R-:W-:Y:S02]  /*1910*/  FMNMX.FTZ R7, R156, R7, !PT ;  /* 0x000000079c077209 */ /* 0x000fe40007810000 */
[----:B------:R-:W-:Y:S01]  /*1920*/  LEA R3, R220, 0xfffffffc, 0x2 ;  /* 0xfffffffcdc037811 */ /* 0x000fe200078e10ff */
[----:B------:R-:W-:Y:S01]  /*1930*/  IMAD.WIDE.U32 R60, R14, -0x2daee0ad, RZ ;  /* 0xd2511f530e3c7825 */ /* 0x000fe200078e00ff */
[----:B------:R-:W-:Y:S01]  /*1940*/  FMNMX.FTZ R5, R157, R7, !PT ;  /* 0x000000079d057209 */ /* 0x000fe20007810000 */
[C---:B------:R-:W-:Y:S01]  /*1950*/  HMMA.16816.F32.BF16 R180, R8.reuse, R70, R180 ;  /* 0x0000004608b4723c */ /* 0x040fe200000418b4 */
[----:B------:R-:W-:Y:S01]  /*1960*/  LOP3.LUT R14, R13, UR33, R3, 0x96, !PT ;  /* 0x000000210d0e7c12 */ /* 0x000fe2000f8e9603 */
[C---:B------:R-:W-:Y:S01]  /*1970*/  VIADD R16, R3.reuse, 0x1 ;  /* 0x0000000103107836 */ /* 0x040fe20000000000 */
[----:B------:R-:W-:Y:S01]  /*1980*/  FMNMX.FTZ R5, R92, R5, !PT ;  /* 0x000000055c057209 */ /* 0x000fe20007810000 */
[----:B------:R-:W-:Y:S01]  /*1990*/  VIADD R17, R3, 0x2 ;  /* 0x0000000203117836 */ /* 0x000fe20000000000 */
[--C-:B------:R-:W-:Y:S01]  /*19a0*/  LOP3.LUT R15, R21, UR26, R12.reuse, 0x96, !PT ;  /* 0x0000001a150f7c12 */ /* 0x100fe2000f8e960c */
[----:B------:R-:W-:Y:S01]  /*19b0*/  VIADD R18, R3, 0x3 ;  /* 0x0000000303127836 */ /* 0x000fe20000000000 */
[----:B------:R-:W-:Y:S01]  /*19c0*/  FMNMX.FTZ R3, R93, R5, !PT ;  /* 0x000000055d037209 */ /* 0x000fe20007810000 */
[----:B------:R-:W-:Y:S01]  /*19d0*/  HMMA.16816.F32.BF16 R216, R8, R76, R36 ;  /* 0x0000004c08d8723c */ /* 0x000fe20000041824 */
[----:B------:R-:W-:Y:S01]  /*19e0*/  LOP3.LUT R7, R61, UR26, R12, 0x96, !PT ;  /* 0x0000001a3d077c12 */ /* 0x000fe2000f8e960c */
[----:B------:R-:W-:Y:S01]  /*19f0*/  IMAD.WIDE.U32 R40, R15, -0x326172a9, RZ ;  /* 0xcd9e8d570f287825 */ /* 0x000fe200078e00ff */
[----:B------:R-:W-:-:S02]  /*1a00*/  FMNMX.FTZ R3, R96, R3, !PT ;  /* 0x0000000360037209 */ /* 0x000fc40007810000 */
[----:B------:R-:W-:Y:S01]  /*1a10*/  LOP3.LUT R12, R13, UR33, R16, 0x96, !PT ;  /* 0x000000210d0c7c12 */ /* 0x000fe2000f8e9610 */
[----:B------:R-:W-:Y:S01]  /*1a20*/  IMAD.WIDE.U32 R14, R14, -0x326172a9, RZ ;  /* 0xcd9e8d570e0e7825 */ /* 0x000fe200078e00ff */
[----:B------:R-:W-:Y:S01]  /*1a30*/  FMNMX.FTZ R3, R97, R3, !PT ;  /* 0x0000000361037209 */ /* 0x000fe20007810000 */
[C---:B------:R-:W-:Y:S01]  /*1a40*/  HMMA.16816.F32.BF16 R184, R8.reuse, R140, R184 ;  /* 0x0000008c08b8723c */ /* 0x040fe200000418b8 */
[----:B------:R-:W-:Y:S01]  /*1a50*/  LOP3.LUT R16, R13, UR33, R17, 0x96, !PT ;  /* 0x000000210d107c12 */ /* 0x000fe2000f8e9611 */
[----:B------:R-:W-:Y:S01]  /*1a60*/  IMAD.WIDE.U32 R48, R7, -0x326172a9, RZ ;  /* 0xcd9e8d5707307825 */ /* 0x000fe200078e00ff */
[----:B------:R-:W-:Y:S02]  /*1a70*/  FMNMX.FTZ R3, R116, R3, !PT ;  /* 0x0000000374037209 */ /* 0x000fe40007810000 */
[----:B------:R-:W-:Y:S01]  /*1a80*/  LOP3.LUT R5, R13, UR33, R18, 0x96, !PT ;  /* 0x000000210d057c12 */ /* 0x000fe2000f8e9612 */
[----:B------:R-:W-:Y:S01]  /*1a90*/  IMAD.WIDE.U32 R12, R12, -0x326172a9, RZ ;  /* 0xcd9e8d570c0c7825 */ /* 0x000fe200078e00ff */
[----:B------:R-:W-:Y:S01]  /*1aa0*/  FMNMX.FTZ R3, R117, R3, !PT ;  /* 0x0000000375037209 */ /* 0x000fe20007810000 */
[----:B------:R-:W-:Y:S01]  /*1ab0*/  HMMA.16816.F32.BF16 R188, R8, R78, R188 ;  /* 0x0000004e08bc723c */ /* 0x000fe200000418bc */
[----:B------:R-:W-:Y:S01]  /*1ac0*/  LOP3.LUT R22, R15, UR27, R6, 0x96, !PT ;  /* 0x0000001b0f167c12 */ /* 0x000fe2000f8e9606 */
[----:B------:R-:W-:Y:S01]  /*1ad0*/  IMAD.WIDE.U32 R18, R5, -0x326172a9, RZ ;  /* 0xcd9e8d5705127825 */ /* 0x000fe200078e00ff */
[----:B------:R-:W-:-:S02]  /*1ae0*/  FMNMX.FTZ R3, R168, R3, !PT ;  /* 0x00000003a8037209 */ /* 0x000fc40007810000 */
[--C-:B------:R-:W-:Y:S01]  /*1af0*/  LOP3.LUT R25, R13, UR27, R6.reuse, 0x96, !PT ;  /* 0x0000001b0d197c12 */ /* 0x100fe2000f8e9606 */
[----:B------:R-:W-:Y:S01]  /*1b00*/  IMAD.WIDE.U32 R16, R16, -0x326172a9, RZ ;  /* 0xcd9e8d5710107825 */ /* 0x000fe200078e00ff */
[----:B------:R-:W-:Y:S01]  /*1b10*/  FMNMX.FTZ R3, R169, R3, !PT ;  /* 0x00000003a9037209 */ /* 0x000fe20007810000 */
[----:B------:R-:W-:Y:S01]  /*1b20*/  HMMA.16816.F32.BF16 R192, R8, R142, R192 ;  /* 0x0000008e08c0723c */ /* 0x000fe200000418c0 */
[--C-:B------:R-:W-:Y:S02]  /*1b30*/  LOP3.LUT R26, R19, UR27, R6.reuse, 0x96, !PT ;  /* 0x0000001b131a7c12 */ /* 0x100fe4000f8e9606 */
[----:B------:R-:W-:Y:S02]  /*1b40*/  FMNMX.FTZ R3, R120, R3, !PT ;  /* 0x0000000378037209 */ /* 0x000fe40007810000 */
        /* <DEDUP_REMOVED lines=20> */
[--C-:B------:R-:W-:Y:S02]  /*1c90*/  LOP3.LUT R29, R15, UR27, R4.reuse, 0x96, !PT ;  /* 0x0000001b0f1d7c12 */ /* 0x100fe4000f8e9604 */
[--C-:B------:R-:W-:Y:S02]  /*1ca0*/  LOP3.LUT R33, R13, UR27, R4.reuse, 0x96, !PT ;  /* 0x0000001b0d217c12 */ /* 0x100fe4000f8e9604 */
[--C-:B------:R-:W-:Y:S02]  /*1cb0*/  LOP3.LUT R32, R17, UR27, R4.reuse, 0x96, !PT ;  /* 0x0000001b11207c12 */ /* 0x100fe4000f8e9604 */
        /* <DEDUP_REMOVED lines=16> */
[--C-:B------:R-:W-:Y:S02]  /*1dc0*/  LOP3.LUT R23, R41, UR25, R14.reuse, 0x96, !PT ;  /* 0x0000001929177c12 */ /* 0x100fe4000f8e960e */
[----:B------:R-:W-:Y:S02]  /*1dd0*/  LOP3.LUT R31, R49, UR25, R14, 0x96, !PT ;  /* 0x00000019311f7c12 */ /* 0x000fe4000f8e960e */
[--C-:B------:R-:W-:Y:S02]  /*1de0*/  LOP3.LUT R24, R41, UR25, R12.reuse, 0x96, !PT ;  /* 0x0000001929187c12 */ /* 0x100fe4000f8e960c */
[----:B------:R-:W-:Y:S02]  /*1df0*/  LOP3.LUT R34, R49, UR25, R12, 0x96, !PT ;  /* 0x0000001931227c12 */ /* 0x000fe4000f8e960c */
[----:B------:R-:W-:-:S02]  /*1e00*/  LOP3.LUT R27, R41, UR25, R16, 0x96, !PT ;  /* 0x00000019291b7c12 */ /* 0x000fc4000f8e9610 */
[----:B------:R-:W-:Y:S02]  /*1e10*/  LOP3.LUT R30, R49, UR25, R16, 0x96, !PT ;  /* 0x00000019311e7c12 */ /* 0x000fe4000f8e9610 */
[--C-:B------:R-:W-:Y:S02]  /*1e20*/  LOP3.LUT R15, R41, UR25, R18.reuse, 0x96, !PT ;  /* 0x00000019290f7c12 */ /* 0x100fe4000f8e9612 */
[----:B------:R-:W-:Y:S02]  /*1e30*/  LOP3.LUT R132, R49, UR25, R18, 0x96, !PT ;  /* 0x0000001931847c12 */ /* 0x000fe4000f8e9612 */
[----:B------:R-:W-:Y:S02]  /*1e40*/  FMNMX.FTZ R13, R122, R4, !PT ;  /* 0x000000047a0d7209 */ /* 0x000fe40007810000 */
[----:B------:R-:W-:Y:S02]  /*1e50*/  FMNMX.FTZ R12, R228, R3, !PT ;  /* 0x00000003e40c7209 */ /* 0x000fe40007810000 */
[----:B------:R-:W-:Y:S01]  /*1e60*/  FMNMX.FTZ R14, R217, R5, !PT ;  /* 0x00000005d90e7209 */ /* 0x000fe20007810000 */
[----:B------:R-:W-:Y:S06]  /*1e70*/  BAR.SYNC.DEFER_BLOCKING 0x0 ;  /* 0x0000000000007b1d */ /* 0x000fec0000010000 */
[----:B------:R-:W-:Y:S05]  /*1e80*/  @!P0 BRA `(.L_x_531) ;  /* 0x0000000000588947 */ /* 0x000fea0003800000 */
[----:B------:R-:W-:-:S04]  /*1e90*/  VIADD R3, R220, 0xfffffffe ;  /* 0xfffffffedc037836 */ /* 0x000fc80000000000 */
[C---:B------:R-:W-:Y:S01]  /*1ea0*/  IMAD R6, R3.reuse, UR18, RZ ;  /* 0x0000001203067c24 */ /* 0x040fe2000f8e02ff */
[----:B------:R-:W-:Y:S01]  /*1eb0*/  SHF.R.S32.HI R7, RZ, 0x1f, R3 ;  /* 0x0000001fff077819 */ /* 0x000fe20000011403 */
        /* <DEDUP_REMOVED lines=19> */
.L_x_531:
[----:B------:R-:W2:Y:S01]  /*1ff0*/  LDL.LU R101, [R1+0x2c] ;  /* 0x00002c0001657983 */ /* 0x000ea20000300800 */
[----:B-1----:R-:W-:Y:S02]  /*2000*/  FMNMX.FTZ R4, R123, R13, !PT ;  /* 0x0000000d7b047209 */ /* 0x002fe40007810000 */
[----:B------:R-:W-:Y:S01]  /*2010*/  FMNMX.FTZ R3, R229, R12, !PT ;  /* 0x0000000ce5037209 */ /* 0x000fe20007810000 */
[----:B------:R-:W3:Y:S01]  /*2020*/  LDL.LU R113, [R1+0x14] ;  /* 0x0000140001717983 */ /* 0x000ee20000300800 */
[----:B------:R-:W-:Y:S02]  /*2030*/  FMNMX.FTZ R6, R188, R14, !PT ;  /* 0x0000000ebc067209 */ /* 0x000fe40007810000 */
[----:B------:R-:W-:Y:S01]  /*2040*/  FMNMX.FTZ R7, R162, R163, !PT ;  /* 0x000000a3a2077209 */ /* 0x000fe20007810000 */
[----:B------:R-:W4:Y:S01]  /*2050*/  LDL.LU R112, [R1+0x10] ;  /* 0x0000100001707983 */ /* 0x000f220000300800 */
[----:B------:R-:W-:Y:S01]  /*2060*/  UIADD3 UR24, UR33, 0x76cf5d0a, URZ ;  /* 0x76cf5d0a21187890 */ /* 0x000fe2000fffe03f */
[----:B------:R-:W-:Y:S01]  /*2070*/  IMAD.WIDE.U32 R8, R22, -0x2daee0ad, RZ ;  /* 0xd2511f5316087825 */ /* 0x000fe200078e00ff */
[----:B------:R-:W-:Y:S01]  /*2080*/  UIADD3 UR22, UR33, 0x32370b8f, URZ ;  /* 0x32370b8f21167890 */ /* 0x000fe2000fffe03f */
[----:B------:R-:W5:Y:S01]  /*2090*/  LDL.LU R252, [R1+0x28] ;  /* 0x0000280001fc7983 */ /* 0x000f620000300800 */
[----:B------:R-:W-:-:S03]  /*20a0*/  ULDC UR4, c[0x0][0x2ec] ;  /* 0x0000bb0000047ab9 */ /* 0x000fc60000000800 */
[----:B------:R-:W2:Y:S04]  /*20b0*/  LDL.LU R211, [R1+0x8] ;  /* 0x0000080001d37983 */ /* 0x000ea80000300800 */
[----:B------:R-:W3:Y:S04]  /*20c0*/  LDL.LU R210, [R1] ;  /* 0x0000000001d27983 */ /* 0x000ee80000300800 */
[----:B------:R-:W5:Y:S04]  /*20d0*/  LDL.LU R139, [R1+0x1c] ;  /* 0x00001c00018b7983 */ /* 0x000f680000300800 */
[----:B------:R-:W4:Y:S04]  /*20e0*/  LDL.LU R134, [R1+0x24] ;  /* 0x0000240001867983 */ /* 0x000f280000300800 */
[----:B------:R-:W2:Y:S04]  /*20f0*/  LDL.LU R114, [R1+0x20] ;  /* 0x0000200001727983 */ /* 0x000ea80000300800 */
[----:B------:R-:W5:Y:S04]  /*2100*/  LDL.LU R115, [R1+0xc] ;  /* 0x00000c0001737983 */ /* 0x000f680000300800 */
[----:B------:R-:W4:Y:S04]  /*2110*/  LDL.LU R35, [R1+0x4] ;  /* 0x0000040001237983 */ /* 0x000f280000300800 */
[----:B------:R-:W5:Y:S01]  /*2120*/  LDL.LU R36, [R1+0x18] ;  /* 0x0000180001247983 */ /* 0x000f620000300800 */
[----:B------:R-:W-:Y:S01]  /*2130*/  FMNMX.FTZ R4, R174, R4, !PT ;  /* 0x00000004ae047209 */ /* 0x000fe20007810000 */
[----:B------:R-:W-:Y:S01]  /*2140*/  IMAD.WIDE.U32 R80, R24, -0x2daee0ad, RZ ;  /* 0xd2511f5318507825 */ /* 0x000fe200078e00ff */
[----:B------:R-:W-:Y:S01]  /*2150*/  FMNMX.FTZ R3, R224, R3, !PT ;  /* 0x00000003e0037209 */ /* 0x000fe20007810000 */
[----:B------:R-:W-:Y:S01]  /*2160*/  UIADD3 UR21, UR32, 0x78dde6e4, URZ ;  /* 0x78dde6e420157890 */ /* 0x000fe2000fffe03f */
[----:B------:R-:W-:Y:S01]  /*2170*/  FMNMX.FTZ R5, R175, R4, !PT ;  /* 0x00000004af057209 */ /* 0x000fe20007810000 */
[----:B------:R-:W-:Y:S01]  /*2180*/  IMAD.WIDE.U32 R22, R23, -0x2daee0ad, RZ ;  /* 0xd2511f5317167825 */ /* 0x000fe200078e00ff */
[----:B------:R-:W-:Y:S01]  /*2190*/  FMNMX.FTZ R3, R225, R3, !PT ;  /* 0x00000003e1037209 */ /* 0x000fe20007810000 */
[----:B------:R-:W-:Y:S01]  /*21a0*/  UIADD3 UR23, UR32, -0x255992d5, URZ ;  /* 0xdaa66d2b20177890 */ /* 0x000fe2000fffe03f */
        /* <DEDUP_REMOVED lines=30> */
[----:B------:R-:W-:Y:S01]  /*2390*/  IMAD.WIDE.U32 R4, R25, -0x2daee0ad, RZ ;  /* 0xd2511f5319047825 */ /* 0x000fe200078e00ff */
[----:B------:R-:W-:Y:S02]  /*23a0*/  FMNMX.FTZ R7, R182, R7, !PT ;  /* 0x00000007b6077209 */ /* 0x000fe40007810000 */
[----:B------:R-:W-:Y:S02]  /*23b0*/  FMNMX.FTZ R3, R151, R3, !PT ;  /* 0x0000000397037209 */ /* 0x000fe40007810000 */
[----:B------:R-:W-:-:S02]  /*23c0*/  FMNMX.FTZ R6, R240, R6, !PT ;  /* 0x00000006f0067209 */ /* 0x000fc40007810000 */
[--C-:B------:R-:W-:Y:S02]  /*23d0*/  LOP3.LUT R21, R9, UR24, R20.reuse, 0x96, !PT ;  /* 0x0000001809157c12 */ /* 0x100fe4000f8e9614 */
[----:B------:R-:W-:Y:S01]  /*23e0*/  FMNMX.FTZ R7, R183, R7, !PT ;  /* 0x00000007b7077209 */ /* 0x000fe20007810000 */
[----:B------:R-:W1:Y:S01]  /*23f0*/  SHFL.BFLY PT, R9, R11, 0x2, 0x1f ;  /* 0x0c401f000b097f89 */ /* 0x000e6200000e0000 */
[----:B------:R-:W-:Y:S02]  /*2400*/  FMNMX.FTZ R3, R146, R3, !PT ;  /* 0x0000000392037209 */ /* 0x000fe40007810000 */
[----:B------:R-:W-:Y:S02]  /*2410*/  FMNMX.FTZ R6, R241, R6, !PT ;  /* 0x00000006f1067209 */ /* 0x000fe40007810000 */
[----:B------:R-:W-:Y:S02]  /*2420*/  LOP3.LUT R18, R5, UR24, R20, 0x96, !PT ;  /* 0x0000001805127c12 */ /* 0x000fe4000f8e9614 */
[----:B------:R-:W-:-:S02]  /*2430*/  FMNMX.FTZ R5, R218, R7, !PT ;  /* 0x00000007da057209 */ /* 0x000fc40007810000 */
[----:B------:R-:W-:Y:S02]  /*2440*/  FMNMX.FTZ R3, R147, R3, !PT ;  /* 0x0000000393037209 */ /* 0x000fe40007810000 */
[----:B------:R-:W-:Y:S02]  /*2450*/  FMNMX.FTZ R5, R219, R5, !PT ;  /* 0x00000005db057209 */ /* 0x000fe40007810000 */
[----:B------:R-:W-:Y:S02]  /*2460*/  FMNMX.FTZ R3, R198, R3, !PT ;  /* 0x00000003c6037209 */ /* 0x000fe40007810000 */
[----:B------:R-:W-:Y:S02]  /*2470*/  LOP3.LUT R14, R81, UR22, R4, 0x96, !PT ;  /* 0x00000016510e7c12 */ /* 0x000fe4000f8e9604 */
[----:B------:R-:W-:Y:S02]  /*2480*/  FMNMX.FTZ R5, R190, R5, !PT ;  /* 0x00000005be057209 */ /* 0x000fe40007810000 */
[----:B------:R-:W-:Y:S01]  /*2490*/  FMNMX.FTZ R3, R199, R3, !PT ;  /* 0x00000003c7037209 */ /* 0x000fe20007810000 */
[----:B------:R-:W-:Y:S01]  /*24a0*/  IMAD.WIDE.U32 R104, R14, -0x326172a9, RZ ;  /* 0xcd9e8d570e687825 */ /* 0x000fe200078e00ff */
[----:B------:R-:W-:-:S02]  /*24b0*/  LOP3.LUT R19, R23, UR22, R8, 0x96, !PT ;  /* 0x0000001617137c12 */ /* 0x000fc4000f8e9608 */
[----:B------:R-:W-:Y:S02]  /*24c0*/  FMNMX.FTZ R3, R130, R3, !PT ;  /* 0x0000000382037209 */ /* 0x000fe40007810000 */
[----:B-1----:R-:W-:Y:S01]  /*24d0*/  FMNMX.FTZ R11, R11, R9, !PT ;  /* 0x000000090b0b7209 */ /* 0x002fe20007810000 */
[----:B------:R-:W-:Y:S01]  /*24e0*/  IMAD.WIDE.U32 R8, R26, -0x2daee0ad, RZ ;  /* 0xd2511f531a087825 */ /* 0x000fe200078e00ff */
[----:B------:R-:W-:Y:S02]  /*24f0*/  FMNMX.FTZ R3, R131, R3, !PT ;  /* 0x0000000383037209 */ /* 0x000fe40007810000 */
[----:B------:R-:W-:Y:S01]  /*2500*/  LEA R204, R2, UR5, 0x1 ;  /* 0x0000000502cc7c11 */ /* 0x000fe2000f8e08ff */
[----:B------:R-:W1:Y:S01]  /*2510*/  SHFL.BFLY PT, R13, R11, 0x1, 0x1f ;  /* 0x0c201f000b0d7f89 */ /* 0x000e6200000e0000 */
[----:B------:R-:W-:Y:S01]  /*2520*/  LOP3.LUT R88, R85, UR22, R8, 0x96, !PT ;  /* 0x0000001655587c12 */ /* 0x000fe2000f8e9608 */
[----:B------:R-:W-:Y:S01]  /*2530*/  ULDC.U8 UR5, c[0x0][0x388] ;  /* 0x0000e20000057ab9 */ /* 0x000fe20000000000 */
[----:B------:R-:W-:Y:S01]  /*2540*/  LOP3.LUT R89, R9, UR24, R20, 0x96, !PT ;  /* 0x0000001809597c12 */ /* 0x000fe2000f8e9614 */
[----:B------:R-:W-:Y:S01]  /*2550*/  IMAD.IADD R205, R0, 0x1, R204 ;  /* 0x0000000100cd7824 */ /* 0x000fe200078e02cc */
[----:B------:R-:W-:Y:S04]  /*2560*/  LDSM.16.MT88.4 R52, [R204+0x4400] ;  /* 0x00440000cc34783b */ /* 0x000fe80000004200 */
[----:B------:R-:W-:Y:S04]  /*2570*/  LDSM.16.MT88.4 R44, [R205+0x4000] ;  /* 0x00400000cd2c783b */ /* 0x000fe80000004200 */
[----:B------:R-:W-:Y:S01]  /*2580*/  LDSM.16.MT88.4 R56, [R205+0x4400] ;  /* 0x00440000cd38783b */ /* 0x000fe20000004200 */
[----:B-1----:R-:W-:-:S04]  /*2590*/  FMNMX.FTZ R138, R11, R13, !PT ;  /* 0x0000000d0b8a7209 */ /* 0x002fc80007810000 */
[----:B------:R-:W-:Y:S02]  /*25a0*/  FSETP.NEU.FTZ.AND P1, PT, R138, -INF , PT ;  /* 0xff8000008a00780b */ /* 0x000fe40003f3d000 */
[----:B---3--:R-:W-:-:S04]  /*25b0*/  FMNMX.FTZ R6, R210, R6, !PT ;  /* 0x00000006d2067209 */ /* 0x008fc80007810000 */
[----:B----4-:R-:W-:Y:S02]  /*25c0*/  FMNMX.FTZ R4, R35, R6, !PT ;  /* 0x0000000623047209 */ /* 0x010fe40007810000 */
[----:B------:R-:W-:Y:S02]  /*25d0*/  FMNMX.FTZ R6, R191, R5, !PT ;  /* 0x00000005bf067209 */ /* 0x000fe40007810000 */
[----:B------:R-:W-:Y:S02]  /*25e0*/  FMNMX.FTZ R4, R248, R4, !PT ;  /* 0x00000004f8047209 */ /* 0x000fe40007810000 */
[----:B------:R-:W-:Y:S02]  /*25f0*/  FMNMX.FTZ R6, R186, R6, !PT ;  /* 0x00000006ba067209 */ /* 0x000fe40007810000 */
[----:B------:R-:W-:Y:S02]  /*2600*/  FMNMX.FTZ R4, R249, R4, !PT ;  /* 0x00000004f9047209 */ /* 0x000fe40007810000 */
[----:B------:R-:W-:-:S02]  /*2610*/  FMNMX.FTZ R6, R187, R6, !PT ;  /* 0x00000006bb067209 */ /* 0x000fc40007810000 */
[----:B--2---:R-:W-:Y:S02]  /*2620*/  FMNMX.FTZ R4, R114, R4, !PT ;  /* 0x0000000472047209 */ /* 0x004fe40007810000 */
[----:B------:R-:W-:Y:S02]  /*2630*/  FMNMX.FTZ R5, R230, R3, !PT ;  /* 0x00000003e6057209 */ /* 0x000fe40007810000 */
[----:B------:R-:W-:Y:S02]  /*2640*/  FMNMX.FTZ R3, R134, R4, !PT ;  /* 0x0000000486037209 */ /* 0x000fe40007810000 */
[----:B------:R-:W-:Y:S02]  /*2650*/  FMNMX.FTZ R4, R194, R6, !PT ;  /* 0x00000006c2047209 */ /* 0x000fe40007810000 */
[----:B------:R-:W-:Y:S02]  /*2660*/  FMNMX.FTZ R6, R231, R5, !PT ;  /* 0x00000005e7067209 */ /* 0x000fe40007810000 */
[----:B------:R-:W-:-:S02]  /*2670*/  FMNMX.FTZ R7, R112, R3, !PT ;  /* 0x0000000370077209 */ /* 0x000fc40007810000 */
[----:B------:R-:W-:Y:S02]  /*2680*/  FMNMX.FTZ R3, R226, R6, !PT ;  /* 0x00000006e2037209 */ /* 0x000fe40007810000 */
[----:B------:R-:W-:Y:S01]  /*2690*/  FMNMX.FTZ R10, R113, R7, !PT ;  /* 0x00000007710a7209 */ /* 0x000fe20007810000 */
[----:B------:R-:W-:Y:S01]  /*26a0*/  IMAD.WIDE.U32 R6, R29, -0x2daee0ad, RZ ;  /* 0xd2511f531d067825 */ /* 0x000fe200078e00ff */
[----:B------:R-:W-:Y:S02]  /*26b0*/  FMNMX.FTZ R3, R227, R3, !PT ;  /* 0x00000003e3037209 */ /* 0x000fe40007810000 */
[----:B------:R-:W-:Y:S01]  /*26c0*/  FMNMX.FTZ R8, R195, R4, !PT ;  /* 0x00000004c3087209 */ /* 0x000fe20007810000 */
[----:B------:R-:W-:Y:S01]  /*26d0*/  IMAD.WIDE.U32 R4, R28, -0x2daee0ad, RZ ;  /* 0xd2511f531c047825 */ /* 0x000fe200078e00ff */
[----:B------:R-:W-:Y:S01]  /*26e0*/  FMNMX.FTZ R3, R238, R3, !PT ;  /* 0x00000003ee037209 */ /* 0x000fe20007810000 */
[----:B------:R-:W-:Y:S01]  /*26f0*/  SHFL.BFLY PT, R12, R10, 0x2, 0x1f ;  /* 0x0c401f000a0c7f89 */ /* 0x000fe200000e0000 */
[----:B------:R-:W-:-:S02]  /*2700*/  LOP3.LUT R15, R7, UR24, R60, 0x96, !PT ;  /* 0x00000018070f7c12 */ /* 0x000fc4000f8e963c */
[----:B------:R-:W-:Y:S01]  /*2710*/  FMNMX.FTZ R7, R239, R3, !PT ;  /* 0x00000003ef077209 */ /* 0x000fe20007810000 */
[----:B------:R-:W1:Y:S01]  /*2720*/  SHFL.BFLY PT, R9, R8, 0x2, 0x1f ;  /* 0x0c401f0008097f89 */ /* 0x000e6200000e0000 */
[----:B------:R-:W-:Y:S01]  /*2730*/  LOP3.LUT R17, R17, UR22, R6, 0x96, !PT ;  /* 0x0000001611117c12 */ /* 0x000fe2000f8e9606 */
[----:B------:R-:W-:Y:S01]  /*2740*/  FMUL.FTZ R3, R138, UR4 ;  /* 0x000000048a037c20 */ /* 0x000fe20008410000 */
[----:B------:R-:W-:Y:S02]  /*2750*/  FMNMX.FTZ R7, R234, R7, !PT ;  /* 0x00000007ea077209 */ /* 0x000fe40007810000 */
[----:B------:R-:W-:Y:S01]  /*2760*/  LOP3.LUT R85, R5, UR24, R20, 0x96, !PT ;  /* 0x0000001805557c12 */ /* 0x000fe2000f8e9614 */
[----:B------:R-:W-:Y:S01]  /*2770*/  IMAD.WIDE.U32 R26, R17, -0x326172a9, RZ ;  /* 0xcd9e8d57111a7825 */ /* 0x000fe200078e00ff */
[----:B------:R-:W-:Y:S02]  /*2780*/  FMNMX.FTZ R6, R235, R7, !PT ;  /* 0x00000007eb067209 */ /* 0x000fe40007810000 */
[----:B------:R-:W-:Y:S01]  /*2790*/  LOP3.LUT R83, R91, UR22, R4, 0x96, !PT ;  /* 0x000000165b537c12 */ /* 0x000fe2000f8e9604 */
[----:B------:R-:W-:Y:S01]  /*27a0*/  IMAD.WIDE.U32 R4, R33, -0x2daee0ad, RZ ;  /* 0xd2511f5321047825 */ /* 0x000fe200078e00ff */
[----:B------:R-:W-:-:S02]  /*27b0*/  FMNMX.FTZ R6, R246, R6, !PT ;  /* 0x00000006f6067209 */ /* 0x000fc40007810000 */
[----:B------:R-:W-:Y:S02]  /*27c0*/  FSEL R3, R3, RZ, P1 ;  /* 0x000000ff03037208 */ /* 0x000fe40000800000 */
[----:B------:R-:W-:Y:S02]  /*27d0*/  FMNMX.FTZ R6, R247, R6, !PT ;  /* 0x00000006f7067209 */ /* 0x000fe40007810000 */
[----:B------:R-:W-:Y:S01]  /*27e0*/  LOP3.LUT R87, R5, UR24, R60, 0x96, !PT ;  /* 0x0000001805577c12 */ /* 0x000fe2000f8e963c */
[----:B------:R-:W-:Y:S01]  /*27f0*/  FFMA.FTZ R7, R164, UR4, -R3 ;  /* 0x00000004a4077c23 */ /* 0x000fe20008010803 */
[----:B------:R-:W-:Y:S01]  /*2800*/  LOP3.LUT R86, R63, UR22, R4, 0x96, !PT ;  /* 0x000000163f567c12 */ /* 0x000fe2000f8e9604 */
[----:B------:R-:W-:Y:S01]  /*2810*/  IMAD.WIDE.U32 R4, R32, -0x2daee0ad, RZ ;  /* 0xd2511f5320047825 */ /* 0x000fe200078e00ff */
[----:B------:R-:W-:Y:S01]  /*2820*/  FMNMX.FTZ R6, R242, R6, !PT ;  /* 0x00000006f2067209 */ /* 0x000fe20007810000 */
[----:B------:R2:W3:Y:S01]  /*2830*/  MUFU.EX2 R64, R7 ;  /* 0x0000000700407308 */ /* 0x0004e20000000800 */
[----:B-1----:R-:W-:-:S02]  /*2840*/  FMNMX.FTZ R9, R8, R9, !PT ;  /* 0x0000000908097209 */ /* 0x002fc40007810000 */
[----:B------:R-:W-:Y:S01]  /*2850*/  LOP3.LUT R125, R103, UR22, R4, 0x96, !PT ;  /* 0x00000016677d7c12 */ /* 0x000fe2000f8e9604 */
[----:B-----5:R-:W-:Y:S01]  /*2860*/  IMAD.MOV.U32 R103, RZ, RZ, R36 ;  /* 0x000000ffff677224 */ /* 0x020fe200078e0024 */
[----:B------:R-:W-:Y:S01]  /*2870*/  FMNMX.FTZ R4, R243, R6, !PT ;  /* 0x00000006f3047209 */ /* 0x000fe20007810000 */
[----:B------:R-:W-:Y:S01]  /*2880*/  LDSM.16.MT88.4 R36, [R204+0x4000] ;  /* 0x00400000cc24783b */ /* 0x000fe20000004200 */
[----:B------:R-:W-:Y:S01]  /*2890*/  FMNMX.FTZ R8, R10, R12, !PT ;  /* 0x0000000c0a087209 */ /* 0x000fe20007810000 */
[----:B------:R-:W-:Y:S01]  /*28a0*/  IMAD.WIDE.U32 R10, R18, -0x326172a9, RZ ;  /* 0xcd9e8d57120a7825 */ /* 0x000fe200078e00ff */
[----:B------:R-:W-:Y:S01]  /*28b0*/  FMNMX.FTZ R4, R211, R4, !PT ;  /* 0x00000004d3047209 */ /* 0x000fe20007810000 */
[----:B------:R-:W1:Y:S01]  /*28c0*/  SHFL.BFLY PT, R6, R9, 0x1, 0x1f ;  /* 0x0c201f0009067f89 */ /* 0x000e6200000e0000 */
[----:B------:R-:W-:Y:S01]  /*28d0*/  LOP3.LUT R124, R5, UR24, R60, 0x96, !PT ;  /* 0x00000018057c7c12 */ /* 0x000fe2000f8e963c */
[----:B------:R-:W-:Y:S01]  /*28e0*/  FFMA.FTZ R5, R156, UR4, -R3 ;  /* 0x000000049c057c23 */ /* 0x000fe20008010803 */
[----:B------:R-:W-:Y:S01]  /*28f0*/  FMNMX.FTZ R4, R115, R4, !PT ;  /* 0x0000000473047209 */ /* 0x000fe20007810000 */
[----:B------:R-:W-:Y:S01]  /*2900*/  IMAD.WIDE.U32 R12, R21, -0x326172a9, RZ ;  /* 0xcd9e8d57150c7825 */ /* 0x000fe200078e00ff */
[----:B------:R-:W-:-:S03]  /*2910*/  LOP3.LUT R82, R105, UR21, R10, 0x96, !PT ;  /* 0x0000001569527c12 */ /* 0x000fc6000f8e960a */
[----:B--2---:R-:W-:Y:S01]  /*2920*/  FFMA.FTZ R7, R165, UR4, -R3 ;  /* 0x00000004a5077c23 */ /* 0x004fe20008010803 */
[----:B------:R-:W-:Y:S01]  /*2930*/  FMNMX.FTZ R4, R250, R4, !PT ;  /* 0x00000004fa047209 */ /* 0x000fe20007810000 */
[----:B------:R2:W-:Y:S01]  /*2940*/  MUFU.EX2 R110, R5 ;  /* 0x00000005006e7308 */ /* 0x0005e20000000800 */
[----:B------:R-:W-:Y:S01]  /*2950*/  IMAD.WIDE.U32 R20, R19, -0x326172a9, RZ ;  /* 0xcd9e8d5713147825 */ /* 0x000fe200078e00ff */
[----:B------:R-:W-:Y:S02]  /*2960*/  LOP3.LUT R13, R13, UR23, R40, 0x96, !PT ;  /* 0x000000170d0d7c12 */ /* 0x000fe4000f8e9628 */
[----:B------:R-:W-:Y:S02]  /*2970*/  FMNMX.FTZ R4, R251, R4, !PT ;  /* 0x00000004fb047209 */ /* 0x000fe40007810000 */
[----:B------:R-:W-:Y:S01]  /*2980*/  LOP3.LUT R14, R21, UR21, R12, 0x96, !PT ;  /* 0x00000015150e7c12 */ /* 0x000fe2000f8e960c */
[----:B------:R-:W-:Y:S01]  /*2990*/  IMAD.WIDE.U32 R12, R13, -0x2daee0ad, RZ ;  /* 0xd2511f530d0c7825 */ /* 0x000fe200078e00ff */
[----:B------:R4:W5:Y:S01]  /*29a0*/  MUFU.EX2 R29, R7 ;  /* 0x00000007001d7308 */ /* 0x0009620000000800 */
[----:B------:R-:W-:-:S02]  /*29b0*/  FMNMX.FTZ R4, R252, R4, !PT ;  /* 0x00000004fc047209 */ /* 0x000fc40007810000 */
[----:B------:R-:W-:Y:S01]  /*29c0*/  IMAD.WIDE.U32 R24, R14, -0x2daee0ad, RZ ;  /* 0xd2511f530e187825 */ /* 0x000fe200078e00ff */
[----:B------:R-:W-:Y:S02]  /*29d0*/  LOP3.LUT R81, R11, UR23, R40, 0x96, !PT ;  /* 0x000000170b517c12 */ /* 0x000fe4000f8e9628 */
[----:B------:R-:W-:Y:S02]  /*29e0*/  FMNMX.FTZ R4, R101, R4, !PT ;  /* 0x0000000465047209 */ /* 0x000fe40007810000 */
[----:B-1----:R-:W-:Y:S01]  /*29f0*/  FMNMX.FTZ R137, R9, R6, !PT ;  /* 0x0000000609897209 */ /* 0x002fe20007810000 */
[----:B--2---:R-:W-:Y:S01]  /*2a00*/  FFMA.FTZ R5, R157, UR4, -R3 ;  /* 0x000000049d057c23 */ /* 0x004fe20008010803 */
[----:B------:R-:W-:Y:S01]  /*2a10*/  FMNMX.FTZ R4, R103, R4, !PT ;  /* 0x0000000467047209 */ /* 0x000fe20007810000 */
[----:B---3--:R-:W-:Y:S01]  /*2a20*/  IMAD.MOV.U32 R157, RZ, RZ, R64 ;  /* 0x000000ffff9d7224 */ /* 0x008fe200078e0040 */
[----:B------:R-:W-:Y:S01]  /*2a30*/  FSETP.NEU.FTZ.AND P1, PT, R137, -INF , PT ;  /* 0xff8000008900780b */ /* 0x000fe20003f3d000 */
[----:B------:R1:W-:Y:S01]  /*2a40*/  MUFU.EX2 R111, R5 ;  /* 0x00000005006f7308 */ /* 0x0003e20000000800 */
[----:B------:R-:W-:Y:S01]  /*2a50*/  FMNMX.FTZ R10, R139, R4, !PT ;  /* 0x000000048b0a7209 */ /* 0x000fe20007810000 */
[----:B------:R-:W-:Y:S01]  /*2a60*/  FMUL.FTZ R4, R137, UR4 ;  /* 0x0000000489047c20 */ /* 0x000fe20008410000 */
[----:B------:R-:W-:Y:S01]  /*2a70*/  LOP3.LUT R11, R25, UR18, R12, 0x96, !PT ;  /* 0x00000012190b7c12 */ /* 0x000fe2000f8e960c */
[----:B----4-:R-:W2:Y:S01]  /*2a80*/  SHFL.BFLY PT, R7, R8, 0x1, 0x1f ;  /* 0x0c201f0008077f89 */ /* 0x010ea200000e0000 */
[----:B-----5:R-:W-:-:S02]  /*2a90*/  IMAD.MOV.U32 R156, RZ, RZ, R29 ;  /* 0x000000ffff9c7224 */ /* 0x020fc400078e001d */
[----:B------:R-:W-:Y:S01]  /*2aa0*/  FSEL R18, R4, RZ, P1 ;  /* 0x000000ff04127208 */ /* 0x000fe20000800000 */
[----:B-1----:R-:W-:-:S04]  /*2ab0*/  FFMA.FTZ R5, R92, UR4, -R3 ;  /* 0x000000045c057c23 */ /* 0x002fc80008010803 */
[----:B------:R1:W3:Y:S01]  /*2ac0*/  MUFU.EX2 R28, R5 ;  /* 0x00000005001c7308 */ /* 0x0002e20000000800 */
[----:B--2---:R-:W-:Y:S01]  /*2ad0*/  FMNMX.FTZ R136, R8, R7, !PT ;  /* 0x0000000708887209 */ /* 0x004fe20007810000 */
[----:B------:R-:W-:Y:S02]  /*2ae0*/  IMAD.WIDE.U32 R8, R15, -0x326172a9, RZ ;  /* 0xcd9e8d570f087825 */ /* 0x000fe400078e00ff */
[----:B------:R-:W2:Y:S01]  /*2af0*/  SHFL.BFLY PT, R15, R10, 0x2, 0x1f ;  /* 0x0c401f000a0f7f89 */ /* 0x000ea200000e0000 */
[C---:B------:R-:W-:Y:S01]  /*2b00*/  FSETP.NEU.FTZ.AND P1, PT, R136.reuse, -INF , PT ;  /* 0xff8000008800780b */ /* 0x040fe20003f3d000 */
[----:B------:R-:W-:Y:S01]  /*2b10*/  FMUL.FTZ R4, R136, UR4 ;  /* 0x0000000488047c20 */ /* 0x000fe20008410000 */
[----:B------:R-:W-:Y:S01]  /*2b20*/  LOP3.LUT R6, R9, UR23, R48, 0x96, !PT ;  /* 0x0000001709067c12 */ /* 0x000fe2000f8e9630 */
[----:B-1----:R-:W-:-:S03]  /*2b30*/  FFMA.FTZ R5, R93, UR4, -R3 ;  /* 0x000000045d057c23 */ /* 0x002fc60008010803 */
[----:B------:R-:W-:Y:S01]  /*2b40*/  FSEL R17, R4, RZ, P1 ;  /* 0x000000ff04117208 */ /* 0x000fe20000800000 */
[----:B------:R-:W-:Y:S01]  /*2b50*/  IMAD.WIDE.U32 R6, R6, -0x2daee0ad, RZ ;  /* 0xd2511f5306067825 */ /* 0x000fe200078e00ff */
[----:B------:R-:W-:Y:S01]  /*2b60*/  LOP3.LUT R4, R27, UR21, R8, 0x96, !PT ;  /* 0x000000151b047c12 */ /* 0x000fe2000f8e9608 */
[----:B------:R1:W-:Y:S02]  /*2b70*/  MUFU.EX2 R100, R5 ;  /* 0x0000000500647308 */ /* 0x0003e40000000800 */
[----:B------:R-:W-:-:S06]  /*2b80*/  FFMA.FTZ R8, R160, UR4, -R17 ;  /* 0x00000004a0087c23 */ /* 0x000fcc0008010811 */
[----:B------:R-:W-:Y:S01]  /*2b90*/  MUFU.EX2 R164, R8 ;  /* 0x0000000800a47308 */ /* 0x000fe20000000800 */
[----:B--2---:R-:W-:Y:S01]  /*2ba0*/  FMNMX.FTZ R12, R10, R15, !PT ;  /* 0x0000000f0a0c7209 */ /* 0x004fe20007810000 */
[----:B-1----:R-:W-:-:S04]  /*2bb0*/  FFMA.FTZ R5, R96, UR4, -R3 ;  /* 0x0000000460057c23 */ /* 0x002fc80008010803 */
[----:B------:R-:W1:Y:S01]  /*2bc0*/  SHFL.BFLY PT, R15, R12, 0x1, 0x1f ;  /* 0x0c201f000c0f7f89 */ /* 0x000e6200000e0000 */
[----:B------:R-:W-:Y:S01]  /*2bd0*/  IMAD.MOV.U32 R96, RZ, RZ, R35 ;  /* 0x000000ffff607224 */ /* 0x000fe200078e0023 */
[----:B------:R2:W-:Y:S02]  /*2be0*/  MUFU.EX2 R32, R5 ;  /* 0x0000000500207308 */ /* 0x0005e40000000800 */
[----:B--2---:R-:W-:-:S06]  /*2bf0*/  FFMA.FTZ R5, R166, UR4, -R18 ;  /* 0x00000004a6057c23 */ /* 0x004fcc0008010812 */
[----:B------:R2:W-:Y:S01]  /*2c00*/  MUFU.EX2 R165, R5 ;  /* 0x0000000500a57308 */ /* 0x0005e20000000800 */
[----:B-1----:R-:W-:-:S04]  /*2c10*/  FMNMX.FTZ R135, R12, R15, !PT ;  /* 0x0000000f0c877209 */ /* 0x002fc80007810000 */
[----:B------:R-:W-:Y:S02]  /*2c20*/  FSETP.NEU.FTZ.AND P1, PT, R135, -INF , PT ;  /* 0xff8000008700780b */ /* 0x000fe40003f3d000 */
[----:B--2---:R-:W-:Y:S01]  /*2c30*/  LOP3.LUT R5, R13, UR20, R22, 0x96, !PT ;  /* 0x000000140d057c12 */ /* 0x004fe2000f8e9616 */
[----:B------:R-:W-:Y:S01]  /*2c40*/  IMAD.WIDE.U32 R22, R4, -0x2daee0ad, RZ ;  /* 0xd2511f5304167825 */ /* 0x000fe200078e00ff */
[----:B------:R-:W-:-:S03]  /*2c50*/  LOP3.LUT R13, R7, UR20, R16, 0x96, !PT ;  /* 0x00000014070d7c12 */ /* 0x000fc6000f8e9610 */
[----:B------:R-:W-:Y:S01]  /*2c60*/  FFMA.FTZ R7, R161, UR4, -R17 ;  /* 0x00000004a1077c23 */ /* 0x000fe20008010811 */
[----:B------:R-:W-:-:S03]  /*2c70*/  IMAD.WIDE.U32 R8, R5, -0x326172a9, RZ ;  /* 0xcd9e8d5705087825 */ /* 0x000fc600078e00ff */
[----:B------:R1:W-:Y:S01]  /*2c80*/  MUFU.EX2 R160, R7 ;  /* 0x0000000700a07308 */ /* 0x0003e20000000800 */
[----:B------:R-:W-:Y:S01]  /*2c90*/  IMAD.WIDE.U32 R4, R11, -0x326172a9, RZ ;  /* 0xcd9e8d570b047825 */ /* 0x000fe200078e00ff */
[----:B------:R-:W-:Y:S02]  /*2ca0*/  LOP3.LUT R11, R23, UR18, R6, 0x96, !PT ;  /* 0x00000012170b7c12 */ /* 0x000fe4000f8e9606 */
[----:B------:R-:W-:Y:S01]  /*2cb0*/  LOP3.LUT R16, R9, UR19, R20, 0x96, !PT ;  /* 0x0000001309107c12 */ /* 0x000fe2000f8e9614 */
[----:B---3--:R-:W-:Y:S01]  /*2cc0*/  IMAD.MOV.U32 R161, RZ, RZ, R28 ;  /* 0x000000ffffa17224 */ /* 0x008fe200078e001c */
[----:B------:R-:W-:Y:S01]  /*2cd0*/  LOP3.LUT R6, R5, UR29, R8, 0x96, !PT ;  /* 0x0000001d05067c12 */ /* 0x000fe2000f8e9608 */
[----:B------:R-:W-:Y:S01]  /*2ce0*/  IMAD.WIDE.U32 R8, R13, -0x326172a9, RZ ;  /* 0xcd9e8d570d087825 */ /* 0x000fe200078e00ff */
[----:B------:R-:W-:-:S03]  /*2cf0*/  LOP3.LUT R19, R4, 0xffff, RZ, 0xc0, !PT ;  /* 0x0000ffff04137812 */ /* 0x000fc600078ec0ff */
[--C-:B------:R-:W-:Y:S01]  /*2d00*/  FFMA.FTZ R5, R153, UR4, -R17.reuse ;  /* 0x0000000499057c23 */ /* 0x100fe20008010811 */
[----:B------:R-:W-:Y:S01]  /*2d10*/  LOP3.LUT R21, R4, 0xff, RZ, 0xc0, !PT ;  /* 0x000000ff04157812 */ /* 0x000fe200078ec0ff */
[----:B------:R-:W-:Y:S01]  /*2d20*/  IMAD.WIDE.U32 R10, R11, -0x326172a9, RZ ;  /* 0xcd9e8d570b0a7825 */ /* 0x000fe200078e00ff */
[----:B------:R-:W-:Y:S01]  /*2d30*/  LOP3.LUT R13, R9, UR19, R26, 0x96, !PT ;  /* 0x00000013090d7c12 */ /* 0x000fe2000f8e961a */
[----:B------:R2:W3:Y:S01]  /*2d40*/  MUFU.EX2 R33, R5 ;  /* 0x0000000500217308 */ /* 0x0004e20000000800 */
[--C-:B------:R-:W-:Y:S01]  /*2d50*/  SHF.R.U32.HI R14, RZ, 0x10, R4.reuse ;  /* 0x00000010ff0e7819 */ /* 0x100fe20000011604 */
[--C-:B-1----:R-:W-:Y:S01]  /*2d60*/  FFMA.FTZ R7, R152, UR4, -R17.reuse ;  /* 0x0000000498077c23 */ /* 0x102fe20008010811 */
[----:B------:R-:W-:Y:S01]  /*2d70*/  SHF.R.U32.HI R20, RZ, 0x18, R4 ;  /* 0x00000018ff147819 */ /* 0x000fe20000011604 */
[----:B------:R-:W-:Y:S01]  /*2d80*/  FFMA.FTZ R4, R148, UR4, -R17 ;  /* 0x0000000494047c23 */ /* 0x000fe20008010811 */
[----:B------:R-:W-:Y:S01]  /*2d90*/  LOP3.LUT R23, R10, 0xffff, RZ, 0xc0, !PT ;  /* 0x0000ffff0a177812 */ /* 0x000fe200078ec0ff */
[----:B------:R-:W-:-:S02]  /*2da0*/  IMAD.MOV.U32 R148, RZ, RZ, R114 ;  /* 0x000000ffff947224 */ /* 0x000fc400078e0072 */
[----:B------:R1:W-:Y:S01]  /*2db0*/  MUFU.EX2 R106, R7 ;  /* 0x00000007006a7308 */ /* 0x0003e20000000800 */
[----:B------:R-:W-:Y:S02]  /*2dc0*/  LOP3.LUT R27, R10, 0xff, RZ, 0xc0, !PT ;  /* 0x000000ff0a1b7812 */ /* 0x000fe400078ec0ff */
[--C-:B------:R-:W-:Y:S02]  /*2dd0*/  SHF.R.U32.HI R25, RZ, 0x10, R10.reuse ;  /* 0x00000010ff197819 */ /* 0x100fe4000001160a */
[----:B------:R-:W-:Y:S01]  /*2de0*/  SHF.R.U32.HI R26, RZ, 0x18, R10 ;  /* 0x00000018ff1a7819 */ /* 0x000fe2000001160a */
[----:B------:R-:W-:Y:S01]  /*2df0*/  FMUL.FTZ R10, R135, UR4 ;  /* 0x00000004870a7c20 */ /* 0x000fe20008410000 */
[----:B------:R-:W-:Y:S01]  /*2e00*/  LOP3.LUT R14, R14, 0xff, RZ, 0xc0, !PT ;  /* 0x000000ff0e0e7812 */ /* 0x000fe200078ec0ff */
[----:B------:R4:W-:Y:S01]  /*2e10*/  MUFU.EX2 R108, R4 ;  /* 0x00000004006c7308 */ /* 0x0009e20000000800 */
[----:B--2---:R-:W-:Y:S02]  /*2e20*/  SHF.R.U32.HI R5, RZ, 0x8, R19 ;  /* 0x00000008ff057819 */ /* 0x004fe40000011613 */
[----:B------:R-:W-:-:S02]  /*2e30*/  PRMT R49, R14, 0x5410, R20 ;  /* 0x000054100e317816 */ /* 0x000fc40000000014 */
[----:B------:R-:W-:Y:S02]  /*2e40*/  PRMT R41, R21, 0x5410, R5 ;  /* 0x0000541015297816 */ /* 0x000fe40000000005 */
[----:B------:R-:W-:Y:S02]  /*2e50*/  LOP3.LUT R14, R6, 0xff, RZ, 0xc0, !PT ;  /* 0x000000ff060e7812 */ /* 0x000fe400078ec0ff */
[----:B-1----:R-:W-:Y:S01]  /*2e60*/  LOP3.LUT R7, R11, UR29, R8, 0x96, !PT ;  /* 0x0000001d0b077c12 */ /* 0x002fe2000f8e9608 */
[----:B------:R-:W-:-:S04]  /*2e70*/  IMAD.WIDE.U32 R8, R16, -0x2daee0ad, RZ ;  /* 0xd2511f5310087825 */ /* 0x000fc800078e00ff */
[--C-:B------:R-:W-:Y:S01]  /*2e80*/  FFMA.FTZ R11, R145, UR4, -R17.reuse ;  /* 0x00000004910b7c23 */ /* 0x100fe20008010811 */
[----:B------:R-:W-:Y:S02]  /*2e90*/  FSEL R16, R10, RZ, P1 ;  /* 0x000000ff0a107208 */ /* 0x000fe40000800000 */
[----:B------:R-:W-:Y:S01]  /*2ea0*/  LOP3.LUT R0, R7, 0xffff, RZ, 0xc0, !PT ;  /* 0x0000ffff07007812 */ /* 0x000fe200078ec0ff */
[----:B------:R1:W-:Y:S01]  /*2eb0*/  MUFU.EX2 R107, R11 ;  /* 0x0000000b006b7308 */ /* 0x0003e20000000800 */
[----:B------:R-:W-:Y:S01]  /*2ec0*/  LOP3.LUT R19, R9, UR28, R24, 0x96, !PT ;  /* 0x0000001c09137c12 */ /* 0x000fe2000f8e9618 */
[--C-:B----4-:R-:W-:Y:S01]  /*2ed0*/  FFMA.FTZ R4, R149, UR4, -R17.reuse ;  /* 0x0000000495047c23 */ /* 0x110fe20008010811 */
[----:B------:R-:W-:Y:S01]  /*2ee0*/  LOP3.LUT R50, R8, 0xffff, RZ, 0xc0, !PT ;  /* 0x0000ffff08327812 */ /* 0x000fe200078ec0ff */
[----:B------:R-:W-:Y:S01]  /*2ef0*/  FFMA.FTZ R9, R144, UR4, -R17 ;  /* 0x0000000490097c23 */ /* 0x000fe20008010811 */
[----:B------:R-:W-:Y:S01]  /*2f00*/  LOP3.LUT R51, R8, 0xff, RZ, 0xc0, !PT ;  /* 0x000000ff08337812 */ /* 0x000fe200078ec0ff */
[----:B------:R-:W-:Y:S01]  /*2f10*/  FFMA.FTZ R2, R155, UR4, -R16 ;  /* 0x000000049b027c23 */ /* 0x000fe20008010810 */
[--C-:B------:R-:W-:Y:S01]  /*2f20*/  SHF.R.U32.HI R61, RZ, 0x10, R8.reuse ;  /* 0x00000010ff3d7819 */ /* 0x100fe20000011608 */
[----:B------:R2:W-:Y:S01]  /*2f30*/  MUFU.EX2 R30, R9 ;  /* 0x00000009001e7308 */ /* 0x0005e20000000800 */
[----:B------:R-:W-:Y:S01]  /*2f40*/  SHF.R.U32.HI R63, RZ, 0x18, R8 ;  /* 0x00000018ff3f7819 */ /* 0x000fe20000011608 */
[----:B---3--:R-:W-:Y:S01]  /*2f50*/  IMAD.MOV.U32 R155, RZ, RZ, R33 ;  /* 0x000000ffff9b7224 */ /* 0x008fe200078e0021 */
[----:B------:R-:W-:Y:S01]  /*2f60*/  LOP3.LUT R8, R6, 0xffff, RZ, 0xc0, !PT ;  /* 0x0000ffff06087812 */ /* 0x000fe200078ec0ff */
[----:B------:R-:W-:-:S03]  /*2f70*/  IMAD.MOV.U32 R149, RZ, RZ, R101 ;  /* 0x000000ffff957224 */ /* 0x000fc600078e0065 */
[----:B------:R-:W-:Y:S01]  /*2f80*/  SHF.R.U32.HI R10, RZ, 0x8, R8 ;  /* 0x00000008ff0a7819 */ /* 0x000fe20000011608 */
[----:B------:R3:W4:Y:S01]  /*2f90*/  MUFU.EX2 R31, R4 ;  /* 0x00000004001f7308 */ /* 0x0007220000000800 */
[----:B-1----:R-:W-:Y:S01]  /*2fa0*/  SHF.R.U32.HI R11, RZ, 0x18, R6 ;  /* 0x00000018ff0b7819 */ /* 0x002fe20000011606 */
[----:B------:R-:W-:Y:S01]  /*2fb0*/  FFMA.FTZ R8, R162, UR4, -R16 ;  /* 0x00000004a2087c23 */ /* 0x000fe20008010810 */
[----:B------:R-:W-:Y:S01]  /*2fc0*/  PRMT R43, R14, 0x5410, R10 ;  /* 0x000054100e2b7816 */ /* 0x000fe2000000000a */
[----:B------:R-:W-:-:S04]  /*2fd0*/  IMAD.U32 R10, RZ, RZ, UR5 ;  /* 0x00000005ff0a7e24 */ /* 0x000fc8000f8e00ff */
[----:B------:R1:W-:Y:S01]  /*2fe0*/  MUFU.EX2 R152, R8 ;  /* 0x0000000800987308 */ /* 0x0003e20000000800 */
[----:B--2---:R-:W-:-:S04]  /*2ff0*/  SHF.R.U32.HI R9, RZ, 0x10, R6 ;  /* 0x00000010ff097819 */ /* 0x004fc80000011606 */
[----:B------:R-:W-:Y:S02]  /*3000*/  LOP3.LUT R6, R9, 0xff, RZ, 0xc0, !PT ;  /* 0x000000ff09067812 */ /* 0x000fe400078ec0ff */
[----:B------:R-:W-:Y:S01]  /*3010*/  SHF.R.U32.HI R9, RZ, 0x8, R23 ;  /* 0x00000008ff097819 */ /* 0x000fe20000011617 */
[----:B------:R2:W-:Y:S01]  /*3020*/  MUFU.EX2 R153, R2 ;  /* 0x0000000200997308 */ /* 0x0005e20000000800 */
[----:B---3--:R-:W-:Y:S01]  /*3030*/  IMAD.WIDE.U32 R4, R13, -0x2daee0ad, RZ ;  /* 0xd2511f530d047825 */ /* 0x008fe200078e00ff */
[----:B------:R-:W-:Y:S02]  /*3040*/  PRMT R42, R6, 0x5410, R11 ;  /* 0x00005410062a7816 */ /* 0x000fe4000000000b */
[----:B------:R-:W-:Y:S02]  /*3050*/  LOP3.LUT R6, R25, 0xff, RZ, 0xc0, !PT ;  /* 0x000000ff19067812 */ /* 0x000fe400078ec0ff */
[----:B------:R-:W-:Y:S02]  /*3060*/  LOP3.LUT R13, R5, UR28, R22, 0x96, !PT ;  /* 0x0000001c050d7c12 */ /* 0x000fe4000f8e9616 */
[----:B------:R-:W-:-:S02]  /*3070*/  LOP3.LUT R5, R4, 0xffff, RZ, 0xc0, !PT ;  /* 0x0000ffff04057812 */ /* 0x000fc400078ec0ff */
[----:B------:R-:W-:Y:S02]  /*3080*/  LOP3.LUT R15, R4, 0xff, RZ, 0xc0, !PT ;  /* 0x000000ff040f7812 */ /* 0x000fe400078ec0ff */
[--C-:B------:R-:W-:Y:S02]  /*3090*/  SHF.R.U32.HI R12, RZ, 0x10, R4.reuse ;  /* 0x00000010ff0c7819 */ /* 0x100fe40000011604 */
[----:B-1----:R-:W-:Y:S01]  /*30a0*/  SHF.R.U32.HI R8, RZ, 0x18, R4 ;  /* 0x00000018ff087819 */ /* 0x002fe20000011604 */
[----:B------:R-:W-:Y:S01]  /*30b0*/  FFMA.FTZ R4, R163, UR4, -R16 ;  /* 0x00000004a3047c23 */ /* 0x000fe20008010810 */
[----:B------:R-:W-:Y:S01]  /*30c0*/  PRMT R11, R6, 0x5410, R26 ;  /* 0x00005410060b7816 */ /* 0x000fe2000000001a */
[--C-:B------:R-:W-:Y:S01]  /*30d0*/  FFMA.FTZ R6, R154, UR4, -R16.reuse ;  /* 0x000000049a067c23 */ /* 0x100fe20008010810 */
[----:B--2---:R-:W-:Y:S01]  /*30e0*/  FFMA.FTZ R2, R150, UR4, -R16 ;  /* 0x0000000496027c23 */ /* 0x004fe20008010810 */
[----:B------:R1:W-:Y:S01]  /*30f0*/  MUFU.EX2 R142, R4 ;  /* 0x00000004008e7308 */ /* 0x0003e20000000800 */
[----:B------:R-:W-:Y:S01]  /*3100*/  SHF.R.U32.HI R5, RZ, 0x8, R5 ;  /* 0x00000008ff057819 */ /* 0x000fe20000011605 */
[----:B----4-:R-:W-:-:S02]  /*3110*/  IMAD.MOV.U32 R150, RZ, RZ, R31 ;  /* 0x000000ffff967224 */ /* 0x010fc400078e001f */
[----:B------:R-:W-:Y:S01]  /*3120*/  IMAD.MOV.U32 R154, RZ, RZ, R161 ;  /* 0x000000ffff9a7224 */ /* 0x000fe200078e00a1 */
[----:B------:R-:W-:Y:S01]  /*3130*/  PRMT R14, R15, 0x5410, R5 ;  /* 0x000054100f0e7816 */ /* 0x000fe20000000005 */
[----:B------:R-:W-:Y:S01]  /*3140*/  IMAD.MOV.U32 R161, RZ, RZ, R115 ;  /* 0x000000ffffa17224 */ /* 0x000fe200078e0073 */
[----:B------:R-:W-:Y:S01]  /*3150*/  LOP3.LUT R5, R13, 0xff, RZ, 0xc0, !PT ;  /* 0x000000ff0d057812 */ /* 0x000fe200078ec0ff */
[----:B------:R2:W3:Y:S01]  /*3160*/  MUFU.EX2 R143, R6 ;  /* 0x00000006008f7308 */ /* 0x0004e20000000800 */
[----:B------:R-:W-:-:S07]  /*3170*/  IMAD.WIDE.U32 R114, R82, -0x2daee0ad, RZ ;  /* 0xd2511f5352727825 */ /* 0x000fce00078e00ff */
[----:B------:R4:W-:Y:S01]  /*3180*/  MUFU.EX2 R109, R2 ;  /* 0x00000002006d7308 */ /* 0x0009e20000000800 */
[----:B-1----:R-:W-:Y:S02]  /*3190*/  LOP3.LUT R4, R12, 0xff, RZ, 0xc0, !PT ;  /* 0x000000ff0c047812 */ /* 0x002fe400078ec0ff */
[----:B------:R-:W-:Y:S02]  /*31a0*/  PRMT R12, R27, 0x5410, R9 ;  /* 0x000054101b0c7816 */ /* 0x000fe40000000009 */
[----:B------:R-:W-:Y:S02]  /*31b0*/  PRMT R20, R4, 0x5410, R8 ;  /* 0x0000541004147816 */ /* 0x000fe40000000008 */
[----:B------:R-:W-:Y:S02]  /*31c0*/  LOP3.LUT R9, R7, 0xff, RZ, 0xc0, !PT ;  /* 0x000000ff07097812 */ /* 0x000fe400078ec0ff */
[--C-:B------:R-:W-:Y:S02]  /*31d0*/  SHF.R.U32.HI R4, RZ, 0x10, R7.reuse ;  /* 0x00000010ff047819 */ /* 0x100fe40000011607 */
[----:B------:R-:W-:-:S02]  /*31e0*/  SHF.R.U32.HI R8, RZ, 0x18, R7 ;  /* 0x00000018ff087819 */ /* 0x000fc40000011607 */
[----:B------:R-:W-:Y:S02]  /*31f0*/  SHF.R.U32.HI R7, RZ, 0x8, R0 ;  /* 0x00000008ff077819 */ /* 0x000fe40000011600 */
[----:B------:R-:W-:Y:S02]  /*3200*/  LOP3.LUT R0, R13, 0xffff, RZ, 0xc0, !PT ;  /* 0x0000ffff0d007812 */ /* 0x000fe400078ec0ff */
[----:B--2---:R-:W-:Y:S01]  /*3210*/  LOP3.LUT R6, R4, 0xff, RZ, 0xc0, !PT ;  /* 0x000000ff04067812 */ /* 0x004fe200078ec0ff */
[----:B------:R-:W-:Y:S01]  /*3220*/  FFMA.FTZ R4, R151, UR4, -R16 ;  /* 0x0000000497047c23 */ /* 0x000fe20008010810 */
[----:B----4-:R-:W-:Y:S02]  /*3230*/  SHF.R.U32.HI R2, RZ, 0x8, R0 ;  /* 0x00000008ff027819 */ /* 0x010fe40000011600 */
[----:B------:R-:W-:Y:S01]  /*3240*/  LEA R0, R10, UR5, 0x10 ;  /* 0x000000050a007c11 */ /* 0x000fe2000f8e80ff */
[----:B------:R3:W-:Y:S01]  /*3250*/  MUFU.EX2 R151, R4 ;  /* 0x0000000400977308 */ /* 0x0007e20000000800 */
[----:B------:R-:W-:Y:S01]  /*3260*/  PRMT R15, R5, 0x5410, R2 ;  /* 0x00005410050f7816 */ /* 0x000fe20000000002 */
[--C-:B------:R-:W-:Y:S01]  /*3270*/  FFMA.FTZ R5, R146, UR4, -R16.reuse ;  /* 0x0000000492057c23 */ /* 0x100fe20008010810 */
[----:B------:R-:W-:Y:S01]  /*3280*/  PRMT R10, R9, 0x5410, R7 ;  /* 0x00005410090a7816 */ /* 0x000fe20000000007 */
[----:B------:R-:W-:Y:S01]  /*3290*/  FFMA.FTZ R9, R147, UR4, -R16 ;  /* 0x0000000493097c23 */ /* 0x000fe20008010810 */
[----:B------:R-:W-:Y:S01]  /*32a0*/  PRMT R8, R6, 0x5410, R8 ;  /* 0x0000541006087816 */ /* 0x000fe20000000008 */
[----:B------:R-:W-:Y:S01]  /*32b0*/  IMAD.MOV.U32 R147, RZ, RZ, R32 ;  /* 0x000000ffff937224 */ /* 0x000fe200078e0020 */
[--C-:B------:R-:W-:Y:S01]  /*32c0*/  HSET2.LE.AND R2, R12, R0.reuse, PT ;  /* 0x000000000c027233 */ /* 0x100fe20003803000 */
[----:B------:R1:W-:Y:S01]  /*32d0*/  MUFU.EX2 R166, R5 ;  /* 0x0000000500a67308 */ /* 0x0003e20000000800 */
[----:B------:R-:W-:-:S02]  /*32e0*/  HSET2.LE.AND R7, R11, R0, PT ;  /* 0x000000000b077233 */ /* 0x000fc40003803000 */
[----:B------:R-:W-:Y:S02]  /*32f0*/  F2FP.BF16.F32.PACK_AB R6, R155, R106 ;  /* 0x0000006a9b06723e */ /* 0x000fe400000010ff */
[----:B------:R-:W-:Y:S02]  /*3300*/  SHF.R.U32.HI R11, RZ, 0x18, R13 ;  /* 0x00000018ff0b7819 */ /* 0x000fe4000001160d */
[----:B------:R-:W-:Y:S01]  /*3310*/  LOP3.LUT R6, R2, R6, RZ, 0xc0, !PT ;  /* 0x0000000602067212 */ /* 0x000fe200078ec0ff */
[----:B------:R2:W4:Y:S01]  /*3320*/  MUFU.EX2 R93, R9 ;  /* 0x00000009005d7308 */ /* 0x0005220000000800 */
[----:B---3--:R-:W-:Y:S02]  /*3330*/  F2FP.BF16.F32.PACK_AB R4, R153, R143 ;  /* 0x0000008f9904723e */ /* 0x008fe400000010ff */
[----:B------:R-:W-:Y:S02]  /*3340*/  HSET2.LE.AND R2, R10, R0, PT ;  /* 0x000000000a027233 */ /* 0x000fe40003803000 */
[----:B------:R-:W-:-:S02]  /*3350*/  LOP3.LUT R7, R7, R4, RZ, 0xc0, !PT ;  /* 0x0000000407077212 */ /* 0x000fc400078ec0ff */
[----:B------:R-:W-:Y:S02]  /*3360*/  F2FP.BF16.F32.PACK_AB R4, R160, R164 ;  /* 0x000000a4a004723e */ /* 0x000fe400000010ff */
[----:B-1----:R-:W-:Y:S02]  /*3370*/  HSET2.LE.AND R5, R8, R0, PT ;  /* 0x0000000008057233 */ /* 0x002fe40003803000 */
[----:B------:R-:W-:Y:S02]  /*3380*/  F2FP.BF16.F32.PACK_AB R8, R142, R152 ;  /* 0x000000988e08723e */ /* 0x000fe400000010ff */
[----:B------:R-:W-:Y:S02]  /*3390*/  LOP3.LUT R4, R2, R4, RZ, 0xc0, !PT ;  /* 0x0000000402047212 */ /* 0x000fe400078ec0ff */
[----:B------:R-:W-:Y:S01]  /*33a0*/  SHF.R.U32.HI R2, RZ, 0x10, R13 ;  /* 0x00000010ff027819 */ /* 0x000fe2000001160d */
[----:B--2---:R-:W-:Y:S01]  /*33b0*/  FFMA.FTZ R9, R167, UR4, -R18 ;  /* 0x00000004a7097c23 */ /* 0x004fe20008010812 */
[----:B------:R-:W-:Y:S01]  /*33c0*/  IMAD.MOV.U32 R167, RZ, RZ, R30 ;  /* 0x000000ffffa77224 */ /* 0x000fe200078e001e */
[----:B------:R-:W-:-:S02]  /*33d0*/  LOP3.LUT R5, R5, R8, RZ, 0xc0, !PT ;  /* 0x0000000805057212 */ /* 0x000fc400078ec0ff */
[----:B------:R-:W-:Y:S01]  /*33e0*/  LOP3.LUT R8, R2, 0xff, RZ, 0xc0, !PT ;  /* 0x000000ff02087812 */ /* 0x000fe200078ec0ff */
[----:B------:R1:W-:Y:S01]  /*33f0*/  MUFU.EX2 R140, R9 ;  /* 0x00000009008c7308 */ /* 0x0003e20000000800 */
[--C-:B------:R-:W-:Y:S01]  /*3400*/  HSET2.LE.AND R2, R14, R0.reuse, PT ;  /* 0x000000000e027233 */ /* 0x100fe20003803000 */
[--C-:B------:R-:W-:Y:S01]  /*3410*/  FFMA.FTZ R14, R159, UR4, -R18.reuse ;  /* 0x000000049f0e7c23 */ /* 0x100fe20008010812 */
[----:B------:R-:W-:Y:S01]  /*3420*/  F2FP.BF16.F32.PACK_AB R10, R107, R167 ;  /* 0x000000a76b0a723e */ /* 0x000fe200000010ff */
[C---:B------:R-:W-:Y:S01]  /*3430*/  HMMA.16816.F32.BF16 R28, R4.reuse, R36, RZ ;  /* 0x00000024041c723c */ /* 0x040fe200000418ff */
[----:B------:R-:W-:Y:S01]  /*3440*/  PRMT R11, R8, 0x5410, R11 ;  /* 0x00005410080b7816 */ /* 0x000fe2000000000b */
[----:B------:R-:W-:Y:S01]  /*3450*/  FFMA.FTZ R8, R158, UR4, -R18 ;  /* 0x000000049e087c23 */ /* 0x000fe20008010812 */
[----:B------:R-:W-:Y:S01]  /*3460*/  LOP3.LUT R10, R2, R10, RZ, 0xc0, !PT ;  /* 0x0000000a020a7212 */ /* 0x000fe200078ec0ff */
[----:B------:R2:W-:Y:S01]  /*3470*/  MUFU.EX2 R146, R14 ;  /* 0x0000000e00927308 */ /* 0x0005e20000000800 */
[--C-:B------:R-:W-:Y:S01]  /*3480*/  HSET2.LE.AND R2, R20, R0.reuse, PT ;  /* 0x0000000014027233 */ /* 0x100fe20003803000 */
[----:B------:R-:W-:Y:S01]  /*3490*/  HMMA.16816.F32.BF16 R24, R4, R44, RZ ;  /* 0x0000002c0418723c */ /* 0x000fe200000418ff */
[----:B------:R-:W-:-:S02]  /*34a0*/  HSET2.LE.AND R12, R11, R0, PT ;  /* 0x000000000b0c7233 */ /* 0x000fc40003803000 */
[----:B----4-:R-:W-:Y:S02]  /*34b0*/  F2FP.BF16.F32.PACK_AB R11, R93, R166 ;  /* 0x000000a65d0b723e */ /* 0x010fe400000010ff */
[----:B------:R-:W-:Y:S01]  /*34c0*/  F2FP.BF16.F32.PACK_AB R13, R151, R109 ;  /* 0x0000006d970d723e */ /* 0x000fe200000010ff */
[C---:B------:R-:W-:Y:S01]  /*34d0*/  HMMA.16816.F32.BF16 R32, R4.reuse, R38, RZ ;  /* 0x000000260420723c */ /* 0x040fe200000418ff */
[----:B------:R3:W4:Y:S01]  /*34e0*/  MUFU.EX2 R141, R8 ;  /* 0x00000008008d7308 */ /* 0x0007220000000800 */
[----:B------:R-:W-:Y:S02]  /*34f0*/  LOP3.LUT R11, R2, R11, RZ, 0xc0, !PT ;  /* 0x0000000b020b7212 */ /* 0x000fe400078ec0ff */
[----:B-1----:R-:W-:Y:S02]  /*3500*/  F2FP.BF16.F32.PACK_AB R9, R150, R108 ;  /* 0x0000006c9609723e */ /* 0x002fe400000010ff */
[----:B------:R-:W-:Y:S01]  /*3510*/  HMMA.16816.F32.BF16 R20, R4, R46, RZ ;  /* 0x0000002e0414723c */ /* 0x000fe200000418ff */
[----:B------:R-:W-:Y:S01]  /*3520*/  HSET2.LE.AND R2, R41, R0, PT ;  /* 0x0000000029027233 */ /* 0x000fe20003803000 */
[----:B--2---:R-:W-:-:S05]  /*3530*/  FFMA.FTZ R14, R117, UR4, -R3 ;  /* 0x00000004750e7c23 */ /* 0x004fca0008010803 */
[----:B------:R-:W-:Y:S01]  /*3540*/  F2FP.BF16.F32.PACK_AB R6, R111, R110 ;  /* 0x0000006e6f06723e */ /* 0x000fe200000010ff */
[----:B------:R-:W-:Y:S01]  /*3550*/  FFMA.FTZ R4, R97, UR4, -R3 ;  /* 0x0000000461047c23 */ /* 0x000fe20008010803 */
[----:B------:R-:W-:Y:S01]  /*3560*/  SHF.R.U32.HI R5, RZ, 0x8, R50 ;  /* 0x00000008ff057819 */ /* 0x000fe20000011632 */
[----:B------:R-:W1:Y:S01]  /*3570*/  MUFU.EX2 R144, R14 ;  /* 0x0000000e00907308 */ /* 0x000e620000000800 */
[----:B------:R-:W-:Y:S02]  /*3580*/  LOP3.LUT R6, R2, R6, RZ, 0xc0, !PT ;  /* 0x0000000602067212 */ /* 0x000fe400078ec0ff */
[--C-:B---3--:R-:W-:Y:S02]  /*3590*/  HSET2.LE.AND R8, R15, R0.reuse, PT ;  /* 0x000000000f087233 */ /* 0x108fe40003803000 */
[----:B------:R-:W-:Y:S02]  /*35a0*/  HSET2.LE.AND R2, R49, R0, PT ;  /* 0x0000000031027233 */ /* 0x000fe40003803000 */
[----:B----4-:R-:W-:Y:S01]  /*35b0*/  F2FP.BF16.F32.PACK_AB R7, R146, R141 ;  /* 0x0000008d9207723e */ /* 0x010fe200000010ff */
[----:B------:R2:W3:Y:S01]  /*35c0*/  MUFU.EX2 R163, R4 ;  /* 0x0000000400a37308 */ /* 0x0004e20000000800 */
[----:B------:R-:W-:-:S02]  /*35d0*/  LOP3.LUT R8, R8, R9, RZ, 0xc0, !PT ;  /* 0x0000000908087212 */ /* 0x000fc400078ec0ff */
[----:B------:R-:W-:Y:S02]  /*35e0*/  LOP3.LUT R9, R12, R13, RZ, 0xc0, !PT ;  /* 0x0000000d0c097212 */ /* 0x000fe400078ec0ff */
[----:B------:R-:W-:Y:S02]  /*35f0*/  LOP3.LUT R7, R2, R7, RZ, 0xc0, !PT ;  /* 0x0000000702077212 */ /* 0x000fe400078ec0ff */
[----:B------:R-:W-:Y:S02]  /*3600*/  LOP3.LUT R2, R19, 0xffff, RZ, 0xc0, !PT ;  /* 0x0000ffff13027812 */ /* 0x000fe400078ec0ff */
[----:B------:R-:W-:Y:S01]  /*3610*/  PRMT R41, R51, 0x5410, R5 ;  /* 0x0000541033297816 */ /* 0x000fe20000000005 */
[C---:B------:R-:W-:Y:S01]  /*3620*/  HMMA.16816.F32.BF16 R76, R8.reuse, R52, R28 ;  /* 0x00000034084c723c */ /* 0x040fe2000004181c */
[----:B------:R-:W-:Y:S01]  /*3630*/  FFMA.FTZ R5, R116, UR4, -R3 ;  /* 0x0000000474057c23 */ /* 0x000fe20008010803 */
[--C-:B------:R-:W-:Y:S02]  /*3640*/  HSET2.LE.AND R12, R42, R0.reuse, PT ;  /* 0x000000002a0c7233 */ /* 0x100fe40003803000 */
[----:B------:R-:W-:Y:S01]  /*3650*/  F2FP.BF16.F32.PACK_AB R13, R140, R165 ;  /* 0x000000a58c0d723e */ /* 0x000fe200000010ff */
[----:B------:R4:W-:Y:S01]  /*3660*/  MUFU.EX2 R92, R5 ;  /* 0x00000005005c7308 */ /* 0x0009e20000000800 */
[----:B------:R-:W-:Y:S01]  /*3670*/  HMMA.16816.F32.BF16 R68, R8, R56, R24 ;  /* 0x000000380844723c */ /* 0x000fe20000041818 */
[----:B--2---:R-:W-:Y:S01]  /*3680*/  HSET2.LE.AND R4, R43, R0, PT ;  /* 0x000000002b047233 */ /* 0x004fe20003803000 */
[----:B------:R-:W-:-:S04]  /*3690*/  IMAD.MOV.U32 R43, RZ, RZ, R113 ;  /* 0x000000ffff2b7224 */ /* 0x000fc800078e0071 */
[C---:B------:R-:W-:Y:S06]  /*36a0*/  HMMA.16816.F32.BF16 R72, R8.reuse, R54, R32 ;  /* 0x000000360848723c */ /* 0x040fec0000041820 */
[----:B------:R-:W-:Y:S01]  /*36b0*/  HMMA.16816.F32.BF16 R64, R8, R58, R20 ;  /* 0x0000003a0840723c */ /* 0x000fe20000041814 */
[----:B----4-:R-:W-:-:S06]  /*36c0*/  F2FP.BF16.F32.PACK_AB R5, R156, R157 ;  /* 0x0000009d9c05723e */ /* 0x010fcc00000010ff */
[----:B------:R-:W-:Y:S01]  /*36d0*/  FFMA.FTZ R8, R168, UR4, -R3 ;  /* 0x00000004a8087c23 */ /* 0x000fe20008010803 */
[----:B------:R-:W-:Y:S01]  /*36e0*/  SHF.R.U32.HI R9, RZ, 0x10, R19 ;  /* 0x00000010ff097819 */ /* 0x000fe20000011613 */
[----:B------:R-:W-:Y:S01]  /*36f0*/  IMAD.WIDE.U32 R22, R86, -0x326172a9, RZ ;  /* 0xcd9e8d5756167825 */ /* 0x000fe200078e00ff */
[----:B------:R-:W-:Y:S01]  /*3700*/  SHF.R.U32.HI R10, RZ, 0x8, R2 ;  /* 0x00000008ff0a7819 */ /* 0x000fe20000011602 */
[----:B------:R2:W-:Y:S01]  /*3710*/  MUFU.EX2 R159, R8 ;  /* 0x00000008009f7308 */ /* 0x0005e20000000800 */
[----:B------:R-:W-:Y:S01]  /*3720*/  LOP3.LUT R2, R9, 0xff, RZ, 0xc0, !PT ;  /* 0x000000ff09027812 */ /* 0x000fe200078ec0ff */
[----:B------:R-:W-:Y:S01]  /*3730*/  FFMA.FTZ R9, R169, UR4, -R3 ;  /* 0x00000004a9097c23 */ /* 0x000fe20008010803 */
[----:B------:R-:W-:Y:S01]  /*3740*/  LOP3.LUT R4, R4, R5, RZ, 0xc0, !PT ;  /* 0x0000000504047212 */ /* 0x000fe200078ec0ff */
[----:B-1----:R-:W-:Y:S01]  /*3750*/  IMAD.MOV.U32 R169, RZ, RZ, R144 ;  /* 0x000000ffffa97224 */ /* 0x002fe200078e0090 */
[----:B------:R-:W-:Y:S01]  /*3760*/  LOP3.LUT R5, R12, R13, RZ, 0xc0, !PT ;  /* 0x0000000d0c057212 */ /* 0x000fe200078ec0ff */
[----:B------:R-:W-:Y:S01]  /*3770*/  IMAD.MOV.U32 R144, RZ, RZ, R100 ;  /* 0x000000ffff907224 */ /* 0x000fe200078e0064 */
[----:B------:R-:W-:Y:S01]  /*3780*/  LOP3.LUT R12, R61, 0xff, RZ, 0xc0, !PT ;  /* 0x000000ff3d0c7812 */ /* 0x000fe200078ec0ff */
[----:B------:R1:W-:Y:S01]  /*3790*/  MUFU.EX2 R51, R9 ;  /* 0x0000000900337308 */ /* 0x0003e20000000800 */
[----:B------:R-:W-:Y:S01]  /*37a0*/  LOP3.LUT R11, R19, 0xff, RZ, 0xc0, !PT ;  /* 0x000000ff130b7812 */ /* 0x000fe200078ec0ff */
[----:B------:R-:W-:Y:S01]  /*37b0*/  IMAD.WIDE.U32 R100, R83, -0x326172a9, RZ ;  /* 0xcd9e8d5753647825 */ /* 0x000fe200078e00ff */
[----:B------:R-:W-:Y:S01]  /*37c0*/  PRMT R14, R12, 0x5410, R63 ;  /* 0x000054100c0e7816 */ /* 0x000fe2000000003f */
[----:B------:R-:W-:Y:S02]  /*37d0*/  HMMA.16816.F32.BF16 R24, R4, R36, RZ ;  /* 0x000000240418723c */ /* 0x000fe400000418ff */
[----:B------:R-:W-:Y:S01]  /*37e0*/  IMAD.MOV.U32 R63, RZ, RZ, R144 ;  /* 0x000000ffff3f7224 */ /* 0x000fe200078e0090 */
[----:B--2---:R-:W-:-:S03]  /*37f0*/  SHF.R.U32.HI R8, RZ, 0x18, R19 ;  /* 0x00000018ff087819 */ /* 0x004fc60000011613 */
[----:B------:R-:W-:Y:S01]  /*3800*/  HMMA.16816.F32.BF16 R36, R4, R38, RZ ;  /* 0x000000260424723c */ /* 0x000fe200000418ff */
[----:B------:R-:W-:Y:S01]  /*3810*/  PRMT R19, R11, 0x5410, R10 ;  /* 0x000054100b137816 */ /* 0x000fe2000000000a */
[----:B------:R-:W-:Y:S01]  /*3820*/  IMAD.WIDE.U32 R10, R85, -0x326172a9, RZ ;  /* 0xcd9e8d57550a7825 */ /* 0x000fe200078e00ff */
[----:B------:R-:W-:-:S03]  /*3830*/  PRMT R15, R2, 0x5410, R8 ;  /* 0x00005410020f7816 */ /* 0x000fc60000000008 */
[----:B------:R-:W-:Y:S01]  /*3840*/  FFMA.FTZ R2, R94, UR4, -R18 ;  /* 0x000000045e027c23 */ /* 0x000fe20008010812 */
[C---:B------:R-:W-:Y:S01]  /*3850*/  HMMA.16816.F32.BF16 R28, R4.reuse, R44, RZ ;  /* 0x0000002c041c723c */ /* 0x040fe200000418ff */
[----:B-1----:R-:W-:Y:S02]  /*3860*/  IMAD.WIDE.U32 R8, R89, -0x326172a9, RZ ;  /* 0xcd9e8d5759087825 */ /* 0x002fe400078e00ff */
[----:B------:R1:W-:Y:S01]  /*3870*/  MUFU.EX2 R145, R2 ;  /* 0x0000000200917308 */ /* 0x0003e20000000800 */
[--C-:B------:R-:W-:Y:S01]  /*3880*/  LOP3.LUT R50, R11, UR23, R40.reuse, 0x96, !PT ;  /* 0x000000170b327c12 */ /* 0x100fe2000f8e9628 */
[----:B------:R-:W-:Y:S01]  /*3890*/  IMAD.WIDE.U32 R88, R88, -0x326172a9, RZ ;  /* 0xcd9e8d5758587825 */ /* 0x000fe200078e00ff */
[----:B------:R-:W-:Y:S01]  /*38a0*/  LOP3.LUT R20, R9, UR23, R40, 0x96, !PT ;  /* 0x0000001709147c12 */ /* 0x000fe2000f8e9628 */
[----:B------:R-:W-:Y:S01]  /*38b0*/  HMMA.16816.F32.BF16 R32, R4, R46, RZ ;  /* 0x0000002e0420723c */ /* 0x000fe200000418ff */
[----:B------:R-:W-:Y:S01]  /*38c0*/  LOP3.LUT R49, R101, UR21, R10, 0x96, !PT ;  /* 0x0000001565317c12 */ /* 0x000fe2000f8e960a */
[----:B------:R-:W-:Y:S01]  /*38d0*/  IMAD.MOV.U32 R94, RZ, RZ, R96 ;  /* 0x000000ffff5e7224 */ /* 0x000fe200078e0060 */
[----:B------:R-:W-:Y:S01]  /*38e0*/  LOP3.LUT R21, R89, UR21, R8, 0x96, !PT ;  /* 0x0000001559157c12 */ /* 0x000fe2000f8e9608 */
[----:B------:R-:W-:-:S04]  /*38f0*/  IMAD.WIDE.U32 R8, R87, -0x326172a9, RZ ;  /* 0xcd9e8d5757087825 */ /* 0x000fc800078e00ff */
[----:B------:R-:W-:Y:S01]  /*3900*/  FFMA.FTZ R4, R99, UR4, -R18 ;  /* 0x0000000463047c23 */ /* 0x000fe20008010812 */
[----:B------:R-:W-:Y:S01]  /*3910*/  IMAD.WIDE.U32 R6, R81, -0x2daee0ad, RZ ;  /* 0xd2511f5351067825 */ /* 0x000fe200078e00ff */
[----:B------:R-:W-:Y:S02]  /*3920*/  LOP3.LUT R11, R23, UR21, R8, 0x96, !PT ;  /* 0x00000015170b7c12 */ /* 0x000fe4000f8e9608 */
[----:B------:R2:W-:Y:S01]  /*3930*/  MUFU.EX2 R162, R4 ;  /* 0x0000000400a27308 */ /* 0x0005e20000000800 */
[----:B-1----:R-:W-:Y:S01]  /*3940*/  FFMA.FTZ R2, R98, UR4, -R18 ;  /* 0x0000000462027c23 */ /* 0x002fe20008010812 */
[----:B------:R-:W-:Y:S01]  /*3950*/  LOP3.LUT R44, R115, UR18, R6, 0x96, !PT ;  /* 0x00000012732c7c12 */ /* 0x000fe2000f8e9606 */
[----:B------:R-:W-:Y:S01]  /*3960*/  IMAD.WIDE.U32 R116, R11, -0x2daee0ad, RZ ;  /* 0xd2511f530b747825 */ /* 0x000fe200078e00ff */
[----:B---3--:R-:W-:Y:S02]  /*3970*/  F2FP.BF16.F32.PACK_AB R6, R163, R147 ;  /* 0x00000093a306723e */ /* 0x008fe400000010ff */
[----:B------:R-:W-:Y:S01]  /*3980*/  LOP3.LUT R45, R7, UR20, R80, 0x96, !PT ;  /* 0x00000014072d7c12 */ /* 0x000fe2000f8e9650 */
[----:B------:R-:W-:Y:S01]  /*3990*/  IMAD.MOV.U32 R46, RZ, RZ, R148 ;  /* 0x000000ffff2e7224 */ /* 0x000fe200078e0094 */
[----:B------:R1:W3:Y:S01]  /*39a0*/  MUFU.EX2 R42, R2 ;  /* 0x00000002002a7308 */ /* 0x0002e20000000800 */
[----:B------:R-:W-:Y:S01]  /*39b0*/  HSET2.LE.AND R5, R15, R0, PT ;  /* 0x000000000f057233 */ /* 0x000fe20003803000 */
[----:B------:R-:W-:-:S02]  /*39c0*/  IMAD.MOV.U32 R47, RZ, RZ, R149 ;  /* 0x000000ffff2f7224 */ /* 0x000fc400078e0095 */
[----:B------:R-:W-:Y:S02]  /*39d0*/  IMAD.MOV.U32 R148, RZ, RZ, R103 ;  /* 0x000000ffff947224 */ /* 0x000fe400078e0067 */
[----:B------:R-:W-:Y:S02]  /*39e0*/  IMAD.MOV.U32 R149, RZ, RZ, R112 ;  /* 0x000000ffff957224 */ /* 0x000fe400078e0070 */
[----:B------:R-:W-:-:S04]  /*39f0*/  IMAD.WIDE.U32 R112, R21, -0x2daee0ad, RZ ;  /* 0xd2511f5315707825 */ /* 0x000fc800078e00ff */
[----:B--2---:R-:W-:Y:S01]  /*3a00*/  FFMA.FTZ R4, R196, UR4, -R17 ;  /* 0x00000004c4047c23 */ /* 0x004fe20008010811 */
[----:B------:R-:W-:-:S03]  /*3a10*/  IMAD.MOV.U32 R196, RZ, RZ, R93 ;  /* 0x000000ffffc47224 */ /* 0x000fc600078e005d */
[----:B------:R2:W-:Y:S01]  /*3a20*/  MUFU.EX2 R40, R4 ;  /* 0x0000000400287308 */ /* 0x0005e20000000800 */
[----:B-1----:R-:W-:Y:S01]  /*3a30*/  LOP3.LUT R2, R9, UR23, R48, 0x96, !PT ;  /* 0x0000001709027c12 */ /* 0x002fe2000f8e9630 */
[----:B------:R-:W-:Y:S01]  /*3a40*/  FFMA.FTZ R9, R128, UR4, -R17 ;  /* 0x0000000480097c23 */ /* 0x000fe20008010811 */
[----:B---3--:R-:W-:Y:S01]  /*3a50*/  F2FP.BF16.F32.PACK_AB R7, R162, R42 ;  /* 0x0000002aa207723e */ /* 0x008fe200000010ff */
[----:B------:R-:W-:Y:S02]  /*3a60*/  IMAD.MOV.U32 R128, RZ, RZ, R94 ;  /* 0x000000ffff807224 */ /* 0x000fe400078e005e */
[----:B------:R-:W-:-:S04]  /*3a70*/  IMAD.WIDE.U32 R12, R2, -0x2daee0ad, RZ ;  /* 0xd2511f53020c7825 */ /* 0x000fc800078e00ff */
[----:B------:R-:W-:Y:S01]  /*3a80*/  FFMA.FTZ R2, R95, UR4, -R18 ;  /* 0x000000045f027c23 */ /* 0x000fe20008010812 */
[----:B------:R-:W-:Y:S01]  /*3a90*/  MUFU.EX2 R158, R9 ;  /* 0x00000009009e7308 */ /* 0x000fe20000000800 */
[----:B------:R-:W-:Y:S01]  /*3aa0*/  LOP3.LUT R10, R13, UR20, R62, 0x96, !PT ;  /* 0x000000140d0a7c12 */ /* 0x000fe2000f8e963e */
[----:B--2---:R-:W-:Y:S01]  /*3ab0*/  FFMA.FTZ R4, R197, UR4, -R17 ;  /* 0x00000004c5047c23 */ /* 0x004fe20008010811 */
[----:B------:R-:W-:-:S05]  /*3ac0*/  IMAD.MOV.U32 R197, RZ, RZ, R106 ;  /* 0x000000ffffc57224 */ /* 0x000fca00078e006a */
[----:B------:R1:W2:Y:S01]  /*3ad0*/  MUFU.EX2 R144, R2 ;  /* 0x0000000200907308 */ /* 0x0002a20000000800 */
[----:B------:R-:W-:-:S05]  /*3ae0*/  IMAD.WIDE.U32 R10, R10, -0x326172a9, RZ ;  /* 0xcd9e8d570a0a7825 */ /* 0x000fca00078e00ff */
[----:B------:R-:W-:Y:S02]  /*3af0*/  LOP3.LUT R103, R11, UR19, R22, 0x96, !PT ;  /* 0x000000130b677c12 */ /* 0x000fe4000f8e9616 */
[----:B------:R3:W4:Y:S01]  /*3b00*/  MUFU.EX2 R23, R4 ;  /* 0x0000000400177308 */ /* 0x0007220000000800 */
[----:B-1----:R-:W-:Y:S02]  /*3b10*/  HSET2.LE.AND R2, R41, R0, PT ;  /* 0x0000000029027233 */ /* 0x002fe40003803000 */
[----:B--2---:R-:W-:-:S03]  /*3b20*/  F2FP.BF16.F32.PACK_AB R8, R144, R145 ;  /* 0x000000919008723e */ /* 0x004fc600000010ff */
[----:B------:R-:W-:Y:S02]  /*3b30*/  LOP3.LUT R6, R2, R6, RZ, 0xc0, !PT ;  /* 0x0000000602067212 */ /* 0x000fe400078ec0ff */
[--C-:B------:R-:W-:Y:S01]  /*3b40*/  HSET2.LE.AND R2, R14, R0.reuse, PT ;  /* 0x000000000e027233 */ /* 0x100fe20003803000 */
[----:B------:R-:W-:Y:S01]  /*3b50*/  IMAD.WIDE.U32 R14, R20, -0x2daee0ad, RZ ;  /* 0xd2511f53140e7825 */ /* 0x000fe200078e00ff */
[----:B---3--:R-:W-:Y:S02]  /*3b60*/  F2FP.BF16.F32.PACK_AB R4, R63, R154 ;  /* 0x0000009a3f04723e */ /* 0x008fe400000010ff */
[----:B------:R-:W-:Y:S02]  /*3b70*/  LOP3.LUT R5, R5, R8, RZ, 0xc0, !PT ;  /* 0x0000000805057212 */ /* 0x000fe400078ec0ff */
[----:B------:R-:W-:Y:S02]  /*3b80*/  LOP3.LUT R7, R2, R7, RZ, 0xc0, !PT ;  /* 0x0000000702077212 */ /* 0x000fe400078ec0ff */
[----:B------:R-:W-:-:S02]  /*3b90*/  HSET2.LE.AND R2, R19, R0, PT ;  /* 0x0000000013027233 */ /* 0x000fc40003803000 */
[----:B------:R-:W-:Y:S02]  /*3ba0*/  LOP3.LUT R8, R117, UR18, R12, 0x96, !PT ;  /* 0x0000001275087c12 */ /* 0x000fe4000f8e960c */
[----:B------:R-:W-:Y:S02]  /*3bb0*/  LOP3.LUT R22, R113, UR18, R14, 0x96, !PT ;  /* 0x0000001271167c12 */ /* 0x000fe4000f8e960e */
[----:B------:R-:W-:Y:S01]  /*3bc0*/  LOP3.LUT R4, R2, R4, RZ, 0xc0, !PT ;  /* 0x0000000402047212 */ /* 0x000fe200078ec0ff */
[----:B------:R-:W-:Y:S01]  /*3bd0*/  FFMA.FTZ R2, R129, UR4, -R17 ;  /* 0x0000000481027c23 */ /* 0x000fe20008010811 */
[----:B------:R-:W-:-:S03]  /*3be0*/  IMAD.WIDE.U32 R8, R8, -0x326172a9, RZ ;  /* 0xcd9e8d5708087825 */ /* 0x000fc600078e00ff */
[----:B------:R1:W2:Y:S01]  /*3bf0*/  MUFU.EX2 R19, R2 ;  /* 0x0000000200137308 */ /* 0x0002a20000000800 */
[----:B------:R-:W-:Y:S01]  /*3c00*/  IMAD.MOV.U32 R129, RZ, RZ, R42 ;  /* 0x000000ffff817224 */ /* 0x000fe200078e002a */
[----:B------:R-:W-:Y:S01]  /*3c10*/  LOP3.LUT R13, R8, 0xff, RZ, 0xc0, !PT ;  /* 0x000000ff080d7812 */ /* 0x000fe200078ec0ff */
[----:B------:R-:W-:Y:S01]  /*3c20*/  HMMA.16816.F32.BF16 R80, R4, R52, R24 ;  /* 0x000000340450723c */ /* 0x000fe20000041818 */
[--C-:B------:R-:W-:Y:S02]  /*3c30*/  SHF.R.U32.HI R11, RZ, 0x10, R8.reuse ;  /* 0x00000010ff0b7819 */ /* 0x100fe40000011608 */
[----:B------:R-:W-:-:S03]  /*3c40*/  SHF.R.U32.HI R12, RZ, 0x18, R8 ;  /* 0x00000018ff0c7819 */ /* 0x000fc60000011608 */
[C---:B------:R-:W-:Y:S01]  /*3c50*/  HMMA.16816.F32.BF16 R96, R4.reuse, R56, R28 ;  /* 0x000000380460723c */ /* 0x040fe2000004181c */
[----:B------:R-:W-:Y:S02]  /*3c60*/  IMAD.MOV.U32 R53, RZ, RZ, R40 ;  /* 0x000000ffff357224 */ /* 0x000fe400078e0028 */
[----:B------:R-:W-:Y:S02]  /*3c70*/  IMAD.MOV.U32 R40, RZ, RZ, R161 ;  /* 0x000000ffff287224 */ /* 0x000fe400078e00a1 */
[----:B------:R-:W-:Y:S02]  /*3c80*/  IMAD.MOV.U32 R26, RZ, RZ, R149 ;  /* 0x000000ffff1a7224 */ /* 0x000fe400078e0095 */
[----:B------:R-:W-:Y:S02]  /*3c90*/  IMAD.MOV.U32 R24, RZ, RZ, R92 ;  /* 0x000000ffff187224 */ /* 0x000fe400078e005c */
[----:B-1----:R-:W-:Y:S01]  /*3ca0*/  FFMA.FTZ R2, R198, UR4, -R16 ;  /* 0x00000004c6027c23 */ /* 0x002fe20008010810 */
[----:B------:R-:W-:Y:S01]  /*3cb0*/  IMAD.MOV.U32 R62, RZ, RZ, R40 ;  /* 0x000000ffff3e7224 */ /* 0x000fe200078e0028 */
[C---:B------:R-:W-:Y:S01]  /*3cc0*/  HMMA.16816.F32.BF16 R92, R4.reuse, R58, R32 ;  /* 0x0000003a045c723c */ /* 0x040fe20000041820 */
[----:B------:R-:W-:Y:S01]  /*3cd0*/  IMAD.MOV.U32 R27, RZ, RZ, R43 ;  /* 0x000000ffff1b7224 */ /* 0x000fe200078e002b */
[----:B------:R1:W-:Y:S01]  /*3ce0*/  MUFU.EX2 R168, R2 ;  /* 0x0000000200a87308 */ /* 0x0003e20000000800 */
[----:B----4-:R-:W-:Y:S01]  /*3cf0*/  IMAD.MOV.U32 R52, RZ, RZ, R23 ;  /* 0x000000ffff347224 */ /* 0x010fe200078e0017 */
[----:B------:R-:W-:Y:S01]  /*3d00*/  LDSM.16.MT88.4 R40, [R204+0x4800] ;  /* 0x00480000cc28783b */ /* 0x000fe20000004200 */
[----:B------:R-:W-:Y:S01]  /*3d10*/  LOP3.LUT R23, R15, UR20, R84, 0x96, !PT ;  /* 0x000000140f177c12 */ /* 0x000fe2000f8e9654 */
[----:B------:R-:W-:Y:S01]  /*3d20*/  IMAD.MOV.U32 R113, RZ, RZ, R27 ;  /* 0x000000ffff717224 */ /* 0x000fe200078e001b */
[----:B------:R-:W-:Y:S01]  /*3d30*/  HMMA.16816.F32.BF16 R84, R4, R54, R36 ;  /* 0x000000360454723c */ /* 0x000fe20000041824 */
[----:B------:R-:W3:Y:S01]  /*3d40*/  LDSM.16.MT88.4 R56, [R205+0x4800] ;  /* 0x00480000cd38783b */ /* 0x000ee20000004200 */
[----:B------:R-:W-:-:S02]  /*3d50*/  IMAD.MOV.U32 R27, RZ, RZ, R62 ;  /* 0x000000ffff1b7224 */ /* 0x000fc400078e003e */
[----:B------:R-:W-:Y:S02]  /*3d60*/  IMAD.MOV.U32 R25, RZ, RZ, R107 ;  /* 0x000000ffff197224 */ /* 0x000fe400078e006b */
[----:B------:R-:W-:Y:S02]  /*3d70*/  IMAD.MOV.U32 R62, RZ, RZ, R109 ;  /* 0x000000ffff3e7224 */ /* 0x000fe400078e006d */
[----:B--2---:R-:W-:Y:S02]  /*3d80*/  IMAD.MOV.U32 R55, RZ, RZ, R19 ;  /* 0x000000ffff377224 */ /* 0x004fe400078e0013 */
[----:B------:R-:W-:Y:S01]  /*3d90*/  IMAD.WIDE.U32 R38, R49, -0x2daee0ad, RZ ;  /* 0xd2511f5331267825 */ /* 0x000fe200078e00ff */
[----:B-1----:R-:W-:-:S03]  /*3da0*/  LOP3.LUT R2, R9, UR29, R10, 0x96, !PT ;  /* 0x0000001d09027c12 */ /* 0x002fc6000f8e960a */
[--C-:B------:R-:W-:Y:S01]  /*3db0*/  FFMA.FTZ R10, R199, UR4, -R16.reuse ;  /* 0x00000004c70a7c23 */ /* 0x100fe20008010810 */
[----:B------:R-:W-:Y:S01]  /*3dc0*/  LOP3.LUT R9, R8, 0xffff, RZ, 0xc0, !PT ;  /* 0x0000ffff08097812 */ /* 0x000fe200078ec0ff */
[----:B------:R-:W-:Y:S01]  /*3dd0*/  FFMA.FTZ R8, R130, UR4, -R16 ;  /* 0x0000000482087c23 */ /* 0x000fe20008010810 */
[----:B------:R-:W-:Y:S01]  /*3de0*/  LOP3.LUT R4, R2, 0xffff, RZ, 0xc0, !PT ;  /* 0x0000ffff02047812 */ /* 0x000fe200078ec0ff */
[----:B------:R1:W-:Y:S01]  /*3df0*/  MUFU.EX2 R161, R10 ;  /* 0x0000000a00a17308 */ /* 0x0003e20000000800 */
[----:B------:R-:W-:Y:S01]  /*3e00*/  SHF.R.U32.HI R5, RZ, 0x10, R2 ;  /* 0x00000010ff057819 */ /* 0x000fe20000011602 */
[----:B------:R-:W-:Y:S01]  /*3e10*/  IMAD.MOV.U32 R198, RZ, RZ, R25 ;  /* 0x000000ffffc67224 */ /* 0x000fe200078e0019 */
[----:B------:R-:W-:Y:S01]  /*3e20*/  SHF.R.U32.HI R7, RZ, 0x8, R4 ;  /* 0x00000008ff077819 */ /* 0x000fe20000011604 */
[----:B------:R-:W-:Y:S01]  /*3e30*/  IMAD.MOV.U32 R130, RZ, RZ, R26 ;  /* 0x000000ffff827224 */ /* 0x000fe200078e001a */
[----:B------:R-:W-:Y:S01]  /*3e40*/  LOP3.LUT R4, R5, 0xff, RZ, 0xc0, !PT ;  /* 0x000000ff05047812 */ /* 0x000fe200078ec0ff */
[----:B------:R-:W-:Y:S01]  /*3e50*/  FFMA.FTZ R5, R121, UR4, -R3 ;  /* 0x0000000479057c23 */ /* 0x000fe20008010803 */
[----:B------:R-:W-:Y:S01]  /*3e60*/  F2FP.BF16.F32.PACK_AB R6, R55, R158 ;  /* 0x0000009e3706723e */ /* 0x000fe200000010ff */
[----:B------:R2:W-:Y:S01]  /*3e70*/  MUFU.EX2 R149, R8 ;  /* 0x0000000800957308 */ /* 0x0005e20000000800 */
[----:B------:R-:W-:-:S02]  /*3e80*/  IMAD.MOV.U32 R121, RZ, RZ, R63 ;  /* 0x000000ffff797224 */ /* 0x000fc400078e003f */
[----:B------:R-:W-:Y:S02]  /*3e90*/  IMAD.MOV.U32 R63, RZ, RZ, R108 ;  /* 0x000000ffff3f7224 */ /* 0x000fe400078e006c */
[----:B------:R-:W-:Y:S02]  /*3ea0*/  IMAD.MOV.U32 R26, RZ, RZ, R128 ;  /* 0x000000ffff1a7224 */ /* 0x000fe400078e0080 */
[----:B------:R-:W-:Y:S01]  /*3eb0*/  IMAD.MOV.U32 R128, RZ, RZ, R252 ;  /* 0x000000ffff807224 */ /* 0x000fe200078e00fc */
[----:B------:R4:W5:Y:S01]  /*3ec0*/  MUFU.EX2 R30, R5 ;  /* 0x00000005001e7308 */ /* 0x0009620000000800 */
[----:B-1----:R-:W-:Y:S02]  /*3ed0*/  SHF.R.U32.HI R10, RZ, 0x8, R9 ;  /* 0x00000008ff0a7819 */ /* 0x002fe40000011609 */
[----:B------:R-:W-:Y:S02]  /*3ee0*/  LOP3.LUT R9, R11, 0xff, RZ, 0xc0, !PT ;  /* 0x000000ff0b097812 */ /* 0x000fe400078ec0ff */
[----:B------:R-:W-:-:S02]  /*3ef0*/  PRMT R11, R13, 0x5410, R10 ;  /* 0x000054100d0b7816 */ /* 0x000fc4000000000a */
[----:B------:R-:W-:Y:S01]  /*3f00*/  PRMT R12, R9, 0x5410, R12 ;  /* 0x00005410090c7816 */ /* 0x000fe2000000000c */
[----:B--2---:R-:W-:Y:S01]  /*3f10*/  FFMA.FTZ R8, R131, UR4, -R16 ;  /* 0x0000000483087c23 */ /* 0x004fe20008010810 */
[----:B------:R-:W-:Y:S01]  /*3f20*/  LOP3.LUT R10, R2, 0xff, RZ, 0xc0, !PT ;  /* 0x000000ff020a7812 */ /* 0x000fe200078ec0ff */
[----:B------:R-:W-:Y:S01]  /*3f30*/  IMAD.MOV.U32 R131, RZ, RZ, R47 ;  /* 0x000000ffff837224 */ /* 0x000fe200078e002f */
[----:B------:R-:W-:Y:S01]  /*3f40*/  SHF.R.U32.HI R9, RZ, 0x18, R2 ;  /* 0x00000018ff097819 */ /* 0x000fe20000011602 */
[----:B------:R1:W2:Y:S01]  /*3f50*/  MUFU.EX2 R20, R8 ;  /* 0x0000000800147308 */ /* 0x0002a20000000800 */
[----:B------:R-:W-:Y:S02]  /*3f60*/  HSET2.LE.AND R2, R11, R0, PT ;  /* 0x000000000b027233 */ /* 0x000fe40003803000 */
[----:B----4-:R-:W-:-:S03]  /*3f70*/  F2FP.BF16.F32.PACK_AB R5, R52, R53 ;  /* 0x000000353405723e */ /* 0x010fc600000010ff */
[----:B------:R-:W-:Y:S02]  /*3f80*/  LOP3.LUT R6, R2, R6, RZ, 0xc0, !PT ;  /* 0x0000000602067212 */ /* 0x000fe400078ec0ff */
[----:B------:R-:W-:Y:S01]  /*3f90*/  HSET2.LE.AND R2, R12, R0, PT ;  /* 0x000000000c027233 */ /* 0x000fe20003803000 */
[----:B------:R-:W-:-:S05]  /*3fa0*/  IMAD.WIDE.U32 R12, R50, -0x2daee0ad, RZ ;  /* 0xd2511f53320c7825 */ /* 0x000fca00078e00ff */
[----:B------:R-:W-:Y:S02]  /*3fb0*/  LOP3.LUT R14, R13, UR20, R90, 0x96, !PT ;  /* 0x000000140d0e7c12 */ /* 0x000fe4000f8e965a */
[----:B------:R-:W-:Y:S01]  /*3fc0*/  LOP3.LUT R13, R39, UR18, R12, 0x96, !PT ;  /* 0x00000012270d7c12 */ /* 0x000fe2000f8e960c */
[--C-:B-1----:R-:W-:Y:S01]  /*3fd0*/  FFMA.FTZ R8, R120, UR4, -R3.reuse ;  /* 0x0000000478087c23 */ /* 0x102fe20008010803 */
[----:B------:R-:W-:Y:S02]  /*3fe0*/  IMAD.MOV.U32 R120, RZ, RZ, R46 ;  /* 0x000000ffff787224 */ /* 0x000fe400078e002e */
[----:B------:R-:W-:Y:S01]  /*3ff0*/  FFMA.FTZ R12, R201, UR4, -R3 ;  /* 0x00000004c90c7c23 */ /* 0x000fe20008010803 */
[----:B-----5:R-:W-:Y:S01]  /*4000*/  IMAD.MOV.U32 R201, RZ, RZ, R30 ;  /* 0x000000ffffc97224 */ /* 0x020fe200078e001e */
[----:B------:R1:W-:Y:S02]  /*4010*/  MUFU.EX2 R15, R8 ;  /* 0x00000008000f7308 */ /* 0x0003e40000000800 */
[----:B-1----:R-:W-:Y:S01]  /*4020*/  PRMT R8, R10, 0x5410, R7 ;  /* 0x000054100a087816 */ /* 0x002fe20000000007 */
[----:B------:R-:W-:Y:S01]  /*4030*/  FFMA.FTZ R10, R172, UR4, -R3 ;  /* 0x00000004ac0a7c23 */ /* 0x000fe20008010803 */
[----:B------:R-:W-:Y:S01]  /*4040*/  PRMT R7, R4, 0x5410, R9 ;  /* 0x0000541004077816 */ /* 0x000fe20000000009 */
[----:B------:R-:W-:Y:S01]  /*4050*/  IMAD.MOV.U32 R172, RZ, RZ, R129 ;  /* 0x000000ffffac7224 */ /* 0x000fe200078e0081 */
[----:B------:R-:W-:-:S02]  /*4060*/  F2FP.BF16.F32.PACK_AB R9, R161, R168 ;  /* 0x000000a8a109723e */ /* 0x000fc400000010ff */
[----:B------:R1:W4:Y:S01]  /*4070*/  MUFU.EX2 R19, R10 ;  /* 0x0000000a00137308 */ /* 0x0003220000000800 */
[--C-:B------:R-:W-:Y:S01]  /*4080*/  HSET2.LE.AND R4, R8, R0.reuse, PT ;  /* 0x0000000008047233 */ /* 0x100fe20003803000 */
[----:B------:R-:W-:Y:S01]  /*4090*/  IMAD.MOV.U32 R129, RZ, RZ, R111 ;  /* 0x000000ffff817224 */ /* 0x000fe200078e006f */
[----:B------:R-:W-:Y:S02]  /*40a0*/  HSET2.LE.AND R8, R7, R0, PT ;  /* 0x0000000007087233 */ /* 0x000fe40003803000 */
[----:B--2---:R-:W-:Y:S02]  /*40b0*/  F2FP.BF16.F32.PACK_AB R7, R20, R149 ;  /* 0x000000951407723e */ /* 0x004fe400000010ff */
[----:B------:R-:W-:Y:S02]  /*40c0*/  LOP3.LUT R4, R4, R5, RZ, 0xc0, !PT ;  /* 0x0000000504047212 */ /* 0x000fe400078ec0ff */
[----:B------:R-:W-:Y:S01]  /*40d0*/  LOP3.LUT R7, R2, R7, RZ, 0xc0, !PT ;  /* 0x0000000702077212 */ /* 0x000fe200078ec0ff */
[----:B------:R-:W-:Y:S01]  /*40e0*/  FFMA.FTZ R2, R173, UR4, -R3 ;  /* 0x00000004ad027c23 */ /* 0x000fe20008010803 */
[----:B------:R-:W-:Y:S01]  /*40f0*/  LOP3.LUT R5, R8, R9, RZ, 0xc0, !PT ;  /* 0x0000000908057212 */ /* 0x000fe200078ec0ff */
[----:B------:R-:W-:-:S02]  /*4100*/  IMAD.WIDE.U32 R8, R44, -0x326172a9, RZ ;  /* 0xcd9e8d572c087825 */ /* 0x000fc400078e00ff */
[----:B------:R2:W5:Y:S02]  /*4110*/  MUFU.EX2 R37, R2 ;  /* 0x0000000200257308 */ /* 0x0005640000000800 */
[----:B------:R-:W-:Y:S01]  /*4120*/  IMAD.MOV.U32 R173, RZ, RZ, R110 ;  /* 0x000000ffffad7224 */ /* 0x000fe200078e006e */
[----:B------:R-:W-:Y:S01]  /*4130*/  LOP3.LUT R21, R8, 0xff, RZ, 0xc0, !PT ;  /* 0x000000ff08157812 */ /* 0x000fe200078ec0ff */
[----:B-1----:R-:W-:Y:S01]  /*4140*/  IMAD.WIDE.U32 R10, R45, -0x326172a9, RZ ;  /* 0xcd9e8d572d0a7825 */ /* 0x002fe200078e00ff */
[C---:B---3--:R-:W-:Y:S04]  /*4150*/  HMMA.16816.F32.BF16 R108, R4.reuse, R56, R68 ;  /* 0x00000038046c723c */ /* 0x048fe80000041844 */
[----:B------:R-:W-:Y:S02]  /*4160*/  LOP3.LUT R35, R11, UR19, R104, 0x96, !PT ;  /* 0x000000130b237c12 */ /* 0x000fe4000f8e9668 */
[C---:B------:R-:W-:Y:S01]  /*4170*/  HMMA.16816.F32.BF16 R104, R4.reuse, R40, R76 ;  /* 0x000000280468723c */ /* 0x040fe2000004184c */
[----:B------:R-:W-:Y:S01]  /*4180*/  IMAD.MOV.U32 R71, RZ, RZ, R51 ;  /* 0x000000ffff477224 */ /* 0x000fe200078e0033 */
[----:B------:R-:W-:Y:S01]  /*4190*/  MUFU.EX2 R76, R12 ;  /* 0x0000000c004c7308 */ /* 0x000fe20000000800 */
[----:B------:R-:W-:Y:S01]  /*41a0*/  IMAD.MOV.U32 R70, RZ, RZ, R196 ;  /* 0x000000ffff467224 */ /* 0x000fe200078e00c4 */
[----:B--2---:R-:W-:Y:S01]  /*41b0*/  LOP3.LUT R2, R9, UR29, R10, 0x96, !PT ;  /* 0x0000001d09027c12 */ /* 0x004fe2000f8e960a */
[----:B------:R-:W-:Y:S01]  /*41c0*/  FFMA.FTZ R10, R200, UR4, -R3 ;  /* 0x00000004c80a7c23 */ /* 0x000fe20008010803 */
[----:B------:R-:W-:Y:S01]  /*41d0*/  HMMA.16816.F32.BF16 R72, R4, R42, R72 ;  /* 0x0000002a0448723c */ /* 0x000fe20000041848 */
[----:B------:R-:W-:Y:S01]  /*41e0*/  IMAD.MOV.U32 R77, RZ, RZ, R20 ;  /* 0x000000ffff4d7224 */ /* 0x000fe200078e0014 */
[----:B------:R-:W-:-:S02]  /*41f0*/  SHF.R.U32.HI R20, RZ, 0x10, R8 ;  /* 0x00000010ff147819 */ /* 0x000fc40000011608 */
[----:B------:R1:W2:Y:S01]  /*4200*/  MUFU.EX2 R31, R10 ;  /* 0x0000000a001f7308 */ /* 0x0002a20000000800 */
[----:B----4-:R-:W-:Y:S01]  /*4210*/  IMAD.MOV.U32 R200, RZ, RZ, R19 ;  /* 0x000000ffffc87224 */ /* 0x010fe200078e0013 */
[----:B------:R-:W-:Y:S01]  /*4220*/  SHF.R.U32.HI R19, RZ, 0x18, R8 ;  /* 0x00000018ff137819 */ /* 0x000fe20000011608 */
[----:B------:R-:W-:Y:S01]  /*4230*/  IMAD.MOV.U32 R79, RZ, RZ, R15 ;  /* 0x000000ffff4f7224 */ /* 0x000fe200078e000f */
[----:B------:R-:W-:Y:S01]  /*4240*/  LOP3.LUT R15, R8, 0xffff, RZ, 0xc0, !PT ;  /* 0x0000ffff080f7812 */ /* 0x000fe200078ec0ff */
[----:B------:R-:W-:-:S04]  /*4250*/  IMAD.WIDE.U32 R8, R22, -0x326172a9, RZ ;  /* 0xcd9e8d5716087825 */ /* 0x000fc800078e00ff */
[----:B------:R-:W-:Y:S01]  /*4260*/  IMAD.MOV.U32 R78, RZ, RZ, R24 ;  /* 0x000000ffff4e7224 */ /* 0x000fe200078e0018 */
[C---:B------:R-:W-:Y:S01]  /*4270*/  LOP3.LUT R45, R8.reuse, 0xffff, RZ, 0xc0, !PT ;  /* 0x0000ffff082d7812 */ /* 0x040fe200078ec0ff */
[----:B------:R-:W-:Y:S01]  /*4280*/  IMAD.WIDE.U32 R24, R125, -0x326172a9, RZ ;  /* 0xcd9e8d577d187825 */ /* 0x000fe200078e00ff */
[----:B------:R-:W-:Y:S02]  /*4290*/  LOP3.LUT R51, R8, 0xff, RZ, 0xc0, !PT ;  /* 0x000000ff08337812 */ /* 0x000fe400078ec0ff */
[----:B------:R-:W-:Y:S01]  /*42a0*/  SHF.R.U32.HI R50, RZ, 0x10, R8 ;  /* 0x00000010ff327819 */ /* 0x000fe20000011608 */
[----:B------:R-:W-:Y:S01]  /*42b0*/  IMAD.MOV.U32 R101, RZ, RZ, R200 ;  /* 0x000000ffff657224 */ /* 0x000fe200078e00c8 */
[----:B------:R-:W-:Y:S01]  /*42c0*/  SHF.R.U32.HI R49, RZ, 0x18, R8 ;  /* 0x00000018ff317819 */ /* 0x000fe20000011608 */
[----:B-1----:R-:W-:Y:S01]  /*42d0*/  IMAD.WIDE.U32 R10, R23, -0x326172a9, RZ ;  /* 0xcd9e8d57170a7825 */ /* 0x002fe200078e00ff */
[----:B------:R-:W-:-:S03]  /*42e0*/  SHF.R.U32.HI R8, RZ, 0x10, R2 ;  /* 0x00000010ff087819 */ /* 0x000fc60000011602 */
[----:B-----5:R-:W-:Y:S01]  /*42f0*/  IMAD.MOV.U32 R23, RZ, RZ, R37 ;  /* 0x000000ffff177224 */ /* 0x020fe200078e0025 */
[----:B------:R-:W-:Y:S01]  /*4300*/  LOP3.LUT R36, R11, UR19, R88, 0x96, !PT ;  /* 0x000000130b247c12 */ /* 0x000fe2000f8e9658 */
[----:B------:R-:W-:Y:S01]  /*4310*/  IMAD.MOV.U32 R37, RZ, RZ, R197 ;  /* 0x000000ffff257224 */ /* 0x000fe200078e00c5 */
[----:B------:R-:W-:Y:S01]  /*4320*/  HMMA.16816.F32.BF16 R88, R4, R58, R64 ;  /* 0x0000003a0458723c */ /* 0x000fe20000041840 */
[----:B------:R-:W-:Y:S01]  /*4330*/  LOP3.LUT R32, R9, UR29, R10, 0x96, !PT ;  /* 0x0000001d09207c12 */ /* 0x000fe2000f8e960a */
[--C-:B------:R-:W-:Y:S01]  /*4340*/  FFMA.FTZ R10, R176, UR4, -R3.reuse ;  /* 0x00000004b00a7c23 */ /* 0x100fe20008010803 */
[----:B------:R-:W-:Y:S01]  /*4350*/  FFMA.FTZ R9, R177, UR4, -R3 ;  /* 0x00000004b1097c23 */ /* 0x000fe20008010803 */
[----:B--2---:R-:W-:Y:S02]  /*4360*/  IMAD.MOV.U32 R176, RZ, RZ, R31 ;  /* 0x000000ffffb07224 */ /* 0x004fe400078e001f */
[----:B------:R1:W2:Y:S01]  /*4370*/  MUFU.EX2 R67, R10 ;  /* 0x0000000a00437308 */ /* 0x0002a20000000800 */
[----:B------:R-:W-:-:S04]  /*4380*/  IMAD.WIDE.U32 R6, R14, -0x326172a9, RZ ;  /* 0xcd9e8d570e067825 */ /* 0x000fc800078e00ff */
[----:B------:R-:W-:Y:S01]  /*4390*/  IMAD.WIDE.U32 R4, R13, -0x326172a9, RZ ;  /* 0xcd9e8d570d047825 */ /* 0x000fe200078e00ff */
[----:B------:R-:W-:Y:S02]  /*43a0*/  LOP3.LUT R34, R7, UR19, R100, 0x96, !PT ;  /* 0x0000001307227c12 */ /* 0x000fe4000f8e9664 */
[----:B------:R-:W-:Y:S01]  /*43b0*/  SHF.R.U32.HI R7, RZ, 0x8, R15 ;  /* 0x00000008ff077819 */ /* 0x000fe2000001160f */
[----:B------:R3:W4:Y:S01]  /*43c0*/  MUFU.EX2 R54, R9 ;  /* 0x0000000900367308 */ /* 0x0007220000000800 */
[----:B------:R-:W-:Y:S01]  /*43d0*/  LOP3.LUT R22, R5, UR29, R6, 0x96, !PT ;  /* 0x0000001d05167c12 */ /* 0x000fe2000f8e9606 */
[----:B------:R-:W-:Y:S01]  /*43e0*/  IMAD.MOV.U32 R177, RZ, RZ, R79 ;  /* 0x000000ffffb17224 */ /* 0x000fe200078e004f */
[----:B------:R-:W-:Y:S01]  /*43f0*/  LOP3.LUT R39, R4, 0xffff, RZ, 0xc0, !PT ;  /* 0x0000ffff04277812 */ /* 0x000fe200078ec0ff */
[--C-:B------:R-:W-:Y:S01]  /*4400*/  FFMA.FTZ R5, R212, UR4, -R3.reuse ;  /* 0x00000004d4057c23 */ /* 0x100fe20008010803 */
[----:B------:R-:W-:Y:S01]  /*4410*/  LOP3.LUT R47, R4, 0xff, RZ, 0xc0, !PT ;  /* 0x000000ff042f7812 */ /* 0x000fe200078ec0ff */
[----:B------:R-:W-:Y:S01]  /*4420*/  IMAD.MOV.U32 R79, RZ, RZ, R210 ;  /* 0x000000ffff4f7224 */ /* 0x000fe200078e00d2 */
[--C-:B------:R-:W-:Y:S01]  /*4430*/  SHF.R.U32.HI R44, RZ, 0x10, R4.reuse ;  /* 0x00000010ff2c7819 */ /* 0x100fe20000011604 */
[----:B------:R5:W5:Y:S01]  /*4440*/  MUFU.EX2 R33, R5 ;  /* 0x0000000500217308 */ /* 0x000b620000000800 */
[----:B------:R-:W-:Y:S01]  /*4450*/  SHF.R.U32.HI R46, RZ, 0x18, R4 ;  /* 0x00000018ff2e7819 */ /* 0x000fe20000011604 */
[----:B------:R-:W-:Y:S01]  /*4460*/  FFMA.FTZ R4, R213, UR4, -R3 ;  /* 0x00000004d5047c23 */ /* 0x000fe20008010803 */
[----:B------:R-:W-:Y:S01]  /*4470*/  LOP3.LUT R6, R20, 0xff, RZ, 0xc0, !PT ;  /* 0x000000ff14067812 */ /* 0x000fe200078ec0ff */
[----:B------:R-:W-:Y:S01]  /*4480*/  IMAD.MOV.U32 R64, RZ, RZ, R55 ;  /* 0x000000ffff407224 */ /* 0x000fe200078e0037 */
[----:B-1----:R-:W-:Y:S01]  /*4490*/  LOP3.LUT R10, R2, 0xff, RZ, 0xc0, !PT ;  /* 0x000000ff020a7812 */ /* 0x002fe200078ec0ff */
[----:B------:R-:W-:Y:S01]  /*44a0*/  IMAD.MOV.U32 R55, RZ, RZ, R211 ;  /* 0x000000ffff377224 */ /* 0x000fe200078e00d3 */
[----:B------:R-:W-:Y:S01]  /*44b0*/  PRMT R13, R21, 0x5410, R7 ;  /* 0x00005410150d7816 */ /* 0x000fe20000000007 */
[----:B------:R1:W-:Y:S01]  /*44c0*/  MUFU.EX2 R66, R4 ;  /* 0x0000000400427308 */ /* 0x0003e20000000800 */
[----:B---3--:R-:W-:Y:S01]  /*44d0*/  SHF.R.U32.HI R9, RZ, 0x18, R2 ;  /* 0x00000018ff097819 */ /* 0x008fe20000011602 */
[----:B--2---:R-:W-:Y:S01]  /*44e0*/  IMAD.MOV.U32 R125, RZ, RZ, R67 ;  /* 0x000000ffff7d7224 */ /* 0x004fe200078e0043 */
[----:B------:R-:W-:Y:S01]  /*44f0*/  PRMT R15, R6, 0x5410, R19 ;  /* 0x00005410060f7816 */ /* 0x000fe20000000013 */
[----:B------:R-:W-:-:S04]  /*4500*/  IMAD.WIDE.U32 R6, R133, -0x2daee0ad, RZ ;  /* 0xd2511f5385067825 */ /* 0x000fc800078e00ff */
[----:B----4-:R-:W-:Y:S01]  /*4510*/  IMAD.MOV.U32 R133, RZ, RZ, R54 ;  /* 0x000000ffff857224 */ /* 0x010fe200078e0036 */
[----:B-----5:R-:W-:Y:S01]  /*4520*/  LOP3.LUT R5, R2, 0xffff, RZ, 0xc0, !PT ;  /* 0x0000ffff02057812 */ /* 0x020fe200078ec0ff */
[----:B------:R-:W-:Y:S01]  /*4530*/  IMAD.MOV.U32 R54, RZ, RZ, R27 ;  /* 0x000000ffff367224 */ /* 0x000fe200078e001b */
[----:B------:R-:W-:Y:S01]  /*4540*/  LOP3.LUT R2, R8, 0xff, RZ, 0xc0, !PT ;  /* 0x000000ff08027812 */ /* 0x000fe200078ec0ff */
[----:B------:R-:W-:Y:S01]  /*4550*/  IMAD.MOV.U32 R61, RZ, RZ, R133 ;  /* 0x000000ffff3d7224 */ /* 0x000fe200078e0085 */
[----:B------:R-:W-:Y:S01]  /*4560*/  LOP3.LUT R11, R7, UR24, R60, 0x96, !PT ;  /* 0x00000018070b7c12 */ /* 0x000fe2000f8e963c */
[----:B------:R-:W-:Y:S01]  /*4570*/  FFMA.FTZ R7, R181, UR4, -R3 ;  /* 0x00000004b5077c23 */ /* 0x000fe20008010803 */
[----:B------:R-:W-:Y:S01]  /*4580*/  PRMT R20, R2, 0x5410, R9 ;  /* 0x0000541002147816 */ /* 0x000fe20000000009 */
[----:B------:R-:W-:Y:S01]  /*4590*/  IMAD.WIDE.U32 R8, R124, -0x326172a9, RZ ;  /* 0xcd9e8d577c087825 */ /* 0x000fe200078e00ff */
[----:B-1----:R-:W-:-:S03]  /*45a0*/  SHF.R.U32.HI R4, RZ, 0x8, R5 ;  /* 0x00000008ff047819 */ /* 0x002fc60000011605 */
[----:B------:R-:W-:Y:S01]  /*45b0*/  FFMA.FTZ R5, R180, UR4, -R3 ;  /* 0x00000004b4057c23 */ /* 0x000fe20008010803 */
[----:B------:R-:W-:Y:S01]  /*45c0*/  MUFU.EX2 R252, R7 ;  /* 0x0000000700fc7308 */ /* 0x000fe20000000800 */
[----:B------:R-:W-:Y:S01]  /*45d0*/  IMAD.MOV.U32 R180, RZ, RZ, R33 ;  /* 0x000000ffffb47224 */ /* 0x000fe200078e0021 */
[----:B------:R-:W-:Y:S01]  /*45e0*/  PRMT R12, R10, 0x5410, R4 ;  /* 0x000054100a0c7816 */ /* 0x000fe20000000004 */
[----:B------:R-:W-:-:S04]  /*45f0*/  IMAD.WIDE.U32 R10, R11, -0x326172a9, RZ ;  /* 0xcd9e8d570b0a7825 */ /* 0x000fc800078e00ff */
[----:B------:R-:W-:Y:S01]  /*4600*/  IMAD.MOV.U32 R67, RZ, RZ, R54 ;  /* 0x000000ffff437224 */ /* 0x000fe200078e0036 */
[----:B------:R1:W2:Y:S02]  /*4610*/  MUFU.EX2 R65, R5 ;  /* 0x0000000500417308 */ /* 0x0002a40000000800 */
[----:B-1----:R-:W-:-:S05]  /*4620*/  IMAD.WIDE.U32 R4, R132, -0x2daee0ad, RZ ;  /* 0xd2511f5384047825 */ /* 0x002fca00078e00ff */
[----:B------:R-:W-:Y:S01]  /*4630*/  LOP3.LUT R2, R5, UR22, R6, 0x96, !PT ;  /* 0x0000001605027c12 */ /* 0x000fe2000f8e9606 */
[----:B------:R-:W-:Y:S01]  /*4640*/  FFMA.FTZ R6, R170, UR4, -R18 ;  /* 0x00000004aa067c23 */ /* 0x000fe20008010812 */
[----:B------:R-:W-:Y:S02]  /*4650*/  LOP3.LUT R5, R9, UR23, R48, 0x96, !PT ;  /* 0x0000001709057c12 */ /* 0x000fe4000f8e9630 */
[----:B------:R-:W-:Y:S01]  /*4660*/  LOP3.LUT R9, R25, UR21, R8, 0x96, !PT ;  /* 0x0000001519097c12 */ /* 0x000fe2000f8e9608 */
[----:B------:R-:W-:-:S04]  /*4670*/  IMAD.WIDE.U32 R28, R2, -0x326172a9, RZ ;  /* 0xcd9e8d57021c7825 */ /* 0x000fc800078e00ff */
[----:B------:R-:W-:Y:S01]  /*4680*/  FFMA.FTZ R2, R171, UR4, -R18 ;  /* 0x00000004ab027c23 */ /* 0x000fe20008010812 */
[----:B------:R1:W-:Y:S01]  /*4690*/  MUFU.EX2 R199, R6 ;  /* 0x0000000600c77308 */ /* 0x0003e20000000800 */
[----:B------:R-:W-:Y:S01]  /*46a0*/  LOP3.LUT R8, R11, UR23, R48, 0x96, !PT ;  /* 0x000000170b087c12 */ /* 0x000fe2000f8e9630 */
[----:B------:R-:W-:Y:S01]  /*46b0*/  IMAD.MOV.U32 R171, RZ, RZ, R71 ;  /* 0x000000ffffab7224 */ /* 0x000fe200078e0047 */
[----:B------:R-:W-:Y:S01]  /*46c0*/  LOP3.LUT R10, R29, UR21, R10, 0x96, !PT ;  /* 0x000000151d0a7c12 */ /* 0x000fe2000f8e960a */
[----:B------:R-:W-:Y:S02]  /*46d0*/  IMAD.MOV.U32 R71, RZ, RZ, R77 ;  /* 0x000000ffff477224 */ /* 0x000fe400078e004d */
[----:B------:R-:W-:Y:S02]  /*46e0*/  IMAD.MOV.U32 R77, RZ, RZ, R113 ;  /* 0x000000ffff4d7224 */ /* 0x000fe400078e0071 */
[----:B------:R-:W-:Y:S02]  /*46f0*/  IMAD.MOV.U32 R113, RZ, RZ, R198 ;  /* 0x000000ffff717224 */ /* 0x000fe400078e00c6 */
[----:B------:R-:W-:Y:S01]  /*4700*/  IMAD.WIDE.U32 R30, R9, -0x2daee0ad, RZ ;  /* 0xd2511f53091e7825 */ /* 0x000fe200078e00ff */
[----:B------:R3:W4:Y:S03]  /*4710*/  MUFU.EX2 R198, R2 ;  /* 0x0000000200c67308 */ /* 0x0007260000000800 */
[----:B------:R-:W-:-:S04]  /*4720*/  IMAD.WIDE.U32 R68, R10, -0x2daee0ad, RZ ;  /* 0xd2511f530a447825 */ /* 0x000fc800078e00ff */
[----:B-1----:R-:W-:-:S04]  /*4730*/  IMAD.WIDE.U32 R6, R5, -0x2daee0ad, RZ ;  /* 0xd2511f5305067825 */ /* 0x002fc800078e00ff */
[----:B------:R-:W-:Y:S01]  /*4740*/  FFMA.FTZ R5, R119, UR4, -R18 ;  /* 0x0000000477057c23 */ /* 0x000fe20008010812 */
[----:B------:R-:W-:Y:S01]  /*4750*/  IMAD.MOV.U32 R100, RZ, RZ, R71 ;  /* 0x000000ffff647224 */ /* 0x000fe200078e0047 */
[----:B------:R-:W-:Y:S02]  /*4760*/  LOP3.LUT R19, R7, UR20, R102, 0x96, !PT ;  /* 0x0000001407137c12 */ /* 0x000fe4000f8e9666 */
[----:B------:R1:W-:Y:S01]  /*4770*/  MUFU.EX2 R197, R5 ;  /* 0x0000000500c57308 */ /* 0x0003e20000000800 */
[----:B------:R-:W-:Y:S01]  /*4780*/  LOP3.LUT R11, R31, UR18, R6, 0x96, !PT ;  /* 0x000000121f0b7c12 */ /* 0x000fe2000f8e9606 */
[----:B------:R-:W-:-:S04]  /*4790*/  IMAD.WIDE.U32 R6, R8, -0x2daee0ad, RZ ;  /* 0xd2511f5308067825 */ /* 0x000fc800078e00ff */
[----:B---3--:R-:W-:Y:S01]  /*47a0*/  FFMA.FTZ R2, R118, UR4, -R18 ;  /* 0x0000000476027c23 */ /* 0x008fe20008010812 */
[----:B------:R-:W-:Y:S01]  /*47b0*/  IMAD.MOV.U32 R71, RZ, RZ, R173 ;  /* 0x000000ffff477224 */ /* 0x000fe200078e00ad */
[----:B------:R-:W-:Y:S02]  /*47c0*/  LOP3.LUT R9, R7, UR20, R4, 0x96, !PT ;  /* 0x0000001407097c12 */ /* 0x000fe4000f8e9604 */
[----:B------:R3:W5:Y:S01]  /*47d0*/  MUFU.EX2 R196, R2 ;  /* 0x0000000200c47308 */ /* 0x0007620000000800 */
[----:B------:R-:W-:Y:S01]  /*47e0*/  F2FP.BF16.F32.PACK_AB R4, R171, R159 ;  /* 0x0000009fab04723e */ /* 0x000fe200000010ff */
[----:B------:R-:W-:Y:S01]  /*47f0*/  IMAD.MOV.U32 R173, RZ, RZ, R26 ;  /* 0x000000ffffad7224 */ /* 0x000fe200078e001a */
[----:B------:R-:W-:Y:S01]  /*4800*/  LOP3.LUT R8, R69, UR18, R6, 0x96, !PT ;  /* 0x0000001245087c12 */ /* 0x000fe2000f8e9606 */
[----:B------:R-:W-:-:S04]  /*4810*/  IMAD.WIDE.U32 R6, R19, -0x326172a9, RZ ;  /* 0xcd9e8d5713067825 */ /* 0x000fc800078e00ff */
[----:B------:R-:W-:Y:S02]  /*4820*/  IMAD.MOV.U32 R133, RZ, RZ, R100 ;  /* 0x000000ffff857224 */ /* 0x000fe400078e0064 */
[----:B-1----:R-:W-:Y:S01]  /*4830*/  FFMA.FTZ R5, R216, UR4, -R3 ;  /* 0x00000004d8057c23 */ /* 0x002fe20008010803 */
[----:B--2---:R-:W-:Y:S01]  /*4840*/  IMAD.MOV.U32 R216, RZ, RZ, R65 ;  /* 0x000000ffffd87224 */ /* 0x004fe200078e0041 */
[----:B------:R-:W-:Y:S01]  /*4850*/  LOP3.LUT R19, R7, UR19, R24, 0x96, !PT ;  /* 0x0000001307137c12 */ /* 0x000fe2000f8e9618 */
[----:B------:R-:W-:Y:S01]  /*4860*/  IMAD.MOV.U32 R65, RZ, RZ, R23 ;  /* 0x000000ffff417224 */ /* 0x000fe200078e0017 */
[----:B------:R1:W-:Y:S01]  /*4870*/  MUFU.EX2 R213, R5 ;  /* 0x0000000500d57308 */ /* 0x0003e20000000800 */
[----:B------:R-:W-:Y:S02]  /*4880*/  IMAD.MOV.U32 R170, RZ, RZ, R133 ;  /* 0x000000ffffaa7224 */ /* 0x000fe400078e0085 */
[----:B------:R-:W-:Y:S01]  /*4890*/  IMAD.MOV.U32 R133, RZ, RZ, R62 ;  /* 0x000000ffff857224 */ /* 0x000fe200078e003e */
[----:B---3--:R-:W-:Y:S01]  /*48a0*/  HSET2.LE.AND R2, R13, R0, PT ;  /* 0x000000000d027233 */ /* 0x008fe20003803000 */
[----:B------:R-:W-:-:S04]  /*48b0*/  IMAD.MOV.U32 R119, RZ, RZ, R170 ;  /* 0x000000ffff777224 */ /* 0x000fc800078e00aa */
[----:B------:R-:W-:Y:S02]  /*48c0*/  LOP3.LUT R14, R2, R4, RZ, 0xc0, !PT ;  /* 0x00000004020e7212 */ /* 0x000fe400078ec0ff */
[----:B------:R-:W-:Y:S02]  /*48d0*/  HSET2.LE.AND R2, R15, R0, PT ;  /* 0x000000000f027233 */ /* 0x000fe40003803000 */
[----:B----4-:R-:W-:-:S04]  /*48e0*/  F2FP.BF16.F32.PACK_AB R4, R198, R199 ;  /* 0x000000c7c604723e */ /* 0x010fc800000010ff */
[----:B------:R-:W-:Y:S01]  /*48f0*/  LOP3.LUT R15, R2, R4, RZ, 0xc0, !PT ;  /* 0x00000004020f7212 */ /* 0x000fe200078ec0ff */
[----:B-1----:R-:W-:Y:S01]  /*4900*/  FFMA.FTZ R5, R217, UR4, -R3 ;  /* 0x00000004d9057c23 */ /* 0x002fe20008010803 */
[--C-:B------:R-:W-:Y:S01]  /*4910*/  HSET2.LE.AND R2, R12, R0.reuse, PT ;  /* 0x000000000c027233 */ /* 0x100fe20003803000 */
[----:B------:R-:W-:Y:S01]  /*4920*/  IMAD.MOV.U32 R217, RZ, RZ, R66 ;  /* 0x000000ffffd97224 */ /* 0x000fe200078e0042 */
[----:B------:R-:W-:Y:S01]  /*4930*/  F2FP.BF16.F32.PACK_AB R4, R169, R78 ;  /* 0x0000004ea904723e */ /* 0x000fe200000010ff */
[----:B------:R1:W-:Y:S01]  /*4940*/  MUFU.EX2 R212, R5 ;  /* 0x0000000500d47308 */ /* 0x0003e20000000800 */
[----:B------:R-:W-:Y:S02]  /*4950*/  IMAD.MOV.U32 R66, RZ, RZ, R201 ;  /* 0x000000ffff427224 */ /* 0x000fe400078e00c9 */
[----:B------:R-:W-:Y:S02]  /*4960*/  LOP3.LUT R12, R2, R4, RZ, 0xc0, !PT ;  /* 0x00000004020c7212 */ /* 0x000fe400078ec0ff */
[----:B------:R-:W-:Y:S01]  /*4970*/  HSET2.LE.AND R2, R20, R0, PT ;  /* 0x0000000014027233 */ /* 0x000fe20003803000 */
[----:B------:R-:W-:Y:S01]  /*4980*/  IMAD.MOV.U32 R100, RZ, RZ, R66 ;  /* 0x000000ffff647224 */ /* 0x000fe200078e0042 */
[----:B-----5:R-:W-:Y:S01]  /*4990*/  F2FP.BF16.F32.PACK_AB R4, R197, R196 ;  /* 0x000000c4c504723e */ /* 0x020fe200000010ff */
[----:B------:R-:W-:-:S02]  /*49a0*/  IMAD.MOV.U32 R66, RZ, RZ, R76 ;  /* 0x000000ffff427224 */ /* 0x000fc400078e004c */
[----:B------:R-:W-:Y:S01]  /*49b0*/  IMAD.MOV.U32 R76, RZ, RZ, R37 ;  /* 0x000000ffff4c7224 */ /* 0x000fe200078e0025 */
[----:B------:R-:W-:Y:S01]  /*49c0*/  LOP3.LUT R13, R2, R4, RZ, 0xc0, !PT ;  /* 0x00000004020d7212 */ /* 0x000fe200078ec0ff */
[----:B------:R-:W-:Y:S01]  /*49d0*/  FFMA.FTZ R2, R189, UR4, -R3 ;  /* 0x00000004bd027c23 */ /* 0x000fe20008010803 */
[----:B------:R-:W-:Y:S02]  /*49e0*/  IMAD.MOV.U32 R124, RZ, RZ, R66 ;  /* 0x000000ffff7c7224 */ /* 0x000fe400078e0042 */
[----:B------:R-:W-:Y:S01]  /*49f0*/  IMAD.MOV.U32 R66, RZ, RZ, R55 ;  /* 0x000000ffff427224 */ /* 0x000fe200078e0037 */
[----:B------:R2:W-:Y:S01]  /*4a00*/  MUFU.EX2 R210, R2 ;  /* 0x0000000200d27308 */ /* 0x0005e20000000800 */
[----:B-1----:R-:W-:Y:S01]  /*4a10*/  FFMA.FTZ R5, R188, UR4, -R3 ;  /* 0x00000004bc057c23 */ /* 0x002fe20008010803 */
[----:B------:R-:W-:Y:S01]  /*4a20*/  HMMA.16816.F32.BF16 R80, R12, R40, R80 ;  /* 0x000000280c50723c */ /* 0x000fe20000041850 */
[----:B------:R-:W-:Y:S02]  /*4a30*/  IMAD.MOV.U32 R10, RZ, RZ, R124 ;  /* 0x000000ffff0a7224 */ /* 0x000fe400078e007c */
[----:B------:R-:W-:-:S02]  /*4a40*/  IMAD.MOV.U32 R124, RZ, RZ, R177 ;  /* 0x000000ffff7c7224 */ /* 0x000fc400078e00b1 */
[----:B------:R-:W-:Y:S01]  /*4a50*/  IMAD.MOV.U32 R60, RZ, RZ, R100 ;  /* 0x000000ffff3c7224 */ /* 0x000fe200078e0064 */
[----:B------:R1:W-:Y:S03]  /*4a60*/  MUFU.EX2 R211, R5 ;  /* 0x0000000500d37308 */ /* 0x0003e60000000800 */
[----:B------:R-:W-:Y:S02]  /*4a70*/  IMAD.MOV.U32 R102, RZ, RZ, R60 ;  /* 0x000000ffff667224 */ /* 0x000fe400078e003c */
[----:B--2---:R-:W-:-:S04]  /*4a80*/  FFMA.FTZ R2, R184, UR4, -R3 ;  /* 0x00000004b8027c23 */ /* 0x004fc80008010803 */
[----:B------:R2:W-:Y:S01]  /*4a90*/  MUFU.EX2 R201, R2 ;  /* 0x0000000200c97308 */ /* 0x0005e20000000800 */
[----:B-1----:R-:W-:-:S05]  /*4aa0*/  IMAD.WIDE.U32 R4, R11, -0x326172a9, RZ ;  /* 0xcd9e8d570b047825 */ /* 0x002fca00078e00ff */
[----:B------:R-:W-:Y:S01]  /*4ab0*/  LOP3.LUT R21, R5, UR29, R6, 0x96, !PT ;  /* 0x0000001d05157c12 */ /* 0x000fe2000f8e9606 */
[----:B------:R-:W-:Y:S01]  /*4ac0*/  IMAD.WIDE.U32 R6, R9, -0x326172a9, RZ ;  /* 0xcd9e8d5709067825 */ /* 0x000fe200078e00ff */
[C---:B------:R-:W-:Y:S02]  /*4ad0*/  LOP3.LUT R23, R4.reuse, 0xffff, RZ, 0xc0, !PT ;  /* 0x0000ffff04177812 */ /* 0x040fe400078ec0ff */
[----:B------:R-:W-:Y:S02]  /*4ae0*/  LOP3.LUT R27, R4, 0xff, RZ, 0xc0, !PT ;  /* 0x000000ff041b7812 */ /* 0x000fe400078ec0ff */
[--C-:B------:R-:W-:Y:S01]  /*4af0*/  SHF.R.U32.HI R26, RZ, 0x10, R4.reuse ;  /* 0x00000010ff1a7819 */ /* 0x100fe20000011604 */
[----:B--2---:R-:W-:Y:S01]  /*4b00*/  FFMA.FTZ R2, R185, UR4, -R3 ;  /* 0x00000004b9027c23 */ /* 0x004fe20008010803 */
[----:B------:R-:W-:Y:S01]  /*4b10*/  SHF.R.U32.HI R25, RZ, 0x18, R4 ;  /* 0x00000018ff197819 */ /* 0x000fe20000011604 */
[----:B------:R-:W-:Y:S01]  /*4b20*/  IMAD.WIDE.U32 R4, R8, -0x326172a9, RZ ;  /* 0xcd9e8d5708047825 */ /* 0x000fe200078e00ff */
[----:B------:R-:W-:Y:S01]  /*4b30*/  LOP3.LUT R33, R7, UR19, R28, 0x96, !PT ;  /* 0x0000001307217c12 */ /* 0x000fe2000f8e961c */
[----:B------:R1:W-:Y:S01]  /*4b40*/  MUFU.EX2 R200, R2 ;  /* 0x0000000200c87308 */ /* 0x0003e20000000800 */
[----:B------:R-:W-:-:S02]  /*4b50*/  LOP3.LUT R37, R4, 0xffff, RZ, 0xc0, !PT ;  /* 0x0000ffff04257812 */ /* 0x000fc400078ec0ff */
[----:B------:R-:W-:Y:S02]  /*4b60*/  LOP3.LUT R41, R4, 0xff, RZ, 0xc0, !PT ;  /* 0x000000ff04297812 */ /* 0x000fe400078ec0ff */
[----:B------:R-:W-:Y:S02]  /*4b70*/  SHF.R.U32.HI R40, RZ, 0x10, R4 ;  /* 0x00000010ff287819 */ /* 0x000fe40000011604 */
[----:B------:R-:W-:Y:S01]  /*4b80*/  LOP3.LUT R24, R5, UR29, R6, 0x96, !PT ;  /* 0x0000001d05187c12 */ /* 0x000fe2000f8e9606 */
[----:B------:R-:W-:Y:S01]  /*4b90*/  IMAD.WIDE.U32 R6, R36, -0x2daee0ad, RZ ;  /* 0xd2511f5324067825 */ /* 0x000fe200078e00ff */
[----:B------:R-:W-:-:S03]  /*4ba0*/  LOP3.LUT R5, R44, 0xff, RZ, 0xc0, !PT ;  /* 0x000000ff2c057812 */ /* 0x000fc600078ec0ff */
[----:B-1----:R-:W-:Y:S01]  /*4bb0*/  FFMA.FTZ R2, R192, UR4, -R3 ;  /* 0x00000004c0027c23 */ /* 0x002fe20008010803 */
[----:B------:R-:W-:Y:S02]  /*4bc0*/  IMAD.MOV.U32 R192, RZ, RZ, R180 ;  /* 0x000000ffffc07224 */ /* 0x000fe400078e00b4 */
[----:B------:R-:W-:Y:S01]  /*4bd0*/  IMAD.MOV.U32 R180, RZ, RZ, R65 ;  /* 0x000000ffffb47224 */ /* 0x000fe200078e0041 */
[----:B------:R1:W-:Y:S01]  /*4be0*/  MUFU.EX2 R189, R2 ;  /* 0x0000000200bd7308 */ /* 0x0003e20000000800 */
[----:B------:R-:W-:Y:S02]  /*4bf0*/  IMAD.MOV.U32 R65, RZ, RZ, R176 ;  /* 0x000000ffff417224 */ /* 0x000fe400078e00b0 */
[----:B------:R-:W-:Y:S01]  /*4c00*/  IMAD.MOV.U32 R176, RZ, RZ, R52 ;  /* 0x000000ffffb07224 */ /* 0x000fe200078e0034 */
[----:B------:R-:W-:Y:S01]  /*4c10*/  SHF.R.U32.HI R52, RZ, 0x18, R4 ;  /* 0x00000018ff347819 */ /* 0x000fe20000011604 */
[----:B------:R-:W-:Y:S01]  /*4c20*/  FFMA.FTZ R4, R193, UR4, -R3 ;  /* 0x00000004c1047c23 */ /* 0x000fe20008010803 */
[----:B------:R-:W-:-:S02]  /*4c30*/  IMAD.MOV.U32 R132, RZ, RZ, R65 ;  /* 0x000000ffff847224 */ /* 0x000fc400078e0041 */
[----:B------:R-:W-:Y:S01]  /*4c40*/  IMAD.MOV.U32 R65, RZ, RZ, R76 ;  /* 0x000000ffff417224 */ /* 0x000fe200078e004c */
[----:B------:R2:W-:Y:S01]  /*4c50*/  MUFU.EX2 R188, R4 ;  /* 0x0000000400bc7308 */ /* 0x0005e20000000800 */
[----:B------:R-:W-:Y:S02]  /*4c60*/  IMAD.MOV.U32 R193, RZ, RZ, R61 ;  /* 0x000000ffffc17224 */ /* 0x000fe400078e003d */
[----:B------:R-:W-:Y:S02]  /*4c70*/  IMAD.MOV.U32 R61, RZ, RZ, R180 ;  /* 0x000000ffff3d7224 */ /* 0x000fe400078e00b4 */
[----:B------:R-:W-:Y:S02]  /*4c80*/  IMAD.MOV.U32 R118, RZ, RZ, R132 ;  /* 0x000000ffff767224 */ /* 0x000fe400078e0084 */
[----:B------:R-:W-:Y:S02]  /*4c90*/  IMAD.MOV.U32 R48, RZ, RZ, R61 ;  /* 0x000000ffff307224 */ /* 0x000fe400078e003d */
[----:B-1----:R-:W-:-:S04]  /*4ca0*/  IMAD.WIDE.U32 R2, R35, -0x2daee0ad, RZ ;  /* 0xd2511f5323027825 */ /* 0x002fc800078e00ff */
[----:B------:R-:W-:Y:S01]  /*4cb0*/  IMAD.MOV.U32 R11, RZ, RZ, R48 ;  /* 0x000000ffff0b7224 */ /* 0x000fe200078e0030 */
[----:B------:R-:W-:Y:S01]  /*4cc0*/  LOP3.LUT R20, R3, UR28, R114, 0x96, !PT ;  /* 0x0000001c03147c12 */ /* 0x000fe2000f8e9672 */
[----:B------:R-:W-:Y:S01]  /*4cd0*/  IMAD.MOV.U32 R132, RZ, RZ, R64 ;  /* 0x000000ffff847224 */ /* 0x000fe200078e0040 */
[----:B------:R-:W-:Y:S01]  /*4ce0*/  LOP3.LUT R35, R2, 0xffff, RZ, 0xc0, !PT ;  /* 0x0000ffff02237812 */ /* 0x000fe200078ec0ff */
[----:B--2---:R-:W-:Y:S01]  /*4cf0*/  FFMA.FTZ R4, R122, UR4, -R18 ;  /* 0x000000047a047c23 */ /* 0x004fe20008010812 */
[----:B------:R-:W-:Y:S01]  /*4d00*/  LOP3.LUT R54, R2, 0xff, RZ, 0xc0, !PT ;  /* 0x000000ff02367812 */ /* 0x000fe200078ec0ff */
[----:B------:R-:W-:Y:S01]  /*4d10*/  IMAD.MOV.U32 R48, RZ, RZ, R124 ;  /* 0x000000ffff307224 */ /* 0x000fe200078e007c */
[--C-:B------:R-:W-:Y:S01]  /*4d20*/  SHF.R.U32.HI R55, RZ, 0x10, R2.reuse ;  /* 0x00000010ff377819 */ /* 0x100fe20000011602 */
[----:B------:R1:W-:Y:S01]  /*4d30*/  MUFU.EX2 R185, R4 ;  /* 0x0000000400b97308 */ /* 0x0003e20000000800 */
[----:B------:R-:W-:Y:S01]  /*4d40*/  SHF.R.U32.HI R76, RZ, 0x18, R2 ;  /* 0x00000018ff4c7819 */ /* 0x000fe20000011602 */
[----:B------:R-:W-:Y:S01]  /*4d50*/  FFMA.FTZ R2, R123, UR4, -R18 ;  /* 0x000000047b027c23 */ /* 0x000fe20008010812 */
[----:B------:R-:W-:Y:S01]  /*4d60*/  SHF.R.U32.HI R3, RZ, 0x8, R45 ;  /* 0x00000008ff037819 */ /* 0x000fe2000001162d */
[----:B------:R-:W-:-:S02]  /*4d70*/  IMAD.MOV.U32 R64, RZ, RZ, R63 ;  /* 0x000000ffff407224 */ /* 0x000fc400078e003f */
[----:B------:R-:W-:Y:S01]  /*4d80*/  IMAD.MOV.U32 R28, RZ, RZ, R11 ;  /* 0x000000ffff1c7224 */ /* 0x000fe200078e000b */
[----:B------:R-:W-:Y:S01]  /*4d90*/  PRMT R115, R51, 0x5410, R3 ;  /* 0x0000541033737816 */ /* 0x000fe20000000003 */
[----:B------:R2:W-:Y:S01]  /*4da0*/  MUFU.EX2 R184, R2 ;  /* 0x0000000200b87308 */ /* 0x0005e20000000800 */
[----:B------:R-:W-:Y:S01]  /*4db0*/  LOP3.LUT R3, R50, 0xff, RZ, 0xc0, !PT ;  /* 0x000000ff32037812 */ /* 0x000fe200078ec0ff */
[----:B------:R-:W-:Y:S01]  /*4dc0*/  HMMA.16816.F32.BF16 R60, R12, R42, R84 ;  /* 0x0000002a0c3c723c */ /* 0x000fe20000041854 */
[----:B------:R-:W-:Y:S02]  /*4dd0*/  IMAD.MOV.U32 R9, RZ, RZ, R118 ;  /* 0x000000ffff097224 */ /* 0x000fe400078e0076 */
[----:B------:R-:W-:Y:S01]  /*4de0*/  PRMT R114, R3, 0x5410, R49 ;  /* 0x0000541003727816 */ /* 0x000fe20000000031 */
[----:B------:R-:W-:Y:S01]  /*4df0*/  IMAD.MOV.U32 R170, RZ, RZ, R132 ;  /* 0x000000ffffaa7224 */ /* 0x000fe200078e0084 */
[----:B------:R-:W-:Y:S01]  /*4e00*/  SHF.R.U32.HI R3, RZ, 0x8, R39 ;  /* 0x00000008ff037819 */ /* 0x000fe20000011627 */
[----:B------:R-:W-:-:S02]  /*4e10*/  IMAD.MOV.U32 R8, RZ, RZ, R48 ;  /* 0x000000ffff087224 */ /* 0x000fc400078e0030 */
[----:B-1----:R-:W-:Y:S01]  /*4e20*/  FFMA.FTZ R4, R202, UR4, -R18 ;  /* 0x00000004ca047c23 */ /* 0x002fe20008010812 */
[----:B------:R-:W-:Y:S01]  /*4e30*/  IMAD.MOV.U32 R202, RZ, RZ, R125 ;  /* 0x000000ffffca7224 */ /* 0x000fe200078e007d */
[----:B------:R-:W-:Y:S01]  /*4e40*/  PRMT R100, R47, 0x5410, R3 ;  /* 0x000054102f647816 */ /* 0x000fe20000000003 */
[----:B------:R-:W-:Y:S01]  /*4e50*/  IMAD.MOV.U32 R125, RZ, RZ, R101 ;  /* 0x000000ffff7d7224 */ /* 0x000fe200078e0065 */
[----:B------:R1:W-:Y:S01]  /*4e60*/  MUFU.EX2 R177, R4 ;  /* 0x0000000400b17308 */ /* 0x0003e20000000800 */
[----:B------:R-:W-:Y:S01]  /*4e70*/  IMAD.MOV.U32 R132, RZ, RZ, R64 ;  /* 0x000000ffff847224 */ /* 0x000fe200078e0040 */
[----:B------:R-:W-:Y:S01]  /*4e80*/  PRMT R101, R5, 0x5410, R46 ;  /* 0x0000541005657816 */ /* 0x000fe2000000002e */
[----:B------:R-:W-:Y:S02]  /*4e90*/  IMAD.MOV.U32 R118, RZ, RZ, R125 ;  /* 0x000000ffff767224 */ /* 0x000fe400078e007d */
[----:B--2---:R-:W-:Y:S01]  /*4ea0*/  FFMA.FTZ R2, R174, UR4, -R18 ;  /* 0x00000004ae027c23 */ /* 0x004fe20008010812 */
[----:B------:R-:W-:-:S02]  /*4eb0*/  IMAD.MOV.U32 R64, RZ, RZ, R113 ;  /* 0x000000ffff407224 */ /* 0x000fc400078e0071 */
[----:B------:R-:W-:Y:S01]  /*4ec0*/  IMAD.MOV.U32 R124, RZ, RZ, R65 ;  /* 0x000000ffff7c7224 */ /* 0x000fe200078e0041 */
[----:B------:R2:W-:Y:S01]  /*4ed0*/  MUFU.EX2 R181, R2 ;  /* 0x0000000200b57308 */ /* 0x0005e20000000800 */
[----:B------:R-:W-:Y:S02]  /*4ee0*/  IMAD.MOV.U32 R125, RZ, RZ, R176 ;  /* 0x000000ffff7d7224 */ /* 0x000fe400078e00b0 */
[----:B------:R-:W-:Y:S01]  /*4ef0*/  IMAD.MOV.U32 R65, RZ, RZ, R53 ;  /* 0x000000ffff417224 */ /* 0x000fe200078e0035 */
[----:B------:R-:W-:Y:S01]  /*4f00*/  LOP3.LUT R53, R7, UR28, R112, 0x96, !PT ;  /* 0x0000001c07357c12 */ /* 0x000fe2000f8e9670 */
[----:B------:R-:W-:Y:S02]  /*4f10*/  IMAD.MOV.U32 R29, RZ, RZ, R118 ;  /* 0x000000ffff1d7224 */ /* 0x000fe400078e0076 */
[----:B------:R-:W-:Y:S02]  /*4f20*/  IMAD.MOV.U32 R118, RZ, RZ, R170 ;  /* 0x000000ffff767224 */ /* 0x000fe400078e00aa */
[----:B-1----:R-:W-:Y:S01]  /*4f30*/  FFMA.FTZ R4, R228, UR4, -R17 ;  /* 0x00000004e4047c23 */ /* 0x002fe20008010811 */
[----:B------:R-:W-:-:S02]  /*4f40*/  IMAD.MOV.U32 R228, RZ, RZ, R10 ;  /* 0x000000ffffe47224 */ /* 0x000fc400078e000a */
[----:B------:R-:W-:Y:S01]  /*4f50*/  IMAD.MOV.U32 R10, RZ, RZ, R102 ;  /* 0x000000ffff0a7224 */ /* 0x000fe200078e0066 */
[----:B------:R1:W-:Y:S01]  /*4f60*/  MUFU.EX2 R176, R4 ;  /* 0x0000000400b07308 */ /* 0x0003e20000000800 */
[----:B------:R-:W-:Y:S02]  /*4f70*/  IMAD.MOV.U32 R11, RZ, RZ, R66 ;  /* 0x000000ffff0b7224 */ /* 0x000fe400078e0042 */
[----:B------:R-:W-:Y:S02]  /*4f80*/  IMAD.MOV.U32 R48, RZ, RZ, R64 ;  /* 0x000000ffff307224 */ /* 0x000fe400078e0040 */
[----:B--2---:R-:W-:Y:S01]  /*4f90*/  FFMA.FTZ R2, R175, UR4, -R18 ;  /* 0x00000004af027c23 */ /* 0x004fe20008010812 */
[----:B------:R-:W-:Y:S02]  /*4fa0*/  IMAD.MOV.U32 R170, RZ, RZ, R65 ;  /* 0x000000ffffaa7224 */ /* 0x000fe400078e0041 */
[----:B------:R-:W-:Y:S01]  /*4fb0*/  IMAD.MOV.U32 R122, RZ, RZ, R29 ;  /* 0x000000ffff7a7224 */ /* 0x000fe200078e001d */
[----:B------:R2:W-:Y:S01]  /*4fc0*/  MUFU.EX2 R180, R2 ;  /* 0x0000000200b47308 */ /* 0x0005e20000000800 */
[----:B-1----:R-:W-:-:S04]  /*4fd0*/  IMAD.WIDE.U32 R4, R103, -0x2daee0ad, RZ ;  /* 0xd2511f5367047825 */ /* 0x002fc800078e00ff */
[----:B--2---:R-:W-:-:S05]  /*4fe0*/  IMAD.WIDE.U32 R2, R34, -0x2daee0ad, RZ ;  /* 0xd2511f5322027825 */ /* 0x004fca00078e00ff */
[----:B------:R-:W-:Y:S02]  /*4ff0*/  LOP3.LUT R39, R3, UR28, R38, 0x96, !PT ;  /* 0x0000001c03277c12 */ /* 0x000fe4000f8e9626 */
[----:B------:R-:W-:Y:S01]  /*5000*/  LOP3.LUT R84, R2, 0xffff, RZ, 0xc0, !PT ;  /* 0x0000ffff02547812 */ /* 0x000fe200078ec0ff */
[--C-:B------:R-:W-:Y:S01]  /*5010*/  FFMA.FTZ R3, R224, UR4, -R17.reuse ;  /* 0x00000004e0037c23 */ /* 0x100fe20008010811 */
[----:B------:R-:W-:Y:S01]  /*5020*/  LOP3.LUT R85, R2, 0xff, RZ, 0xc0, !PT ;  /* 0x000000ff02557812 */ /* 0x000fe200078ec0ff */
[----:B------:R-:W-:Y:S01]  /*5030*/  IMAD.MOV.U32 R224, RZ, RZ, R28 ;  /* 0x000000ffffe07224 */ /* 0x000fe200078e001c */
[----:B------:R-:W-:Y:S01]  /*5040*/  SHF.R.U32.HI R102, RZ, 0x10, R2 ;  /* 0x00000010ff667819 */ /* 0x000fe20000011602 */
[----:B------:R-:W-:Y:S01]  /*5050*/  IMAD.MOV.U32 R28, RZ, RZ, R8 ;  /* 0x000000ffff1c7224 */ /* 0x000fe200078e0008 */
[----:B------:R-:W-:Y:S01]  /*5060*/  SHF.R.U32.HI R113, RZ, 0x18, R2 ;  /* 0x00000018ff717819 */ /* 0x000fe20000011602 */
[----:B------:R-:W-:Y:S01]  /*5070*/  FFMA.FTZ R2, R229, UR4, -R17 ;  /* 0x00000004e5027c23 */ /* 0x000fe20008010811 */
[----:B------:R-:W-:Y:S01]  /*5080*/  IMAD.MOV.U32 R229, RZ, RZ, R9 ;  /* 0x000000ffffe57224 */ /* 0x000fe200078e0009 */
[----:B------:R1:W-:Y:S01]  /*5090*/  MUFU.EX2 R174, R3 ;  /* 0x0000000300ae7308 */ /* 0x0003e20000000800 */
[----:B------:R-:W-:-:S02]  /*50a0*/  IMAD.MOV.U32 R9, RZ, RZ, R67 ;  /* 0x000000ffff097224 */ /* 0x000fc400078e0043 */
[----:B------:R-:W-:Y:S01]  /*50b0*/  IMAD.MOV.U32 R123, RZ, RZ, R28 ;  /* 0x000000ffff7b7224 */ /* 0x000fe200078e001c */
[C---:B------:R-:W-:Y:S01]  /*50c0*/  HMMA.16816.F32.BF16 R64, R12.reuse, R56, R96 ;  /* 0x000000380c40723c */ /* 0x040fe20000041860 */
[----:B------:R-:W-:Y:S02]  /*50d0*/  IMAD.MOV.U32 R28, RZ, RZ, R79 ;  /* 0x000000ffff1c7224 */ /* 0x000fe400078e004f */
[----:B------:R-:W-:Y:S01]  /*50e0*/  IMAD.MOV.U32 R29, RZ, RZ, R9 ;  /* 0x000000ffff1d7224 */ /* 0x000fe200078e0009 */
[----:B------:R2:W-:Y:S01]  /*50f0*/  MUFU.EX2 R175, R2 ;  /* 0x0000000200af7308 */ /* 0x0005e20000000800 */
[----:B------:R-:W-:Y:S01]  /*5100*/  IMAD.MOV.U32 R79, RZ, RZ, R173 ;  /* 0x000000ffff4f7224 */ /* 0x000fe200078e00ad */
[----:B------:R-:W-:Y:S01]  /*5110*/  HMMA.16816.F32.BF16 R56, R12, R58, R92 ;  /* 0x0000003a0c38723c */ /* 0x000fe2000004185c */
[C---:B------:R-:W-:Y:S01]  /*5120*/  LOP3.LUT R96, R6.reuse, 0xffff, RZ, 0xc0, !PT ;  /* 0x0000ffff06607812 */ /* 0x040fe200078ec0ff */
[----:B------:R-:W-:Y:S01]  /*5130*/  IMAD.MOV.U32 R8, RZ, RZ, R11 ;  /* 0x000000ffff087224 */ /* 0x000fe200078e000b */
[----:B------:R-:W-:Y:S01]  /*5140*/  LOP3.LUT R99, R6, 0xff, RZ, 0xc0, !PT ;  /* 0x000000ff06637812 */ /* 0x000fe200078ec0ff */
[----:B------:R-:W-:Y:S01]  /*5150*/  IMAD.MOV.U32 R9, RZ, RZ, R10 ;  /* 0x000000ffff097224 */ /* 0x000fe200078e000a */
[----:B------:R-:W-:Y:S01]  /*5160*/  SHF.R.U32.HI R97, RZ, 0x10, R6 ;  /* 0x00000010ff617819 */ /* 0x000fe20000011606 */
[----:B------:R-:W-:-:S02]  /*5170*/  IMAD.MOV.U32 R45, RZ, RZ, R29 ;  /* 0x000000ffff2d7224 */ /* 0x000fc400078e001d */
[----:B-1----:R-:W-:Y:S01]  /*5180*/  FFMA.FTZ R3, R225, UR4, -R17 ;  /* 0x00000004e1037c23 */ /* 0x002fe20008010811 */
[----:B------:R-:W-:Y:S01]  /*5190*/  SHF.R.U32.HI R98, RZ, 0x18, R6 ;  /* 0x00000018ff627819 */ /* 0x000fe20000011606 */
[----:B------:R-:W-:Y:S01]  /*51a0*/  IMAD.MOV.U32 R29, RZ, RZ, R172 ;  /* 0x000000ffff1d7224 */ /* 0x000fe200078e00ac */
[C---:B------:R-:W-:Y:S01]  /*51b0*/  LOP3.LUT R6, R4.reuse, 0xffff, RZ, 0xc0, !PT ;  /* 0x0000ffff04067812 */ /* 0x040fe200078ec0ff */
[----:B------:R1:W3:Y:S01]  /*51c0*/  MUFU.EX2 R173, R3 ;  /* 0x0000000300ad7308 */ /* 0x0002e20000000800 */
[----:B------:R-:W-:Y:S01]  /*51d0*/  LOP3.LUT R11, R4, 0xff, RZ, 0xc0, !PT ;  /* 0x000000ff040b7812 */ /* 0x000fe200078ec0ff */
[----:B------:R-:W-:Y:S01]  /*51e0*/  IMAD.MOV.U32 R225, RZ, RZ, R122 ;  /* 0x000000ffffe17224 */ /* 0x000fe200078e007a */
[----:B------:R-:W-:Y:S01]  /*51f0*/  SHF.R.U32.HI R7, RZ, 0x10, R4 ;  /* 0x00000010ff077819 */ /* 0x000fe20000011604 */
[----:B------:R-:W-:Y:S01]  /*5200*/  IMAD.MOV.U32 R122, RZ, RZ, R8 ;  /* 0x000000ffff7a7224 */ /* 0x000fe200078e0008 */
[----:B--2---:R-:W-:Y:S01]  /*5210*/  LOP3.LUT R2, R5, UR28, R116, 0x96, !PT ;  /* 0x0000001c05027c12 */ /* 0x004fe2000f8e9674 */
[----:B------:R-:W2:Y:S01]  /*5220*/  LDSM.16.MT88.4 R12, [R204+0x4c00] ;  /* 0x004c0000cc0c783b */ /* 0x000ea20000004200 */
[----:B------:R-:W-:Y:S01]  /*5230*/  SHF.R.U32.HI R10, RZ, 0x18, R4 ;  /* 0x00000018ff0a7819 */ /* 0x000fe20000011604 */
[----:B------:R-:W-:Y:S01]  /*5240*/  IMAD.MOV.U32 R94, RZ, RZ, R119 ;  /* 0x000000ffff5e7224 */ /* 0x000fe200078e0077 */
[----:B------:R-:W-:Y:S01]  /*5250*/  SHF.R.U32.HI R5, RZ, 0x8, R23 ;  /* 0x00000008ff057819 */ /* 0x000fe20000011617 */
[----:B------:R-:W-:Y:S01]  /*5260*/  IMAD.MOV.U32 R23, RZ, RZ, R79 ;  /* 0x000000ffff177224 */ /* 0x000fe200078e004f */
[----:B------:R-:W-:Y:S01]  /*5270*/  LOP3.LUT R4, R26, 0xff, RZ, 0xc0, !PT ;  /* 0x000000ff1a047812 */ /* 0x000fe200078ec0ff */
[----:B------:R-:W-:Y:S01]  /*5280*/  IMAD.MOV.U32 R79, RZ, RZ, R121 ;  /* 0x000000ffff4f7224 */ /* 0x000fe200078e0079 */
[----:B------:R-:W-:Y:S01]  /*5290*/  PRMT R36, R27, 0x5410, R5 ;  /* 0x000054101b247816 */ /* 0x000fe20000000005 */
[----:B------:R-:W-:Y:S01]  /*52a0*/  IMAD.MOV.U32 R121, RZ, RZ, R139 ;  /* 0x000000ffff797224 */ /* 0x000fe200078e008b */
[----:B------:R-:W-:Y:S01]  /*52b0*/  PRMT R27, R4, 0x5410, R25 ;  /* 0x00005410041b7816 */ /* 0x000fe20000000019 */
[----:B------:R-:W-:-:S02]  /*52c0*/  IMAD.MOV.U32 R119, RZ, RZ, R71 ;  /* 0x000000ffff777224 */ /* 0x000fc400078e0047 */
[----:B-1----:R-:W-:Y:S01]  /*52d0*/  FFMA.FTZ R3, R226, UR4, -R16 ;  /* 0x00000004e2037c23 */ /* 0x002fe20008010810 */
[----:B------:R-:W-:Y:S01]  /*52e0*/  SHF.R.U32.HI R5, RZ, 0x8, R6 ;  /* 0x00000008ff057819 */ /* 0x000fe20000011606 */
[----:B------:R-:W-:Y:S01]  /*52f0*/  IMAD.MOV.U32 R226, RZ, RZ, R9 ;  /* 0x000000ffffe27224 */ /* 0x000fe200078e0009 */
[----:B------:R-:W-:Y:S01]  /*5300*/  LOP3.LUT R4, R7, 0xff, RZ, 0xc0, !PT ;  /* 0x000000ff07047812 */ /* 0x000fe200078ec0ff */
[----:B------:R1:W-:Y:S01]  /*5310*/  MUFU.EX2 R172, R3 ;  /* 0x0000000300ac7308 */ /* 0x0003e20000000800 */
[----:B------:R-:W-:Y:S01]  /*5320*/  IMAD.WIDE.U32 R8, R19, -0x2daee0ad, RZ ;  /* 0xd2511f5313087825 */ /* 0x000fe200078e00ff */
[----:B------:R-:W-:-:S03]  /*5330*/  PRMT R11, R11, 0x5410, R5 ;  /* 0x000054100b0b7816 */ /* 0x000fc60000000005 */
[----:B------:R-:W-:Y:S01]  /*5340*/  FFMA.FTZ R5, R230, UR4, -R16 ;  /* 0x00000004e6057c23 */ /* 0x000fe20008010810 */
[----:B------:R-:W-:Y:S01]  /*5350*/  PRMT R19, R4, 0x5410, R10 ;  /* 0x0000541004137816 */ /* 0x000fe2000000000a */
[----:B------:R-:W-:Y:S01]  /*5360*/  IMAD.MOV.U32 R230, RZ, RZ, R118 ;  /* 0x000000ffffe67224 */ /* 0x000fe200078e0076 */
[----:B------:R-:W-:Y:S01]  /*5370*/  SHF.R.U32.HI R4, RZ, 0x10, R2 ;  /* 0x00000010ff047819 */ /* 0x000fe20000011602 */
[----:B------:R-:W-:Y:S01]  /*5380*/  IMAD.MOV.U32 R71, RZ, RZ, R130 ;  /* 0x000000ffff477224 */ /* 0x000fe200078e0082 */
[----:B------:R-:W-:Y:S01]  /*5390*/  LOP3.LUT R6, R2, 0xff, RZ, 0xc0, !PT ;  /* 0x000000ff02067812 */ /* 0x000fe200078ec0ff */
[----:B------:R-:W-:Y:S01]  /*53a0*/  IMAD.MOV.U32 R118, RZ, RZ, R70 ;  /* 0x000000ffff767224 */ /* 0x000fe200078e0046 */
[----:B------:R4:W-:Y:S01]  /*53b0*/  MUFU.EX2 R130, R5 ;  /* 0x0000000500827308 */ /* 0x0009e20000000800 */
[----:B------:R-:W-:Y:S01]  /*53c0*/  IMAD.MOV.U32 R70, RZ, RZ, R77 ;  /* 0x000000ffff467224 */ /* 0x000fe200078e004d */
[----:B------:R-:W-:Y:S01]  /*53d0*/  SHF.R.U32.HI R7, RZ, 0x18, R2 ;  /* 0x00000018ff077819 */ /* 0x000fe20000011602 */
[----:B------:R-:W-:Y:S01]  /*53e0*/  IMAD.MOV.U32 R77, RZ, RZ, R121 ;  /* 0x000000ffff4d7224 */ /* 0x000fe200078e0079 */
[----:B------:R-:W-:Y:S01]  /*53f0*/  LOP3.LUT R25, R9, UR28, R30, 0x96, !PT ;  /* 0x0000001c09197c12 */ /* 0x000fe2000f8e961e */
[----:B------:R-:W-:Y:S01]  /*5400*/  IMAD.MOV.U32 R121, RZ, RZ, R120 ;  /* 0x000000ffff797224 */ /* 0x000fe200078e0078 */
[----:B------:R-:W-:Y:S01]  /*5410*/  LOP3.LUT R38, R8, 0xffff, RZ, 0xc0, !PT ;  /* 0x0000ffff08267812 */ /* 0x000fe200078ec0ff */
[----:B-1----:R-:W-:Y:S01]  /*5420*/  FFMA.FTZ R3, R227, UR4, -R16 ;  /* 0x00000004e3037c23 */ /* 0x002fe20008010810 */
[----:B------:R-:W-:-:S02]  /*5430*/  IMAD.MOV.U32 R120, RZ, RZ, R131 ;  /* 0x000000ffff787224 */ /* 0x000fc400078e0083 */
[----:B------:R-:W-:Y:S01]  /*5440*/  IMAD.MOV.U32 R131, RZ, RZ, R128 ;  /* 0x000000ffff837224 */ /* 0x000fe200078e0080 */
[----:B------:R1:W5:Y:S01]  /*5450*/  MUFU.EX2 R139, R3 ;  /* 0x00000003008b7308 */ /* 0x0003620000000800 */
[----:B------:R-:W-:Y:S02]  /*5460*/  IMAD.MOV.U32 R34, RZ, RZ, R28 ;  /* 0x000000ffff227224 */ /* 0x000fe400078e001c */
[----:B------:R-:W-:Y:S02]  /*5470*/  IMAD.MOV.U32 R95, RZ, RZ, R29 ;  /* 0x000000ffff5f7224 */ /* 0x000fe400078e001d */
[----:B------:R-:W2:Y:S01]  /*5480*/  LDSM.16.MT88.4 R28, [R205+0x4c00] ;  /* 0x004c0000cd1c783b */ /* 0x000ea20000004200 */
[----:B----4-:R-:W-:Y:S01]  /*5490*/  LOP3.LUT R5, R4, 0xff, RZ, 0xc0, !PT ;  /* 0x000000ff04057812 */ /* 0x010fe200078ec0ff */
[----:B------:R-:W-:Y:S01]  /*54a0*/  FFMA.FTZ R4, R231, UR4, -R16 ;  /* 0x00000004e7047c23 */ /* 0x000fe20008010810 */
[----:B------:R-:W-:Y:S02]  /*54b0*/  IMAD.MOV.U32 R231, RZ, RZ, R79 ;  /* 0x000000ffffe77224 */ /* 0x000fe400078e004f */
[----:B------:R-:W-:Y:S01]  /*54c0*/  IMAD.MOV.U32 R79, RZ, RZ, R134 ;  /* 0x000000ffff4f7224 */ /* 0x000fe200078e0086 */
[----:B------:R4:W2:Y:S01]  /*54d0*/  MUFU.EX2 R128, R4 ;  /* 0x0000000400807308 */ /* 0x0008a20000000800 */
[----:B------:R-:W-:-:S02]  /*54e0*/  IMAD.MOV.U32 R227, RZ, RZ, R123 ;  /* 0x000000ffffe37224 */ /* 0x000fc400078e007b */
[----:B------:R-:W-:Y:S02]  /*54f0*/  IMAD.MOV.U32 R123, RZ, RZ, R118 ;  /* 0x000000ffff7b7224 */ /* 0x000fe400078e0076 */
[----:B------:R-:W-:Y:S01]  /*5500*/  IMAD.MOV.U32 R118, RZ, RZ, R133 ;  /* 0x000000ffff767224 */ /* 0x000fe200078e0085 */
[----:B-1----:R-:W-:Y:S01]  /*5510*/  LOP3.LUT R3, R2, 0xffff, RZ, 0xc0, !PT ;  /* 0x0000ffff02037812 */ /* 0x002fe200078ec0ff */
[----:B------:R-:W-:Y:S01]  /*5520*/  IMAD.MOV.U32 R103, RZ, RZ, R122 ;  /* 0x000000ffff677224 */ /* 0x000fe200078e007a */
[----:B------:R-:W-:Y:S01]  /*5530*/  HSET2.LE.AND R2, R11, R0, PT ;  /* 0x000000000b027233 */ /* 0x000fe20003803000 */
[----:B------:R-:W-:Y:S01]  /*5540*/  IMAD.MOV.U32 R122, RZ, RZ, R124 ;  /* 0x000000ffff7a7224 */ /* 0x000fe200078e007c */
[----:B------:R-:W-:Y:S01]  /*5550*/  SHF.R.U32.HI R3, RZ, 0x8, R3 ;  /* 0x00000008ff037819 */ /* 0x000fe20000011603 */
[----:B------:R-:W-:Y:S01]  /*5560*/  IMAD.MOV.U32 R124, RZ, RZ, R71 ;  /* 0x000000ffff7c7224 */ /* 0x000fe200078e0047 */
[----:B------:R-:W-:Y:S01]  /*5570*/  PRMT R11, R5, 0x5410, R7 ;  /* 0x00005410050b7816 */ /* 0x000fe20000000007 */
[--C-:B------:R-:W-:Y:S01]  /*5580*/  FFMA.FTZ R5, R179, UR4, -R18.reuse ;  /* 0x00000004b3057c23 */ /* 0x100fe20008010812 */
[----:B------:R-:W-:Y:S01]  /*5590*/  PRMT R10, R6, 0x5410, R3 ;  /* 0x00005410060a7816 */ /* 0x000fe20000000003 */
[----:B------:R-:W-:Y:S01]  /*55a0*/  IMAD.MOV.U32 R112, RZ, RZ, R45 ;  /* 0x000000ffff707224 */ /* 0x000fe200078e002d */
[----:B---3--:R-:W-:Y:S01]  /*55b0*/  F2FP.BF16.F32.PACK_AB R3, R173, R174 ;  /* 0x000000aead03723e */ /* 0x008fe200000010ff */
[----:B----4-:R-:W-:Y:S01]  /*55c0*/  FFMA.FTZ R4, R203, UR4, -R18 ;  /* 0x00000004cb047c23 */ /* 0x010fe20008010812 */
[----:B------:R-:W-:-:S02]  /*55d0*/  IMAD.MOV.U32 R71, RZ, RZ, R121 ;  /* 0x000000ffff477224 */ /* 0x000fc400078e0079 */
[----:B------:R-:W-:Y:S01]  /*55e0*/  LOP3.LUT R6, R2, R3, RZ, 0xc0, !PT ;  /* 0x0000000302067212 */ /* 0x000fe200078ec0ff */
[----:B------:R1:W-:Y:S01]  /*55f0*/  MUFU.EX2 R134, R4 ;  /* 0x0000000400867308 */ /* 0x0003e20000000800 */
[--C-:B------:R-:W-:Y:S01]  /*5600*/  HSET2.LE.AND R2, R19, R0.reuse, PT ;  /* 0x0000000013027233 */ /* 0x100fe20003803000 */
[----:B------:R-:W-:Y:S01]  /*5610*/  IMAD.MOV.U32 R45, RZ, RZ, R48 ;  /* 0x000000ffff2d7224 */ /* 0x000fe200078e0030 */
[----:B-----5:R-:W-:Y:S01]  /*5620*/  F2FP.BF16.F32.PACK_AB R3, R139, R172 ;  /* 0x000000ac8b03723e */ /* 0x020fe200000010ff */
[----:B------:R-:W-:Y:S02]  /*5630*/  IMAD.MOV.U32 R121, RZ, RZ, R120 ;  /* 0x000000ffff797224 */ /* 0x000fe400078e0078 */
[----:B------:R-:W-:Y:S01]  /*5640*/  IMAD.MOV.U32 R120, RZ, RZ, R131 ;  /* 0x000000ffff787224 */ /* 0x000fe200078e0083 */
[----:B------:R-:W-:Y:S01]  /*5650*/  LOP3.LUT R7, R2, R3, RZ, 0xc0, !PT ;  /* 0x0000000302077212 */ /* 0x000fe200078ec0ff */
[----:B------:R-:W-:Y:S01]  /*5660*/  IMAD.MOV.U32 R48, RZ, RZ, R125 ;  /* 0x000000ffff307224 */ /* 0x000fe200078e007d */
[----:B------:R-:W-:Y:S01]  /*5670*/  HSET2.LE.AND R2, R10, R0, PT ;  /* 0x000000000a027233 */ /* 0x000fe20003803000 */
[----:B------:R-:W-:Y:S01]  /*5680*/  IMAD.MOV.U32 R125, RZ, RZ, R70 ;  /* 0x000000ffff7d7224 */ /* 0x000fe200078e0046 */
[----:B------:R-:W-:Y:S01]  /*5690*/  F2FP.BF16.F32.PACK_AB R3, R175, R176 ;  /* 0x000000b0af03723e */ /* 0x000fe200000010ff */
[----:B------:R-:W-:Y:S01]  /*56a0*/  IMAD.MOV.U32 R70, RZ, RZ, R79 ;  /* 0x000000ffff467224 */ /* 0x000fe200078e004f */
[----:B------:R-:W-:Y:S01]  /*56b0*/  LOP3.LUT R79, R8, 0xff, RZ, 0xc0, !PT ;  /* 0x000000ff084f7812 */ /* 0x000fe200078ec0ff */
[----:B------:R-:W-:Y:S01]  /*56c0*/  IMAD.MOV.U32 R203, RZ, RZ, R171 ;  /* 0x000000ffffcb7224 */ /* 0x000fe200078e00ab */
[----:B------:R-:W-:Y:S01]  /*56d0*/  SHF.R.U32.HI R10, RZ, 0x18, R32 ;  /* 0x00000018ff0a7819 */ /* 0x000fe20000011620 */
[----:B------:R-:W-:-:S02]  /*56e0*/  IMAD.MOV.U32 R171, RZ, RZ, R48 ;  /* 0x000000ffffab7224 */ /* 0x000fc400078e0030 */
[----:B-1----:R-:W-:Y:S01]  /*56f0*/  FFMA.FTZ R4, R178, UR4, -R18 ;  /* 0x00000004b2047c23 */ /* 0x002fe20008010812 */
[----:B------:R-:W-:Y:S02]  /*5700*/  IMAD.MOV.U32 R178, RZ, RZ, R119 ;  /* 0x000000ffffb27224 */ /* 0x000fe400078e0077 */
[----:B------:R-:W-:Y:S01]  /*5710*/  IMAD.MOV.U32 R119, RZ, RZ, R132 ;  /* 0x000000ffff777224 */ /* 0x000fe200078e0084 */
[----:B------:R1:W-:Y:S01]  /*5720*/  MUFU.EX2 R133, R4 ;  /* 0x0000000400857308 */ /* 0x0003e20000000800 */
[----:B------:R-:W-:Y:S01]  /*5730*/  IMAD.MOV.U32 R179, RZ, RZ, R77 ;  /* 0x000000ffffb37224 */ /* 0x000fe200078e004d */
[----:B------:R-:W-:Y:S01]  /*5740*/  SHF.R.U32.HI R77, RZ, 0x10, R8 ;  /* 0x00000010ff4d7819 */ /* 0x000fe20000011608 */
[----:B------:R-:W-:Y:S02]  /*5750*/  IMAD.MOV.U32 R43, RZ, RZ, R124 ;  /* 0x000000ffff2b7224 */ /* 0x000fe400078e007c */
[----:B------:R-:W-:-:S03]  /*5760*/  IMAD.MOV.U32 R87, RZ, RZ, R120 ;  /* 0x000000ffff577224 */ /* 0x000fc600078e0078 */
[----:B------:R3:W-:Y:S01]  /*5770*/  MUFU.EX2 R132, R5 ;  /* 0x0000000500847308 */ /* 0x0007e20000000800 */
[----:B-1----:R-:W-:Y:S02]  /*5780*/  LOP3.LUT R4, R2, R3, RZ, 0xc0, !PT ;  /* 0x0000000302047212 */ /* 0x002fe400078ec0ff */
[----:B------:R-:W-:Y:S02]  /*5790*/  HSET2.LE.AND R2, R11, R0, PT ;  /* 0x000000000b027233 */ /* 0x000fe40003803000 */
[----:B--2---:R-:W-:Y:S02]  /*57a0*/  F2FP.BF16.F32.PACK_AB R3, R128, R130 ;  /* 0x000000828003723e */ /* 0x004fe400000010ff */
[----:B------:R-:W-:Y:S02]  /*57b0*/  LOP3.LUT R11, R32, 0xff, RZ, 0xc0, !PT ;  /* 0x000000ff200b7812 */ /* 0x000fe400078ec0ff */
[----:B---3--:R-:W-:Y:S01]  /*57c0*/  LOP3.LUT R5, R2, R3, RZ, 0xc0, !PT ;  /* 0x0000000302057212 */ /* 0x008fe200078ec0ff */
[----:B------:R-:W-:Y:S01]  /*57d0*/  FFMA.FTZ R2, R214, UR4, -R18 ;  /* 0x00000004d6027c23 */ /* 0x000fe20008010812 */
[----:B------:R-:W-:Y:S01]  /*57e0*/  SHF.R.U32.HI R3, RZ, 0x8, R37 ;  /* 0x00000008ff037819 */ /* 0x000fe20000011625 */
[----:B------:R-:W-:-:S02]  /*57f0*/  IMAD.MOV.U32 R37, RZ, RZ, R123 ;  /* 0x000000ffff257224 */ /* 0x000fc400078e007b */
[----:B------:R1:W-:Y:S01]  /*5800*/  MUFU.EX2 R131, R2 ;  /* 0x0000000200837308 */ /* 0x0003e20000000800 */
[----:B------:R-:W-:Y:S01]  /*5810*/  PRMT R93, R41, 0x5410, R3 ;  /* 0x00005410295d7816 */ /* 0x000fe20000000003 */
[C---:B------:R-:W-:Y:S01]  /*5820*/  HMMA.16816.F32.BF16 R48, R4.reuse, R14, R72 ;  /* 0x0000000e0430723c */ /* 0x040fe20000041848 */
[----:B------:R-:W-:Y:S01]  /*5830*/  LOP3.LUT R3, R40, 0xff, RZ, 0xc0, !PT ;  /* 0x000000ff28037812 */ /* 0x000fe200078ec0ff */
[----:B------:R-:W-:Y:S01]  /*5840*/  IMAD.MOV.U32 R214, RZ, RZ, R78 ;  /* 0x000000ffffd67224 */ /* 0x000fe200078e004e */
[----:B------:R-:W-:Y:S01]  /*5850*/  SHF.R.U32.HI R78, RZ, 0x18, R8 ;  /* 0x00000018ff4e7819 */ /* 0x000fe20000011608 */
[----:B------:R-:W-:Y:S01]  /*5860*/  FFMA.FTZ R8, R183, UR4, -R18 ;  /* 0x00000004b7087c23 */ /* 0x000fe20008010812 */
[----:B------:R-:W-:Y:S01]  /*5870*/  PRMT R92, R3, 0x5410, R52 ;  /* 0x00005410035c7816 */ /* 0x000fe20000000034 */
[----:B------:R-:W-:Y:S01]  /*5880*/  HMMA.16816.F32.BF16 R72, R4, R28, R108 ;  /* 0x0000001c0448723c */ /* 0x000fe2000004186c */
[----:B------:R-:W-:Y:S01]  /*5890*/  IMAD.MOV.U32 R183, RZ, RZ, R37 ;  /* 0x000000ffffb77224 */ /* 0x000fe200078e0025 */
[----:B------:R2:W-:Y:S05]  /*58a0*/  MUFU.EX2 R124, R8 ;  /* 0x00000008007c7308 */ /* 0x0005ea0000000800 */
[----:B------:R-:W-:-:S02]  /*58b0*/  IMAD.MOV.U32 R109, RZ, RZ, R70 ;  /* 0x000000ffff6d7224 */ /* 0x000fc400078e0046 */
[----:B-1----:R-:W-:Y:S01]  /*58c0*/  FFMA.FTZ R2, R215, UR4, -R18 ;  /* 0x00000004d7027c23 */ /* 0x002fe20008010812 */
[----:B------:R-:W-:Y:S02]  /*58d0*/  IMAD.MOV.U32 R215, RZ, RZ, R45 ;  /* 0x000000ffffd77224 */ /* 0x000fe400078e002d */
[----:B------:R-:W-:Y:S01]  /*58e0*/  HMMA.16816.F32.BF16 R44, R4, R12, R104 ;  /* 0x0000000c042c723c */ /* 0x000fe20000041868 */
[----:B------:R-:W-:Y:S02]  /*58f0*/  IMAD.MOV.U32 R110, RZ, RZ, R71 ;  /* 0x000000ffff6e7224 */ /* 0x000fe400078e0047 */
[----:B------:R-:W-:-:S04]  /*5900*/  IMAD.MOV.U32 R111, RZ, RZ, R121 ;  /* 0x000000ffff6f7224 */ /* 0x000fc800078e0079 */
[----:B------:R-:W-:Y:S01]  /*5910*/  IMAD.MOV.U32 R104, RZ, RZ, R129 ;  /* 0x000000ffff687224 */ /* 0x000fe200078e0081 */
[----:B--2---:R-:W-:Y:S01]  /*5920*/  SHF.R.U32.HI R8, RZ, 0x8, R35 ;  /* 0x00000008ff087819 */ /* 0x004fe20000011623 */
[----:B------:R1:W-:Y:S01]  /*5930*/  MUFU.EX2 R129, R2 ;  /* 0x0000000200817308 */ /* 0x0003e20000000800 */
[----:B------:R-:W-:Y:S02]  /*5940*/  IMAD.MOV.U32 R107, RZ, RZ, R122 ;  /* 0x000000ffff6b7224 */ /* 0x000fe400078e007a */
[----:B------:R-:W-:Y:S02]  /*5950*/  IMAD.MOV.U32 R106, RZ, RZ, R119 ;  /* 0x000000ffff6a7224 */ /* 0x000fe400078e0077 */
[----:B------:R-:W-:Y:S02]  /*5960*/  IMAD.MOV.U32 R105, RZ, RZ, R118 ;  /* 0x000000ffff697224 */ /* 0x000fe400078e0076 */
[----:B-1----:R-:W-:Y:S01]  /*5970*/  FFMA.FTZ R2, R182, UR4, -R18 ;  /* 0x00000004b6027c23 */ /* 0x002fe20008010812 */
[----:B------:R-:W-:-:S03]  /*5980*/  IMAD.MOV.U32 R182, RZ, RZ, R125 ;  /* 0x000000ffffb67224 */ /* 0x000fc600078e007d */
[----:B------:R1:W-:Y:S02]  /*5990*/  MUFU.EX2 R125, R2 ;  /* 0x00000002007d7308 */ /* 0x0003e40000000800 */
[----:B-1----:R-:W-:-:S05]  /*59a0*/  IMAD.WIDE.U32 R2, R33, -0x2daee0ad, RZ ;  /* 0xd2511f5321027825 */ /* 0x002fca00078e00ff */
[----:B------:R-:W-:Y:S02]  /*59b0*/  LOP3.LUT R52, R3, UR28, R68, 0x96, !PT ;  /* 0x0000001c03347c12 */ /* 0x000fe4000f8e9644 */
[----:B------:R-:W-:Y:S07]  /*59c0*/  HMMA.16816.F32.BF16 R68, R4, R30, R88 ;  /* 0x0000001e0444723c */ /* 0x000fee0000041858 */
[----:B------:R-:W-:Y:S01]  /*59d0*/  LOP3.LUT R88, R2, 0xffff, RZ, 0xc0, !PT ;  /* 0x0000ffff02587812 */ /* 0x000fe200078ec0ff */
[--C-:B------:R-:W-:Y:S01]  /*59e0*/  FFMA.FTZ R3, R218, UR4, -R18.reuse ;  /* 0x00000004da037c23 */ /* 0x100fe20008010812 */
[----:B------:R-:W-:Y:S01]  /*59f0*/  LOP3.LUT R91, R2, 0xff, RZ, 0xc0, !PT ;  /* 0x000000ff025b7812 */ /* 0x000fe200078ec0ff */
[----:B------:R-:W-:Y:S01]  /*5a00*/  FFMA.FTZ R7, R219, UR4, -R18 ;  /* 0x00000004db077c23 */ /* 0x000fe20008010812 */
[--C-:B------:R-:W-:Y:S01]  /*5a10*/  SHF.R.U32.HI R89, RZ, 0x10, R2.reuse ;  /* 0x00000010ff597819 */ /* 0x100fe20000011602 */
[----:B------:R1:W-:Y:S01]  /*5a20*/  MUFU.EX2 R123, R3 ;  /* 0x00000003007b7308 */ /* 0x0003e20000000800 */
[----:B------:R-:W-:Y:S01]  /*5a30*/  SHF.R.U32.HI R90, RZ, 0x18, R2 ;  /* 0x00000018ff5a7819 */ /* 0x000fe20000011602 */
[----:B------:R-:W-:Y:S01]  /*5a40*/  IMAD.MOV.U32 R218, RZ, RZ, R215 ;  /* 0x000000ffffda7224 */ /* 0x000fe200078e00d7 */
[C---:B------:R-:W-:Y:S01]  /*5a50*/  LOP3.LUT R2, R22.reuse, 0xffff, RZ, 0xc0, !PT ;  /* 0x0000ffff16027812 */ /* 0x040fe200078ec0ff */
[----:B------:R-:W-:Y:S01]  /*5a60*/  IMAD.MOV.U32 R215, RZ, RZ, R178 ;  /* 0x000000ffffd77224 */ /* 0x000fe200078e00b2 */
[----:B------:R-:W-:Y:S01]  /*5a70*/  SHF.R.U32.HI R5, RZ, 0x18, R22 ;  /* 0x00000018ff057819 */ /* 0x000fe20000011616 */
[----:B------:R-:W-:Y:S01]  /*5a80*/  IMAD.MOV.U32 R178, RZ, RZ, R95 ;  /* 0x000000ffffb27224 */ /* 0x000fe200078e005f */
[----:B------:R-:W-:Y:S01]  /*5a90*/  SHF.R.U32.HI R4, RZ, 0x8, R2 ;  /* 0x00000008ff047819 */ /* 0x000fe20000011602 */
[----:B------:R2:W-:Y:S01]  /*5aa0*/  MUFU.EX2 R122, R7 ;  /* 0x00000007007a7308 */ /* 0x0005e20000000800 */
[----:B------:R-:W-:Y:S01]  /*5ab0*/  LOP3.LUT R6, R22, 0xff, RZ, 0xc0, !PT ;  /* 0x000000ff16067812 */ /* 0x000fe200078ec0ff */
[----:B------:R-:W-:-:S02]  /*5ac0*/  IMAD.MOV.U32 R95, RZ, RZ, R34 ;  /* 0x000000ffff5f7224 */ /* 0x000fc400078e0022 */
[----:B------:R-:W-:Y:S01]  /*5ad0*/  IMAD.MOV.U32 R219, RZ, RZ, R104 ;  /* 0x000000ffffdb7224 */ /* 0x000fe200078e0068 */
[----:B------:R-:W-:Y:S01]  /*5ae0*/  PRMT R26, R6, 0x5410, R4 ;  /* 0x00005410061a7816 */ /* 0x000fe20000000004 */
[----:B------:R-:W-:Y:S01]  /*5af0*/  FFMA.FTZ R4, R191, UR4, -R18 ;  /* 0x00000004bf047c23 */ /* 0x000fe20008010812 */
[----:B------:R-:W-:Y:S01]  /*5b00*/  LOP3.LUT R6, R55, 0xff, RZ, 0xc0, !PT ;  /* 0x000000ff37067812 */ /* 0x000fe200078ec0ff */
[----:B------:R-:W-:Y:S01]  /*5b10*/  IMAD.MOV.U32 R191, RZ, RZ, R106 ;  /* 0x000000ffffbf7224 */ /* 0x000fe200078e006a */
[----:B-1----:R-:W-:Y:S01]  /*5b20*/  SHF.R.U32.HI R3, RZ, 0x10, R22 ;  /* 0x00000010ff037819 */ /* 0x002fe20000011616 */
[----:B------:R-:W-:Y:S01]  /*5b30*/  MUFU.EX2 R120, R4 ;  /* 0x0000000400787308 */ /* 0x000fe20000000800 */
[----:B------:R-:W-:Y:S02]  /*5b40*/  PRMT R9, R6, 0x5410, R76 ;  /* 0x0000541006097816 */ /* 0x000fe4000000004c */
[----:B------:R-:W-:Y:S01]  /*5b50*/  LOP3.LUT R2, R3, 0xff, RZ, 0xc0, !PT ;  /* 0x000000ff03027812 */ /* 0x000fe200078ec0ff */
[----:B------:R-:W-:Y:S01]  /*5b60*/  FFMA.FTZ R3, R190, UR4, -R18 ;  /* 0x00000004be037c23 */ /* 0x000fe20008010812 */
[----:B------:R-:W-:Y:S01]  /*5b70*/  SHF.R.U32.HI R6, RZ, 0x18, R20 ;  /* 0x00000018ff067819 */ /* 0x000fe20000011614 */
[----:B------:R-:W-:Y:S01]  /*5b80*/  IMAD.MOV.U32 R190, RZ, RZ, R107 ;  /* 0x000000ffffbe7224 */ /* 0x000fe200078e006b */
[----:B------:R-:W-:Y:S01]  /*5b90*/  PRMT R19, R2, 0x5410, R5 ;  /* 0x0000541002137816 */ /* 0x000fe20000000005 */
[----:B------:R1:W-:Y:S01]  /*5ba0*/  MUFU.EX2 R121, R3 ;  /* 0x0000000300797308 */ /* 0x0003e20000000800 */
[----:B------:R-:W-:-:S02]  /*5bb0*/  LOP3.LUT R2, R20, 0xffff, RZ, 0xc0, !PT ;  /* 0x0000ffff14027812 */ /* 0x000fc400078ec0ff */
[----:B--2---:R-:W-:Y:S02]  /*5bc0*/  PRMT R7, R54, 0x5410, R8 ;  /* 0x0000541036077816 */ /* 0x004fe40000000008 */
[----:B------:R-:W-:Y:S02]  /*5bd0*/  LOP3.LUT R5, R20, 0xff, RZ, 0xc0, !PT ;  /* 0x000000ff14057812 */ /* 0x000fe400078ec0ff */
[----:B-1----:R-:W-:Y:S02]  /*5be0*/  SHF.R.U32.HI R3, RZ, 0x8, R2 ;  /* 0x00000008ff037819 */ /* 0x002fe40000011602 */
[----:B------:R-:W-:Y:S02]  /*5bf0*/  SHF.R.U32.HI R2, RZ, 0x10, R20 ;  /* 0x00000010ff027819 */ /* 0x000fe40000011614 */
[----:B------:R-:W-:Y:S01]  /*5c00*/  PRMT R8, R5, 0x5410, R3 ;  /* 0x0000541005087816 */ /* 0x000fe20000000003 */
[----:B------:R-:W-:Y:S01]  /*5c10*/  FFMA.FTZ R5, R236, UR4, -R17 ;  /* 0x00000004ec057c23 */ /* 0x000fe20008010811 */
[----:B------:R-:W-:Y:S01]  /*5c20*/  LOP3.LUT R4, R2, 0xff, RZ, 0xc0, !PT ;  /* 0x000000ff02047812 */ /* 0x000fe200078ec0ff */
[----:B------:R-:W-:Y:S01]  /*5c30*/  IMAD.MOV.U32 R236, RZ, RZ, R105 ;  /* 0x000000ffffec7224 */ /* 0x000fe200078e0069 */
[----:B------:R-:W-:Y:S01]  /*5c40*/  HSET2.LE.AND R2, R7, R0, PT ;  /* 0x0000000007027233 */ /* 0x000fe20003803000 */
[----:B------:R1:W-:Y:S01]  /*5c50*/  MUFU.EX2 R119, R5 ;  /* 0x0000000500777308 */ /* 0x0003e20000000800 */
[----:B------:R-:W-:-:S02]  /*5c60*/  F2FP.BF16.F32.PACK_AB R3, R224, R225 ;  /* 0x000000e1e003723e */ /* 0x000fc400000010ff */
[----:B------:R-:W-:Y:S02]  /*5c70*/  PRMT R7, R4, 0x5410, R6 ;  /* 0x0000541004077816 */ /* 0x000fe40000000006 */
[----:B------:R-:W-:Y:S02]  /*5c80*/  LOP3.LUT R6, R2, R3, RZ, 0xc0, !PT ;  /* 0x0000000302067212 */ /* 0x000fe400078ec0ff */
[--C-:B------:R-:W-:Y:S01]  /*5c90*/  HSET2.LE.AND R2, R9, R0.reuse, PT ;  /* 0x0000000009027233 */ /* 0x100fe20003803000 */
[----:B------:R-:W-:Y:S01]  /*5ca0*/  FFMA.FTZ R9, R237, UR4, -R17 ;  /* 0x00000004ed097c23 */ /* 0x000fe20008010811 */
[----:B------:R-:W-:Y:S01]  /*5cb0*/  F2FP.BF16.F32.PACK_AB R3, R180, R181 ;  /* 0x000000b5b403723e */ /* 0x000fe200000010ff */
[----:B------:R-:W-:Y:S01]  /*5cc0*/  IMAD.MOV.U32 R237, RZ, RZ, R111 ;  /* 0x000000ffffed7224 */ /* 0x000fe200078e006f */
[--C-:B------:R-:W-:Y:S01]  /*5cd0*/  HSET2.LE.AND R4, R8, R0.reuse, PT ;  /* 0x0000000008047233 */ /* 0x100fe20003803000 */
[----:B------:R2:W-:Y:S01]  /*5ce0*/  MUFU.EX2 R118, R9 ;  /* 0x0000000900767308 */ /* 0x0005e20000000800 */
[----:B------:R-:W-:-:S02]  /*5cf0*/  HSET2.LE.AND R8, R7, R0, PT ;  /* 0x0000000007087233 */ /* 0x000fc40003803000 */
[----:B------:R-:W-:Y:S01]  /*5d00*/  LOP3.LUT R7, R2, R3, RZ, 0xc0, !PT ;  /* 0x0000000302077212 */ /* 0x000fe200078ec0ff */
[----:B------:R-:W-:Y:S01]  /*5d10*/  FFMA.FTZ R3, R232, UR4, -R17 ;  /* 0x00000004e8037c23 */ /* 0x000fe20008010811 */
[----:B-1----:R-:W-:Y:S01]  /*5d20*/  F2FP.BF16.F32.PACK_AB R5, R226, R227 ;  /* 0x000000e3e205723e */ /* 0x002fe200000010ff */
[----:B------:R-:W-:Y:S01]  /*5d30*/  IMAD.MOV.U32 R232, RZ, RZ, R87 ;  /* 0x000000ffffe87224 */ /* 0x000fe200078e0057 */
[----:B------:R-:W-:Y:S01]  /*5d40*/  LOP3.LUT R2, R32, 0xffff, RZ, 0xc0, !PT ;  /* 0x0000ffff20027812 */ /* 0x000fe200078ec0ff */
[----:B------:R1:W-:Y:S01]  /*5d50*/  MUFU.EX2 R117, R3 ;  /* 0x0000000300757308 */ /* 0x0003e20000000800 */
[----:B------:R-:W-:Y:S02]  /*5d60*/  LOP3.LUT R4, R4, R5, RZ, 0xc0, !PT ;  /* 0x0000000504047212 */ /* 0x000fe400078ec0ff */
[----:B--2---:R-:W-:-:S04]  /*5d70*/  F2FP.BF16.F32.PACK_AB R9, R184, R185 ;  /* 0x000000b9b809723e */ /* 0x004fc800000010ff */
[----:B------:R-:W-:Y:S01]  /*5d80*/  LOP3.LUT R5, R8, R9, RZ, 0xc0, !PT ;  /* 0x0000000908057212 */ /* 0x000fe200078ec0ff */
[----:B------:R-:W-:Y:S01]  /*5d90*/  FFMA.FTZ R9, R233, UR4, -R17 ;  /* 0x00000004e9097c23 */ /* 0x000fe20008010811 */
[----:B------:R-:W-:Y:S01]  /*5da0*/  SHF.R.U32.HI R8, RZ, 0x8, R2 ;  /* 0x00000008ff087819 */ /* 0x000fe20000011602 */
[----:B------:R-:W-:Y:S01]  /*5db0*/  IMAD.MOV.U32 R233, RZ, RZ, R182 ;  /* 0x000000ffffe97224 */ /* 0x000fe200078e00b6 */
[----:B-1----:R-:W-:Y:S01]  /*5dc0*/  SHF.R.U32.HI R3, RZ, 0x10, R32 ;  /* 0x00000010ff037819 */ /* 0x002fe20000011620 */
[----:B------:R1:W2:Y:S01]  /*5dd0*/  MUFU.EX2 R116, R9 ;  /* 0x0000000900747308 */ /* 0x0002a20000000800 */
[----:B------:R-:W-:Y:S01]  /*5de0*/  PRMT R86, R11, 0x5410, R8 ;  /* 0x000054100b567816 */ /* 0x000fe20000000008 */
[----:B------:R-:W-:Y:S01]  /*5df0*/  FFMA.FTZ R8, R234, UR4, -R16 ;  /* 0x00000004ea087c23 */ /* 0x000fe20008010810 */
[----:B------:R-:W-:Y:S01]  /*5e00*/  LOP3.LUT R2, R3, 0xff, RZ, 0xc0, !PT ;  /* 0x000000ff03027812 */ /* 0x000fe200078ec0ff */
[----:B------:R-:W-:Y:S01]  /*5e10*/  IMAD.MOV.U32 R182, RZ, RZ, R214 ;  /* 0x000000ffffb67224 */ /* 0x000fe200078e00d6 */
[C---:B------:R-:W-:Y:S01]  /*5e20*/  LOP3.LUT R3, R21.reuse, 0xffff, RZ, 0xc0, !PT ;  /* 0x0000ffff15037812 */ /* 0x040fe200078ec0ff */
[----:B------:R-:W-:Y:S01]  /*5e30*/  IMAD.MOV.U32 R214, RZ, RZ, R231 ;  /* 0x000000ffffd67224 */ /* 0x000fe200078e00e7 */
[----:B------:R-:W-:Y:S01]  /*5e40*/  PRMT R87, R2, 0x5410, R10 ;  /* 0x0000541002577816 */ /* 0x000fe2000000000a */
[----:B------:R-:W-:Y:S01]  /*5e50*/  FFMA.FTZ R2, R238, UR4, -R16 ;  /* 0x00000004ee027c23 */ /* 0x000fe20008010810 */
[----:B------:R-:W-:Y:S01]  /*5e60*/  IMAD.MOV.U32 R238, RZ, RZ, R43 ;  /* 0x000000ffffee7224 */ /* 0x000fe200078e002b */
[----:B------:R-:W-:Y:S01]  /*5e70*/  LOP3.LUT R10, R21, 0xff, RZ, 0xc0, !PT ;  /* 0x000000ff150a7812 */ /* 0x000fe200078ec0ff */
[----:B------:R-:W-:Y:S01]  /*5e80*/  HMMA.16816.F32.BF16 R40, R4, R12, R80 ;  /* 0x0000000c0428723c */ /* 0x000fe20000041850 */
[----:B------:R-:W-:Y:S01]  /*5e90*/  SHF.R.U32.HI R3, RZ, 0x8, R3 ;  /* 0x00000008ff037819 */ /* 0x000fe20000011603 */
[----:B------:R-:W-:Y:S01]  /*5ea0*/  IMAD.MOV.U32 R231, RZ, RZ, R230 ;  /* 0x000000ffffe77224 */ /* 0x000fe200078e00e6 */
[----:B------:R-:W-:Y:S01]  /*5eb0*/  SHF.R.U32.HI R11, RZ, 0x8, R84 ;  /* 0x00000008ff0b7819 */ /* 0x000fe20000011654 */
[----:B------:R-:W-:Y:S01]  /*5ec0*/  IMAD.MOV.U32 R230, RZ, RZ, R94 ;  /* 0x000000ffffe67224 */ /* 0x000fe200078e005e */
[----:B-1----:R-:W-:-:S02]  /*5ed0*/  SHF.R.U32.HI R9, RZ, 0x18, R21 ;  /* 0x00000018ff097819 */ /* 0x002fc40000011615 */
[----:B------:R-:W-:Y:S01]  /*5ee0*/  IMAD.MOV.U32 R81, RZ, RZ, R112 ;  /* 0x000000ffff517224 */ /* 0x000fe200078e0070 */
[----:B------:R-:W-:Y:S01]  /*5ef0*/  PRMT R12, R10, 0x5410, R3 ;  /* 0x000054100a0c7816 */ /* 0x000fe20000000003 */
[----:B------:R1:W-:Y:S01]  /*5f00*/  MUFU.EX2 R112, R2 ;  /* 0x0000000200707308 */ /* 0x0003e20000000800 */
[----:B------:R-:W-:Y:S02]  /*5f10*/  IMAD.MOV.U32 R82, RZ, RZ, R109 ;  /* 0x000000ffff527224 */ /* 0x000fe400078e006d */
[----:B------:R-:W-:Y:S01]  /*5f20*/  FFMA.FTZ R10, R239, UR4, -R16 ;  /* 0x00000004ef0a7c23 */ /* 0x000fe20008010810 */
[----:B------:R-:W-:Y:S01]  /*5f30*/  IMAD.MOV.U32 R83, RZ, RZ, R110 ;  /* 0x000000ffff537224 */ /* 0x000fe200078e006e */
[C---:B------:R-:W-:Y:S01]  /*5f40*/  HMMA.16816.F32.BF16 R32, R4.reuse, R14, R60 ;  /* 0x0000000e0420723c */ /* 0x040fe2000004183c */
[----:B------:R-:W-:Y:S01]  /*5f50*/  IMAD.MOV.U32 R94, RZ, RZ, R23 ;  /* 0x000000ffff5e7224 */ /* 0x000fe200078e0017 */
[----:B------:R-:W-:Y:S01]  /*5f60*/  LOP3.LUT R3, R24, 0xffff, RZ, 0xc0, !PT ;  /* 0x0000ffff18037812 */ /* 0x000fe200078ec0ff */
[----:B------:R-:W-:Y:S01]  /*5f70*/  IMAD.MOV.U32 R234, RZ, RZ, R103 ;  /* 0x000000ffffea7224 */ /* 0x000fe200078e0067 */
[----:B------:R3:W-:Y:S01]  /*5f80*/  MUFU.EX2 R110, R8 ;  /* 0x00000008006e7308 */ /* 0x0007e20000000800 */
[----:B------:R-:W-:Y:S01]  /*5f90*/  PRMT R54, R85, 0x5410, R11 ;  /* 0x0000541055367816 */ /* 0x000fe2000000000b */
[C---:B------:R-:W-:Y:S01]  /*5fa0*/  HMMA.16816.F32.BF16 R60, R4.reuse, R28, R64 ;  /* 0x0000001c043c723c */ /* 0x040fe20000041840 */
[----:B------:R-:W-:Y:S01]  /*5fb0*/  SHF.R.U32.HI R3, RZ, 0x8, R3 ;  /* 0x00000008ff037819 */ /* 0x000fe20000011603 */
[--C-:B------:R-:W-:Y:S01]  /*5fc0*/  FFMA.FTZ R11, R246, UR4, -R16.reuse ;  /* 0x00000004f60b7c23 */ /* 0x100fe20008010810 */
[----:B------:R-:W-:Y:S01]  /*5fd0*/  FFMA.FTZ R14, R247, UR4, -R16 ;  /* 0x00000004f70e7c23 */ /* 0x000fe20008010810 */
[----:B------:R-:W-:Y:S01]  /*5fe0*/  SHF.R.U32.HI R15, RZ, 0x18, R39 ;  /* 0x00000018ff0f7819 */ /* 0x000fe20000011627 */
[----:B------:R-:W-:Y:S01]  /*5ff0*/  IMAD.MOV.U32 R239, RZ, RZ, R83 ;  /* 0x000000ffffef7224 */ /* 0x000fe200078e0053 */
[----:B------:R4:W-:Y:S01]  /*6000*/  MUFU.EX2 R108, R10 ;  /* 0x0000000a006c7308 */ /* 0x0009e20000000800 */
[----:B-1----:R-:W-:Y:S01]  /*6010*/  SHF.R.U32.HI R2, RZ, 0x10, R21 ;  /* 0x00000010ff027819 */ /* 0x002fe20000011615 */
[----:B------:R-:W-:Y:S01]  /*6020*/  HMMA.16816.F32.BF16 R56, R4, R30, R56 ;  /* 0x0000001e0438723c */ /* 0x000fe20000041838 */
[----:B------:R-:W1:Y:S02]  /*6030*/  LDSM.16.MT88.4 R20, [R204+0x5000] ;  /* 0x00500000cc14783b */ /* 0x000e640000004200 */
[----:B------:R-:W-:-:S02]  /*6040*/  LOP3.LUT R2, R2, 0xff, RZ, 0xc0, !PT ;  /* 0x000000ff02027812 */ /* 0x000fc400078ec0ff */
[----:B------:R-:W5:Y:S01]  /*6050*/  LDSM.16.MT88.4 R28, [R205+0x5000] ;  /* 0x00500000cd1c783b */ /* 0x000f620000004200 */
[----:B------:R-:W-:Y:S01]  /*6060*/  MUFU.EX2 R103, R11 ;  /* 0x0000000b00677308 */ /* 0x000fe20000000800 */
[----:B------:R-:W-:Y:S01]  /*6070*/  PRMT R13, R2, 0x5410, R9 ;  /* 0x00005410020d7816 */ /* 0x000fe20000000009 */
[----:B------:R-:W-:Y:S01]  /*6080*/  FFMA.FTZ R2, R235, UR4, -R16 ;  /* 0x00000004eb027c23 */ /* 0x000fe20008010810 */
[----:B---3--:R-:W-:Y:S01]  /*6090*/  SHF.R.U32.HI R8, RZ, 0x18, R24 ;  /* 0x00000018ff087819 */ /* 0x008fe20000011618 */
[----:B------:R-:W-:Y:S01]  /*60a0*/  FFMA.FTZ R6, R244, UR4, -R17 ;  /* 0x00000004f4067c23 */ /* 0x000fe20008010811 */
[----:B------:R-:W-:Y:S01]  /*60b0*/  LOP3.LUT R9, R24, 0xff, RZ, 0xc0, !PT ;  /* 0x000000ff18097812 */ /* 0x000fe200078ec0ff */
[----:B------:R-:W-:Y:S01]  /*60c0*/  IMAD.MOV.U32 R235, RZ, RZ, R179 ;  /* 0x000000ffffeb7224 */ /* 0x000fe200078e00b3 */
[--C-:B------:R-:W-:Y:S01]  /*60d0*/  HSET2.LE.AND R7, R27, R0.reuse, PT ;  /* 0x000000001b077233 */ /* 0x100fe20003803000 */
[----:B------:R3:W3:Y:S01]  /*60e0*/  MUFU.EX2 R109, R2 ;  /* 0x00000002006d7308 */ /* 0x0006e20000000800 */
[----:B------:R-:W-:Y:S01]  /*60f0*/  PRMT R55, R9, 0x5410, R3 ;  /* 0x0000541009377816 */ /* 0x000fe20000000003 */
[----:B------:R-:W-:Y:S01]  /*6100*/  IMAD.MOV.U32 R179, RZ, RZ, R158 ;  /* 0x000000ffffb37224 */ /* 0x000fe200078e009e */
[----:B------:R-:W-:-:S02]  /*6110*/  HSET2.LE.AND R5, R12, R0, PT ;  /* 0x000000000c057233 */ /* 0x000fc40003803000 */
[----:B--2---:R-:W-:Y:S02]  /*6120*/  F2FP.BF16.F32.PACK_AB R3, R116, R117 ;  /* 0x000000757403723e */ /* 0x004fe400000010ff */
[----:B----4-:R-:W-:Y:S01]  /*6130*/  LOP3.LUT R10, R102, 0xff, RZ, 0xc0, !PT ;  /* 0x000000ff660a7812 */ /* 0x010fe200078ec0ff */
[----:B------:R-:W-:Y:S01]  /*6140*/  MUFU.EX2 R107, R6 ;  /* 0x00000006006b7308 */ /* 0x000fe20000000800 */
[----:B------:R-:W-:Y:S02]  /*6150*/  SHF.R.U32.HI R9, RZ, 0x8, R38 ;  /* 0x00000008ff097819 */ /* 0x000fe40000011626 */
[----:B------:R-:W-:Y:S02]  /*6160*/  PRMT R38, R10, 0x5410, R113 ;  /* 0x000054100a267816 */ /* 0x000fe40000000071 */
[----:B------:R-:W-:Y:S02]  /*6170*/  PRMT R37, R79, 0x5410, R9 ;  /* 0x000054104f257816 */ /* 0x000fe40000000009 */
[----:B------:R-:W-:Y:S01]  /*6180*/  HSET2.LE.AND R12, R19, R0, PT ;  /* 0x00000000130c7233 */ /* 0x000fe20003803000 */
[----:B------:R2:W4:Y:S01]  /*6190*/  MUFU.EX2 R102, R14 ;  /* 0x0000000e00667308 */ /* 0x0005220000000800 */
[----:B---3--:R-:W-:-:S02]  /*61a0*/  SHF.R.U32.HI R2, RZ, 0x10, R24 ;  /* 0x00000010ff027819 */ /* 0x008fc40000011618 */
[----:B------:R-:W-:Y:S02]  /*61b0*/  F2FP.BF16.F32.PACK_AB R4, R109, R110 ;  /* 0x0000006e6d04723e */ /* 0x000fe400000010ff */
[----:B------:R-:W-:Y:S02]  /*61c0*/  LOP3.LUT R2, R2, 0xff, RZ, 0xc0, !PT ;  /* 0x000000ff02027812 */ /* 0x000fe400078ec0ff */
[----:B------:R-:W-:Y:S02]  /*61d0*/  LOP3.LUT R7, R7, R4, RZ, 0xc0, !PT ;  /* 0x0000000407077212 */ /* 0x000fe400078ec0ff */
[----:B------:R-:W-:Y:S01]  /*61e0*/  PRMT R80, R2, 0x5410, R8 ;  /* 0x0000541002507816 */ /* 0x000fe20000000008 */
[----:B------:R-:W-:Y:S01]  /*61f0*/  FFMA.FTZ R2, R186, UR4, -R18 ;  /* 0x00000004ba027c23 */ /* 0x000fe20008010812 */
[----:B------:R-:W-:Y:S02]  /*6200*/  F2FP.BF16.F32.PACK_AB R8, R118, R119 ;  /* 0x000000777608723e */ /* 0x000fe400000010ff */
[----:B------:R-:W-:Y:S01]  /*6210*/  F2FP.BF16.F32.PACK_AB R9, R228, R229 ;  /* 0x000000e5e409723e */ /* 0x000fe200000010ff */
[----:B------:R3:W-:Y:S01]  /*6220*/  MUFU.EX2 R111, R2 ;  /* 0x00000002006f7308 */ /* 0x0007e20000000800 */
[----:B------:R-:W-:Y:S01]  /*6230*/  LOP3.LUT R4, R5, R8, RZ, 0xc0, !PT ;  /* 0x0000000805047212 */ /* 0x000fe200078ec0ff */
[--C-:B------:R-:W-:Y:S01]  /*6240*/  FFMA.FTZ R5, R245, UR4, -R17.reuse ;  /* 0x00000004f5057c23 */ /* 0x100fe20008010811 */
[----:B------:R-:W-:Y:S01]  /*6250*/  LOP3.LUT R8, R77, 0xff, RZ, 0xc0, !PT ;  /* 0x000000ff4d087812 */ /* 0x000fe200078ec0ff */
[----:B--2---:R-:W-:-:S04]  /*6260*/  FFMA.FTZ R14, R248, UR4, -R17 ;  /* 0x00000004f80e7c23 */ /* 0x004fc80008010811 */
[----:B------:R2:W4:Y:S08]  /*6270*/  MUFU.EX2 R106, R5 ;  /* 0x00000005006a7308 */ /* 0x0005300000000800 */
[----:B------:R1:W-:Y:S01]  /*6280*/  MUFU.EX2 R85, R14 ;  /* 0x0000000e00557308 */ /* 0x0003e20000000800 */
[----:B---3--:R-:W-:Y:S02]  /*6290*/  HSET2.LE.AND R2, R36, R0, PT ;  /* 0x0000000024027233 */ /* 0x008fe40003803000 */
[----:B------:R-:W-:Y:S01]  /*62a0*/  PRMT R36, R8, 0x5410, R78 ;  /* 0x0000541008247816 */ /* 0x000fe2000000004e */
[----:B------:R-:W-:-:S02]  /*62b0*/  FFMA.FTZ R8, R241, UR4, -R17 ;  /* 0x00000004f1087c23 */ /* 0x000fc40008010811 */
[----:B------:R-:W-:Y:S02]  /*62c0*/  LOP3.LUT R6, R2, R3, RZ, 0xc0, !PT ;  /* 0x0000000302067212 */ /* 0x000fe400078ec0ff */
[--C-:B------:R-:W-:Y:S01]  /*62d0*/  HSET2.LE.AND R2, R13, R0.reuse, PT ;  /* 0x000000000d027233 */ /* 0x100fe20003803000 */
[----:B------:R3:W-:Y:S01]  /*62e0*/  MUFU.EX2 R104, R8 ;  /* 0x0000000800687308 */ /* 0x0007e20000000800 */
[----:B------:R-:W-:Y:S02]  /*62f0*/  F2FP.BF16.F32.PACK_AB R3, R108, R112 ;  /* 0x000000706c03723e */ /* 0x000fe400000010ff */
[----:B------:R-:W-:Y:S02]  /*6300*/  F2FP.BF16.F32.PACK_AB R13, R134, R177 ;  /* 0x000000b1860d723e */ /* 0x000fe400000010ff */
[----:B--2---:R-:W-:Y:S01]  /*6310*/  LOP3.LUT R5, R2, R3, RZ, 0xc0, !PT ;  /* 0x0000000302057212 */ /* 0x004fe200078ec0ff */
[--C-:B------:R-:W-:Y:S01]  /*6320*/  FFMA.FTZ R2, R240, UR4, -R17.reuse ;  /* 0x00000004f0027c23 */ /* 0x100fe20008010811 */
[----:B------:R-:W-:Y:S01]  /*6330*/  F2FP.BF16.F32.PACK_AB R3, R193, R202 ;  /* 0x000000cac103723e */ /* 0x000fe200000010ff */
[----:B-1----:R-:W-:Y:S01]  /*6340*/  FFMA.FTZ R14, R238, UR4, -R17 ;  /* 0x00000004ee0e7c23 */ /* 0x002fe20008010811 */
[----:B------:R-:W-:Y:S01]  /*6350*/  IMAD.MOV.U32 R238, RZ, RZ, R215 ;  /* 0x000000ffffee7224 */ /* 0x000fe200078e00d7 */
[----:B------:R1:W-:Y:S01]  /*6360*/  MUFU.EX2 R105, R2 ;  /* 0x0000000200697308 */ /* 0x0003e20000000800 */
[----:B------:R-:W-:Y:S01]  /*6370*/  IMAD.MOV.U32 R215, RZ, RZ, R178 ;  /* 0x000000ffffd77224 */ /* 0x000fe200078e00b2 */
[----:B------:R-:W-:Y:S01]  /*6380*/  HMMA.16816.F32.BF16 R44, R4, R20, R44 ;  /* 0x00000014042c723c */ /* 0x000fe2000004182c */
[----:B------:R-:W-:Y:S01]  /*6390*/  IMAD.MOV.U32 R178, RZ, RZ, R149 ;  /* 0x000000ffffb27224 */ /* 0x000fe200078e0095 */
[----:B---3--:R-:W-:-:S04]  /*63a0*/  HSET2.LE.AND R8, R26, R0, PT ;  /* 0x000000001a087233 */ /* 0x008fc80003803000 */
[----:B------:R-:W-:Y:S01]  /*63b0*/  HMMA.16816.F32.BF16 R48, R4, R22, R48 ;  /* 0x000000160430723c */ /* 0x000fe20000041830 */
[----:B------:R-:W-:-:S05]  /*63c0*/  LOP3.LUT R8, R8, R9, RZ, 0xc0, !PT ;  /* 0x0000000908087212 */ /* 0x000fca00078ec0ff */
[C---:B-----5:R-:W-:Y:S01]  /*63d0*/  HMMA.16816.F32.BF16 R72, R4.reuse, R28, R72 ;  /* 0x0000001c0448723c */ /* 0x060fe20000041848 */
[----:B------:R-:W-:Y:S02]  /*63e0*/  LOP3.LUT R9, R12, R13, RZ, 0xc0, !PT ;  /* 0x0000000d0c097212 */ /* 0x000fe400078ec0ff */
[--C-:B-1----:R-:W-:Y:S02]  /*63f0*/  HSET2.LE.AND R2, R100, R0.reuse, PT ;  /* 0x0000000064027233 */ /* 0x102fe40003803000 */
[----:B------:R-:W-:Y:S01]  /*6400*/  LOP3.LUT R13, R39, 0xff, RZ, 0xc0, !PT ;  /* 0x000000ff270d7812 */ /* 0x000fe200078ec0ff */
[----:B------:R-:W-:Y:S02]  /*6410*/  HMMA.16816.F32.BF16 R68, R4, R30, R68 ;  /* 0x0000001e0444723c */ /* 0x000fe40000041844 */
[----:B------:R-:W-:Y:S02]  /*6420*/  LOP3.LUT R10, R2, R3, RZ, 0xc0, !PT ;  /* 0x00000003020a7212 */ /* 0x000fe400078ec0ff */
[----:B------:R-:W-:-:S02]  /*6430*/  HSET2.LE.AND R2, R101, R0, PT ;  /* 0x0000000065027233 */ /* 0x000fc40003803000 */
[----:B------:R-:W-:Y:S01]  /*6440*/  F2FP.BF16.F32.PACK_AB R3, R132, R133 ;  /* 0x000000858403723e */ /* 0x000fe200000010ff */
[----:B------:R-:W-:Y:S01]  /*6450*/  FFMA.FTZ R7, R95, UR4, -R17 ;  /* 0x000000045f077c23 */ /* 0x000fe20008010811 */
[C---:B------:R-:W-:Y:S02]  /*6460*/  LOP3.LUT R5, R25.reuse, 0xff, RZ, 0xc0, !PT ;  /* 0x000000ff19057812 */ /* 0x040fe400078ec0ff */
[----:B------:R-:W-:Y:S01]  /*6470*/  LOP3.LUT R11, R2, R3, RZ, 0xc0, !PT ;  /* 0x00000003020b7212 */ /* 0x000fe200078ec0ff */
[----:B------:R1:W-:Y:S01]  /*6480*/  MUFU.EX2 R95, R7 ;  /* 0x00000007005f7308 */ /* 0x0003e20000000800 */
[----:B------:R-:W-:Y:S02]  /*6490*/  LOP3.LUT R2, R25, 0xffff, RZ, 0xc0, !PT ;  /* 0x0000ffff19027812 */ /* 0x000fe400078ec0ff */
[--C-:B------:R-:W-:Y:S02]  /*64a0*/  SHF.R.U32.HI R3, RZ, 0x10, R25.reuse ;  /* 0x00000010ff037819 */ /* 0x100fe40000011619 */
[----:B------:R-:W-:Y:S01]  /*64b0*/  SHF.R.U32.HI R4, RZ, 0x8, R2 ;  /* 0x00000008ff047819 */ /* 0x000fe20000011602 */
[C---:B------:R-:W-:Y:S01]  /*64c0*/  HMMA.16816.F32.BF16 R76, R8.reuse, R22, R32 ;  /* 0x00000016084c723c */ /* 0x040fe20000041820 */
[----:B------:R-:W-:Y:S01]  /*64d0*/  LOP3.LUT R2, R3, 0xff, RZ, 0xc0, !PT ;  /* 0x000000ff03027812 */ /* 0x000fe200078ec0ff */
[----:B------:R-:W-:Y:S01]  /*64e0*/  FFMA.FTZ R3, R242, UR4, -R16 ;  /* 0x00000004f2037c23 */ /* 0x000fe20008010810 */
[----:B------:R-:W-:Y:S01]  /*64f0*/  SHF.R.U32.HI R6, RZ, 0x18, R25 ;  /* 0x00000018ff067819 */ /* 0x000fe20000011619 */
[----:B------:R-:W-:Y:S01]  /*6500*/  LDSM.16.MT88.4 R32, [R205+0x5400] ;  /* 0x00540000cd20783b */ /* 0x000fe20000004200 */
[----:B------:R-:W-:Y:S01]  /*6510*/  PRMT R5, R5, 0x5410, R4 ;  /* 0x0000541005057816 */ /* 0x000fe20000000004 */
[----:B------:R2:W-:Y:S01]  /*6520*/  MUFU.EX2 R101, R3 ;  /* 0x0000000300657308 */ /* 0x0005e20000000800 */
[----:B------:R-:W-:Y:S01]  /*6530*/  FFMA.FTZ R4, R243, UR4, -R16 ;  /* 0x00000004f3047c23 */ /* 0x000fe20008010810 */
[----:B------:R-:W3:Y:S01]  /*6540*/  LDSM.16.MT88.4 R24, [R204+0x5400] ;  /* 0x00540000cc18783b */ /* 0x000ee20000004200 */
[----:B------:R-:W-:Y:S01]  /*6550*/  HMMA.16816.F32.BF16 R40, R8, R20, R40 ;  /* 0x000000140828723c */ /* 0x000fe20000041828 */
[----:B-1----:R-:W-:-:S02]  /*6560*/  HSET2.LE.AND R7, R36, R0, PT ;  /* 0x0000000024077233 */ /* 0x002fc40003803000 */
[----:B------:R-:W-:Y:S02]  /*6570*/  LDSM.16.MT88.4 R20, [R204+0x5800] ;  /* 0x00580000cc14783b */ /* 0x000fe40000004200 */
[----:B------:R1:W5:Y:S01]  /*6580*/  MUFU.EX2 R100, R4 ;  /* 0x0000000400647308 */ /* 0x0003620000000800 */
[C---:B------:R-:W-:Y:S06]  /*6590*/  HMMA.16816.F32.BF16 R64, R8.reuse, R28, R60 ;  /* 0x0000001c0840723c */ /* 0x040fec000004183c */
[----:B------:R-:W-:Y:S01]  /*65a0*/  HMMA.16816.F32.BF16 R56, R8, R30, R56 ;  /* 0x0000001e0838723c */ /* 0x000fe20000041838 */
[----:B--2---:R-:W-:-:S02]  /*65b0*/  PRMT R3, R2, 0x5410, R6 ;  /* 0x0000541002037816 */ /* 0x004fc40000000006 */
[----:B------:R-:W-:Y:S02]  /*65c0*/  LOP3.LUT R2, R39, 0xffff, RZ, 0xc0, !PT ;  /* 0x0000ffff27027812 */ /* 0x000fe400078ec0ff */
[----:B----4-:R-:W-:Y:S02]  /*65d0*/  F2FP.BF16.F32.PACK_AB R6, R102, R103 ;  /* 0x000000676606723e */ /* 0x010fe400000010ff */
[----:B------:R-:W-:Y:S01]  /*65e0*/  FFMA.FTZ R8, R249, UR4, -R17 ;  /* 0x00000004f9087c23 */ /* 0x000fe20008010811 */
[----:B------:R-:W-:Y:S02]  /*65f0*/  SHF.R.U32.HI R12, RZ, 0x8, R2 ;  /* 0x00000008ff0c7819 */ /* 0x000fe40000011602 */
[--C-:B------:R-:W-:Y:S01]  /*6600*/  HSET2.LE.AND R2, R5, R0.reuse, PT ;  /* 0x0000000005027233 */ /* 0x100fe20003803000 */
[----:B------:R2:W4:Y:S01]  /*6610*/  MUFU.EX2 R84, R8 ;  /* 0x0000000800547308 */ /* 0x0005220000000800 */
[----:B------:R-:W-:Y:S02]  /*6620*/  HSET2.LE.AND R5, R3, R0, PT ;  /* 0x0000000003057233 */ /* 0x000fe40003803000 */
[----:B------:R-:W-:-:S02]  /*6630*/  F2FP.BF16.F32.PACK_AB R3, R106, R107 ;  /* 0x0000006b6a03723e */ /* 0x000fc400000010ff */
[----:B------:R-:W-:Y:S02]  /*6640*/  PRMT R19, R13, 0x5410, R12 ;  /* 0x000054100d137816 */ /* 0x000fe4000000000c */
[----:B-1----:R-:W-:Y:S01]  /*6650*/  LOP3.LUT R4, R2, R3, RZ, 0xc0, !PT ;  /* 0x0000000302047212 */ /* 0x002fe200078ec0ff */
[----:B------:R-:W-:Y:S01]  /*6660*/  FFMA.FTZ R3, R94, UR4, -R17 ;  /* 0x000000045e037c23 */ /* 0x000fe20008010811 */
[----:B------:R-:W-:Y:S02]  /*6670*/  LOP3.LUT R5, R5, R6, RZ, 0xc0, !PT ;  /* 0x0000000605057212 */ /* 0x000fe400078ec0ff */
[----:B------:R-:W-:Y:S01]  /*6680*/  SHF.R.U32.HI R6, RZ, 0x10, R39 ;  /* 0x00000010ff067819 */ /* 0x000fe20000011627 */
[----:B------:R1:W-:Y:S01]  /*6690*/  MUFU.EX2 R94, R3 ;  /* 0x00000003005e7308 */ /* 0x0003e20000000800 */
[----:B------:R-:W-:Y:S02]  /*66a0*/  HSET2.LE.AND R2, R37, R0, PT ;  /* 0x0000000025027233 */ /* 0x000fe40003803000 */
[----:B------:R-:W-:-:S02]  /*66b0*/  LOP3.LUT R13, R6, 0xff, RZ, 0xc0, !PT ;  /* 0x000000ff060d7812 */ /* 0x000fc400078ec0ff */
[----:B-----5:R-:W-:Y:S02]  /*66c0*/  F2FP.BF16.F32.PACK_AB R12, R100, R101 ;  /* 0x00000065640c723e */ /* 0x020fe400000010ff */
[----:B------:R-:W-:Y:S01]  /*66d0*/  PRMT R9, R13, 0x5410, R15 ;  /* 0x000054100d097816 */ /* 0x000fe2000000000f */
[--C-:B------:R-:W-:Y:S01]  /*66e0*/  FFMA.FTZ R13, R81, UR4, -R16.reuse ;  /* 0x00000004510d7c23 */ /* 0x100fe20008010810 */
[----:B------:R-:W-:Y:S01]  /*66f0*/  LOP3.LUT R7, R7, R12, RZ, 0xc0, !PT ;  /* 0x0000000c07077212 */ /* 0x000fe200078ec0ff */
[----:B------:R-:W-:Y:S01]  /*6700*/  FFMA.FTZ R12, R234, UR4, -R16 ;  /* 0x00000004ea0c7c23 */ /* 0x000fe20008010810 */
[--C-:B------:R-:W-:Y:S01]  /*6710*/  HSET2.LE.AND R11, R38, R0.reuse, PT ;  /* 0x00000000260b7233 */ /* 0x100fe20003803000 */
[----:B------:R-:W-:Y:S01]  /*6720*/  IMAD.MOV.U32 R234, RZ, RZ, R82 ;  /* 0x000000ffffea7224 */ /* 0x000fe200078e0052 */
[----:B--2---:R-:W-:Y:S01]  /*6730*/  F2FP.BF16.F32.PACK_AB R8, R124, R125 ;  /* 0x0000007d7c08723e */ /* 0x004fe200000010ff */
[----:B------:R2:W-:Y:S01]  /*6740*/  MUFU.EX2 R83, R12 ;  /* 0x0000000c00537308 */ /* 0x0005e20000000800 */
[--C-:B------:R-:W-:Y:S01]  /*6750*/  HSET2.LE.AND R9, R9, R0.reuse, PT ;  /* 0x0000000009097233 */ /* 0x100fe20003803000 */
[----:B------:R-:W-:Y:S01]  /*6760*/  FFMA.FTZ R15, R233, UR4, -R17 ;  /* 0x00000004e90f7c23 */ /* 0x000fe20008010811 */
[----:B-1----:R-:W-:Y:S01]  /*6770*/  F2FP.BF16.F32.PACK_AB R3, R104, R105 ;  /* 0x000000696803723e */ /* 0x002fe200000010ff */
[----:B------:R-:W-:Y:S01]  /*6780*/  IMAD.MOV.U32 R233, RZ, RZ, R219 ;  /* 0x000000ffffe97224 */ /* 0x000fe200078e00db */
[----:B------:R-:W-:Y:S01]  /*6790*/  LOP3.LUT R11, R11, R8, RZ, 0xc0, !PT ;  /* 0x000000080b0b7212 */ /* 0x000fe200078ec0ff */
[----:B------:R-:W-:Y:S01]  /*67a0*/  IMAD.MOV.U32 R219, RZ, RZ, R151 ;  /* 0x000000ffffdb7224 */ /* 0x000fe200078e0097 */
[----:B------:R-:W-:Y:S01]  /*67b0*/  LOP3.LUT R6, R2, R3, RZ, 0xc0, !PT ;  /* 0x0000000302067212 */ /* 0x000fe200078ec0ff */
[----:B------:R-:W-:Y:S01]  /*67c0*/  MUFU.EX2 R82, R13 ;  /* 0x0000000d00527308 */ /* 0x000fe20000000800 */
[----:B------:R-:W-:-:S02]  /*67d0*/  HSET2.LE.AND R2, R54, R0, PT ;  /* 0x0000000036027233 */ /* 0x000fc40003803000 */
[----:B------:R-:W-:-:S03]  /*67e0*/  F2FP.BF16.F32.PACK_AB R3, R252, R216 ;  /* 0x000000d8fc03723e */ /* 0x000fc600000010ff */
[C---:B---3--:R-:W-:Y:S01]  /*67f0*/  HMMA.16816.F32.BF16 R60, R4.reuse, R24, R44 ;  /* 0x00000018043c723c */ /* 0x048fe2000004182c */
[----:B------:R-:W-:Y:S02]  /*6800*/  LOP3.LUT R10, R2, R3, RZ, 0xc0, !PT ;  /* 0x00000003020a7212 */ /* 0x000fe400078ec0ff */
[----:B------:R-:W-:Y:S02]  /*6810*/  HSET2.LE.AND R2, R19, R0, PT ;  /* 0x0000000013027233 */ /* 0x000fe40003803000 */
[----:B------:R-:W-:Y:S01]  /*6820*/  F2FP.BF16.F32.PACK_AB R3, R217, R192 ;  /* 0x000000c0d903723e */ /* 0x000fe200000010ff */
[C---:B------:R-:W-:Y:S01]  /*6830*/  HMMA.16816.F32.BF16 R48, R4.reuse, R26, R48 ;  /* 0x0000001a0430723c */ /* 0x040fe20000041830 */
[----:B--2---:R-:W-:Y:S02]  /*6840*/  F2FP.BF16.F32.PACK_AB R12, R129, R131 ;  /* 0x00000083810c723e */ /* 0x004fe400000010ff */
[----:B------:R-:W-:Y:S02]  /*6850*/  LOP3.LUT R8, R2, R3, RZ, 0xc0, !PT ;  /* 0x0000000302087212 */ /* 0x000fe400078ec0ff */
[----:B------:R-:W-:Y:S01]  /*6860*/  LOP3.LUT R2, R97, 0xff, RZ, 0xc0, !PT ;  /* 0x000000ff61027812 */ /* 0x000fe200078ec0ff */
[----:B------:R-:W-:Y:S01]  /*6870*/  HMMA.16816.F32.BF16 R44, R4, R32, R72 ;  /* 0x00000020042c723c */ /* 0x000fe20000041848 */
[----:B------:R-:W-:Y:S01]  /*6880*/  SHF.R.U32.HI R3, RZ, 0x8, R96 ;  /* 0x00000008ff037819 */ /* 0x000fe20000011660 */
[----:B------:R-:W-:Y:S01]  /*6890*/  MUFU.EX2 R72, R14 ;  /* 0x0000000e00487308 */ /* 0x000fe20000000800 */
[----:B------:R-:W-:-:S02]  /*68a0*/  LOP3.LUT R9, R9, R12, RZ, 0xc0, !PT ;  /* 0x0000000c09097212 */ /* 0x000fc400078ec0ff */
[----:B------:R-:W-:Y:S01]  /*68b0*/  PRMT R31, R2, 0x5410, R98 ;  /* 0x00005410021f7816 */ /* 0x000fe20000000062 */
[----:B------:R-:W-:Y:S01]  /*68c0*/  HMMA.16816.F32.BF16 R36, R4, R34, R68 ;  /* 0x000000220424723c */ /* 0x000fe20000041844 */
[----:B------:R-:W-:Y:S01]  /*68d0*/  PRMT R54, R99, 0x5410, R3 ;  /* 0x0000541063367816 */ /* 0x000fe20000000003 */
[----:B------:R-:W-:Y:S01]  /*68e0*/  FFMA.FTZ R2, R250, UR4, -R16 ;  /* 0x00000004fa027c23 */ /* 0x000fe20008010810 */
[----:B------:R-:W-:Y:S01]  /*68f0*/  LOP3.LUT R3, R53, 0xffff, RZ, 0xc0, !PT ;  /* 0x0000ffff35037812 */ /* 0x000fe200078ec0ff */
[----:B------:R-:W-:Y:S01]  /*6900*/  MUFU.EX2 R250, R15 ;  /* 0x0000000f00fa7308 */ /* 0x000fe20000000800 */
[----:B------:R-:W-:Y:S01]  /*6910*/  SHF.R.U32.HI R12, RZ, 0x8, R88 ;  /* 0x00000008ff0c7819 */ /* 0x000fe20000011658 */
[----:B------:R-:W-:Y:S01]  /*6920*/  HMMA.16816.F32.BF16 R40, R8, R24, R40 ;  /* 0x000000180828723c */ /* 0x000fe20000041828 */
[----:B------:R-:W-:Y:S01]  /*6930*/  FFMA.FTZ R6, R251, UR4, -R16 ;  /* 0x00000004fb067c23 */ /* 0x000fe20008010810 */
[----:B------:R-:W-:Y:S02]  /*6940*/  LOP3.LUT R5, R53, 0xff, RZ, 0xc0, !PT ;  /* 0x000000ff35057812 */ /* 0x000fe400078ec0ff */
[----:B------:R-:W-:-:S02]  /*6950*/  SHF.R.U32.HI R3, RZ, 0x8, R3 ;  /* 0x00000008ff037819 */ /* 0x000fc40000011603 */
[C---:B------:R-:W-:Y:S01]  /*6960*/  HMMA.16816.F32.BF16 R68, R8.reuse, R26, R76 ;  /* 0x0000001a0844723c */ /* 0x040fe2000004184c */
[----:B------:R1:W-:Y:S01]  /*6970*/  MUFU.EX2 R81, R2 ;  /* 0x0000000200517308 */ /* 0x0003e20000000800 */
[----:B------:R-:W2:Y:S01]  /*6980*/  LDSM.16.MT88.4 R24, [R205+0x5800] ;  /* 0x00580000cd18783b */ /* 0x000ea20000004200 */
[----:B------:R-:W-:Y:S02]  /*6990*/  SHF.R.U32.HI R4, RZ, 0x18, R53 ;  /* 0x00000018ff047819 */ /* 0x000fe40000011635 */
[----:B------:R-:W-:Y:S01]  /*69a0*/  PRMT R28, R5, 0x5410, R3 ;  /* 0x00005410051c7816 */ /* 0x000fe20000000003 */
[--C-:B------:R-:W-:Y:S01]  /*69b0*/  FFMA.FTZ R3, R239, UR4, -R17.reuse ;  /* 0x00000004ef037c23 */ /* 0x100fe20008010811 */
[----:B------:R-:W-:Y:S01]  /*69c0*/  LOP3.LUT R7, R89, 0xff, RZ, 0xc0, !PT ;  /* 0x000000ff59077812 */ /* 0x000fe200078ec0ff */
[----:B------:R-:W-:Y:S01]  /*69d0*/  FFMA.FTZ R5, R234, UR4, -R17 ;  /* 0x00000004ea057c23 */ /* 0x000fe20008010811 */
[----:B------:R3:W5:Y:S01]  /*69e0*/  MUFU.EX2 R75, R6 ;  /* 0x00000006004b7308 */ /* 0x0007620000000800 */
[----:B------:R-:W-:Y:S01]  /*69f0*/  PRMT R30, R91, 0x5410, R12 ;  /* 0x000054105b1e7816 */ /* 0x000fe2000000000c */
[C---:B------:R-:W-:Y:S01]  /*6a00*/  HMMA.16816.F32.BF16 R64, R8.reuse, R32, R64 ;  /* 0x000000200840723c */ /* 0x040fe20000041840 */
[----:B------:R-:W-:Y:S01]  /*6a10*/  PRMT R29, R7, 0x5410, R90 ;  /* 0x00005410071d7816 */ /* 0x000fe2000000005a */
[----:B------:R-:W-:Y:S01]  /*6a20*/  FFMA.FTZ R17, R237, UR4, -R16 ;  /* 0x00000004ed117c23 */ /* 0x000fe20008010810 */
[--C-:B------:R-:W-:Y:S01]  /*6a30*/  HSET2.LE.AND R12, R92, R0.reuse, PT ;  /* 0x000000005c0c7233 */ /* 0x100fe20003803000 */
[----:B------:R-:W-:Y:S01]  /*6a40*/  IMAD.MOV.U32 R237, RZ, RZ, R191 ;  /* 0x000000ffffed7224 */ /* 0x000fe200078e00bf */
[----:B----4-:R-:W-:Y:S01]  /*6a50*/  F2FP.BF16.F32.PACK_AB R7, R84, R85 ;  /* 0x000000555407723e */ /* 0x010fe200000010ff */
[----:B------:R4:W-:Y:S01]  /*6a60*/  MUFU.EX2 R74, R3 ;  /* 0x00000003004a7308 */ /* 0x0009e20000000800 */
[----:B-1----:R-:W-:Y:S01]  /*6a70*/  SHF.R.U32.HI R2, RZ, 0x10, R53 ;  /* 0x00000010ff027819 */ /* 0x002fe20000011635 */
[----:B------:R-:W-:Y:S01]  /*6a80*/  HMMA.16816.F32.BF16 R32, R8, R34, R56 ;  /* 0x000000220820723c */ /* 0x000fe20000041838 */
[----:B------:R-:W-:Y:S01]  /*6a90*/  IMAD.MOV.U32 R191, RZ, RZ, R214 ;  /* 0x000000ffffbf7224 */ /* 0x000fe200078e00d6 */
[----:B------:R-:W-:Y:S01]  /*6aa0*/  LOP3.LUT R14, R52, 0xff, RZ, 0xc0, !PT ;  /* 0x000000ff340e7812 */ /* 0x000fe200078ec0ff */
[----:B------:R-:W-:Y:S01]  /*6ab0*/  IMAD.MOV.U32 R214, RZ, RZ, R159 ;  /* 0x000000ffffd67224 */ /* 0x000fe200078e009f */
[----:B------:R-:W-:Y:S01]  /*6ac0*/  LOP3.LUT R2, R2, 0xff, RZ, 0xc0, !PT ;  /* 0x000000ff02027812 */ /* 0x000fe200078ec0ff */
[----:B------:R-:W-:Y:S01]  /*6ad0*/  IMAD.MOV.U32 R234, RZ, RZ, R157 ;  /* 0x000000ffffea7224 */ /* 0x000fe200078e009d */
[----:B------:R1:W-:Y:S01]  /*6ae0*/  MUFU.EX2 R73, R5 ;  /* 0x0000000500497308 */ /* 0x0003e20000000800 */
[----:B---3--:R-:W-:Y:S01]  /*6af0*/  HSET2.LE.AND R6, R93, R0, PT ;  /* 0x000000005d067233 */ /* 0x008fe20003803000 */
[----:B------:R-:W-:Y:S01]  /*6b00*/  IMAD.MOV.U32 R239, RZ, RZ, R156 ;  /* 0x000000ffffef7224 */ /* 0x000fe200078e009c */
[----:B------:R-:W-:-:S02]  /*6b10*/  PRMT R19, R2, 0x5410, R4 ;  /* 0x0000541002137816 */ /* 0x000fc40000000004 */
[--C-:B------:R-:W-:Y:S02]  /*6b20*/  HSET2.LE.AND R2, R55, R0.reuse, PT ;  /* 0x0000000037027233 */ /* 0x100fe40003803000 */
[----:B-----5:R-:W-:Y:S01]  /*6b30*/  F2FP.BF16.F32.PACK_AB R13, R75, R81 ;  /* 0x000000514b0d723e */ /* 0x020fe200000010ff */
[----:B------:R-:W-:Y:S01]  /*6b40*/  MUFU.EX2 R55, R17 ;  /* 0x0000001100377308 */ /* 0x000fe20000000800 */
[----:B----4-:R-:W-:Y:S02]  /*6b50*/  F2FP.BF16.F32.PACK_AB R3, R94, R95 ;  /* 0x0000005f5e03723e */ /* 0x010fe400000010ff */
[----:B------:R-:W-:Y:S02]  /*6b60*/  LOP3.LUT R6, R6, R7, RZ, 0xc0, !PT ;  /* 0x0000000706067212 */ /* 0x000fe400078ec0ff */
[----:B------:R-:W-:Y:S02]  /*6b70*/  LOP3.LUT R4, R2, R3, RZ, 0xc0, !PT ;  /* 0x0000000302047212 */ /* 0x000fe400078ec0ff */
[----:B------:R-:W-:-:S02]  /*6b80*/  HSET2.LE.AND R2, R80, R0, PT ;  /* 0x0000000050027233 */ /* 0x000fc40003803000 */
[----:B------:R-:W-:Y:S02]  /*6b90*/  F2FP.BF16.F32.PACK_AB R3, R82, R83 ;  /* 0x000000535203723e */ /* 0x000fe400000010ff */
[--C-:B------:R-:W-:Y:S02]  /*6ba0*/  HSET2.LE.AND R11, R114, R0.reuse, PT ;  /* 0x00000000720b7233 */ /* 0x100fe40003803000 */
[----:B-1----:R-:W-:Y:S02]  /*6bb0*/  LOP3.LUT R5, R2, R3, RZ, 0xc0, !PT ;  /* 0x0000000302057212 */ /* 0x002fe400078ec0ff */
[----:B------:R-:W-:Y:S01]  /*6bc0*/  LOP3.LUT R7, R12, R13, RZ, 0xc0, !PT ;  /* 0x0000000d0c077212 */ /* 0x000fe200078ec0ff */
[----:B------:R-:W-:Y:S01]  /*6bd0*/  FFMA.FTZ R13, R232, UR4, -R16 ;  /* 0x00000004e80d7c23 */ /* 0x000fe20008010810 */
[--C-:B------:R-:W-:Y:S01]  /*6be0*/  HSET2.LE.AND R2, R115, R0.reuse, PT ;  /* 0x0000000073027233 */ /* 0x100fe20003803000 */
[----:B------:R-:W-:Y:S01]  /*6bf0*/  IMAD.MOV.U32 R232, RZ, RZ, R190 ;  /* 0x000000ffffe87224 */ /* 0x000fe200078e00be */
[--C-:B------:R-:W-:Y:S01]  /*6c00*/  HSET2.LE.AND R9, R86, R0.reuse, PT ;  /* 0x0000000056097233 */ /* 0x100fe20003803000 */
[----:B------:R1:W3:Y:S01]  /*6c10*/  MUFU.EX2 R56, R13 ;  /* 0x0000000d00387308 */ /* 0x0002e20000000800 */
[----:B------:R-:W-:Y:S01]  /*6c20*/  F2FP.BF16.F32.PACK_AB R8, R120, R121 ;  /* 0x000000797808723e */ /* 0x000fe200000010ff */
[C---:B--2---:R-:W-:Y:S01]  /*6c30*/  HMMA.16816.F32.BF16 R156, R4.reuse, R24, R44 ;  /* 0x00000018049c723c */ /* 0x044fe2000004182c */
[----:B------:R-:W-:Y:S01]  /*6c40*/  F2FP.BF16.F32.PACK_AB R12, R212, R213 ;  /* 0x000000d5d40c723e */ /* 0x000fe200000010ff */
[----:B------:R-:W-:Y:S01]  /*6c50*/  IMAD.MOV.U32 R186, RZ, RZ, R232 ;  /* 0x000000ffffba7224 */ /* 0x000fe200078e00e8 */
[----:B------:R-:W-:Y:S01]  /*6c60*/  F2FP.BF16.F32.PACK_AB R3, R210, R211 ;  /* 0x000000d3d203723e */ /* 0x000fe200000010ff */
[----:B------:R-:W-:Y:S01]  /*6c70*/  IMAD.MOV.U32 R190, RZ, RZ, R150 ;  /* 0x000000ffffbe7224 */ /* 0x000fe200078e0096 */
[----:B------:R-:W-:Y:S01]  /*6c80*/  LOP3.LUT R11, R11, R8, RZ, 0xc0, !PT ;  /* 0x000000080b0b7212 */ /* 0x000fe200078ec0ff */
[C---:B------:R-:W-:Y:S01]  /*6c90*/  HMMA.16816.F32.BF16 R60, R4.reuse, R20, R60 ;  /* 0x00000014043c723c */ /* 0x040fe2000004183c */
[----:B------:R-:W-:Y:S01]  /*6ca0*/  LOP3.LUT R10, R2, R3, RZ, 0xc0, !PT ;  /* 0x00000003020a7212 */ /* 0x000fe200078ec0ff */
[----:B------:R-:W-:Y:S01]  /*6cb0*/  IMAD.MOV.U32 R232, RZ, RZ, R219 ;  /* 0x000000ffffe87224 */ /* 0x000fe200078e00db */
[----:B------:R-:W-:Y:S01]  /*6cc0*/  LOP3.LUT R8, R9, R12, RZ, 0xc0, !PT ;  /* 0x0000000c09087212 */ /* 0x000fe200078ec0ff */
[----:B------:R-:W-:Y:S01]  /*6cd0*/  IMAD.MOV.U32 R219, RZ, RZ, R162 ;  /* 0x000000ffffdb7224 */ /* 0x000fe200078e00a2 */
[----:B------:R-:W-:Y:S01]  /*6ce0*/  LOP3.LUT R9, R52, 0xffff, RZ, 0xc0, !PT ;  /* 0x0000ffff34097812 */ /* 0x000fe200078ec0ff */
[----:B------:R-:W-:Y:S01]  /*6cf0*/  HMMA.16816.F32.BF16 R48, R4, R22, R48 ;  /* 0x000000160430723c */ /* 0x000fe20000041830 */
[----:B------:R-:W-:-:S02]  /*6d00*/  HSET2.LE.AND R2, R87, R0, PT ;  /* 0x0000000057027233 */ /* 0x000fc40003803000 */
[----:B------:R-:W-:Y:S02]  /*6d10*/  F2FP.BF16.F32.PACK_AB R3, R122, R123 ;  /* 0x0000007b7a03723e */ /* 0x000fe400000010ff */
[----:B-1----:R-:W-:Y:S01]  /*6d20*/  SHF.R.U32.HI R13, RZ, 0x8, R9 ;  /* 0x00000008ff0d7819 */ /* 0x002fe20000011609 */
[----:B------:R-:W-:Y:S01]  /*6d30*/  HMMA.16816.F32.BF16 R44, R4, R26, R36 ;  /* 0x0000001a042c723c */ /* 0x000fe20000041824 */
[----:B------:R-:W-:Y:S01]  /*6d40*/  LOP3.LUT R9, R2, R3, RZ, 0xc0, !PT ;  /* 0x0000000302097212 */ /* 0x000fe200078ec0ff */
[----:B------:R-:W-:Y:S01]  /*6d50*/  FFMA.FTZ R2, R148, UR4, -R16 ;  /* 0x0000000494027c23 */ /* 0x000fe20008010810 */
[--C-:B------:R-:W-:Y:S01]  /*6d60*/  SHF.R.U32.HI R12, RZ, 0x10, R52.reuse ;  /* 0x00000010ff0c7819 */ /* 0x100fe20000011634 */
[----:B------:R-:W1:Y:S01]  /*6d70*/  LDSM.16.MT88.4 R148, [R204+0x5c00] ;  /* 0x005c0000cc94783b */ /* 0x000e620000004200 */
[----:B------:R-:W-:Y:S01]  /*6d80*/  SHF.R.U32.HI R15, RZ, 0x18, R52 ;  /* 0x00000018ff0f7819 */ /* 0x000fe20000011634 */
[----:B------:R2:W-:Y:S01]  /*6d90*/  MUFU.EX2 R53, R2 ;  /* 0x0000000200357308 */ /* 0x0005e20000000800 */
[----:B------:R-:W-:Y:S01]  /*6da0*/  LOP3.LUT R12, R12, 0xff, RZ, 0xc0, !PT ;  /* 0x000000ff0c0c7812 */ /* 0x000fe200078ec0ff */
[--C-:B------:R-:W-:Y:S01]  /*6db0*/  FFMA.FTZ R4, R194, UR4, -R18.reuse ;  /* 0x00000004c2047c23 */ /* 0x100fe20008010812 */
[----:B------:R-:W-:Y:S01]  /*6dc0*/  PRMT R3, R14, 0x5410, R13 ;  /* 0x000054100e037816 */ /* 0x000fe2000000000d */
[----:B------:R-:W-:Y:S01]  /*6dd0*/  FFMA.FTZ R13, R187, UR4, -R18 ;  /* 0x00000004bb0d7c23 */ /* 0x000fe20008010812 */
[----:B------:R-:W-:Y:S01]  /*6de0*/  PRMT R5, R12, 0x5410, R15 ;  /* 0x000054100c057816 */ /* 0x000fe2000000000f */
[----:B------:R-:W-:Y:S01]  /*6df0*/  HMMA.16816.F32.BF16 R40, R8, R20, R40 ;  /* 0x000000140828723c */ /* 0x000fe20000041828 */
[--C-:B------:R-:W-:Y:S01]  /*6e00*/  HSET2.LE.AND R14, R54, R0.reuse, PT ;  /* 0x00000000360e7233 */ /* 0x100fe20003803000 */
[----:B------:R4:W-:Y:S01]  /*6e10*/  MUFU.EX2 R52, R4 ;  /* 0x0000000400347308 */ /* 0x0009e20000000800 */
[----:B------:R-:W-:-:S02]  /*6e20*/  HSET2.LE.AND R15, R31, R0, PT ;  /* 0x000000001f0f7233 */ /* 0x000fc40003803000 */
[--C-:B------:R-:W-:Y:S01]  /*6e30*/  HSET2.LE.AND R6, R30, R0.reuse, PT ;  /* 0x000000001e067233 */ /* 0x100fe20003803000 */
[C---:B------:R-:W-:Y:S01]  /*6e40*/  HMMA.16816.F32.BF16 R36, R8.reuse, R22, R68 ;  /* 0x000000160824723c */ /* 0x040fe20000041844 */
[--C-:B------:R-:W-:Y:S01]  /*6e50*/  HSET2.LE.AND R12, R29, R0.reuse, PT ;  /* 0x000000001d0c7233 */ /* 0x100fe20003803000 */
[----:B------:R-:W-:Y:S01]  /*6e60*/  FADD.FTZ R20, R164, R160 ;  /* 0x000000a0a4147221 */ /* 0x000fe20000010000 */
[--C-:B------:R-:W-:Y:S01]  /*6e70*/  HSET2.LE.AND R17, R28, R0.reuse, PT ;  /* 0x000000001c117233 */ /* 0x100fe20003803000 */
[----:B------:R-:W-:Y:S01]  /*6e80*/  MUFU.EX2 R13, R13 ;  /* 0x0000000d000d7308 */ /* 0x000fe20000000800 */
[----:B--2---:R-:W-:Y:S01]  /*6e90*/  FFMA.FTZ R2, R235, UR4, -R16 ;  /* 0x00000004eb027c23 */ /* 0x004fe20008010810 */
[--C-:B------:R-:W-:Y:S01]  /*6ea0*/  HSET2.LE.AND R16, R19, R0.reuse, PT ;  /* 0x0000000013107233 */ /* 0x100fe20003803000 */
[----:B------:R-:W-:Y:S01]  /*6eb0*/  FADD.FTZ R19, R165, R140 ;  /* 0x0000008ca5137221 */ /* 0x000fe20000010000 */
[--C-:B------:R-:W-:Y:S01]  /*6ec0*/  HSET2.LE.AND R3, R3, R0.reuse, PT ;  /* 0x0000000003037233 */ /* 0x100fe20003803000 */
[----:B------:R-:W-:Y:S01]  /*6ed0*/  FADD.FTZ R21, R152, R142 ;  /* 0x0000008e98157221 */ /* 0x000fe20000010000 */
[----:B------:R-:W-:Y:S01]  /*6ee0*/  HSET2.LE.AND R0, R5, R0, PT ;  /* 0x0000000005007233 */ /* 0x000fe20003803000 */
[----:B------:R-:W-:Y:S01]  /*6ef0*/  IMAD.MOV.U32 R235, RZ, RZ, R233 ;  /* 0x000000ffffeb7224 */ /* 0x000fe200078e00e9 */
[----:B------:R2:W5:Y:S01]  /*6f00*/  MUFU.EX2 R251, R2 ;  /* 0x0000000200fb7308 */ /* 0x0005620000000800 */
[----:B----4-:R-:W-:Y:S01]  /*6f10*/  FADD.FTZ R4, R234, R239 ;  /* 0x000000efea047221 */ /* 0x010fe20000010000 */
[----:B------:R-:W-:Y:S01]  /*6f20*/  F2FP.BF16.F32.PACK_AB R5, R250, R72 ;  /* 0x00000048fa05723e */ /* 0x000fe200000010ff */
[----:B------:R-:W-:Y:S01]  /*6f30*/  IMAD.MOV.U32 R239, RZ, RZ, R237 ;  /* 0x000000ffffef7224 */ /* 0x000fe200078e00ed */
[----:B------:R-:W-:Y:S01]  /*6f40*/  HMMA.16816.F32.BF16 R32, R8, R26, R32 ;  /* 0x0000001a0820723c */ /* 0x000fe20000041820 */
[----:B------:R-:W-:Y:S01]  /*6f50*/  IMAD.MOV.U32 R234, RZ, RZ, R236 ;  /* 0x000000ffffea7224 */ /* 0x000fe200078e00ec */
[----:B------:R-:W4:Y:S01]  /*6f60*/  LDSM.16.MT88.4 R28, [R205+0x5c00] ;  /* 0x005c0000cd1c783b */ /* 0x000f220000004200 */
[----:B------:R-:W-:-:S02]  /*6f70*/  IMAD.MOV.U32 R233, RZ, RZ, R190 ;  /* 0x000000ffffe97224 */ /* 0x000fc400078e00be */
[----:B------:R-:W-:Y:S02]  /*6f80*/  IMAD.MOV.U32 R237, RZ, RZ, R215 ;  /* 0x000000ffffed7224 */ /* 0x000fe400078e00d7 */
[----:B------:R-:W-:Y:S02]  /*6f90*/  IMAD.MOV.U32 R236, RZ, RZ, R167 ;  /* 0x000000ffffec7224 */ /* 0x000fe400078e00a7 */
[----:B------:R-:W-:Y:S02]  /*6fa0*/  IMAD.MOV.U32 R190, RZ, RZ, R163 ;  /* 0x000000ffffbe7224 */ /* 0x000fe400078e00a3 */
[----:B------:R-:W-:Y:S02]  /*6fb0*/  IMAD.MOV.U32 R215, RZ, RZ, R161 ;  /* 0x000000ffffd77224 */ /* 0x000fe400078e00a1 */
[----:B--2---:R-:W-:Y:S01]  /*6fc0*/  FFMA.FTZ R2, R195, UR4, -R18 ;  /* 0x00000004c3027c23 */ /* 0x004fe20008010812 */
[----:B------:R-:W-:Y:S01]  /*6fd0*/  FADD.FTZ R18, R238, R4 ;  /* 0x00000004ee127221 */ /* 0x000fe20000010000 */
[----:B---3--:R-:W-:Y:S01]  /*6fe0*/  F2FP.BF16.F32.PACK_AB R4, R55, R56 ;  /* 0x000000383704723e */ /* 0x008fe200000010ff */
[----:B------:R-:W-:Y:S01]  /*6ff0*/  IMAD.MOV.U32 R238, RZ, RZ, R191 ;  /* 0x000000ffffee7224 */ /* 0x000fe200078e00bf */
[----:B------:R2:W3:Y:S01]  /*7000*/  MUFU.EX2 R248, R2 ;  /* 0x0000000200f87308 */ /* 0x0004e20000000800 */
[----:B-----5:R-:W-:Y:S01]  /*7010*/  F2FP.BF16.F32.PACK_AB R7, R251, R53 ;  /* 0x00000035fb07723e */ /* 0x020fe200000010ff */
[----:B------:R-:W-:Y:S01]  /*7020*/  IMAD.MOV.U32 R191, RZ, RZ, R166 ;  /* 0x000000ffffbf7224 */ /* 0x000fe200078e00a6 */
[----:B------:R-:W-:Y:S01]  /*7030*/  LOP3.LUT R165, R0, R4, RZ, 0xc0, !PT ;  /* 0x0000000400a57212 */ /* 0x000fe200078ec0ff */
[----:B------:R-:W-:Y:S01]  /*7040*/  FADD.FTZ R0, R141, R19 ;  /* 0x000000138d007221 */ /* 0x000fe20000010000 */
[----:B------:R-:W-:Y:S01]  /*7050*/  FADD.FTZ R4, R186, R20 ;  /* 0x00000014ba047221 */ /* 0x000fe20000010000 */
[----:B------:R-:W-:Y:S01]  /*7060*/  LOP3.LUT R167, R12, R7, RZ, 0xc0, !PT ;  /* 0x000000070ca77212 */ /* 0x000fe200078ec0ff */
[----:B------:R-:W-:Y:S01]  /*7070*/  HMMA.16816.F32.BF16 R160, R8, R24, R64 ;  /* 0x0000001808a0723c */ /* 0x000fe20000041840 */
[----:B------:R-:W-:Y:S01]  /*7080*/  FADD.FTZ R0, R146, R0 ;  /* 0x0000000092007221 */ /* 0x000fe20000010000 */
[----:B------:R-:W-:Y:S01]  /*7090*/  FADD.FTZ R4, R155, R4 ;  /* 0x000000049b047221 */ /* 0x000fe20000010000 */
[----:B------:R-:W-:Y:S01]  /*70a0*/  LOP3.LUT R166, R6, R5, RZ, 0xc0, !PT ;  /* 0x0000000506a67212 */ /* 0x000fe200078ec0ff */
[----:B------:R-:W-:-:S02]  /*70b0*/  IMAD.MOV.U32 R186, RZ, RZ, R238 ;  /* 0x000000ffffba7224 */ /* 0x000fc400078e00ee */
[----:B------:R-:W-:Y:S01]  /*70c0*/  FADD.FTZ R7, R145, R0 ;  /* 0x0000000091077221 */ /* 0x000fe20000010000 */
[----:B------:R-:W-:Y:S01]  /*70d0*/  FADD.FTZ R5, R239, R4 ;  /* 0x00000004ef057221 */ /* 0x000fe20000010000 */
[----:B------:R-:W-:Y:S01]  /*70e0*/  F2FP.BF16.F32.PACK_AB R0, R188, R189 ;  /* 0x000000bdbc00723e */ /* 0x000fe200000010ff */
[----:B------:R-:W-:Y:S01]  /*70f0*/  IMAD.MOV.U32 R239, RZ, RZ, R232 ;  /* 0x000000ffffef7224 */ /* 0x000fe200078e00e8 */
[----:B------:R-:W-:Y:S01]  /*7100*/  F2FP.BF16.F32.PACK_AB R4, R13, R111 ;  /* 0x0000006f0d04723e */ /* 0x000fe200000010ff */
[----:B------:R-:W-:Y:S01]  /*7110*/  IMAD.MOV.U32 R232, RZ, RZ, R190 ;  /* 0x000000ffffe87224 */ /* 0x000fe200078e00be */
[----:B--2---:R-:W-:Y:S01]  /*7120*/  F2FP.BF16.F32.PACK_AB R2, R73, R74 ;  /* 0x0000004a4902723e */ /* 0x004fe200000010ff */
[----:B------:R-:W-:Y:S02]  /*7130*/  IMAD.MOV.U32 R190, RZ, RZ, R182 ;  /* 0x000000ffffbe7224 */ /* 0x000fe400078e00b6 */
[----:B------:R-:W-:Y:S01]  /*7140*/  IMAD.MOV.U32 R182, RZ, RZ, R171 ;  /* 0x000000ffffb67224 */ /* 0x000fe200078e00ab */
[----:B------:R-:W-:Y:S01]  /*7150*/  LOP3.LUT R164, R3, R2, RZ, 0xc0, !PT ;  /* 0x0000000203a47212 */ /* 0x000fe200078ec0ff */
[----:B------:R-:W-:Y:S01]  /*7160*/  FADD.FTZ R3, R143, R21 ;  /* 0x000000158f037221 */ /* 0x000fe20000010000 */
[----:B------:R-:W-:Y:S01]  /*7170*/  FADD.FTZ R2, R235, R18 ;  /* 0x00000012eb027221 */ /* 0x000fe20000010000 */
[----:B------:R-:W-:-:S02]  /*7180*/  IMAD.MOV.U32 R235, RZ, RZ, R233 ;  /* 0x000000ffffeb7224 */ /* 0x000fc400078e00e9 */
[----:B------:R-:W-:Y:S01]  /*7190*/  FADD.FTZ R3, R153, R3 ;  /* 0x0000000399037221 */ /* 0x000fe20000010000 */
[----:B------:R-:W-:Y:S01]  /*71a0*/  FADD.FTZ R8, R154, R2 ;  /* 0x000000029a087221 */ /* 0x000fe20000010000 */
[----:B---3--:R-:W-:Y:S01]  /*71b0*/  F2FP.BF16.F32.PACK_AB R2, R248, R52 ;  /* 0x00000034f802723e */ /* 0x008fe200000010ff */
[----:B------:R-:W-:Y:S02]  /*71c0*/  IMAD.MOV.U32 R233, RZ, RZ, R191 ;  /* 0x000000ffffe97224 */ /* 0x000fe400078e00bf */
[----:B------:R-:W-:Y:S01]  /*71d0*/  FADD.FTZ R6, R234, R3 ;  /* 0x00000003ea067221 */ /* 0x000fe20000010000 */
[----:B------:R-:W-:Y:S01]  /*71e0*/  IMAD.MOV.U32 R234, RZ, RZ, R237 ;  /* 0x000000ffffea7224 */ /* 0x000fe200078e00ed */
[----:B------:R-:W-:Y:S01]  /*71f0*/  F2FP.BF16.F32.PACK_AB R3, R200, R201 ;  /* 0x000000c9c803723e */ /* 0x000fe200000010ff */
[----:B------:R-:W-:Y:S01]  /*7200*/  IMAD.MOV.U32 R237, RZ, RZ, R219 ;  /* 0x000000ffffed7224 */ /* 0x000fe200078e00db */
[----:B------:R-:W-:Y:S01]  /*7210*/  LOP3.LUT R171, R15, R2, RZ, 0xc0, !PT ;  /* 0x000000020fab7212 */ /* 0x000fe200078ec0ff */
[----:B------:R-:W-:Y:S01]  /*7220*/  IMAD.MOV.U32 R219, RZ, RZ, R170 ;  /* 0x000000ffffdb7224 */ /* 0x000fe200078e00aa */
[----:B------:R-:W-:Y:S01]  /*7230*/  LOP3.LUT R170, R14, R0, RZ, 0xc0, !PT ;  /* 0x000000000eaa7212 */ /* 0x000fe200078ec0ff */
[----:B------:R-:W-:-:S02]  /*7240*/  IMAD.MOV.U32 R238, RZ, RZ, R236 ;  /* 0x000000ffffee7224 */ /* 0x000fc400078e00ec */
        /* <DEDUP_REMOVED lines=106> */
[C---:B-1----:R-:W-:Y:S01]  /*78f0*/  HMMA.16816.F32.BF16 R140, R164.reuse, R148, R60 ;  /* 0x00000094a48c723c */ /* 0x042fe2000004183c */
        /* <DEDUP_REMOVED lines=9> */
[----:B------:R-:W-:-:S02]  /*7990*/  VIADD R216, R209, 0x400 ;  /* 0x00000400d1d87836 */ /* 0x000fc40000000000 */
[----:B------:R-:W-:Y:S01]  /*79a0*/  HMMA.16816.F32.BF16 R144, R168, R148, R40 ;  /* 0x00000094a890723c */ /* 0x000fe20000041828 */
[C---:B------:R-:W-:Y:S02]  /*79b0*/  VIADD R215, R209.reuse, 0x800 ;  /* 0x00000800d1d77836 */ /* 0x040fe40000000000 */
[C---:B------:R-:W-:Y:S02]  /*79c0*/  VIADD R214, R209.reuse, 0xc00 ;  /* 0x00000c00d1d67836 */ /* 0x040fe40000000000 */
[C---:B------:R-:W-:Y:S01]  /*79d0*/  VIADD R213, R209.reuse, 0x1000 ;  /* 0x00001000d1d57836 */ /* 0x040fe20000000000 */
[----:B----4-:R-:W-:Y:S01]  /*79e0*/  HMMA.16816.F32.BF16 R156, R164, R28, R156 ;  /* 0x0000001ca49c723c */ /* 0x010fe2000004189c */
[C---:B------:R-:W-:Y:S02]  /*79f0*/  VIADD R212, R209.reuse, 0x1400 ;  /* 0x00001400d1d47836 */ /* 0x040fe40000000000 */
[C---:B------:R-:W-:Y:S02]  /*7a00*/  VIADD R211, R209.reuse, 0x1800 ;  /* 0x00001800d1d37836 */ /* 0x040fe40000000000 */
[----:B------:R-:W-:Y:S01]  /*7a10*/  VIADD R210, R209, 0x1c00 ;  /* 0x00001c00d1d27836 */ /* 0x000fe20000000000 */
[C---:B------:R-:W-:Y:S06]  /*7a20*/  HMMA.16816.F32.BF16 R148, R168.reuse, R150, R36 ;  /* 0x00000096a894723c */ /* 0x040fec0000041824 */
[----:B------:R-:W-:Y:S06]  /*7a30*/  HMMA.16816.F32.BF16 R160, R168, R28, R160 ;  /* 0x0000001ca8a0723c */ /* 0x000fec00000418a0 */
[-C--:B------:R-:W-:Y:S06]  /*7a40*/  HMMA.16816.F32.BF16 R164, R164, R30.reuse, R44 ;  /* 0x0000001ea4a4723c */ /* 0x080fec000004182c */
[----:B------:R-:W-:Y:S01]  /*7a50*/  HMMA.16816.F32.BF16 R168, R168, R30, R32 ;  /* 0x0000001ea8a8723c */ /* 0x000fe20000041820 */
[----:B------:R-:W-:-:S08]  /*7a60*/  NOP ;  /* 0x0000000000007918 */ /* 0x000fd00000000000 */
[----:B------:R-:W-:-:S15]  /*7a70*/  @!P0 BRA `(.L_x_532) ;  /* 0x0000006800148947 */ /* 0x000fde0003800000 */
[----:B------:R-:W-:Y:S01]  /*7a80*/  IMAD.WIDE.U32 R244, R127, -0x326172a9, RZ ;  /* 0xcd9e8d577ff47825 */ /* 0x000fe200078e00ff */
[----:B------:R-:W-:Y:S01]  /*7a90*/  IADD3 R217, R220, -0x2, RZ ;  /* 0xfffffffedcd97810 */ /* 0x000fe20007ffe0ff */
[----:B------:R-:W-:Y:S01]  /*7aa0*/  ULDC UR4, c[0x0][0x2ec] ;  /* 0x0000bb0000047ab9 */ /* 0x000fe20000000800 */
[----:B------:R-:W-:Y:S01]  /*7ab0*/  MOV R132, R137 ;  /* 0x0000008900847202 */ /* 0x000fe20000000f00 */
[----:B------:R-:W-:Y:S01]  /*7ac0*/  IMAD.WIDE.U32 R242, R223, -0x326172a9, RZ ;  /* 0xcd9e8d57dff27825 */ /* 0x000fe200078e00ff */
[----:B------:R-:W-:Y:S01]  /*7ad0*/  LOP3.LUT R234, R245, R126, RZ, 0x3c, !PT ;  /* 0x0000007ef5ea7212 */ /* 0x000fe200078e3cff */
[----:B------:R-:W-:Y:S01]  /*7ae0*/  ULDC.64 UR10, c[0x0][0x220] ;  /* 0x00008800000a7ab9 */ /* 0x000fe20000000a00 */
[----:B------:R-:W-:Y:S01]  /*7af0*/  MOV R3, R138 ;  /* 0x0000008a00037202 */ /* 0x000fe20000000f00 */
[----:B------:R-:W-:Y:S01]  /*7b00*/  IMAD.WIDE.U32 R218, R221, -0x2daee0ad, RZ ;  /* 0xd2511f53ddda7825 */ /* 0x000fe200078e00ff */
[----:B------:R-:W-:Y:S01]  /*7b10*/  LOP3.LUT R232, R243, R126, RZ, 0x3c, !PT ;  /* 0x0000007ef3e87212 */ /* 0x000fe200078e3cff */
[----:B------:R-:W-:Y:S01]  /*7b20*/  ULDC.64 UR12, c[0x0][0x250] ;  /* 0x00009400000c7ab9 */ /* 0x000fe20000000a00 */
[----:B------:R-:W-:Y:S01]  /*7b30*/  MOV R134, R135 ;  /* 0x0000008700867202 */ /* 0x000fe20000000f00 */
[----:B------:R-:W-:Y:S01]  /*7b40*/  IMAD.WIDE.U32 R234, R234, -0x2daee0ad, RZ ;  /* 0xd2511f53eaea7825 */ /* 0x000fe200078e00ff */
[----:B------:R-:W-:Y:S01]  /*7b50*/  MOV R133, R136 ;  /* 0x0000008800857202 */ /* 0x000fe20000000f00 */
[----:B------:R-:W-:Y:S01]  /*7b60*/  ULDC.64 UR6, c[0x0][0x218] ;  /* 0x0000860000067ab9 */ /* 0x000fe20000000a00 */
[----:B------:R-:W-:Y:S01]  /*7b70*/  ULDC.64 UR8, c[0x0][0x248] ;  /* 0x0000920000087ab9 */ /* 0x000fe20000000a00 */
[----:B------:R-:W-:Y:S01]  /*7b80*/  IMAD.WIDE.U32 R232, R232, -0x2daee0ad, RZ ;  /* 0xd2511f53e8e87825 */ /* 0x000fe200078e00ff */
[----:B------:R-:W-:Y:S06]  /*7b90*/  BRA `(.L_x_533) ;  /* 0x00000000006c7947 */ /* 0x000fec0003800000 */
.L_x_535:
        /* <DEDUP_REMOVED lines=27> */
.L_x_533:
[----:B------:R-:W2:Y:S01]  /*7d50*/  LDL.64 R10, [R1+0x40] ;  /* 0x00004000010a7983 */ /* 0x000ea20000100a00 */
[----:B------:R-:W-:Y:S01]  /*7d60*/  SHF.R.S32.HI R0, RZ, 0x1f, R217 ;  /* 0x0000001fff007819 */ /* 0x000fe200000114d9 */
[----:B------:R-:W-:Y:S04]  /*7d70*/  DEPBAR.LE SB0, 0x0 ;  /* 0x000080000000791a */ /* 0x000fe80000000000 */
[----:B------:R-:W3:Y:S01]  /*7d80*/  LDL R6, [R1+0x34] ;  /* 0x0000340001067983 */ /* 0x000ee20000100800 */
[----:B------:R-:W-:Y:S02]  /*7d90*/  IMAD R0, R0, UR12, RZ ;  /* 0x0000000c00007c24 */ /* 0x000fe4000f8e02ff */
[C---:B------:R-:W-:Y:S01]  /*7da0*/  IMAD.WIDE.U32 R4, R217.reuse, UR12, RZ ;  /* 0x0000000cd9047c25 */ /* 0x040fe2000f8e00ff */
[----:B------:R-:W-:Y:S03]  /*7db0*/  BAR.SYNC.DEFER_BLOCKING 0x0 ;  /* 0x0000000000007b1d */ /* 0x000fe60000010000 */
        /* <DEDUP_REMOVED lines=12> */
[----:B-----5:R-:W-:Y:S01]  /*7e80*/  LDGSTS.E.BYPASS.LTC128B.128 [R222+0x4000], desc[UR30][R8.64] ;  /* 0x0400000008de7fae */ /* 0x020fe2000b901d5e */
        /* <DEDUP_REMOVED lines=63> */
[----:B------:R-:W2:Y:S01]  /*8280*/  LDSM.16.M88.4 R176, [R210] ;  /* 0x00000000d2b0783b */ /* 0x000ea20000000200 */
[----:B------:R-:W-:Y:S04]  /*8290*/  DEPBAR.LE SB0, 0x0 ;  /* 0x000080000000791a */ /* 0x000fe80000000000 */
[----:B------:R-:W-:Y:S01]  /*82a0*/  FMNMX.FTZ R0, R4, R3, !PT ;  /* 0x0000000304007209 */ /* 0x000fe20007810000 */
[-C--:B------:R-:W-:Y:S01]  /*82b0*/  HMMA.16816.F32.BF16 R20, R172, R184.reuse, R20 ;  /* 0x000000b8ac14723c */ /* 0x080fe20000041814 */
[----:B------:R-:W-:Y:S04]  /*82c0*/  BAR.SYNC.DEFER_BLOCKING 0x0 ;  /* 0x0000000000007b1d */ /* 0x000fe80000010000 */
        /* <DEDUP_REMOVED lines=47> */
[-C--:B--2---:R-:W-:Y:S05]  /*85c0*/  HMMA.16816.F32.BF16 R116, R172, R176.reuse, R116 ;  /* 0x000000b0ac74723c */ /* 0x084fea0000041874 */
        /* <DEDUP_REMOVED lines=72> */
.L_x_534:
[----:B-1----:R-:W-:Y:S01]  /*8a50*/  FMNMX.FTZ R136, R72, R176, !PT ;  /* 0x000000b048887209 */ /* 0x002fe20007810000 */
[----:B------:R-:W1:Y:S01]  /*8a60*/  SHFL.BFLY PT, R138, R2, 0x2, 0x1f ;  /* 0x0c401f00028a7f89 */ /* 0x000e6200000e0000 */
[----:B------:R-:W-:Y:S01]  /*8a70*/  FMNMX.FTZ R0, R59, R177, !PT ;  /* 0x000000b13b007209 */ /* 0x000fe20007810000 */
[----:B------:R-:W-:Y:S01]  /*8a80*/  IMAD.SHL.U32 R201, R217, 0x4, RZ ;  /* 0x00000004d9c97824 */ /* 0x000fe200078e00ff */
[----:B------:R-:W-:Y:S05]  /*8a90*/  FMNMX.FTZ R136, R73, R136, !PT ;  /* 0x0000008849887209 */ /* 0x000fea0007810000 */
[----:B------:R-:W-:Y:S01]  /*8aa0*/  STL [R1+0x8c], R250 ;  /* 0x00008cfa01007387 */ /* 0x000fe20000100800 */
[----:B------:R-:W-:Y:S02]  /*8ab0*/  FMNMX.FTZ R0, R62, R0, !PT ;  /* 0x000000003e007209 */ /* 0x000fe40007810000 */
[----:B------:R-:W-:Y:S01]  /*8ac0*/  FMNMX.FTZ R136, R76, R136, !PT ;  /* 0x000000884c887209 */ /* 0x000fe20007810000 */
[----:B------:R-:W-:Y:S01]  /*8ad0*/  STL [R1+0x88], R251 ;  /* 0x000088fb01007387 */ /* 0x000fe20000100800 */
[----:B------:R-:W-:Y:S02]  /*8ae0*/  FMNMX.FTZ R0, R63, R0, !PT ;  /* 0x000000003f007209 */ /* 0x000fe40007810000 */
[----:B------:R-:W-:Y:S01]  /*8af0*/  FMNMX.FTZ R136, R77, R136, !PT ;  /* 0x000000884d887209 */ /* 0x000fe20007810000 */
[----:B------:R-:W2:Y:S01]  /*8b00*/  SHFL.BFLY PT, R137, R135, 0x2, 0x1f ;  /* 0x0c401f0087897f89 */ /* 0x000ea200000e0000 */
[----:B------:R-:W-:Y:S02]  /*8b10*/  FMNMX.FTZ R0, R74, R0, !PT ;  /* 0x000000004a007209 */ /* 0x000fe40007810000 */
[----:B------:R-:W-:Y:S05]  /*8b20*/  FMNMX.FTZ R136, R88, R136, !PT ;  /* 0x0000008858887209 */ /* 0x000fea0007810000 */
[----:B------:R-:W-:Y:S01]  /*8b30*/  STL [R1+0x7c], R222 ;  /* 0x00007cde01007387 */ /* 0x000fe20000100800 */
[----:B------:R-:W-:Y:S02]  /*8b40*/  FMNMX.FTZ R0, R75, R0, !PT ;  /* 0x000000004b007209 */ /* 0x000fe40007810000 */
[----:B------:R-:W-:Y:S01]  /*8b50*/  FMNMX.FTZ R136, R89, R136, !PT ;  /* 0x0000008859887209 */ /* 0x000fe20007810000 */
[----:B------:R-:W-:Y:S01]  /*8b60*/  STL [R1+0x78], R216 ;  /* 0x000078d801007387 */ /* 0x000fe20000100800 */
[----:B------:R-:W-:Y:S02]  /*8b70*/  FMNMX.FTZ R0, R78, R0, !PT ;  /* 0x000000004e007209 */ /* 0x000fe40007810000 */
[----:B------:R-:W-:Y:S01]  /*8b80*/  LOP3.LUT R188, R235, UR26, R218, 0x96, !PT ;  /* 0x0000001aebbc7c12 */ /* 0x000fe2000f8e96da */
[----:B------:R-:W-:Y:S01]  /*8b90*/  STL [R1+0x74], R215 ;  /* 0x000074d701007387 */ /* 0x000fe20000100800 */
[----:B-1----:R-:W-:Y:S02]  /*8ba0*/  FMNMX.FTZ R138, R2, R138, !PT ;  /* 0x0000008a028a7209 */ /* 0x002fe40007810000 */
[----:B------:R-:W-:Y:S01]  /*8bb0*/  FMNMX.FTZ R2, R92, R136, !PT ;  /* 0x000000885c027209 */ /* 0x000fe20007810000 */
[----:B------:R-:W-:Y:S01]  /*8bc0*/  STL [R1+0x70], R214 ;  /* 0x000070d601007387 */ /* 0x000fe20000100800 */
[----:B------:R-:W-:Y:S01]  /*8bd0*/  FMNMX.FTZ R0, R79, R0, !PT ;  /* 0x000000004f007209 */ /* 0x000fe20007810000 */
[----:B------:R-:W-:Y:S01]  /*8be0*/  IMAD.WIDE.U32 R188, R188, -0x326172a9, RZ ;  /* 0xcd9e8d57bcbc7825 */ /* 0x000fe200078e00ff */
[----:B------:R-:W-:Y:S01]  /*8bf0*/  FMNMX.FTZ R2, R93, R2, !PT ;  /* 0x000000025d027209 */ /* 0x000fe20007810000 */
[----:B------:R-:W-:Y:S01]  /*8c00*/  STL [R1+0x6c], R213 ;  /* 0x00006cd501007387 */ /* 0x000fe20000100800 */
[----:B------:R-:W-:Y:S02]  /*8c10*/  FMNMX.FTZ R0, R90, R0, !PT ;  /* 0x000000005a007209 */ /* 0x000fe40007810000 */
[----:B------:R-:W-:Y:S01]  /*8c20*/  FMNMX.FTZ R2, R104, R2, !PT ;  /* 0x0000000268027209 */ /* 0x000fe20007810000 */
[----:B------:R-:W-:Y:S01]  /*8c30*/  STL [R1+0x68], R212 ;  /* 0x000068d401007387 */ /* 0x000fe20000100800 */
[----:B--2---:R-:W-:Y:S02]  /*8c40*/  FMNMX.FTZ R137, R135, R137, !PT ;  /* 0x0000008987897209 */ /* 0x004fe40007810000 */
[----:B------:R-:W-:Y:S01]  /*8c50*/  FMNMX.FTZ R2, R105, R2, !PT ;  /* 0x0000000269027209 */ /* 0x000fe20007810000 */
[----:B------:R-:W1:Y:S01]  /*8c60*/  SHFL.BFLY PT, R135, R138, 0x1, 0x1f ;  /* 0x0c201f008a877f89 */ /* 0x000e6200000e0000 */
[----:B------:R-:W-:Y:S02]  /*8c70*/  FMNMX.FTZ R0, R91, R0, !PT ;  /* 0x000000005b007209 */ /* 0x000fe40007810000 */
[----:B------:R-:W-:Y:S05]  /*8c80*/  FMNMX.FTZ R2, R108, R2, !PT ;  /* 0x000000026c027209 */ /* 0x000fea0007810000 */
[----:B------:R-:W-:Y:S01]  /*8c90*/  STL [R1+0x64], R211 ;  /* 0x000064d301007387 */ /* 0x000fe20000100800 */
[----:B------:R-:W-:Y:S02]  /*8ca0*/  FMNMX.FTZ R0, R94, R0, !PT ;  /* 0x000000005e007209 */ /* 0x000fe40007810000 */
[----:B------:R-:W-:Y:S01]  /*8cb0*/  FMNMX.FTZ R2, R109, R2, !PT ;  /* 0x000000026d027209 */ /* 0x000fe20007810000 */
[----:B------:R2:W-:Y:S01]  /*8cc0*/  STL [R1+0x60], R210 ;  /* 0x000060d201007387 */ /* 0x0005e20000100800 */
[----:B------:R-:W-:Y:S02]  /*8cd0*/  FMNMX.FTZ R0, R95, R0, !PT ;  /* 0x000000005f007209 */ /* 0x000fe40007810000 */
[----:B------:R-:W-:Y:S01]  /*8ce0*/  FMNMX.FTZ R2, R120, R2, !PT ;  /* 0x0000000278027209 */ /* 0x000fe20007810000 */
[----:B------:R-:W-:Y:S01]  /*8cf0*/  STL [R1+0x5c], R209 ;  /* 0x00005cd101007387 */ /* 0x000fe20000100800 */
[----:B------:R-:W-:Y:S02]  /*8d00*/  FMNMX.FTZ R0, R106, R0, !PT ;  /* 0x000000006a007209 */ /* 0x000fe40007810000 */
[----:B------:R-:W-:Y:S01]  /*8d10*/  FMNMX.FTZ R136, R121, R2, !PT ;  /* 0x0000000279887209 */ /* 0x000fe20007810000 */
[----:B------:R-:W-:Y:S01]  /*8d20*/  STL [R1+0x58], R208 ;  /* 0x000058d001007387 */ /* 0x000fe20000100800 */
[----:B------:R-:W-:Y:S01]  /*8d30*/  FMNMX.FTZ R0, R107, R0, !PT ;  /* 0x000000006b007209 */ /* 0x000fe20007810000 */
[----:B------:R-:W-:Y:S01]  /*8d40*/  VIADD R2, R201, 0x1 ;  /* 0x00000001c9027836 */ /* 0x000fe20000000000 */
[----:B------:R-:W-:Y:S01]  /*8d50*/  FMNMX.FTZ R136, R124, R136, !PT ;  /* 0x000000887c887209 */ /* 0x000fe20007810000 */
[----:B------:R-:W-:Y:S01]  /*8d60*/  STL [R1+0x54], R207 ;  /* 0x000054cf01007387 */ /* 0x000fe20000100800 */
[----:B------:R-:W-:Y:S02]  /*8d70*/  FMNMX.FTZ R0, R110, R0, !PT ;  /* 0x000000006e007209 */ /* 0x000fe40007810000 */
[----:B------:R-:W-:Y:S01]  /*8d80*/  FMNMX.FTZ R136, R125, R136, !PT ;  /* 0x000000887d887209 */ /* 0x000fe20007810000 */
[----:B------:R-:W-:Y:S01]  /*8d90*/  STL [R1+0x50], R206 ;  /* 0x000050ce01007387 */ /* 0x000fe20000100800 */
[----:B-1----:R-:W-:Y:S02]  /*8da0*/  FMNMX.FTZ R138, R138, R135, !PT ;  /* 0x000000878a8a7209 */ /* 0x002fe40007810000 */
[----:B------:R-:W-:Y:S01]  /*8db0*/  FMNMX.FTZ R0, R111, R0, !PT ;  /* 0x000000006f007209 */ /* 0x000fe20007810000 */
[----:B------:R-:W1:Y:S01]  /*8dc0*/  SHFL.BFLY PT, R135, R136, 0x2, 0x1f ;  /* 0x0c401f0088877f89 */ /* 0x000e6200000e0000 */
[----:B------:R-:W-:Y:S01]  /*8dd0*/  LOP3.LUT R2, R219, UR33, R2, 0x96, !PT ;  /* 0x00000021db027c12 */ /* 0x000fe2000f8e9602 */
[----:B------:R-:W-:Y:S01]  /*8de0*/  FMUL.FTZ R186, R138, UR4 ;  /* 0x000000048aba7c20 */ /* 0x000fe20008410000 */
[----:B------:R-:W-:Y:S05]  /*8df0*/  FMNMX.FTZ R0, R122, R0, !PT ;  /* 0x000000007a007209 */ /* 0x000fea0007810000 */
[----:B------:R-:W3:Y:S01]  /*8e00*/  SHFL.BFLY PT, R139, R137, 0x1, 0x1f ;  /* 0x0c201f00898b7f89 */ /* 0x000ee200000e0000 */
[----:B------:R-:W-:Y:S01]  /*8e10*/  FSETP.NEU.FTZ.AND P1, PT, R138, -INF , PT ;  /* 0xff8000008a00780b */ /* 0x000fe20003f3d000 */
[----:B------:R-:W-:Y:S01]  /*8e20*/  IMAD.WIDE.U32 R176, R2, -0x326172a9, RZ ;  /* 0xcd9e8d5702b07825 */ /* 0x000fe200078e00ff */
[----:B------:R-:W-:Y:S05]  /*8e30*/  FMNMX.FTZ R0, R123, R0, !PT ;  /* 0x000000007b007209 */ /* 0x000fea0007810000 */
[----:B------:R-:W-:Y:S01]  /*8e40*/  STL [R1+0x80], R217 ;  /* 0x000080d901007387 */ /* 0x000fe20000100800 */
[----:B------:R-:W-:Y:S02]  /*8e50*/  FSEL R186, R186, RZ, P1 ;  /* 0x000000ffbaba7208 */ /* 0x000fe40000800000 */
[----:B------:R-:W-:Y:S02]  /*8e60*/  FMNMX.FTZ R0, R126, R0, !PT ;  /* 0x000000007e007209 */ /* 0x000fe40007810000 */
[----:B------:R-:W-:Y:S01]  /*8e70*/  LOP3.LUT R172, R219, UR33, R201, 0x96, !PT ;  /* 0x00000021dbac7c12 */ /* 0x000fe2000f8e96c9 */
[--C-:B------:R-:W-:Y:S01]  /*8e80*/  FFMA.FTZ R17, R17, UR4, -R186.reuse ;  /* 0x0000000411117c23 */ /* 0x100fe200080108ba */
[----:B------:R-:W-:Y:S01]  /*8e90*/  FMNMX.FTZ R0, R127, R0, !PT ;  /* 0x000000007f007209 */ /* 0x000fe20007810000 */
[----:B------:R-:W-:Y:S01]  /*8ea0*/  FFMA.FTZ R48, R48, UR4, -R186 ;  /* 0x0000000430307c23 */ /* 0x000fe200080108ba */
[----:B------:R-:W-:Y:S01]  /*8eb0*/  LOP3.LUT R190, R233, UR26, R218, 0x96, !PT ;  /* 0x0000001ae9be7c12 */ /* 0x000fe2000f8e96da */
[----:B--2---:R-:W-:Y:S01]  /*8ec0*/  MUFU.EX2 R210, R17 ;  /* 0x0000001100d27308 */ /* 0x004fe20000000800 */
[--C-:B------:R-:W-:Y:S01]  /*8ed0*/  FFMA.FTZ R36, R36, UR4, -R186.reuse ;  /* 0x0000000424247c23 */ /* 0x100fe200080108ba */
[--C-:B------:R-:W-:Y:S01]  /*8ee0*/  FFMA.FTZ R52, R52, UR4, -R186.reuse ;  /* 0x0000000434347c23 */ /* 0x100fe200080108ba */
[--C-:B------:R-:W-:Y:S01]  /*8ef0*/  FFMA.FTZ R85, R85, UR4, -R186.reuse ;  /* 0x0000000455557c23 */ /* 0x100fe200080108ba */
[--C-:B------:R-:W-:Y:S01]  /*8f00*/  FFMA.FTZ R16, R16, UR4, -R186.reuse ;  /* 0x0000000410107c23 */ /* 0x100fe200080108ba */
[--C-:B------:R-:W-:Y:S01]  /*8f10*/  FFMA.FTZ R5, R5, UR4, -R186.reuse ;  /* 0x0000000405057c23 */ /* 0x100fe200080108ba */
[----:B-1----:R-:W-:Y:S01]  /*8f20*/  FMNMX.FTZ R136, R136, R135, !PT ;  /* 0x0000008788887209 */ /* 0x002fe20007810000 */
[----:B------:R-:W-:Y:S03]  /*8f30*/  IMAD.WIDE.U32 R190, R190, -0x326172a9, RZ ;  /* 0xcd9e8d57bebe7825 */ /* 0x000fe600078e00ff */
[----:B------:R-:W-:Y:S01]  /*8f40*/  MUFU.EX2 R214, R48 ;  /* 0x0000003000d67308 */ /* 0x000fe20000000800 */
[----:B------:R-:W1:Y:S01]  /*8f50*/  SHFL.BFLY PT, R2, R0, 0x2, 0x1f ;  /* 0x0c401f0000027f89 */ /* 0x000e6200000e0000 */
[----:B---3--:R-:W-:Y:S01]  /*8f60*/  FMNMX.FTZ R137, R137, R139, !PT ;  /* 0x0000008b89897209 */ /* 0x008fe20007810000 */
[----:B------:R-:W-:Y:S01]  /*8f70*/  FFMA.FTZ R32, R32, UR4, -R186 ;  /* 0x0000000420207c23 */ /* 0x000fe200080108ba */
[--C-:B------:R-:W-:Y:S05]  /*8f80*/  LOP3.LUT R180, R191, UR25, R176.reuse, 0x96, !PT ;  /* 0x00000019bfb47c12 */ /* 0x100fea000f8e96b0 */
[----:B------:R-:W2:Y:S01]  /*8f90*/  SHFL.BFLY PT, R174, R136, 0x1, 0x1f ;  /* 0x0c201f0088ae7f89 */ /* 0x000ea200000e0000 */
[C---:B------:R-:W-:Y:S01]  /*8fa0*/  FSETP.NEU.FTZ.AND P1, PT, R137.reuse, -INF , PT ;  /* 0xff8000008900780b */ /* 0x040fe20003f3d000 */
[----:B------:R-:W-:Y:S01]  /*8fb0*/  FMUL.FTZ R185, R137, UR4 ;  /* 0x0000000489b97c20 */ /* 0x000fe20008410000 */
[----:B------:R-:W-:Y:S01]  /*8fc0*/  LOP3.LUT R176, R189, UR25, R176, 0x96, !PT ;  /* 0x00000019bdb07c12 */ /* 0x000fe2000f8e96b0 */
[----:B------:R3:W-:Y:S01]  /*8fd0*/  MUFU.EX2 R237, R16 ;  /* 0x0000001000ed7308 */ /* 0x0007e20000000800 */
[--C-:B------:R-:W-:Y:S01]  /*8fe0*/  FFMA.FTZ R21, R21, UR4, -R186.reuse ;  /* 0x0000000415157c23 */ /* 0x100fe200080108ba */
[--C-:B------:R-:W-:Y:S01]  /*8ff0*/  FFMA.FTZ R20, R20, UR4, -R186.reuse ;  /* 0x0000000414147c23 */ /* 0x100fe200080108ba */
[----:B------:R-:W-:Y:S01]  /*9000*/  FSEL R185, R185, RZ, P1 ;  /* 0x000000ffb9b97208 */ /* 0x000fe20000800000 */
[--C-:B------:R-:W-:Y:S01]  /*9010*/  FFMA.FTZ R4, R4, UR4, -R186.reuse ;  /* 0x0000000404047c23 */ /* 0x100fe200080108ba */
[----:B------:R-:W-:Y:S04]  /*9020*/  IMAD.WIDE.U32 R172, R172, -0x326172a9, RZ ;  /* 0xcd9e8d57acac7825 */ /* 0x000fe800078e00ff */
[----:B------:R-:W-:Y:S01]  /*9030*/  FFMA.FTZ R49, R49, UR4, -R186 ;  /* 0x0000000431317c23 */ /* 0x000fe200080108ba */
[--C-:B------:R-:W-:Y:S01]  /*9040*/  FFMA.FTZ R18, R18, UR4, -R185.reuse ;  /* 0x0000000412127c23 */ /* 0x100fe200080108b9 */
[--C-:B------:R-:W-:Y:S01]  /*9050*/  FFMA.FTZ R135, R19, UR4, -R185.reuse ;  /* 0x0000000413877c23 */ /* 0x100fe200080108b9 */
[----:B------:R-:W-:Y:S01]  /*9060*/  LOP3.LUT R192, R189, UR25, R172, 0x96, !PT ;  /* 0x00000019bdc07c12 */ /* 0x000fe2000f8e96ac */
[----:B------:R-:W-:Y:S01]  /*9070*/  MUFU.EX2 R236, R5 ;  /* 0x0000000500ec7308 */ /* 0x000fe20000000800 */
[----:B------:R-:W-:Y:S01]  /*9080*/  LOP3.LUT R139, R173, UR27, R242, 0x96, !PT ;  /* 0x0000001bad8b7c12 */ /* 0x000fe2000f8e96f2 */
[--C-:B------:R-:W-:Y:S01]  /*9090*/  FFMA.FTZ R6, R6, UR4, -R185.reuse ;  /* 0x0000000406067c23 */ /* 0x100fe200080108b9 */
[----:B------:R-:W-:Y:S01]  /*90a0*/  LOP3.LUT R178, R191, UR25, R172, 0x96, !PT ;  /* 0x00000019bfb27c12 */ /* 0x000fe2000f8e96ac */
[--C-:B------:R-:W-:Y:S01]  /*90b0*/  FFMA.FTZ R50, R50, UR4, -R185.reuse ;  /* 0x0000000432327c23 */ /* 0x100fe200080108b9 */
[----:B-1----:R-:W-:Y:S01]  /*90c0*/  FMNMX.FTZ R0, R0, R2, !PT ;  /* 0x0000000200007209 */ /* 0x002fe20007810000 */
[--C-:B------:R-:W-:Y:S01]  /*90d0*/  FFMA.FTZ R51, R51, UR4, -R185.reuse ;  /* 0x0000000433337c23 */ /* 0x100fe200080108b9 */
[----:B---3--:R-:W-:Y:S03]  /*90e0*/  LOP3.LUT R16, R173, UR27, R244, 0x96, !PT ;  /* 0x0000001bad107c12 */ /* 0x008fe6000f8e96f4 */
[----:B------:R1:W-:Y:S01]  /*90f0*/  MUFU.EX2 R213, R18 ;  /* 0x0000001200d57308 */ /* 0x0003e20000000800 */
[----:B--2---:R-:W-:Y:S01]  /*9100*/  FMNMX.FTZ R136, R136, R174, !PT ;  /* 0x000000ae88887209 */ /* 0x004fe20007810000 */
[----:B------:R-:W2:Y:S01]  /*9110*/  SHFL.BFLY PT, R2, R0, 0x1, 0x1f ;  /* 0x0c201f0000027f89 */ /* 0x000ea200000e0000 */
[C---:B------:R-:W-:Y:S01]  /*9120*/  LOP3.LUT R172, R177.reuse, UR27, R242, 0x96, !PT ;  /* 0x0000001bb1ac7c12 */ /* 0x040fe2000f8e96f2 */
[----:B------:R-:W-:Y:S01]  /*9130*/  IMAD.WIDE.U32 R192, R192, -0x2daee0ad, RZ ;  /* 0xd2511f53c0c07825 */ /* 0x000fe200078e00ff */
[C---:B------:R-:W-:Y:S02]  /*9140*/  FSETP.NEU.FTZ.AND P1, PT, R136.reuse, -INF , PT ;  /* 0xff8000008800780b */ /* 0x040fe40003f3d000 */
[----:B------:R-:W-:Y:S03]  /*9150*/  LOP3.LUT R173, R177, UR27, R244, 0x96, !PT ;  /* 0x0000001bb1ad7c12 */ /* 0x000fe6000f8e96f4 */
[----:B------:R3:W-:Y:S01]  /*9160*/  MUFU.EX2 R221, R4 ;  /* 0x0000000400dd7308 */ /* 0x0007e20000000800 */
[----:B------:R-:W-:Y:S01]  /*9170*/  FMUL.FTZ R184, R136, UR4 ;  /* 0x0000000488b87c20 */ /* 0x000fe20008410000 */
[----:B------:R-:W-:Y:S04]  /*9180*/  IMAD.WIDE.U32 R16, R16, -0x2daee0ad, RZ ;  /* 0xd2511f5310107825 */ /* 0x000fe800078e00ff */
[--C-:B------:R-:W-:Y:S01]  /*9190*/  FFMA.FTZ R86, R86, UR4, -R185.reuse ;  /* 0x0000000456567c23 */ /* 0x100fe200080108b9 */
[--C-:B------:R-:W-:Y:S01]  /*91a0*/  FFMA.FTZ R7, R7, UR4, -R185.reuse ;  /* 0x0000000407077c23 */ /* 0x100fe200080108b9 */
[----:B------:R-:W-:Y:S01]  /*91b0*/  FSEL R184, R184, RZ, P1 ;  /* 0x000000ffb8b87208 */ /* 0x000fe20000800000 */
[--C-:B------:R-:W-:Y:S01]  /*91c0*/  FFMA.FTZ R34, R34, UR4, -R185.reuse ;  /* 0x0000000422227c23 */ /* 0x100fe200080108b9 */
[----:B------:R-:W-:Y:S01]  /*91d0*/  LOP3.LUT R17, R17, UR24, R234, 0x96, !PT ;  /* 0x0000001811117c12 */ /* 0x000fe2000f8e96ea */
[----:B------:R4:W-:Y:S01]  /*91e0*/  MUFU.EX2 R209, R135 ;  /* 0x0000008700d17308 */ /* 0x0009e20000000800 */
[----:B------:R-:W-:Y:S01]  /*91f0*/  LOP3.LUT R182, R193, UR22, R16, 0x96, !PT ;  /* 0x00000016c1b67c12 */ /* 0x000fe2000f8e9610 */
[----:B-1----:R-:W-:Y:S04]  /*9200*/  IMAD.WIDE.U32 R18, R139, -0x2daee0ad, RZ ;  /* 0xd2511f538b127825 */ /* 0x002fe800078e00ff */
[--C-:B------:R-:W-:Y:S01]  /*9210*/  FFMA.FTZ R8, R8, UR4, -R184.reuse ;  /* 0x0000000408087c23 */ /* 0x100fe200080108b8 */
[----:B------:R-:W-:Y:S01]  /*9220*/  FFMA.FTZ R9, R9, UR4, -R184 ;  /* 0x0000000409097c23 */ /* 0x000fe200080108b8 */
[----:B------:R-:W-:Y:S01]  /*9230*/  IMAD.WIDE.U32 R178, R178, -0x2daee0ad, RZ ;  /* 0xd2511f53b2b27825 */ /* 0x000fe200078e00ff */
[----:B------:R-:W-:Y:S01]  /*9240*/  LOP3.LUT R19, R19, UR24, R232, 0x96, !PT ;  /* 0x0000001813137c12 */ /* 0x000fe2000f8e96e8 */
[----:B------:R1:W-:Y:S02]  /*9250*/  MUFU.EX2 R250, R6 ;  /* 0x0000000600fa7308 */ /* 0x0003e40000000800 */
[--C-:B------:R-:W-:Y:S01]  /*9260*/  FFMA.FTZ R12, R12, UR4, -R184.reuse ;  /* 0x000000040c0c7c23 */ /* 0x100fe200080108b8 */
[----:B---3--:R-:W-:Y:S04]  /*9270*/  IMAD.WIDE.U32 R4, R17, -0x326172a9, RZ ;  /* 0xcd9e8d5711047825 */ /* 0x008fe800078e00ff */
[--C-:B------:R-:W-:Y:S01]  /*9280*/  FFMA.FTZ R13, R13, UR4, -R184.reuse ;  /* 0x000000040d0d7c23 */ /* 0x100fe200080108b8 */
[--C-:B------:R-:W-:Y:S01]  /*9290*/  FFMA.FTZ R29, R29, UR4, -R184.reuse ;  /* 0x000000041d1d7c23 */ /* 0x100fe200080108b8 */
[----:B------:R-:W-:Y:S04]  /*92a0*/  IMAD.WIDE.U32 R194, R172, -0x2daee0ad, RZ ;  /* 0xd2511f53acc27825 */ /* 0x000fe800078e00ff */
[----:B------:R-:W-:Y:S01]  /*92b0*/  FFMA.FTZ R40, R40, UR4, -R184 ;  /* 0x0000000428287c23 */ /* 0x000fe200080108b8 */
[----:B------:R3:W-:Y:S01]  /*92c0*/  MUFU.EX2 R231, R7 ;  /* 0x0000000700e77308 */ /* 0x0007e20000000800 */
[----:B----4-:R-:W-:Y:S01]  /*92d0*/  LOP3.LUT R135, R179, UR22, R18, 0x96, !PT ;  /* 0x00000016b3877c12 */ /* 0x010fe2000f8e9612 */
[----:B------:R-:W-:Y:S01]  /*92e0*/  IMAD.WIDE.U32 R180, R180, -0x2daee0ad, RZ ;  /* 0xd2511f53b4b47825 */ /* 0x000fe200078e00ff */
[----:B------:R-:W-:Y:S03]  /*92f0*/  LOP3.LUT R16, R195, UR24, R232, 0x96, !PT ;  /* 0x00000018c3107c12 */ /* 0x000fe6000f8e96e8 */
[----:B------:R-:W-:Y:S01]  /*9300*/  FFMA.FTZ R41, R41, UR4, -R184 ;  /* 0x0000000429297c23 */ /* 0x000fe200080108b8 */
[----:B------:R-:W-:Y:S01]  /*9310*/  IMAD.WIDE.U32 R182, R182, -0x326172a9, RZ ;  /* 0xcd9e8d57b6b67825 */ /* 0x000fe200078e00ff */
[----:B------:R-:W-:Y:S02]  /*9320*/  LOP3.LUT R18, R181, UR22, R194, 0x96, !PT ;  /* 0x00000016b5127c12 */ /* 0x000fe4000f8e96c2 */
[----:B------:R-:W-:Y:S01]  /*9330*/  MUFU.EX2 R251, R8 ;  /* 0x0000000800fb7308 */ /* 0x000fe20000000800 */
[----:B-1----:R-:W-:Y:S01]  /*9340*/  LOP3.LUT R6, R5, UR23, R188, 0x96, !PT ;  /* 0x0000001705067c12 */ /* 0x002fe2000f8e96bc */
[----:B------:R-:W-:Y:S01]  /*9350*/  IMAD.WIDE.U32 R172, R173, -0x2daee0ad, RZ ;  /* 0xd2511f53adac7825 */ /* 0x000fe200078e00ff */
[----:B------:R-:W-:Y:S03]  /*9360*/  LOP3.LUT R174, R183, UR21, R4, 0x96, !PT ;  /* 0x00000015b7ae7c12 */ /* 0x000fe6000f8e9604 */
[----:B------:R-:W-:Y:S01]  /*9370*/  FFMA.FTZ R45, R45, UR4, -R184 ;  /* 0x000000042d2d7c23 */ /* 0x000fe200080108b8 */
[----:B------:R-:W-:Y:S01]  /*9380*/  IMAD.WIDE.U32 R176, R176, -0x2daee0ad, RZ ;  /* 0xd2511f53b0b07825 */ /* 0x000fe200078e00ff */
[----:B------:R-:W-:Y:S02]  /*9390*/  LOP3.LUT R194, R173, UR24, R234, 0x96, !PT ;  /* 0x00000018adc27c12 */ /* 0x000fe4000f8e96ea */
[----:B------:R1:W-:Y:S01]  /*93a0*/  MUFU.EX2 R216, R9 ;  /* 0x0000000900d87308 */ /* 0x0003e20000000800 */
[----:B------:R-:W-:Y:S01]  /*93b0*/  FFMA.FTZ R89, R89, UR4, -R184 ;  /* 0x0000000459597c23 */ /* 0x000fe200080108b8 */
[----:B------:R-:W-:Y:S01]  /*93c0*/  IMAD.WIDE.U32 R4, R19, -0x326172a9, RZ ;  /* 0xcd9e8d5713047825 */ /* 0x000fe200078e00ff */
[----:B------:R-:W-:Y:S03]  /*93d0*/  LOP3.LUT R175, R177, UR22, R172, 0x96, !PT ;  /* 0x00000016b1af7c12 */ /* 0x000fe6000f8e96ac */
[----:B------:R-:W-:Y:S01]  /*93e0*/  FFMA.FTZ R88, R88, UR4, -R184 ;  /* 0x0000000458587c23 */ /* 0x000fe200080108b8 */
[----:B------:R-:W-:Y:S01]  /*93f0*/  IMAD.WIDE.U32 R16, R16, -0x326172a9, RZ ;  /* 0xcd9e8d5710107825 */ /* 0x000fe200078e00ff */
[----:B------:R-:W-:Y:S02]  /*9400*/  LOP3.LUT R5, R5, UR23, R190, 0x96, !PT ;  /* 0x0000001705057c12 */ /* 0x000fe4000f8e96be */
[----:B------:R-:W-:Y:S01]  /*9410*/  MUFU.EX2 R208, R13 ;  /* 0x0000000d00d07308 */ /* 0x000fe20000000800 */
[----:B------:R-:W-:Y:S01]  /*9420*/  FFMA.FTZ R33, R33, UR4, -R186 ;  /* 0x0000000421217c23 */ /* 0x000fe200080108ba */
[----:B------:R-:W-:Y:S01]  /*9430*/  IMAD.WIDE.U32 R172, R135, -0x326172a9, RZ ;  /* 0xcd9e8d5787ac7825 */ /* 0x000fe200078e00ff */
[----:B--2---:R-:W-:Y:S02]  /*9440*/  FMNMX.FTZ R135, R0, R2, !PT ;  /* 0x0000000200877209 */ /* 0x004fe40007810000 */
[----:B------:R-:W-:Y:S01]  /*9450*/  LOP3.LUT R2, R17, UR23, R190, 0x96, !PT ;  /* 0x0000001711027c12 */ /* 0x000fe2000f8e96be */
[----:B------:R-:W-:Y:S01]  /*9460*/  IMAD.WIDE.U32 R18, R18, -0x326172a9, RZ ;  /* 0xcd9e8d5712127825 */ /* 0x000fe200078e00ff */
[----:B------:R-:W-:Y:S03]  /*9470*/  LOP3.LUT R139, R173, UR21, R4, 0x96, !PT ;  /* 0x00000015ad8b7c12 */ /* 0x000fe6000f8e9604 */
[----:B------:R-:W-:Y:S01]  /*9480*/  MUFU.EX2 R222, R50 ;  /* 0x0000003200de7308 */ /* 0x000fe20000000800 */
[----:B------:R-:W-:Y:S01]  /*9490*/  FSETP.NEU.FTZ.AND P1, PT, R135, -INF , PT ;  /* 0xff8000008700780b */ /* 0x000fe20003f3d000 */
[----:B---3--:R-:W-:Y:S01]  /*94a0*/  IMAD.WIDE.U32 R6, R6, -0x2daee0ad, RZ ;  /* 0xd2511f5306067825 */ /* 0x008fe200078e00ff */
[----:B------:R-:W-:Y:S03]  /*94b0*/  LOP3.LUT R179, R19, UR21, R16, 0x96, !PT ;  /* 0x0000001513b37c12 */ /* 0x000fe6000f8e9610 */
[--C-:B------:R-:W-:Y:S01]  /*94c0*/  FFMA.FTZ R35, R35, UR4, -R185.reuse ;  /* 0x0000000423237c23 */ /* 0x100fe200080108b9 */
[----:B------:R-:W-:Y:S01]  /*94d0*/  IMAD.WIDE.U32 R4, R5, -0x2daee0ad, RZ ;  /* 0xd2511f5305047825 */ /* 0x000fe200078e00ff */
[----:B-1----:R-:W-:Y:S02]  /*94e0*/  LOP3.LUT R9, R7, UR20, R192, 0x96, !PT ;  /* 0x0000001407097c12 */ /* 0x002fe4000f8e96c0 */
[----:B------:R-:W-:Y:S01]  /*94f0*/  MUFU.EX2 R217, R29 ;  /* 0x0000001d00d97308 */ /* 0x000fe20000000800 */
[--C-:B------:R-:W-:Y:S01]  /*9500*/  FFMA.FTZ R22, R22, UR4, -R185.reuse ;  /* 0x0000000416167c23 */ /* 0x100fe200080108b9 */
[----:B------:R-:W-:Y:S01]  /*9510*/  IMAD.WIDE.U32 R16, R175, -0x326172a9, RZ ;  /* 0xcd9e8d57af107825 */ /* 0x000fe200078e00ff */
[----:B------:R-:W-:Y:S03]  /*9520*/  LOP3.LUT R8, R5, UR20, R178, 0x96, !PT ;  /* 0x0000001405087c12 */ /* 0x000fe6000f8e96b2 */
[----:B------:R-:W-:Y:S01]  /*9530*/  FMUL.FTZ R187, R135, UR4 ;  /* 0x0000000487bb7c20 */ /* 0x000fe20008410000 */
[----:B------:R-:W-:Y:S04]  /*9540*/  IMAD.WIDE.U32 R174, R174, -0x2daee0ad, RZ ;  /* 0xd2511f53aeae7825 */ /* 0x000fe800078e00ff */
[----:B------:R-:W-:Y:S01]  /*9550*/  FFMA.FTZ R23, R23, UR4, -R185 ;  /* 0x0000000417177c23 */ /* 0x000fe200080108b9 */
[----:B------:R-:W-:Y:S01]  /*9560*/  MUFU.EX2 R207, R51 ;  /* 0x0000003300cf7308 */ /* 0x000fe20000000800 */
[----:B------:R-:W-:Y:S01]  /*9570*/  FFMA.FTZ R28, R28, UR4, -R184 ;  /* 0x000000041c1c7c23 */ /* 0x000fe200080108b8 */
[----:B------:R-:W-:Y:S01]  /*9580*/  FSEL R187, R187, RZ, P1 ;  /* 0x000000ffbbbb7208 */ /* 0x000fe20000800000 */
[----:B------:R-:W-:Y:S01]  /*9590*/  IMAD.WIDE.U32 R178, R179, -0x2daee0ad, RZ ;  /* 0xd2511f53b3b27825 */ /* 0x000fe200078e00ff */
[----:B------:R-:W-:Y:S03]  /*95a0*/  LOP3.LUT R5, R175, UR18, R6, 0x96, !PT ;  /* 0x00000012af057c12 */ /* 0x000fe6000f8e9606 */
[----:B------:R-:W-:Y:S01]  /*95b0*/  FFMA.FTZ R24, R24, UR4, -R184 ;  /* 0x0000000418187c23 */ /* 0x000fe200080108b8 */
[----:B------:R-:W-:Y:S04]  /*95c0*/  IMAD.WIDE.U32 R6, R2, -0x2daee0ad, RZ ;  /* 0xd2511f5302067825 */ /* 0x000fe800078e00ff */
[--C-:B------:R-:W-:Y:S01]  /*95d0*/  FFMA.FTZ R10, R10, UR4, -R187.reuse ;  /* 0x000000040a0a7c23 */ /* 0x100fe200080108bb */
[----:B------:R-:W1:Y:S01]  /*95e0*/  MUFU.EX2 R2, R12 ;  /* 0x0000000c00027308 */ /* 0x000e620000000800 */
[--C-:B------:R-:W-:Y:S01]  /*95f0*/  FFMA.FTZ R0, R11, UR4, -R187.reuse ;  /* 0x000000040b007c23 */ /* 0x100fe200080108bb */
[----:B------:R-:W-:Y:S01]  /*9600*/  IMAD.WIDE.U32 R194, R194, -0x326172a9, RZ ;  /* 0xcd9e8d57c2c27825 */ /* 0x000fe200078e00ff */
[----:B------:R-:W-:Y:S03]  /*9610*/  LOP3.LUT R180, R7, UR20, R180, 0x96, !PT ;  /* 0x0000001407b47c12 */ /* 0x000fe6000f8e96b4 */
[--C-:B------:R-:W-:Y:S01]  /*9620*/  FFMA.FTZ R14, R14, UR4, -R187.reuse ;  /* 0x000000040e0e7c23 */ /* 0x100fe200080108bb */
[--C-:B------:R-:W-:Y:S01]  /*9630*/  FFMA.FTZ R43, R43, UR4, -R187.reuse ;  /* 0x000000042b2b7c23 */ /* 0x100fe200080108bb */
[----:B------:R-:W-:Y:S02]  /*9640*/  LOP3.LUT R193, R195, UR23, R188, 0x96, !PT ;  /* 0x00000017c3c17c12 */ /* 0x000fe4000f8e96bc */
[----:B------:R2:W-:Y:S01]  /*9650*/  MUFU.EX2 R241, R10 ;  /* 0x0000000a00f17308 */ /* 0x0005e20000000800 */
[----:B------:R-:W-:Y:S01]  /*9660*/  LOP3.LUT R177, R17, UR21, R194, 0x96, !PT ;  /* 0x0000001511b17c12 */ /* 0x000fe2000f8e96c2 */
[--C-:B------:R-:W-:Y:S01]  /*9670*/  FFMA.FTZ R15, R15, UR4, -R187.reuse ;  /* 0x000000040f0f7c23 */ /* 0x100fe200080108bb */
[----:B------:R-:W-:Y:S01]  /*9680*/  FFMA.FTZ R25, R25, UR4, -R184 ;  /* 0x0000000419197c23 */ /* 0x000fe200080108b8 */
[----:B------:R-:W-:Y:S04]  /*9690*/  IMAD.WIDE.U32 R192, R193, -0x2daee0ad, RZ ;  /* 0xd2511f53c1c07825 */ /* 0x000fe800078e00ff */
[--C-:B------:R-:W-:Y:S01]  /*96a0*/  FFMA.FTZ R42, R42, UR4, -R187.reuse ;  /* 0x000000042a2a7c23 */ /* 0x100fe200080108bb */
[--C-:B------:R-:W-:Y:S01]  /*96b0*/  FFMA.FTZ R27, R27, UR4, -R187.reuse ;  /* 0x000000041b1b7c23 */ /* 0x100fe200080108bb */
[----:B------:R3:W-:Y:S01]  /*96c0*/  MUFU.EX2 R247, R0 ;  /* 0x0000000000f77308 */ /* 0x0007e20000000800 */
[----:B------:R-:W-:Y:S01]  /*96d0*/  LOP3.LUT R17, R193, UR20, R176, 0x96, !PT ;  /* 0x00000014c1117c12 */ /* 0x000fe2000f8e96b0 */
[----:B-1----:R1:W-:Y:S01]  /*96e0*/  STL [R1+0x30], R2 ;  /* 0x0000300201007387 */ /* 0x0023e20000100800 */
[----:B------:R-:W-:Y:S04]  /*96f0*/  IMAD.WIDE.U32 R176, R177, -0x2daee0ad, RZ ;  /* 0xd2511f53b1b07825 */ /* 0x000fe800078e00ff */
[----:B------:R-:W-:Y:S01]  /*9700*/  FFMA.FTZ R30, R30, UR4, -R187 ;  /* 0x000000041e1e7c23 */ /* 0x000fe200080108bb */
[----:B------:R4:W-:Y:S01]  /*9710*/  STL [R1+0x84], R210 ;  /* 0x000084d201007387 */ /* 0x0009e20000100800 */
[----:B------:R-:W-:Y:S01]  /*9720*/  FFMA.FTZ R37, R37, UR4, -R186 ;  /* 0x0000000425257c23 */ /* 0x000fe200080108ba */
[----:B------:R-:W-:Y:S01]  /*9730*/  LOP3.LUT R193, R177, UR18, R192, 0x96, !PT ;  /* 0x00000012b1c17c12 */ /* 0x000fe2000f8e96c0 */
[----:B--2---:R-:W-:Y:S01]  /*9740*/  IMAD.WIDE.U32 R10, R139, -0x2daee0ad, RZ ;  /* 0xd2511f538b0a7825 */ /* 0x004fe200078e00ff */
[----:B------:R2:W-:Y:S03]  /*9750*/  MUFU.EX2 R211, R14 ;  /* 0x0000000e00d37308 */ /* 0x0005e60000000800 */
[--C-:B------:R-:W-:Y:S01]  /*9760*/  FFMA.FTZ R38, R38, UR4, -R185.reuse ;  /* 0x0000000426267c23 */ /* 0x100fe200080108b9 */
[----:B------:R-:W-:Y:S01]  /*9770*/  FFMA.FTZ R44, R44, UR4, -R184 ;  /* 0x000000042c2c7c23 */ /* 0x000fe200080108b8 */
[--C-:B------:R-:W-:Y:S01]  /*9780*/  FFMA.FTZ R39, R39, UR4, -R185.reuse ;  /* 0x0000000427277c23 */ /* 0x100fe200080108b9 */
[--C-:B------:R-:W-:Y:S01]  /*9790*/  FFMA.FTZ R97, R97, UR4, -R186.reuse ;  /* 0x0000000461617c23 */ /* 0x100fe200080108ba */
[----:B------:R-:W-:Y:S01]  /*97a0*/  FFMA.FTZ R96, R96, UR4, -R186 ;  /* 0x0000000460607c23 */ /* 0x000fe200080108ba */
[----:B---3--:R-:W-:Y:S02]  /*97b0*/  LOP3.LUT R0, R11, UR18, R4, 0x96, !PT ;  /* 0x000000120b007c12 */ /* 0x008fe4000f8e9604 */
[----:B------:R-:W-:Y:S01]  /*97c0*/  MUFU.EX2 R212, R36 ;  /* 0x0000002400d47308 */ /* 0x000fe20000000800 */
[----:B------:R-:W-:Y:S01]  /*97d0*/  LOP3.LUT R11, R179, UR18, R6, 0x96, !PT ;  /* 0x00000012b30b7c12 */ /* 0x000fe2000f8e9606 */
[----:B------:R-:W-:Y:S04]  /*97e0*/  IMAD.WIDE.U32 R6, R9, -0x326172a9, RZ ;  /* 0xcd9e8d5709067825 */ /* 0x000fe800078e00ff */
[----:B------:R-:W-:Y:S01]  /*97f0*/  FFMA.FTZ R61, R61, UR4, -R184 ;  /* 0x000000043d3d7c23 */ /* 0x000fe200080108b8 */
[--C-:B------:R-:W-:Y:S01]  /*9800*/  FFMA.FTZ R67, R67, UR4, -R185.reuse ;  /* 0x0000000443437c23 */ /* 0x100fe200080108b9 */
[----:B------:R-:W-:Y:S01]  /*9810*/  IMAD.WIDE.U32 R4, R5, -0x326172a9, RZ ;  /* 0xcd9e8d5705047825 */ /* 0x000fe200078e00ff */
[----:B------:R-:W-:Y:S01]  /*9820*/  LOP3.LUT R182, R7, UR19, R182, 0x96, !PT ;  /* 0x0000001307b67c12 */ /* 0x000fe2000f8e96b6 */
[----:B------:R3:W-:Y:S02]  /*9830*/  MUFU.EX2 R215, R15 ;  /* 0x0000000f00d77308 */ /* 0x0007e40000000800 */
[----:B------:R-:W-:Y:S01]  /*9840*/  FFMA.FTZ R53, R53, UR4, -R186 ;  /* 0x0000000435357c23 */ /* 0x000fe200080108ba */
[----:B------:R-:W-:Y:S01]  /*9850*/  FFMA.FTZ R76, R76, UR4, -R184 ;  /* 0x000000044c4c7c23 */ /* 0x000fe200080108b8 */
[----:B-1----:R-:W-:Y:S01]  /*9860*/  LOP3.LUT R2, R5, UR29, R6, 0x96, !PT ;  /* 0x0000001d05027c12 */ /* 0x002fe2000f8e9606 */
[----:B------:R-:W-:Y:S01]  /*9870*/  IMAD.WIDE.U32 R8, R8, -0x326172a9, RZ ;  /* 0xcd9e8d5708087825 */ /* 0x000fe200078e00ff */
[C---:B------:R-:W-:Y:S02]  /*9880*/  LOP3.LUT R139, R4.reuse, 0xffff, RZ, 0xc0, !PT ;  /* 0x0000ffff048b7812 */ /* 0x040fe400078ec0ff */
[----:B------:R-:W-:Y:S01]  /*9890*/  LOP3.LUT R175, R4, 0xff, RZ, 0xc0, !PT ;  /* 0x000000ff04af7812 */ /* 0x000fe200078ec0ff */
[----:B------:R-:W-:Y:S01]  /*98a0*/  IMAD.WIDE.U32 R6, R0, -0x326172a9, RZ ;  /* 0xcd9e8d5700067825 */ /* 0x000fe200078e00ff */
[----:B------:R-:W-:Y:S01]  /*98b0*/  LOP3.LUT R172, R9, UR19, R172, 0x96, !PT ;  /* 0x0000001309ac7c12 */ /* 0x000fe2000f8e96ac */
[----:B------:R-:W-:Y:S01]  /*98c0*/  MUFU.EX2 R227, R35 ;  /* 0x0000002300e37308 */ /* 0x000fe20000000800 */
[----:B------:R-:W-:Y:S01]  /*98d0*/  SHF.R.U32.HI R173, RZ, 0x10, R4 ;  /* 0x00000010ffad7819 */ /* 0x000fe20000011604 */
[----:B------:R-:W-:Y:S01]  /*98e0*/  FFMA.FTZ R77, R77, UR4, -R184 ;  /* 0x000000044d4d7c23 */ /* 0x000fe200080108b8 */
[----:B------:R-:W-:Y:S01]  /*98f0*/  LOP3.LUT R0, R7, UR29, R8, 0x96, !PT ;  /* 0x0000001d07007c12 */ /* 0x000fe2000f8e9608 */
[----:B------:R-:W-:Y:S01]  /*9900*/  FFMA.FTZ R72, R72, UR4, -R184 ;  /* 0x0000000448487c23 */ /* 0x000fe200080108b8 */
[----:B------:R-:W-:Y:S01]  /*9910*/  SHF.R.U32.HI R177, RZ, 0x18, R4 ;  /* 0x00000018ffb17819 */ /* 0x000fe20000011604 */
[----:B------:R-:W-:Y:S01]  /*9920*/  IMAD.WIDE.U32 R8, R180, -0x326172a9, RZ ;  /* 0xcd9e8d57b4087825 */ /* 0x000fe200078e00ff */
[C---:B--2---:R-:W-:Y:S03]  /*9930*/  LOP3.LUT R14, R6.reuse, 0xffff, RZ, 0xc0, !PT ;  /* 0x0000ffff060e7812 */ /* 0x044fe600078ec0ff */
[----:B------:R-:W-:Y:S01]  /*9940*/  MUFU.EX2 R203, R32 ;  /* 0x0000002000cb7308 */ /* 0x000fe20000000800 */
[----:B------:R-:W-:Y:S01]  /*9950*/  LOP3.LUT R19, R6, 0xff, RZ, 0xc0, !PT ;  /* 0x000000ff06137812 */ /* 0x000fe200078ec0ff */
[----:B------:R-:W-:Y:S01]  /*9960*/  IMAD.WIDE.U32 R4, R11, -0x326172a9, RZ ;  /* 0xcd9e8d570b047825 */ /* 0x000fe200078e00ff */
[----:B---3--:R-:W-:Y:S02]  /*9970*/  SHF.R.U32.HI R15, RZ, 0x18, R6 ;  /* 0x00000018ff0f7819 */ /* 0x008fe40000011606 */
[----:B------:R-:W-:Y:S01]  /*9980*/  LOP3.LUT R18, R9, UR19, R18, 0x96, !PT ;  /* 0x0000001309127c12 */ /* 0x000fe2000f8e9612 */
[----:B------:R-:W-:Y:S01]  /*9990*/  IMAD.WIDE.U32 R12, R17, -0x326172a9, RZ ;  /* 0xcd9e8d57110c7825 */ /* 0x000fe200078e00ff */
[----:B------:R-:W-:Y:S03]  /*99a0*/  SHF.R.U32.HI R17, RZ, 0x10, R6 ;  /* 0x00000010ff117819 */ /* 0x000fe60000011606 */
[----:B------:R-:W-:Y:S01]  /*99b0*/  MUFU.EX2 R252, R34 ;  /* 0x0000002200fc7308 */ /* 0x000fe20000000800 */
[----:B------:R-:W-:Y:S01]  /*99c0*/  LOP3.LUT R9, R5, UR29, R8, 0x96, !PT ;  /* 0x0000001d05097c12 */ /* 0x000fe2000f8e9608 */
[----:B------:R-:W-:Y:S01]  /*99d0*/  IMAD.WIDE.U32 R6, R182, -0x2daee0ad, RZ ;  /* 0xd2511f53b6067825 */ /* 0x000fe200078e00ff */
[----:B------:R-:W-:Y:S02]  /*99e0*/  LOP3.LUT R180, R4, 0xffff, RZ, 0xc0, !PT ;  /* 0x0000ffff04b47812 */ /* 0x000fe400078ec0ff */
[--C-:B------:R-:W-:Y:S01]  /*99f0*/  SHF.R.U32.HI R181, RZ, 0x10, R4.reuse ;  /* 0x00000010ffb57819 */ /* 0x100fe20000011604 */
[--C-:B------:R-:W-:Y:S01]  /*9a00*/  FFMA.FTZ R54, R54, UR4, -R185.reuse ;  /* 0x0000000436367c23 */ /* 0x100fe200080108b9 */
[----:B------:R-:W-:Y:S03]  /*9a10*/  LOP3.LUT R192, R4, 0xff, RZ, 0xc0, !PT ;  /* 0x000000ff04c07812 */ /* 0x000fe600078ec0ff */
[----:B------:R-:W1:Y:S01]  /*9a20*/  MUFU.EX2 R240, R33 ;  /* 0x0000002100f07308 */ /* 0x000e620000000800 */
[----:B------:R-:W-:Y:S01]  /*9a30*/  SHF.R.U32.HI R182, RZ, 0x18, R4 ;  /* 0x00000018ffb67819 */ /* 0x000fe20000011604 */
[----:B------:R-:W-:Y:S01]  /*9a40*/  IMAD.WIDE.U32 R4, R172, -0x2daee0ad, RZ ;  /* 0xd2511f53ac047825 */ /* 0x000fe200078e00ff */
[----:B------:R-:W-:Y:S02]  /*9a50*/  LOP3.LUT R179, R13, UR19, R16, 0x96, !PT ;  /* 0x000000130db37c12 */ /* 0x000fe4000f8e9610 */
[----:B------:R-:W-:Y:S01]  /*9a60*/  LOP3.LUT R8, R7, UR28, R174, 0x96, !PT ;  /* 0x0000001c07087c12 */ /* 0x000fe2000f8e96ae */
[--C-:B------:R-:W-:Y:S01]  /*9a70*/  FFMA.FTZ R55, R55, UR4, -R185.reuse ;  /* 0x0000000437377c23 */ /* 0x100fe200080108b9 */
[----:B------:R-:W-:Y:S03]  /*9a80*/  LOP3.LUT R16, R6, 0xffff, RZ, 0xc0, !PT ;  /* 0x0000ffff06107812 */ /* 0x000fe600078ec0ff */
[----:B------:R-:W-:Y:S01]  /*9a90*/  MUFU.EX2 R238, R21 ;  /* 0x0000001500ee7308 */ /* 0x000fe20000000800 */
[----:B------:R-:W-:Y:S01]  /*9aa0*/  LOP3.LUT R7, R5, UR28, R10, 0x96, !PT ;  /* 0x0000001c05077c12 */ /* 0x000fe2000f8e960a */
[--C-:B------:R-:W-:Y:S01]  /*9ab0*/  FFMA.FTZ R83, R83, UR4, -R185.reuse ;  /* 0x0000000453537c23 */ /* 0x100fe200080108b9 */
[----:B------:R-:W-:Y:S01]  /*9ac0*/  SHF.R.U32.HI R10, RZ, 0x8, R14 ;  /* 0x00000008ff0a7819 */ /* 0x000fe2000001160e */
[--C-:B------:R-:W-:Y:S01]  /*9ad0*/  FFMA.FTZ R70, R70, UR4, -R185.reuse ;  /* 0x0000000446467c23 */ /* 0x100fe200080108b9 */
[----:B------:R-:W-:Y:S01]  /*9ae0*/  LOP3.LUT R172, R6, 0xff, RZ, 0xc0, !PT ;  /* 0x000000ff06ac7812 */ /* 0x000fe200078ec0ff */
[----:B------:R-:W-:Y:S01]  /*9af0*/  FFMA.FTZ R98, R98, UR4, -R185 ;  /* 0x0000000462627c23 */ /* 0x000fe200080108b9 */
[--C-:B------:R-:W-:Y:S03]  /*9b00*/  SHF.R.U32.HI R174, RZ, 0x10, R6.reuse ;  /* 0x00000010ffae7819 */ /* 0x100fe60000011606 */
[----:B------:R-:W-:Y:S01]  /*9b10*/  MUFU.EX2 R246, R22 ;  /* 0x0000001600f67308 */ /* 0x000fe20000000800 */
[----:B------:R-:W-:Y:S01]  /*9b20*/  SHF.R.U32.HI R183, RZ, 0x18, R6 ;  /* 0x00000018ffb77819 */ /* 0x000fe20000011606 */
[----:B-1----:R-:W-:Y:S01]  /*9b30*/  IMAD.MOV.U32 R29, RZ, RZ, R240 ;  /* 0x000000ffff1d7224 */ /* 0x002fe200078e00f0 */
[----:B------:R-:W-:Y:S01]  /*9b40*/  SHF.R.U32.HI R6, RZ, 0x8, R139 ;  /* 0x00000008ff067819 */ /* 0x000fe2000001168b */
[--C-:B------:R-:W-:Y:S01]  /*9b50*/  FFMA.FTZ R26, R26, UR4, -R187.reuse ;  /* 0x000000041a1a7c23 */ /* 0x100fe200080108bb */
[----:B------:R-:W-:Y:S01]  /*9b60*/  PRMT R199, R19, 0x5410, R10 ;  /* 0x0000541013c77816 */ /* 0x000fe2000000000a */
[--C-:B------:R-:W-:Y:S01]  /*9b70*/  FFMA.FTZ R31, R31, UR4, -R187.reuse ;  /* 0x000000041f1f7c23 */ /* 0x100fe200080108bb */
[----:B------:R-:W-:Y:S03]  /*9b80*/  LOP3.LUT R10, R2, 0xffff, RZ, 0xc0, !PT ;  /* 0x0000ffff020a7812 */ /* 0x000fe600078ec0ff */
[----:B------:R-:W-:Y:S01]  /*9b90*/  MUFU.EX2 R239, R23 ;  /* 0x0000001700ef7308 */ /* 0x000fe20000000800 */
[C---:B------:R-:W-:Y:S01]  /*9ba0*/  LOP3.LUT R32, R4.reuse, 0xffff, RZ, 0xc0, !PT ;  /* 0x0000ffff04207812 */ /* 0x040fe200078ec0ff */
[----:B------:R-:W-:Y:S01]  /*9bb0*/  FFMA.FTZ R65, R65, UR4, -R186 ;  /* 0x0000000441417c23 */ /* 0x000fe200080108ba */
[----:B------:R-:W-:Y:S01]  /*9bc0*/  SHF.R.U32.HI R33, RZ, 0x10, R4 ;  /* 0x00000010ff217819 */ /* 0x000fe20000011604 */
[--C-:B------:R-:W-:Y:S01]  /*9bd0*/  FFMA.FTZ R69, R69, UR4, -R186.reuse ;  /* 0x0000000445457c23 */ /* 0x100fe200080108ba */
[----:B------:R-:W-:Y:S01]  /*9be0*/  LOP3.LUT R139, R4, 0xff, RZ, 0xc0, !PT ;  /* 0x000000ff048b7812 */ /* 0x000fe200078ec0ff */
[----:B------:R-:W-:Y:S01]  /*9bf0*/  FFMA.FTZ R64, R64, UR4, -R186 ;  /* 0x0000000440407c23 */ /* 0x000fe200080108ba */
[----:B------:R-:W-:Y:S03]  /*9c00*/  SHF.R.U32.HI R34, RZ, 0x18, R4 ;  /* 0x00000018ff227819 */ /* 0x000fe60000011604 */
[----:B------:R-:W-:Y:S01]  /*9c10*/  MUFU.EX2 R36, R39 ;  /* 0x0000002700247308 */ /* 0x000fe20000000800 */
[----:B------:R-:W-:Y:S01]  /*9c20*/  PRMT R198, R175, 0x5410, R6 ;  /* 0x00005410afc67816 */ /* 0x000fe20000000006 */
[----:B------:R-:W-:Y:S01]  /*9c30*/  IMAD.WIDE.U32 R4, R18, -0x2daee0ad, RZ ;  /* 0xd2511f5312047825 */ /* 0x000fe200078e00ff */
[----:B------:R-:W-:Y:S02]  /*9c40*/  LOP3.LUT R11, R173, 0xff, RZ, 0xc0, !PT ;  /* 0x000000ffad0b7812 */ /* 0x000fe400078ec0ff */
[----:B------:R-:W-:Y:S01]  /*9c50*/  LOP3.LUT R6, R17, 0xff, RZ, 0xc0, !PT ;  /* 0x000000ff11067812 */ /* 0x000fe200078ec0ff */
[----:B------:R-:W-:Y:S01]  /*9c60*/  FFMA.FTZ R63, R63, UR4, -R187 ;  /* 0x000000043f3f7c23 */ /* 0x000fe200080108bb */
[----:B------:R-:W-:Y:S03]  /*9c70*/  SHF.R.U32.HI R13, RZ, 0x10, R2 ;  /* 0x00000010ff0d7819 */ /* 0x000fe60000011602 */
[----:B------:R1:W-:Y:S01]  /*9c80*/  MUFU.EX2 R39, R42 ;  /* 0x0000002a00277308 */ /* 0x0003e20000000800 */
[----:B------:R-:W-:Y:S01]  /*9c90*/  LOP3.LUT R14, R2, 0xff, RZ, 0xc0, !PT ;  /* 0x000000ff020e7812 */ /* 0x000fe200078ec0ff */
[----:B------:R-:W-:Y:S01]  /*9ca0*/  FFMA.FTZ R56, R56, UR4, -R184 ;  /* 0x0000000438387c23 */ /* 0x000fe200080108b8 */
[----:B------:R-:W-:Y:S01]  /*9cb0*/  SHF.R.U32.HI R10, RZ, 0x8, R10 ;  /* 0x00000008ff0a7819 */ /* 0x000fe2000001160a */
[----:B------:R-:W-:Y:S01]  /*9cc0*/  FFMA.FTZ R80, R80, UR4, -R186 ;  /* 0x0000000450507c23 */ /* 0x000fe200080108ba */
[----:B------:R-:W-:Y:S01]  /*9cd0*/  PRMT R197, R11, 0x5410, R177 ;  /* 0x000054100bc57816 */ /* 0x000fe200000000b1 */
[----:B------:R-:W-:Y:S01]  /*9ce0*/  FFMA.FTZ R71, R71, UR4, -R185 ;  /* 0x0000000447477c23 */ /* 0x000fe200080108b9 */
[----:B------:R-:W-:Y:S03]  /*9cf0*/  PRMT R200, R6, 0x5410, R15 ;  /* 0x0000541006c87816 */ /* 0x000fe6000000000f */
[----:B------:R-:W2:Y:S01]  /*9d00*/  MUFU.EX2 R206, R20 ;  /* 0x0000001400ce7308 */ /* 0x000ea20000000800 */
[----:B------:R-:W-:Y:S01]  /*9d10*/  SHF.R.U32.HI R11, RZ, 0x18, R2 ;  /* 0x00000018ff0b7819 */ /* 0x000fe20000011602 */
[----:B------:R-:W-:Y:S01]  /*9d20*/  FFMA.FTZ R66, R66, UR4, -R185 ;  /* 0x0000000442427c23 */ /* 0x000fe200080108b9 */
[----:B------:R-:W-:Y:S01]  /*9d30*/  LOP3.LUT R6, R5, UR28, R178, 0x96, !PT ;  /* 0x0000001c05067c12 */ /* 0x000fe2000f8e96b2 */
[----:B------:R-:W-:Y:S01]  /*9d40*/  FFMA.FTZ R57, R57, UR4, -R184 ;  /* 0x0000000439397c23 */ /* 0x000fe200080108b8 */
[----:B------:R-:W-:Y:S01]  /*9d50*/  LOP3.LUT R2, R13, 0xff, RZ, 0xc0, !PT ;  /* 0x000000ff0d027812 */ /* 0x000fe200078ec0ff */
[----:B------:R-:W-:Y:S01]  /*9d60*/  FFMA.FTZ R59, R59, UR4, -R187 ;  /* 0x000000043b3b7c23 */ /* 0x000fe200080108bb */
[----:B------:R-:W-:Y:S03]  /*9d70*/  PRMT R178, R14, 0x5410, R10 ;  /* 0x000054100eb27816 */ /* 0x000fe6000000000a */
[----:B------:R-:W-:Y:S01]  /*9d80*/  MUFU.EX2 R226, R27 ;  /* 0x0000001b00e27308 */ /* 0x000fe20000000800 */
[----:B------:R-:W-:Y:S01]  /*9d90*/  SHF.R.U32.HI R10, RZ, 0x10, R0 ;  /* 0x00000010ff0a7819 */ /* 0x000fe20000011600 */
[----:B-1----:R-:W-:Y:S01]  /*9da0*/  IMAD.MOV.U32 R42, RZ, RZ, R236 ;  /* 0x000000ffff2a7224 */ /* 0x002fe200078e00ec */
[----:B------:R-:W-:Y:S01]  /*9db0*/  LOP3.LUT R177, R4, 0xffff, RZ, 0xc0, !PT ;  /* 0x0000ffff04b17812 */ /* 0x000fe200078ec0ff */
[----:B------:R-:W-:Y:S01]  /*9dc0*/  FFMA.FTZ R60, R60, UR4, -R184 ;  /* 0x000000043c3c7c23 */ /* 0x000fe200080108b8 */
[----:B------:R-:W-:Y:S01]  /*9dd0*/  LOP3.LUT R195, R4, 0xff, RZ, 0xc0, !PT ;  /* 0x000000ff04c37812 */ /* 0x000fe200078ec0ff */
[----:B------:R-:W-:Y:S01]  /*9de0*/  FFMA.FTZ R82, R82, UR4, -R185 ;  /* 0x0000000452527c23 */ /* 0x000fe200080108b9 */
[--C-:B------:R-:W-:Y:S03]  /*9df0*/  SHF.R.U32.HI R194, RZ, 0x10, R4.reuse ;  /* 0x00000010ffc27819 */ /* 0x100fe60000011604 */
[----:B------:R1:W-:Y:S01]  /*9e00*/  MUFU.EX2 R202, R24 ;  /* 0x0000001800ca7308 */ /* 0x0003e20000000800 */
[----:B------:R-:W-:Y:S01]  /*9e10*/  SHF.R.U32.HI R196, RZ, 0x18, R4 ;  /* 0x00000018ffc47819 */ /* 0x000fe20000011604 */
[----:B------:R-:W-:Y:S01]  /*9e20*/  IMAD.WIDE.U32 R4, R193, -0x326172a9, RZ ;  /* 0xcd9e8d57c1047825 */ /* 0x000fe200078e00ff */
[----:B------:R-:W-:Y:S02]  /*9e30*/  PRMT R35, R2, 0x5410, R11 ;  /* 0x0000541002237816 */ /* 0x000fe4000000000b */
[C---:B------:R-:W-:Y:S01]  /*9e40*/  LOP3.LUT R2, R0.reuse, 0xffff, RZ, 0xc0, !PT ;  /* 0x0000ffff00027812 */ /* 0x040fe200078ec0ff */
[--C-:B------:R-:W-:Y:S01]  /*9e50*/  FFMA.FTZ R99, R99, UR4, -R185.reuse ;  /* 0x0000000463637c23 */ /* 0x100fe200080108b9 */
[----:B------:R-:W-:Y:S03]  /*9e60*/  LOP3.LUT R14, R0, 0xff, RZ, 0xc0, !PT ;  /* 0x000000ff000e7812 */ /* 0x000fe600078ec0ff */
[----:B------:R-:W-:Y:S01]  /*9e70*/  MUFU.EX2 R27, R49 ;  /* 0x00000031001b7308 */ /* 0x000fe20000000800 */
[----:B------:R-:W-:Y:S01]  /*9e80*/  SHF.R.U32.HI R13, RZ, 0x18, R0 ;  /* 0x00000018ff0d7819 */ /* 0x000fe20000011600 */
[----:B------:R-:W-:Y:S01]  /*9e90*/  FFMA.FTZ R87, R87, UR4, -R185 ;  /* 0x0000000457577c23 */ /* 0x000fe200080108b9 */
[----:B------:R-:W-:Y:S01]  /*9ea0*/  LOP3.LUT R0, R10, 0xff, RZ, 0xc0, !PT ;  /* 0x000000ff0a007812 */ /* 0x000fe200078ec0ff */
[--C-:B------:R-:W-:Y:S01]  /*9eb0*/  FFMA.FTZ R58, R58, UR4, -R187.reuse ;  /* 0x000000043a3a7c23 */ /* 0x100fe200080108bb */
[----:B------:R-:W-:Y:S01]  /*9ec0*/  SHF.R.U32.HI R11, RZ, 0x8, R2 ;  /* 0x00000008ff0b7819 */ /* 0x000fe20000011602 */
[----:B------:R-:W-:Y:S01]  /*9ed0*/  FFMA.FTZ R62, R62, UR4, -R187 ;  /* 0x000000043e3e7c23 */ /* 0x000fe200080108bb */
[----:B------:R-:W-:Y:S03]  /*9ee0*/  PRMT R21, R0, 0x5410, R13 ;  /* 0x0000541000157816 */ /* 0x000fe6000000000d */
[----:B------:R-:W3:Y:S01]  /*9ef0*/  MUFU.EX2 R220, R30 ;  /* 0x0000001e00dc7308 */ /* 0x000ee20000000800 */
[----:B------:R-:W-:Y:S01]  /*9f00*/  SHF.R.U32.HI R10, RZ, 0x10, R4 ;  /* 0x00000010ff0a7819 */ /* 0x000fe20000011604 */
[--C-:B------:R-:W-:Y:S01]  /*9f10*/  FFMA.FTZ R68, R68, UR4, -R186.reuse ;  /* 0x0000000444447c23 */ /* 0x100fe200080108ba */
[----:B------:R-:W-:Y:S01]  /*9f20*/  LOP3.LUT R0, R4, 0xffff, RZ, 0xc0, !PT ;  /* 0x0000ffff04007812 */ /* 0x000fe200078ec0ff */
[----:B------:R-:W-:Y:S01]  /*9f30*/  FFMA.FTZ R81, R81, UR4, -R186 ;  /* 0x0000000451517c23 */ /* 0x000fe200080108ba */
[----:B------:R-:W-:Y:S01]  /*9f40*/  LOP3.LUT R2, R5, UR29, R12, 0x96, !PT ;  /* 0x0000001d05027c12 */ /* 0x000fe2000f8e960c */
[----:B------:R-:W-:Y:S01]  /*9f50*/  FFMA.FTZ R75, R75, UR4, -R187 ;  /* 0x000000044b4b7c23 */ /* 0x000fe200080108bb */
[----:B------:R-:W-:Y:S03]  /*9f60*/  PRMT R22, R14, 0x5410, R11 ;  /* 0x000054100e167816 */ /* 0x000fe6000000000b */
[----:B------:R-:W-:Y:S01]  /*9f70*/  MUFU.EX2 R193, R25 ;  /* 0x0000001900c17308 */ /* 0x000fe20000000800 */
[----:B------:R-:W-:Y:S01]  /*9f80*/  LOP3.LUT R13, R4, 0xff, RZ, 0xc0, !PT ;  /* 0x000000ff040d7812 */ /* 0x000fe200078ec0ff */
[----:B------:R-:W-:Y:S01]  /*9f90*/  FFMA.FTZ R78, R78, UR4, -R187 ;  /* 0x000000044e4e7c23 */ /* 0x000fe200080108bb */
[----:B------:R-:W-:Y:S01]  /*9fa0*/  SHF.R.U32.HI R12, RZ, 0x18, R4 ;  /* 0x00000018ff0c7819 */ /* 0x000fe20000011604 */
[----:B------:R-:W-:Y:S01]  /*9fb0*/  IMAD.WIDE.U32 R4, R179, -0x2daee0ad, RZ ;  /* 0xd2511f53b3047825 */ /* 0x000fe200078e00ff */
[----:B------:R-:W-:Y:S02]  /*9fc0*/  LOP3.LUT R10, R10, 0xff, RZ, 0xc0, !PT ;  /* 0x000000ff0a0a7812 */ /* 0x000fe400078ec0ff */
[----:B------:R-:W-:Y:S03]  /*9fd0*/  SHF.R.U32.HI R11, RZ, 0x8, R0 ;  /* 0x00000008ff0b7819 */ /* 0x000fe60000011600 */
[----:B------:R4:W-:Y:S01]  /*9fe0*/  MUFU.EX2 R30, R37 ;  /* 0x00000025001e7308 */ /* 0x0009e20000000800 */
[----:B------:R-:W-:Y:S01]  /*9ff0*/  PRMT R23, R10, 0x5410, R12 ;  /* 0x000054100a177816 */ /* 0x000fe2000000000c */
[----:B--2---:R-:W-:Y:S01]  /*a000*/  IMAD.MOV.U32 R179, RZ, RZ, R206 ;  /* 0x000000ffffb37224 */ /* 0x004fe200078e00ce */
[----:B-1----:R-:W-:Y:S01]  /*a010*/  PRMT R24, R13, 0x5410, R11 ;  /* 0x000054100d187816 */ /* 0x002fe2000000000b */
[----:B------:R-:W-:Y:S01]  /*a020*/  FFMA.FTZ R84, R84, UR4, -R186 ;  /* 0x0000000454547c23 */ /* 0x000fe200080108ba */
[----:B------:R-:W-:Y:S01]  /*a030*/  SHF.R.U32.HI R12, RZ, 0x8, R16 ;  /* 0x00000008ff0c7819 */ /* 0x000fe20000011610 */
[----:B------:R-:W-:Y:S01]  /*a040*/  FFMA.FTZ R73, R73, UR4, -R184 ;  /* 0x0000000449497c23 */ /* 0x000fe200080108b8 */
[----:B------:R-:W-:Y:S03]  /*a050*/  SHF.R.U32.HI R11, RZ, 0x8, R180 ;  /* 0x00000008ff0b7819 */ /* 0x000fe600000116b4 */
[----:B------:R-:W1:Y:S01]  /*a060*/  MUFU.EX2 R206, R28 ;  /* 0x0000001c00ce7308 */ /* 0x000e620000000800 */
[----:B------:R-:W-:Y:S01]  /*a070*/  LOP3.LUT R13, R4, 0xffff, RZ, 0xc0, !PT ;  /* 0x0000ffff040d7812 */ /* 0x000fe200078ec0ff */
[----:B------:R-:W-:Y:S01]  /*a080*/  FFMA.FTZ R92, R92, UR4, -R184 ;  /* 0x000000045c5c7c23 */ /* 0x000fe200080108b8 */
[----:B------:R-:W-:Y:S01]  /*a090*/  SHF.R.U32.HI R14, RZ, 0x10, R4 ;  /* 0x00000010ff0e7819 */ /* 0x000fe20000011604 */
[----:B------:R-:W-:Y:S01]  /*a0a0*/  FFMA.FTZ R93, R93, UR4, -R184 ;  /* 0x000000045d5d7c23 */ /* 0x000fe200080108b8 */
[----:B------:R-:W-:Y:S01]  /*a0b0*/  LOP3.LUT R16, R4, 0xff, RZ, 0xc0, !PT ;  /* 0x000000ff04107812 */ /* 0x000fe200078ec0ff */
[--C-:B------:R-:W-:Y:S01]  /*a0c0*/  FFMA.FTZ R114, R114, UR4, -R185.reuse ;  /* 0x0000000472727c23 */ /* 0x100fe200080108b9 */
[----:B------:R-:W-:Y:S03]  /*a0d0*/  SHF.R.U32.HI R15, RZ, 0x18, R4 ;  /* 0x00000018ff0f7819 */ /* 0x000fe60000011604 */
[----:B------:R3:W2:Y:S01]  /*a0e0*/  MUFU.EX2 R28, R31 ;  /* 0x0000001f001c7308 */ /* 0x0006a20000000800 */
[----:B------:R-:W-:Y:S01]  /*a0f0*/  LOP3.LUT R4, R2, 0xffff, RZ, 0xc0, !PT ;  /* 0x0000ffff02047812 */ /* 0x000fe200078ec0ff */
[----:B----4-:R-:W-:Y:S01]  /*a100*/  IMAD.MOV.U32 R37, RZ, RZ, R252 ;  /* 0x000000ffff257224 */ /* 0x010fe200078e00fc */
[----:B------:R-:W-:Y:S01]  /*a110*/  LOP3.LUT R10, R181, 0xff, RZ, 0xc0, !PT ;  /* 0x000000ffb50a7812 */ /* 0x000fe200078ec0ff */
[----:B------:R-:W-:Y:S01]  /*a120*/  FFMA.FTZ R115, R115, UR4, -R185 ;  /* 0x0000000473737c23 */ /* 0x000fe200080108b9 */
[----:B------:R-:W-:Y:S01]  /*a130*/  PRMT R192, R192, 0x5410, R11 ;  /* 0x00005410c0c07816 */ /* 0x000fe2000000000b */
[--C-:B------:R-:W-:Y:S01]  /*a140*/  FFMA.FTZ R102, R102, UR4, -R185.reuse ;  /* 0x0000000466667c23 */ /* 0x100fe200080108b9 */
[----:B------:R-:W-:Y:S03]  /*a150*/  LOP3.LUT R11, R2, 0xff, RZ, 0xc0, !PT ;  /* 0x000000ff020b7812 */ /* 0x000fe600078ec0ff */
[----:B------:R4:W-:Y:S01]  /*a160*/  MUFU.EX2 R229, R26 ;  /* 0x0000001a00e57308 */ /* 0x0009e20000000800 */
[----:B------:R-:W-:Y:S01]  /*a170*/  SHF.R.U32.HI R4, RZ, 0x8, R4 ;  /* 0x00000008ff047819 */ /* 0x000fe20000011604 */
[--C-:B------:R-:W-:Y:S01]  /*a180*/  FFMA.FTZ R103, R103, UR4, -R185.reuse ;  /* 0x0000000467677c23 */ /* 0x100fe200080108b9 */
[----:B------:R-:W-:Y:S01]  /*a190*/  PRMT R25, R10, 0x5410, R182 ;  /* 0x000054100a197816 */ /* 0x000fe200000000b6 */
[--C-:B------:R-:W-:Y:S01]  /*a1a0*/  FFMA.FTZ R130, R130, UR4, -R185.reuse ;  /* 0x0000000482827c23 */ /* 0x100fe200080108b9 */
[----:B------:R-:W-:Y:S01]  /*a1b0*/  SHF.R.U32.HI R10, RZ, 0x8, R32 ;  /* 0x00000008ff0a7819 */ /* 0x000fe20000011620 */
[--C-:B------:R-:W-:Y:S01]  /*a1c0*/  FFMA.FTZ R131, R131, UR4, -R185.reuse ;  /* 0x0000000483837c23 */ /* 0x100fe200080108b9 */
[----:B------:R-:W-:Y:S03]  /*a1d0*/  PRMT R20, R11, 0x5410, R4 ;  /* 0x000054100b147816 */ /* 0x000fe60000000004 */
[----:B------:R-:W-:Y:S01]  /*a1e0*/  MUFU.EX2 R92, R92 ;  /* 0x0000005c005c7308 */ /* 0x000fe20000000800 */
[----:B------:R-:W-:Y:S01]  /*a1f0*/  LOP3.LUT R0, R5, UR28, R176, 0x96, !PT ;  /* 0x0000001c05007c12 */ /* 0x000fe2000f8e96b0 */
[----:B---3--:R-:W-:Y:S01]  /*a200*/  IMAD.MOV.U32 R31, RZ, RZ, R220 ;  /* 0x000000ffff1f7224 */ /* 0x008fe200078e00dc */
[----:B------:R-:W-:Y:S01]  /*a210*/  LOP3.LUT R4, R9, 0xffff, RZ, 0xc0, !PT ;  /* 0x0000ffff09047812 */ /* 0x000fe200078ec0ff */
[--C-:B------:R-:W-:Y:S01]  /*a220*/  FFMA.FTZ R118, R118, UR4, -R185.reuse ;  /* 0x0000000476767c23 */ /* 0x100fe200080108b9 */
[----:B------:R-:W-:Y:S01]  /*a230*/  LOP3.LUT R5, R33, 0xff, RZ, 0xc0, !PT ;  /* 0x000000ff21057812 */ /* 0x000fe200078ec0ff */
[----:B------:R-:W-:Y:S01]  /*a240*/  FFMA.FTZ R185, R119, UR4, -R185 ;  /* 0x0000000477b97c23 */ /* 0x000fe200080108b9 */
[----:B------:R-:W-:Y:S03]  /*a250*/  PRMT R17, R172, 0x5410, R12 ;  /* 0x00005410ac117816 */ /* 0x000fe6000000000c */
[----:B------:R-:W-:Y:S01]  /*a260*/  MUFU.EX2 R93, R93 ;  /* 0x0000005d005d7308 */ /* 0x000fe20000000800 */
[----:B------:R-:W-:Y:S01]  /*a270*/  LOP3.LUT R12, R174, 0xff, RZ, 0xc0, !PT ;  /* 0x000000ffae0c7812 */ /* 0x000fe200078ec0ff */
[----:B----4-:R-:W-:Y:S01]  /*a280*/  IMAD.MOV.U32 R26, RZ, RZ, 0x7054 ;  /* 0x00007054ff1a7424 */ /* 0x010fe200078e00ff */
[----:B------:R-:W-:Y:S01]  /*a290*/  PRMT R19, R139, 0x5410, R10 ;  /* 0x000054108b137816 */ /* 0x000fe2000000000a */
[----:B------:R-:W-:Y:S01]  /*a2a0*/  IMAD.U32 R139, RZ, RZ, UR5 ;  /* 0x00000005ff8b7e24 */ /* 0x000fe2000f8e00ff */
[----:B------:R-:W-:Y:S01]  /*a2b0*/  SHF.R.U32.HI R10, RZ, 0x8, R4 ;  /* 0x00000008ff0a7819 */ /* 0x000fe20000011604 */
[--C-:B------:R-:W-:Y:S01]  /*a2c0*/  FFMA.FTZ R79, R79, UR4, -R187.reuse ;  /* 0x000000044f4f7c23 */ /* 0x100fe200080108bb */
[----:B------:R-:W-:Y:S01]  /*a2d0*/  PRMT R18, R5, 0x5410, R34 ;  /* 0x0000541005127816 */ /* 0x000fe20000000022 */
[----:B------:R-:W-:Y:S01]  /*a2e0*/  FFMA.FTZ R74, R74, UR4, -R187 ;  /* 0x000000044a4a7c23 */ /* 0x000fe200080108bb */
[----:B------:R-:W-:Y:S01]  /*a2f0*/  LOP3.LUT R4, R8, 0xffff, RZ, 0xc0, !PT ;  /* 0x0000ffff08047812 */ /* 0x000fe200078ec0ff */
[--C-:B------:R-:W-:Y:S01]  /*a300*/  FFMA.FTZ R112, R112, UR4, -R186.reuse ;  /* 0x0000000470707c23 */ /* 0x100fe200080108ba */
[----:B------:R-:W-:Y:S01]  /*a310*/  SHF.R.U32.HI R5, RZ, 0x10, R9 ;  /* 0x00000010ff057819 */ /* 0x000fe20000011609 */
[--C-:B------:R-:W-:Y:S01]  /*a320*/  FFMA.FTZ R113, R113, UR4, -R186.reuse ;  /* 0x0000000471717c23 */ /* 0x100fe200080108ba */
[----:B------:R-:W-:Y:S01]  /*a330*/  PRMT R175, R12, 0x5410, R183 ;  /* 0x000054100caf7816 */ /* 0x000fe200000000b7 */
[--C-:B------:R-:W-:Y:S01]  /*a340*/  FFMA.FTZ R100, R100, UR4, -R186.reuse ;  /* 0x0000000464647c23 */ /* 0x100fe200080108ba */
[----:B------:R-:W-:Y:S01]  /*a350*/  LOP3.LUT R12, R9, 0xff, RZ, 0xc0, !PT ;  /* 0x000000ff090c7812 */ /* 0x000fe200078ec0ff */
[--C-:B------:R-:W-:Y:S01]  /*a360*/  FFMA.FTZ R101, R101, UR4, -R186.reuse ;  /* 0x0000000465657c23 */ /* 0x100fe200080108ba */
[----:B------:R-:W-:Y:S01]  /*a370*/  SHF.R.U32.HI R11, RZ, 0x18, R9 ;  /* 0x00000018ff0b7819 */ /* 0x000fe20000011609 */
[--C-:B------:R-:W-:Y:S01]  /*a380*/  FFMA.FTZ R128, R128, UR4, -R186.reuse ;  /* 0x0000000480807c23 */ /* 0x100fe200080108ba */
[----:B------:R-:W-:Y:S01]  /*a390*/  LOP3.LUT R9, R8, 0xff, RZ, 0xc0, !PT ;  /* 0x000000ff08097812 */ /* 0x000fe200078ec0ff */
[----:B------:R-:W-:Y:S01]  /*a3a0*/  FFMA.FTZ R129, R129, UR4, -R186 ;  /* 0x0000000481817c23 */ /* 0x000fe200080108ba */
[----:B------:R-:W-:Y:S01]  /*a3b0*/  SHF.R.U32.HI R4, RZ, 0x8, R4 ;  /* 0x00000008ff047819 */ /* 0x000fe20000011604 */
[--C-:B------:R-:W-:Y:S01]  /*a3c0*/  FFMA.FTZ R116, R116, UR4, -R186.reuse ;  /* 0x0000000474747c23 */ /* 0x100fe200080108ba */
[----:B------:R-:W-:Y:S01]  /*a3d0*/  LOP3.LUT R5, R5, 0xff, RZ, 0xc0, !PT ;  /* 0x000000ff05057812 */ /* 0x000fe200078ec0ff */
[----:B------:R-:W-:Y:S01]  /*a3e0*/  FFMA.FTZ R186, R117, UR4, -R186 ;  /* 0x0000000475ba7c23 */ /* 0x000fe200080108ba */
[----:B------:R-:W-:Y:S01]  /*a3f0*/  PRMT R172, R9, 0x5410, R4 ;  /* 0x0000541009ac7816 */ /* 0x000fe20000000004 */
[--C-:B------:R-:W-:Y:S01]  /*a400*/  FFMA.FTZ R90, R90, UR4, -R187.reuse ;  /* 0x000000045a5a7c23 */ /* 0x100fe200080108bb */
[----:B------:R-:W-:Y:S01]  /*a410*/  PRMT R12, R12, 0x5410, R10 ;  /* 0x000054100c0c7816 */ /* 0x000fe2000000000a */
[----:B------:R-:W-:Y:S01]  /*a420*/  FFMA.FTZ R91, R91, UR4, -R187 ;  /* 0x000000045b5b7c23 */ /* 0x000fe200080108bb */
[----:B------:R-:W-:Y:S01]  /*a430*/  PRMT R11, R5, 0x5410, R11 ;  /* 0x00005410050b7816 */ /* 0x000fe2000000000b */
[--C-:B------:R-:W-:Y:S01]  /*a440*/  FFMA.FTZ R94, R94, UR4, -R187.reuse ;  /* 0x000000045e5e7c23 */ /* 0x100fe200080108bb */
[----:B------:R-:W-:Y:S01]  /*a450*/  SHF.R.U32.HI R4, RZ, 0x10, R8 ;  /* 0x00000010ff047819 */ /* 0x000fe20000011608 */
[----:B------:R-:W-:Y:S01]  /*a460*/  MUFU.EX2 R90, R90 ;  /* 0x0000005a005a7308 */ /* 0x000fe20000000800 */
[--C-:B------:R-:W-:Y:S01]  /*a470*/  SHF.R.U32.HI R5, RZ, 0x10, R2.reuse ;  /* 0x00000010ff057819 */ /* 0x100fe20000011602 */
[----:B------:R-:W-:Y:S01]  /*a480*/  FFMA.FTZ R95, R95, UR4, -R187 ;  /* 0x000000045f5f7c23 */ /* 0x000fe200080108bb */
[----:B------:R-:W-:Y:S01]  /*a490*/  SHF.R.U32.HI R10, RZ, 0x18, R2 ;  /* 0x00000018ff0a7819 */ /* 0x000fe20000011602 */
[--C-:B------:R-:W-:Y:S01]  /*a4a0*/  FFMA.FTZ R104, R104, UR4, -R184.reuse ;  /* 0x0000000468687c23 */ /* 0x100fe200080108b8 */
[----:B------:R-:W-:Y:S01]  /*a4b0*/  LOP3.LUT R2, R7, 0xffff, RZ, 0xc0, !PT ;  /* 0x0000ffff07027812 */ /* 0x000fe200078ec0ff */
[----:B------:R-:W-:Y:S01]  /*a4c0*/  FFMA.FTZ R105, R105, UR4, -R184 ;  /* 0x0000000469697c23 */ /* 0x000fe200080108b8 */
[----:B------:R-:W-:Y:S03]  /*a4d0*/  SHF.R.U32.HI R8, RZ, 0x18, R8 ;  /* 0x00000018ff087819 */ /* 0x000fe60000011608 */
[----:B------:R-:W-:Y:S01]  /*a4e0*/  MUFU.EX2 R91, R91 ;  /* 0x0000005b005b7308 */ /* 0x000fe20000000800 */
[----:B------:R-:W-:Y:S01]  /*a4f0*/  LOP3.LUT R4, R4, 0xff, RZ, 0xc0, !PT ;  /* 0x000000ff04047812 */ /* 0x000fe200078ec0ff */
[--C-:B------:R-:W-:Y:S01]  /*a500*/  FFMA.FTZ R108, R108, UR4, -R184.reuse ;  /* 0x000000046c6c7c23 */ /* 0x100fe200080108b8 */
[----:B------:R-:W-:Y:S01]  /*a510*/  LOP3.LUT R9, R5, 0xff, RZ, 0xc0, !PT ;  /* 0x000000ff05097812 */ /* 0x000fe200078ec0ff */
[--C-:B------:R-:W-:Y:S01]  /*a520*/  FFMA.FTZ R109, R109, UR4, -R184.reuse ;  /* 0x000000046d6d7c23 */ /* 0x100fe200080108b8 */
[----:B------:R-:W-:Y:S01]  /*a530*/  LOP3.LUT R5, R7, 0xff, RZ, 0xc0, !PT ;  /* 0x000000ff07057812 */ /* 0x000fe200078ec0ff */
[----:B------:R-:W-:Y:S01]  /*a540*/  FFMA.FTZ R120, R120, UR4, -R184 ;  /* 0x0000000478787c23 */ /* 0x000fe200080108b8 */
[----:B------:R-:W-:Y:S03]  /*a550*/  SHF.R.U32.HI R2, RZ, 0x8, R2 ;  /* 0x00000008ff027819 */ /* 0x000fe60000011602 */
[----:B------:R-:W-:Y:S01]  /*a560*/  MUFU.EX2 R94, R94 ;  /* 0x0000005e005e7308 */ /* 0x000fe20000000800 */
[----:B------:R-:W-:Y:S01]  /*a570*/  PRMT R173, R4, 0x5410, R8 ;  /* 0x0000541004ad7816 */ /* 0x000fe20000000008 */
[--C-:B------:R-:W-:Y:S01]  /*a580*/  FFMA.FTZ R121, R121, UR4, -R184.reuse ;  /* 0x0000000479797c23 */ /* 0x100fe200080108b8 */
[----:B------:R-:W-:Y:S01]  /*a590*/  SHF.R.U32.HI R4, RZ, 0x10, R7 ;  /* 0x00000010ff047819 */ /* 0x000fe20000011607 */
[----:B------:R-:W-:Y:S01]  /*a5a0*/  FFMA.FTZ R124, R124, UR4, -R184 ;  /* 0x000000047c7c7c23 */ /* 0x000fe200080108b8 */
[----:B------:R-:W-:Y:S01]  /*a5b0*/  PRMT R176, R5, 0x5410, R2 ;  /* 0x0000541005b07816 */ /* 0x000fe20000000002 */
[----:B------:R-:W-:Y:S01]  /*a5c0*/  FFMA.FTZ R184, R125, UR4, -R184 ;  /* 0x000000047db87c23 */ /* 0x000fe200080108b8 */
[----:B------:R-:W-:Y:S03]  /*a5d0*/  SHF.R.U32.HI R5, RZ, 0x8, R13 ;  /* 0x00000008ff057819 */ /* 0x000fe6000001160d */
[----:B------:R-:W-:Y:S01]  /*a5e0*/  MUFU.EX2 R95, R95 ;  /* 0x0000005f005f7308 */ /* 0x000fe20000000800 */
[----:B------:R-:W-:Y:S01]  /*a5f0*/  LOP3.LUT R2, R4, 0xff, RZ, 0xc0, !PT ;  /* 0x000000ff04027812 */ /* 0x000fe200078ec0ff */
[----:B------:R-:W-:Y:S01]  /*a600*/  FFMA.FTZ R106, R106, UR4, -R187 ;  /* 0x000000046a6a7c23 */ /* 0x000fe200080108bb */
[----:B------:R-:W-:Y:S01]  /*a610*/  SHF.R.U32.HI R7, RZ, 0x18, R7 ;  /* 0x00000018ff077819 */ /* 0x000fe20000011607 */
[----:B------:R-:W-:Y:S01]  /*a620*/  FFMA.FTZ R107, R107, UR4, -R187 ;  /* 0x000000046b6b7c23 */ /* 0x000fe200080108bb */
[----:B------:R-:W-:Y:S01]  /*a630*/  SHF.R.U32.HI R4, RZ, 0x8, R177 ;  /* 0x00000008ff047819 */ /* 0x000fe200000116b1 */
[----:B------:R-:W-:Y:S01]  /*a640*/  FFMA.FTZ R110, R110, UR4, -R187 ;  /* 0x000000046e6e7c23 */ /* 0x000fe200080108bb */
[----:B------:R-:W-:Y:S01]  /*a650*/  PRMT R225, R16, 0x5410, R5 ;  /* 0x0000541010e17816 */ /* 0x000fe20000000005 */
[----:B------:R-:W-:Y:S01]  /*a660*/  IMAD.MOV.U32 R16, RZ, RZ, R247 ;  /* 0x000000ffff107224 */ /* 0x000fe200078e00f7 */
[----:B------:R-:W-:Y:S01]  /*a670*/  SHF.R.U32.HI R5, RZ, 0x10, R0 ;  /* 0x00000010ff057819 */ /* 0x000fe20000011600 */
[----:B------:R3:W-:Y:S01]  /*a680*/  MUFU.EX2 R247, R38 ;  /* 0x0000002600f77308 */ /* 0x0007e20000000800 */
[----:B------:R-:W-:Y:S01]  /*a690*/  PRMT R10, R9, 0x5410, R10 ;  /* 0x00005410090a7816 */ /* 0x000fe2000000000a */
[----:B------:R-:W-:Y:S01]  /*a6a0*/  FFMA.FTZ R111, R111, UR4, -R187 ;  /* 0x000000046f6f7c23 */ /* 0x000fe200080108bb */
[----:B------:R-:W-:Y:S01]  /*a6b0*/  PRMT R9, R2, 0x5410, R7 ;  /* 0x0000541002097816 */ /* 0x000fe20000000007 */
[----:B------:R-:W-:Y:S01]  /*a6c0*/  FFMA.FTZ R122, R122, UR4, -R187 ;  /* 0x000000047a7a7c23 */ /* 0x000fe200080108bb */
[----:B------:R-:W-:Y:S01]  /*a6d0*/  PRMT R230, R195, 0x5410, R4 ;  /* 0x00005410c3e67816 */ /* 0x000fe20000000004 */
[----:B------:R-:W-:Y:S01]  /*a6e0*/  IMAD.MOV.U32 R195, RZ, RZ, R221 ;  /* 0x000000ffffc37224 */ /* 0x000fe200078e00dd */
[C---:B------:R-:W-:Y:S03]  /*a6f0*/  LOP3.LUT R2, R0.reuse, 0xffff, RZ, 0xc0, !PT ;  /* 0x0000ffff00027812 */ /* 0x040fe600078ec0ff */
[----:B------:R-:W-:Y:S01]  /*a700*/  MUFU.EX2 R112, R112 ;  /* 0x0000007000707308 */ /* 0x000fe20000000800 */
[----:B------:R-:W-:Y:S01]  /*a710*/  LOP3.LUT R7, R0, 0xff, RZ, 0xc0, !PT ;  /* 0x000000ff00077812 */ /* 0x000fe200078ec0ff */
[--C-:B------:R-:W-:Y:S01]  /*a720*/  FFMA.FTZ R123, R123, UR4, -R187.reuse ;  /* 0x000000047b7b7c23 */ /* 0x100fe200080108bb */
[----:B------:R-:W-:Y:S01]  /*a730*/  SHF.R.U32.HI R4, RZ, 0x18, R0 ;  /* 0x00000018ff047819 */ /* 0x000fe20000011600 */
[----:B------:R-:W-:Y:S01]  /*a740*/  FFMA.FTZ R126, R126, UR4, -R187 ;  /* 0x000000047e7e7c23 */ /* 0x000fe200080108bb */
[----:B------:R-:W-:Y:S02]  /*a750*/  LOP3.LUT R0, R5, 0xff, RZ, 0xc0, !PT ;  /* 0x000000ff05007812 */ /* 0x000fe400078ec0ff */
[----:B------:R-:W-:Y:S03]  /*a760*/  SHF.R.U32.HI R2, RZ, 0x8, R2 ;  /* 0x00000008ff027819 */ /* 0x000fe60000011602 */
[----:B------:R-:W-:Y:S01]  /*a770*/  MUFU.EX2 R113, R113 ;  /* 0x0000007100717308 */ /* 0x000fe20000000800 */
[----:B------:R-:W-:Y:S01]  /*a780*/  PRMT R221, R0, 0x5410, R4 ;  /* 0x0000541000dd7816 */ /* 0x000fe20000000004 */
[----:B---3--:R-:W-:Y:S01]  /*a790*/  IMAD.MOV.U32 R38, RZ, RZ, R179 ;  /* 0x000000ffff267224 */ /* 0x008fe200078e00b3 */
[----:B------:R-:W-:Y:S02]  /*a7a0*/  LOP3.LUT R0, R6, 0xffff, RZ, 0xc0, !PT ;  /* 0x0000ffff06007812 */ /* 0x000fe400078ec0ff */
[----:B------:R-:W-:Y:S01]  /*a7b0*/  LOP3.LUT R8, R14, 0xff, RZ, 0xc0, !PT ;  /* 0x000000ff0e087812 */ /* 0x000fe200078ec0ff */
[----:B------:R-:W-:Y:S01]  /*a7c0*/  IMAD.MOV.U32 R14, RZ, RZ, R203 ;  /* 0x000000ffff0e7224 */ /* 0x000fe200078e00cb */
[----:B------:R-:W-:Y:S03]  /*a7d0*/  SHF.R.U32.HI R4, RZ, 0x8, R0 ;  /* 0x00000008ff047819 */ /* 0x000fe60000011600 */
[----:B------:R-:W-:Y:S01]  /*a7e0*/  MUFU.EX2 R114, R114 ;  /* 0x0000007200727308 */ /* 0x000fe20000000800 */
[----:B------:R-:W-:Y:S02]  /*a7f0*/  F2FP.BF16.F32.PACK_AB R0, R210, R237 ;  /* 0x000000edd200723e */ /* 0x000fe400000010ff */
[----:B------:R-:W-:Y:S01]  /*a800*/  PRMT R223, R7, 0x5410, R2 ;  /* 0x0000541007df7816 */ /* 0x000fe20000000002 */
[----:B------:R-:W3:Y:S01]  /*a810*/  LDL.LU R210, [R1+0x30] ;  /* 0x0000300001d27983 */ /* 0x000ee20000300800 */
[----:B------:R-:W-:Y:S01]  /*a820*/  PRMT R224, R8, 0x5410, R15 ;  /* 0x0000541008e07816 */ /* 0x000fe2000000000f */
[----:B------:R-:W-:Y:S01]  /*a830*/  IMAD.MOV.U32 R15, RZ, RZ, R215 ;  /* 0x000000ffff0f7224 */ /* 0x000fe200078e00d7 */
[--C-:B------:R-:W-:Y:S03]  /*a840*/  SHF.R.U32.HI R2, RZ, 0x10, R6.reuse ;  /* 0x00000010ff027819 */ /* 0x100fe60000011606 */
[----:B------:R4:W-:Y:S01]  /*a850*/  MUFU.EX2 R215, R40 ;  /* 0x0000002800d77308 */ /* 0x0009e20000000800 */
[----:B------:R-:W-:Y:S02]  /*a860*/  PRMT R139, R139, R26, UR5 ;  /* 0x000000058b8b7e16 */ /* 0x000fe4000800001a */
[----:B------:R-:W-:Y:S02]  /*a870*/  LOP3.LUT R5, R6, 0xff, RZ, 0xc0, !PT ;  /* 0x000000ff06057812 */ /* 0x000fe400078ec0ff */
[----:B------:R-:W-:Y:S02]  /*a880*/  SHF.R.U32.HI R6, RZ, 0x18, R6 ;  /* 0x00000018ff067819 */ /* 0x000fe40000011606 */
[----:B------:R-:W-:Y:S03]  /*a890*/  LOP3.LUT R2, R2, 0xff, RZ, 0xc0, !PT ;  /* 0x000000ff02027812 */ /* 0x000fe600078ec0ff */
[----:B------:R-:W-:Y:S01]  /*a8a0*/  MUFU.EX2 R115, R115 ;  /* 0x0000007300737308 */ /* 0x000fe20000000800 */
[--C-:B------:R-:W-:Y:S02]  /*a8b0*/  HSET2.LE.AND R48, R178, R139.reuse, PT ;  /* 0x0000008bb2307233 */ /* 0x100fe40003803000 */
[----:B------:R-:W-:Y:S02]  /*a8c0*/  PRMT R203, R2, 0x5410, R6 ;  /* 0x0000541002cb7816 */ /* 0x000fe40000000006 */
[----:B------:R-:W-:Y:S01]  /*a8d0*/  LOP3.LUT R8, R194, 0xff, RZ, 0xc0, !PT ;  /* 0x000000ffc2087812 */ /* 0x000fe200078ec0ff */
[----:B------:R-:W-:Y:S01]  /*a8e0*/  IMAD.MOV.U32 R194, RZ, RZ, R241 ;  /* 0x000000ffffc27224 */ /* 0x000fe200078e00f1 */
[----:B------:R-:W-:Y:S03]  /*a8f0*/  PRMT R220, R5, 0x5410, R4 ;  /* 0x0000541005dc7816 */ /* 0x000fe60000000004 */
[----:B------:R1:W-:Y:S01]  /*a900*/  MUFU.EX2 R6, R43 ;  /* 0x0000002b00067308 */ /* 0x0003e20000000800 */
[--C-:B------:R-:W-:Y:S01]  /*a910*/  HSET2.LE.AND R49, R35, R139.reuse, PT ;  /* 0x0000008b23317233 */ /* 0x100fe20003803000 */
[----:B----4-:R-:W-:Y:S01]  /*a920*/  IMAD.MOV.U32 R40, RZ, RZ, R239 ;  /* 0x000000ffff287224 */ /* 0x010fe200078e00ef */
[----:B------:R-:W-:Y:S02]  /*a930*/  F2FP.BF16.F32.PACK_AB R2, R236, R195 ;  /* 0x000000c3ec02723e */ /* 0x000fe400000010ff */
[----:B------:R-:W-:Y:S02]  /*a940*/  F2FP.BF16.F32.PACK_AB R4, R231, R250 ;  /* 0x000000fae704723e */ /* 0x000fe400000010ff */
[----:B------:R-:W-:Y:S03]  /*a950*/  LOP3.LUT R48, R48, R2, RZ, 0xc0, !PT ;  /* 0x0000000230307212 */ /* 0x000fe600078ec0ff */
[----:B------:R4:W2:Y:S01]  /*a960*/  MUFU.EX2 R5, R41 ;  /* 0x0000002900057308 */ /* 0x0008a20000000800 */
[--C-:B------:R-:W-:Y:S02]  /*a970*/  HSET2.LE.AND R50, R198, R139.reuse, PT ;  /* 0x0000008bc6327233 */ /* 0x100fe40003803000 */
[----:B------:R-:W-:Y:S02]  /*a980*/  LOP3.LUT R49, R49, R4, RZ, 0xc0, !PT ;  /* 0x0000000431317212 */ /* 0x000fe400078ec0ff */
[--C-:B------:R-:W-:Y:S01]  /*a990*/  HSET2.LE.AND R2, R21, R139.reuse, PT ;  /* 0x0000008b15027233 */ /* 0x100fe20003803000 */
[----:B------:R-:W-:Y:S01]  /*a9a0*/  IMAD.MOV.U32 R21, RZ, RZ, R238 ;  /* 0x000000ffff157224 */ /* 0x000fe200078e00ee */
[--C-:B------:R-:W-:Y:S03]  /*a9b0*/  HSET2.LE.AND R4, R199, R139.reuse, PT ;  /* 0x0000008bc7047233 */ /* 0x100fe60003803000 */
[----:B------:R-:W-:Y:S01]  /*a9c0*/  MUFU.EX2 R100, R100 ;  /* 0x0000006400647308 */ /* 0x000fe20000000800 */
[----:B------:R-:W-:Y:S01]  /*a9d0*/  F2FP.BF16.F32.PACK_AB R33, R16, R194 ;  /* 0x000000c21021723e */ /* 0x000fe200000010ff */
[----:B-1----:R-:W-:Y:S01]  /*a9e0*/  IMAD.MOV.U32 R43, RZ, RZ, R231 ;  /* 0x000000ffff2b7224 */ /* 0x002fe200078e00e7 */
[----:B------:R-:W-:Y:S02]  /*a9f0*/  LOP3.LUT R50, R50, R0, RZ, 0xc0, !PT ;  /* 0x0000000032327212 */ /* 0x000fe400078ec0ff */
[--C-:B------:R-:W-:Y:S02]  /*aa00*/  HSET2.LE.AND R51, R197, R139.reuse, PT ;  /* 0x0000008bc5337233 */ /* 0x100fe40003803000 */
[----:B------:R-:W-:Y:S03]  /*aa10*/  LOP3.LUT R33, R2, R33, RZ, 0xc0, !PT ;  /* 0x0000002102217212 */ /* 0x000fe600078ec0ff */
[----:B------:R-:W-:Y:S01]  /*aa20*/  MUFU.EX2 R101, R101 ;  /* 0x0000006500657308 */ /* 0x000fe20000000800 */
[--C-:B------:R-:W-:Y:S01]  /*aa30*/  HSET2.LE.AND R174, R17, R139.reuse, PT ;  /* 0x0000008b11ae7233 */ /* 0x100fe20003803000 */
[----:B----4-:R-:W-:Y:S01]  /*aa40*/  IMAD.MOV.U32 R41, RZ, RZ, R237 ;  /* 0x000000ffff297224 */ /* 0x010fe200078e00ed */
[----:B------:R-:W-:Y:S02]  /*aa50*/  F2FP.BF16.F32.PACK_AB R0, R209, R213 ;  /* 0x000000d5d100723e */ /* 0x000fe400000010ff */
[--C-:B------:R-:W-:Y:S02]  /*aa60*/  HSET2.LE.AND R175, R175, R139.reuse, PT ;  /* 0x0000008bafaf7233 */ /* 0x100fe40003803000 */
[----:B------:R-:W-:Y:S03]  /*aa70*/  F2FP.BF16.F32.PACK_AB R2, R29, R14 ;  /* 0x0000000e1d02723e */ /* 0x000fe600000010ff */
[----:B------:R1:W-:Y:S01]  /*aa80*/  MUFU.EX2 R17, R44 ;  /* 0x0000002c00117308 */ /* 0x0003e20000000800 */
[----:B------:R-:W-:Y:S02]  /*aa90*/  LOP3.LUT R51, R51, R0, RZ, 0xc0, !PT ;  /* 0x0000000033337212 */ /* 0x000fe400078ec0ff */
[----:B------:R-:W-:Y:S02]  /*aaa0*/  LOP3.LUT R174, R174, R2, RZ, 0xc0, !PT ;  /* 0x00000002aeae7212 */ /* 0x000fe400078ec0ff */
[--C-:B------:R-:W-:Y:S02]  /*aab0*/  HSET2.LE.AND R173, R173, R139.reuse, PT ;  /* 0x0000008badad7233 */ /* 0x100fe40003803000 */
[--C-:B------:R-:W-:Y:S01]  /*aac0*/  HSET2.LE.AND R0, R22, R139.reuse, PT ;  /* 0x0000008b16007233 */ /* 0x100fe20003803000 */
[----:B------:R-:W-:Y:S01]  /*aad0*/  IMAD.MOV.U32 R22, RZ, RZ, R206 ;  /* 0x000000ffff167224 */ /* 0x000fe200078e00ce */
[--C-:B------:R-:W-:Y:S01]  /*aae0*/  HSET2.LE.AND R176, R176, R139.reuse, PT ;  /* 0x0000008bb0b07233 */ /* 0x100fe20003803000 */
[----:B------:R4:W3:Y:S01]  /*aaf0*/  MUFU.EX2 R206, R45 ;  /* 0x0000002d00ce7308 */ /* 0x0008e20000000800 */
[----:B------:R-:W-:Y:S02]  /*ab00*/  F2FP.BF16.F32.PACK_AB R2, R40, R246 ;  /* 0x000000f62802723e */ /* 0x000fe400000010ff */
[----:B------:R-:W-:Y:S02]  /*ab10*/  F2FP.BF16.F32.PACK_AB R178, R217, R22 ;  /* 0x00000016d9b2723e */ /* 0x000fe400000010ff */
[----:B------:R-:W-:Y:S02]  /*ab20*/  LOP3.LUT R173, R173, R2, RZ, 0xc0, !PT ;  /* 0x00000002adad7212 */ /* 0x000fe400078ec0ff */
[--C-:B------:R-:W-:Y:S01]  /*ab30*/  HSET2.LE.AND R2, R19, R139.reuse, PT ;  /* 0x0000008b13027233 */ /* 0x100fe20003803000 */
[----:B------:R-:W-:Y:S01]  /*ab40*/  IMAD.MOV.U32 R19, RZ, RZ, R194 ;  /* 0x000000ffff137224 */ /* 0x000fe200078e00c2 */
[----:B--2---:R-:W-:Y:S01]  /*ab50*/  F2FP.BF16.F32.PACK_AB R179, R28, R31 ;  /* 0x0000001f1cb3723e */ /* 0x004fe200000010ff */
[----:B------:R-:W-:Y:S01]  /*ab60*/  MUFU.EX2 R102, R102 ;  /* 0x0000006600667308 */ /* 0x000fe20000000800 */
[----:B------:R-:W-:Y:S02]  /*ab70*/  F2FP.BF16.F32.PACK_AB R32, R216, R251 ;  /* 0x000000fbd820723e */ /* 0x000fe400000010ff */
[----:B------:R-:W-:Y:S02]  /*ab80*/  LOP3.LUT R178, R2, R178, RZ, 0xc0, !PT ;  /* 0x000000b202b27212 */ /* 0x000fe400078ec0ff */
[--C-:B------:R-:W-:Y:S01]  /*ab90*/  HSET2.LE.AND R2, R23, R139.reuse, PT ;  /* 0x0000008b17027233 */ /* 0x100fe20003803000 */
[----:B------:R-:W-:Y:S01]  /*aba0*/  IMAD.MOV.U32 R23, RZ, RZ, R5 ;  /* 0x000000ffff177224 */ /* 0x000fe200078e0005 */
[--C-:B------:R-:W-:Y:S03]  /*abb0*/  HSET2.LE.AND R180, R12, R139.reuse, PT ;  /* 0x0000008b0cb47233 */ /* 0x100fe60003803000 */
[----:B------:R-:W-:Y:S01]  /*abc0*/  MUFU.EX2 R103, R103 ;  /* 0x0000006700677308 */ /* 0x000fe20000000800 */
[----:B------:R-:W-:Y:S02]  /*abd0*/  LOP3.LUT R32, R0, R32, RZ, 0xc0, !PT ;  /* 0x0000002000207212 */ /* 0x000fe400078ec0ff */
[--C-:B------:R-:W-:Y:S02]  /*abe0*/  HSET2.LE.AND R35, R200, R139.reuse, PT ;  /* 0x0000008bc8237233 */ /* 0x100fe40003803000 */
[----:B------:R-:W-:Y:S02]  /*abf0*/  F2FP.BF16.F32.PACK_AB R0, R15, R211 ;  /* 0x000000d30f00723e */ /* 0x000fe400000010ff */
[--C-:B-1----:R-:W-:Y:S01]  /*ac00*/  HSET2.LE.AND R44, R20, R139.reuse, PT ;  /* 0x0000008b142c7233 */ /* 0x102fe20003803000 */
[----:B------:R-:W-:Y:S01]  /*ac10*/  IMAD.MOV.U32 R20, RZ, RZ, R227 ;  /* 0x000000ffff147224 */ /* 0x000fe200078e00e3 */
[----:B------:R-:W-:Y:S01]  /*ac20*/  F2FP.BF16.F32.PACK_AB R5, R30, R212 ;  /* 0x000000d41e05723e */ /* 0x000fe200000010ff */
[----:B------:R-:W-:Y:S01]  /*ac30*/  MUFU.EX2 R104, R104 ;  /* 0x0000006800687308 */ /* 0x000fe20000000800 */
[----:B------:R-:W-:Y:S02]  /*ac40*/  LOP3.LUT R35, R35, R0, RZ, 0xc0, !PT ;  /* 0x0000000023237212 */ /* 0x000fe400078ec0ff */
[--C-:B------:R-:W-:Y:S02]  /*ac50*/  HSET2.LE.AND R172, R172, R139.reuse, PT ;  /* 0x0000008bacac7233 */ /* 0x100fe40003803000 */
[----:B------:R-:W-:Y:S02]  /*ac60*/  F2FP.BF16.F32.PACK_AB R0, R21, R38 ;  /* 0x000000261500723e */ /* 0x000fe400000010ff */
[----:B------:R-:W-:Y:S03]  /*ac70*/  LOP3.LUT R44, R44, R5, RZ, 0xc0, !PT ;  /* 0x000000052c2c7212 */ /* 0x000fe600078ec0ff */
[----:B------:R-:W-:Y:S01]  /*ac80*/  MUFU.EX2 R105, R105 ;  /* 0x0000006900697308 */ /* 0x000fe20000000800 */
[----:B------:R-:W-:Y:S02]  /*ac90*/  PRMT R228, R8, 0x5410, R196 ;  /* 0x0000541008e47816 */ /* 0x000fe400000000c4 */
[----:B------:R-:W-:Y:S02]  /*aca0*/  LOP3.LUT R172, R172, R0, RZ, 0xc0, !PT ;  /* 0x00000000acac7212 */ /* 0x000fe400078ec0ff */
[--C-:B------:R-:W-:Y:S02]  /*acb0*/  HSET2.LE.AND R0, R9, R139.reuse, PT ;  /* 0x0000008b09007233 */ /* 0x100fe40003803000 */
[----:B------:R-:W-:Y:S03]  /*acc0*/  F2FP.BF16.F32.PACK_AB R177, R226, R229 ;  /* 0x000000e5e2b1723e */ /* 0x000fe600000010ff */
[----:B------:R-:W-:Y:S01]  /*acd0*/  MUFU.EX2 R106, R106 ;  /* 0x0000006a006a7308 */ /* 0x000fe20000000800 */
[--C-:B----4-:R-:W-:Y:S02]  /*ace0*/  HSET2.LE.AND R45, R10, R139.reuse, PT ;  /* 0x0000008b0a2d7233 */ /* 0x110fe40003803000 */
[----:B------:R-:W-:Y:S01]  /*acf0*/  LOP3.LUT R177, R0, R177, RZ, 0xc0, !PT ;  /* 0x000000b100b17212 */ /* 0x000fe200078ec0ff */
[----:B------:R-:W-:Y:S01]  /*ad00*/  FFMA.FTZ R0, R46, UR4, -R187 ;  /* 0x000000042e007c23 */ /* 0x000fe200080108bb */
[--C-:B------:R-:W-:Y:S01]  /*ad10*/  HSET2.LE.AND R46, R24, R139.reuse, PT ;  /* 0x0000008b182e7233 */ /* 0x100fe20003803000 */
[----:B------:R-:W-:Y:S01]  /*ad20*/  IMAD.MOV.U32 R24, RZ, RZ, R229 ;  /* 0x000000ffff187224 */ /* 0x000fe200078e00e5 */
[--C-:B------:R-:W-:Y:S03]  /*ad30*/  HSET2.LE.AND R181, R11, R139.reuse, PT ;  /* 0x0000008b0bb57233 */ /* 0x100fe60003803000 */
[----:B------:R1:W-:Y:S01]  /*ad40*/  MUFU.EX2 R26, R0 ;  /* 0x00000000001a7308 */ /* 0x0003e20000000800 */
[--C-:B------:R-:W-:Y:S01]  /*ad50*/  HSET2.LE.AND R183, R25, R139.reuse, PT ;  /* 0x0000008b19b77233 */ /* 0x100fe20003803000 */
[----:B------:R-:W-:Y:S01]  /*ad60*/  IMAD.MOV.U32 R25, RZ, RZ, R226 ;  /* 0x000000ffff197224 */ /* 0x000fe200078e00e2 */
[--C-:B------:R-:W-:Y:S07]  /*ad70*/  HSET2.LE.AND R182, R192, R139.reuse, PT ;  /* 0x0000008bc0b67233 */ /* 0x100fee0003803000 */
[----:B------:R-:W-:Y:S10]  /*ad80*/  MUFU.EX2 R107, R107 ;  /* 0x0000006b006b7308 */ /* 0x000ff40000000800 */
[----:B------:R-:W-:Y:S01]  /*ad90*/  MUFU.EX2 R108, R108 ;  /* 0x0000006c006c7308 */ /* 0x000fe20000000800 */
[----:B-1----:R-:W-:Y:S04]  /*ada0*/  F2FP.BF16.F32.PACK_AB R0, R27, R214 ;  /* 0x000000d61b00723e */ /* 0x002fe800000010ff */
[----:B------:R-:W-:Y:S02]  /*adb0*/  LOP3.LUT R46, R46, R0, RZ, 0xc0, !PT ;  /* 0x000000002e2e7212 */ /* 0x000fe400078ec0ff */
[----:B------:R-:W-:Y:S03]  /*adc0*/  F2FP.BF16.F32.PACK_AB R0, R36, R247 ;  /* 0x000000f72400723e */ /* 0x000fe600000010ff */
[----:B------:R-:W-:Y:S01]  /*add0*/  MUFU.EX2 R109, R109 ;  /* 0x0000006d006d7308 */ /* 0x000fe20000000800 */
[----:B------:R-:W-:Y:S09]  /*ade0*/  LOP3.LUT R45, R45, R0, RZ, 0xc0, !PT ;  /* 0x000000002d2d7212 */ /* 0x000ff200078ec0ff */
        /* <DEDUP_REMOVED lines=17> */
[----:B---3--:R-:W-:Y:S04]  /*af00*/  F2FP.BF16.F32.PACK_AB R34, R208, R210 ;  /* 0x000000d2d022723e */ /* 0x008fe800000010ff */
[----:B------:R-:W-:Y:S02]  /*af10*/  LOP3.LUT R34, R4, R34, RZ, 0xc0, !PT ;  /* 0x0000002204227212 */ /* 0x000fe400078ec0ff */
[----:B------:R-:W-:Y:S04]  /*af20*/  F2FP.BF16.F32.PACK_AB R4, R227, R37 ;  /* 0x00000025e304723e */ /* 0x000fe800000010ff */
[----:B------:R-:W-:Y:S02]  /*af30*/  LOP3.LUT R175, R175, R4, RZ, 0xc0, !PT ;  /* 0x00000004afaf7212 */ /* 0x000fe400078ec0ff */
[----:B------:R-:W-:Y:S04]  /*af40*/  F2FP.BF16.F32.PACK_AB R4, R193, R202 ;  /* 0x000000cac104723e */ /* 0x000fe800000010ff */
[----:B------:R-:W-:Y:S02]  /*af50*/  LOP3.LUT R176, R176, R4, RZ, 0xc0, !PT ;  /* 0x00000004b0b07212 */ /* 0x000fe400078ec0ff */
[--C-:B------:R-:W-:Y:S01]  /*af60*/  HSET2.LE.AND R4, R18, R139.reuse, PT ;  /* 0x0000008b12047233 */ /* 0x100fe20003803000 */
[----:B------:R-:W-:Y:S02]  /*af70*/  IMAD.MOV.U32 R18, RZ, RZ, R6 ;  /* 0x000000ffff127224 */ /* 0x000fe400078e0006 */
[--C-:B------:R-:W-:Y:S01]  /*af80*/  FFMA.FTZ R6, R47, UR4, -R187.reuse ;  /* 0x000000042f067c23 */ /* 0x100fe200080108bb */
[----:B------:R-:W-:Y:S01]  /*af90*/  FFMA.FTZ R187, R127, UR4, -R187 ;  /* 0x000000047fbb7c23 */ /* 0x000fe200080108bb */
[----:B------:R-:W-:Y:S02]  /*afa0*/  LOP3.LUT R179, R4, R179, RZ, 0xc0, !PT ;  /* 0x000000b304b37212 */ /* 0x000fe400078ec0ff */
[----:B------:R-:W1:Y:S01]  /*afb0*/  MUFU.EX2 R252, R6 ;  /* 0x0000000600fc7308 */ /* 0x000e620000000800 */
[----:B------:R-:W-:Y:S02]  /*afc0*/  F2FP.BF16.F32.PACK_AB R4, R207, R222 ;  /* 0x000000decf04723e */ /* 0x000fe400000010ff */
[----:B------:R-:W-:Y:S02]  /*afd0*/  F2FP.BF16.F32.PACK_AB R0, R18, R39 ;  /* 0x000000271200723e */ /* 0x000fe400000010ff */
[----:B------:R-:W-:Y:S01]  /*afe0*/  LOP3.LUT R47, R2, R4, RZ, 0xc0, !PT ;  /* 0x00000004022f7212 */ /* 0x000fe200078ec0ff */
[----:B------:R-:W-:Y:S01]  /*aff0*/  VIADD R4, R201, 0x2 ;  /* 0x00000002c9047836 */ /* 0x000fe20000000000 */
[----:B------:R-:W-:Y:S03]  /*b000*/  F2FP.BF16.F32.PACK_AB R2, R23, R215 ;  /* 0x000000d71702723e */ /* 0x000fe600000010ff */
[----:B------:R-:W-:Y:S01]  /*b010*/  MUFU.EX2 R187, R187 ;  /* 0x000000bb00bb7308 */ /* 0x000fe20000000800 */
[----:B------:R-:W-:Y:S02]  /*b020*/  LOP3.LUT R181, R181, R0, RZ, 0xc0, !PT ;  /* 0x00000000b5b57212 */ /* 0x000fe400078ec0ff */
[----:B------:R-:W-:Y:S02]  /*b030*/  LOP3.LUT R4, R219, UR33, R4, 0x96, !PT ;  /* 0x00000021db047c12 */ /* 0x000fe4000f8e9604 */
[----:B------:R-:W-:Y:S02]  /*b040*/  LOP3.LUT R180, R180, R2, RZ, 0xc0, !PT ;  /* 0x00000002b4b47212 */ /* 0x000fe400078ec0ff */
[----:B------:R-:W-:Y:S01]  /*b050*/  F2FP.BF16.F32.PACK_AB R2, R206, R17 ;  /* 0x00000011ce02723e */ /* 0x000fe200000010ff */
[----:B------:R-:W-:Y:S01]  /*b060*/  IMAD.WIDE.U32 R12, R4, -0x326172a9, RZ ;  /* 0xcd9e8d57040c7825 */ /* 0x000fe200078e00ff */
[----:B-1----:R-:W-:Y:S02]  /*b070*/  F2FP.BF16.F32.PACK_AB R0, R252, R26 ;  /* 0x0000001afc00723e */ /* 0x002fe400000010ff */
[----:B------:R-:W-:Y:S02]  /*b080*/  LOP3.LUT R182, R182, R2, RZ, 0xc0, !PT ;  /* 0x00000002b6b67212 */ /* 0x000fe400078ec0ff */
[----:B------:R-:W-:Y:S02]  /*b090*/  LOP3.LUT R4, R13, UR27, R244, 0x96, !PT ;  /* 0x0000001b0d047c12 */ /* 0x000fe4000f8e96f4 */
[----:B------:R-:W-:Y:S02]  /*b0a0*/  LOP3.LUT R8, R189, UR25, R12, 0x96, !PT ;  /* 0x00000019bd087c12 */ /* 0x000fe4000f8e960c */
[----:B------:R-:W-:Y:S01]  /*b0b0*/  LOP3.LUT R183, R183, R0, RZ, 0xc0, !PT ;  /* 0x00000000b7b77212 */ /* 0x000fe200078ec0ff */
[----:B------:R-:W-:Y:S04]  /*b0c0*/  IMAD.WIDE.U32 R4, R4, -0x2daee0ad, RZ ;  /* 0xd2511f5304047825 */ /* 0x000fe800078e00ff */
[----:B------:R-:W-:Y:S01]  /*b0d0*/  IMAD.WIDE.U32 R8, R8, -0x2daee0ad, RZ ;  /* 0xd2511f5308087825 */ /* 0x000fe200078e00ff */
[----:B------:R-:W-:Y:S04]  /*b0e0*/  LOP3.LUT R6, R5, UR24, R234, 0x96, !PT ;  /* 0x0000001805067c12 */ /* 0x000fe8000f8e96ea */
[----:B------:R-:W-:Y:S01]  /*b0f0*/  LOP3.LUT R9, R9, UR22, R4, 0x96, !PT ;  /* 0x0000001609097c12 */ /* 0x000fe2000f8e9604 */
[----:B------:R-:W-:Y:S05]  /*b100*/  IMAD.WIDE.U32 R6, R6, -0x326172a9, RZ ;  /* 0xcd9e8d5706067825 */ /* 0x000fea00078e00ff */
[----:B------:R-:W-:Y:S05]  /*b110*/  LOP3.LUT R4, R7, UR23, R188, 0x96, !PT ;  /* 0x0000001707047c12 */ /* 0x000fea000f8e96bc */
[----:B------:R-:W-:Y:S05]  /*b120*/  IMAD.WIDE.U32 R4, R4, -0x2daee0ad, RZ ;  /* 0xd2511f5304047825 */ /* 0x000fea00078e00ff */
[----:B------:R-:W-:Y:S01]  /*b130*/  LOP3.LUT R7, R5, UR20, R8, 0x96, !PT ;  /* 0x0000001405077c12 */ /* 0x000fe2000f8e9608 */
[----:B------:R-:W-:Y:S05]  /*b140*/  IMAD.WIDE.U32 R8, R9, -0x326172a9, RZ ;  /* 0xcd9e8d5709087825 */ /* 0x000fea00078e00ff */
[----:B------:R-:W-:Y:S01]  /*b150*/  LOP3.LUT R10, R9, UR21, R6, 0x96, !PT ;  /* 0x00000015090a7c12 */ /* 0x000fe2000f8e9606 */
[----:B------:R-:W-:Y:S04]  /*b160*/  IMAD.WIDE.U32 R6, R7, -0x326172a9, RZ ;  /* 0xcd9e8d5707067825 */ /* 0x000fe800078e00ff */
[----:B------:R-:W-:Y:S01]  /*b170*/  IMAD.WIDE.U32 R10, R10, -0x2daee0ad, RZ ;  /* 0xd2511f530a0a7825 */ /* 0x000fe200078e00ff */
[----:B------:R-:W-:Y:S04]  /*b180*/  LOP3.LUT R8, R7, UR19, R8, 0x96, !PT ;  /* 0x0000001307087c12 */ /* 0x000fe8000f8e9608 */
[----:B------:R-:W-:Y:S01]  /*b190*/  LOP3.LUT R4, R11, UR18, R4, 0x96, !PT ;  /* 0x000000120b047c12 */ /* 0x000fe2000f8e9604 */
[----:B------:R-:W-:Y:S04]  /*b1a0*/  IMAD.MOV.U32 R11, RZ, RZ, R202 ;  /* 0x000000ffff0b7224 */ /* 0x000fe800078e00ca */
[----:B------:R-:W-:Y:S03]  /*b1b0*/  IMAD.WIDE.U32 R4, R4, -0x326172a9, RZ ;  /* 0xcd9e8d5704047825 */ /* 0x000fe600078e00ff */
        /* <DEDUP_REMOVED lines=36> */
[----:B------:R-:W-:Y:S05]  /*b400*/  VIADD R0, R201, 0x3 ;  /* 0x00000003c9007836 */ /* 0x000fea0000000000 */
        /* <DEDUP_REMOVED lines=15> */
[----:B------:R-:W-:Y:S01]  /*b500*/  LOP3.LUT R5, R9, UR18, R6, 0x96, !PT ;  /* 0x0000001209057c12 */ /* 0x000fe2000f8e9606 */
[----:B------:R-:W-:Y:S05]  /*b510*/  IMAD.WIDE.U32 R6, R7, -0x326172a9, RZ ;  /* 0xcd9e8d5707067825 */ /* 0x000fea00078e00ff */
[----:B------:R-:W-:Y:S01]  /*b520*/  LOP3.LUT R7, R7, UR19, R4, 0x96, !PT ;  /* 0x0000001307077c12 */ /* 0x000fe2000f8e9604 */
        /* <DEDUP_REMOVED lines=31> */
[----:B------:R-:W-:Y:S04]  /*b720*/  IMAD.WIDE.U32 R4, R4, -0x2daee0ad, RZ ;  /* 0xd2511f5304047825 */ /* 0x000fe800078e00ff */
[----:B------:R-:W-:Y:S04]  /*b730*/  IMAD.WIDE.U32 R6, R0, -0x2daee0ad, RZ ;  /* 0xd2511f5300067825 */ /* 0x000fe800078e00ff */
[----:B------:R-:W-:Y:S01]  /*b740*/  IMAD.MOV.U32 R13, RZ, RZ, R36 ;  /* 0x000000ffff0d7224 */ /* 0x000fe200078e0024 */
[----:B------:R-:W-:Y:S02]  /*b750*/  LOP3.LUT R0, R7, UR24, R232, 0x96, !PT ;  /* 0x0000001807007c12 */ /* 0x000fe4000f8e96e8 */
[----:B------:R-:W-:Y:S03]  /*b760*/  LOP3.LUT R5, R5, UR22, R6, 0x96, !PT ;  /* 0x0000001605057c12 */ /* 0x000fe6000f8e9606 */
        /* <DEDUP_REMOVED lines=12> */
[----:B------:R-:W-:Y:S01]  /*b830*/  LOP3.LUT R0, R5, UR29, R6, 0x96, !PT ;  /* 0x0000001d05007c12 */ /* 0x000fe2000f8e9606 */
[----:B------:R-:W-:Y:S01]  /*b840*/  IMAD.MOV.U32 R6, RZ, RZ, R193 ;  /* 0x000000ffff067224 */ /* 0x000fe200078e00c1 */
        /* <DEDUP_REMOVED lines=16> */
[C---:B------:R-:W-:Y:S02]  /*b950*/  LOP3.LUT R0, R4.reuse, 0xffff, RZ, 0xc0, !PT ;  /* 0x0000ffff04007812 */ /* 0x040fe400078ec0ff */
[----:B------:R-:W-:Y:S02]  /*b960*/  LOP3.LUT R39, R5, UR28, R8, 0x96, !PT ;  /* 0x0000001c05277c12 */ /* 0x000fe4000f8e9608 */
[----:B------:R-:W-:Y:S02]  /*b970*/  SHF.R.U32.HI R2, RZ, 0x8, R0 ;  /* 0x00000008ff027819 */ /* 0x000fe40000011600 */
[----:B------:R-:W-:Y:S04]  /*b980*/  LOP3.LUT R0, R4, 0xff, RZ, 0xc0, !PT ;  /* 0x000000ff04007812 */ /* 0x000fe800078ec0ff */
[----:B------:R-:W-:Y:S01]  /*b990*/  PRMT R195, R0, 0x5410, R2 ;  /* 0x0000541000c37816 */ /* 0x000fe20000000002 */
[----:B------:R-:W-:Y:S01]  /*b9a0*/  FADD.FTZ R2, -R136, R133 ;  /* 0x0000008588027221 */ /* 0x000fe20000010100 */
[--C-:B------:R-:W-:Y:S01]  /*b9b0*/  SHF.R.U32.HI R0, RZ, 0x10, R4.reuse ;  /* 0x00000010ff007819 */ /* 0x100fe20000011604 */
[----:B------:R-:W-:Y:S01]  /*b9c0*/  IMAD.MOV.U32 R133, RZ, RZ, R11 ;  /* 0x000000ffff857224 */ /* 0x000fe200078e000b */
[----:B------:R-:W-:Y:S01]  /*b9d0*/  SHF.R.U32.HI R4, RZ, 0x18, R4 ;  /* 0x00000018ff047819 */ /* 0x000fe20000011604 */
[----:B------:R-:W-:Y:S01]  /*b9e0*/  FMUL.FTZ R2, R2, UR4 ;  /* 0x0000000402027c20 */ /* 0x000fe20008410000 */
[----:B------:R-:W-:Y:S04]  /*b9f0*/  LOP3.LUT R0, R0, 0xff, RZ, 0xc0, !PT ;  /* 0x000000ff00007812 */ /* 0x000fe800078ec0ff */
[----:B------:R-:W-:Y:S01]  /*ba00*/  PRMT R192, R0, 0x5410, R4 ;  /* 0x0000541000c07816 */ /* 0x000fe20000000004 */
[----:B------:R-:W-:Y:S01]  /*ba10*/  FADD.FTZ R4, -R138, R3 ;  /* 0x000000038a047221 */ /* 0x000fe20000010100 */
[----:B------:R-:W-:Y:S01]  /*ba20*/  FADD.FTZ R3, -R137, R132 ;  /* 0x0000008489037221 */ /* 0x000fe20000010100 */
[----:B------:R-:W-:Y:S01]  /*ba30*/  FADD.FTZ R0, -R135, R134 ;  /* 0x0000008687007221 */ /* 0x000fe20000010100 */
[----:B------:R-:W1:Y:S01]  /*ba40*/  MUFU.EX2 R2, R2 ;  /* 0x0000000200027308 */ /* 0x000e620000000800 */
[----:B------:R-:W-:Y:S01]  /*ba50*/  FMUL.FTZ R4, R4, UR4 ;  /* 0x0000000404047c20 */ /* 0x000fe20008410000 */
[----:B------:R-:W-:Y:S01]  /*ba60*/  FMUL.FTZ R3, R3, UR4 ;  /* 0x0000000403037c20 */ /* 0x000fe20008410000 */
[----:B------:R-:W-:Y:S01]  /*ba70*/  FMUL.FTZ R0, R0, UR4 ;  /* 0x0000000400007c20 */ /* 0x000fe20008410000 */
[----:B------:R-:W-:Y:S02]  /*ba80*/  IMAD.MOV.U32 R132, RZ, RZ, R12 ;  /* 0x000000ffff847224 */ /* 0x000fe400078e000c */
[----:B------:R-:W-:Y:S04]  /*ba90*/  IMAD.MOV.U32 R134, RZ, RZ, R25 ;  /* 0x000000ffff867224 */ /* 0x000fe800078e0019 */
[----:B------:R-:W2:Y:S10]  /*baa0*/  MUFU.EX2 R36, R4 ;  /* 0x0000000400247308 */ /* 0x000eb40000000800 */
[----:B------:R-:W3:Y:S01]  /*bab0*/  MUFU.EX2 R3, R3 ;  /* 0x0000000300037308 */ /* 0x000ee20000000800 */
[C---:B-1----:R-:W-:Y:S01]  /*bac0*/  FMUL.FTZ R9, R2.reuse, R141 ;  /* 0x0000008d02097220 */ /* 0x042fe20000410000 */
[----:B------:R-:W-:Y:S02]  /*bad0*/  IMAD.MOV.U32 R141, RZ, RZ, R20 ;  /* 0x000000ffff8d7224 */ /* 0x000fe400078e0014 */
[C---:B------:R-:W-:Y:S01]  /*bae0*/  FMUL.FTZ R8, R2.reuse, R140 ;  /* 0x0000008c02087220 */ /* 0x040fe20000410000 */
[----:B------:R-:W-:Y:S02]  /*baf0*/  IMAD.MOV.U32 R140, RZ, RZ, R13 ;  /* 0x000000ffff8c7224 */ /* 0x000fe400078e000d */
[C---:B------:R-:W-:Y:S01]  /*bb00*/  FMUL.FTZ R13, R2.reuse, R153 ;  /* 0x00000099020d7220 */ /* 0x040fe20000410000 */
[----:B------:R-:W-:Y:S02]  /*bb10*/  IMAD.MOV.U32 R153, RZ, RZ, R14 ;  /* 0x000000ffff997224 */ /* 0x000fe400078e000e */
[----:B------:R-:W-:Y:S01]  /*bb20*/  FMUL.FTZ R12, R2, R152 ;  /* 0x00000098020c7220 */ /* 0x000fe20000410000 */
[----:B------:R-:W1:Y:S01]  /*bb30*/  MUFU.EX2 R0, R0 ;  /* 0x0000000000007308 */ /* 0x000e620000000800 */
[C---:B--2---:R-:W-:Y:S01]  /*bb40*/  FMUL.FTZ R4, R36.reuse, R144 ;  /* 0x0000009024047220 */ /* 0x044fe20000410000 */
[----:B------:R-:W-:Y:S02]  /*bb50*/  IMAD.MOV.U32 R144, RZ, RZ, R6 ;  /* 0x000000ffff907224 */ /* 0x000fe400078e0006 */
[----:B------:R-:W-:Y:S01]  /*bb60*/  FMUL.FTZ R5, R36, R145 ;  /* 0x0000009124057220 */ /* 0x000fe20000410000 */
[----:B------:R-:W-:Y:S02]  /*bb70*/  IMAD.MOV.U32 R152, RZ, RZ, R18 ;  /* 0x000000ffff987224 */ /* 0x000fe400078e0012 */
[C---:B------:R-:W-:Y:S01]  /*bb80*/  FMUL.FTZ R25, R2.reuse, R157 ;  /* 0x0000009d02197220 */ /* 0x040fe20000410000 */
[----:B------:R-:W-:Y:S02]  /*bb90*/  IMAD.MOV.U32 R145, RZ, RZ, R24 ;  /* 0x000000ffff917224 */ /* 0x000fe400078e0018 */
[C---:B------:R-:W-:Y:S01]  /*bba0*/  FMUL.FTZ R24, R2.reuse, R156 ;  /* 0x0000009c02187220 */ /* 0x040fe20000410000 */
[----:B------:R-:W-:Y:S02]  /*bbb0*/  IMAD.MOV.U32 R156, RZ, RZ, R29 ;  /* 0x000000ffff9c7224 */ /* 0x000fe400078e001d */
[C---:B---3--:R-:W-:Y:S01]  /*bbc0*/  FMUL.FTZ R7, R3.reuse, R147 ;  /* 0x0000009303077220 */ /* 0x048fe20000410000 */
[----:B------:R-:W-:Y:S02]  /*bbd0*/  IMAD.MOV.U32 R147, RZ, RZ, R10 ;  /* 0x000000ffff937224 */ /* 0x000fe400078e000a */
[C---:B------:R-:W-:Y:S01]  /*bbe0*/  FMUL.FTZ R6, R3.reuse, R146 ;  /* 0x0000009203067220 */ /* 0x040fe20000410000 */
[----:B------:R-:W-:Y:S02]  /*bbf0*/  IMAD.MOV.U32 R146, RZ, RZ, R21 ;  /* 0x000000ffff927224 */ /* 0x000fe400078e0015 */
[C---:B------:R-:W-:Y:S01]  /*bc00*/  FMUL.FTZ R18, R3.reuse, R150 ;  /* 0x0000009603127220 */ /* 0x040fe20000410000 */
[----:B------:R-:W-:Y:S02]  /*bc10*/  IMAD.MOV.U32 R150, RZ, RZ, R26 ;  /* 0x000000ffff967224 */ /* 0x000fe400078e001a */
[----:B------:R-:W-:Y:S01]  /*bc20*/  FMUL.FTZ R29, R2, R165 ;  /* 0x000000a5021d7220 */ /* 0x000fe20000410000 */
[C---:B-1----:R-:W-:Y:S01]  /*bc30*/  FMUL.FTZ R10, R0.reuse, R142 ;  /* 0x0000008e000a7220 */ /* 0x042fe20000410000 */
[C---:B------:R-:W-:Y:S01]  /*bc40*/  FMUL.FTZ R11, R0.reuse, R143 ;  /* 0x0000008f000b7220 */ /* 0x040fe20000410000 */
[----:B------:R-:W-:Y:S02]  /*bc50*/  IMAD.MOV.U32 R142, RZ, RZ, R23 ;  /* 0x000000ffff8e7224 */ /* 0x000fe400078e0017 */
[C---:B------:R-:W-:Y:S01]  /*bc60*/  FMUL.FTZ R14, R0.reuse, R154 ;  /* 0x0000009a000e7220 */ /* 0x040fe20000410000 */
[----:B------:R-:W-:Y:S02]  /*bc70*/  IMAD.MOV.U32 R143, RZ, RZ, R22 ;  /* 0x000000ffff8f7224 */ /* 0x000fe400078e0016 */
[C---:B------:R-:W-:Y:S01]  /*bc80*/  FMUL.FTZ R26, R0.reuse, R158 ;  /* 0x0000009e001a7220 */ /* 0x040fe20000410000 */
[----:B------:R-:W1:Y:S01]  /*bc90*/  LDSM.16.MT88.4 R20, [R204+0x4000] ;  /* 0x00400000cc14783b */ /* 0x000e620000004200 */
[----:B------:R-:W-:Y:S02]  /*bca0*/  IMAD.MOV.U32 R154, RZ, RZ, R15 ;  /* 0x000000ffff9a7224 */ /* 0x000fe400078e000f */
[----:B------:R-:W-:Y:S01]  /*bcb0*/  FMUL.FTZ R15, R0, R155 ;  /* 0x0000009b000f7220 */ /* 0x000fe20000410000 */
[----:B------:R-:W-:Y:S02]  /*bcc0*/  IMAD.MOV.U32 R155, RZ, RZ, R16 ;  /* 0x000000ffff9b7224 */ /* 0x000fe400078e0010 */
[C---:B------:R-:W-:Y:S01]  /*bcd0*/  FMUL.FTZ R16, R36.reuse, R148 ;  /* 0x0000009424107220 */ /* 0x040fe20000410000 */
[----:B------:R-:W-:Y:S02]  /*bce0*/  IMAD.MOV.U32 R148, RZ, RZ, R17 ;  /* 0x000000ffff947224 */ /* 0x000fe400078e0011 */
[----:B------:R-:W-:Y:S01]  /*bcf0*/  FMUL.FTZ R17, R36, R149 ;  /* 0x0000009524117220 */ /* 0x000fe20000410000 */
[----:B------:R-:W-:Y:S02]  /*bd00*/  IMAD.MOV.U32 R149, RZ, RZ, R19 ;  /* 0x000000ffff957224 */ /* 0x000fe400078e0013 */
[C---:B------:R-:W-:Y:S01]  /*bd10*/  FMUL.FTZ R19, R3.reuse, R151 ;  /* 0x0000009703137220 */ /* 0x040fe20000410000 */
[----:B------:R-:W-:Y:S02]  /*bd20*/  IMAD.MOV.U32 R151, RZ, RZ, R148 ;  /* 0x000000ffff977224 */ /* 0x000fe400078e0094 */
[----:B------:R-:W-:Y:S02]  /*bd30*/  IMAD.MOV.U32 R157, RZ, RZ, R149 ;  /* 0x000000ffff9d7224 */ /* 0x000fe400078e0095 */
[----:B------:R-:W-:Y:S02]  /*bd40*/  IMAD.MOV.U32 R149, RZ, RZ, R27 ;  /* 0x000000ffff957224 */ /* 0x000fe400078e001b */
[----:B------:R-:W-:Y:S01]  /*bd50*/  FMUL.FTZ R27, R0, R159 ;  /* 0x0000009f001b7220 */ /* 0x000fe20000410000 */
[----:B------:R-:W-:Y:S02]  /*bd60*/  IMAD.MOV.U32 R148, RZ, RZ, R154 ;  /* 0x000000ffff947224 */ /* 0x000fe400078e009a */
[----:B------:R-:W-:Y:S02]  /*bd70*/  IMAD.MOV.U32 R158, RZ, RZ, R155 ;  /* 0x000000ffff9e7224 */ /* 0x000fe400078e009b */
[----:B------:R-:W-:Y:S02]  /*bd80*/  IMAD.MOV.U32 R155, RZ, RZ, R40 ;  /* 0x000000ffff9b7224 */ /* 0x000fe400078e0028 */
[----:B------:R-:W-:Y:S02]  /*bd90*/  IMAD.MOV.U32 R154, RZ, RZ, R144 ;  /* 0x000000ffff9a7224 */ /* 0x000fe400078e0090 */
[----:B------:R-:W-:Y:S02]  /*bda0*/  IMAD.MOV.U32 R144, RZ, RZ, R43 ;  /* 0x000000ffff907224 */ /* 0x000fe400078e002b */
[----:B------:R-:W-:Y:S02]  /*bdb0*/  IMAD.MOV.U32 R159, RZ, RZ, R28 ;  /* 0x000000ffff9f7224 */ /* 0x000fe400078e001c */
[----:B------:R-:W-:Y:S01]  /*bdc0*/  FMUL.FTZ R28, R2, R164 ;  /* 0x000000a4021c7220 */ /* 0x000fe20000410000 */
[-C--:B-1----:R-:W-:Y:S06]  /*bdd0*/  HMMA.16816.F32.BF16 R4, R48, R20.reuse, R4 ;  /* 0x000000143004723c */ /* 0x082fec0000041804 */
[C---:B------:R-:W-:Y:S06]  /*bde0*/  HMMA.16816.F32.BF16 R8, R32.reuse, R20, R8 ;  /* 0x000000142008723c */ /* 0x040fec0000041808 */
[-C--:B------:R-:W-:Y:S05]  /*bdf0*/  HMMA.16816.F32.BF16 R12, R32, R22.reuse, R12 ;  /* 0x00000016200c723c */ /* 0x080fea000004180c */
[C---:B------:R-:W-:Y:S01]  /*be00*/  FMUL.FTZ R20, R36.reuse, R160 ;  /* 0x000000a024147220 */ /* 0x040fe20000410000 */
[C---:B------:R-:W-:Y:S05]  /*be10*/  HMMA.16816.F32.BF16 R16, R48.reuse, R22, R16 ;  /* 0x000000163010723c */ /* 0x040fea0000041810 */
[----:B------:R-:W-:Y:S02]  /*be20*/  IMAD.MOV.U32 R160, RZ, RZ, R142 ;  /* 0x000000ffffa07224 */ /* 0x000fe400078e008e */
[----:B------:R-:W-:Y:S01]  /*be30*/  FMUL.FTZ R21, R36, R161 ;  /* 0x000000a124157220 */ /* 0x000fe20000410000 */
[----:B------:R-:W-:Y:S03]  /*be40*/  IMAD.MOV.U32 R142, RZ, RZ, R30 ;  /* 0x000000ffff8e7224 */ /* 0x000fe600078e001e */
[C---:B------:R-:W-:Y:S01]  /*be50*/  FMUL.FTZ R30, R0.reuse, R166 ;  /* 0x000000a6001e7220 */ /* 0x040fe20000410000 */
[----:B------:R-:W-:Y:S02]  /*be60*/  IMAD.MOV.U32 R166, RZ, RZ, R247 ;  /* 0x000000ffffa67224 */ /* 0x000fe400078e00f7 */
[C---:B------:R-:W-:Y:S01]  /*be70*/  FMUL.FTZ R22, R3.reuse, R162 ;  /* 0x000000a203167220 */ /* 0x040fe20000410000 */
[----:B------:R1:W-:Y:S01]  /*be80*/  MUFU.EX2 R247, R65 ;  /* 0x0000004100f77308 */ /* 0x0003e20000000800 */
[----:B------:R-:W-:Y:S02]  /*be90*/  IMAD.MOV.U32 R161, RZ, RZ, R152 ;  /* 0x000000ffffa17224 */ /* 0x000fe400078e0098 */
[C---:B------:R-:W-:Y:S01]  /*bea0*/  FMUL.FTZ R23, R3.reuse, R163 ;  /* 0x000000a303177220 */ /* 0x040fe20000410000 */
[----:B------:R-:W-:Y:S02]  /*beb0*/  IMAD.MOV.U32 R162, RZ, RZ, R143 ;  /* 0x000000ffffa27224 */ /* 0x000fe400078e008f */
[----:B------:R-:W-:Y:S02]  /*bec0*/  IMAD.MOV.U32 R152, RZ, RZ, R141 ;  /* 0x000000ffff987224 */ /* 0x000fe400078e008d */
[----:B------:R-:W-:Y:S02]  /*bed0*/  IMAD.MOV.U32 R143, RZ, RZ, R140 ;  /* 0x000000ffff8f7224 */ /* 0x000fe400078e008c */
[----:B------:R-:W-:Y:S02]  /*bee0*/  IMAD.MOV.U32 R141, RZ, RZ, R42 ;  /* 0x000000ffff8d7224 */ /* 0x000fe400078e002a */
[----:B------:R-:W-:Y:S02]  /*bef0*/  IMAD.MOV.U32 R140, RZ, RZ, R41 ;  /* 0x000000ffff8c7224 */ /* 0x000fe400078e0029 */
[----:B------:R-:W2:Y:S01]  /*bf00*/  LDSM.16.MT88.4 R40, [R205+0x4000] ;  /* 0x00400000cd28783b */ /* 0x000ea20000004200 */
[----:B------:R-:W-:Y:S02]  /*bf10*/  IMAD.MOV.U32 R163, RZ, RZ, R31 ;  /* 0x000000ffffa37224 */ /* 0x000fe400078e001f */
[----:B------:R-:W-:Y:S01]  /*bf20*/  FMUL.FTZ R31, R0, R167 ;  /* 0x000000a7001f7220 */ /* 0x000fe20000410000 */
[----:B------:R-:W-:Y:S02]  /*bf30*/  IMAD.MOV.U32 R165, RZ, RZ, R140 ;  /* 0x000000ffffa57224 */ /* 0x000fe400078e008c */
[----:B-1----:R-:W-:Y:S01]  /*bf40*/  IMAD.MOV.U32 R65, RZ, RZ, R157 ;  /* 0x000000ffff417224 */ /* 0x002fe200078e009d */
[----:B------:R-:W-:Y:S01]  /*bf50*/  MUFU.EX2 R140, R75 ;  /* 0x0000004b008c7308 */ /* 0x000fe20000000800 */
[----:B------:R-:W-:Y:S02]  /*bf60*/  IMAD.MOV.U32 R157, RZ, RZ, R162 ;  /* 0x000000ffff9d7224 */ /* 0x000fe400078e00a2 */
[----:B------:R-:W-:Y:S02]  /*bf70*/  IMAD.MOV.U32 R162, RZ, RZ, R161 ;  /* 0x000000ffffa27224 */ /* 0x000fe400078e00a1 */
[----:B------:R-:W-:Y:S02]  /*bf80*/  IMAD.MOV.U32 R161, RZ, RZ, R148 ;  /* 0x000000ffffa17224 */ /* 0x000fe400078e0094 */
[----:B------:R-:W-:Y:S03]  /*bf90*/  IMAD.MOV.U32 R164, RZ, RZ, R162 ;  /* 0x000000ffffa47224 */ /* 0x000fe600078e00a2 */
[----:B------:R-:W-:Y:S01]  /*bfa0*/  MUFU.EX2 R148, R52 ;  /* 0x0000003400947308 */ /* 0x000fe20000000800 */
[----:B------:R-:W-:Y:S09]  /*bfb0*/  IMAD.MOV.U32 R167, RZ, RZ, R159 ;  /* 0x000000ffffa77224 */ /* 0x000ff200078e009f */
[----:B------:R1:W-:Y:S10]  /*bfc0*/  MUFU.EX2 R162, R69 ;  /* 0x0000004500a27308 */ /* 0x0003f40000000800 */
[----:B------:R-:W-:Y:S01]  /*bfd0*/  MUFU.EX2 R159, R77 ;  /* 0x0000004d009f7308 */ /* 0x000fe20000000800 */
[----:B-1----:R-:W-:Y:S01]  /*bfe0*/  IMAD.MOV.U32 R69, RZ, RZ, R153 ;  /* 0x000000ffff457224 */ /* 0x002fe200078e0099 */
[-C--:B--2---:R-:W-:Y:S08]  /*bff0*/  HMMA.16816.F32.BF16 R20, R48, R40.reuse, R20 ;  /* 0x000000283014723c */ /* 0x084ff00000041814 */
[----:B------:R-:W-:Y:S01]  /*c000*/  MUFU.EX2 R153, R97 ;  /* 0x0000006100997308 */ /* 0x000fe20000000800 */
[C---:B------:R-:W-:Y:S09]  /*c010*/  HMMA.16816.F32.BF16 R24, R32.reuse, R40, R24 ;  /* 0x000000282018723c */ /* 0x040ff20000041818 */
[----:B------:R1:W-:Y:S01]  /*c020*/  MUFU.EX2 R97, R89 ;  /* 0x0000005900617308 */ /* 0x0003e20000000800 */
[-C--:B------:R-:W-:Y:S07]  /*c030*/  HMMA.16816.F32.BF16 R28, R32, R42.reuse, R28 ;  /* 0x0000002a201c723c */ /* 0x080fee000004181c */
[C---:B------:R-:W-:Y:S01]  /*c040*/  FMUL.FTZ R32, R36.reuse, R168 ;  /* 0x000000a824207220 */ /* 0x040fe20000410000 */
[C---:B------:R-:W-:Y:S03]  /*c050*/  FMUL.FTZ R33, R36.reuse, R169 ;  /* 0x000000a924217220 */ /* 0x040fe60000410000 */
[C---:B------:R-:W-:Y:S01]  /*c060*/  FMUL.FTZ R34, R3.reuse, R170 ;  /* 0x000000aa03227220 */ /* 0x040fe20000410000 */
[C---:B------:R-:W-:Y:S01]  /*c070*/  FMUL.FTZ R35, R3.reuse, R171 ;  /* 0x000000ab03237220 */ /* 0x040fe20000410000 */
[----:B------:R-:W-:Y:S02]  /*c080*/  IMAD.MOV.U32 R170, RZ, RZ, R38 ;  /* 0x000000ffffaa7224 */ /* 0x000fe400078e0026 */
[----:B-1----:R-:W-:Y:S01]  /*c090*/  FFMA.FTZ R89, R3, R248, R250 ;  /* 0x000000f803597223 */ /* 0x002fe200000100fa */
[--C-:B------:R-:W-:Y:S01]  /*c0a0*/  HSET2.LE.AND R3, R238, R139.reuse, PT ;  /* 0x0000008bee037233 */ /* 0x100fe20003803000 */
[----:B------:R-:W2:Y:S01]  /*c0b0*/  LDL.LU R250, [R1+0x8c] ;  /* 0x00008c0001fa7983 */ /* 0x000ea20000300800 */
[----:B------:R-:W-:Y:S01]  /*c0c0*/  IMAD.MOV.U32 R248, RZ, RZ, R251 ;  /* 0x000000fffff87224 */ /* 0x000fe200078e00fb */
[----:B------:R-:W-:Y:S02]  /*c0d0*/  HMMA.16816.F32.BF16 R32, R48, R42, R32 ;  /* 0x0000002a3020723c */ /* 0x000fe40000041820 */
[----:B------:R-:W1:Y:S02]  /*c0e0*/  LDSM.16.MT88.4 R40, [R204+0x4400] ;  /* 0x00440000cc28783b */ /* 0x000e640000004200 */
[----:B------:R-:W-:Y:S02]  /*c0f0*/  IMAD.MOV.U32 R168, RZ, RZ, R160 ;  /* 0x000000ffffa87224 */ /* 0x000fe400078e00a0 */
[----:B------:R-:W-:Y:S01]  /*c100*/  MUFU.EX2 R160, R76 ;  /* 0x0000004c00a07308 */ /* 0x000fe20000000800 */
[--C-:B------:R-:W-:Y:S01]  /*c110*/  HSET2.LE.AND R48, R220, R139.reuse, PT ;  /* 0x0000008bdc307233 */ /* 0x100fe20003803000 */
[----:B------:R-:W-:Y:S02]  /*c120*/  IMAD.MOV.U32 R220, RZ, RZ, R132 ;  /* 0x000000ffffdc7224 */ /* 0x000fe400078e0084 */
[----:B------:R-:W3:Y:S01]  /*c130*/  LDL.LU R251, [R1+0x88] ;  /* 0x0000880001fb7983 */ /* 0x000ee20000300800 */
[--C-:B------:R-:W-:Y:S01]  /*c140*/  HSET2.LE.AND R49, R203, R139.reuse, PT ;  /* 0x0000008bcb317233 */ /* 0x100fe20003803000 */
[----:B------:R-:W-:Y:S01]  /*c150*/  IMAD.MOV.U32 R169, RZ, RZ, R143 ;  /* 0x000000ffffa97224 */ /* 0x000fe200078e008f */
[--C-:B------:R-:W-:Y:S03]  /*c160*/  HSET2.LE.AND R50, R230, R139.reuse, PT ;  /* 0x0000008be6327233 */ /* 0x100fe60003803000 */
[----:B------:R-:W-:Y:S01]  /*c170*/  MUFU.EX2 R143, R78 ;  /* 0x0000004e008f7308 */ /* 0x000fe20000000800 */
[----:B------:R-:W-:Y:S09]  /*c180*/  IMAD.MOV.U32 R171, RZ, RZ, R142 ;  /* 0x000000ffffab7224 */ /* 0x000ff200078e008e */
[----:B------:R-:W-:Y:S10]  /*c190*/  MUFU.EX2 R132, R84 ;  /* 0x0000005400847308 */ /* 0x000ff40000000800 */
[----:B------:R4:W-:Y:S01]  /*c1a0*/  MUFU.EX2 R142, R73 ;  /* 0x00000049008e7308 */ /* 0x0009e20000000800 */
[-C--:B-1----:R-:W-:Y:S05]  /*c1b0*/  HMMA.16816.F32.BF16 R4, R172, R40.reuse, R4 ;  /* 0x00000028ac04723c */ /* 0x082fea0000041804 */
[--C-:B----4-:R-:W-:Y:S01]  /*c1c0*/  HSET2.LE.AND R73, R198, R139.reuse, PT ;  /* 0x0000008bc6497233 */ /* 0x110fe20003803000 */
[C---:B------:R-:W-:Y:S06]  /*c1d0*/  HMMA.16816.F32.BF16 R8, R176.reuse, R40, R8 ;  /* 0x00000028b008723c */ /* 0x040fec0000041808 */
[-C--:B------:R-:W-:Y:S06]  /*c1e0*/  HMMA.16816.F32.BF16 R12, R176, R42.reuse, R12 ;  /* 0x0000002ab00c723c */ /* 0x080fec000004180c */
[C---:B------:R-:W-:Y:S01]  /*c1f0*/  HMMA.16816.F32.BF16 R16, R172.reuse, R42, R16 ;  /* 0x0000002aac10723c */ /* 0x040fe20000041810 */
[----:B------:R-:W1:Y:S05]  /*c200*/  LDSM.16.MT88.4 R40, [R205+0x4400] ;  /* 0x00440000cd28783b */ /* 0x000e6a0000004200 */
[-C--:B-1----:R-:W-:Y:S06]  /*c210*/  HMMA.16816.F32.BF16 R20, R172, R40.reuse, R20 ;  /* 0x00000028ac14723c */ /* 0x082fec0000041814 */
[C---:B------:R-:W-:Y:S06]  /*c220*/  HMMA.16816.F32.BF16 R24, R176.reuse, R40, R24 ;  /* 0x00000028b018723c */ /* 0x040fec0000041818 */
[-C--:B------:R-:W-:Y:S01]  /*c230*/  HMMA.16816.F32.BF16 R28, R176, R42.reuse, R28 ;  /* 0x0000002ab01c723c */ /* 0x080fe2000004181c */
[----:B------:R1:W-:Y:S05]  /*c240*/  MUFU.EX2 R179, R80 ;  /* 0x0000005000b37308 */ /* 0x0003ea0000000800 */
[----:B------:R-:W-:Y:S01]  /*c250*/  HMMA.16816.F32.BF16 R32, R172, R42, R32 ;  /* 0x0000002aac20723c */ /* 0x000fe20000041820 */
[----:B------:R-:W4:Y:S04]  /*c260*/  LDSM.16.MT88.4 R40, [R204+0x4800] ;  /* 0x00480000cc28783b */ /* 0x000f280000004200 */
[----:B------:R1:W-:Y:S10]  /*c270*/  MUFU.EX2 R175, R63 ;  /* 0x0000003f00af7308 */ /* 0x0003f40000000800 */
[----:B------:R4:W-:Y:S01]  /*c280*/  MUFU.EX2 R172, R71 ;  /* 0x0000004700ac7308 */ /* 0x0009e20000000800 */
[----:B-1----:R-:W-:Y:S02]  /*c290*/  IMAD.MOV.U32 R80, RZ, RZ, R134 ;  /* 0x000000ffff507224 */ /* 0x002fe400078e0086 */
[----:B------:R-:W-:Y:S07]  /*c2a0*/  IMAD.MOV.U32 R134, RZ, RZ, R246 ;  /* 0x000000ffff867224 */ /* 0x000fee00078e00f6 */
[----:B------:R1:W-:Y:S01]  /*c2b0*/  MUFU.EX2 R178, R66 ;  /* 0x0000004200b27308 */ /* 0x0003e20000000800 */
[----:B------:R-:W-:Y:S09]  /*c2c0*/  IMAD.MOV.U32 R63, RZ, RZ, R154 ;  /* 0x000000ffff3f7224 */ /* 0x000ff200078e009a */
[----:B------:R-:W-:Y:S01]  /*c2d0*/  MUFU.EX2 R154, R96 ;  /* 0x00000060009a7308 */ /* 0x000fe20000000800 */
[----:B----4-:R-:W-:Y:S01]  /*c2e0*/  IMAD.MOV.U32 R71, RZ, RZ, R37 ;  /* 0x000000ffff477224 */ /* 0x010fe200078e0025 */
[--C-:B------:R-:W-:Y:S01]  /*c2f0*/  HSET2.LE.AND R37, R225, R139.reuse, PT ;  /* 0x0000008be1257233 */ /* 0x100fe20003803000 */
[----:B------:R-:W-:Y:S02]  /*c300*/  IMAD.MOV.U32 R225, RZ, RZ, R141 ;  /* 0x000000ffffe17224 */ /* 0x000fe400078e008d */
[----:B------:R-:W-:Y:S01]  /*c310*/  IMAD.MOV.U32 R230, RZ, RZ, R71 ;  /* 0x000000ffffe67224 */ /* 0x000fe200078e0047 */
[--C-:B------:R-:W-:Y:S04]  /*c320*/  HSET2.LE.AND R71, R200, R139.reuse, PT ;  /* 0x0000008bc8477233 */ /* 0x100fe80003803000 */
[----:B------:R4:W-:Y:S01]  /*c330*/  MUFU.EX2 R96, R88 ;  /* 0x0000005800607308 */ /* 0x0009e20000000800 */
[----:B-1----:R-:W-:Y:S02]  /*c340*/  IMAD.MOV.U32 R66, RZ, RZ, R156 ;  /* 0x000000ffff427224 */ /* 0x002fe400078e009c */
[----:B------:R-:W-:Y:S01]  /*c350*/  IMAD.MOV.U32 R156, RZ, RZ, R145 ;  /* 0x000000ffff9c7224 */ /* 0x000fe200078e0091 */
[-C--:B------:R-:W-:Y:S06]  /*c360*/  HMMA.16816.F32.BF16 R4, R44, R40.reuse, R4 ;  /* 0x000000282c04723c */ /* 0x080fec0000041804 */
[----:B------:R1:W-:Y:S01]  /*c370*/  MUFU.EX2 R174, R57 ;  /* 0x0000003900ae7308 */ /* 0x0003e20000000800 */
[C---:B------:R-:W-:Y:S09]  /*c380*/  HMMA.16816.F32.BF16 R8, R180.reuse, R40, R8 ;  /* 0x00000028b408723c */ /* 0x040ff20000041808 */
[----:B------:R-:W-:Y:S02]  /*c390*/  MUFU.EX2 R177, R61 ;  /* 0x0000003d00b17308 */ /* 0x000fe40000000800 */
[----:B----4-:R-:W-:Y:S01]  /*c3a0*/  FFMA.FTZ R88, R36, R249, R220 ;  /* 0x000000f924587223 */ /* 0x010fe200000100dc */
[-C--:B------:R-:W-:Y:S03]  /*c3b0*/  HMMA.16816.F32.BF16 R12, R180, R42.reuse, R12 ;  /* 0x0000002ab40c723c */ /* 0x080fe6000004180c */
[----:B------:R-:W-:Y:S03]  /*c3c0*/  IMAD.MOV.U32 R249, RZ, RZ, R225 ;  /* 0x000000fffff97224 */ /* 0x000fe600078e00e1 */
[C---:B------:R-:W-:Y:S01]  /*c3d0*/  HMMA.16816.F32.BF16 R16, R44.reuse, R42, R16 ;  /* 0x0000002a2c10723c */ /* 0x040fe20000041810 */
[----:B------:R-:W4:Y:S01]  /*c3e0*/  LDSM.16.MT88.4 R40, [R205+0x4800] ;  /* 0x00480000cd28783b */ /* 0x000f220000004200 */
[----:B------:R-:W-:Y:S03]  /*c3f0*/  MUFU.EX2 R176, R53 ;  /* 0x0000003500b07308 */ /* 0x000fe60000000800 */
[----:B-1----:R-:W-:Y:S02]  /*c400*/  IMAD.MOV.U32 R57, RZ, RZ, R147 ;  /* 0x000000ffff397224 */ /* 0x002fe400078e0093 */
[----:B------:R-:W-:Y:S01]  /*c410*/  IMAD.MOV.U32 R225, RZ, RZ, R66 ;  /* 0x000000ffffe17224 */ /* 0x000fe200078e0042 */
[--C-:B------:R-:W-:Y:S04]  /*c420*/  HSET2.LE.AND R66, R237, R139.reuse, PT ;  /* 0x0000008bed427233 */ /* 0x100fe80003803000 */
[----:B------:R-:W-:Y:S10]  /*c430*/  MUFU.EX2 R145, R54 ;  /* 0x0000003600917308 */ /* 0x000ff40000000800 */
[----:B------:R1:W-:Y:S10]  /*c440*/  MUFU.EX2 R173, R55 ;  /* 0x0000003700ad7308 */ /* 0x0003f40000000800 */
[----:B------:R4:W-:Y:S10]  /*c450*/  MUFU.EX2 R147, R58 ;  /* 0x0000003a00937308 */ /* 0x0009f40000000800 */
[----:B------:R-:W-:Y:S01]  /*c460*/  MUFU.EX2 R246, R81 ;  /* 0x0000005100f67308 */ /* 0x000fe20000000800 */
[----:B-1----:R-:W-:Y:S01]  /*c470*/  LOP3.LUT R55, R191, UR25, R226, 0x96, !PT ;  /* 0x00000019bf377c12 */ /* 0x002fe2000f8e96e2 */
[----:B------:R-:W-:Y:S01]  /*c480*/  IMAD.MOV.U32 R226, RZ, RZ, R80 ;  /* 0x000000ffffe27224 */ /* 0x000fe200078e0050 */
[--C-:B------:R-:W-:Y:S01]  /*c490*/  HSET2.LE.AND R80, R201, R139.reuse, PT ;  /* 0x0000008bc9507233 */ /* 0x100fe20003803000 */
[-C--:B----4-:R-:W-:Y:S06]  /*c4a0*/  HMMA.16816.F32.BF16 R20, R44, R40.reuse, R20 ;  /* 0x000000282c14723c */ /* 0x090fec0000041814 */
[----:B------:R1:W-:Y:S01]  /*c4b0*/  MUFU.EX2 R141, R72 ;  /* 0x00000048008d7308 */ /* 0x0003e20000000800 */
[----:B------:R-:W-:Y:S01]  /*c4c0*/  IMAD.MOV.U32 R58, RZ, RZ, R157 ;  /* 0x000000ffff3a7224 */ /* 0x000fe200078e009d */
[C---:B------:R-:W-:Y:S08]  /*c4d0*/  HMMA.16816.F32.BF16 R24, R180.reuse, R40, R24 ;  /* 0x00000028b418723c */ /* 0x040ff00000041818 */
[----:B------:R-:W-:Y:S01]  /*c4e0*/  MUFU.EX2 R157, R68 ;  /* 0x00000044009d7308 */ /* 0x000fe20000000800 */
[-C--:B------:R-:W-:Y:S03]  /*c4f0*/  HMMA.16816.F32.BF16 R28, R180, R42.reuse, R28 ;  /* 0x0000002ab41c723c */ /* 0x080fe6000004181c */
[--C-:B------:R-:W-:Y:S06]  /*c500*/  HSET2.LE.AND R40, R223, R139.reuse, PT ;  /* 0x0000008bdf287233 */ /* 0x100fec0003803000 */
[----:B------:R-:W4:Y:S02]  /*c510*/  MUFU.EX2 R180, R64 ;  /* 0x0000004000b47308 */ /* 0x000f240000000800 */
[--C-:B------:R-:W-:Y:S01]  /*c520*/  HSET2.LE.AND R41, R221, R139.reuse, PT ;  /* 0x0000008bdd297233 */ /* 0x100fe20003803000 */
[----:B------:R-:W-:Y:S01]  /*c530*/  HMMA.16816.F32.BF16 R32, R44, R42, R32 ;  /* 0x0000002a2c20723c */ /* 0x000fe20000041820 */
[----:B------:R-:W2:Y:S03]  /*c540*/  LDSM.16.MT88.4 R44, [R204+0x4c00] ;  /* 0x004c0000cc2c783b */ /* 0x000ea60000004200 */
[--C-:B-1----:R-:W-:Y:S01]  /*c550*/  HSET2.LE.AND R72, R199, R139.reuse, PT ;  /* 0x0000008bc7487233 */ /* 0x102fe20003803000 */
[----:B------:R-:W-:Y:S02]  /*c560*/  IMAD.MOV.U32 R223, RZ, RZ, R134 ;  /* 0x000000ffffdf7224 */ /* 0x000fe400078e0086 */
[----:B------:R-:W1:Y:S01]  /*c570*/  MUFU.EX2 R183, R67 ;  /* 0x0000004300b77308 */ /* 0x000e620000000800 */
[--C-:B------:R-:W-:Y:S03]  /*c580*/  HSET2.LE.AND R43, R224, R139.reuse, PT ;  /* 0x0000008be02b7233 */ /* 0x100fe60003803000 */
[----:B------:R-:W-:Y:S02]  /*c590*/  IMAD.MOV.U32 R224, RZ, RZ, R144 ;  /* 0x000000ffffe07224 */ /* 0x000fe400078e0090 */
[----:B------:R-:W-:Y:S02]  /*c5a0*/  IMAD.MOV.U32 R221, RZ, RZ, R133 ;  /* 0x000000ffffdd7224 */ /* 0x000fe400078e0085 */
[----:B------:R-:W-:Y:S02]  /*c5b0*/  IMAD.MOV.U32 R125, RZ, RZ, R224 ;  /* 0x000000ffff7d7224 */ /* 0x000fe400078e00e0 */
[----:B------:R-:W-:Y:S01]  /*c5c0*/  MUFU.EX2 R134, R85 ;  /* 0x0000005500867308 */ /* 0x000fe20000000800 */
[----:B----4-:R-:W-:Y:S01]  /*c5d0*/  F2FP.BF16.F32.PACK_AB R42, R247, R180 ;  /* 0x000000b4f72a723e */ /* 0x010fe200000010ff */
[----:B------:R-:W-:Y:S02]  /*c5e0*/  IMAD.MOV.U32 R64, RZ, RZ, R158 ;  /* 0x000000ffff407224 */ /* 0x000fe400078e009e */
[----:B------:R-:W-:Y:S01]  /*c5f0*/  IMAD.MOV.U32 R158, RZ, RZ, R163 ;  /* 0x000000ffff9e7224 */ /* 0x000fe200078e00a3 */
[----:B------:R-:W-:Y:S01]  /*c600*/  LOP3.LUT R42, R37, R42, RZ, 0xc0, !PT ;  /* 0x0000002a252a7212 */ /* 0x000fe200078ec0ff */
[----:B------:R-:W-:Y:S01]  /*c610*/  IMAD.MOV.U32 R163, RZ, RZ, R146 ;  /* 0x000000ffffa37224 */ /* 0x000fe200078e0092 */
[----:B------:R-:W-:Y:S03]  /*c620*/  F2FP.BF16.F32.PACK_AB R37, R176, R148 ;  /* 0x00000094b025723e */ /* 0x000fe600000010ff */
[----:B------:R-:W4:Y:S01]  /*c630*/  MUFU.EX2 R146, R56 ;  /* 0x0000003800927308 */ /* 0x000f220000000800 */
[----:B-1----:R-:W-:Y:S01]  /*c640*/  F2FP.BF16.F32.PACK_AB R38, R183, R178 ;  /* 0x000000b2b726723e */ /* 0x002fe200000010ff */
[----:B------:R-:W-:Y:S01]  /*c650*/  IMAD.MOV.U32 R119, RZ, RZ, R223 ;  /* 0x000000ffff777224 */ /* 0x000fe200078e00df */
[----:B------:R-:W-:Y:S01]  /*c660*/  LOP3.LUT R40, R40, R37, RZ, 0xc0, !PT ;  /* 0x0000002528287212 */ /* 0x000fe200078ec0ff */
[----:B------:R-:W-:Y:S01]  /*c670*/  IMAD.MOV.U32 R203, RZ, RZ, R221 ;  /* 0x000000ffffcb7224 */ /* 0x000fe200078e00dd */
[----:B------:R-:W-:Y:S01]  /*c680*/  LOP3.LUT R43, R43, R38, RZ, 0xc0, !PT ;  /* 0x000000262b2b7212 */ /* 0x000fe200078ec0ff */
[----:B------:R-:W-:Y:S01]  /*c690*/  IMAD.MOV.U32 R61, RZ, RZ, R163 ;  /* 0x000000ffff3d7224 */ /* 0x000fe200078e00a3 */
[----:B------:R-:W-:Y:S03]  /*c6a0*/  F2FP.BF16.F32.PACK_AB R38, R173, R145 ;  /* 0x00000091ad26723e */ /* 0x000fe600000010ff */
[----:B------:R-:W1:Y:S01]  /*c6b0*/  MUFU.EX2 R163, R62 ;  /* 0x0000003e00a37308 */ /* 0x000e620000000800 */
[----:B------:R-:W-:Y:S01]  /*c6c0*/  IMAD.MOV.U32 R223, RZ, RZ, R57 ;  /* 0x000000ffffdf7224 */ /* 0x000fe200078e0039 */
[--C-:B------:R-:W-:Y:S01]  /*c6d0*/  HSET2.LE.AND R57, R229, R139.reuse, PT ;  /* 0x0000008be5397233 */ /* 0x100fe20003803000 */
[----:B------:R-:W-:Y:S01]  /*c6e0*/  IMAD.MOV.U32 R221, RZ, RZ, R58 ;  /* 0x000000ffffdd7224 */ /* 0x000fe200078e003a */
[----:B------:R-:W-:Y:S01]  /*c6f0*/  LOP3.LUT R41, R41, R38, RZ, 0xc0, !PT ;  /* 0x0000002629297212 */ /* 0x000fe200078ec0ff */
[----:B------:R-:W-:Y:S01]  /*c700*/  IMAD.MOV.U32 R58, RZ, RZ, R64 ;  /* 0x000000ffff3a7224 */ /* 0x000fe200078e0040 */
[--C-:B------:R-:W-:Y:S04]  /*c710*/  HSET2.LE.AND R64, R240, R139.reuse, PT ;  /* 0x0000008bf0407233 */ /* 0x100fe80003803000 */
[----:B------:R-:W-:Y:S01]  /*c720*/  MUFU.EX2 R181, R82 ;  /* 0x0000005200b57308 */ /* 0x000fe20000000800 */
[----:B----4-:R-:W-:Y:S01]  /*c730*/  F2FP.BF16.F32.PACK_AB R37, R174, R146 ;  /* 0x00000092ae25723e */ /* 0x010fe200000010ff */
[----:B------:R-:W-:Y:S01]  /*c740*/  IMAD.MOV.U32 R56, RZ, RZ, R158 ;  /* 0x000000ffff387224 */ /* 0x000fe200078e009e */
[-C--:B--2---:R-:W-:Y:S05]  /*c750*/  HMMA.16816.F32.BF16 R4, R40, R44.reuse, R4 ;  /* 0x0000002c2804723c */ /* 0x084fea0000041804 */
[----:B------:R-:W-:Y:S02]  /*c760*/  LOP3.LUT R48, R48, R37, RZ, 0xc0, !PT ;  /* 0x0000002530307212 */ /* 0x000fe400078ec0ff */
[----:B------:R-:W2:Y:S01]  /*c770*/  MUFU.EX2 R158, R59 ;  /* 0x0000003b009e7308 */ /* 0x000ea20000000800 */
[----:B-1----:R-:W-:Y:S03]  /*c780*/  F2FP.BF16.F32.PACK_AB R51, R175, R163 ;  /* 0x000000a3af33723e */ /* 0x002fe600000010ff */
[----:B------:R-:W-:Y:S02]  /*c790*/  IMAD.MOV.U32 R62, RZ, RZ, R155 ;  /* 0x000000ffff3e7224 */ /* 0x000fe400078e009b */
[----:B------:R-:W-:Y:S01]  /*c7a0*/  IMAD.MOV.U32 R224, RZ, RZ, R56 ;  /* 0x000000ffffe07224 */ /* 0x000fe200078e0038 */
[--C-:B------:R-:W-:Y:S01]  /*c7b0*/  HSET2.LE.AND R56, R231, R139.reuse, PT ;  /* 0x0000008be7387233 */ /* 0x100fe20003803000 */
[----:B------:R-:W-:Y:S01]  /*c7c0*/  IMAD.MOV.U32 R191, RZ, RZ, R62 ;  /* 0x000000ffffbf7224 */ /* 0x000fe200078e003e */
[--C-:B------:R-:W-:Y:S01]  /*c7d0*/  HSET2.LE.AND R62, R194, R139.reuse, PT ;  /* 0x0000008bc23e7233 */ /* 0x100fe20003803000 */
[----:B------:R1:W-:Y:S01]  /*c7e0*/  MUFU.EX2 R155, R70 ;  /* 0x00000046009b7308 */ /* 0x0003e20000000800 */
[----:B------:R-:W-:Y:S01]  /*c7f0*/  FFMA.FTZ R2, R2, R250, R248 ;  /* 0x000000fa02027223 */ /* 0x000fe200000100f8 */
[----:B------:R-:W-:Y:S02]  /*c800*/  IMAD.MOV.U32 R248, RZ, RZ, R249 ;  /* 0x000000fffff87224 */ /* 0x000fe400078e00f9 */
[----:B------:R-:W-:Y:S02]  /*c810*/  IMAD.MOV.U32 R249, RZ, RZ, R125 ;  /* 0x000000fffff97224 */ /* 0x000fe400078e007d */
[----:B------:R-:W-:Y:S01]  /*c820*/  IMAD.MOV.U32 R125, RZ, RZ, R119 ;  /* 0x000000ffff7d7224 */ /* 0x000fe200078e0077 */
[----:B--2---:R-:W-:Y:S01]  /*c830*/  F2FP.BF16.F32.PACK_AB R38, R158, R147 ;  /* 0x000000939e26723e */ /* 0x004fe200000010ff */
[----:B------:R-:W-:Y:S02]  /*c840*/  IMAD.MOV.U32 R119, RZ, RZ, R203 ;  /* 0x000000ffff777224 */ /* 0x000fe400078e00cb */
[----:B------:R-:W-:Y:S01]  /*c850*/  MUFU.EX2 R182, R83 ;  /* 0x0000005300b67308 */ /* 0x000fe20000000800 */
[----:B------:R-:W-:Y:S01]  /*c860*/  IMAD.MOV.U32 R203, RZ, RZ, R210 ;  /* 0x000000ffffcb7224 */ /* 0x000fe200078e00d2 */
[----:B------:R-:W-:Y:S01]  /*c870*/  LOP3.LUT R49, R49, R38, RZ, 0xc0, !PT ;  /* 0x0000002631317212 */ /* 0x000fe200078ec0ff */
[----:B------:R-:W2:Y:S01]  /*c880*/  LDL.LU R210, [R1+0x84] ;  /* 0x0000840001d27983 */ /* 0x000ea20000300800 */
[--C-:B------:R-:W-:Y:S01]  /*c890*/  HSET2.LE.AND R38, R228, R139.reuse, PT ;  /* 0x0000008be4267233 */ /* 0x100fe20003803000 */
[----:B------:R-:W-:Y:S02]  /*c8a0*/  IMAD.MOV.U32 R59, RZ, RZ, R161 ;  /* 0x000000ffff3b7224 */ /* 0x000fe400078e00a1 */
[----:B-1----:R-:W-:Y:S03]  /*c8b0*/  IMAD.MOV.U32 R70, RZ, RZ, R152 ;  /* 0x000000ffff467224 */ /* 0x002fe600078e0098 */
[----:B------:R-:W1:Y:S01]  /*c8c0*/  MUFU.EX2 R161, R60 ;  /* 0x0000003c00a17308 */ /* 0x000e620000000800 */
[----:B------:R-:W-:Y:S01]  /*c8d0*/  LOP3.LUT R51, R38, R51, RZ, 0xc0, !PT ;  /* 0x0000003326337212 */ /* 0x000fe200078ec0ff */
[----:B------:R-:W-:Y:S01]  /*c8e0*/  IMAD.MOV.U32 R238, RZ, RZ, R249 ;  /* 0x000000ffffee7224 */ /* 0x000fe200078e00f9 */
[----:B------:R-:W-:Y:S01]  /*c8f0*/  LOP3.LUT R38, R39, 0xff, RZ, 0xc0, !PT ;  /* 0x000000ff27267812 */ /* 0x000fe200078ec0ff */
[----:B------:R-:W-:Y:S01]  /*c900*/  IMAD.MOV.U32 R228, RZ, RZ, R70 ;  /* 0x000000ffffe47224 */ /* 0x000fe200078e0046 */
[--C-:B------:R-:W-:Y:S01]  /*c910*/  HSET2.LE.AND R70, R192, R139.reuse, PT ;  /* 0x0000008bc0467233 */ /* 0x100fe20003803000 */
[----:B------:R-:W-:Y:S01]  /*c920*/  IMAD.MOV.U32 R220, RZ, RZ, R59 ;  /* 0x000000ffffdc7224 */ /* 0x000fe200078e003b */
[--C-:B------:R-:W-:Y:S03]  /*c930*/  HSET2.LE.AND R59, R193, R139.reuse, PT ;  /* 0x0000008bc13b7233 */ /* 0x100fe60003803000 */
[----:B------:R-:W-:Y:S01]  /*c940*/  MUFU.EX2 R152, R98 ;  /* 0x0000006200987308 */ /* 0x000fe20000000800 */
[----:B------:R-:W-:Y:S02]  /*c950*/  IMAD.MOV.U32 R249, RZ, RZ, R125 ;  /* 0x000000fffff97224 */ /* 0x000fe400078e007d */
[----:B------:R-:W-:Y:S02]  /*c960*/  IMAD.MOV.U32 R125, RZ, RZ, R119 ;  /* 0x000000ffff7d7224 */ /* 0x000fe400078e0077 */
[----:B------:R-:W-:Y:S01]  /*c970*/  IMAD.MOV.U32 R119, RZ, RZ, R58 ;  /* 0x000000ffff777224 */ /* 0x000fe200078e003a */
[----:B------:R-:W-:Y:S04]  /*c980*/  F2FP.BF16.F32.PACK_AB R58, R159, R160 ;  /* 0x000000a09f3a723e */ /* 0x000fe800000010ff */
[----:B------:R-:W-:Y:S01]  /*c990*/  MUFU.EX2 R98, R86 ;  /* 0x0000005600627308 */ /* 0x000fe20000000800 */
[----:B-1----:R-:W-:Y:S01]  /*c9a0*/  F2FP.BF16.F32.PACK_AB R37, R177, R161 ;  /* 0x000000a1b125723e */ /* 0x002fe200000010ff */
[----:B------:R-:W-:Y:S01]  /*c9b0*/  IMAD.MOV.U32 R60, RZ, RZ, R156 ;  /* 0x000000ffff3c7224 */ /* 0x000fe200078e009c */
[----:B------:R-:W-:Y:S02]  /*c9c0*/  LOP3.LUT R58, R59, R58, RZ, 0xc0, !PT ;  /* 0x0000003a3b3a7212 */ /* 0x000fe400078ec0ff */
[----:B------:R-:W-:Y:S01]  /*c9d0*/  LOP3.LUT R50, R50, R37, RZ, 0xc0, !PT ;  /* 0x0000002532327212 */ /* 0x000fe200078ec0ff */
[----:B------:R-:W-:Y:S01]  /*c9e0*/  IMAD.MOV.U32 R117, RZ, RZ, R60 ;  /* 0x000000ffff757224 */ /* 0x000fe200078e003c */
[----:B------:R-:W-:Y:S03]  /*c9f0*/  LOP3.LUT R37, R39, 0xffff, RZ, 0xc0, !PT ;  /* 0x0000ffff27257812 */ /* 0x000fe600078ec0ff */
[----:B------:R-:W-:Y:S01]  /*ca00*/  MUFU.EX2 R156, R99 ;  /* 0x00000063009c7308 */ /* 0x000fe20000000800 */
[--C-:B------:R-:W-:Y:S02]  /*ca10*/  HSET2.LE.AND R60, R189, R139.reuse, PT ;  /* 0x0000008bbd3c7233 */ /* 0x100fe40003803000 */
[----:B------:R-:W-:Y:S01]  /*ca20*/  SHF.R.U32.HI R37, RZ, 0x8, R37 ;  /* 0x00000008ff257819 */ /* 0x000fe20000011625 */
[C---:B------:R-:W-:Y:S04]  /*ca30*/  HMMA.16816.F32.BF16 R8, R48.reuse, R44, R8 ;  /* 0x0000002c3008723c */ /* 0x040fe80000041808 */
[----:B------:R-:W-:Y:S02]  /*ca40*/  PRMT R67, R38, 0x5410, R37 ;  /* 0x0000541026437816 */ /* 0x000fe40000000025 */
[----:B------:R-:W1:Y:S01]  /*ca50*/  MUFU.EX2 R144, R79 ;  /* 0x0000004f00907308 */ /* 0x000e620000000800 */
[--C-:B------:R-:W-:Y:S01]  /*ca60*/  SHF.R.U32.HI R37, RZ, 0x10, R39.reuse ;  /* 0x00000010ff257819 */ /* 0x100fe20000011627 */
[-C--:B------:R-:W-:Y:S03]  /*ca70*/  HMMA.16816.F32.BF16 R12, R48, R46.reuse, R12 ;  /* 0x0000002e300c723c */ /* 0x080fe6000004180c */
[C---:B------:R-:W-:Y:S02]  /*ca80*/  LOP3.LUT R38, R188.reuse, 0xffff, RZ, 0xc0, !PT ;  /* 0x0000ffffbc267812 */ /* 0x040fe400078ec0ff */
[----:B------:R-:W-:Y:S01]  /*ca90*/  SHF.R.U32.HI R39, RZ, 0x18, R39 ;  /* 0x00000018ff277819 */ /* 0x000fe20000011627 */
[C---:B------:R-:W-:Y:S02]  /*caa0*/  HMMA.16816.F32.BF16 R16, R40.reuse, R46, R16 ;  /* 0x0000002e2810723c */ /* 0x040fe40000041810 */
[----:B------:R-:W4:Y:S03]  /*cab0*/  MUFU.EX2 R133, R74 ;  /* 0x0000004a00857308 */ /* 0x000f260000000800 */
[----:B------:R-:W-:Y:S02]  /*cac0*/  LOP3.LUT R37, R37, 0xff, RZ, 0xc0, !PT ;  /* 0x000000ff25257812 */ /* 0x000fe400078ec0ff */
[----:B------:R-:W-:Y:S01]  /*cad0*/  LOP3.LUT R45, R227, UR27, R242, 0x96, !PT ;  /* 0x0000001be32d7c12 */ /* 0x000fe2000f8e96f2 */
[----:B------:R-:W-:Y:S03]  /*cae0*/  IMAD.MOV.U32 R227, RZ, RZ, R69 ;  /* 0x000000ffffe37224 */ /* 0x000fe600078e0045 */
[----:B------:R-:W-:Y:S01]  /*caf0*/  LOP3.LUT R44, R188, 0xff, RZ, 0xc0, !PT ;  /* 0x000000ffbc2c7812 */ /* 0x000fe200078ec0ff */
[----:B------:R3:W4:Y:S01]  /*cb00*/  MUFU.EX2 R99, R87 ;  /* 0x0000005700637308 */ /* 0x0007220000000800 */
[----:B------:R-:W-:Y:S02]  /*cb10*/  SHF.R.U32.HI R38, RZ, 0x8, R38 ;  /* 0x00000008ff267819 */ /* 0x000fe40000011626 */
[----:B------:R-:W-:Y:S02]  /*cb20*/  PRMT R68, R37, 0x5410, R39 ;  /* 0x0000541025447816 */ /* 0x000fe40000000027 */
[----:B------:R-:W-:Y:S02]  /*cb30*/  SHF.R.U32.HI R37, RZ, 0x10, R188 ;  /* 0x00000010ff257819 */ /* 0x000fe400000116bc */
[----:B------:R-:W-:Y:S01]  /*cb40*/  PRMT R81, R44, 0x5410, R38 ;  /* 0x000054102c517816 */ /* 0x000fe20000000026 */
[----:B------:R-:W-:Y:S01]  /*cb50*/  IMAD.WIDE.U32 R44, R45, -0x2daee0ad, RZ ;  /* 0xd2511f532d2c7825 */ /* 0x000fe200078e00ff */
[----:B------:R-:W-:Y:S02]  /*cb60*/  SHF.R.U32.HI R38, RZ, 0x18, R188 ;  /* 0x00000018ff267819 */ /* 0x000fe400000116bc */
[----:B------:R-:W-:Y:S01]  /*cb70*/  LOP3.LUT R37, R37, 0xff, RZ, 0xc0, !PT ;  /* 0x000000ff25257812 */ /* 0x000fe200078ec0ff */
[----:B------:R-:W-:Y:S01]  /*cb80*/  IMAD.MOV.U32 R188, RZ, RZ, R63 ;  /* 0x000000ffffbc7224 */ /* 0x000fe200078e003f */
[----:B------:R-:W-:Y:S02]  /*cb90*/  LOP3.LUT R52, R45, UR24, R232, 0x96, !PT ;  /* 0x000000182d347c12 */ /* 0x000fe4000f8e96e8 */
[----:B------:R-:W-:Y:S01]  /*cba0*/  PRMT R82, R37, 0x5410, R38 ;  /* 0x0000541025527816 */ /* 0x000fe20000000026 */
[----:B------:R-:W-:Y:S01]  /*cbb0*/  IMAD.WIDE.U32 R38, R55, -0x2daee0ad, RZ ;  /* 0xd2511f5337267825 */ /* 0x000fe200078e00ff */
[----:B------:R-:W-:Y:S02]  /*cbc0*/  F2FP.BF16.F32.PACK_AB R47, R182, R181 ;  /* 0x000000b5b62f723e */ /* 0x000fe400000010ff */
[----:B------:R-:W-:Y:S01]  /*cbd0*/  F2FP.BF16.F32.PACK_AB R46, R246, R179 ;  /* 0x000000b3f62e723e */ /* 0x000fe200000010ff */
[----:B------:R-:W-:Y:S01]  /*cbe0*/  IMAD.WIDE.U32 R52, R52, -0x326172a9, RZ ;  /* 0xcd9e8d5734347825 */ /* 0x000fe200078e00ff */
[----:B------:R-:W-:Y:S02]  /*cbf0*/  LOP3.LUT R44, R39, UR22, R44, 0x96, !PT ;  /* 0x00000016272c7c12 */ /* 0x000fe4000f8e962c */
[----:B------:R-:W-:Y:S01]  /*cc00*/  LOP3.LUT R46, R3, R46, RZ, 0xc0, !PT ;  /* 0x0000002e032e7212 */ /* 0x000fe200078ec0ff */
[----:B---3--:R-:W-:Y:S01]  /*cc10*/  IMAD.MOV.U32 R87, RZ, RZ, R65 ;  /* 0x000000ffff577224 */ /* 0x008fe200078e0041 */
[----:B------:R-:W-:Y:S01]  /*cc20*/  LOP3.LUT R54, R53, UR23, R190, 0x96, !PT ;  /* 0x0000001735367c12 */ /* 0x000fe2000f8e96be */
[----:B------:R-:W-:Y:S01]  /*cc30*/  IMAD.WIDE.U32 R44, R44, -0x326172a9, RZ ;  /* 0xcd9e8d572c2c7825 */ /* 0x000fe200078e00ff */
[----:B-1----:R-:W-:Y:S02]  /*cc40*/  F2FP.BF16.F32.PACK_AB R59, R144, R143 ;  /* 0x0000008f903b723e */ /* 0x002fe400000010ff */
[--C-:B------:R-:W-:Y:S01]  /*cc50*/  HSET2.LE.AND R63, R241, R139.reuse, PT ;  /* 0x0000008bf13f7233 */ /* 0x100fe20003803000 */
[----:B------:R-:W-:Y:S01]  /*cc60*/  IMAD.WIDE.U32 R54, R54, -0x2daee0ad, RZ ;  /* 0xd2511f5336367825 */ /* 0x000fe200078e00ff */
[----:B------:R-:W-:Y:S02]  /*cc70*/  LOP3.LUT R52, R45, UR21, R52, 0x96, !PT ;  /* 0x000000152d347c12 */ /* 0x000fe4000f8e9634 */
[----:B------:R-:W-:Y:S01]  /*cc80*/  LOP3.LUT R59, R60, R59, RZ, 0xc0, !PT ;  /* 0x0000003b3c3b7212 */ /* 0x000fe200078ec0ff */
[----:B------:R-:W-:Y:S01]  /*cc90*/  FFMA.FTZ R87, R0, R251, R87 ;  /* 0x000000fb00577223 */ /* 0x000fe20000010057 */
[----:B------:R-:W-:Y:S01]  /*cca0*/  LOP3.LUT R38, R55, UR20, R38, 0x96, !PT ;  /* 0x0000001437267c12 */ /* 0x000fe2000f8e9626 */
[----:B------:R-:W-:Y:S01]  /*ccb0*/  IMAD.WIDE.U32 R52, R52, -0x2daee0ad, RZ ;  /* 0xd2511f5334347825 */ /* 0x000fe200078e00ff */
[--C-:B------:R-:W-:Y:S02]  /*ccc0*/  HSET2.LE.AND R65, R239, R139.reuse, PT ;  /* 0x0000008bef417233 */ /* 0x100fe40003803000 */
[--C-:B------:R-:W-:Y:S01]  /*ccd0*/  HSET2.LE.AND R69, R195, R139.reuse, PT ;  /* 0x0000008bc3457233 */ /* 0x100fe20003803000 */
[----:B------:R-:W-:Y:S01]  /*cce0*/  IMAD.WIDE.U32 R38, R38, -0x326172a9, RZ ;  /* 0xcd9e8d5726267825 */ /* 0x000fe200078e00ff */
[----:B------:R-:W-:Y:S02]  /*ccf0*/  LOP3.LUT R45, R53, UR18, R54, 0x96, !PT ;  /* 0x00000012352d7c12 */ /* 0x000fe4000f8e9636 */
[--C-:B------:R-:W-:Y:S01]  /*cd00*/  HSET2.LE.AND R68, R68, R139.reuse, PT ;  /* 0x0000008b44447233 */ /* 0x100fe20003803000 */
[----:B------:R-:W-:Y:S01]  /*cd10*/  IMAD.MOV.U32 R190, RZ, RZ, R61 ;  /* 0x000000ffffbe7224 */ /* 0x000fe200078e003d */
[----:B------:R-:W-:Y:S01]  /*cd20*/  LOP3.LUT R53, R39, UR19, R44, 0x96, !PT ;  /* 0x0000001327357c12 */ /* 0x000fe2000f8e962c */
[----:B------:R-:W-:Y:S01]  /*cd30*/  IMAD.WIDE.U32 R44, R45, -0x326172a9, RZ ;  /* 0xcd9e8d572d2c7825 */ /* 0x000fe200078e00ff */
[--C-:B------:R-:W-:Y:S02]  /*cd40*/  HSET2.LE.AND R61, R196, R139.reuse, PT ;  /* 0x0000008bc43d7233 */ /* 0x100fe40003803000 */
[--C-:B------:R-:W-:Y:S01]  /*cd50*/  HSET2.LE.AND R67, R67, R139.reuse, PT ;  /* 0x0000008b43437233 */ /* 0x100fe20003803000 */
[----:B------:R-:W-:Y:S01]  /*cd60*/  FADD.FTZ R0, R216, R2 ;  /* 0x00000002d8007221 */ /* 0x000fe20000010000 */
[----:B------:R-:W-:Y:S02]  /*cd70*/  LOP3.LUT R37, R45, UR29, R38, 0x96, !PT ;  /* 0x0000001d2d257c12 */ /* 0x000fe4000f8e9626 */
[----:B------:R-:W-:Y:S02]  /*cd80*/  F2FP.BF16.F32.PACK_AB R60, R97, R96 ;  /* 0x00000060613c723e */ /* 0x000fe400000010ff */
[C---:B------:R-:W-:Y:S02]  /*cd90*/  LOP3.LUT R38, R37.reuse, 0xffff, RZ, 0xc0, !PT ;  /* 0x0000ffff25267812 */ /* 0x040fe400078ec0ff */
[----:B------:R-:W-:Y:S02]  /*cda0*/  LOP3.LUT R39, R37, 0xff, RZ, 0xc0, !PT ;  /* 0x000000ff25277812 */ /* 0x000fe400078ec0ff */
[----:B------:R-:W-:Y:S02]  /*cdb0*/  SHF.R.U32.HI R38, RZ, 0x8, R38 ;  /* 0x00000008ff267819 */ /* 0x000fe40000011626 */
[----:B------:R-:W-:Y:S02]  /*cdc0*/  LOP3.LUT R60, R67, R60, RZ, 0xc0, !PT ;  /* 0x0000003c433c7212 */ /* 0x000fe400078ec0ff */
[----:B------:R-:W-:Y:S02]  /*cdd0*/  PRMT R75, R39, 0x5410, R38 ;  /* 0x00005410274b7816 */ /* 0x000fe40000000026 */
[--C-:B------:R-:W-:Y:S02]  /*cde0*/  SHF.R.U32.HI R38, RZ, 0x10, R37.reuse ;  /* 0x00000010ff267819 */ /* 0x100fe40000011625 */
[----:B------:R-:W-:Y:S02]  /*cdf0*/  SHF.R.U32.HI R39, RZ, 0x18, R37 ;  /* 0x00000018ff277819 */ /* 0x000fe40000011625 */
[----:B------:R-:W-:Y:S02]  /*ce00*/  LOP3.LUT R37, R38, 0xff, RZ, 0xc0, !PT ;  /* 0x000000ff26257812 */ /* 0x000fe400078ec0ff */
[C---:B------:R-:W-:Y:S02]  /*ce10*/  LOP3.LUT R38, R44.reuse, 0xff, RZ, 0xc0, !PT ;  /* 0x000000ff2c267812 */ /* 0x040fe400078ec0ff */
[----:B------:R-:W-:Y:S02]  /*ce20*/  PRMT R76, R37, 0x5410, R39 ;  /* 0x00005410254c7816 */ /* 0x000fe40000000027 */
[----:B------:R-:W-:Y:S02]  /*ce30*/  LOP3.LUT R37, R44, 0xffff, RZ, 0xc0, !PT ;  /* 0x0000ffff2c257812 */ /* 0x000fe400078ec0ff */
[--C-:B------:R-:W-:Y:S02]  /*ce40*/  HSET2.LE.AND R74, R197, R139.reuse, PT ;  /* 0x0000008bc54a7233 */ /* 0x100fe40003803000 */
[----:B------:R-:W-:Y:S02]  /*ce50*/  SHF.R.U32.HI R37, RZ, 0x8, R37 ;  /* 0x00000008ff257819 */ /* 0x000fe40000011625 */
[----:B------:R-:W-:Y:S02]  /*ce60*/  F2FP.BF16.F32.PACK_AB R67, R115, R114 ;  /* 0x000000727343723e */ /* 0x000fe400000010ff */
[----:B------:R-:W-:Y:S01]  /*ce70*/  PRMT R77, R38, 0x5410, R37 ;  /* 0x00005410264d7816 */ /* 0x000fe20000000025 */
[----:B------:R-:W-:Y:S01]  /*ce80*/  IMAD.WIDE.U32 R38, R53, -0x2daee0ad, RZ ;  /* 0xd2511f5335267825 */ /* 0x000fe200078e00ff */
[----:B------:R-:W-:Y:S02]  /*ce90*/  LOP3.LUT R67, R72, R67, RZ, 0xc0, !PT ;  /* 0x0000004348437212 */ /* 0x000fe400078ec0ff */
[--C-:B------:R-:W-:Y:S02]  /*cea0*/  HSET2.LE.AND R75, R75, R139.reuse, PT ;  /* 0x0000008b4b4b7233 */ /* 0x100fe40003803000 */
[----:B------:R-:W-:Y:S02]  /*ceb0*/  LOP3.LUT R37, R39, UR28, R52, 0x96, !PT ;  /* 0x0000001c27257c12 */ /* 0x000fe4000f8e9634 */
[--C-:B------:R-:W-:Y:S02]  /*cec0*/  HSET2.LE.AND R77, R77, R139.reuse, PT ;  /* 0x0000008b4d4d7233 */ /* 0x100fe40003803000 */
[C---:B------:R-:W-:Y:S02]  /*ced0*/  LOP3.LUT R45, R37.reuse, 0xffff, RZ, 0xc0, !PT ;  /* 0x0000ffff252d7812 */ /* 0x040fe400078ec0ff */
[----:B------:R-:W-:Y:S02]  /*cee0*/  LOP3.LUT R52, R37, 0xff, RZ, 0xc0, !PT ;  /* 0x000000ff25347812 */ /* 0x000fe400078ec0ff */
[----:B------:R-:W-:Y:S02]  /*cef0*/  SHF.R.U32.HI R45, RZ, 0x8, R45 ;  /* 0x00000008ff2d7819 */ /* 0x000fe4000001162d */
[--C-:B------:R-:W-:Y:S02]  /*cf00*/  HSET2.LE.AND R76, R76, R139.reuse, PT ;  /* 0x0000008b4c4c7233 */ /* 0x100fe40003803000 */
[----:B------:R-:W-:Y:S02]  /*cf10*/  PRMT R83, R52, 0x5410, R45 ;  /* 0x0000541034537816 */ /* 0x000fe4000000002d */
[--C-:B------:R-:W-:Y:S02]  /*cf20*/  SHF.R.U32.HI R52, RZ, 0x10, R37.reuse ;  /* 0x00000010ff347819 */ /* 0x100fe40000011625 */
[----:B------:R-:W-:Y:S02]  /*cf30*/  SHF.R.U32.HI R45, RZ, 0x18, R37 ;  /* 0x00000018ff2d7819 */ /* 0x000fe40000011625 */
[----:B------:R-:W-:Y:S02]  /*cf40*/  LOP3.LUT R37, R52, 0xff, RZ, 0xc0, !PT ;  /* 0x000000ff34257812 */ /* 0x000fe400078ec0ff */
[----:B------:R-:W-:Y:S01]  /*cf50*/  LDSM.16.MT88.4 R52, [R204+0x5000] ;  /* 0x00500000cc34783b */ /* 0x000fe20000004200 */
[--C-:B------:R-:W-:Y:S02]  /*cf60*/  HSET2.LE.AND R79, R202, R139.reuse, PT ;  /* 0x0000008bca4f7233 */ /* 0x100fe40003803000 */
[----:B------:R-:W-:Y:S02]  /*cf70*/  PRMT R45, R37, 0x5410, R45 ;  /* 0x00005410252d7816 */ /* 0x000fe4000000002d */
[--C-:B------:R-:W-:Y:S02]  /*cf80*/  SHF.R.U32.HI R37, RZ, 0x10, R44.reuse ;  /* 0x00000010ff257819 */ /* 0x100fe4000001162c */
[----:B------:R-:W-:Y:S02]  /*cf90*/  SHF.R.U32.HI R44, RZ, 0x18, R44 ;  /* 0x00000018ff2c7819 */ /* 0x000fe4000001162c */
[----:B------:R-:W-:Y:S02]  /*cfa0*/  LOP3.LUT R37, R37, 0xff, RZ, 0xc0, !PT ;  /* 0x000000ff25257812 */ /* 0x000fe400078ec0ff */
[--C-:B------:R-:W-:Y:S02]  /*cfb0*/  HSET2.LE.AND R84, R45, R139.reuse, PT ;  /* 0x0000008b2d547233 */ /* 0x100fe40003803000 */
[----:B------:R-:W-:Y:S02]  /*cfc0*/  PRMT R78, R37, 0x5410, R44 ;  /* 0x00005410254e7816 */ /* 0x000fe4000000002c */
[C---:B------:R-:W-:Y:S02]  /*cfd0*/  LOP3.LUT R37, R38.reuse, 0xffff, RZ, 0xc0, !PT ;  /* 0x0000ffff26257812 */ /* 0x040fe400078ec0ff */
[----:B------:R-:W-:Y:S02]  /*cfe0*/  LOP3.LUT R39, R38, 0xff, RZ, 0xc0, !PT ;  /* 0x000000ff26277812 */ /* 0x000fe400078ec0ff */
[----:B------:R-:W-:Y:S02]  /*cff0*/  SHF.R.U32.HI R37, RZ, 0x8, R37 ;  /* 0x00000008ff257819 */ /* 0x000fe40000011625 */
[--C-:B------:R-:W-:Y:S01]  /*d000*/  HSET2.LE.AND R44, R236, R139.reuse, PT ;  /* 0x0000008bec2c7233 */ /* 0x100fe20003803000 */
[----:B------:R-:W-:Y:S01]  /*d010*/  IMAD.MOV.U32 R236, RZ, RZ, R248 ;  /* 0x000000ffffec7224 */ /* 0x000fe200078e00f8 */
[----:B------:R-:W-:Y:S01]  /*d020*/  PRMT R85, R39, 0x5410, R37 ;  /* 0x0000541027557816 */ /* 0x000fe20000000025 */
[----:B------:R-:W-:Y:S01]  /*d030*/  IMAD.MOV.U32 R248, RZ, RZ, R203 ;  /* 0x000000fffff87224 */ /* 0x000fe200078e00cb */
[----:B------:R-:W-:Y:S01]  /*d040*/  SHF.R.U32.HI R37, RZ, 0x10, R38 ;  /* 0x00000010ff257819 */ /* 0x000fe20000011626 */
[----:B------:R-:W-:Y:S01]  /*d050*/  FADD.FTZ R3, R236, R88 ;  /* 0x00000058ec037221 */ /* 0x000fe20000010000 */
[----:B------:R-:W-:Y:S01]  /*d060*/  SHF.R.U32.HI R38, RZ, 0x18, R38 ;  /* 0x00000018ff267819 */ /* 0x000fe20000011626 */
[----:B------:R-:W-:Y:S01]  /*d070*/  IMAD.MOV.U32 R236, RZ, RZ, R238 ;  /* 0x000000ffffec7224 */ /* 0x000fe200078e00ee */
[----:B------:R-:W-:Y:S01]  /*d080*/  LOP3.LUT R37, R37, 0xff, RZ, 0xc0, !PT ;  /* 0x000000ff25257812 */ /* 0x000fe200078ec0ff */
[----:B------:R-:W-:Y:S01]  /*d090*/  IMAD.MOV.U32 R238, RZ, RZ, R119 ;  /* 0x000000ffffee7224 */ /* 0x000fe200078e0077 */
[----:B------:R-:W-:Y:S01]  /*d0a0*/  LOP3.LUT R47, R44, R47, RZ, 0xc0, !PT ;  /* 0x0000002f2c2f7212 */ /* 0x000fe200078ec0ff */
[----:B------:R-:W-:Y:S01]  /*d0b0*/  FADD.FTZ R89, R236, R89 ;  /* 0x00000059ec597221 */ /* 0x000fe20000010000 */
[----:B------:R-:W-:Y:S01]  /*d0c0*/  PRMT R86, R37, 0x5410, R38 ;  /* 0x0000541025567816 */ /* 0x000fe20000000026 */
[----:B------:R-:W-:Y:S01]  /*d0d0*/  IMAD.MOV.U32 R236, RZ, RZ, R238 ;  /* 0x000000ffffec7224 */ /* 0x000fe200078e00ee */
[----:B------:R-:W1:Y:S01]  /*d0e0*/  LDSM.16.MT88.4 R36, [R205+0x4c00] ;  /* 0x004c0000cd24783b */ /* 0x000e620000004200 */
[----:B------:R-:W-:Y:S02]  /*d0f0*/  IMAD.MOV.U32 R203, RZ, RZ, R217 ;  /* 0x000000ffffcb7224 */ /* 0x000fe400078e00d9 */
[----:B------:R-:W-:Y:S01]  /*d100*/  FADD.FTZ R2, R213, R89 ;  /* 0x00000059d5027221 */ /* 0x000fe20000010000 */
[----:B------:R-:W-:Y:S01]  /*d110*/  F2FP.BF16.F32.PACK_AB R45, R172, R155 ;  /* 0x0000009bac2d723e */ /* 0x000fe200000010ff */
[----:B------:R-:W-:Y:S02]  /*d120*/  IMAD.MOV.U32 R238, RZ, RZ, R165 ;  /* 0x000000ffffee7224 */ /* 0x000fe400078e00a5 */
[----:B------:R-:W-:Y:S01]  /*d130*/  FADD.FTZ R87, R236, R87 ;  /* 0x00000057ec577221 */ /* 0x000fe20000010000 */
[----:B------:R-:W-:Y:S01]  /*d140*/  IMAD.MOV.U32 R165, RZ, RZ, R215 ;  /* 0x000000ffffa57224 */ /* 0x000fe200078e00d7 */
[----:B------:R-:W-:Y:S01]  /*d150*/  LOP3.LUT R45, R57, R45, RZ, 0xc0, !PT ;  /* 0x0000002d392d7212 */ /* 0x000fe200078ec0ff */
[----:B------:R-:W3:Y:S01]  /*d160*/  LDL.LU R217, [R1+0x80] ;  /* 0x0000800001d97983 */ /* 0x000ee20000300800 */
[----:B------:R-:W-:Y:S01]  /*d170*/  F2FP.BF16.F32.PACK_AB R44, R162, R157 ;  /* 0x0000009da22c723e */ /* 0x000fe200000010ff */
[----:B------:R-:W-:Y:S01]  /*d180*/  IMAD.MOV.U32 R236, RZ, RZ, R238 ;  /* 0x000000ffffec7224 */ /* 0x000fe200078e00ee */
[----:B----4-:R-:W-:Y:S01]  /*d190*/  F2FP.BF16.F32.PACK_AB R57, R140, R133 ;  /* 0x000000858c39723e */ /* 0x010fe200000010ff */
[----:B------:R-:W-:Y:S01]  /*d1a0*/  IMAD.MOV.U32 R238, RZ, RZ, R248 ;  /* 0x000000ffffee7224 */ /* 0x000fe200078e00f8 */
[----:B------:R-:W-:Y:S01]  /*d1b0*/  LOP3.LUT R44, R56, R44, RZ, 0xc0, !PT ;  /* 0x0000002c382c7212 */ /* 0x000fe200078ec0ff */
[----:B------:R-:W-:Y:S01]  /*d1c0*/  FADD.FTZ R3, R236, R3 ;  /* 0x00000003ec037221 */ /* 0x000fe20000010000 */
[----:B------:R-:W-:Y:S01]  /*d1d0*/  LOP3.LUT R57, R62, R57, RZ, 0xc0, !PT ;  /* 0x000000393e397212 */ /* 0x000fe200078ec0ff */
[----:B------:R-:W-:Y:S01]  /*d1e0*/  IMAD.MOV.U32 R248, RZ, RZ, R170 ;  /* 0x000000fffff87224 */ /* 0x000fe200078e00aa */
[----:B------:R-:W-:Y:S01]  /*d1f0*/  F2FP.BF16.F32.PACK_AB R56, R142, R141 ;  /* 0x0000008d8e38723e */ /* 0x000fe200000010ff */
[----:B------:R-:W-:Y:S01]  /*d200*/  IMAD.MOV.U32 R170, RZ, RZ, R214 ;  /* 0x000000ffffaa7224 */ /* 0x000fe200078e00d6 */
[----:B------:R-:W-:Y:S01]  /*d210*/  F2FP.BF16.F32.PACK_AB R62, R93, R92 ;  /* 0x0000005c5d3e723e */ /* 0x000fe200000010ff */
[----:B------:R-:W-:Y:S01]  /*d220*/  IMAD.MOV.U32 R236, RZ, RZ, R238 ;  /* 0x000000ffffec7224 */ /* 0x000fe200078e00ee */
[----:B------:R-:W-:Y:S01]  /*d230*/  LOP3.LUT R56, R61, R56, RZ, 0xc0, !PT ;  /* 0x000000383d387212 */ /* 0x000fe200078ec0ff */
[----:B------:R-:W-:Y:S01]  /*d240*/  IMAD.MOV.U32 R119, RZ, RZ, R220 ;  /* 0x000000ffff777224 */ /* 0x000fe200078e00dc */
[----:B------:R-:W-:Y:S01]  /*d250*/  LOP3.LUT R62, R69, R62, RZ, 0xc0, !PT ;  /* 0x0000003e453e7212 */ /* 0x000fe200078ec0ff */
[----:B------:R-:W-:Y:S01]  /*d260*/  FADD.FTZ R69, R209, R2 ;  /* 0x00000002d1457221 */ /* 0x000fe20000010000 */
[----:B------:R-:W-:Y:S01]  /*d270*/  FADD.FTZ R0, R236, R0 ;  /* 0x00000000ec007221 */ /* 0x000fe20000010000 */
[----:B------:R-:W-:Y:S01]  /*d280*/  F2FP.BF16.F32.PACK_AB R61, R91, R90 ;  /* 0x0000005a5b3d723e */ /* 0x000fe200000010ff */
[----:B------:R-:W-:Y:S01]  /*d290*/  IMAD.MOV.U32 R220, RZ, RZ, R221 ;  /* 0x000000ffffdc7224 */ /* 0x000fe200078e00dd */
[--C-:B------:R-:W-:Y:S01]  /*d2a0*/  HSET2.LE.AND R78, R78, R139.reuse, PT ;  /* 0x0000008b4e4e7233 */ /* 0x100fe20003803000 */
[----:B------:R-:W-:Y:S01]  /*d2b0*/  IMAD.MOV.U32 R221, RZ, RZ, R224 ;  /* 0x000000ffffdd7224 */ /* 0x000fe200078e00e0 */
[----:B------:R-:W-:Y:S01]  /*d2c0*/  LOP3.LUT R61, R68, R61, RZ, 0xc0, !PT ;  /* 0x0000003d443d7212 */ /* 0x000fe200078ec0ff */
[----:B------:R-:W-:Y:S01]  /*d2d0*/  FADD.FTZ R68, R211, R87 ;  /* 0x00000057d3447221 */ /* 0x000fe20000010000 */
[----:B------:R-:W-:Y:S01]  /*d2e0*/  IMAD.MOV.U32 R224, RZ, RZ, R225 ;  /* 0x000000ffffe07224 */ /* 0x000fe200078e00e1 */
[--C-:B------:R-:W-:Y:S01]  /*d2f0*/  HSET2.LE.AND R81, R81, R139.reuse, PT ;  /* 0x0000008b51517233 */ /* 0x100fe20003803000 */
[----:B------:R-:W-:Y:S01]  /*d300*/  IMAD.MOV.U32 R225, RZ, RZ, R222 ;  /* 0x000000ffffe17224 */ /* 0x000fe200078e00de */
[--C-:B------:R-:W-:Y:S01]  /*d310*/  HSET2.LE.AND R82, R82, R139.reuse, PT ;  /* 0x0000008b52527233 */ /* 0x100fe20003803000 */
[----:B------:R4:W5:Y:S01]  /*d320*/  LDL.LU R222, [R1+0x7c] ;  /* 0x00007c0001de7983 */ /* 0x0009620000300800 */
[----:B------:R-:W-:Y:S01]  /*d330*/  IMAD.MOV.U32 R238, RZ, RZ, R119 ;  /* 0x000000ffffee7224 */ /* 0x000fe200078e0077 */
[--C-:B------:R-:W-:Y:S01]  /*d340*/  HSET2.LE.AND R85, R85, R139.reuse, PT ;  /* 0x0000008b55557233 */ /* 0x100fe20003803000 */
[----:B------:R-:W-:Y:S01]  /*d350*/  IMAD.MOV.U32 R119, RZ, RZ, R117 ;  /* 0x000000ffff777224 */ /* 0x000fe200078e0075 */
[-C--:B-1----:R-:W-:Y:S01]  /*d360*/  HMMA.16816.F32.BF16 R20, R40, R36.reuse, R20 ;  /* 0x000000242814723c */ /* 0x082fe20000041814 */
[----:B------:R4:W5:Y:S02]  /*d370*/  LDL.LU R216, [R1+0x78] ;  /* 0x0000780001d87983 */ /* 0x0009640000300800 */
[----:B------:R-:W-:Y:S01]  /*d380*/  IMAD.MOV.U32 R117, RZ, RZ, R190 ;  /* 0x000000ffff757224 */ /* 0x000fe200078e00be */
[--C-:B------:R-:W-:Y:S01]  /*d390*/  HSET2.LE.AND R83, R83, R139.reuse, PT ;  /* 0x0000008b53537233 */ /* 0x100fe20003803000 */
[----:B------:R4:W5:Y:S01]  /*d3a0*/  LDL.LU R215, [R1+0x74] ;  /* 0x0000740001d77983 */ /* 0x0009620000300800 */
[C---:B------:R-:W-:Y:S03]  /*d3b0*/  HMMA.16816.F32.BF16 R24, R48.reuse, R36, R24 ;  /* 0x000000243018723c */ /* 0x040fe60000041818 */
[----:B------:R4:W5:Y:S02]  /*d3c0*/  LDL.LU R214, [R1+0x70] ;  /* 0x0000700001d67983 */ /* 0x0009640000300800 */
[----:B------:R-:W-:Y:S01]  /*d3d0*/  IMAD.MOV.U32 R190, RZ, RZ, R191 ;  /* 0x000000ffffbe7224 */ /* 0x000fe200078e00bf */
[-C--:B------:R-:W-:Y:S01]  /*d3e0*/  HMMA.16816.F32.BF16 R28, R48, R38.reuse, R28 ;  /* 0x00000026301c723c */ /* 0x080fe2000004181c */
[----:B------:R-:W1:Y:S04]  /*d3f0*/  LDSM.16.MT88.4 R48, [R205+0x5000] ;  /* 0x00500000cd30783b */ /* 0x000e680000004200 */
[----:B------:R-:W-:Y:S01]  /*d400*/  F2FP.BF16.F32.PACK_AB R36, R134, R132 ;  /* 0x000000848624723e */ /* 0x000fe200000010ff */
[----:B------:R-:W-:Y:S03]  /*d410*/  HMMA.16816.F32.BF16 R32, R40, R38, R32 ;  /* 0x000000262820723c */ /* 0x000fe60000041820 */
[----:B------:R-:W4:Y:S02]  /*d420*/  LDSM.16.MT88.4 R40, [R204+0x5400] ;  /* 0x00540000cc28783b */ /* 0x000f240000004200 */
[----:B------:R-:W-:Y:S01]  /*d430*/  LOP3.LUT R36, R65, R36, RZ, 0xc0, !PT ;  /* 0x0000002441247212 */ /* 0x000fe200078ec0ff */
[-C--:B------:R-:W-:Y:S05]  /*d440*/  HMMA.16816.F32.BF16 R4, R44, R52.reuse, R4 ;  /* 0x000000342c04723c */ /* 0x080fea0000041804 */
[----:B------:R1:W5:Y:S01]  /*d450*/  LDL.LU R213, [R1+0x6c] ;  /* 0x00006c0001d57983 */ /* 0x0003620000300800 */
[C---:B------:R-:W-:Y:S05]  /*d460*/  HMMA.16816.F32.BF16 R8, R56.reuse, R52, R8 ;  /* 0x000000343808723c */ /* 0x040fea0000041808 */
[----:B------:R-:W-:Y:S01]  /*d470*/  F2FP.BF16.F32.PACK_AB R38, R153, R154 ;  /* 0x0000009a9926723e */ /* 0x000fe200000010ff */
[-C--:B------:R-:W-:Y:S05]  /*d480*/  HMMA.16816.F32.BF16 R12, R56, R54.reuse, R12 ;  /* 0x00000036380c723c */ /* 0x080fea000004180c */
[----:B------:R-:W-:Y:S01]  /*d490*/  LOP3.LUT R38, R63, R38, RZ, 0xc0, !PT ;  /* 0x000000263f267212 */ /* 0x000fe200078ec0ff */
[C---:B------:R-:W-:Y:S01]  /*d4a0*/  HMMA.16816.F32.BF16 R16, R44.reuse, R54, R16 ;  /* 0x000000362c10723c */ /* 0x040fe20000041810 */
[----:B------:R-:W4:Y:S04]  /*d4b0*/  LDSM.16.MT88.4 R52, [R205+0x5400] ;  /* 0x00540000cd34783b */ /* 0x000f280000004200 */
[----:B------:R-:W-:Y:S01]  /*d4c0*/  F2FP.BF16.F32.PACK_AB R39, R156, R152 ;  /* 0x000000989c27723e */ /* 0x000fe200000010ff */
[----:B------:R-:W-:Y:S01]  /*d4d0*/  IMAD.MOV.U32 R191, RZ, RZ, R188 ;  /* 0x000000ffffbf7224 */ /* 0x000fe200078e00bc */
[----:B------:R-:W-:Y:S01]  /*d4e0*/  F2FP.BF16.F32.PACK_AB R37, R99, R98 ;  /* 0x000000626325723e */ /* 0x000fe200000010ff */
[----:B------:R-:W-:Y:S01]  /*d4f0*/  IMAD.MOV.U32 R188, RZ, RZ, R226 ;  /* 0x000000ffffbc7224 */ /* 0x000fe200078e00e2 */
[-C--:B-1----:R-:W-:Y:S03]  /*d500*/  HMMA.16816.F32.BF16 R20, R44, R48.reuse, R20 ;  /* 0x000000302c14723c */ /* 0x082fe60000041814 */
[----:B------:R-:W-:Y:S01]  /*d510*/  LOP3.LUT R39, R64, R39, RZ, 0xc0, !PT ;  /* 0x0000002740277212 */ /* 0x000fe200078ec0ff */
[----:B------:R-:W-:Y:S01]  /*d520*/  IMAD.MOV.U32 R226, RZ, RZ, R227 ;  /* 0x000000ffffe27224 */ /* 0x000fe200078e00e3 */
[----:B------:R-:W-:Y:S01]  /*d530*/  LOP3.LUT R37, R66, R37, RZ, 0xc0, !PT ;  /* 0x0000002542257212 */ /* 0x000fe200078ec0ff */
[C---:B------:R-:W-:Y:S05]  /*d540*/  HMMA.16816.F32.BF16 R24, R56.reuse, R48, R24 ;  /* 0x000000303818723c */ /* 0x040fea0000041818 */
[----:B------:R-:W-:Y:S01]  /*d550*/  F2FP.BF16.F32.PACK_AB R63, R95, R94 ;  /* 0x0000005e5f3f723e */ /* 0x000fe200000010ff */
[-C--:B------:R-:W-:Y:S05]  /*d560*/  HMMA.16816.F32.BF16 R28, R56, R50.reuse, R28 ;  /* 0x00000032381c723c */ /* 0x080fea000004181c */
[----:B------:R-:W-:Y:S01]  /*d570*/  LOP3.LUT R63, R70, R63, RZ, 0xc0, !PT ;  /* 0x0000003f463f7212 */ /* 0x000fe200078ec0ff */
[----:B------:R-:W-:Y:S05]  /*d580*/  HMMA.16816.F32.BF16 R32, R44, R50, R32 ;  /* 0x000000322c20723c */ /* 0x000fea0000041820 */
[----:B--2---:R-:W-:Y:S01]  /*d590*/  FADD.FTZ R70, R210, R3 ;  /* 0x00000003d2467221 */ /* 0x004fe20000010000 */
[-C--:B----4-:R-:W-:Y:S05]  /*d5a0*/  HMMA.16816.F32.BF16 R4, R36, R40.reuse, R4 ;  /* 0x000000282404723c */ /* 0x090fea0000041804 */
[----:B------:R-:W-:Y:S01]  /*d5b0*/  FADD.FTZ R3, R208, R0 ;  /* 0x00000000d0037221 */ /* 0x000fe20000010000 */
[C---:B------:R-:W-:Y:S05]  /*d5c0*/  HMMA.16816.F32.BF16 R8, R60.reuse, R40, R8 ;  /* 0x000000283c08723c */ /* 0x040fea0000041808 */
[----:B------:R-:W-:Y:S01]  /*d5d0*/  FADD.FTZ R2, R248, R70 ;  /* 0x00000046f8027221 */ /* 0x000fe20000010000 */
[-C--:B------:R-:W-:Y:S05]  /*d5e0*/  HMMA.16816.F32.BF16 R12, R60, R42.reuse, R12 ;  /* 0x0000002a3c0c723c */ /* 0x080fea000004180c */
[----:B------:R-:W-:Y:S01]  /*d5f0*/  FADD.FTZ R44, R117, R2 ;  /* 0x00000002752c7221 */ /* 0x000fe20000010000 */
[C---:B------:R-:W-:Y:S05]  /*d600*/  HMMA.16816.F32.BF16 R16, R36.reuse, R42, R16 ;  /* 0x0000002a2410723c */ /* 0x040fea0000041810 */
[----:B------:R-:W-:Y:S01]  /*d610*/  IMAD.MOV.U32 R227, RZ, RZ, R228 ;  /* 0x000000ffffe37224 */ /* 0x000fe200078e00e4 */
[-C--:B------:R-:W-:Y:S05]  /*d620*/  HMMA.16816.F32.BF16 R20, R36, R52.reuse, R20 ;  /* 0x000000342414723c */ /* 0x080fea0000041814 */
[----:B------:R-:W-:Y:S01]  /*d630*/  IMAD.MOV.U32 R117, RZ, RZ, R190 ;  /* 0x000000ffff757224 */ /* 0x000fe200078e00be */
[C---:B------:R-:W-:Y:S05]  /*d640*/  HMMA.16816.F32.BF16 R24, R60.reuse, R52, R24 ;  /* 0x000000343c18723c */ /* 0x040fea0000041818 */
[----:B------:R-:W-:Y:S01]  /*d650*/  IMAD.MOV.U32 R228, RZ, RZ, R230 ;  /* 0x000000ffffe47224 */ /* 0x000fe200078e00e6 */
[-C--:B------:R-:W-:Y:S05]  /*d660*/  HMMA.16816.F32.BF16 R28, R60, R54.reuse, R28 ;  /* 0x000000363c1c723c */ /* 0x080fea000004181c */
[----:B------:R-:W-:Y:S01]  /*d670*/  IMAD.MOV.U32 R230, RZ, RZ, R203 ;  /* 0x000000ffffe67224 */ /* 0x000fe200078e00cb */
[----:B------:R-:W-:Y:S05]  /*d680*/  HMMA.16816.F32.BF16 R32, R36, R54, R32 ;  /* 0x000000362420723c */ /* 0x000fea0000041820 */
[----:B------:R-:W-:Y:S02]  /*d690*/  IMAD.MOV.U32 R203, RZ, RZ, R167 ;  /* 0x000000ffffcb7224 */ /* 0x000fe400078e00a7 */
[----:B------:R-:W-:Y:S01]  /*d6a0*/  FADD.FTZ R56, R249, R69 ;  /* 0x00000045f9387221 */ /* 0x000fe20000010000 */
[----:B------:R-:W-:Y:S03]  /*d6b0*/  IMAD.MOV.U32 R167, RZ, RZ, R212 ;  /* 0x000000ffffa77224 */ /* 0x000fe600078e00d4 */
[----:B------:R-:W-:Y:S01]  /*d6c0*/  FADD.FTZ R57, R125, R3 ;  /* 0x000000037d397221 */ /* 0x000fe20000010000 */
[----:B------:R1:W5:Y:S01]  /*d6d0*/  LDL.LU R212, [R1+0x68] ;  /* 0x0000680001d47983 */ /* 0x0003620000300800 */
[----:B------:R-:W-:Y:S02]  /*d6e0*/  IMAD.MOV.U32 R190, RZ, RZ, R191 ;  /* 0x000000ffffbe7224 */ /* 0x000fe400078e00bf */
[----:B------:R-:W-:Y:S01]  /*d6f0*/  FADD.FTZ R2, R117, R56 ;  /* 0x0000003875027221 */ /* 0x000fe20000010000 */
[----:B------:R1:W5:Y:S01]  /*d700*/  LDL.LU R211, [R1+0x64] ;  /* 0x0000640001d37983 */ /* 0x0003620000300800 */
[----:B------:R-:W-:Y:S01]  /*d710*/  IMAD.MOV.U32 R191, RZ, RZ, R188 ;  /* 0x000000ffffbf7224 */ /* 0x000fe200078e00bc */
[----:B------:R-:W-:Y:S01]  /*d720*/  F2FP.BF16.F32.PACK_AB R66, R113, R112 ;  /* 0x000000707142723e */ /* 0x000fe200000010ff */
[----:B------:R-:W-:Y:S01]  /*d730*/  IMAD.MOV.U32 R188, RZ, RZ, R226 ;  /* 0x000000ffffbc7224 */ /* 0x000fe200078e00e2 */
[----:B------:R1:W5:Y:S01]  /*d740*/  LDL.LU R210, [R1+0x60] ;  /* 0x0000600001d27983 */ /* 0x0003620000300800 */
[----:B------:R-:W-:Y:S01]  /*d750*/  F2FP.BF16.F32.PACK_AB R64, R101, R100 ;  /* 0x000000646540723e */ /* 0x000fe200000010ff */
[----:B------:R-:W-:Y:S01]  /*d760*/  FADD.FTZ R0, R238, R68 ;  /* 0x00000044ee007221 */ /* 0x000fe20000010000 */
[----:B------:R-:W-:Y:S01]  /*d770*/  IMAD.MOV.U32 R226, RZ, RZ, R227 ;  /* 0x000000ffffe27224 */ /* 0x000fe200078e00e3 */
[----:B------:R1:W5:Y:S01]  /*d780*/  LDL.LU R209, [R1+0x5c] ;  /* 0x00005c0001d17983 */ /* 0x0003620000300800 */
[----:B------:R-:W-:Y:S01]  /*d790*/  FADD.FTZ R40, R188, R44 ;  /* 0x0000002cbc287221 */ /* 0x000fe20000010000 */
[----:B------:R-:W-:Y:S01]  /*d7a0*/  LOP3.LUT R66, R71, R66, RZ, 0xc0, !PT ;  /* 0x0000004247427212 */ /* 0x000fe200078ec0ff */
[----:B------:R-:W-:Y:S01]  /*d7b0*/  FADD.FTZ R3, R119, R0 ;  /* 0x0000000077037221 */ /* 0x000fe20000010000 */
[----:B------:R-:W-:Y:S01]  /*d7c0*/  IMAD.MOV.U32 R227, RZ, RZ, R228 ;  /* 0x000000ffffe37224 */ /* 0x000fe200078e00e4 */
[----:B------:R-:W2:Y:S01]  /*d7d0*/  LDSM.16.MT88.4 R44, [R204+0x5800] ;  /* 0x00580000cc2c783b */ /* 0x000ea20000004200 */
[----:B------:R-:W-:Y:S01]  /*d7e0*/  IMAD.MOV.U32 R228, RZ, RZ, R230 ;  /* 0x000000ffffe47224 */ /* 0x000fe200078e00e6 */
[----:B------:R-:W-:Y:S01]  /*d7f0*/  LOP3.LUT R64, R73, R64, RZ, 0xc0, !PT ;  /* 0x0000004049407212 */ /* 0x000fe200078ec0ff */
[----:B------:R-:W-:Y:S02]  /*d800*/  IMAD.MOV.U32 R230, RZ, RZ, R203 ;  /* 0x000000ffffe67224 */ /* 0x000fe400078e00cb */
[----:B------:R-:W-:Y:S01]  /*d810*/  FADD.FTZ R0, R190, R57 ;  /* 0x00000039be007221 */ /* 0x000fe20000010000 */
[----:B------:R-:W-:Y:S01]  /*d820*/  IMAD.MOV.U32 R203, RZ, RZ, R220 ;  /* 0x000000ffffcb7224 */ /* 0x000fe200078e00dc */
[----:B------:R-:W-:Y:S01]  /*d830*/  F2FP.BF16.F32.PACK_AB R65, R103, R102 ;  /* 0x000000666741723e */ /* 0x000fe200000010ff */
[----:B------:R-:W-:Y:S01]  /*d840*/  IMAD.MOV.U32 R220, RZ, RZ, R221 ;  /* 0x000000ffffdc7224 */ /* 0x000fe200078e00dd */
[----:B------:R1:W5:Y:S01]  /*d850*/  LDL.LU R208, [R1+0x58] ;  /* 0x0000580001d07983 */ /* 0x0003620000300800 */
[----:B------:R-:W-:Y:S01]  /*d860*/  IMAD.MOV.U32 R221, RZ, RZ, R224 ;  /* 0x000000ffffdd7224 */ /* 0x000fe200078e00e0 */
[----:B------:R-:W-:Y:S01]  /*d870*/  LOP3.LUT R65, R74, R65, RZ, 0xc0, !PT ;  /* 0x000000414a417212 */ /* 0x000fe200078ec0ff */
[----:B------:R-:W-:Y:S01]  /*d880*/  IMAD.MOV.U32 R224, RZ, RZ, R170 ;  /* 0x000000ffffe07224 */ /* 0x000fe200078e00aa */
[----:B------:R-:W-:Y:S01]  /*d890*/  F2FP.BF16.F32.PACK_AB R48, R105, R104 ;  /* 0x000000686930723e */ /* 0x000fe200000010ff */
[----:B------:R-:W-:Y:S01]  /*d8a0*/  FADD.FTZ R40, R221, R40 ;  /* 0x00000028dd287221 */ /* 0x000fe20000010000 */
[----:B------:R-:W-:Y:S01]  /*d8b0*/  IMAD.MOV.U32 R221, RZ, RZ, R168 ;  /* 0x000000ffffdd7224 */ /* 0x000fe200078e00a8 */
[----:B------:R-:W-:Y:S01]  /*d8c0*/  F2FP.BF16.F32.PACK_AB R49, R107, R106 ;  /* 0x0000006a6b31723e */ /* 0x000fe200000010ff */
[----:B------:R-:W-:Y:S01]  /*d8d0*/  FADD.FTZ R3, R191, R3 ;  /* 0x00000003bf037221 */ /* 0x000fe20000010000 */
[----:B------:R-:W-:Y:S01]  /*d8e0*/  FADD.FTZ R58, R167, R40 ;  /* 0x00000028a73a7221 */ /* 0x000fe20000010000 */
[----:B------:R-:W-:Y:S01]  /*d8f0*/  LOP3.LUT R48, R75, R48, RZ, 0xc0, !PT ;  /* 0x000000304b307212 */ /* 0x000fe200078ec0ff */
[----:B------:R-:W4:Y:S01]  /*d900*/  LDSM.16.MT88.4 R40, [R205+0x5800] ;  /* 0x00580000cd28783b */ /* 0x000f220000004200 */
[----:B------:R-:W-:Y:S01]  /*d910*/  LOP3.LUT R49, R76, R49, RZ, 0xc0, !PT ;  /* 0x000000314c317212 */ /* 0x000fe200078ec0ff */
[----:B------:R-:W-:Y:S01]  /*d920*/  FADD.FTZ R3, R220, R3 ;  /* 0x00000003dc037221 */ /* 0x000fe20000010000 */
[----:B------:R-:W-:Y:S01]  /*d930*/  IMAD.MOV.U32 R220, RZ, RZ, R169 ;  /* 0x000000ffffdc7224 */ /* 0x000fe200078e00a9 */
[----:B------:R-:W-:Y:S01]  /*d940*/  F2FP.BF16.F32.PACK_AB R50, R109, R108 ;  /* 0x0000006c6d32723e */ /* 0x000fe200000010ff */
[----:B------:R-:W-:Y:S01]  /*d950*/  FADD.FTZ R2, R227, R2 ;  /* 0x00000002e3027221 */ /* 0x000fe20000010000 */
[----:B------:R-:W-:Y:S01]  /*d960*/  F2FP.BF16.F32.PACK_AB R51, R111, R110 ;  /* 0x0000006e6f33723e */ /* 0x000fe200000010ff */
[----:B------:R-:W-:Y:S01]  /*d970*/  IMAD.MOV.U32 R227, RZ, RZ, R228 ;  /* 0x000000ffffe37224 */ /* 0x000fe200078e00e4 */
[----:B------:R-:W-:Y:S01]  /*d980*/  LOP3.LUT R50, R77, R50, RZ, 0xc0, !PT ;  /* 0x000000324d327212 */ /* 0x000fe200078ec0ff */
[----:B------:R-:W-:Y:S01]  /*d990*/  IMAD.MOV.U32 R228, RZ, RZ, R230 ;  /* 0x000000ffffe47224 */ /* 0x000fe200078e00e6 */
[----:B------:R-:W-:Y:S01]  /*d9a0*/  LOP3.LUT R51, R78, R51, RZ, 0xc0, !PT ;  /* 0x000000334e337212 */ /* 0x000fe200078ec0ff */
[----:B------:R-:W-:Y:S01]  /*d9b0*/  FADD.FTZ R2, R226, R2 ;  /* 0x00000002e2027221 */ /* 0x000fe20000010000 */
[----:B------:R-:W-:Y:S02]  /*d9c0*/  IMAD.MOV.U32 R230, RZ, RZ, R223 ;  /* 0x000000ffffe67224 */ /* 0x000fe400078e00df */
[----:B------:R-:W-:Y:S01]  /*d9d0*/  FADD.FTZ R3, R228, R3 ;  /* 0x00000003e4037221 */ /* 0x000fe20000010000 */
[----:B------:R-:W-:Y:S02]  /*d9e0*/  IMAD.MOV.U32 R223, RZ, RZ, R164 ;  /* 0x000000ffffdf7224 */ /* 0x000fe400078e00a4 */
[----:B------:R-:W-:Y:S01]  /*d9f0*/  FADD.FTZ R57, R166, R2 ;  /* 0x00000002a6397221 */ /* 0x000fe20000010000 */
[----:B------:R-:W-:Y:S01]  /*da00*/  FADD.FTZ R0, R203, R0 ;  /* 0x00000000cb007221 */ /* 0x000fe20000010000 */
[----:B------:R-:W-:Y:S01]  /*da10*/  IMAD.MOV.U32 R203, RZ, RZ, R171 ;  /* 0x000000ffffcb7224 */ /* 0x000fe200078e00ab */
[----:B------:R-:W-:Y:S02]  /*da20*/  F2FP.BF16.F32.PACK_AB R170, R129, R128 ;  /* 0x0000008081aa723e */ /* 0x000fe400000010ff */
[----:B------:R-:W-:Y:S01]  /*da30*/  FADD.FTZ R0, R227, R0 ;  /* 0x00000000e3007221 */ /* 0x000fe20000010000 */
[-C--:B--2---:R-:W-:Y:S05]  /*da40*/  HMMA.16816.F32.BF16 R4, R64, R44.reuse, R4 ;  /* 0x0000002c4004723c */ /* 0x084fea0000041804 */
        /* <DEDUP_REMOVED lines=16> */
[----:B------:R1:W5:Y:S01]  /*db50*/  LDL.LU R207, [R1+0x54] ;  /* 0x0000540001cf7983 */ /* 0x0003620000300800 */
[----:B------:R-:W-:Y:S01]  /*db60*/  FADD.FTZ R36, R148, R36 ;  /* 0x0000002494247221 */ /* 0x000fe20000010000 */
[----:B------:R-:W-:Y:S01]  /*db70*/  FADD.FTZ R37, R252, R37 ;  /* 0x00000025fc257221 */ /* 0x000fe20000010000 */
[-C--:B----4-:R-:W-:Y:S01]  /*db80*/  HMMA.16816.F32.BF16 R20, R64, R40.reuse, R20 ;  /* 0x000000284014723c */ /* 0x090fe20000041814 */
[----:B------:R1:W5:Y:S02]  /*db90*/  LDL.LU R206, [R1+0x50] ;  /* 0x0000500001ce7983 */ /* 0x0003640000300800 */
[----:B------:R-:W-:Y:S01]  /*dba0*/  FADD.FTZ R36, R176, R36 ;  /* 0x00000024b0247221 */ /* 0x000fe20000010000 */
[----:B------:R-:W-:Y:S01]  /*dbb0*/  FADD.FTZ R3, R145, R0 ;  /* 0x0000000091037221 */ /* 0x000fe20000010000 */
[----:B------:R-:W2:Y:S01]  /*dbc0*/  LDSM.16.MT88.4 R148, [R204+0x5c00] ;  /* 0x005c0000cc94783b */ /* 0x000ea20000004200 */
[----:B------:R-:W-:Y:S01]  /*dbd0*/  FADD.FTZ R0, R146, R2 ;  /* 0x0000000292007221 */ /* 0x000fe20000010000 */
[----:B------:R-:W-:Y:S01]  /*dbe0*/  FADD.FTZ R2, R147, R37 ;  /* 0x0000002593027221 */ /* 0x000fe20000010000 */
[----:B------:R-:W-:Y:S01]  /*dbf0*/  FADD.FTZ R37, R180, R36 ;  /* 0x00000024b4257221 */ /* 0x000fe20000010000 */
[C---:B------:R-:W-:Y:S04]  /*dc00*/  HMMA.16816.F32.BF16 R24, R48.reuse, R40, R24 ;  /* 0x000000283018723c */ /* 0x040fe80000041818 */
[----:B------:R-:W-:Y:S01]  /*dc10*/  FADD.FTZ R3, R173, R3 ;  /* 0x00000003ad037221 */ /* 0x000fe20000010000 */
[----:B------:R-:W-:Y:S01]  /*dc20*/  FADD.FTZ R0, R174, R0 ;  /* 0x00000000ae007221 */ /* 0x000fe20000010000 */
[----:B------:R-:W-:Y:S01]  /*dc30*/  FADD.FTZ R2, R158, R2 ;  /* 0x000000029e027221 */ /* 0x000fe20000010000 */
[-C--:B------:R-:W-:Y:S04]  /*dc40*/  HMMA.16816.F32.BF16 R28, R48, R42.reuse, R28 ;  /* 0x0000002a301c723c */ /* 0x080fe8000004181c */
        /* <DEDUP_REMOVED lines=10> */
[----:B------:R-:W-:Y:S02]  /*dcf0*/  FADD.FTZ R44, R141, R36 ;  /* 0x000000248d2c7221 */ /* 0x000fe40000010000 */
[----:B------:R-:W4:Y:S01]  /*dd00*/  LDSM.16.MT88.4 R36, [R205+0x5c00] ;  /* 0x005c0000cd24783b */ /* 0x000f220000004200 */
[----:B------:R-:W-:Y:S01]  /*dd10*/  FADD.FTZ R3, R133, R3 ;  /* 0x0000000385037221 */ /* 0x000fe20000010000 */
[----:B------:R-:W-:Y:S02]  /*dd20*/  IMAD.MOV.U32 R133, RZ, RZ, R136 ;  /* 0x000000ffff857224 */ /* 0x000fe400078e0088 */
[----:B------:R-:W-:Y:S01]  /*dd30*/  FADD.FTZ R45, R162, R0 ;  /* 0x00000000a22d7221 */ /* 0x000fe20000010000 */
[----:B------:R-:W-:Y:S01]  /*dd40*/  FADD.FTZ R0, R172, R2 ;  /* 0x00000002ac007221 */ /* 0x000fe20000010000 */
[----:B------:R-:W-:Y:S01]  /*dd50*/  F2FP.BF16.F32.PACK_AB R171, R131, R130 ;  /* 0x0000008283ab723e */ /* 0x000fe200000010ff */
[----:B------:R-:W-:Y:S01]  /*dd60*/  FADD.FTZ R2, R142, R44 ;  /* 0x0000002c8e027221 */ /* 0x000fe20000010000 */
[----:B------:R-:W-:Y:S01]  /*dd70*/  F2FP.BF16.F32.PACK_AB R168, R186, R116 ;  /* 0x00000074baa8723e */ /* 0x000fe200000010ff */
[----:B------:R-:W-:Y:S01]  /*dd80*/  FADD.FTZ R3, R140, R3 ;  /* 0x000000038c037221 */ /* 0x000fe20000010000 */
[----:B------:R-:W-:Y:S01]  /*dd90*/  F2FP.BF16.F32.PACK_AB R169, R185, R118 ;  /* 0x00000076b9a9723e */ /* 0x000fe200000010ff */
        /* <DEDUP_REMOVED lines=9> */
[----:B------:R-:W-:Y:S01]  /*de30*/  HSET2.LE.AND R86, R86, R139, PT ;  /* 0x0000008b56567233 */ /* 0x000fe20003803000 */
[----:B------:R-:W-:Y:S01]  /*de40*/  FADD.FTZ R41, R246, R41 ;  /* 0x00000029f6297221 */ /* 0x000fe20000010000 */
[----:B------:R-:W-:Y:S01]  /*de50*/  FADD.FTZ R0, R159, R2 ;  /* 0x000000029f007221 */ /* 0x000fe20000010000 */
[----:B------:R-:W-:Y:S01]  /*de60*/  F2FP.BF16.F32.PACK_AB R164, R121, R120 ;  /* 0x0000007879a4723e */ /* 0x000fe200000010ff */
[----:B------:R-:W-:Y:S01]  /*de70*/  FADD.FTZ R2, R144, R3 ;  /* 0x0000000390027221 */ /* 0x000fe20000010000 */
[----:B------:R-:W-:Y:S01]  /*de80*/  F2FP.BF16.F32.PACK_AB R165, R123, R122 ;  /* 0x0000007a7ba5723e */ /* 0x000fe200000010ff */
[-C--:B--2---:R-:W-:Y:S05]  /*de90*/  HMMA.16816.F32.BF16 R144, R168, R148.reuse, R4 ;  /* 0x00000094a890723c */ /* 0x084fea0000041804 */
[----:B------:R-:W-:Y:S01]  /*dea0*/  F2FP.BF16.F32.PACK_AB R166, R184, R124 ;  /* 0x0000007cb8a6723e */ /* 0x000fe200000010ff */
[----:B------:R-:W-:Y:S01]  /*deb0*/  FADD.FTZ R41, R132, R41 ;  /* 0x0000002984297221 */ /* 0x000fe20000010000 */
[----:B------:R-:W-:Y:S01]  /*dec0*/  F2FP.BF16.F32.PACK_AB R167, R187, R126 ;  /* 0x0000007ebba7723e */ /* 0x000fe200000010ff */
[----:B------:R-:W-:Y:S03]  /*ded0*/  FADD.FTZ R3, R96, R0 ;  /* 0x0000000060037221 */ /* 0x000fe60000010000 */
        /* <DEDUP_REMOVED lines=20> */
[C---:B------:R-:W-:Y:S05]  /*e020*/  HMMA.16816.F32.BF16 R148, R168.reuse, R150, R16 ;  /* 0x00000096a894723c */ /* 0x040fea0000041810 */
[----:B------:R-:W-:Y:S01]  /*e030*/  FADD.FTZ R5, R100, R5 ;  /* 0x0000000564057221 */ /* 0x000fe20000010000 */
[-C--:B----4-:R-:W-:Y:S05]  /*e040*/  HMMA.16816.F32.BF16 R160, R168, R36.reuse, R20 ;  /* 0x00000024a8a0723c */ /* 0x090fea0000041814 */
        /* <DEDUP_REMOVED lines=25> */
[----:B------:R-:W-:Y:S02]  /*e1e0*/  IMAD.MOV.U32 R134, RZ, RZ, R135 ;  /* 0x000000ffff867224 */ /* 0x000fe400078e0087 */
[----:B------:R-:W-:Y:S01]  /*e1f0*/  FADD.FTZ R0, R123, R3 ;  /* 0x000000037b007221 */ /* 0x000fe20000010000 */
[----:B------:R-:W-:Y:S01]  /*e200*/  FADD.FTZ R4, R128, R4 ;  /* 0x0000000480047221 */ /* 0x000fe20000010000 */
[----:B------:R-:W-:Y:S02]  /*e210*/  IMAD.MOV.U32 R132, RZ, RZ, R137 ;  /* 0x000000ffff847224 */ /* 0x000fe400078e0089 */
[----:B------:R-:W-:Y:S01]  /*e220*/  FADD.FTZ R3, R124, R2 ;  /* 0x000000027c037221 */ /* 0x000fe20000010000 */
[----:B------:R-:W-:Y:S01]  /*e230*/  FADD.FTZ R2, R126, R0 ;  /* 0x000000007e027221 */ /* 0x000fe20000010000 */
[----:B---3--:R-:W-:Y:S02]  /*e240*/  VIADD R0, R217, 0xffffffff ;  /* 0xffffffffd9007836 */ /* 0x008fe40000000000 */
[----:B------:R-:W-:Y:S01]  /*e250*/  FADD.FTZ R5, R130, R5 ;  /* 0x0000000582057221 */ /* 0x000fe20000010000 */
[----:B------:R-:W-:Y:S01]  /*e260*/  FADD.FTZ R250, R184, R3 ;  /* 0x00000003b8fa7221 */ /* 0x000fe20000010000 */
[----:B------:R-:W-:Y:S02]  /*e270*/  IMAD.MOV.U32 R3, RZ, RZ, R138 ;  /* 0x000000ffff037224 */ /* 0x000fe400078e008a */
[----:B------:R-:W-:Y:S01]  /*e280*/  FADD.FTZ R249, R129, R4 ;  /* 0x0000000481f97221 */ /* 0x000fe20000010000 */
[----:B------:R-:W-:Y:S01]  /*e290*/  FADD.FTZ R248, R131, R5 ;  /* 0x0000000583f87221 */ /* 0x000fe20000010000 */
[----:B------:R-:W-:Y:S02]  /*e2a0*/  IMAD.MOV.U32 R217, RZ, RZ, R0 ;  /* 0x000000ffffd97224 */ /* 0x000fe400078e0000 */
[----:B------:R-:W-:Y:S01]  /*e2b0*/  FADD.FTZ R251, R187, R2 ;  /* 0x00000002bbfb7221 */ /* 0x000fe20000010000 */
[----:B-1----:R-:W-:Y:S06]  /*e2c0*/  @P0 BRA `(.L_x_533) ;  /* 0xffffff9800a00947 */ /* 0x002fec000383ffff */
.L_x_532:
[----:B------:R-:W1:Y:S01]  /*e2d0*/  SHFL.BFLY PT, R2, R248, 0x2, 0x1f ;  /* 0x0c401f00f8027f89 */ /* 0x000e6200000e0000 */
[----:B------:R-:W-:Y:S01]  /*e2e0*/  ULDC UR4, c[0x0][0x38c] ;  /* 0x0000e30000047ab9 */ /* 0x000fe20000000800 */
[----:B------:R-:W-:Y:S01]  /*e2f0*/  ULDC.U8 UR6, c[0x0][0x3d9] ;  /* 0x0000f64000067ab9 */ /* 0x000fe20000000000 */
[----:B------:R-:W-:Y:S01]  /*e300*/  UMOV UR5, 0x400 ;  /* 0x0000040000057882 */ /* 0x000fe20000000000 */
[----:B------:R-:W2:Y:S01]  /*e310*/  SHFL.BFLY PT, R3, R249, 0x2, 0x1f ;  /* 0x0c401f00f9037f89 */ /* 0x000ea200000e0000 */
[----:B------:R-:W-:Y:S01]  /*e320*/  ISETP.NE.AND P0, PT, RZ, UR6, PT ;  /* 0x00000006ff007c0c */ /* 0x000fe2000bf05270 */
[----:B------:R-:W-:Y:S01]  /*e330*/  IMAD.MOV.U32 R25, RZ, RZ, 0x7f800000 ;  /* 0x7f800000ff197424 */ /* 0x000fe200078e00ff */
[----:B------:R-:W-:Y:S01]  /*e340*/  BSSY B0, `(.L_x_536) ;  /* 0x00000e9000007945 */ /* 0x000fe20003800000 */
[----:B------:R-:W3:Y:S04]  /*e350*/  SHFL.BFLY PT, R0, R250, 0x2, 0x1f ;  /* 0x0c401f00fa007f89 */ /* 0x000ee800000e0000 */
[----:B------:R-:W4:Y:S01]  /*e360*/  SHFL.BFLY PT, R4, R251, 0x2, 0x1f ;  /* 0x0c401f00fb047f89 */ /* 0x000f2200000e0000 */
[----:B------:R-:W4:Y:S05]  /*e370*/  S2R R29, SR_TID.X ;  /* 0x00000000001d7919 */ /* 0x000f2a0000002100 */
[----:B------:R-:W4:Y:S01]  /*e380*/  @P0 LDC.64 R18, c[0x0][0x2c0] ;  /* 0x0000b000ff120b82 */ /* 0x000f220000000a00 */
[----:B------:R-:W4:Y:S01]  /*e390*/  S2R R27, SR_TID.X ;  /* 0x00000000001b7919 */ /* 0x000f220000002100 */
[----:B-1----:R-:W-:Y:S01]  /*e3a0*/  FADD.FTZ R2, R2, R248 ;  /* 0x000000f802027221 */ /* 0x002fe20000010000 */
[----:B------:R-:W1:Y:S05]  /*e3b0*/  S2R R30, SR_CTAID.Y ;  /* 0x00000000001e7919 */ /* 0x000e6a0000002600 */
[----:B------:R-:W1:Y:S01]  /*e3c0*/  @!P0 LDC R24, c[0x0][0x2e4] ;  /* 0x0000b900ff188b82 */ /* 0x000e620000000800 */
[----:B--2---:R-:W-:Y:S01]  /*e3d0*/  FADD.FTZ R3, R3, R249 ;  /* 0x000000f903037221 */ /* 0x004fe20000010000 */
[----:B------:R-:W2:Y:S01]  /*e3e0*/  SHFL.BFLY PT, R7, R2, 0x1, 0x1f ;  /* 0x0c201f0002077f89 */ /* 0x000ea200000e0000 */
[----:B---3--:R-:W-:-:S03]  /*e3f0*/  FADD.FTZ R0, R0, R250 ;  /* 0x000000fa00007221 */ /* 0x008fc60000010000 */
[----:B------:R-:W3:Y:S01]  /*e400*/  SHFL.BFLY PT, R8, R3, 0x1, 0x1f ;  /* 0x0c201f0003087f89 */ /* 0x000ee200000e0000 */
[----:B----4-:R-:W-:-:S03]  /*e410*/  FADD.FTZ R4, R4, R251 ;  /* 0x000000fb04047221 */ /* 0x010fc60000010000 */
[----:B------:R-:W4:Y:S04]  /*e420*/  SHFL.BFLY PT, R5, R0, 0x1, 0x1f ;  /* 0x0c201f0000057f89 */ /* 0x000f2800000e0000 */
[----:B------:R-:W4:Y:S01]  /*e430*/  SHFL.BFLY PT, R6, R4, 0x1, 0x1f ;  /* 0x0c201f0004067f89 */ /* 0x000f2200000e0000 */
[----:B------:R-:W1:Y:S01]  /*e440*/  S2R R32, SR_CTAID.X ;  /* 0x0000000000207919 */ /* 0x000e620000002500 */
[----:B------:R-:W-:Y:S01]  /*e450*/  SHF.R.S32.HI R15, RZ, 0x1f, R29 ;  /* 0x0000001fff0f7819 */ /* 0x000fe2000001141d */
[----:B------:R-:W1:Y:S03]  /*e460*/  S2R R31, SR_CTAID.Z ;  /* 0x00000000001f7919 */ /* 0x000e660000002700 */
[----:B------:R-:W-:Y:S01]  /*e470*/  LEA.HI R28, R15, R29, RZ, 0x2 ;  /* 0x0000001d0f1c7211 */ /* 0x000fe200078f10ff */
[----:B--2---:R-:W-:Y:S01]  /*e480*/  FADD.FTZ R22, R2, R7 ;  /* 0x0000000702167221 */ /* 0x004fe20000010000 */
[----:B------:R-:W-:-:S02]  /*e490*/  MOV R2, 0x3f800000 ;  /* 0x3f80000000027802 */ /* 0x000fc40000000f00 */
[----:B------:R-:W-:Y:S01]  /*e4a0*/  LEA.HI R15, R15, R29, RZ, 0x5 ;  /* 0x0000001d0f0f7211 */ /* 0x000fe200078f28ff */
[----:B---3--:R-:W-:Y:S01]  /*e4b0*/  FADD.FTZ R21, R3, R8 ;  /* 0x0000000803157221 */ /* 0x008fe20000010000 */
[----:B------:R-:W-:Y:S01]  /*e4c0*/  FSETP.NE.FTZ.AND P5, PT, R22, RZ, PT ;  /* 0x000000ff1600720b */ /* 0x000fe20003fb5000 */
[----:B------:R-:W-:Y:S01]  /*e4d0*/  IMAD.MOV.U32 R3, RZ, RZ, 0x3f800000 ;  /* 0x3f800000ff037424 */ /* 0x000fe200078e00ff */
[----:B------:R-:W-:Y:S01]  /*e4e0*/  SHF.R.S32.HI R15, RZ, 0x5, R15 ;  /* 0x00000005ff0f7819 */ /* 0x000fe2000001140f */
[----:B----4-:R-:W-:Y:S01]  /*e4f0*/  FADD.FTZ R23, R0, R5 ;  /* 0x0000000500177221 */ /* 0x010fe20000010000 */
[----:B------:R-:W-:Y:S02]  /*e500*/  FSETP.NE.FTZ.AND P6, PT, R21, RZ, PT ;  /* 0x000000ff1500720b */ /* 0x000fe40003fd5000 */
[----:B------:R-:W-:Y:S01]  /*e510*/  MOV R0, 0x3f800000 ;  /* 0x3f80000000007802 */ /* 0x000fe20000000f00 */
[----:B------:R-:W-:Y:S01]  /*e520*/  FADD.FTZ R26, R4, R6 ;  /* 0x00000006041a7221 */ /* 0x000fe20000010000 */
[----:B------:R-:W-:Y:S01]  /*e530*/  FSETP.NE.FTZ.AND P4, PT, R23, RZ, PT ;  /* 0x000000ff1700720b */ /* 0x000fe20003f95000 */
[----:B------:R-:W-:Y:S01]  /*e540*/  IMAD.MOV.U32 R4, RZ, RZ, 0x3f800000 ;  /* 0x3f800000ff047424 */ /* 0x000fe200078e00ff */
[----:B------:R-:W-:-:S02]  /*e550*/  LOP3.LUT R6, R28, 0xfffffffc, RZ, 0xc0, !PT ;  /* 0xfffffffc1c067812 */ /* 0x000fc400078ec0ff */
[----:B------:R-:W-:Y:S01]  /*e560*/  FSETP.NE.FTZ.AND P3, PT, R26, RZ, PT ;  /* 0x000000ff1a00720b */ /* 0x000fe20003f75000 */
[----:B------:R-:W2:Y:S01]  /*e570*/  @P5 MUFU.RCP R3, R22 ;  /* 0x0000001600035308 */ /* 0x000ea20000001000 */
[----:B------:R-:W-:Y:S02]  /*e580*/  SHF.R.S32.HI R28, RZ, 0x2, R28 ;  /* 0x00000002ff1c7819 */ /* 0x000fe4000001141c */
[----:B------:R-:W-:Y:S02]  /*e590*/  SHF.R.S32.HI R5, RZ, 0x1f, R27 ;  /* 0x0000001fff057819 */ /* 0x000fe4000001141b */
[----:B------:R-:W-:Y:S02]  /*e5a0*/  IADD3 R29, -R6, R29, RZ ;  /* 0x0000001d061d7210 */ /* 0x000fe40007ffe1ff */
[----:B------:R-:W-:Y:S01]  /*e5b0*/  LEA.HI R5, R5, R27, RZ, 0x5 ;  /* 0x0000001b05057211 */ /* 0x000fe200078f28ff */
[----:B------:R-:W3:Y:S03]  /*e5c0*/  @P6 MUFU.RCP R0, R21 ;  /* 0x0000001500006308 */ /* 0x000ee60000001000 */
[----:B------:R-:W-:-:S05]  /*e5d0*/  LOP3.LUT R5, R5, 0xffffffe0, RZ, 0xc0, !PT ;  /* 0xffffffe005057812 */ /* 0x000fca00078ec0ff */
[----:B------:R-:W4:Y:S01]  /*e5e0*/  @P4 MUFU.RCP R2, R23 ;  /* 0x0000001700024308 */ /* 0x000f220000001000 */
[----:B--2---:R-:W-:Y:S01]  /*e5f0*/  FMUL.FTZ R3, R3, UR4 ;  /* 0x0000000403037c20 */ /* 0x004fe20008410000 */
[----:B------:R-:W-:-:S03]  /*e600*/  IMAD.IADD R27, R27, 0x1, -R5 ;  /* 0x000000011b1b7824 */ /* 0x000fc600078e0a05 */
[C---:B------:R-:W-:Y:S01]  /*e610*/  FMUL.FTZ R146, R3.reuse, R146 ;  /* 0x0000009203927220 */ /* 0x040fe20000410000 */
[C---:B------:R-:W-:Y:S01]  /*e620*/  FMUL.FTZ R20, R3.reuse, R147 ;  /* 0x0000009303147220 */ /* 0x040fe20000410000 */
[C---:B------:R-:W-:Y:S01]  /*e630*/  FMUL.FTZ R150, R3.reuse, R150 ;  /* 0x0000009603967220 */ /* 0x040fe20000410000 */
[----:B------:R-:W2:Y:S01]  /*e640*/  @P3 MUFU.RCP R4, R26 ;  /* 0x0000001a00043308 */ /* 0x000ea20000001000 */
[C---:B------:R-:W-:Y:S01]  /*e650*/  FMUL.FTZ R13, R3.reuse, R151 ;  /* 0x00000097030d7220 */ /* 0x040fe20000410000 */
[C---:B------:R-:W-:Y:S01]  /*e660*/  FMUL.FTZ R162, R3.reuse, R162 ;  /* 0x000000a203a27220 */ /* 0x040fe20000410000 */
[C---:B------:R-:W-:Y:S01]  /*e670*/  FMUL.FTZ R12, R3.reuse, R163 ;  /* 0x000000a3030c7220 */ /* 0x040fe20000410000 */
[C---:B------:R-:W-:Y:S01]  /*e680*/  FMUL.FTZ R170, R3.reuse, R170 ;  /* 0x000000aa03aa7220 */ /* 0x040fe20000410000 */
[----:B------:R-:W-:Y:S01]  /*e690*/  FMUL.FTZ R7, R3, R171 ;  /* 0x000000ab03077220 */ /* 0x000fe20000410000 */
[----:B------:R-:W-:Y:S01]  /*e6a0*/  SHF.R.S32.HI R3, RZ, 0x1f, R28 ;  /* 0x0000001fff037819 */ /* 0x000fe2000001141c */
[----:B---3--:R-:W-:Y:S01]  /*e6b0*/  FMUL.FTZ R0, R0, UR4 ;  /* 0x0000000400007c20 */ /* 0x008fe20008410000 */
[----:B------:R-:W-:Y:S01]  /*e6c0*/  F2FP.BF16.F32.PACK_AB R20, R20, R146 ;  /* 0x000000921414723e */ /* 0x000fe200000010ff */
[----:B----4-:R-:W-:Y:S01]  /*e6d0*/  FMUL.FTZ R2, R2, UR4 ;  /* 0x0000000402027c20 */ /* 0x010fe20008410000 */
[----:B------:R-:W-:Y:S01]  /*e6e0*/  LEA.HI R3, R3, R28, RZ, 0x3 ;  /* 0x0000001c03037211 */ /* 0x000fe200078f18ff */
[C---:B------:R-:W-:Y:S01]  /*e6f0*/  FMUL.FTZ R144, R0.reuse, R144 ;  /* 0x0000009000907220 */ /* 0x040fe20000410000 */
[C---:B------:R-:W-:Y:S01]  /*e700*/  FMUL.FTZ R8, R0.reuse, R145 ;  /* 0x0000009100087220 */ /* 0x040fe20000410000 */
[C---:B------:R-:W-:Y:S01]  /*e710*/  FMUL.FTZ R148, R0.reuse, R148 ;  /* 0x0000009400947220 */ /* 0x040fe20000410000 */
[----:B------:R-:W-:Y:S01]  /*e720*/  LOP3.LUT R3, R3, 0xfffffff8, RZ, 0xc0, !PT ;  /* 0xfffffff803037812 */ /* 0x000fe200078ec0ff */
[C---:B------:R-:W-:Y:S01]  /*e730*/  FMUL.FTZ R14, R0.reuse, R149 ;  /* 0x00000095000e7220 */ /* 0x040fe20000410000 */
[C---:B------:R-:W-:Y:S01]  /*e740*/  FMUL.FTZ R160, R0.reuse, R160 ;  /* 0x000000a000a07220 */ /* 0x040fe20000410000 */
[C---:B------:R-:W-:Y:S01]  /*e750*/  FMUL.FTZ R10, R0.reuse, R161 ;  /* 0x000000a1000a7220 */ /* 0x040fe20000410000 */
[C---:B------:R-:W-:Y:S01]  /*e760*/  FMUL.FTZ R168, R0.reuse, R168 ;  /* 0x000000a800a87220 */ /* 0x040fe20000410000 */
[----:B------:R-:W-:Y:S01]  /*e770*/  FMUL.FTZ R9, R0, R169 ;  /* 0x000000a900097220 */ /* 0x000fe20000410000 */
[----:B------:R-:W-:Y:S01]  /*e780*/  IADD3 R3, R28, -R3, RZ ;  /* 0x800000031c037210 */ /* 0x000fe20007ffe0ff */
[----:B--2---:R-:W-:Y:S01]  /*e790*/  FMUL.FTZ R0, R4, UR4 ;  /* 0x0000000404007c20 */ /* 0x004fe20008410000 */
[----:B------:R-:W2:Y:S01]  /*e7a0*/  S2UR UR4, SR_CgaCtaId ;  /* 0x00000000000479c3 */ /* 0x000ea20000008800 */
        /* <DEDUP_REMOVED lines=8> */
[----:B------:R-:W-:Y:S01]  /*e830*/  LEA.HI R2, R3, R3, RZ, 0x1 ;  /* 0x0000000303027211 */ /* 0x000fe200078f08ff */
        /* <DEDUP_REMOVED lines=10> */
[C---:B------:R-:W-:Y:S01]  /*e8e0*/  LOP3.LUT P2, RZ, R0.reuse, 0x2, RZ, 0xc0, !PT ;  /* 0x0000000200ff7812 */ /* 0x040fe2000784c0ff */
[----:B------:R-:W-:Y:S01]  /*e8f0*/  IMAD.SHL.U32 R4, R0, 0x40, RZ ;  /* 0x0000004000047824 */ /* 0x000fe200078e00ff */
[----:B------:R-:W-:Y:S01]  /*e900*/  IADD3 R3, R3, -R2, RZ ;  /* 0x8000000203037210 */ /* 0x000fe20007ffe0ff */
[----:B------:R-:W-:Y:S01]  /*e910*/  IMAD R2, R15, 0x100, R29 ;  /* 0x000001000f027824 */ /* 0x000fe200078e021d */
[----:B--2---:R-:W-:Y:S01]  /*e920*/  ULEA UR4, UR4, UR5, 0x18 ;  /* 0x0000000504047291 */ /* 0x004fe2000f8ec03f */
[----:B------:R-:W-:Y:S02]  /*e930*/  F2FP.BF16.F32.PACK_AB R8, R8, R144 ;  /* 0x000000900808723e */ /* 0x000fe400000010ff */
[----:B------:R-:W-:Y:S02]  /*e940*/  LOP3.LUT R4, R4, 0xc0, RZ, 0xc0, !PT ;  /* 0x000000c004047812 */ /* 0x000fe400078ec0ff */
[----:B------:R-:W-:-:S02]  /*e950*/  LEA R2, R3, R2, 0x4 ;  /* 0x0000000203027211 */ /* 0x000fc400078e20ff */
[----:B------:R-:W-:Y:S02]  /*e960*/  LEA.HI R3, R4, R4, RZ, 0x1d ;  /* 0x0000000404037211 */ /* 0x000fe400078fe8ff */
[----:B------:R-:W-:Y:S02]  /*e970*/  LOP3.LUT R4, R0, 0x1, RZ, 0xc0, !PT ;  /* 0x0000000100047812 */ /* 0x000fe400078ec0ff */
[----:B------:R-:W-:Y:S01]  /*e980*/  F2FP.BF16.F32.PACK_AB R14, R14, R148 ;  /* 0x000000940e0e723e */ /* 0x000fe200000010ff */
[----:B------:R-:W-:Y:S01]  /*e990*/  IMAD.U32 R0, R2, 0x2, R3 ;  /* 0x0000000202007824 */ /* 0x000fe200078e0003 */
[----:B------:R-:W-:Y:S02]  /*e9a0*/  ISETP.NE.U32.AND P1, PT, R4, 0x1, PT ;  /* 0x000000010400780c */ /* 0x000fe40003f25070 */
[----:B------:R-:W-:Y:S02]  /*e9b0*/  MOV R4, 0xfffffff0 ;  /* 0xfffffff000047802 */ /* 0x000fe40000000f00 */
[----:B------:R-:W-:Y:S01]  /*e9c0*/  LEA R0, R0, UR4, 0x1 ;  /* 0x0000000400007c11 */ /* 0x000fe2000f8e08ff */
[----:B------:R-:W-:Y:S01]  /*e9d0*/  ULDC.U8 UR4, c[0x0][0x3d8] ;  /* 0x0000f60000047ab9 */ /* 0x000fe20000000000 */
[----:B------:R-:W-:-:S02]  /*e9e0*/  SEL R4, R4, 0x10, !P1 ;  /* 0x0000001004047807 */ /* 0x000fc40004800000 */
        /* <DEDUP_REMOVED lines=8> */
[----:B------:R-:W-:Y:S02]  /*ea70*/  F2FP.BF16.F32.PACK_AB R141, R141, R140 ;  /* 0x0000008c8d8d723e */ /* 0x000fe400000010ff */
[----:B------:R-:W-:Y:S01]  /*ea80*/  F2FP.BF16.F32.PACK_AB R142, R143, R142 ;  /* 0x0000008e8f8e723e */ /* 0x000fe200000010ff */
[----:B------:R3:W-:Y:S01]  /*ea90*/  STS [R3], R14 ;  /* 0x0000000e03007388 */ /* 0x0007e20000000800 */
[----:B------:R-:W-:-:S02]  /*eaa0*/  F2FP.BF16.F32.PACK_AB R11, R11, R152 ;  /* 0x000000980b0b723e */ /* 0x000fc400000010ff */
[----:B------:R-:W-:Y:S01]  /*eab0*/  F2FP.BF16.F32.PACK_AB R154, R155, R154 ;  /* 0x0000009a9b9a723e */ /* 0x000fe200000010ff */
[----:B------:R-:W-:Y:S01]  /*eac0*/  STS [R3+0x200], R13 ;  /* 0x0002000d03007388 */ /* 0x000fe20000000800 */
[----:B------:R-:W-:Y:S02]  /*ead0*/  F2FP.BF16.F32.PACK_AB R12, R12, R162 ;  /* 0x000000a20c0c723e */ /* 0x000fe400000010ff */
[----:B------:R-:W-:Y:S01]  /*eae0*/  F2FP.BF16.F32.PACK_AB R10, R10, R160 ;  /* 0x000000a00a0a723e */ /* 0x000fe200000010ff */
[----:B------:R-:W-:Y:S01]  /*eaf0*/  STS [R0+0x1000], R141 ;  /* 0x0010008d00007388 */ /* 0x000fe20000000800 */
[----:B------:R-:W-:Y:S02]  /*eb00*/  F2FP.BF16.F32.PACK_AB R9, R9, R168 ;  /* 0x000000a80909723e */ /* 0x000fe400000010ff */
[----:B------:R-:W-:Y:S01]  /*eb10*/  F2FP.BF16.F32.PACK_AB R7, R7, R170 ;  /* 0x000000aa0707723e */ /* 0x000fe200000010ff */
[----:B------:R4:W-:Y:S01]  /*eb20*/  STS [R0+0x1200], R142 ;  /* 0x0012008e00007388 */ /* 0x0009e20000000800 */
[----:B------:R-:W-:-:S02]  /*eb30*/  F2FP.BF16.F32.PACK_AB R16, R16, R158 ;  /* 0x0000009e1010723e */ /* 0x000fc400000010ff */
[----:B------:R-:W-:Y:S01]  /*eb40*/  F2FP.BF16.F32.PACK_AB R17, R17, R156 ;  /* 0x0000009c1111723e */ /* 0x000fe200000010ff */
[----:B------:R1:W-:Y:S01]  /*eb50*/  STS [R3+0x1000], R11 ;  /* 0x0010000b03007388 */ /* 0x0003e20000000800 */
[----:B--2---:R-:W-:Y:S01]  /*eb60*/  @P0 IMAD R8, R19, R18, RZ ;  /* 0x0000001213080224 */ /* 0x004fe200078e02ff */
[----:B------:R-:W-:Y:S01]  /*eb70*/  F2FP.BF16.F32.PACK_AB R6, R6, R164 ;  /* 0x000000a40606723e */ /* 0x000fe200000010ff */
[----:B------:R-:W2:Y:S01]  /*eb80*/  @!P0 LDC R19, c[0x0][0x2c4] ;  /* 0x0000b100ff138b82 */ /* 0x000ea20000000800 */
[----:B------:R-:W-:Y:S01]  /*eb90*/  STS [R3+0x1200], R154 ;  /* 0x0012009a03007388 */ /* 0x000fe20000000800 */
[----:B------:R-:W2:Y:S01]  /*eba0*/  @P6 MUFU.LG2 R18, R21 ;  /* 0x0000001500126308 */ /* 0x000ea20000000c00 */
[----:B------:R-:W-:Y:S02]  /*ebb0*/  F2FP.BF16.F32.PACK_AB R5, R5, R166 ;  /* 0x000000a60505723e */ /* 0x000fe400000010ff */
[----:B------:R2:W-:Y:S03]  /*ebc0*/  STS [R2+0x200], R12 ;  /* 0x0002000c02007388 */ /* 0x0005e60000000800 */
[----:B---3--:R-:W3:Y:S01]  /*ebd0*/  @!P0 LDC R14, c[0x0][0x270] ;  /* 0x00009c00ff0e8b82 */ /* 0x008ee20000000800 */
[----:B------:R3:W-:Y:S07]  /*ebe0*/  STS [R2], R10 ;  /* 0x0000000a02007388 */ /* 0x0007ee0000000800 */
[----:B------:R-:W3:Y:S01]  /*ebf0*/  @!P2 LDC R20, c[0x0][0x2c4] ;  /* 0x0000b100ff14ab82 */ /* 0x000ee20000000800 */
[----:B----4-:R-:W-:Y:S01]  /*ec00*/  IADD3 R0, R4, R2, RZ ;  /* 0x0000000204007210 */ /* 0x010fe20007ffe0ff */
[----:B------:R-:W-:-:S04]  /*ec10*/  @P0 IMAD.MOV.U32 R4, RZ, RZ, 0x1 ;  /* 0x00000001ff040424 */ /* 0x000fc800078e00ff */
[----:B------:R4:W-:Y:S02]  /*ec20*/  STS [R0], R9 ;  /* 0x0000000900007388 */ /* 0x0009e40000000800 */
[----:B-1----:R-:W1:Y:S01]  /*ec30*/  @P0 LDC R11, c[0x0][0x2c0] ;  /* 0x0000b000ff0b0b82 */ /* 0x002e620000000800 */
[----:B--2---:R-:W-:Y:S01]  /*ec40*/  @!P0 SEL R8, R19, R24, !P1 ;  /* 0x0000001813088207 */ /* 0x004fe20004800000 */
[----:B------:R2:W-:Y:S01]  /*ec50*/  STS [R0+0x200], R7 ;  /* 0x0002000700007388 */ /* 0x0005e20000000800 */
[----:B------:R-:W-:-:S03]  /*ec60*/  MOV R24, 0x7f800000 ;  /* 0x7f80000000187802 */ /* 0x000fc60000000f00 */
[----:B------:R1:W-:Y:S02]  /*ec70*/  STS [R2+0x1200], R16 ;  /* 0x0012001002007388 */ /* 0x0003e40000000800 */
[----:B------:R-:W1:Y:S01]  /*ec80*/  @P5 LDC R12, c[0x0][0x2e8] ;  /* 0x0000ba00ff0c5b82 */ /* 0x000e620000000800 */
[----:B---3--:R-:W-:Y:S01]  /*ec90*/  @!P0 IMAD R4, R8, R14, RZ ;  /* 0x0000000e08048224 */ /* 0x008fe200078e02ff */
[----:B------:R3:W-:Y:S01]  /*eca0*/  @P3 MUFU.LG2 R10, R26 ;  /* 0x0000001a000a3308 */ /* 0x0007e20000000c00 */
[----:B------:R1:W-:Y:S02]  /*ecb0*/  STS [R2+0x1000], R17 ;  /* 0x0010001102007388 */ /* 0x0003e40000000800 */
[----:B------:R-:W-:Y:S02]  /*ecc0*/  IMAD R4, R30, R4, RZ ;  /* 0x000000041e047224 */ /* 0x000fe400078e02ff */
[----:B------:R1:W-:Y:S01]  /*ecd0*/  STS [R0+0x1000], R6 ;  /* 0x0010000600007388 */ /* 0x0003e20000000800 */
[----:B------:R-:W1:Y:S02]  /*ece0*/  @P6 LDC R13, c[0x0][0x2e8] ;  /* 0x0000ba00ff0d6b82 */ /* 0x000e640000000800 */
[----:B------:R-:W-:Y:S01]  /*ecf0*/  SEL R4, R4, RZ, P2 ;  /* 0x000000ff04047207 */ /* 0x000fe20001000000 */
[----:B------:R1:W-:Y:S04]  /*ed00*/  STS [R0+0x1200], R5 ;  /* 0x0012000500007388 */ /* 0x0003e80000000800 */
[----:B------:R-:W-:Y:S01]  /*ed10*/  IMAD R4, R31, R8, R4 ;  /* 0x000000081f047224 */ /* 0x000fe200078e0204 */
[----:B----4-:R4:W4:Y:S01]  /*ed20*/  @P5 MUFU.LG2 R9, R22 ;  /* 0x0000001600095308 */ /* 0x0109220000000c00 */
[----:B------:R-:W4:Y:S01]  /*ed30*/  @P4 LDC R14, c[0x0][0x2e8] ;  /* 0x0000ba00ff0e4b82 */ /* 0x000f220000000800 */
[----:B------:R-:W-:-:S02]  /*ed40*/  @!P0 MOV R11, 0x1 ;  /* 0x00000001000b8802 */ /* 0x000fc40000000f00 */
[----:B---3--:R-:W-:-:S04]  /*ed50*/  SHF.R.S32.HI R26, RZ, 0x1f, R30 ;  /* 0x0000001fff1a7819 */ /* 0x008fc8000001141e */
[----:B--2---:R-:W2:Y:S01]  /*ed60*/  @P4 MUFU.LG2 R7, R23 ;  /* 0x0000001700074308 */ /* 0x004ea20000000c00 */
[----:B-1----:R-:W1:Y:S01]  /*ed70*/  @P3 LDC R16, c[0x0][0x2e8] ;  /* 0x0000ba00ff103b82 */ /* 0x002e620000000800 */
[----:B------:R-:W-:Y:S01]  /*ed80*/  CS2R R2, SRZ ;  /* 0x0000000000027805 */ /* 0x000fe2000001ff00 */
[----:B------:R-:W-:Y:S01]  /*ed90*/  @P6 FMUL.FTZ R6, R18, 0.69314718246459960938 ;  /* 0x3f31721812066820 */ /* 0x000fe20000410000 */
[----:B----4-:R-:W-:Y:S01]  /*eda0*/  MOV R22, 0x7f800000 ;  /* 0x7f80000000167802 */ /* 0x010fe20000000f00 */
[----:B------:R-:W-:Y:S02]  /*edb0*/  @!P2 IMAD R0, R30, R20, RZ ;  /* 0x000000141e00a224 */ /* 0x000fe400078e02ff */
[----:B------:R-:W-:Y:S01]  /*edc0*/  @P5 FMUL.FTZ R5, R9, 0.69314718246459960938 ;  /* 0x3f31721809055820 */ /* 0x000fe20000410000 */
[----:B------:R-:W-:Y:S01]  /*edd0*/  @P6 FFMA.FTZ R24, R138, R13, R6 ;  /* 0x0000000d8a186223 */ /* 0x000fe20000010006 */
[----:B------:R-:W-:Y:S01]  /*ede0*/  @P3 FMUL.FTZ R6, R10, 0.69314718246459960938 ;  /* 0x3f3172180a063820 */ /* 0x000fe20000410000 */
[--C-:B------:R-:W-:Y:S01]  /*edf0*/  @!P2 IMAD.MOV.U32 R2, RZ, RZ, R0.reuse ;  /* 0x000000ffff02a224 */ /* 0x100fe200078e0000 */
[----:B------:R-:W-:Y:S01]  /*ee00*/  @!P2 SHF.R.S32.HI R3, RZ, 0x1f, R0 ;  /* 0x0000001fff03a819 */ /* 0x000fe20000011400 */
[----:B------:R-:W-:Y:S01]  /*ee10*/  @P5 FFMA.FTZ R25, R137, R12, R5 ;  /* 0x0000000c89195223 */ /* 0x000fe20000010005 */
[----:B------:R-:W-:Y:S01]  /*ee20*/  BAR.SYNC.DEFER_BLOCKING 0x0 ;  /* 0x0000000000007b1d */ /* 0x000fe20000010000 */
[----:B------:R-:W-:Y:S01]  /*ee30*/  LOP3.LUT P2, RZ, R27, 0x3, RZ, 0xc0, !PT ;  /* 0x000000031bff7812 */ /* 0x000fe2000784c0ff */
[----:B------:R-:W-:-:S02]  /*ee40*/  IMAD R5, R32, R11, RZ ;  /* 0x0000000b20057224 */ /* 0x000fc400078e02ff */
[----:B--2---:R-:W-:Y:S01]  /*ee50*/  @P4 FMUL.FTZ R7, R7, 0.69314718246459960938 ;  /* 0x3f31721807074820 */ /* 0x004fe20000410000 */
[----:B------:R-:W-:Y:S01]  /*ee60*/  SHF.L.U32 R12, R29, 0x3, RZ ;  /* 0x000000031d0c7819 */ /* 0x000fe200000006ff */
[----:B------:R-:W-:Y:S02]  /*ee70*/  IMAD.MOV.U32 R23, RZ, RZ, 0x7f800000 ;  /* 0x7f800000ff177424 */ /* 0x000fe400078e00ff */
[----:B-1----:R-:W-:Y:S01]  /*ee80*/  @P3 FFMA.FTZ R23, R135, R16, R6 ;  /* 0x0000001087173223 */ /* 0x002fe20000010006 */
[----:B------:R-:W-:Y:S01]  /*ee90*/  SHF.L.U32 R0, R5, 0x7, RZ ;  /* 0x0000000705007819 */ /* 0x000fe200000006ff */
[----:B------:R-:W-:Y:S01]  /*eea0*/  @P4 FFMA.FTZ R22, R136, R14, R7 ;  /* 0x0000000e88164223 */ /* 0x000fe20000010007 */
[----:B------:R-:W-:Y:S02]  /*eeb0*/  SHF.R.S32.HI R13, RZ, 0x1f, R12 ;  /* 0x0000001fff0d7819 */ /* 0x000fe4000001140c */
[----:B------:R-:W-:Y:S02]  /*eec0*/  IADD3 R10, P1, P0, R0, R2, R4 ;  /* 0x00000002000a7210 */ /* 0x000fe4000783e004 */
[----:B------:R-:W-:-:S02]  /*eed0*/  SHF.R.S32.HI R5, RZ, 0x1f, R0 ;  /* 0x0000001fff057819 */ /* 0x000fc40000011400 */
[----:B------:R-:W-:-:S04]  /*eee0*/  SHF.R.S32.HI R4, RZ, 0x1f, R4 ;  /* 0x0000001fff047819 */ /* 0x000fc80000011404 */
        /* <DEDUP_REMOVED lines=46> */
.L_x_537:
[----:B------:R-:W-:Y:S05]  /*f1d0*/  BSYNC B0 ;  /* 0x0000000000007941 */ /* 0x000fea0003800000 */
.L_x_536:
[----:B------:R-:W-:Y:S01]  /*f1e0*/  ULDC.64 UR4, c[0x0][0x290] ;  /* 0x0000a40000047ab9 */ /* 0x000fe20000000a00 */
[----:B-1----:R-:W-:Y:S01]  /*f1f0*/  SHF.R.S32.HI R4, RZ, 0x1f, R31 ;  /* 0x0000001fff047819 */ /* 0x002fe2000001141f */
[----:B------:R-:W-:Y:S01]  /*f200*/  IMAD R0, R26, UR4, RZ ;  /* 0x000000041a007c24 */ /* 0x000fe2000f8e02ff */
[----:B------:R-:W-:Y:S01]  /*f210*/  SHF.R.S32.HI R29, RZ, 0x1f, R28 ;  /* 0x0000001fff1d7819 */ /* 0x000fe2000001141c */
[C---:B------:R-:W-:Y:S01]  /*f220*/  IMAD.WIDE.U32 R2, R30.reuse, UR4, R12 ;  /* 0x000000041e027c25 */ /* 0x040fe2000f8e000c */
[----:B-----5:R-:W1:Y:S01]  /*f230*/  LDS.128 R24, [R222] ;  /* 0x00000000de187984 */ /* 0x020e620000000c00 */
        /* <DEDUP_REMOVED lines=32> */
.L_x_538:
        /* <DEDUP_REMOVED lines=12> */
.L_x_1315:


//--------------------- .text._ZN5flash16flash_fwd_kernelI23Flash_fwd_kernel_traitsILi32ELi128ELi128ELi4ELb0ELb0EN7cutlass10bfloat16_tE19Flash_kernel_traitsILi32ELi128ELi128ELi4ES3_EELb0ELb0ELb0ELb0ELb1ELb1ELb1ELb0EEEvNS_16Flash_fwd_paramsE --------------------------
	.section	.text._ZN5flash16flash_fwd_kernelI23Flash_fwd_kernel_traitsILi32ELi128ELi128ELi4ELb0ELb0EN7cutlass10bfloat16_tE19Flash_kernel_traitsILi32ELi128ELi128ELi4ES3_EELb0ELb0ELb0ELb0ELb1ELb1ELb1ELb0EEEvNS_16Flash_fwd_paramsE,"ax",@progbits
	.align	128
        .global         _ZN5flash16flash_fwd_kernelI23Flash_fwd_kernel_traitsILi32ELi128ELi128ELi4ELb0ELb0EN7cutlass10bfloat16_tE19Flash_kernel_traitsILi32ELi128ELi128ELi4ES3_EELb0ELb0ELb0ELb0ELb1ELb1ELb1ELb0EEEvNS_16Flash_fwd_paramsE
        .type           _ZN5flash16flash_fwd_kernelI23Flash_fwd_kernel_traitsILi32ELi128ELi128ELi4ELb0ELb0EN7cutlass10bfloat16_tE19Flash_kernel_traitsILi32ELi128ELi128ELi4ES3_EELb0ELb0ELb0ELb0ELb1ELb1ELb1ELb0EEEvNS_16Flash_fwd_paramsE,@function
        .size           _ZN5flash16flash_fwd_kernelI23Flash_fwd_kernel_traitsILi32ELi128ELi128ELi4ELb0ELb0EN7cutlass10bfloat16_tE19Flash_kernel_traitsILi32ELi128ELi128ELi4ES3_EELb0ELb0ELb0ELb0ELb1ELb1ELb1ELb0EEEvNS_16Flash_fwd_paramsE,(.L_x_1316 - _ZN5flash16flash_fwd_kernelI23Flash_fwd_kernel_traitsILi32ELi128ELi128ELi4ELb0ELb0EN7cutlass10bfloat16_tE19Flash_kernel_traitsILi32ELi128ELi128ELi4ES3_EELb0ELb0ELb0ELb0ELb1ELb1ELb1ELb0EEEvNS_16Flash_fwd_paramsE)
        .other          _ZN5flash16flash_fwd_kernelI23Flash_fwd_kernel_traitsILi32ELi128ELi128ELi4ELb0ELb0EN7cutlass10bfloat16_tE19Flash_kernel_traitsILi32ELi128ELi128ELi4ES3_EELb0ELb0ELb0ELb0ELb1ELb1ELb1ELb0EEEvNS_16Flash_fwd_paramsE,@"STO_CUDA_ENTRY STV_DEFAULT"
_ZN5flash16flash_fwd_kernelI23Flash_fwd_kernel_traitsILi32ELi128ELi128ELi4ELb0ELb0EN7cutlass10bfloat16_tE19Flash_kernel_traitsILi32ELi128ELi128ELi4ES3_EELb0ELb0ELb0ELb0ELb1ELb1ELb1ELb0EEEvNS_16Flash_fwd_paramsE:
.text._ZN5flash16flash_fwd_kernelI23Flash_fwd_kernel_traitsILi32ELi128ELi128ELi4ELb0ELb0EN7cutlass10bfloat16_tE19Flash_kernel_traitsILi32ELi128ELi128ELi4ES3_EELb0ELb0ELb0ELb0ELb1ELb1ELb1ELb0EEEvNS_16Flash_fwd_paramsE:
        /* <DEDUP_REMOVED lines=31> */
[----:B-----5:R-:W-:Y:S01]  /*01f0*/  @P3 IADD3 R104, R23, -R18, RZ ;  /* 0x8000001217683210 */ /* 0x020fe20007ffe0ff */
[----:B------:R-:W-:Y:S01]  /*0200*/  ULDC.64 UR10, c[0x0][0x250] ;  /* 0x00009400000a7ab9 */ /* 0x000fe20000000a00 */
[----:B------:R-:W-:Y:S01]  /*0210*/  IMAD R14, R29, UR5, R2 ;  /* 0x000000051d0e7c24 */ /* 0x000fe2000f8e0202 */
[----:B------:R-:W-:-:S02]  /*0220*/  USHF.L.U32 UR18, UR10, 0x6, URZ ;  /* 0x000000060a127899 */ /* 0x000fc4000800063f */
[----:B------:R-:W-:Y:S01]  /*0230*/  USHF.L.U64.HI UR20, UR10, 0x6, UR11 ;  /* 0x000000060a147899 */ /* 0x000fe2000801020b */
[----:B--2---:R-:W-:-:S04]  /*0240*/  IABS R0, R30 ;  /* 0x0000001e00007213 */ /* 0x004fc80000000000 */
[----:B------:R-:W-:Y:S02]  /*0250*/  MOV R27, R0 ;  /* 0x00000000001b7202 */ /* 0x000fe40000000f00 */
[----:B-1----:R-:W-:Y:S02]  /*0260*/  SHF.R.S32.HI R15, RZ, 0x1f, R249 ;  /* 0x0000001fff0f7819 */ /* 0x002fe400000114f9 */
[----:B------:R-:W1:Y:S02]  /*0270*/  I2F.RP R12, R27 ;  /* 0x0000001b000c7306 */ /* 0x000e640000209400 */
[CC--:B------:R-:W-:Y:S02]  /*0280*/  LEA.HI R19, R15.reuse, R249.reuse, RZ, 0x2 ;  /* 0x000000f90f137211 */ /* 0x0c0fe400078f10ff */
[----:B------:R-:W-:Y:S02]  /*0290*/  LEA.HI R10, R15, R249, RZ, 0x4 ;  /* 0x000000f90f0a7211 */ /* 0x000fe400078f20ff */
[----:B------:R-:W-:-:S02]  /*02a0*/  LOP3.LUT R0, R19, 0xfffffffc, RZ, 0xc0, !PT ;  /* 0xfffffffc13007812 */ /* 0x000fc400078ec0ff */
[-C--:B------:R-:W-:Y:S02]  /*02b0*/  LEA.HI R25, R15, R249.reuse, RZ, 0x3 ;  /* 0x000000f90f197211 */ /* 0x080fe400078f18ff */
[----:B------:R-:W-:Y:S02]  /*02c0*/  IADD3 R0, -R0, R249, RZ ;  /* 0x000000f900007210 */ /* 0x000fe40007ffe1ff */
[----:B------:R-:W-:Y:S02]  /*02d0*/  SHF.R.S32.HI R4, RZ, 0x4, R10 ;  /* 0x00000004ff047819 */ /* 0x000fe4000001140a */
[----:B------:R-:W-:Y:S01]  /*02e0*/  SHF.L.U32 R8, R0, 0x3, RZ ;  /* 0x0000000300087819 */ /* 0x000fe200000006ff */
[----:B-1----:R-:W1:Y:S01]  /*02f0*/  MUFU.RCP R12, R12 ;  /* 0x0000000c000c7308 */ /* 0x002e620000001000 */
[----:B------:R-:W-:Y:S02]  /*0300*/  LOP3.LUT R0, R10, 0xfffffff0, RZ, 0xc0, !PT ;  /* 0xfffffff00a007812 */ /* 0x000fe400078ec0ff */
[----:B------:R-:W-:-:S02]  /*0310*/  SHF.R.S32.HI R5, RZ, 0x3, R25 ;  /* 0x00000003ff057819 */ /* 0x000fc40000011419 */
[----:B------:R-:W-:Y:S02]  /*0320*/  LEA.HI R10, R10, R4, RZ, 0x1 ;  /* 0x000000040a0a7211 */ /* 0x000fe400078f08ff */
[----:B------:R-:W-:Y:S01]  /*0330*/  IADD3 R0, -R0, R249, RZ ;  /* 0x000000f900007210 */ /* 0x000fe20007ffe1ff */
[----:B------:R-:W-:Y:S01]  /*0340*/  IMAD.SHL.U32 R5, R5, 0x40, RZ ;  /* 0x0000004005057824 */ /* 0x000fe200078e00ff */
[----:B------:R-:W-:Y:S02]  /*0350*/  LOP3.LUT R10, R10, 0xfffffffe, RZ, 0xc0, !PT ;  /* 0xfffffffe0a0a7812 */ /* 0x000fe400078ec0ff */
[----:B------:R-:W-:Y:S02]  /*0360*/  LEA.HI R13, R0, R0, RZ, 0x1 ;  /* 0x00000000000d7211 */ /* 0x000fe400078f08ff */
[----:B------:R-:W-:Y:S02]  /*0370*/  LOP3.LUT R5, R5, 0xc0, RZ, 0xc0, !PT ;  /* 0x000000c005057812 */ /* 0x000fe400078ec0ff */
[----:B------:R-:W-:-:S02]  /*0380*/  IADD3 R22, R4, -R10, RZ ;  /* 0x8000000a04167210 */ /* 0x000fc40007ffe0ff */
[----:B------:R-:W-:Y:S02]  /*0390*/  LOP3.LUT R4, R13, 0x7fffffe, RZ, 0xc0, !PT ;  /* 0x07fffffe0d047812 */ /* 0x000fe400078ec0ff */
[----:B------:R-:W-:Y:S02]  /*03a0*/  SHF.R.S32.HI R10, RZ, 0x1f, R0 ;  /* 0x0000001fff0a7819 */ /* 0x000fe40000011400 */
[----:B------:R-:W-:Y:S01]  /*03b0*/  LOP3.LUT R11, R5, 0x18, R8, 0xf8, !PT ;  /* 0x00000018050b7812 */ /* 0x000fe200078ef808 */
[----:B------:R-:W-:Y:S01]  /*03c0*/  IMAD.IADD R177, R0, 0x1, -R4 ;  /* 0x0000000100b17824 */ /* 0x000fe200078e0a04 */
[----:B------:R-:W-:Y:S02]  /*03d0*/  SHF.R.U32.HI R5, RZ, 0x3, R5 ;  /* 0x00000003ff057819 */ /* 0x000fe40000011605 */
[----:B------:R-:W-:Y:S02]  /*03e0*/  LEA.HI R26, R10, R0, RZ, 0x3 ;  /* 0x000000000a1a7211 */ /* 0x000fe400078f18ff */
[----:B-1----:R-:W-:-:S02]  /*03f0*/  IADD3 R4, R12, 0xffffffe, RZ ;  /* 0x0ffffffe0c047810 */ /* 0x002fc40007ffe0ff */
[----:B------:R-:W-:Y:S02]  /*0400*/  SHF.R.S32.HI R6, RZ, 0x2, R19 ;  /* 0x00000002ff067819 */ /* 0x000fe40000011413 */
[----:B------:R-:W-:Y:S02]  /*0410*/  LOP3.LUT R0, R25, 0xfffffff8, RZ, 0xc0, !PT ;  /* 0xfffffff819007812 */ /* 0x000fe400078ec0ff */
[----:B------:R-:W-:Y:S02]  /*0420*/  LOP3.LUT R197, R11, R5, RZ, 0x3c, !PT ;  /* 0x000000050bc57212 */ /* 0x000fe400078e3cff */
[----:B------:R1:W2:Y:S01]  /*0430*/  F2I.FTZ.U32.TRUNC.NTZ R5, R4 ;  /* 0x0000000400057305 */ /* 0x0002a2000021f000 */
[-C--:B------:R-:W-:Y:S02]  /*0440*/  IADD3 R0, -R0, R249.reuse, RZ ;  /* 0x000000f900007210 */ /* 0x080fe40007ffe1ff */
[----:B------:R-:W-:Y:S02]  /*0450*/  SHF.R.S32.HI R9, RZ, 0x1f, R8 ;  /* 0x0000001fff097819 */ /* 0x000fe40000011408 */
[----:B------:R-:W-:-:S02]  /*0460*/  LEA.HI R216, R15, R249, RZ, 0x5 ;  /* 0x000000f90fd87211 */ /* 0x000fc400078f28ff */
[----:B------:R-:W-:Y:S01]  /*0470*/  SHF.R.S32.HI R7, RZ, 0x1f, R6 ;  /* 0x0000001fff077819 */ /* 0x000fe20000011406 */
[----:B------:R-:W-:Y:S01]  /*0480*/  IMAD.WIDE.U32 R2, R29, UR4, R8 ;  /* 0x000000041d027c25 */ /* 0x000fe2000f8e0008 */
[----:B------:R-:W-:Y:S01]  /*0490*/  SHF.R.S32.HI R21, RZ, 0x5, R216 ;  /* 0x00000005ff157819 */ /* 0x000fe200000114d8 */
[----:B------:R-:W-:Y:S01]  /*04a0*/  ULDC.64 UR4, c[0x0][0x258] ;  /* 0x0000960000047ab9 */ /* 0x000fe20000000a00 */
[----:B---3--:R-:W-:Y:S01]  /*04b0*/  SHF.R.S32.HI R11, RZ, 0x1f, R31 ;  /* 0x0000001fff0b7819 */ /* 0x008fe2000001141f */
[----:B------:R-:W-:Y:S01]  /*04c0*/  IMAD.WIDE R16, R16, 0x80, R6 ;  /* 0x0000008010107825 */ /* 0x000fe200078e0206 */
[----:B------:R-:W-:Y:S02]  /*04d0*/  IADD3 R3, R3, R14, RZ ;  /* 0x0000000e03037210 */ /* 0x000fe40007ffe0ff */
[----:B-1----:R-:W-:Y:S01]  /*04e0*/  LEA.HI R4, R19, R6, RZ, 0x1 ;  /* 0x0000000613047211 */ /* 0x002fe200078f08ff */
[----:B------:R-:W-:Y:S01]  /*04f0*/  IMAD R11, R11, UR4, RZ ;  /* 0x000000040b0b7c24 */ /* 0x000fe2000f8e02ff */
[----:B------:R-:W-:Y:S01]  /*0500*/  LEA.HI R19, R0, R0, RZ, 0x1 ;  /* 0x0000000000137211 */ /* 0x000fe200078f08ff */
[----:B------:R-:W-:Y:S01]  /*0510*/  IMAD.WIDE.U32 R2, R31, UR4, R2 ;  /* 0x000000041f027c25 */ /* 0x000fe2000f8e0002 */
[----:B------:R-:W-:Y:S01]  /*0520*/  LOP3.LUT R10, R4, 0x7fffffe, RZ, 0xc0, !PT ;  /* 0x07fffffe040a7812 */ /* 0x000fe200078ec0ff */
[----:B------:R-:W-:Y:S01]  /*0530*/  USHF.L.U64.HI UR4, UR6, 0x6, UR7 ;  /* 0x0000000606047899 */ /* 0x000fe20008010207 */
[----:B------:R-:W-:Y:S01]  /*0540*/  LOP3.LUT R4, R19, 0x3fffffe, RZ, 0xc0, !PT ;  /* 0x03fffffe13047812 */ /* 0x000fe200078ec0ff */
[----:B------:R-:W-:Y:S01]  /*0550*/  IMAD R11, R31, UR5, R11 ;  /* 0x000000051f0b7c24 */ /* 0x000fe2000f8e020b */
[----:B------:R-:W-:Y:S01]  /*0560*/  IADD3 R10, R6, -R10, RZ ;  /* 0x8000000a060a7210 */ /* 0x000fe20007ffe0ff */
[----:B------:R-:W1:Y:S01]  /*0570*/  S2UR UR5, SR_CgaCtaId ;  /* 0x00000000000579c3 */ /* 0x000e620000008800 */
[----:B------:R-:W-:Y:S01]  /*0580*/  IABS R14, R31 ;  /* 0x0000001f000e7213 */ /* 0x000fe20000000000 */
[----:B------:R-:W-:Y:S01]  /*0590*/  IMAD.IADD R24, R0, 0x1, -R4 ;  /* 0x0000000100187824 */ /* 0x000fe200078e0a04 */
[----:B------:R-:W-:Y:S01]  /*05a0*/  LEA R10, R21, R10, 0x3 ;  /* 0x0000000a150a7211 */ /* 0x000fe200078e18ff */
[----:B------:R-:W-:Y:S01]  /*05b0*/  IMAD R4, R17, UR6, RZ ;  /* 0x0000000611047c24 */ /* 0x000fe2000f8e02ff */
[----:B--2---:R-:W-:-:S02]  /*05c0*/  IADD3 R0, RZ, -R5, RZ ;  /* 0x80000005ff007210 */ /* 0x004fc40007ffe0ff */
[----:B------:R-:W-:Y:S01]  /*05d0*/  IADD3 R3, R3, R11, RZ ;  /* 0x0000000b03037210 */ /* 0x000fe20007ffe0ff */
[----:B------:R-:W-:Y:S01]  /*05e0*/  IMAD.U32 R197, R10, 0x20, R197 ;  /* 0x000000200ac57824 */ /* 0x000fe200078e00c5 */
[----:B------:R-:W-:Y:S01]  /*05f0*/  SHF.R.S32.HI R12, RZ, 0x1, R13 ;  /* 0x00000001ff0c7819 */ /* 0x000fe2000001140d */
[----:B------:R-:W-:Y:S01]  /*0600*/  IMAD R10, R16, UR7, R4 ;  /* 0x00000007100a7c24 */ /* 0x000fe2000f8e0204 */
[----:B------:R-:W-:Y:S01]  /*0610*/  MOV R4, RZ ;  /* 0x000000ff00047202 */ /* 0x000fe20000000f00 */
[----:B------:R-:W-:Y:S02]  /*0620*/  IMAD R0, R0, R27, RZ ;  /* 0x0000001b00007224 */ /* 0x000fe400078e02ff */
[----:B------:R-:W-:Y:S01]  /*0630*/  IMAD.WIDE.U32 R2, R16, UR6, R2 ;  /* 0x0000000610027c25 */ /* 0x000fe2000f8e0002 */
[----:B------:R-:W-:Y:S01]  /*0640*/  ULDC.64 UR6, c[0x0][0x210] ;  /* 0x0000840000067ab9 */ /* 0x000fe20000000a00 */
[----:B------:R-:W2:Y:S02]  /*0650*/  @!P3 LDC.64 R16, c[0x0][0x318] ;  /* 0x0000c600ff10bb82 */ /* 0x000ea40000000a00 */
[----:B------:R-:W-:Y:S01]  /*0660*/  IMAD.HI.U32 R4, R5, R0, R4 ;  /* 0x0000000005047227 */ /* 0x000fe200078e0004 */
[----:B------:R-:W-:-:S04]  /*0670*/  SHF.R.S32.HI R0, RZ, 0x1f, R13 ;  /* 0x0000001fff007819 */ /* 0x000fc8000001140d */
[----:B------:R-:W-:Y:S01]  /*0680*/  LEA.HI R5, R0, R12, RZ, 0x2 ;  /* 0x0000000c00057211 */ /* 0x000fe200078f10ff */
[----:B------:R-:W-:Y:S01]  /*0690*/  IMAD.HI.U32 R11, R4, R14, RZ ;  /* 0x0000000e040b7227 */ /* 0x000fe200078e00ff */
[----:B------:R-:W-:Y:S01]  /*06a0*/  IADD3 R0, R3, R10, RZ ;  /* 0x0000000a03007210 */ /* 0x000fe20007ffe0ff */
[----:B-1----:R-:W-:Y:S01]  /*06b0*/  ULEA UR5, UR5, UR8, 0x18 ;  /* 0x0000000805057291 */ /* 0x002fe2000f8ec03f */
[C---:B------:R-:W-:Y:S02]  /*06c0*/  LEA R4, P0, R2.reuse, UR6, 0x1 ;  /* 0x0000000602047c11 */ /* 0x040fe4000f8008ff */
[----:B------:R-:W-:Y:S01]  /*06d0*/  IADD3 R10, -R11, RZ, RZ ;  /* 0x000000ff0b0a7210 */ /* 0x000fe20007ffe1ff */
[----:B------:R-:W-:Y:S01]  /*06e0*/  ULDC.64 UR8, c[0x0][0x248] ;  /* 0x0000920000087ab9 */ /* 0x000fe20000000a00 */
[----:B------:R-:W-:Y:S01]  /*06f0*/  LOP3.LUT R3, R5, 0xfffffffc, RZ, 0xc0, !PT ;  /* 0xfffffffc05037812 */ /* 0x000fe200078ec0ff */
[----:B------:R-:W-:Y:S01]  /*0700*/  USHF.L.U64.HI UR12, UR8, 0x7, UR9 ;  /* 0x00000007080c7899 */ /* 0x000fe20008010209 */
[----:B------:R-:W-:Y:S01]  /*0710*/  LEA.HI.X R5, R2, UR7, R0, 0x1, P0 ;  /* 0x0000000702057c11 */ /* 0x000fe200080f0c00 */
[----:B------:R-:W-:Y:S01]  /*0720*/  IMAD R10, R27, R10, R14 ;  /* 0x0000000a1b0a7224 */ /* 0x000fe200078e020e */
[----:B------:R-:W-:Y:S01]  /*0730*/  IADD3 R2, P0, R4, UR13, RZ ;  /* 0x0000000d04027c10 */ /* 0x000fe2000ff1e0ff */
[----:B------:R-:W1:Y:S01]  /*0740*/  @!P3 LDC.64 R14, c[0x0][0x2c8] ;  /* 0x0000b200ff0ebb82 */ /* 0x000e620000000a00 */
[----:B------:R-:W-:Y:S01]  /*0750*/  IMAD.IADD R20, R12, 0x1, -R3 ;  /* 0x000000010c147824 */ /* 0x000fe200078e0a03 */
[----:B------:R-:W-:Y:S01]  /*0760*/  LEA R197, R197, UR5, 0x1 ;  /* 0x00000005c5c57c11 */ /* 0x000fe2000f8e08ff */
[----:B------:R-:W-:Y:S01]  /*0770*/  ULDC.64 UR6, c[0x0][0x230] ;  /* 0x00008c0000067ab9 */ /* 0x000fe20000000a00 */
[----:B------:R-:W-:Y:S01]  /*0780*/  ISETP.GT.U32.AND P1, PT, R27, R10, PT ;  /* 0x0000000a1b00720c */ /* 0x000fe20003f24070 */
[----:B------:R-:W-:Y:S01]  /*0790*/  USHF.L.U32 UR19, UR8, 0x7, URZ ;  /* 0x0000000708137899 */ /* 0x000fe2000800063f */
[----:B------:R-:W-:Y:S01]  /*07a0*/  IADD3.X R3, R5, UR4, RZ, P0, !PT ;  /* 0x0000000405037c10 */ /* 0x000fe200087fe4ff */
[----:B------:R-:W-:Y:S01]  /*07b0*/  @!PT LDS RZ, [RZ] ;  /* 0x00000000fffff984 */ /* 0x000fe20000000800 */
[----:B------:R-:W-:Y:S01]  /*07c0*/  @!PT LDS RZ, [RZ] ;  /* 0x00000000fffff984 */ /* 0x000fe20000000800 */
[----:B------:R-:W-:Y:S01]  /*07d0*/  @!PT LDS RZ, [RZ] ;  /* 0x00000000fffff984 */ /* 0x000fe20000000800 */
[----:B------:R3:W-:Y:S01]  /*07e0*/  LDGSTS.E.BYPASS.LTC128B.128 [R197], desc[UR16][R4.64] ;  /* 0x0000000004c57fae */ /* 0x0007e2000b901d50 */
[----:B------:R-:W-:Y:S01]  /*07f0*/  IADD3 R12, P0, R2, UR13, RZ ;  /* 0x0000000d020c7c10 */ /* 0x000fe2000ff1e0ff */
[----:B------:R-:W-:Y:S01]  /*0800*/  USHF.L.U32 UR15, UR8, 0x6, URZ ;  /* 0x00000006080f7899 */ /* 0x000fe2000800063f */
[----:B--2---:R-:W-:Y:S01]  /*0810*/  @!P3 ISETP.NE.U32.AND P2, PT, R16, RZ, PT ;  /* 0x000000ff1000b20c */ /* 0x004fe20003f45070 */
[----:B------:R2:W-:Y:S01]  /*0820*/  LDGSTS.E.BYPASS.LTC128B.128 [R197+0x800], desc[UR16][R2.64] ;  /* 0x0080000002c57fae */ /* 0x0005e2000b901d50 */
[----:B------:R-:W-:Y:S01]  /*0830*/  IADD3.X R13, R3, UR4, RZ, P0, !PT ;  /* 0x00000004030d7c10 */ /* 0x000fe200087fe4ff */
[----:B------:R-:W-:Y:S01]  /*0840*/  USHF.L.U64.HI UR14, UR8, 0x6, UR9 ;  /* 0x00000006080e7899 */ /* 0x000fe20008010209 */
[----:B------:R-:W-:-:S03]  /*0850*/  @!P3 ISETP.NE.AND.EX P2, PT, R17, RZ, PT, P2 ;  /* 0x000000ff1100b20c */ /* 0x000fc60003f45320 */
[-C--:B------:R-:W-:Y:S01]  /*0860*/  @!P1 IADD3 R10, R10, -R27.reuse, RZ ;  /* 0x8000001b0a0a9210 */ /* 0x080fe20007ffe0ff */
[----:B------:R-:W-:Y:S01]  /*0870*/  @!P1 VIADD R11, R11, 0x1 ;  /* 0x000000010b0b9836 */ /* 0x000fe20000000000 */
[----:B------:R-:W-:Y:S01]  /*0880*/  ISETP.NE.AND P1, PT, R30, RZ, PT ;  /* 0x000000ff1e00720c */ /* 0x000fe20003f25270 */
[----:B------:R-:W-:Y:S01]  /*0890*/  LDGSTS.E.BYPASS.LTC128B.128 [R197+0x1000], desc[UR16][R12.64] ;  /* 0x010000000cc57fae */ /* 0x000fe2000b901d50 */
[----:B------:R-:W-:Y:S02]  /*08a0*/  ISETP.GE.U32.AND P4, PT, R10, R27, PT ;  /* 0x0000001b0a00720c */ /* 0x000fe40003f86070 */
[----:B---3--:R-:W-:-:S11]  /*08b0*/  IADD3 R4, P0, R6, R18, RZ ;  /* 0x0000001206047210 */ /* 0x008fd60007f1e0ff */
[----:B------:R-:W-:Y:S02]  /*08c0*/  @P4 IADD3 R11, R11, 0x1, RZ ;  /* 0x000000010b0b4810 */ /* 0x000fe40007ffe0ff */
[----:B------:R-:W-:Y:S02]  /*08d0*/  LEA.HI.X.SX32 R0, R18, R7, 0x1, P0 ;  /* 0x0000000712007211 */ /* 0x000fe400000f0eff */
[----:B------:R-:W-:-:S03]  /*08e0*/  LOP3.LUT R7, R31, R30, RZ, 0x3c, !PT ;  /* 0x0000001e1f077212 */ /* 0x000fc600078e3cff */
[C---:B--2---:R-:W-:Y:S01]  /*08f0*/  IMAD R2, R0.reuse, UR8, RZ ;  /* 0x0000000800027c24 */ /* 0x044fe2000f8e02ff */
[----:B------:R-:W-:Y:S01]  /*0900*/  ISETP.GE.AND P0, PT, R7, RZ, PT ;  /* 0x000000ff0700720c */ /* 0x000fe20003f06270 */
[----:B------:R-:W-:Y:S02]  /*0910*/  IMAD R0, R0, UR10, RZ ;  /* 0x0000000a00007c24 */ /* 0x000fe4000f8e02ff */
[C---:B------:R-:W-:Y:S02]  /*0920*/  IMAD R6, R4.reuse, UR9, R2 ;  /* 0x0000000904067c24 */ /* 0x040fe4000f8e0202 */
[C---:B------:R-:W-:Y:S01]  /*0930*/  IMAD R10, R4.reuse, UR11, R0 ;  /* 0x0000000b040a7c24 */ /* 0x040fe2000f8e0200 */
[----:B-1----:R-:W-:Y:S01]  /*0940*/  @!P3 SEL R0, R15, RZ, P2 ;  /* 0x000000ff0f00b207 */ /* 0x002fe20001000000 */
[----:B------:R-:W-:Y:S01]  /*0950*/  IMAD.WIDE.U32 R2, R4, UR8, R8 ;  /* 0x0000000804027c25 */ /* 0x000fe2000f8e0008 */
[----:B------:R-:W-:Y:S02]  /*0960*/  ULDC.64 UR8, c[0x0][0x220] ;  /* 0x0000880000087ab9 */ /* 0x000fe40000000a00 */
[----:B------:R-:W-:Y:S01]  /*0970*/  @!P3 IADD3 R104, R0, R14, -R18 ;  /* 0x0000000e0068b210 */ /* 0x000fe20007ffe812 */
[----:B------:R-:W-:Y:S01]  /*0980*/  IMAD.WIDE.U32 R4, R4, UR10, R8 ;  /* 0x0000000a04047c25 */ /* 0x000fe2000f8e0008 */
[----:B------:R-:W-:-:S02]  /*0990*/  IADD3 R3, R3, R6, RZ ;  /* 0x0000000603037210 */ /* 0x000fc40007ffe0ff */
[----:B------:R-:W-:Y:S01]  /*09a0*/  MOV R0, R11 ;  /* 0x0000000b00007202 */ /* 0x000fe20000000f00 */
[----:B------:R-:W-:Y:S01]  /*09b0*/  IMAD R9, R28, UR6, RZ ;  /* 0x000000061c097c24 */ /* 0x000fe2000f8e02ff */
[----:B------:R-:W-:Y:S01]  /*09c0*/  IADD3 R8, R104, 0x7f, RZ ;  /* 0x0000007f68087810 */ /* 0x000fe20007ffe0ff */
[----:B------:R-:W-:Y:S01]  /*09d0*/  IMAD.WIDE.U32 R6, R29, UR6, R2 ;  /* 0x000000061d067c25 */ /* 0x000fe2000f8e0002 */
[----:B------:R-:W-:Y:S02]  /*09e0*/  IADD3 R3, R5, R10, RZ ;  /* 0x0000000a05037210 */ /* 0x000fe40007ffe0ff */
[----:B------:R-:W-:Y:S01]  /*09f0*/  MOV R2, R4 ;  /* 0x0000000400027202 */ /* 0x000fe20000000f00 */
[C---:B------:R-:W-:Y:S01]  /*0a00*/  IMAD R9, R29.reuse, UR7, R9 ;  /* 0x000000071d097c24 */ /* 0x040fe2000f8e0209 */
[----:B------:R-:W-:Y:S01]  /*0a10*/  ULDC.64 UR6, c[0x0][0x238] ;  /* 0x00008e0000067ab9 */ /* 0x000fe20000000a00 */
[----:B------:R-:W-:Y:S01]  /*0a20*/  @!P0 IMAD.MOV R0, RZ, RZ, -R0 ;  /* 0x000000ffff008224 */ /* 0x000fe200078e0a00 */
[----:B------:R-:W-:Y:S01]  /*0a30*/  @!P1 LOP3.LUT R0, RZ, R30, RZ, 0x33, !PT ;  /* 0x0000001eff009212 */ /* 0x000fe200078e33ff */
[----:B------:R-:W-:Y:S01]  /*0a40*/  IMAD R10, R28, UR6, RZ ;  /* 0x000000061c0a7c24 */ /* 0x000fe2000f8e02ff */
[----:B------:R-:W-:Y:S01]  /*0a50*/  SHF.R.S32.HI R4, RZ, 0x1f, R8 ;  /* 0x0000001fff047819 */ /* 0x000fe20000011408 */
[----:B------:R-:W-:Y:S01]  /*0a60*/  IMAD.WIDE.U32 R2, R29, UR6, R2 ;  /* 0x000000061d027c25 */ /* 0x000fe2000f8e0002 */
[----:B------:R-:W-:-:S02]  /*0a70*/  IADD3 R5, R7, R9, RZ ;  /* 0x0000000907057210 */ /* 0x000fc40007ffe0ff */
[----:B------:R-:W-:Y:S01]  /*0a80*/  SHF.R.S32.HI R7, RZ, 0x1f, R0 ;  /* 0x0000001fff077819 */ /* 0x000fe20000011400 */
[----:B------:R-:W-:Y:S01]  /*0a90*/  IMAD R10, R29, UR7, R10 ;  /* 0x000000071d0a7c24 */ /* 0x000fe2000f8e020a */
[----:B------:R-:W-:Y:S01]  /*0aa0*/  LEA.HI R196, R4, R8, RZ, 0x7 ;  /* 0x0000000804c47211 */ /* 0x000fe200078f38ff */
[----:B------:R-:W-:Y:S01]  /*0ab0*/  ULDC.64 UR6, c[0x0][0x260] ;  /* 0x0000980000067ab9 */ /* 0x000fe20000000a00 */
[----:B------:R-:W-:Y:S01]  /*0ac0*/  IMAD.MOV.U32 R4, RZ, RZ, R6 ;  /* 0x000000ffff047224 */ /* 0x000fe200078e0006 */
[----:B------:R-:W-:Y:S01]  /*0ad0*/  SHF.R.S32.HI R11, RZ, 0x1, R19 ;  /* 0x00000001ff0b7819 */ /* 0x000fe20000011413 */
[----:B------:R-:W-:Y:S01]  /*0ae0*/  IMAD R6, R7, UR6, RZ ;  /* 0x0000000607067c24 */ /* 0x000fe2000f8e02ff */
[----:B------:R-:W-:Y:S01]  /*0af0*/  LEA.HI.SX32 R9, R196, 0xffffffff, 0x19 ;  /* 0xffffffffc4097811 */ /* 0x000fe200078fcaff */
[C---:B------:R-:W-:Y:S01]  /*0b00*/  IMAD.WIDE.U32 R32, R0.reuse, UR6, R4 ;  /* 0x0000000600207c25 */ /* 0x040fe2000f8e0004 */
[----:B------:R-:W-:Y:S02]  /*0b10*/  IADD3 R3, R3, R10, RZ ;  /* 0x0000000a03037210 */ /* 0x000fe40007ffe0ff */
[----:B------:R-:W-:Y:S01]  /*0b20*/  SHF.R.S32.HI R8, RZ, 0x1f, R9 ;  /* 0x0000001fff087819 */ /* 0x000fe20000011409 */
[----:B------:R-:W-:Y:S01]  /*0b30*/  IMAD R4, R0, UR7, R6 ;  /* 0x0000000700047c24 */ /* 0x000fe2000f8e0206 */
[----:B------:R-:W-:Y:S01]  /*0b40*/  ULDC.64 UR6, c[0x0][0x268] ;  /* 0x00009a0000067ab9 */ /* 0x000fe20000000a00 */
[----:B------:R-:W-:Y:S01]  /*0b50*/  MOV R180, R32 ;  /* 0x0000002000b47202 */ /* 0x000fe20000000f00 */
[----:B------:R-:W-:Y:S01]  /*0b60*/  IMAD R7, R7, UR6, RZ ;  /* 0x0000000607077c24 */ /* 0x000fe2000f8e02ff */
[----:B------:R-:W-:Y:S01]  /*0b70*/  STL.64 [R1+0x28], R32 ;  /* 0x0000282001007387 */ /* 0x000fe20000100a00 */
[----:B------:R-:W-:Y:S01]  /*0b80*/  IADD3 R181, R33, R4, RZ ;  /* 0x0000000421b57210 */ /* 0x000fe20007ffe0ff */
[----:B------:R-:W-:-:S02]  /*0b90*/  IMAD R6, R9, UR12, RZ ;  /* 0x0000000c09067c24 */ /* 0x000fc4000f8e02ff */
[----:B------:R-:W-:Y:S01]  /*0ba0*/  IMAD.WIDE.U32 R14, R0, UR6, R2 ;  /* 0x00000006000e7c25 */ /* 0x000fe2000f8e0002 */
[----:B------:R-:W-:Y:S01]  /*0bb0*/  IADD3 R2, P1, R12, UR13, RZ ;  /* 0x0000000d0c027c10 */ /* 0x000fe2000ff3e0ff */
[----:B------:R-:W-:Y:S02]  /*0bc0*/  STL.64 [R1+0x18], R180 ;  /* 0x000018b401007387 */ /* 0x000fe40000100a00 */
[----:B------:R-:W-:Y:S01]  /*0bd0*/  IMAD R10, R0, UR7, R7 ;  /* 0x00000007000a7c24 */ /* 0x000fe2000f8e0207 */
[----:B------:R-:W-:Y:S01]  /*0be0*/  ULDC.64 UR6, c[0x0][0x218] ;  /* 0x0000860000067ab9 */ /* 0x000fe20000000a00 */
[----:B------:R-:W-:Y:S01]  /*0bf0*/  IMAD R6, R8, UR19, R6 ;  /* 0x0000001308067c24 */ /* 0x000fe2000f8e0206 */
[----:B------:R-:W-:Y:S01]  /*0c00*/  STL.64 [R1+0x20], R14 ;  /* 0x0000200e01007387 */ /* 0x000fe20000100a00 */
[----:B------:R-:W-:Y:S01]  /*0c10*/  IMAD.WIDE.U32 R4, R9, UR19, R180 ;  /* 0x0000001309047c25 */ /* 0x000fe2000f8e00b4 */
[----:B------:R-:W-:-:S03]  /*0c20*/  IADD3 R10, R15, R10, RZ ;  /* 0x0000000a0f0a7210 */ /* 0x000fc60007ffe0ff */
[----:B------:R-:W-:Y:S02]  /*0c30*/  IMAD R0, R8, UR10, RZ ;  /* 0x0000000a08007c24 */ /* 0x000fe4000f8e02ff */
[----:B------:R-:W-:Y:S01]  /*0c40*/  IMAD.IADD R3, R5, 0x1, R6 ;  /* 0x0000000105037824 */ /* 0x000fe200078e0206 */
[C---:B------:R-:W-:Y:S01]  /*0c50*/  LEA R6, P0, R4.reuse, UR6, 0x1 ;  /* 0x0000000604067c11 */ /* 0x040fe2000f8008ff */
[C---:B------:R-:W-:Y:S01]  /*0c60*/  IMAD R0, R9.reuse, UR11, R0 ;  /* 0x0000000b09007c24 */ /* 0x040fe2000f8e0200 */
[----:B------:R1:W-:Y:S01]  /*0c70*/  STL [R1+0x10], R10 ;  /* 0x0000100a01007387 */ /* 0x0003e20000100800 */
[----:B------:R-:W-:Y:S01]  /*0c80*/  IMAD.WIDE.U32 R8, R9, UR10, RZ ;  /* 0x0000000a09087c25 */ /* 0x000fe2000f8e00ff */
[----:B------:R-:W-:Y:S02]  /*0c90*/  LEA.HI.X R7, R4, UR7, R3, 0x1, P0 ;  /* 0x0000000704077c11 */ /* 0x000fe400080f0c03 */
[----:B------:R-:W-:Y:S01]  /*0ca0*/  IADD3.X R3, R13, UR4, RZ, P1, !PT ;  /* 0x000000040d037c10 */ /* 0x000fe20008ffe4ff */
[----:B------:R-:W-:Y:S01]  /*0cb0*/  UIADD3 UR4, UR5, 0x2000, URZ ;  /* 0x0000200005047890 */ /* 0x000fe2000fffe03f */
[----:B------:R-:W-:-:S02]  /*0cc0*/  IADD3 R0, R9, R0, RZ ;  /* 0x0000000009007210 */ /* 0x000fc40007ffe0ff */
[----:B------:R-:W-:Y:S01]  /*0cd0*/  LEA R9, P0, R8, R14, 0x7 ;  /* 0x0000000e08097211 */ /* 0x000fe200078038ff */
[----:B------:R2:W-:Y:S01]  /*0ce0*/  LDGSTS.E.BYPASS.LTC128B.128 [R197+0x1800], desc[UR16][R2.64] ;  /* 0x0180000002c57fae */ /* 0x0005e2000b901d50 */
[----:B------:R-:W-:Y:S02]  /*0cf0*/  IADD3 R4, P1, R6, UR15, RZ ;  /* 0x0000000f06047c10 */ /* 0x000fe4000ff3e0ff */
[----:B------:R-:W-:Y:S01]  /*0d00*/  LEA.HI.X R8, R8, R10, R0, 0x7, P0 ;  /* 0x0000000a08087211 */ /* 0x000fe200000f3c00 */
[----:B------:R-:W-:Y:S01]  /*0d10*/  LDGSTS.E.BYPASS.LTC128B.128 [R197+0x2000], desc[UR16][R6.64] ;  /* 0x0200000006c57fae */ /* 0x000fe2000b901d50 */
[----:B------:R-:W-:Y:S02]  /*0d20*/  IADD3.X R5, R7, UR14, RZ, P1, !PT ;  /* 0x0000000e07057c10 */ /* 0x000fe40008ffe4ff */
[----:B------:R-:W-:-:S03]  /*0d30*/  SHF.L.U32 R0, R11, 0x6, RZ ;  /* 0x000000060b007819 */ /* 0x000fc600000006ff */
[----:B------:R3:W-:Y:S01]  /*0d40*/  LDGSTS.E.BYPASS.LTC128B.128 [R197+0x2800], desc[UR16][R4.64] ;  /* 0x0280000004c57fae */ /* 0x0007e2000b901d50 */
[----:B------:R-:W-:Y:S02]  /*0d50*/  LOP3.LUT R0, R0, 0xc0, RZ, 0xc0, !PT ;  /* 0x000000c000007812 */ /* 0x000fe400078ec0ff */
[----:B--2---:R-:W-:-:S04]  /*0d60*/  IADD3 R2, P0, R4, UR15, RZ ;  /* 0x0000000f04027c10 */ /* 0x004fc8000ff1e0ff */
[----:B------:R-:W-:-:S05]  /*0d70*/  IADD3.X R3, R5, UR14, RZ, P0, !PT ;  /* 0x0000000e05037c10 */ /* 0x000fca00087fe4ff */
[----:B------:R2:W-:Y:S01]  /*0d80*/  LDGSTS.E.BYPASS.LTC128B.128 [R197+0x3000], desc[UR16][R2.64] ;  /* 0x0300000002c57fae */ /* 0x0005e2000b901d50 */
[----:B---3--:R-:W-:-:S04]  /*0d90*/  IADD3 R4, P0, R2, UR15, RZ ;  /* 0x0000000f02047c10 */ /* 0x008fc8000ff1e0ff */
[----:B------:R-:W-:-:S05]  /*0da0*/  IADD3.X R5, R3, UR14, RZ, P0, !PT ;  /* 0x0000000e03057c10 */ /* 0x000fca00087fe4ff */
[----:B------:R3:W-:Y:S04]  /*0db0*/  LDGSTS.E.BYPASS.LTC128B.128 [R197+0x3800], desc[UR16][R4.64] ;  /* 0x0380000004c57fae */ /* 0x0007e8000b901d50 */
[----:B------:R-:W0:Y:S01]  /*0dc0*/  LDGDEPBAR ;  /* 0x00000000000079af */ /* 0x000e220000000000 */
[----:B--2---:R-:W-:Y:S02]  /*0dd0*/  LOP3.LUT R3, R0, 0x8, R25, 0xf8, !PT ;  /* 0x0000000800037812 */ /* 0x004fe400078ef819 */
[----:B------:R-:W-:Y:S02]  /*0de0*/  SHF.R.U32.HI R0, RZ, 0x3, R0 ;  /* 0x00000003ff007819 */ /* 0x000fe40000011600 */
[----:B------:R-:W-:Y:S02]  /*0df0*/  LEA R2, P0, R9, UR8, 0x1 ;  /* 0x0000000809027c11 */ /* 0x000fe4000f8008ff */
[----:B-1----:R-:W-:Y:S01]  /*0e00*/  LOP3.LUT R10, R3, R0, RZ, 0x3c, !PT ;  /* 0x00000000030a7212 */ /* 0x002fe200078e3cff */
[----:B------:R-:W-:Y:S01]  /*0e10*/  IMAD.SHL.U32 R0, R20, 0x40, RZ ;  /* 0x0000004014007824 */ /* 0x000fe200078e00ff */
[----:B------:R-:W-:-:S02]  /*0e20*/  LEA.HI.X R3, R9, UR9, R8, 0x1, P0 ;  /* 0x0000000909037c11 */ /* 0x000fc400080f0c08 */
[----:B---3--:R-:W-:Y:S01]  /*0e30*/  SHF.L.U32 R4, R26, 0x5, RZ ;  /* 0x000000051a047819 */ /* 0x008fe200000006ff */
[----:B------:R-:W-:-:S04]  /*0e40*/  DEPBAR.LE SB0, 0x0 ;  /* 0x000080000000791a */ /* 0x000fc80000000000 */
[----:B------:R-:W-:Y:S01]  /*0e50*/  BAR.SYNC.DEFER_BLOCKING 0x0 ;  /* 0x0000000000007b1d */ /* 0x000fe20000010000 */
[----:B------:R-:W-:Y:S02]  /*0e60*/  SHF.L.U32 R5, R22, 0x3, RZ ;  /* 0x0000000316057819 */ /* 0x000fe400000006ff */
[----:B------:R-:W-:Y:S02]  /*0e70*/  LOP3.LUT R0, R0, 0xc0, RZ, 0xc0, !PT ;  /* 0x000000c000007812 */ /* 0x000fe400078ec0ff */
[----:B------:R-:W-:Y:S02]  /*0e80*/  LOP3.LUT R163, R4, 0xffffff00, RZ, 0xc0, !PT ;  /* 0xffffff0004a37812 */ /* 0x000fe400078ec0ff */
[----:B------:R-:W-:Y:S02]  /*0e90*/  LOP3.LUT R7, R0, 0x8, R5, 0xf8, !PT ;  /* 0x0000000800077812 */ /* 0x000fe400078ef805 */
[----:B------:R-:W-:Y:S01]  /*0ea0*/  SHF.R.U32.HI R6, RZ, 0x3, R0 ;  /* 0x00000003ff067819 */ /* 0x000fe20000011600 */
[----:B------:R-:W-:Y:S01]  /*0eb0*/  IMAD R5, R21, 0x200, R163 ;  /* 0x0000020015057824 */ /* 0x000fe200078e02a3 */
[----:B------:R-:W-:-:S02]  /*0ec0*/  IADD3 R4, P0, R2, UR18, RZ ;  /* 0x0000001202047c10 */ /* 0x000fc4000ff1e0ff */
[----:B------:R-:W-:Y:S02]  /*0ed0*/  LEA R8, R22, R24, 0x3 ;  /* 0x0000001816087211 */ /* 0x000fe400078e18ff */
[----:B------:R-:W-:Y:S02]  /*0ee0*/  LOP3.LUT R157, R7, R6, RZ, 0x3c, !PT ;  /* 0x00000006079d7212 */ /* 0x000fe400078e3cff */
[----:B------:R-:W-:Y:S02]  /*0ef0*/  LEA R9, R177, R5, 0x5 ;  /* 0x00000005b1097211 */ /* 0x000fe400078e28ff */
[----:B------:R-:W-:Y:S02]  /*0f00*/  IADD3 R6, P1, R4, UR18, RZ ;  /* 0x0000001204067c10 */ /* 0x000fe4000ff3e0ff */
[----:B------:R-:W-:Y:S02]  /*0f10*/  IADD3.X R5, R3, UR20, RZ, P0, !PT ;  /* 0x0000001403057c10 */ /* 0x000fe400087fe4ff */
[----:B------:R-:W-:Y:S01]  /*0f20*/  LEA R0, R8, R10, 0x5 ;  /* 0x0000000a08007211 */ /* 0x000fe200078e28ff */
[----:B------:R-:W-:Y:S01]  /*0f30*/  @!PT LDS RZ, [RZ] ;  /* 0x00000000fffff984 */ /* 0x000fe20000000800 */
[----:B------:R-:W-:Y:S01]  /*0f40*/  @!PT LDS RZ, [RZ] ;  /* 0x00000000fffff984 */ /* 0x000fe20000000800 */
[----:B------:R-:W-:Y:S01]  /*0f50*/  @!PT LDS RZ, [RZ] ;  /* 0x00000000fffff984 */ /* 0x000fe20000000800 */
[----:B------:R1:W-:Y:S01]  /*0f60*/  LDGSTS.E.BYPASS.LTC128B.128 [R197+0x4000], desc[UR16][R2.64] ;  /* 0x0400000002c57fae */ /* 0x0003e2000b901d50 */
[----:B------:R-:W-:-:S02]  /*0f70*/  IADD3 R8, P0, R6, UR18, RZ ;  /* 0x0000001206087c10 */ /* 0x000fc4000ff1e0ff */
[----:B------:R-:W-:Y:S01]  /*0f80*/  IADD3.X R7, R5, UR20, RZ, P1, !PT ;  /* 0x0000001405077c10 */ /* 0x000fe20008ffe4ff */
[----:B------:R-:W-:Y:S01]  /*0f90*/  LDGSTS.E.BYPASS.LTC128B.128 [R197+0x4800], desc[UR16][R4.64] ;  /* 0x0480000004c57fae */ /* 0x000fe2000b901d50 */
[----:B------:R-:W-:Y:S02]  /*0fa0*/  LOP3.LUT P1, RZ, R20, 0x2, RZ, 0xc0, !PT ;  /* 0x0000000214ff7812 */ /* 0x000fe4000782c0ff */
[----:B------:R-:W-:Y:S01]  /*0fb0*/  LEA R185, R0, UR4, 0x1 ;  /* 0x0000000400b97c11 */ /* 0x000fe2000f8e08ff */
[----:B------:R2:W-:Y:S01]  /*0fc0*/  LDGSTS.E.BYPASS.LTC128B.128 [R197+0x5000], desc[UR16][R6.64] ;  /* 0x0500000006c57fae */ /* 0x0005e2000b901d50 */
[----:B------:R-:W-:Y:S02]  /*0fd0*/  ULDC UR4, c[0x0][0x39c] ;  /* 0x0000e70000047ab9 */ /* 0x000fe40000000800 */
[----:B------:R-:W-:Y:S02]  /*0fe0*/  IADD3 R188, R185, 0x20, RZ ;  /* 0x00000020b9bc7810 */ /* 0x000fe40007ffe0ff */
[----:B-1----:R-:W-:-:S02]  /*0ff0*/  IADD3 R2, R157, R9, RZ ;  /* 0x000000099d027210 */ /* 0x002fc40007ffe0ff */
[----:B------:R-:W-:Y:S02]  /*1000*/  IADD3.X R9, R7, UR20, RZ, P0, !PT ;  /* 0x0000001407097c10 */ /* 0x000fe400087fe4ff */
[----:B------:R-:W-:Y:S02]  /*1010*/  LEA R3, R0, UR5, 0x1 ;  /* 0x0000000500037c11 */ /* 0x000fe4000f8e08ff */
[----:B------:R-:W-:Y:S01]  /*1020*/  LEA R186, R2, UR5, 0x1 ;  /* 0x0000000502ba7c11 */ /* 0x000fe2000f8e08ff */
[----:B------:R1:W-:Y:S01]  /*1030*/  LDGSTS.E.BYPASS.LTC128B.128 [R197+0x5800], desc[UR16][R8.64] ;  /* 0x0580000008c57fae */ /* 0x0003e2000b901d50 */
[----:B------:R-:W-:Y:S01]  /*1040*/  LOP3.LUT P0, RZ, R11, 0x2, RZ, 0xc0, !PT ;  /* 0x000000020bff7812 */ /* 0x000fe2000780c0ff */
[----:B------:R-:W-:Y:S02]  /*1050*/  IMAD.MOV.U32 R2, RZ, RZ, 0x20 ;  /* 0x00000020ff027424 */ /* 0x000fe400078e00ff */
[----:B------:R-:W-:Y:S03]  /*1060*/  LDSM.16.M88.4 R16, [R186] ;  /* 0x00000000ba10783b */ /* 0x000fe60000000200 */
[----:B------:R-:W-:Y:S01]  /*1070*/  SEL R0, R2, 0xffffffe0, !P1 ;  /* 0xffffffe002007807 */ /* 0x000fe20004800000 */
[----:B------:R-:W3:Y:S03]  /*1080*/  LDSM.16.M88.4 R44, [R3+0x2000] ;  /* 0x00200000032c783b */ /* 0x000ee60000000200 */
[----:B------:R-:W-:Y:S01]  /*1090*/  IADD3 R187, R186, R0, RZ ;  /* 0x00000000babb7210 */ /* 0x000fe20007ffe0ff */
[----:B------:R-:W4:Y:S02]  /*10a0*/  LDSM.16.M88.4 R12, [R186+0x1000] ;  /* 0x00100000ba0c783b */ /* 0x000f240000000200 */
[----:B------:R-:W-:-:S02]  /*10b0*/  @P0 IADD3 R188, R185, -0x20, RZ ;  /* 0xffffffe0b9bc0810 */ /* 0x000fc40007ffe0ff */
[----:B--2---:R-:W-:Y:S01]  /*10c0*/  LDSM.16.M88.4 R4, [R187+0x1000] ;  /* 0x00100000bb04783b */ /* 0x004fe20000000200 */
[----:B------:R-:W-:-:S03]  /*10d0*/  ISETP.GE.AND P0, PT, R104, 0x81, PT ;  /* 0x000000816800780c */ /* 0x000fc60003f06270 */
[----:B------:R-:W-:Y:S04]  /*10e0*/  LDSM.16.M88.4 R60, [R188] ;  /* 0x00000000bc3c783b */ /* 0x000fe80000000200 */
[----:B------:R-:W2:Y:S04]  /*10f0*/  LDSM.16.M88.4 R76, [R3+0x2400] ;  /* 0x00240000034c783b */ /* 0x000ea80000000200 */
[----:B-1----:R-:W1:Y:S04]  /*1100*/  LDSM.16.M88.4 R8, [R187] ;  /* 0x00000000bb08783b */ /* 0x002e680000000200 */
[----:B------:R-:W1:Y:S04]  /*1110*/  LDSM.16.M88.4 R96, [R188+0x400] ;  /* 0x00040000bc60783b */ /* 0x000e680000000200 */
[----:B------:R-:W1:Y:S04]  /*1120*/  LDSM.16.M88.4 R88, [R3+0x2800] ;  /* 0x002800000358783b */ /* 0x000e680000000200 */
[----:B------:R-:W1:Y:S04]  /*1130*/  LDSM.16.M88.4 R100, [R188+0x800] ;  /* 0x00080000bc64783b */ /* 0x000e680000000200 */
[----:B------:R-:W1:Y:S01]  /*1140*/  LDSM.16.M88.4 R80, [R3+0x2c00] ;  /* 0x002c00000350783b */ /* 0x000e620000000200 */
[-C--:B---3--:R-:W-:Y:S03]  /*1150*/  HMMA.16816.F32.BF16 R20, R16, R44.reuse, RZ ;  /* 0x0000002c1014723c */ /* 0x088fe600000418ff */
[----:B------:R-:W3:Y:S04]  /*1160*/  LDSM.16.M88.4 R92, [R188+0xc00] ;  /* 0x000c0000bc5c783b */ /* 0x000ee80000000200 */
[----:B------:R-:W3:Y:S01]  /*1170*/  LDSM.16.M88.4 R68, [R3+0x3000] ;  /* 0x003000000344783b */ /* 0x000ee20000000200 */
[C---:B----4-:R-:W-:Y:S03]  /*1180*/  HMMA.16816.F32.BF16 R24, R12.reuse, R44, RZ ;  /* 0x0000002c0c18723c */ /* 0x050fe600000418ff */
[----:B------:R-:W4:Y:S04]  /*1190*/  LDSM.16.M88.4 R84, [R188+0x1000] ;  /* 0x00100000bc54783b */ /* 0x000f280000000200 */
[----:B------:R-:W4:Y:S01]  /*11a0*/  LDSM.16.M88.4 R56, [R3+0x3400] ;  /* 0x003400000338783b */ /* 0x000f220000000200 */
[----:B--2---:R-:W-:Y:S03]  /*11b0*/  HMMA.16816.F32.BF16 R28, R12, R76, RZ ;  /* 0x0000004c0c1c723c */ /* 0x004fe600000418ff */
[----:B------:R-:W2:Y:S04]  /*11c0*/  LDSM.16.M88.4 R64, [R188+0x1400] ;  /* 0x00140000bc40783b */ /* 0x000ea80000000200 */
[----:B------:R-:W2:Y:S01]  /*11d0*/  LDSM.16.M88.4 R48, [R3+0x3800] ;  /* 0x003800000330783b */ /* 0x000ea20000000200 */
[-C--:B-1----:R-:W-:Y:S03]  /*11e0*/  HMMA.16816.F32.BF16 R20, R8, R60.reuse, R20 ;  /* 0x0000003c0814723c */ /* 0x082fe60000041814 */
[----:B------:R-:W1:Y:S04]  /*11f0*/  LDSM.16.M88.4 R72, [R188+0x1800] ;  /* 0x00180000bc48783b */ /* 0x000e680000000200 */
[----:B------:R-:W1:Y:S01]  /*1200*/  LDSM.16.M88.4 R40, [R3+0x3c00] ;  /* 0x003c00000328783b */ /* 0x000e620000000200 */
[----:B------:R-:W-:Y:S03]  /*1210*/  HMMA.16816.F32.BF16 R32, R4, R60, R24 ;  /* 0x0000003c0420723c */ /* 0x000fe60000041818 */
[----:B------:R-:W1:Y:S03]  /*1220*/  LDSM.16.M88.4 R52, [R188+0x1c00] ;  /* 0x001c0000bc34783b */ /* 0x000e660000000200 */
[----:B------:R-:W-:Y:S01]  /*1230*/  HMMA.16816.F32.BF16 R24, R16, R76, RZ ;  /* 0x0000004c1018723c */ /* 0x000fe200000418ff */
[----:B------:R-:W0:Y:S05]  /*1240*/  LDGDEPBAR ;  /* 0x00000000000079af */ /* 0x000e2a0000000000 */
[----:B------:R-:W-:Y:S04]  /*1250*/  HMMA.16816.F32.BF16 R36, R4, R96, R28 ;  /* 0x000000600424723c */ /* 0x000fe8000004181c */
[----:B------:R-:W-:-:S02]  /*1260*/  FMUL.FTZ R2, R20, UR4 ;  /* 0x0000000414027c20 */ /* 0x000fc40008410000 */
[----:B------:R-:W-:Y:S02]  /*1270*/  HMMA.16816.F32.BF16 R28, R12, R88, RZ ;  /* 0x000000580c1c723c */ /* 0x000fe400000418ff */
[----:B------:R3:W-:Y:S01]  /*1280*/  MUFU.TANH R111, R2 ;  /* 0x00000002006f7308 */ /* 0x0007e20000002400 */
[----:B------:R-:W-:-:S04]  /*1290*/  DEPBAR.LE SB0, 0x0 ;  /* 0x000080000000791a */ /* 0x000fc80000000000 */
[----:B---3--:R-:W-:-:S04]  /*12a0*/  FMUL.FTZ R2, R21, UR4 ;  /* 0x0000000415027c20 */ /* 0x008fc80008410000 */
[----:B------:R3:W1:-:S13]  /*12b0*/  MUFU.TANH R110, R2 ;  /* 0x00000002006e7308 */ /* 0x00065a0000002400 */
[----:B------:R-:W-:Y:S01]  /*12c0*/  HMMA.16816.F32.BF16 R28, R4, R100, R28 ;  /* 0x00000064041c723c */ /* 0x000fe2000004181c */
[----:B---3--:R-:W-:-:S04]  /*12d0*/  FMUL.FTZ R2, R22, UR4 ;  /* 0x0000000416027c20 */ /* 0x008fc80008410000 */
        /* <DEDUP_REMOVED lines=30> */
[----:B------:R-:W-:Y:S04]  /*14c0*/  HMMA.16816.F32.BF16 R36, R12, R80, RZ ;  /* 0x000000500c24723c */ /* 0x000fe800000418ff */
[----:B------:R3:W-:Y:S02]  /*14d0*/  MUFU.TANH R151, R2 ;  /* 0x0000000200977308 */ /* 0x0007e40000002400 */
[----:B---3--:R-:W-:-:S06]  /*14e0*/  FMUL.FTZ R2, R20, UR4 ;  /* 0x0000000414027c20 */ /* 0x008fcc0008410000 */
[----:B------:R3:W-:-:S12]  /*14f0*/  MUFU.TANH R96, R2 ;  /* 0x0000000200607308 */ /* 0x0007d80000002400 */
[----:B------:R-:W-:Y:S01]  /*1500*/  HMMA.16816.F32.BF16 R36, R4, R92, R36 ;  /* 0x0000005c0424723c */ /* 0x000fe20000041824 */
[----:B---3--:R-:W-:-:S04]  /*1510*/  FMUL.FTZ R2, R21, UR4 ;  /* 0x0000000415027c20 */ /* 0x008fc80008410000 */
        /* <DEDUP_REMOVED lines=18> */
[----:B----4-:R-:W-:Y:S06]  /*1640*/  HMMA.16816.F32.BF16 R32, R4, R84, R28 ;  /* 0x000000540420723c */ /* 0x010fec000004181c */
[----:B------:R-:W-:Y:S01]  /*1650*/  HMMA.16816.F32.BF16 R28, R12, R56, RZ ;  /* 0x000000380c1c723c */ /* 0x000fe200000418ff */
        /* <DEDUP_REMOVED lines=9> */
[----:B------:R3:W-:-:S15]  /*16f0*/  MUFU.TANH R131, R2 ;  /* 0x0000000200837308 */ /* 0x0007de0000002400 */
[----:B------:R-:W-:-:S03]  /*1700*/  NOP ;  /* 0x0000000000007918 */ /* 0x000fc60000000000 */
[----:B--2---:R-:W-:Y:S01]  /*1710*/  HMMA.16816.F32.BF16 R24, R8, R64, R24 ;  /* 0x000000400818723c */ /* 0x004fe20000041818 */
[----:B---3--:R-:W-:-:S04]  /*1720*/  FMUL.FTZ R2, R37, UR4 ;  /* 0x0000000425027c20 */ /* 0x008fc80008410000 */
[----:B------:R2:W-:Y:S02]  /*1730*/  MUFU.TANH R130, R2 ;  /* 0x0000000200827308 */ /* 0x0005e40000002400 */
[----:B--2---:R-:W-:-:S06]  /*1740*/  FMUL.FTZ R2, R38, UR4 ;  /* 0x0000000426027c20 */ /* 0x004fcc0008410000 */
[----:B------:R2:W-:Y:S02]  /*1750*/  MUFU.TANH R159, R2 ;  /* 0x00000002009f7308 */ /* 0x0005e40000002400 */
[----:B--2---:R-:W-:Y:S02]  /*1760*/  FMUL.FTZ R2, R39, UR4 ;  /* 0x0000000427027c20 */ /* 0x004fe40008410000 */
[----:B------:R-:W-:Y:S04]  /*1770*/  HMMA.16816.F32.BF16 R36, R4, R64, R28 ;  /* 0x000000400424723c */ /* 0x000fe8000004181c */
[----:B------:R2:W-:Y:S02]  /*1780*/  MUFU.TANH R158, R2 ;  /* 0x00000002009e7308 */ /* 0x0005e40000002400 */
[----:B------:R-:W-:Y:S01]  /*1790*/  HMMA.16816.F32.BF16 R28, R16, R48, RZ ;  /* 0x00000030101c723c */ /* 0x000fe200000418ff */
[----:B--2---:R-:W-:-:S05]  /*17a0*/  FMUL.FTZ R2, R20, UR4 ;  /* 0x0000000414027c20 */ /* 0x004fca0008410000 */
[----:B------:R2:W-:-:S15]  /*17b0*/  MUFU.TANH R68, R2 ;  /* 0x0000000200447308 */ /* 0x0005de0000002400 */
[----:B------:R-:W-:-:S03]  /*17c0*/  NOP ;  /* 0x0000000000007918 */ /* 0x000fc60000000000 */
[----:B-1----:R-:W-:Y:S01]  /*17d0*/  HMMA.16816.F32.BF16 R28, R8, R72, R28 ;  /* 0x00000048081c723c */ /* 0x002fe2000004181c */
[----:B--2---:R-:W-:-:S04]  /*17e0*/  FMUL.FTZ R2, R21, UR4 ;  /* 0x0000000415027c20 */ /* 0x004fc80008410000 */
        /* <DEDUP_REMOVED lines=44> */
[----:B------:R1:W-:-:S12]  /*1ab0*/  MUFU.TANH R154, R2 ;  /* 0x00000002009a7308 */ /* 0x0003d80000002400 */
[----:B------:R-:W-:Y:S01]  /*1ac0*/  FMUL.FTZ R28, R28, UR4 ;  /* 0x000000041c1c7c20 */ /* 0x000fe20008410000 */
[----:B------:R-:W-:Y:S01]  /*1ad0*/  FMUL.FTZ R29, R29, UR4 ;  /* 0x000000041d1d7c20 */ /* 0x000fe20008410000 */
[----:B------:R-:W-:Y:S01]  /*1ae0*/  FMUL.FTZ R30, R30, UR4 ;  /* 0x000000041e1e7c20 */ /* 0x000fe20008410000 */
[----:B------:R-:W-:Y:S01]  /*1af0*/  FMUL.FTZ R31, R31, UR4 ;  /* 0x000000041f1f7c20 */ /* 0x000fe20008410000 */
[----:B------:R-:W-:Y:S08]  /*1b00*/  MUFU.TANH R56, R28 ;  /* 0x0000001c00387308 */ /* 0x000ff00000002400 */
[----:B------:R-:W-:Y:S01]  /*1b10*/  MUFU.TANH R89, R30 ;  /* 0x0000001e00597308 */ /* 0x000fe20000002400 */
[----:B-1----:R-:W-:-:S07]  /*1b20*/  FMUL.FTZ R2, R21, UR4 ;  /* 0x0000000415027c20 */ /* 0x002fce0008410000 */
[----:B------:R1:W-:Y:S08]  /*1b30*/  MUFU.TANH R164, R2 ;  /* 0x0000000200a47308 */ /* 0x0003f00000002400 */
[----:B------:R-:W-:Y:S01]  /*1b40*/  MUFU.TANH R178, R31 ;  /* 0x0000001f00b27308 */ /* 0x000fe20000002400 */
[----:B-1----:R-:W-:-:S07]  /*1b50*/  FMUL.FTZ R2, R22, UR4 ;  /* 0x0000000416027c20 */ /* 0x002fce0008410000 */
[----:B------:R1:W-:Y:S02]  /*1b60*/  MUFU.TANH R173, R2 ;  /* 0x0000000200ad7308 */ /* 0x0003e40000002400 */
[----:B-1----:R-:W-:Y:S02]  /*1b70*/  FMUL.FTZ R2, R23, UR4 ;  /* 0x0000000417027c20 */ /* 0x002fe40008410000 */
[----:B------:R-:W-:Y:S04]  /*1b80*/  HMMA.16816.F32.BF16 R20, R4, R52, R24 ;  /* 0x000000340414723c */ /* 0x000fe80000041818 */
[----:B------:R1:W-:Y:S02]  /*1b90*/  MUFU.TANH R53, R29 ;  /* 0x0000001d00357308 */ /* 0x0003e40000002400 */
[----:B------:R-:W-:Y:S06]  /*1ba0*/  HMMA.16816.F32.BF16 R24, R12, R78, RZ ;  /* 0x0000004e0c18723c */ /* 0x000fec00000418ff */
[----:B------:R-:W-:Y:S01]  /*1bb0*/  MUFU.TANH R174, R2 ;  /* 0x0000000200ae7308 */ /* 0x000fe20000002400 */
[----:B-1----:R-:W-:Y:S06]  /*1bc0*/  HMMA.16816.F32.BF16 R28, R4, R62, R32 ;  /* 0x0000003e041c723c */ /* 0x002fec0000041820 */
[----:B------:R-:W-:Y:S05]  /*1bd0*/  HMMA.16816.F32.BF16 R32, R12, R90, RZ ;  /* 0x0000005a0c20723c */ /* 0x000fea00000418ff */
[----:B------:R-:W-:Y:S01]  /*1be0*/  FMUL.FTZ R20, R20, UR4 ;  /* 0x0000000414147c20 */ /* 0x000fe20008410000 */
[----:B------:R-:W-:Y:S01]  /*1bf0*/  FMUL.FTZ R21, R21, UR4 ;  /* 0x0000000415157c20 */ /* 0x000fe20008410000 */
[----:B------:R-:W-:Y:S01]  /*1c00*/  FMUL.FTZ R22, R22, UR4 ;  /* 0x0000000416167c20 */ /* 0x000fe20008410000 */
[----:B------:R-:W-:Y:S01]  /*1c10*/  FMUL.FTZ R23, R23, UR4 ;  /* 0x0000000417177c20 */ /* 0x000fe20008410000 */
[----:B------:R-:W-:Y:S08]  /*1c20*/  MUFU.TANH R169, R20 ;  /* 0x0000001400a97308 */ /* 0x000ff00000002400 */
[----:B------:R-:W-:Y:S01]  /*1c30*/  MUFU.TANH R170, R21 ;  /* 0x0000001500aa7308 */ /* 0x000fe20000002400 */
[----:B------:R-:W-:Y:S01]  /*1c40*/  FMUL.FTZ R28, R28, UR4 ;  /* 0x000000041c1c7c20 */ /* 0x000fe20008410000 */
[----:B------:R-:W-:Y:S01]  /*1c50*/  FMUL.FTZ R29, R29, UR4 ;  /* 0x000000041d1d7c20 */ /* 0x000fe20008410000 */
[----:B------:R-:W-:-:S05]  /*1c60*/  FMUL.FTZ R30, R30, UR4 ;  /* 0x000000041e1e7c20 */ /* 0x000fca0008410000 */
[----:B------:R-:W-:Y:S01]  /*1c70*/  MUFU.TANH R175, R22 ;  /* 0x0000001600af7308 */ /* 0x000fe20000002400 */
[----:B------:R-:W-:-:S07]  /*1c80*/  FMUL.FTZ R31, R31, UR4 ;  /* 0x000000041f1f7c20 */ /* 0x000fce0008410000 */
[----:B------:R1:W-:Y:S08]  /*1c90*/  MUFU.TANH R176, R23 ;  /* 0x0000001700b07308 */ /* 0x0003f00000002400 */
[----:B------:R-:W-:Y:S08]  /*1ca0*/  MUFU.TANH R85, R28 ;  /* 0x0000001c00557308 */ /* 0x000ff00000002400 */
[----:B------:R-:W-:Y:S01]  /*1cb0*/  MUFU.TANH R84, R29 ;  /* 0x0000001d00547308 */ /* 0x000fe20000002400 */
[----:B-1----:R-:W-:Y:S06]  /*1cc0*/  HMMA.16816.F32.BF16 R20, R4, R98, R24 ;  /* 0x000000620414723c */ /* 0x002fec0000041818 */
[----:B------:R-:W-:Y:S01]  /*1cd0*/  HMMA.16816.F32.BF16 R24, R12, R82, RZ ;  /* 0x000000520c18723c */ /* 0x000fe200000418ff */
[----:B------:R-:W-:Y:S08]  /*1ce0*/  MUFU.TANH R101, R30 ;  /* 0x0000001e00657308 */ /* 0x000ff00000002400 */
[----:B------:R1:W-:Y:S09]  /*1cf0*/  MUFU.TANH R100, R31 ;  /* 0x0000001f00647308 */ /* 0x0003f20000002400 */
[----:B------:R-:W-:Y:S01]  /*1d00*/  FMUL.FTZ R20, R20, UR4 ;  /* 0x0000000414147c20 */ /* 0x000fe20008410000 */
[----:B------:R-:W-:Y:S01]  /*1d10*/  FMUL.FTZ R21, R21, UR4 ;  /* 0x0000000415157c20 */ /* 0x000fe20008410000 */
[----:B------:R-:W-:Y:S01]  /*1d20*/  FMUL.FTZ R22, R22, UR4 ;  /* 0x0000000416167c20 */ /* 0x000fe20008410000 */
[----:B------:R-:W-:Y:S01]  /*1d30*/  FMUL.FTZ R23, R23, UR4 ;  /* 0x0000000417177c20 */ /* 0x000fe20008410000 */
[----:B------:R-:W-:Y:S01]  /*1d40*/  MUFU.TANH R77, R20 ;  /* 0x00000014004d7308 */ /* 0x000fe20000002400 */
[----:B-1----:R-:W-:Y:S07]  /*1d50*/  HMMA.16816.F32.BF16 R28, R4, R102, R32 ;  /* 0x00000066041c723c */ /* 0x002fee0000041820 */
[----:B------:R-:W-:Y:S01]  /*1d60*/  MUFU.TANH R76, R21 ;  /* 0x00000015004c7308 */ /* 0x000fe20000002400 */
[----:B------:R-:W-:Y:S07]  /*1d70*/  HMMA.16816.F32.BF16 R32, R12, R70, RZ ;  /* 0x000000460c20723c */ /* 0x000fee00000418ff */
[----:B------:R-:W-:Y:S08]  /*1d80*/  MUFU.TANH R107, R22 ;  /* 0x00000016006b7308 */ /* 0x000ff00000002400 */
[----:B------:R1:W-:Y:S01]  /*1d90*/  MUFU.TANH R115, R23 ;  /* 0x0000001700737308 */ /* 0x0003e20000002400 */
[----:B------:R-:W-:Y:S01]  /*1da0*/  FMUL.FTZ R28, R28, UR4 ;  /* 0x000000041c1c7c20 */ /* 0x000fe20008410000 */
[----:B------:R-:W-:Y:S01]  /*1db0*/  FMUL.FTZ R29, R29, UR4 ;  /* 0x000000041d1d7c20 */ /* 0x000fe20008410000 */
[----:B------:R-:W-:Y:S01]  /*1dc0*/  FMUL.FTZ R30, R30, UR4 ;  /* 0x000000041e1e7c20 */ /* 0x000fe20008410000 */
[----:B------:R-:W-:-:S04]  /*1dd0*/  FMUL.FTZ R31, R31, UR4 ;  /* 0x000000041f1f7c20 */ /* 0x000fc80008410000 */
        /* <DEDUP_REMOVED lines=13> */
[C---:B------:R-:W-:Y:S07]  /*1eb0*/  HMMA.16816.F32.BF16 R32, R12.reuse, R50, RZ ;  /* 0x000000320c20723c */ /* 0x040fee00000418ff */
[----:B------:R-:W-:Y:S01]  /*1ec0*/  MUFU.TANH R129, R22 ;  /* 0x0000001600817308 */ /* 0x000fe20000002400 */
[----:B------:R-:W-:Y:S07]  /*1ed0*/  HMMA.16816.F32.BF16 R12, R12, R42, RZ ;  /* 0x0000002a0c0c723c */ /* 0x000fee00000418ff */
[----:B------:R1:W-:Y:S01]  /*1ee0*/  MUFU.TANH R132, R23 ;  /* 0x0000001700847308 */ /* 0x0003e20000002400 */
[----:B------:R-:W-:Y:S01]  /*1ef0*/  FMUL.FTZ R28, R28, UR4 ;  /* 0x000000041c1c7c20 */ /* 0x000fe20008410000 */
[----:B------:R-:W-:Y:S01]  /*1f00*/  FMUL.FTZ R29, R29, UR4 ;  /* 0x000000041d1d7c20 */ /* 0x000fe20008410000 */
[----:B------:R-:W-:Y:S01]  /*1f10*/  FMUL.FTZ R30, R30, UR4 ;  /* 0x000000041e1e7c20 */ /* 0x000fe20008410000 */
[----:B------:R-:W-:-:S04]  /*1f20*/  FMUL.FTZ R31, R31, UR4 ;  /* 0x000000041f1f7c20 */ /* 0x000fc80008410000 */
[----:B------:R-:W-:Y:S08]  /*1f30*/  MUFU.TANH R112, R28 ;  /* 0x0000001c00707308 */ /* 0x000ff00000002400 */
[----:B------:R-:W-:Y:S01]  /*1f40*/  MUFU.TANH R120, R29 ;  /* 0x0000001d00787308 */ /* 0x000fe20000002400 */
[C---:B-1----:R-:W-:Y:S06]  /*1f50*/  HMMA.16816.F32.BF16 R20, R4.reuse, R66, R24 ;  /* 0x000000420414723c */ /* 0x042fec0000041818 */
[C---:B------:R-:W-:Y:S01]  /*1f60*/  HMMA.16816.F32.BF16 R24, R4.reuse, R74, R32 ;  /* 0x0000004a0418723c */ /* 0x040fe20000041820 */
[----:B------:R-:W-:Y:S05]  /*1f70*/  MUFU.TANH R137, R30 ;  /* 0x0000001e00897308 */ /* 0x000fea0000002400 */
[----:B------:R-:W-:Y:S03]  /*1f80*/  HMMA.16816.F32.BF16 R4, R4, R54, R12 ;  /* 0x000000360404723c */ /* 0x000fe6000004180c */
[----:B------:R1:W-:Y:S03]  /*1f90*/  MUFU.TANH R141, R31 ;  /* 0x0000001f008d7308 */ /* 0x0003e60000002400 */
[C---:B------:R-:W-:Y:S06]  /*1fa0*/  HMMA.16816.F32.BF16 R12, R16.reuse, R78, RZ ;  /* 0x0000004e100c723c */ /* 0x040fec00000418ff */
[----:B------:R-:W-:Y:S01]  /*1fb0*/  FMUL.FTZ R20, R20, UR4 ;  /* 0x0000000414147c20 */ /* 0x000fe20008410000 */
[----:B------:R-:W-:Y:S01]  /*1fc0*/  FMUL.FTZ R21, R21, UR4 ;  /* 0x0000000415157c20 */ /* 0x000fe20008410000 */
[----:B------:R-:W-:Y:S01]  /*1fd0*/  FMUL.FTZ R22, R22, UR4 ;  /* 0x0000000416167c20 */ /* 0x000fe20008410000 */
[----:B------:R-:W-:Y:S01]  /*1fe0*/  FMUL.FTZ R23, R23, UR4 ;  /* 0x0000000417177c20 */ /* 0x000fe20008410000 */
[----:B------:R-:W-:Y:S02]  /*1ff0*/  MUFU.TANH R127, R20 ;  /* 0x00000014007f7308 */ /* 0x000fe40000002400 */
[----:B------:R-:W-:Y:S01]  /*2000*/  FMUL.FTZ R24, R24, UR4 ;  /* 0x0000000418187c20 */ /* 0x000fe20008410000 */
[----:B------:R-:W-:Y:S01]  /*2010*/  FMUL.FTZ R25, R25, UR4 ;  /* 0x0000000419197c20 */ /* 0x000fe20008410000 */
[----:B-1----:R-:W-:Y:S01]  /*2020*/  HMMA.16816.F32.BF16 R28, R16, R46, RZ ;  /* 0x0000002e101c723c */ /* 0x002fe200000418ff */
[----:B------:R-:W-:Y:S01]  /*2030*/  FMUL.FTZ R27, R27, UR4 ;  /* 0x000000041b1b7c20 */ /* 0x000fe20008410000 */
[----:B------:R-:W-:-:S02]  /*2040*/  FMUL.FTZ R2, R26, UR4 ;  /* 0x000000041a027c20 */ /* 0x000fc40008410000 */
[----:B------:R-:W-:Y:S01]  /*2050*/  MUFU.TANH R128, R21 ;  /* 0x0000001500807308 */ /* 0x000fe20000002400 */
[----:B------:R-:W-:Y:S01]  /*2060*/  FMUL.FTZ R4, R4, UR4 ;  /* 0x0000000404047c20 */ /* 0x000fe20008410000 */
[----:B------:R-:W-:Y:S01]  /*2070*/  FMUL.FTZ R5, R5, UR4 ;  /* 0x0000000405057c20 */ /* 0x000fe20008410000 */
[----:B------:R-:W-:Y:S01]  /*2080*/  FMUL.FTZ R6, R6, UR4 ;  /* 0x0000000406067c20 */ /* 0x000fe20008410000 */
[----:B------:R-:W-:-:S04]  /*2090*/  FMUL.FTZ R7, R7, UR4 ;  /* 0x0000000407077c20 */ /* 0x000fc80008410000 */
[----:B------:R-:W-:Y:S08]  /*20a0*/  MUFU.TANH R148, R22 ;  /* 0x0000001600947308 */ /* 0x000ff00000002400 */
[----:B------:R1:W-:Y:S08]  /*20b0*/  MUFU.TANH R153, R23 ;  /* 0x0000001700997308 */ /* 0x0003f00000002400 */
[----:B------:R-:W-:Y:S08]  /*20c0*/  MUFU.TANH R136, R24 ;  /* 0x0000001800887308 */ /* 0x000ff00000002400 */
[----:B------:R-:W-:Y:S01]  /*20d0*/  MUFU.TANH R140, R25 ;  /* 0x00000019008c7308 */ /* 0x000fe20000002400 */
[C---:B-1----:R-:W-:Y:S06]  /*20e0*/  HMMA.16816.F32.BF16 R20, R8.reuse, R62, R28 ;  /* 0x0000003e0814723c */ /* 0x042fec000004181c */
[----:B------:R-:W-:Y:S01]  /*20f0*/  HMMA.16816.F32.BF16 R28, R8, R98, R12 ;  /* 0x00000062081c723c */ /* 0x000fe2000004180c */
[----:B------:R1:W-:Y:S05]  /*2100*/  MUFU.TANH R162, R27 ;  /* 0x0000001b00a27308 */ /* 0x0003ea0000002400 */
[C---:B------:R-:W-:Y:S03]  /*2110*/  HMMA.16816.F32.BF16 R12, R16.reuse, R70, RZ ;  /* 0x00000046100c723c */ /* 0x040fe600000418ff */
[----:B------:R2:W-:Y:S08]  /*2120*/  MUFU.TANH R160, R2 ;  /* 0x0000000200a07308 */ /* 0x0005f00000002400 */
[----:B------:R-:W-:Y:S01]  /*2130*/  MUFU.TANH R152, R4 ;  /* 0x0000000400987308 */ /* 0x000fe20000002400 */
[----:B-1----:R-:W-:Y:S06]  /*2140*/  HMMA.16816.F32.BF16 R24, R16, R90, RZ ;  /* 0x0000005a1018723c */ /* 0x002fec00000418ff */
[----:B------:R-:W-:Y:S01]  /*2150*/  FMUL.FTZ R3, R30, UR4 ;  /* 0x000000041e037c20 */ /* 0x000fe20008410000 */
[----:B------:R-:W-:Y:S01]  /*2160*/  MUFU.TANH R161, R5 ;  /* 0x0000000500a17308 */ /* 0x000fe20000002400 */
[----:B--2---:R-:W-:-:S04]  /*2170*/  FMUL.FTZ R2, R20, UR4 ;  /* 0x0000000414027c20 */ /* 0x004fc80008410000 */
[----:B------:R-:W-:Y:S03]  /*2180*/  HMMA.16816.F32.BF16 R32, R8, R86, R12 ;  /* 0x000000560820723c */ /* 0x000fe6000004180c */
[----:B------:R1:W2:Y:S03]  /*2190*/  MUFU.TANH R47, R2 ;  /* 0x00000002002f7308 */ /* 0x0002a60000002400 */
[----:B------:R-:W-:Y:S05]  /*21a0*/  HMMA.16816.F32.BF16 R12, R16, R50, RZ ;  /* 0x00000032100c723c */ /* 0x000fea00000418ff */
[----:B------:R-:W-:Y:S01]  /*21b0*/  MUFU.TANH R165, R6 ;  /* 0x0000000600a57308 */ /* 0x000fe20000002400 */
[----:B------:R-:W-:Y:S07]  /*21c0*/  HMMA.16816.F32.BF16 R24, R8, R102, R24 ;  /* 0x000000660818723c */ /* 0x000fee0000041818 */
[----:B------:R3:W-:Y:S01]  /*21d0*/  MUFU.TANH R166, R7 ;  /* 0x0000000700a67308 */ /* 0x0007e20000002400 */
[----:B-1----:R-:W-:-:S07]  /*21e0*/  FMUL.FTZ R2, R21, UR4 ;  /* 0x0000000415027c20 */ /* 0x002fce0008410000 */
[----:B------:R1:W4:Y:S03]  /*21f0*/  MUFU.TANH R46, R2 ;  /* 0x00000002002e7308 */ /* 0x0003260000002400 */
[----:B------:R-:W-:Y:S05]  /*2200*/  HMMA.16816.F32.BF16 R12, R8, R74, R12 ;  /* 0x0000004a080c723c */ /* 0x000fea000004180c */
[----:B------:R2:W-:Y:S01]  /*2210*/  MUFU.TANH R48, R3 ;  /* 0x0000000300307308 */ /* 0x0005e20000002400 */
[----:B---3--:R-:W-:Y:S01]  /*2220*/  HMMA.16816.F32.BF16 R4, R16, R82, RZ ;  /* 0x000000521004723c */ /* 0x008fe200000418ff */
[----:B-1----:R-:W-:-:S06]  /*2230*/  FMUL.FTZ R2, R22, UR4 ;  /* 0x0000000416027c20 */ /* 0x002fcc0008410000 */
[----:B------:R1:W-:Y:S01]  /*2240*/  MUFU.TANH R52, R2 ;  /* 0x0000000200347308 */ /* 0x0003e20000002400 */
[----:B--2---:R-:W-:-:S07]  /*2250*/  FMUL.FTZ R3, R24, UR4 ;  /* 0x0000000418037c20 */ /* 0x004fce0008410000 */
[----:B------:R2:W-:Y:S09]  /*2260*/  MUFU.TANH R41, R3 ;  /* 0x0000000300297308 */ /* 0x0005f20000002400 */
[----:B------:R-:W-:Y:S01]  /*2270*/  HMMA.16816.F32.BF16 R36, R8, R94, R4 ;  /* 0x0000005e0824723c */ /* 0x000fe20000041804 */
[----:B-1----:R-:W-:-:S05]  /*2280*/  FMUL.FTZ R2, R23, UR4 ;  /* 0x0000000417027c20 */ /* 0x002fca0008410000 */
[C---:B------:R-:W-:Y:S01]  /*2290*/  HMMA.16816.F32.BF16 R4, R16.reuse, R58, RZ ;  /* 0x0000003a1004723c */ /* 0x040fe200000418ff */
[----:B------:R1:W-:Y:S05]  /*22a0*/  MUFU.TANH R49, R2 ;  /* 0x0000000200317308 */ /* 0x0003ea0000002400 */
[----:B------:R-:W-:Y:S01]  /*22b0*/  HMMA.16816.F32.BF16 R16, R16, R42, RZ ;  /* 0x0000002a1010723c */ /* 0x000fe200000418ff */
[----:B--2---:R-:W-:-:S04]  /*22c0*/  FMUL.FTZ R3, R25, UR4 ;  /* 0x0000000419037c20 */ /* 0x004fc80008410000 */
[----:B------:R2:W-:Y:S01]  /*22d0*/  MUFU.TANH R30, R3 ;  /* 0x00000003001e7308 */ /* 0x0005e20000002400 */
[----:B-1----:R-:W-:-:S07]  /*22e0*/  FMUL.FTZ R2, R28, UR4 ;  /* 0x000000041c027c20 */ /* 0x002fce0008410000 */
[----:B------:R1:W3:Y:S05]  /*22f0*/  MUFU.TANH R44, R2 ;  /* 0x00000002002c7308 */ /* 0x0002ea0000002400 */
[----:B------:R-:W-:Y:S01]  /*2300*/  HMMA.16816.F32.BF16 R20, R8, R66, R4 ;  /* 0x000000420814723c */ /* 0x000fe20000041804 */
[----:B--2---:R-:W-:-:S05]  /*2310*/  FMUL.FTZ R3, R36, UR4 ;  /* 0x0000000424037c20 */ /* 0x004fca0008410000 */
[----:B------:R-:W-:Y:S01]  /*2320*/  HMMA.16816.F32.BF16 R16, R8, R54, R16 ;  /* 0x000000360810723c */ /* 0x000fe20000041810 */
[----:B------:R2:W-:Y:S06]  /*2330*/  MUFU.TANH R36, R3 ;  /* 0x0000000300247308 */ /* 0x0005ec0000002400 */
[----:B------:R-:W-:Y:S01]  /*2340*/  FMUL.FTZ R11, R26, UR4 ;  /* 0x000000041a0b7c20 */ /* 0x000fe20008410000 */
[----:B-1----:R-:W-:-:S04]  /*2350*/  FMUL.FTZ R2, R29, UR4 ;  /* 0x000000041d027c20 */ /* 0x002fc80008410000 */
[----:B------:R1:W3:Y:S01]  /*2360*/  MUFU.TANH R45, R2 ;  /* 0x00000002002d7308 */ /* 0x0002e20000002400 */
[----:B--2---:R-:W-:-:S07]  /*2370*/  FMUL.FTZ R3, R37, UR4 ;  /* 0x0000000425037c20 */ /* 0x004fce0008410000 */
[----:B------:R2:W3:Y:S01]  /*2380*/  MUFU.TANH R29, R3 ;  /* 0x00000003001d7308 */ /* 0x0004e20000002400 */
[----:B-1----:R-:W-:-:S04]  /*2390*/  FMNMX.FTZ R2, R111, R110, !PT ;  /* 0x0000006e6f027209 */ /* 0x002fc80007810000 */
[----:B------:R-:W-:-:S04]  /*23a0*/  FMNMX.FTZ R2, R47, R2, !PT ;  /* 0x000000022f027209 */ /* 0x000fc80007810000 */
[----:B----4-:R-:W-:Y:S01]  /*23b0*/  FMNMX.FTZ R2, R46, R2, !PT ;  /* 0x000000022e027209 */ /* 0x010fe20007810000 */
[----:B--2---:R-:W-:-:S03]  /*23c0*/  FMUL.FTZ R3, R32, UR4 ;  /* 0x0000000420037c20 */ /* 0x004fc60008410000 */
[----:B------:R-:W-:Y:S01]  /*23d0*/  FMNMX.FTZ R2, R105, R2, !PT ;  /* 0x0000000269027209 */ /* 0x000fe20007810000 */
[----:B------:R1:W2:Y:S03]  /*23e0*/  MUFU.TANH R32, R3 ;  /* 0x0000000300207308 */ /* 0x0002a60000002400 */
[----:B------:R-:W-:-:S04]  /*23f0*/  FMNMX.FTZ R2, R106, R2, !PT ;  /* 0x000000026a027209 */ /* 0x000fc80007810000 */
[----:B---3--:R-:W-:-:S04]  /*2400*/  FMNMX.FTZ R2, R44, R2, !PT ;  /* 0x000000022c027209 */ /* 0x008fc80007810000 */
[----:B------:R-:W-:-:S04]  /*2410*/  FMNMX.FTZ R2, R45, R2, !PT ;  /* 0x000000022d027209 */ /* 0x000fc80007810000 */
[----:B------:R-:W-:Y:S01]  /*2420*/  FMNMX.FTZ R2, R96, R2, !PT ;  /* 0x0000000260027209 */ /* 0x000fe20007810000 */
[----:B-1----:R-:W-:-:S03]  /*2430*/  FMUL.FTZ R3, R33, UR4 ;  /* 0x0000000421037c20 */ /* 0x002fc60008410000 */
[----:B------:R-:W-:Y:S01]  /*2440*/  FMNMX.FTZ R2, R97, R2, !PT ;  /* 0x0000000261027209 */ /* 0x000fe20007810000 */
[----:B------:R1:W3:Y:S03]  /*2450*/  MUFU.TANH R28, R3 ;  /* 0x00000003001c7308 */ /* 0x0002e60000002400 */
[----:B------:R-:W-:-:S04]  /*2460*/  FMNMX.FTZ R2, R41, R2, !PT ;  /* 0x0000000229027209 */ /* 0x000fc80007810000 */
[----:B------:R-:W-:-:S04]  /*2470*/  FMNMX.FTZ R2, R30, R2, !PT ;  /* 0x000000021e027209 */ /* 0x000fc80007810000 */
[----:B------:R-:W-:-:S04]  /*2480*/  FMNMX.FTZ R2, R81, R2, !PT ;  /* 0x0000000251027209 */ /* 0x000fc80007810000 */
[----:B------:R-:W-:Y:S01]  /*2490*/  FMNMX.FTZ R2, R88, R2, !PT ;  /* 0x0000000258027209 */ /* 0x000fe20007810000 */
[----:B-1----:R-:W-:-:S03]  /*24a0*/  FMUL.FTZ R3, R20, UR4 ;  /* 0x0000000414037c20 */ /* 0x002fc60008410000 */
[----:B------:R-:W-:Y:S01]  /*24b0*/  FMNMX.FTZ R2, R36, R2, !PT ;  /* 0x0000000224027209 */ /* 0x000fe20007810000 */
[----:B------:R1:W4:Y:S03]  /*24c0*/  MUFU.TANH R25, R3 ;  /* 0x0000000300197308 */ /* 0x0003260000002400 */
[----:B------:R-:W-:-:S04]  /*24d0*/  FMNMX.FTZ R2, R29, R2, !PT ;  /* 0x000000021d027209 */ /* 0x000fc80007810000 */
[----:B------:R-:W-:-:S04]  /*24e0*/  FMNMX.FTZ R2, R68, R2, !PT ;  /* 0x0000000244027209 */ /* 0x000fc80007810000 */
[----:B------:R-:W-:-:S04]  /*24f0*/  FMNMX.FTZ R2, R69, R2, !PT ;  /* 0x0000000245027209 */ /* 0x000fc80007810000 */
[----:B--2---:R-:W-:Y:S01]  /*2500*/  FMNMX.FTZ R2, R32, R2, !PT ;  /* 0x0000000220027209 */ /* 0x004fe20007810000 */
[----:B-1----:R-:W-:-:S03]  /*2510*/  FMUL.FTZ R3, R21, UR4 ;  /* 0x0000000415037c20 */ /* 0x002fc60008410000 */
[----:B---3--:R-:W-:Y:S01]  /*2520*/  FMNMX.FTZ R2, R28, R2, !PT ;  /* 0x000000021c027209 */ /* 0x008fe20007810000 */
[----:B------:R1:W2:Y:S03]  /*2530*/  MUFU.TANH R21, R3 ;  /* 0x0000000300157308 */ /* 0x0002a60000002400 */
[----:B------:R-:W-:-:S04]  /*2540*/  FMNMX.FTZ R2, R64, R2, !PT ;  /* 0x0000000240027209 */ /* 0x000fc80007810000 */
[----:B------:R-:W-:-:S04]  /*2550*/  FMNMX.FTZ R2, R61, R2, !PT ;  /* 0x000000023d027209 */ /* 0x000fc80007810000 */
[----:B----4-:R-:W-:Y:S01]  /*2560*/  FMNMX.FTZ R2, R25, R2, !PT ;  /* 0x0000000219027209 */ /* 0x010fe20007810000 */
[----:B-1----:R-:W-:-:S03]  /*2570*/  FMUL.FTZ R3, R12, UR4 ;  /* 0x000000040c037c20 */ /* 0x002fc60008410000 */
[----:B--2---:R-:W-:Y:S01]  /*2580*/  FMNMX.FTZ R2, R21, R2, !PT ;  /* 0x0000000215027209 */ /* 0x004fe20007810000 */
[----:B------:R1:W2:Y:S03]  /*2590*/  MUFU.TANH R24, R3 ;  /* 0x0000000300187308 */ /* 0x0002a60000002400 */
[----:B------:R-:W-:-:S04]  /*25a0*/  FMNMX.FTZ R2, R60, R2, !PT ;  /* 0x000000023c027209 */ /* 0x000fc80007810000 */
[----:B------:R-:W-:Y:S01]  /*25b0*/  FMNMX.FTZ R2, R57, R2, !PT ;  /* 0x0000000239027209 */ /* 0x000fe20007810000 */
[----:B-1----:R-:W-:-:S03]  /*25c0*/  FMUL.FTZ R3, R13, UR4 ;  /* 0x000000040d037c20 */ /* 0x002fc60008410000 */
[----:B--2---:R-:W-:Y:S01]  /*25d0*/  FMNMX.FTZ R2, R24, R2, !PT ;  /* 0x0000000218027209 */ /* 0x004fe20007810000 */
[----:B------:R1:W2:Y:S02]  /*25e0*/  MUFU.TANH R20, R3 ;  /* 0x0000000300147308 */ /* 0x0002a40000002400 */
[----:B-1----:R-:W-:Y:S01]  /*25f0*/  FMUL.FTZ R3, R16, UR4 ;  /* 0x0000000410037c20 */ /* 0x002fe20008410000 */
[----:B--2---:R-:W-:-:S05]  /*2600*/  FMNMX.FTZ R2, R20, R2, !PT ;  /* 0x0000000214027209 */ /* 0x004fca0007810000 */
[----:B------:R1:W2:Y:S01]  /*2610*/  MUFU.TANH R13, R3 ;  /* 0x00000003000d7308 */ /* 0x0002a20000002400 */
        /* <DEDUP_REMOVED lines=8> */
[----:B------:R-:W-:Y:S06]  /*26a0*/  BAR.SYNC.DEFER_BLOCKING 0x0 ;  /* 0x0000000000007b1d */ /* 0x000fec0000010000 */
[----:B------:R-:W-:Y:S05]  /*26b0*/  @!P0 BRA `(.L_x_539) ;  /* 0x0000000000588947 */ /* 0x000fea0003800000 */
[----:B------:R-:W-:-:S04]  /*26c0*/  LEA.HI.SX32 R2, R196, 0xfffffffe, 0x19 ;  /* 0xfffffffec4027811 */ /* 0x000fc800078fcaff */
[----:B------:R-:W-:Y:S01]  /*26d0*/  SHF.R.S32.HI R5, RZ, 0x1f, R2 ;  /* 0x0000001fff057819 */ /* 0x000fe20000011402 */
[C---:B------:R-:W-:Y:S02]  /*26e0*/  IMAD R4, R2.reuse, UR12, RZ ;  /* 0x0000000c02047c24 */ /* 0x040fe4000f8e02ff */
[----:B-1----:R-:W-:-:S04]  /*26f0*/  IMAD.WIDE.U32 R2, R2, UR19, R180 ;  /* 0x0000001302027c25 */ /* 0x002fc8000f8e00b4 */
        /* <DEDUP_REMOVED lines=18> */
.L_x_539:
[----:B------:R-:W4:Y:S01]  /*2820*/  SHFL.BFLY PT, R40, R10, 0x2, 0x1f ;  /* 0x0c401f000a287f89 */ /* 0x000f2200000e0000 */
[----:B---3--:R-:W-:Y:S01]  /*2830*/  FMUL.FTZ R2, R27, UR4 ;  /* 0x000000041b027c20 */ /* 0x008fe20008410000 */
[----:B------:R-:W-:Y:S01]  /*2840*/  ULDC UR6, c[0x0][0x2ec] ;  /* 0x0000bb0000067ab9 */ /* 0x000fe20000000800 */
[----:B------:R-:W-:Y:S01]  /*2850*/  FMNMX.FTZ R4, R125, R124, !PT ;  /* 0x0000007c7d047209 */ /* 0x000fe20007810000 */
[----:B------:R-:W3:Y:S08]  /*2860*/  MUFU.TANH R11, R11 ;  /* 0x0000000b000b7308 */ /* 0x000ef00000002400 */
[----:B------:R5:W3:Y:S01]  /*2870*/  MUFU.TANH R6, R2 ;  /* 0x0000000200067308 */ /* 0x000ae20000002400 */
[----:B----4-:R-:W-:Y:S01]  /*2880*/  FMNMX.FTZ R40, R10, R40, !PT ;  /* 0x000000280a287209 */ /* 0x010fe20007810000 */
[----:B-----5:R-:W-:-:S04]  /*2890*/  FMUL.FTZ R2, R38, UR4 ;  /* 0x0000000426027c20 */ /* 0x020fc80008410000 */
[----:B-1----:R-:W1:Y:S02]  /*28a0*/  SHFL.BFLY PT, R3, R40, 0x1, 0x1f ;  /* 0x0c201f0028037f89 */ /* 0x002e6400000e0000 */
[----:B------:R4:W5:Y:S02]  /*28b0*/  MUFU.TANH R7, R2 ;  /* 0x0000000200077308 */ /* 0x0009640000002400 */
[----:B----4-:R-:W-:-:S06]  /*28c0*/  FMUL.FTZ R2, R39, UR4 ;  /* 0x0000000427027c20 */ /* 0x010fcc0008410000 */
[----:B------:R4:W5:Y:S01]  /*28d0*/  MUFU.TANH R8, R2 ;  /* 0x0000000200087308 */ /* 0x0009620000002400 */
[----:B-1----:R-:W-:Y:S01]  /*28e0*/  FMNMX.FTZ R40, R40, R3, !PT ;  /* 0x0000000328287209 */ /* 0x002fe20007810000 */
[----:B------:R-:W-:-:S03]  /*28f0*/  FMUL.FTZ R3, R19, UR4 ;  /* 0x0000000413037c20 */ /* 0x000fc60008410000 */
[----:B------:R-:W-:-:S03]  /*2900*/  FSETP.NEU.FTZ.AND P1, PT, R40, -INF , PT ;  /* 0xff8000002800780b */ /* 0x000fc60003f3d000 */
[----:B------:R-:W-:Y:S01]  /*2910*/  MUFU.TANH R217, R3 ;  /* 0x0000000300d97308 */ /* 0x000fe20000002400 */
[----:B----4-:R-:W-:-:S07]  /*2920*/  FMUL.FTZ R2, R34, UR4 ;  /* 0x0000000422027c20 */ /* 0x010fce0008410000 */
[----:B------:R1:W4:Y:S02]  /*2930*/  MUFU.TANH R9, R2 ;  /* 0x0000000200097308 */ /* 0x0003240000002400 */
[----:B-1----:R-:W-:-:S06]  /*2940*/  FMUL.FTZ R2, R35, UR4 ;  /* 0x0000000423027c20 */ /* 0x002fcc0008410000 */
        /* <DEDUP_REMOVED lines=11> */
[----:B-1----:R-:W-:-:S05]  /*2a00*/  FMUL.FTZ R2, R40, UR6 ;  /* 0x0000000628027c20 */ /* 0x002fca0008410000 */
[----:B------:R-:W-:-:S05]  /*2a10*/  FSEL R2, R2, RZ, P1 ;  /* 0x000000ff02027208 */ /* 0x000fca0000800000 */
[----:B------:R-:W-:-:S04]  /*2a20*/  FFMA.FTZ R3, R111, UR6, -R2 ;  /* 0x000000066f037c23 */ /* 0x000fc80008010802 */
[----:B------:R1:W-:Y:S02]  /*2a30*/  MUFU.EX2 R218, R3 ;  /* 0x0000000300da7308 */ /* 0x0003e40000000800 */
[----:B-1----:R-:W-:-:S06]  /*2a40*/  FFMA.FTZ R3, R110, UR6, -R2 ;  /* 0x000000066e037c23 */ /* 0x002fcc0008010802 */
[----:B------:R1:W4:Y:S02]  /*2a50*/  MUFU.EX2 R215, R3 ;  /* 0x0000000300d77308 */ /* 0x0003240000000800 */
        /* <DEDUP_REMOVED lines=11> */
[----:B--2---:R-:W-:Y:S01]  /*2b10*/  FMNMX.FTZ R3, R16, R3, !PT ;  /* 0x0000000310037209 */ /* 0x004fe20007810000 */
[----:B-1----:R-:W-:-:S03]  /*2b20*/  FFMA.FTZ R4, R106, UR6, -R2 ;  /* 0x000000066a047c23 */ /* 0x002fc60008010802 */
[----:B------:R-:W-:Y:S01]  /*2b30*/  FMNMX.FTZ R3, R119, R3, !PT ;  /* 0x0000000377037209 */ /* 0x000fe20007810000 */
[----:B------:R1:W-:Y:S03]  /*2b40*/  MUFU.EX2 R221, R4 ;  /* 0x0000000400dd7308 */ /* 0x0003e60000000800 */
[----:B------:R-:W-:Y:S01]  /*2b50*/  FMNMX.FTZ R3, R118, R3, !PT ;  /* 0x0000000376037209 */ /* 0x000fe20007810000 */
[----:B-1----:R-:W-:-:S04]  /*2b60*/  FFMA.FTZ R4, R44, UR6, -R2 ;  /* 0x000000062c047c23 */ /* 0x002fc80008010802 */
[----:B------:R1:W-:Y:S02]  /*2b70*/  MUFU.EX2 R223, R4 ;  /* 0x0000000400df7308 */ /* 0x0003e40000000800 */
[----:B-1----:R-:W-:-:S06]  /*2b80*/  FFMA.FTZ R4, R45, UR6, -R2 ;  /* 0x000000062d047c23 */ /* 0x002fcc0008010802 */
[----:B------:R3:W-:Y:S02]  /*2b90*/  MUFU.EX2 R224, R4 ;  /* 0x0000000400e07308 */ /* 0x0007e40000000800 */
[----:B---3--:R-:W-:Y:S01]  /*2ba0*/  FMNMX.FTZ R4, R11, R3, !PT ;  /* 0x000000030b047209 */ /* 0x008fe20007810000 */
[----:B------:R-:W-:-:S03]  /*2bb0*/  FFMA.FTZ R3, R96, UR6, -R2 ;  /* 0x0000000660037c23 */ /* 0x000fc60008010802 */
[----:B------:R-:W-:Y:S02]  /*2bc0*/  FMNMX.FTZ R4, R6, R4, !PT ;  /* 0x0000000406047209 */ /* 0x000fe40007810000 */
[----:B------:R1:W-:Y:S02]  /*2bd0*/  MUFU.EX2 R225, R3 ;  /* 0x0000000300e17308 */ /* 0x0003e40000000800 */
[----:B-1----:R-:W-:Y:S01]  /*2be0*/  FMNMX.FTZ R3, R117, R4, !PT ;  /* 0x0000000475037209 */ /* 0x002fe20007810000 */
[----:B------:R-:W-:-:S03]  /*2bf0*/  FFMA.FTZ R4, R97, UR6, -R2 ;  /* 0x0000000661047c23 */ /* 0x000fc60008010802 */
[----:B------:R-:W-:Y:S02]  /*2c00*/  FMNMX.FTZ R3, R116, R3, !PT ;  /* 0x0000000374037209 */ /* 0x000fe40007810000 */
[----:B------:R5:W-:Y:S02]  /*2c10*/  MUFU.EX2 R235, R4 ;  /* 0x0000000400eb7308 */ /* 0x000be40000000800 */
[----:B-----5:R-:W-:Y:S01]  /*2c20*/  FMNMX.FTZ R4, R7, R3, !PT ;  /* 0x0000000307047209 */ /* 0x020fe20007810000 */
[----:B------:R-:W-:-:S03]  /*2c30*/  FFMA.FTZ R3, R41, UR6, -R2 ;  /* 0x0000000629037c23 */ /* 0x000fc60008010802 */
[----:B------:R-:W-:Y:S02]  /*2c40*/  FMNMX.FTZ R4, R8, R4, !PT ;  /* 0x0000000408047209 */ /* 0x000fe40007810000 */
[----:B------:R1:W-:Y:S02]  /*2c50*/  MUFU.EX2 R234, R3 ;  /* 0x0000000300ea7308 */ /* 0x0003e40000000800 */
[----:B-1----:R-:W-:Y:S01]  /*2c60*/  FMNMX.FTZ R3, R113, R4, !PT ;  /* 0x0000000471037209 */ /* 0x002fe20007810000 */
[----:B------:R-:W-:-:S03]  /*2c70*/  FFMA.FTZ R4, R30, UR6, -R2 ;  /* 0x000000061e047c23 */ /* 0x000fc60008010802 */
[----:B------:R-:W-:Y:S02]  /*2c80*/  FMNMX.FTZ R3, R114, R3, !PT ;  /* 0x0000000372037209 */ /* 0x000fe40007810000 */
[----:B------:R4:W-:Y:S02]  /*2c90*/  MUFU.EX2 R233, R4 ;  /* 0x0000000400e97308 */ /* 0x0009e40000000800 */
[----:B----4-:R-:W-:Y:S01]  /*2ca0*/  FMNMX.FTZ R4, R9, R3, !PT ;  /* 0x0000000309047209 */ /* 0x010fe20007810000 */
[----:B------:R-:W-:-:S03]  /*2cb0*/  FFMA.FTZ R3, R81, UR6, -R2 ;  /* 0x0000000651037c23 */ /* 0x000fc60008010802 */
[----:B------:R-:W-:Y:S02]  /*2cc0*/  FMNMX.FTZ R4, R10, R4, !PT ;  /* 0x000000040a047209 */ /* 0x000fe40007810000 */
        /* <DEDUP_REMOVED lines=24> */
[----:B------:R1:W-:Y:S03]  /*2e50*/  MUFU.EX2 R226, R3 ;  /* 0x0000000300e27308 */ /* 0x0003e60000000800 */
        /* <DEDUP_REMOVED lines=8> */
[----:B-1----:R-:W-:Y:S01]  /*2ee0*/  FFMA.FTZ R3, R61, UR6, -R2 ;  /* 0x000000063d037c23 */ /* 0x002fe20008010802 */
[----:B------:R-:W-:-:S03]  /*2ef0*/  FMNMX.FTZ R4, R147, R146, !PT ;  /* 0x0000009293047209 */ /* 0x000fc60007810000 */
[C---:B------:R-:W-:Y:S02]  /*2f00*/  FMUL.FTZ R5, R39.reuse, UR6 ;  /* 0x0000000627057c20 */ /* 0x040fe40008410000 */
[----:B------:R1:W-:Y:S01]  /*2f10*/  MUFU.EX2 R238, R3 ;  /* 0x0000000300ee7308 */ /* 0x0003e20000000800 */
[----:B------:R-:W-:-:S04]  /*2f20*/  FSETP.NEU.FTZ.AND P1, PT, R39, -INF , PT ;  /* 0xff8000002700780b */ /* 0x000fc80003f3d000 */
[----:B------:R-:W-:Y:S01]  /*2f30*/  FSEL R5, R5, RZ, P1 ;  /* 0x000000ff05057208 */ /* 0x000fe20000800000 */
        /* <DEDUP_REMOVED lines=17> */
[----:B------:R-:W-:Y:S01]  /*3050*/  FFMA.FTZ R2, R12, UR6, -R2 ;  /* 0x000000060c027c23 */ /* 0x000fe20008010802 */
[----:B------:R-:W-:-:S04]  /*3060*/  F2FP.BF16.F32.PACK_AB R12, R215, R218 ;  /* 0x000000dad70c723e */ /* 0x000fc800000010ff */
        /* <DEDUP_REMOVED lines=110> */
[----:B-1----:R-:W-:Y:S02]  /*3750*/  FMNMX.FTZ R38, R38, R4, !PT ;  /* 0x0000000426267209 */ /* 0x002fe40007810000 */
[----:B------:R-:W-:-:S03]  /*3760*/  FMNMX.FTZ R2, R176, R2, !PT ;  /* 0x00000002b0027209 */ /* 0x000fc60007810000 */
[----:B------:R-:W1:Y:S01]  /*3770*/  SHFL.BFLY PT, R4, R38, 0x1, 0x1f ;  /* 0x0c201f0026047f89 */ /* 0x000e6200000e0000 */
[----:B------:R-:W-:Y:S01]  /*3780*/  FMNMX.FTZ R2, R165, R2, !PT ;  /* 0x00000002a5027209 */ /* 0x000fe20007810000 */
[----:B--2---:R-:W-:-:S03]  /*3790*/  FFMA.FTZ R3, R93, UR6, -R5 ;  /* 0x000000065d037c23 */ /* 0x004fc60008010805 */
[----:B------:R-:W-:Y:S01]  /*37a0*/  FMNMX.FTZ R2, R166, R2, !PT ;  /* 0x00000002a6027209 */ /* 0x000fe20007810000 */
[----:B------:R2:W-:Y:S04]  /*37b0*/  MUFU.EX2 R204, R3 ;  /* 0x0000000300cc7308 */ /* 0x0005e80000000800 */
[----:B------:R-:W4:Y:S01]  /*37c0*/  SHFL.BFLY PT, R7, R2, 0x2, 0x1f ;  /* 0x0c401f0002077f89 */ /* 0x000f2200000e0000 */
[----:B--2---:R-:W-:Y:S01]  /*37d0*/  FFMA.FTZ R3, R92, UR6, -R5 ;  /* 0x000000065c037c23 */ /* 0x004fe20008010805 */
[----:B-1----:R-:W-:-:S03]  /*37e0*/  FMNMX.FTZ R38, R38, R4, !PT ;  /* 0x0000000426267209 */ /* 0x002fc60007810000 */
[----:B------:R1:W-:Y:S01]  /*37f0*/  MUFU.EX2 R203, R3 ;  /* 0x0000000300cb7308 */ /* 0x0003e20000000800 */
[C---:B------:R-:W-:Y:S01]  /*3800*/  FSETP.NEU.FTZ.AND P1, PT, R38.reuse, -INF , PT ;  /* 0xff8000002600780b */ /* 0x040fe20003f3d000 */
[----:B------:R-:W-:Y:S01]  /*3810*/  FMUL.FTZ R4, R38, UR6 ;  /* 0x0000000626047c20 */ /* 0x000fe20008410000 */
[----:B----4-:R-:W-:-:S04]  /*3820*/  FMNMX.FTZ R2, R2, R7, !PT ;  /* 0x0000000702027209 */ /* 0x010fc80007810000 */
[----:B------:R-:W-:-:S05]  /*3830*/  FSEL R4, R4, RZ, P1 ;  /* 0x000000ff04047208 */ /* 0x000fca0000800000 */
[----:B------:R-:W-:Y:S01]  /*3840*/  FFMA.FTZ R6, R76, UR6, -R4 ;  /* 0x000000064c067c23 */ /* 0x000fe20008010804 */
[----:B-1----:R-:W-:-:S03]  /*3850*/  FFMA.FTZ R3, R14, UR6, -R5 ;  /* 0x000000060e037c23 */ /* 0x002fc60008010805 */
[----:B------:R1:W-:Y:S01]  /*3860*/  MUFU.EX2 R180, R6 ;  /* 0x0000000600b47308 */ /* 0x0003e20000000800 */
[----:B------:R-:W-:-:S07]  /*3870*/  F2FP.BF16.F32.PACK_AB R14, R220, R219 ;  /* 0x000000dbdc0e723e */ /* 0x000fce00000010ff */
[----:B------:R2:W-:Y:S01]  /*3880*/  MUFU.EX2 R36, R3 ;  /* 0x0000000300247308 */ /* 0x0005e20000000800 */
        /* <DEDUP_REMOVED lines=9> */
[----:B------:R1:W-:Y:S08]  /*3920*/  MUFU.EX2 R191, R2 ;  /* 0x0000000200bf7308 */ /* 0x0003f00000000800 */
[----:B------:R2:W-:Y:S01]  /*3930*/  MUFU.EX2 R200, R3 ;  /* 0x0000000300c87308 */ /* 0x0005e20000000800 */
[----:B-1----:R-:W-:-:S07]  /*3940*/  FFMA.FTZ R2, R65, UR6, -R4 ;  /* 0x0000000641027c23 */ /* 0x002fce0008010804 */
[----:B------:R1:W-:Y:S01]  /*3950*/  MUFU.EX2 R190, R2 ;  /* 0x0000000200be7308 */ /* 0x0003e20000000800 */
[----:B--2---:R-:W-:-:S07]  /*3960*/  FFMA.FTZ R3, R143, UR6, -R4 ;  /* 0x000000068f037c23 */ /* 0x004fce0008010804 */
[----:B------:R2:W-:Y:S01]  /*3970*/  MUFU.EX2 R122, R3 ;  /* 0x00000003007a7308 */ /* 0x0005e20000000800 */
[----:B-1----:R-:W-:Y:S01]  /*3980*/  IADD3 R2, R157, R6, RZ ;  /* 0x000000069d027210 */ /* 0x002fe20007ffe0ff */
[----:B--2---:R-:W-:-:S06]  /*3990*/  FFMA.FTZ R3, R144, UR6, -R4 ;  /* 0x0000000690037c23 */ /* 0x004fcc0008010804 */
        /* <DEDUP_REMOVED lines=9> */
[----:B-1----:R-:W-:Y:S01]  /*3a30*/  FFMA.FTZ R3, R135, UR6, -R4 ;  /* 0x0000000687037c23 */ /* 0x002fe20008010804 */
[----:B------:R-:W-:Y:S02]  /*3a40*/  LEA R135, R2, UR5, 0x1 ;  /* 0x0000000502877c11 */ /* 0x000fe4000f8e08ff */
[----:B------:R-:W-:-:S03]  /*3a50*/  LOP3.LUT R2, R216, 0xffffffe0, RZ, 0xc0, !PT ;  /* 0xffffffe0d8027812 */ /* 0x000fc600078ec0ff */
[----:B------:R1:W-:Y:S01]  /*3a60*/  MUFU.EX2 R179, R3 ;  /* 0x0000000300b37308 */ /* 0x0003e20000000800 */
[----:B------:R-:W-:Y:S01]  /*3a70*/  IADD3 R184, R0, R135, RZ ;  /* 0x0000008700b87210 */ /* 0x000fe20007ffe0ff */
[----:B------:R-:W2:Y:S04]  /*3a80*/  LDSM.16.MT88.4 R16, [R135+0x4000] ;  /* 0x004000008710783b */ /* 0x000ea80000004200 */
[----:B------:R-:W3:Y:S04]  /*3a90*/  LDSM.16.MT88.4 R24, [R184+0x4000] ;  /* 0x00400000b818783b */ /* 0x000ee80000004200 */
[----:B------:R-:W4:Y:S04]  /*3aa0*/  LDSM.16.MT88.4 R28, [R135+0x4400] ;  /* 0x00440000871c783b */ /* 0x000f280000004200 */
[----:B------:R-:W5:Y:S01]  /*3ab0*/  LDSM.16.MT88.4 R32, [R184+0x4400] ;  /* 0x00440000b820783b */ /* 0x000f620000004200 */
[----:B-1----:R-:W-:-:S04]  /*3ac0*/  FFMA.FTZ R3, R77, UR6, -R4 ;  /* 0x000000064d037c23 */ /* 0x002fc80008010804 */
[----:B------:R1:W-:Y:S02]  /*3ad0*/  MUFU.EX2 R181, R3 ;  /* 0x0000000300b57308 */ /* 0x0003e40000000800 */
[----:B-1----:R-:W-:-:S06]  /*3ae0*/  FFMA.FTZ R3, R134, UR6, -R4 ;  /* 0x0000000686037c23 */ /* 0x002fcc0008010804 */
[----:B------:R1:W-:Y:S01]  /*3af0*/  MUFU.EX2 R134, R3 ;  /* 0x0000000300867308 */ /* 0x0003e20000000800 */
[C---:B--2---:R-:W-:Y:S06]  /*3b00*/  HMMA.16816.F32.BF16 R76, R12.reuse, R18, RZ ;  /* 0x000000120c4c723c */ /* 0x044fec00000418ff */
[----:B---3--:R-:W-:Y:S01]  /*3b10*/  HMMA.16816.F32.BF16 R60, R12, R24, RZ ;  /* 0x000000180c3c723c */ /* 0x008fe200000418ff */
[----:B-1----:R-:W-:-:S04]  /*3b20*/  FFMA.FTZ R3, R133, UR6, -R4 ;  /* 0x0000000685037c23 */ /* 0x002fc80008010804 */
[----:B------:R1:W-:Y:S02]  /*3b30*/  MUFU.EX2 R182, R3 ;  /* 0x0000000300b67308 */ /* 0x0003e40000000800 */
[----:B-1----:R-:W-:-:S06]  /*3b40*/  FFMA.FTZ R3, R73, UR6, -R4 ;  /* 0x0000000649037c23 */ /* 0x002fcc0008010804 */
[----:B------:R1:W-:Y:S02]  /*3b50*/  MUFU.EX2 R183, R3 ;  /* 0x0000000300b77308 */ /* 0x0003e40000000800 */
[--C-:B-1----:R-:W-:Y:S02]  /*3b60*/  FFMA.FTZ R3, R72, UR6, -R4.reuse ;  /* 0x0000000648037c23 */ /* 0x102fe40008010804 */
[----:B------:R-:W-:Y:S04]  /*3b70*/  HMMA.16816.F32.BF16 R72, R12, R26, RZ ;  /* 0x0000001a0c48723c */ /* 0x000fe800000418ff */
[----:B------:R1:W-:Y:S02]  /*3b80*/  MUFU.EX2 R189, R3 ;  /* 0x0000000300bd7308 */ /* 0x0003e40000000800 */
[----:B-1----:R-:W-:-:S06]  /*3b90*/  FFMA.FTZ R3, R131, UR6, -R4 ;  /* 0x0000000683037c23 */ /* 0x002fcc0008010804 */
[----:B------:R1:W-:Y:S02]  /*3ba0*/  MUFU.EX2 R192, R3 ;  /* 0x0000000300c07308 */ /* 0x0003e40000000800 */
[----:B-1----:R-:W-:-:S05]  /*3bb0*/  FMUL.FTZ R3, R20, UR6 ;  /* 0x0000000614037c20 */ /* 0x002fca0008410000 */
[----:B------:R-:W-:-:S05]  /*3bc0*/  FSEL R3, R3, RZ, P1 ;  /* 0x000000ff03037208 */ /* 0x000fca0000800000 */
[--C-:B------:R-:W-:Y:S01]  /*3bd0*/  FFMA.FTZ R6, R147, UR6, -R3.reuse ;  /* 0x0000000693067c23 */ /* 0x100fe20008010803 */
[----:B------:R-:W-:-:S03]  /*3be0*/  FFMA.FTZ R0, R146, UR6, -R3 ;  /* 0x0000000692007c23 */ /* 0x000fc60008010803 */
[----:B------:R-:W-:Y:S08]  /*3bf0*/  MUFU.EX2 R7, R6 ;  /* 0x0000000600077308 */ /* 0x000ff00000000800 */
[----:B------:R1:W2:Y:S02]  /*3c00*/  MUFU.EX2 R6, R0 ;  /* 0x0000000000067308 */ /* 0x0002a40000000800 */
[----:B-1----:R-:W-:Y:S01]  /*3c10*/  FFMA.FTZ R0, R101, UR6, -R3 ;  /* 0x0000000665007c23 */ /* 0x002fe20008010803 */
[----:B--2---:R-:W-:-:S05]  /*3c20*/  F2FP.BF16.F32.PACK_AB R9, R6, R7 ;  /* 0x000000070609723e */ /* 0x004fca00000010ff */
[----:B------:R1:W-:Y:S02]  /*3c30*/  MUFU.EX2 R108, R0 ;  /* 0x00000000006c7308 */ /* 0x0003e40000000800 */
[----:B-1----:R-:W-:-:S06]  /*3c40*/  FFMA.FTZ R0, R100, UR6, -R3 ;  /* 0x0000000664007c23 */ /* 0x002fcc0008010803 */
[----:B------:R1:W2:Y:S02]  /*3c50*/  MUFU.EX2 R109, R0 ;  /* 0x00000000006d7308 */ /* 0x0002a40000000800 */
[----:B-1----:R-:W-:Y:S01]  /*3c60*/  FFMA.FTZ R0, R80, UR6, -R4 ;  /* 0x0000000650007c23 */ /* 0x002fe20008010804 */
[----:B--2---:R-:W-:Y:S01]  /*3c70*/  F2FP.BF16.F32.PACK_AB R11, R109, R108 ;  /* 0x0000006c6d0b723e */ /* 0x004fe200000010ff */
[-C--:B------:R-:W-:Y:S04]  /*3c80*/  HMMA.16816.F32.BF16 R80, R12, R16.reuse, RZ ;  /* 0x000000100c50723c */ /* 0x080fe800000418ff */
[----:B------:R1:W-:Y:S02]  /*3c90*/  MUFU.EX2 R177, R0 ;  /* 0x0000000000b17308 */ /* 0x0003e40000000800 */
[----:B------:R-:W-:Y:S01]  /*3ca0*/  HMMA.16816.F32.BF16 R44, R8, R16, RZ ;  /* 0x00000010082c723c */ /* 0x000fe200000418ff */
[----:B------:R-:W-:-:S02]  /*3cb0*/  F2FP.BF16.F32.PACK_AB R12, R221, R222 ;  /* 0x000000dedd0c723e */ /* 0x000fc400000010ff */
[----:B------:R-:W-:Y:S02]  /*3cc0*/  F2FP.BF16.F32.PACK_AB R13, R202, R199 ;  /* 0x000000c7ca0d723e */ /* 0x000fe400000010ff */
[----:B------:R-:W-:Y:S01]  /*3cd0*/  F2FP.BF16.F32.PACK_AB R14, R224, R223 ;  /* 0x000000dfe00e723e */ /* 0x000fe200000010ff */
[----:B------:R-:W-:Y:S01]  /*3ce0*/  HMMA.16816.F32.BF16 R48, R8, R24, RZ ;  /* 0x000000180830723c */ /* 0x000fe200000418ff */
[----:B------:R-:W-:-:S05]  /*3cf0*/  F2FP.BF16.F32.PACK_AB R15, R207, R201 ;  /* 0x000000c9cf0f723e */ /* 0x000fca00000010ff */
[C---:B------:R-:W-:Y:S01]  /*3d00*/  HMMA.16816.F32.BF16 R52, R8.reuse, R18, RZ ;  /* 0x000000120834723c */ /* 0x040fe200000418ff */
[----:B-1----:R-:W-:Y:S01]  /*3d10*/  FFMA.FTZ R0, R149, UR6, -R3 ;  /* 0x0000000695007c23 */ /* 0x002fe20008010803 */
[----:B------:R-:W-:Y:S03]  /*3d20*/  LDSM.16.MT88.4 R16, [R184+0x4800] ;  /* 0x00480000b810783b */ /* 0x000fe60000004200 */
[----:B------:R1:W-:Y:S01]  /*3d30*/  MUFU.EX2 R113, R0 ;  /* 0x0000000000717308 */ /* 0x0003e20000000800 */
[----:B------:R-:W-:Y:S01]  /*3d40*/  HMMA.16816.F32.BF16 R56, R8, R26, RZ ;  /* 0x0000001a0838723c */ /* 0x000fe200000418ff */
[----:B------:R-:W2:Y:S05]  /*3d50*/  LDSM.16.MT88.4 R24, [R135+0x4800] ;  /* 0x004800008718783b */ /* 0x000eaa0000004200 */
[----:B----4-:R-:W-:Y:S01]  /*3d60*/  HMMA.16816.F32.BF16 R80, R12, R28, R80 ;  /* 0x0000001c0c50723c */ /* 0x010fe20000041850 */
[----:B------:R-:W-:-:S02]  /*3d70*/  F2FP.BF16.F32.PACK_AB R8, R179, R125 ;  /* 0x0000007db308723e */ /* 0x000fc400000010ff */
[----:B------:R-:W-:-:S03]  /*3d80*/  F2FP.BF16.F32.PACK_AB R10, R180, R181 ;  /* 0x000000b5b40a723e */ /* 0x000fc600000010ff */
[----:B-----5:R-:W-:Y:S01]  /*3d90*/  HMMA.16816.F32.BF16 R84, R12, R32, R60 ;  /* 0x000000200c54723c */ /* 0x020fe2000004183c */
        /* <DEDUP_REMOVED lines=21> */
[----:B------:R-:W3:Y:S01]  /*3ef0*/  LDSM.16.MT88.4 R32, [R135+0x4c00] ;  /* 0x004c00008720783b */ /* 0x000ee20000004200 */
        /* <DEDUP_REMOVED lines=8> */
[C---:B------:R-:W-:Y:S01]  /*3f80*/  HMMA.16816.F32.BF16 R72, R12.reuse, R26, R56 ;  /* 0x0000001a0c48723c */ /* 0x040fe20000041838 */
[----:B------:R1:W-:Y:S05]  /*3f90*/  MUFU.EX2 R111, R0 ;  /* 0x00000000006f7308 */ /* 0x0003ea0000000800 */
        /* <DEDUP_REMOVED lines=13> */
[C---:B------:R-:W-:Y:S01]  /*4070*/  HMMA.16816.F32.BF16 R48, R8.reuse, R26, R48 ;  /* 0x0000001a0830723c */ /* 0x040fe20000041830 */
[----:B-1----:R-:W-:Y:S01]  /*4080*/  FFMA.FTZ R0, R145, UR6, -R4 ;  /* 0x0000000691007c23 */ /* 0x002fe20008010804 */
[----:B------:R-:W1:Y:S03]  /*4090*/  LDSM.16.MT88.4 R24, [R135+0x5000] ;  /* 0x005000008718783b */ /* 0x000e660000004200 */
[----:B------:R2:W-:Y:S01]  /*40a0*/  MUFU.EX2 R114, R0 ;  /* 0x0000000000727308 */ /* 0x0005e20000000800 */
[----:B------:R-:W-:Y:S01]  /*40b0*/  HMMA.16816.F32.BF16 R64, R8, R18, R52 ;  /* 0x000000120840723c */ /* 0x000fe20000041834 */
[----:B------:R-:W-:Y:S05]  /*40c0*/  LDSM.16.MT88.4 R144, [R135+0x5c00] ;  /* 0x005c00008790783b */ /* 0x000fea0000004200 */
[----:B------:R-:W-:Y:S01]  /*40d0*/  HMMA.16816.F32.BF16 R68, R12, R16, R84 ;  /* 0x000000100c44723c */ /* 0x000fe20000041854 */
[----:B------:R-:W4:Y:S01]  /*40e0*/  LDSM.16.MT88.4 R16, [R184+0x5000] ;  /* 0x00500000b810783b */ /* 0x000f220000004200 */
[----:B------:R-:W-:-:S02]  /*40f0*/  F2FP.BF16.F32.PACK_AB R8, R191, R192 ;  /* 0x000000c0bf08723e */ /* 0x000fc400000010ff */
[----:B------:R-:W-:-:S03]  /*4100*/  F2FP.BF16.F32.PACK_AB R10, R177, R190 ;  /* 0x000000beb10a723e */ /* 0x000fc600000010ff */
[----:B------:R-:W-:Y:S02]  /*4110*/  F2FP.BF16.F32.PACK_AB R12, R231, R232 ;  /* 0x000000e8e70c723e */ /* 0x000fe400000010ff */
[----:B------:R-:W-:Y:S01]  /*4120*/  F2FP.BF16.F32.PACK_AB R13, R211, R212 ;  /* 0x000000d4d30d723e */ /* 0x000fe200000010ff */
[----:B--2---:R-:W-:Y:S01]  /*4130*/  FFMA.FTZ R0, R150, UR6, -R4 ;  /* 0x0000000696007c23 */ /* 0x004fe20008010804 */
[----:B------:R-:W-:Y:S02]  /*4140*/  F2FP.BF16.F32.PACK_AB R14, R229, R230 ;  /* 0x000000e6e50e723e */ /* 0x000fe400000010ff */
[----:B------:R-:W-:Y:S01]  /*4150*/  F2FP.BF16.F32.PACK_AB R15, R88, R90 ;  /* 0x0000005a580f723e */ /* 0x000fe200000010ff */
[----:B------:R2:W-:Y:S06]  /*4160*/  MUFU.EX2 R110, R0 ;  /* 0x00000000006e7308 */ /* 0x0005ec0000000800 */
[----:B---3--:R-:W-:Y:S01]  /*4170*/  HMMA.16816.F32.BF16 R80, R12, R32, R80 ;  /* 0x000000200c50723c */ /* 0x008fe20000041850 */
[----:B--2---:R-:W-:-:S04]  /*4180*/  FFMA.FTZ R0, R159, UR6, -R3 ;  /* 0x000000069f007c23 */ /* 0x004fc80008010803 */
[----:B------:R2:W-:Y:S02]  /*4190*/  MUFU.EX2 R104, R0 ;  /* 0x0000000000687308 */ /* 0x0005e40000000800 */
[----:B--2---:R-:W-:-:S06]  /*41a0*/  FFMA.FTZ R0, R158, UR6, -R3 ;  /* 0x000000069e007c23 */ /* 0x004fcc0008010803 */
        /* <DEDUP_REMOVED lines=14> */
[----:B------:R-:W-:Y:S06]  /*4290*/  HMMA.16816.F32.BF16 R60, R8, R30, R64 ;  /* 0x0000001e083c723c */ /* 0x000fec0000041840 */
[----:B------:R-:W-:Y:S01]  /*42a0*/  HMMA.16816.F32.BF16 R76, R12, R34, R72 ;  /* 0x000000220c4c723c */ /* 0x000fe20000041848 */
[----:B------:R-:W3:Y:S01]  /*42b0*/  LDSM.16.MT88.4 R32, [R135+0x5400] ;  /* 0x005400008720783b */ /* 0x000ee20000004200 */
[----:B------:R-:W-:Y:S02]  /*42c0*/  F2FP.BF16.F32.PACK_AB R8, R131, R133 ;  /* 0x000000858308723e */ /* 0x000fe400000010ff */
[----:B------:R-:W-:-:S02]  /*42d0*/  F2FP.BF16.F32.PACK_AB R10, R115, R130 ;  /* 0x00000082730a723e */ /* 0x000fc400000010ff */
[----:B------:R-:W-:Y:S01]  /*42e0*/  HMMA.16816.F32.BF16 R72, R12, R28, R68 ;  /* 0x0000001c0c48723c */ /* 0x000fe20000041844 */
[----:B--2---:R-:W-:-:S05]  /*42f0*/  FFMA.FTZ R0, R154, UR6, -R4 ;  /* 0x000000069a007c23 */ /* 0x004fca0008010804 */
[----:B------:R-:W-:Y:S01]  /*4300*/  HMMA.16816.F32.BF16 R68, R12, R30, R56 ;  /* 0x0000001e0c44723c */ /* 0x000fe20000041838 */
[----:B------:R-:W2:Y:S01]  /*4310*/  LDSM.16.MT88.4 R28, [R184+0x5400] ;  /* 0x00540000b81c783b */ /* 0x000ea20000004200 */
[----:B------:R5:W-:Y:S05]  /*4320*/  MUFU.EX2 R101, R0 ;  /* 0x0000000000657308 */ /* 0x000bea0000000800 */
[----:B------:R-:W-:Y:S02]  /*4330*/  F2FP.BF16.F32.PACK_AB R12, R227, R228 ;  /* 0x000000e4e30c723e */ /* 0x000fe400000010ff */
[----:B------:R-:W-:Y:S02]  /*4340*/  F2FP.BF16.F32.PACK_AB R13, R208, R210 ;  /* 0x000000d2d00d723e */ /* 0x000fe400000010ff */
[----:B------:R-:W-:-:S02]  /*4350*/  F2FP.BF16.F32.PACK_AB R14, R236, R226 ;  /* 0x000000e2ec0e723e */ /* 0x000fc400000010ff */
[----:B------:R-:W-:Y:S01]  /*4360*/  F2FP.BF16.F32.PACK_AB R15, R42, R43 ;  /* 0x0000002b2a0f723e */ /* 0x000fe200000010ff */
[----:B-----5:R-:W-:-:S06]  /*4370*/  FFMA.FTZ R0, R168, UR6, -R3 ;  /* 0x00000006a8007c23 */ /* 0x020fcc0008010803 */
[C---:B-1----:R-:W-:Y:S01]  /*4380*/  HMMA.16816.F32.BF16 R76, R12.reuse, R26, R76 ;  /* 0x0000001a0c4c723c */ /* 0x042fe2000004184c */
[----:B------:R1:W-:Y:S05]  /*4390*/  MUFU.EX2 R97, R0 ;  /* 0x0000000000617308 */ /* 0x0003ea0000000800 */
[----:B----4-:R-:W-:Y:S01]  /*43a0*/  HMMA.16816.F32.BF16 R56, R12, R16, R72 ;  /* 0x000000100c38723c */ /* 0x010fe20000041848 */
        /* <DEDUP_REMOVED lines=9> */
[----:B------:R1:W4:Y:S02]  /*4440*/  MUFU.EX2 R98, R0 ;  /* 0x0000000000627308 */ /* 0x0003240000000800 */
[C---:B------:R-:W-:Y:S06]  /*4450*/  HMMA.16816.F32.BF16 R64, R8.reuse, R26, R48 ;  /* 0x0000001a0840723c */ /* 0x040fec0000041830 */
[C---:B------:R-:W-:Y:S06]  /*4460*/  HMMA.16816.F32.BF16 R44, R8.reuse, R16, R44 ;  /* 0x00000010082c723c */ /* 0x040fec000004182c */
[----:B------:R-:W-:Y:S01]  /*4470*/  HMMA.16816.F32.BF16 R48, R8, R18, R60 ;  /* 0x000000120830723c */ /* 0x000fe2000004183c */
[----:B-1----:R-:W-:-:S04]  /*4480*/  FFMA.FTZ R0, R136, UR6, -R4 ;  /* 0x0000000688007c23 */ /* 0x002fc80008010804 */
[----:B------:R1:W-:Y:S01]  /*4490*/  MUFU.EX2 R95, R0 ;  /* 0x00000000005f7308 */ /* 0x0003e20000000800 */
[-C--:B------:R-:W-:Y:S06]  /*44a0*/  HMMA.16816.F32.BF16 R136, R8, R24.reuse, R52 ;  /* 0x000000180888723c */ /* 0x080fec0000041834 */
[----:B------:R-:W-:Y:S01]  /*44b0*/  HMMA.16816.F32.BF16 R52, R12, R24, R80 ;  /* 0x000000180c34723c */ /* 0x000fe20000041850 */
[----:B------:R-:W-:Y:S01]  /*44c0*/  F2FP.BF16.F32.PACK_AB R8, R110, R114 ;  /* 0x000000726e08723e */ /* 0x000fe200000010ff */
[----:B------:R-:W-:Y:S01]  /*44d0*/  LDSM.16.MT88.4 R24, [R135+0x5800] ;  /* 0x005800008718783b */ /* 0x000fe20000004200 */
[----:B------:R-:W-:-:S03]  /*44e0*/  F2FP.BF16.F32.PACK_AB R10, R103, R105 ;  /* 0x00000069670a723e */ /* 0x000fc600000010ff */
[----:B------:R-:W-:Y:S01]  /*44f0*/  HMMA.16816.F32.BF16 R60, R12, R18, R68 ;  /* 0x000000120c3c723c */ /* 0x000fe20000041844 */
[----:B------:R-:W5:Y:S01]  /*4500*/  LDSM.16.MT88.4 R16, [R184+0x5800] ;  /* 0x00580000b810783b */ /* 0x000f620000004200 */
[----:B-1----:R-:W-:-:S05]  /*4510*/  FFMA.FTZ R0, R140, UR6, -R4 ;  /* 0x000000068c007c23 */ /* 0x002fca0008010804 */
[----:B----4-:R-:W-:Y:S01]  /*4520*/  F2FP.BF16.F32.PACK_AB R12, R98, R101 ;  /* 0x00000065620c723e */ /* 0x010fe200000010ff */
        /* <DEDUP_REMOVED lines=14> */
[C---:B---3--:R-:W-:Y:S06]  /*4610*/  HMMA.16816.F32.BF16 R136, R8.reuse, R32, R136 ;  /* 0x000000200888723c */ /* 0x048fec0000041888 */
[C---:B------:R-:W-:Y:S06]  /*4620*/  HMMA.16816.F32.BF16 R64, R8.reuse, R34, R64 ;  /* 0x000000220840723c */ /* 0x040fec0000041840 */
[----:B--2---:R-:W-:Y:S01]  /*4630*/  HMMA.16816.F32.BF16 R156, R8, R28, R44 ;  /* 0x0000001c089c723c */ /* 0x004fe2000004182c */
[----:B-1----:R-:W-:-:S04]  /*4640*/  FFMA.FTZ R0, R170, UR6, -R4 ;  /* 0x00000006aa007c23 */ /* 0x002fc80008010804 */
[----:B------:R1:W2:Y:S01]  /*4650*/  MUFU.EX2 R82, R0 ;  /* 0x0000000000527308 */ /* 0x0002a20000000800 */
[----:B------:R-:W-:Y:S01]  /*4660*/  HMMA.16816.F32.BF16 R68, R8, R30, R48 ;  /* 0x0000001e0844723c */ /* 0x000fe20000041830 */
[----:B------:R-:W3:Y:S06]  /*4670*/  LDSM.16.MT88.4 R48, [R184+0x5c00] ;  /* 0x005c0000b830783b */ /* 0x000eec0000004200 */
[----:B------:R-:W-:Y:S02]  /*4680*/  F2FP.BF16.F32.PACK_AB R8, R238, R237 ;  /* 0x000000edee08723e */ /* 0x000fe400000010ff */
[----:B------:R-:W-:-:S02]  /*4690*/  F2FP.BF16.F32.PACK_AB R9, R205, R206 ;  /* 0x000000cecd09723e */ /* 0x000fc400000010ff */
        /* <DEDUP_REMOVED lines=10> */
[----:B------:R1:W-:Y:S06]  /*4740*/  MUFU.EX2 R75, R0 ;  /* 0x00000000004b7308 */ /* 0x0003ec0000000800 */
[----:B------:R-:W-:Y:S02]  /*4750*/  F2FP.BF16.F32.PACK_AB R8, R242, R240 ;  /* 0x000000f0f208723e */ /* 0x000fe400000010ff */
[----:B------:R-:W-:Y:S02]  /*4760*/  F2FP.BF16.F32.PACK_AB R9, R203, R204 ;  /* 0x000000cccb09723e */ /* 0x000fe400000010ff */
[----:B------:R-:W-:-:S02]  /*4770*/  F2FP.BF16.F32.PACK_AB R10, R244, R243 ;  /* 0x000000f3f40a723e */ /* 0x000fc400000010ff */
[----:B------:R-:W-:Y:S01]  /*4780*/  F2FP.BF16.F32.PACK_AB R11, R23, R36 ;  /* 0x00000024170b723e */ /* 0x000fe200000010ff */
[----:B-1----:R-:W-:-:S06]  /*4790*/  FFMA.FTZ R0, R174, UR6, -R3 ;  /* 0x00000006ae007c23 */ /* 0x002fcc0008010803 */
[C---:B-----5:R-:W-:Y:S01]  /*47a0*/  HMMA.16816.F32.BF16 R32, R8.reuse, R16, R32 ;  /* 0x000000100820723c */ /* 0x060fe20000041820 */
[----:B------:R1:W2:Y:S05]  /*47b0*/  MUFU.EX2 R74, R0 ;  /* 0x00000000004a7308 */ /* 0x0002aa0000000800 */
[C---:B------:R-:W-:Y:S06]  /*47c0*/  HMMA.16816.F32.BF16 R52, R8.reuse, R24, R52 ;  /* 0x000000180834723c */ /* 0x040fec0000041834 */
[C---:B------:R-:W-:Y:S06]  /*47d0*/  HMMA.16816.F32.BF16 R44, R8.reuse, R26, R44 ;  /* 0x0000001a082c723c */ /* 0x040fec000004182c */
[----:B------:R-:W-:Y:S01]  /*47e0*/  HMMA.16816.F32.BF16 R28, R8, R18, R28 ;  /* 0x00000012081c723c */ /* 0x000fe2000004181c */
[----:B-1----:R-:W-:Y:S01]  /*47f0*/  FFMA.FTZ R0, R160, UR6, -R3 ;  /* 0x00000006a0007c23 */ /* 0x002fe20008010803 */
[----:B--2---:R-:W-:-:S02]  /*4800*/  F2FP.BF16.F32.PACK_AB R13, R74, R75 ;  /* 0x0000004b4a0d723e */ /* 0x004fc400000010ff */
[----:B------:R-:W-:Y:S01]  /*4810*/  F2FP.BF16.F32.PACK_AB R160, R245, R246 ;  /* 0x000000f6f5a0723e */ /* 0x000fe200000010ff */
[----:B------:R1:W-:Y:S02]  /*4820*/  MUFU.EX2 R72, R0 ;  /* 0x0000000000487308 */ /* 0x0003e40000000800 */
[----:B-1----:R-:W-:Y:S01]  /*4830*/  FFMA.FTZ R0, R162, UR6, -R3 ;  /* 0x00000006a2007c23 */ /* 0x002fe20008010803 */
[----:B------:R-:W-:-:S05]  /*4840*/  F2FP.BF16.F32.PACK_AB R162, R247, R248 ;  /* 0x000000f8f7a2723e */ /* 0x000fca00000010ff */
[----:B------:R1:W2:Y:S02]  /*4850*/  MUFU.EX2 R73, R0 ;  /* 0x0000000000497308 */ /* 0x0002a40000000800 */
[----:B-1----:R-:W-:Y:S01]  /*4860*/  FFMA.FTZ R0, R161, UR6, -R4 ;  /* 0x00000006a1007c23 */ /* 0x002fe20008010804 */
[----:B--2---:R-:W-:Y:S01]  /*4870*/  F2FP.BF16.F32.PACK_AB R15, R73, R72 ;  /* 0x00000048490f723e */ /* 0x004fe200000010ff */
[----:B------:R-:W-:-:S04]  /*4880*/  FADD.FTZ R4, R122, R119 ;  /* 0x000000777a047221 */ /* 0x000fc80000010000 */
[----:B------:R1:W-:Y:S02]  /*4890*/  MUFU.EX2 R80, R0 ;  /* 0x0000000000507308 */ /* 0x0003e40000000800 */
[C---:B------:R-:W-:Y:S06]  /*48a0*/  HMMA.16816.F32.BF16 R156, R12.reuse, R16, R156 ;  /* 0x000000100c9c723c */ /* 0x040fec000004189c */
[C---:B------:R-:W-:Y:S06]  /*48b0*/  HMMA.16816.F32.BF16 R136, R12.reuse, R24, R136 ;  /* 0x000000180c88723c */ /* 0x040fec0000041888 */
[----:B------:R-:W-:Y:S01]  /*48c0*/  HMMA.16816.F32.BF16 R148, R12, R26, R64 ;  /* 0x0000001a0c94723c */ /* 0x000fe20000041840 */
[----:B-1----:R-:W-:-:S04]  /*48d0*/  FFMA.FTZ R0, R175, UR6, -R3 ;  /* 0x00000006af007c23 */ /* 0x002fc80008010803 */
[----:B------:R1:W-:Y:S01]  /*48e0*/  MUFU.EX2 R58, R0 ;  /* 0x00000000003a7308 */ /* 0x0003e20000000800 */
[----:B------:R-:W-:Y:S01]  /*48f0*/  HMMA.16816.F32.BF16 R12, R12, R18, R68 ;  /* 0x000000120c0c723c */ /* 0x000fe20000041844 */
[----:B-1----:R-:W-:-:S06]  /*4900*/  FFMA.FTZ R0, R176, UR6, -R3 ;  /* 0x00000006b0007c23 */ /* 0x002fcc0008010803 */
[----:B------:R1:W2:Y:S02]  /*4910*/  MUFU.EX2 R57, R0 ;  /* 0x0000000000397308 */ /* 0x0002a40000000800 */
[--C-:B-1----:R-:W-:Y:S01]  /*4920*/  FFMA.FTZ R0, R165, UR6, -R3.reuse ;  /* 0x00000006a5007c23 */ /* 0x102fe20008010803 */
[----:B------:R-:W-:Y:S01]  /*4930*/  FFMA.FTZ R3, R166, UR6, -R3 ;  /* 0x00000006a6037c23 */ /* 0x000fe20008010803 */
[----:B--2---:R-:W-:-:S04]  /*4940*/  F2FP.BF16.F32.PACK_AB R165, R57, R58 ;  /* 0x0000003a39a5723e */ /* 0x004fc800000010ff */
[----:B------:R1:W-:Y:S01]  /*4950*/  MUFU.EX2 R56, R0 ;  /* 0x0000000000387308 */ /* 0x0003e20000000800 */
[----:B------:R-:W-:-:S07]  /*4960*/  F2FP.BF16.F32.PACK_AB R166, R80, R81 ;  /* 0x0000005150a6723e */ /* 0x000fce00000010ff */
[----:B------:R2:W4:Y:S01]  /*4970*/  MUFU.EX2 R22, R3 ;  /* 0x0000000300167308 */ /* 0x0005220000000800 */
[----:B-1----:R-:W-:-:S07]  /*4980*/  FFMA.FTZ R0, R178, UR6, -R5 ;  /* 0x00000006b2007c23 */ /* 0x002fce0008010805 */
[----:B------:R1:W5:Y:S01]  /*4990*/  MUFU.EX2 R21, R0 ;  /* 0x0000000000157308 */ /* 0x0003620000000800 */
[----:B--2---:R-:W-:Y:S01]  /*49a0*/  IADD3 R3, -R2, R249, RZ ;  /* 0x000000f902037210 */ /* 0x004fe20007ffe1ff */
        /* <DEDUP_REMOVED lines=8> */
[C---:B---3--:R-:W-:Y:S06]  /*4a30*/  HMMA.16816.F32.BF16 R156, R164.reuse, R48, R156 ;  /* 0x00000030a49c723c */ /* 0x048fec000004189c */
[----:B------:R-:W-:Y:S01]  /*4a40*/  HMMA.16816.F32.BF16 R164, R164, R50, R12 ;  /* 0x00000032a4a4723c */ /* 0x000fe2000004180c */
[----:B--2---:R-:W-:Y:S01]  /*4a50*/  FADD.FTZ R3, R219, R2 ;  /* 0x00000002db037221 */ /* 0x004fe20000010000 */
[----:B-1----:R-:W-:Y:S01]  /*4a60*/  FFMA.FTZ R0, R217, UR6, -R5 ;  /* 0x00000006d9007c23 */ /* 0x002fe20008010805 */
[----:B------:R-:W-:-:S02]  /*4a70*/  FADD.FTZ R5, R7, R6 ;  /* 0x0000000607057221 */ /* 0x000fc40000010000 */
[----:B------:R-:W-:Y:S01]  /*4a80*/  FADD.FTZ R6, R220, R3 ;  /* 0x00000003dc067221 */ /* 0x000fe20000010000 */
[----:B------:R1:W2:Y:S02]  /*4a90*/  MUFU.EX2 R8, R0 ;  /* 0x0000000000087308 */ /* 0x0002a40000000800 */
[----:B-1----:R-:W-:Y:S01]  /*4aa0*/  FADD.FTZ R0, R195, R193 ;  /* 0x000000c1c3007221 */ /* 0x002fe20000010000 */
[----:B--2---:R-:W-:Y:S02]  /*4ab0*/  F2FP.BF16.F32.PACK_AB R163, R8, R16 ;  /* 0x0000001008a3723e */ /* 0x004fe400000010ff */
[----:B------:R-:W-:Y:S01]  /*4ac0*/  IADD3 R195, R188, 0x400, RZ ;  /* 0x00000400bcc37810 */ /* 0x000fe20007ffe0ff */
[----:B------:R-:W-:Y:S01]  /*4ad0*/  FADD.FTZ R2, R194, R0 ;  /* 0x00000000c2027221 */ /* 0x000fe20000010000 */
[----:B------:R-:W-:Y:S01]  /*4ae0*/  FADD.FTZ R0, R123, R4 ;  /* 0x000000047b007221 */ /* 0x000fe20000010000 */
[----:B------:R-:W-:Y:S01]  /*4af0*/  FADD.FTZ R4, R108, R5 ;  /* 0x000000056c047221 */ /* 0x000fe20000010000 */
[----:B------:R-:W-:Y:S01]  /*4b00*/  IADD3 R194, R188, 0x800, RZ ;  /* 0x00000800bcc27810 */ /* 0x000fe20007ffe0ff */
        /* <DEDUP_REMOVED lines=116> */
[----:B------:R1:W-:Y:S01]  /*5250*/  STL [R1], R4 ;  /* 0x0000000401007387 */ /* 0x0003e20000100800 */
[----:B------:R-:W-:-:S02]  /*5260*/  IADD3 R193, R188, 0xc00, RZ ;  /* 0x00000c00bcc17810 */ /* 0x000fc40007ffe0ff */
[C---:B------:R-:W-:Y:S01]  /*5270*/  IADD3 R192, R188.reuse, 0x1000, RZ ;  /* 0x00001000bcc07810 */ /* 0x040fe20007ffe0ff */
[----:B------:R1:W-:Y:S01]  /*5280*/  STL [R1+0x8], R3 ;  /* 0x0000080301007387 */ /* 0x0003e20000100800 */
[C---:B------:R-:W-:Y:S01]  /*5290*/  HMMA.16816.F32.BF16 R144, R160.reuse, R146, R44 ;  /* 0x00000092a090723c */ /* 0x040fe2000004182c */
[C---:B------:R-:W-:Y:S02]  /*52a0*/  IADD3 R191, R188.reuse, 0x1400, RZ ;  /* 0x00001400bcbf7810 */ /* 0x040fe40007ffe0ff */
[----:B------:R1:W-:Y:S01]  /*52b0*/  STL [R1+0x4], R2 ;  /* 0x0000040201007387 */ /* 0x0003e20000100800 */
[C---:B------:R-:W-:Y:S02]  /*52c0*/  IADD3 R190, R188.reuse, 0x1800, RZ ;  /* 0x00001800bcbe7810 */ /* 0x040fe40007ffe0ff */
[----:B------:R-:W-:Y:S01]  /*52d0*/  HMMA.16816.F32.BF16 R152, R160, R48, R32 ;  /* 0x00000030a098723c */ /* 0x000fe20000041820 */
[----:B------:R1:W-:Y:S01]  /*52e0*/  STL [R1+0xc], R0 ;  /* 0x00000c0001007387 */ /* 0x0003e20000100800 */
[----:B------:R-:W-:-:S04]  /*52f0*/  IADD3 R189, R188, 0x1c00, RZ ;  /* 0x00001c00bcbd7810 */ /* 0x000fc80007ffe0ff */
[----:B------:R-:W-:Y:S01]  /*5300*/  HMMA.16816.F32.BF16 R160, R160, R50, R28 ;  /* 0x00000032a0a0723c */ /* 0x000fe2000004181c */
[----:B------:R-:W-:-:S08]  /*5310*/  NOP ;  /* 0x0000000000007918 */ /* 0x000fd00000000000 */
[----:B------:R-:W-:-:S15]  /*5320*/  @!P0 BRA `(.L_x_540) ;  /* 0x0000004800208947 */ /* 0x000fde0003800000 */
[----:B------:R-:W-:Y:S01]  /*5330*/  LEA.HI.SX32 R196, R196, 0xfffffffe, 0x19 ;  /* 0xfffffffec4c47811 */ /* 0x000fe200078fcaff */
[----:B------:R-:W-:Y:S01]  /*5340*/  IMAD.MOV.U32 R132, RZ, RZ, R39 ;  /* 0x000000ffff847224 */ /* 0x000fe200078e0027 */
[----:B------:R-:W-:Y:S01]  /*5350*/  MOV R134, R20 ;  /* 0x0000001400867202 */ /* 0x000fe20000000f00 */
[----:B-1----:R-:W-:Y:S01]  /*5360*/  IMAD.MOV.U32 R3, RZ, RZ, R40 ;  /* 0x000000ffff037224 */ /* 0x002fe200078e0028 */
[----:B------:R-:W-:Y:S01]  /*5370*/  MOV R133, R38 ;  /* 0x0000002600857202 */ /* 0x000fe20000000f00 */
[----:B------:R-:W-:Y:S01]  /*5380*/  ULDC UR5, c[0x0][0x39c] ;  /* 0x0000e70000057ab9 */ /* 0x000fe20000000800 */
[----:B------:R-:W-:Y:S01]  /*5390*/  ULDC UR4, c[0x0][0x2ec] ;  /* 0x0000bb0000047ab9 */ /* 0x000fe20000000800 */
[----:B------:R-:W-:Y:S01]  /*53a0*/  ULDC.64 UR10, c[0x0][0x220] ;  /* 0x00008800000a7ab9 */ /* 0x000fe20000000a00 */
[----:B------:R-:W-:Y:S01]  /*53b0*/  ULDC.64 UR12, c[0x0][0x250] ;  /* 0x00009400000c7ab9 */ /* 0x000fe20000000a00 */
[----:B------:R-:W-:Y:S01]  /*53c0*/  ULDC.64 UR6, c[0x0][0x218] ;  /* 0x0000860000067ab9 */ /* 0x000fe20000000a00 */
[----:B------:R-:W-:Y:S01]  /*53d0*/  ULDC.64 UR8, c[0x0][0x248] ;  /* 0x0000920000087ab9 */ /* 0x000fe20000000a00 */
[----:B------:R-:W-:Y:S05]  /*53e0*/  BRA `(.L_x_541) ;  /* 0x00000000006c7947 */ /* 0x000fea0003800000 */
.L_x_543:
        /* <DEDUP_REMOVED lines=27> */
.L_x_541:
[----:B--2---:R-:W2:Y:S01]  /*55a0*/  LDL.64 R10, [R1+0x20] ;  /* 0x00002000010a7983 */ /* 0x004ea20000100a00 */
[----:B------:R-:W-:Y:S04]  /*55b0*/  DEPBAR.LE SB0, 0x0 ;  /* 0x000080000000791a */ /* 0x000fe80000000000 */
[----:B------:R-:W-:Y:S01]  /*55c0*/  IMAD.WIDE.U32 R4, R196, UR12, RZ ;  /* 0x0000000cc4047c25 */ /* 0x000fe2000f8e00ff */
[----:B------:R-:W3:Y:S02]  /*55d0*/  LDL R6, [R1+0x10] ;  /* 0x0000100001067983 */ /* 0x000ee40000100800 */
[----:B------:R-:W-:Y:S01]  /*55e0*/  SHF.R.S32.HI R0, RZ, 0x1f, R196 ;  /* 0x0000001fff007819 */ /* 0x000fe200000114c4 */
[----:B------:R-:W-:Y:S04]  /*55f0*/  BAR.SYNC.DEFER_BLOCKING 0x0 ;  /* 0x0000000000007b1d */ /* 0x000fe80000010000 */
[----:B------:R-:W-:Y:S04]  /*5600*/  IMAD R0, R0, UR12, RZ ;  /* 0x0000000c00007c24 */ /* 0x000fe8000f8e02ff */
[----:B------:R-:W-:Y:S05]  /*5610*/  IMAD R2, R196, UR13, R0 ;  /* 0x0000000dc4027c24 */ /* 0x000fea000f8e0200 */
[----:B------:R-:W-:Y:S02]  /*5620*/  IADD3 R2, R5, R2, RZ ;  /* 0x0000000205027210 */ /* 0x000fe40007ffe0ff */
        /* <DEDUP_REMOVED lines=19> */
[----:B------:R-:W0:Y:S08]  /*5760*/  LDGDEPBAR ;  /* 0x00000000000079af */ /* 0x000e300000000000 */
[----:B------:R-:W1:Y:S08]  /*5770*/  LDSM.16.M88.4 R16, [R185] ;  /* 0x00000000b910783b */ /* 0x000e700000000200 */
        /* <DEDUP_REMOVED lines=461> */
.L_x_542:
        /* <DEDUP_REMOVED lines=30> */
[----:B------:R1:W2:Y:S01]  /*7630*/  MUFU.EX2 R37, R3 ;  /* 0x0000000300257308 */ /* 0x0002a20000000800 */
        /* <DEDUP_REMOVED lines=15> */
[----:B------:R4:W3:Y:S10]  /*7730*/  MUFU.EX2 R36, R3 ;  /* 0x0000000300247308 */ /* 0x0008f40000000800 */
        /* <DEDUP_REMOVED lines=10> */
[--C-:B-----5:R-:W-:Y:S01]  /*77e0*/  FFMA.FTZ R6, R33, UR4, -R43.reuse ;  /* 0x0000000421067c23 */ /* 0x120fe2000801082b */
[----:B--2---:R-:W-:Y:S01]  /*77f0*/  FMUL.FTZ R33, R37, R161 ;  /* 0x000000a125217220 */ /* 0x004fe20000410000 */
[----:B------:R-:W-:Y:S01]  /*7800*/  FSEL R66, R66, RZ, P1 ;  /* 0x000000ff42427208 */ /* 0x000fe20000800000 */
[----:B------:R-:W-:Y:S06]  /*7810*/  FMUL.FTZ R0, R0, UR4 ;  /* 0x0000000400007c20 */ /* 0x000fec0008410000 */
[----:B------:R-:W-:Y:S01]  /*7820*/  MUFU.EX2 R2, R2 ;  /* 0x0000000200027308 */ /* 0x000fe20000000800 */
[--C-:B-1----:R-:W-:Y:S01]  /*7830*/  FFMA.FTZ R7, R18, UR4, -R43.reuse ;  /* 0x0000000412077c23 */ /* 0x102fe2000801082b */
[----:B---3--:R-:W-:Y:S08]  /*7840*/  FMUL.FTZ R18, R36, R146 ;  /* 0x0000009224127220 */ /* 0x008ff00000410000 */
        /* <DEDUP_REMOVED lines=10> */
[----:B------:R3:W-:Y:S01]  /*78f0*/  MUFU.EX2 R252, R7 ;  /* 0x0000000700fc7308 */ /* 0x0007e20000000800 */
[----:B-1----:R-:W-:Y:S09]  /*7900*/  FFMA.FTZ R5, R208, UR4, -R65 ;  /* 0x00000004d0057c23 */ /* 0x002ff20008010841 */
[----:B------:R1:W-:Y:S01]  /*7910*/  MUFU.EX2 R174, R5 ;  /* 0x0000000500ae7308 */ /* 0x0003e20000000800 */
[--C-:B--2---:R-:W-:Y:S09]  /*7920*/  FFMA.FTZ R4, R211, UR4, -R64.reuse ;  /* 0x00000004d3047c23 */ /* 0x104ff20008010840 */
[----:B------:R2:W-:Y:S01]  /*7930*/  MUFU.EX2 R134, R4 ;  /* 0x0000000400867308 */ /* 0x0005e20000000800 */
[----:B---3--:R-:W-:Y:S01]  /*7940*/  FMUL.FTZ R7, R36, R143 ;  /* 0x0000008f24077220 */ /* 0x008fe20000410000 */
[--C-:B-1----:R-:W-:Y:S01]  /*7950*/  FFMA.FTZ R5, R199, UR4, -R64.reuse ;  /* 0x00000004c7057c23 */ /* 0x102fe20008010840 */
[--C-:B--2---:R-:W-:Y:S07]  /*7960*/  FFMA.FTZ R4, R198, UR4, -R43.reuse ;  /* 0x00000004c6047c23 */ /* 0x104fee000801082b */
        /* <DEDUP_REMOVED lines=52> */
[--C-:B--2---:R-:W-:Y:S01]  /*7cb0*/  FFMA.FTZ R4, R34, UR4, -R64.reuse ;  /* 0x0000000422047c23 */ /* 0x104fe20008010840 */
[----:B------:R-:W-:Y:S08]  /*7cc0*/  FMUL.FTZ R34, R36, R162 ;  /* 0x000000a224227220 */ /* 0x000ff00000410000 */
        /* <DEDUP_REMOVED lines=28> */
[--C-:B--2---:R-:W-:Y:S01]  /*7e90*/  FFMA.FTZ R4, R29, UR4, -R65.reuse ;  /* 0x000000041d047c23 */ /* 0x104fe20008010841 */
[----:B------:R-:W-:Y:S07]  /*7ea0*/  FMUL.FTZ R29, R2, R165 ;  /* 0x000000a5021d7220 */ /* 0x000fee0000410000 */
[----:B------:R1:W-:Y:S02]  /*7eb0*/  MUFU.EX2 R203, R4 ;  /* 0x0000000400cb7308 */ /* 0x0003e40000000800 */
[--C-:B-1----:R-:W-:Y:S01]  /*7ec0*/  FFMA.FTZ R4, R30, UR4, -R66.reuse ;  /* 0x000000041e047c23 */ /* 0x102fe20008010842 */
[----:B------:R-:W-:Y:S07]  /*7ed0*/  FFMA.FTZ R30, R89, UR4, -R65 ;  /* 0x00000004591e7c23 */ /* 0x000fee0008010841 */
        /* <DEDUP_REMOVED lines=42> */
[--C-:B---3--:R-:W-:Y:S08]  /*8180*/  FFMA.FTZ R4, R17, UR4, -R64.reuse ;  /* 0x0000000411047c23 */ /* 0x108ff00008010840 */
[----:B------:R3:W4:Y:S10]  /*8190*/  MUFU.EX2 R17, R12 ;  /* 0x0000000c00117308 */ /* 0x0007340000000800 */
[----:B------:R5:W-:Y:S01]  /*81a0*/  MUFU.EX2 R242, R4 ;  /* 0x0000000400f27308 */ /* 0x000be20000000800 */
[----:B---3--:R-:W-:Y:S01]  /*81b0*/  FMUL.FTZ R12, R2, R148 ;  /* 0x00000094020c7220 */ /* 0x008fe20000410000 */
[----:B----4-:R-:W-:Y:S01]  /*81c0*/  MOV R150, R17 ;  /* 0x0000001100967202 */ /* 0x010fe20000000f00 */
[----:B------:R-:W-:Y:S01]  /*81d0*/  FMUL.FTZ R17, R37, R145 ;  /* 0x0000009125117220 */ /* 0x000fe20000410000 */
[----:B-----5:R-:W-:Y:S01]  /*81e0*/  FFMA.FTZ R4, R15, UR4, -R64 ;  /* 0x000000040f047c23 */ /* 0x020fe20008010840 */
[----:B------:R-:W-:Y:S05]  /*81f0*/  FMUL.FTZ R15, R0, R151 ;  /* 0x00000097000f7220 */ /* 0x000fea0000410000 */
[----:B------:R3:W4:Y:S10]  /*8200*/  MUFU.EX2 R151, R16 ;  /* 0x0000001000977308 */ /* 0x0007340000000800 */
[----:B------:R5:W1:Y:S01]  /*8210*/  MUFU.EX2 R10, R4 ;  /* 0x00000004000a7308 */ /* 0x000a620000000800 */
[C---:B---3--:R-:W-:Y:S01]  /*8220*/  FMUL.FTZ R16, R37.reuse, R144 ;  /* 0x0000009025107220 */ /* 0x048fe20000410000 */
[----:B------:R-:W-:Y:S01]  /*8230*/  MOV R144, R32 ;  /* 0x0000002000907202 */ /* 0x000fe20000000f00 */
[----:B------:R-:W-:Y:S01]  /*8240*/  FMUL.FTZ R32, R37, R160 ;  /* 0x000000a025207220 */ /* 0x000fe20000410000 */
        /* <DEDUP_REMOVED lines=21> */
[----:B------:R4:W-:Y:S10]  /*83a0*/  MUFU.EX2 R251, R4 ;  /* 0x0000000400fb7308 */ /* 0x0009f40000000800 */
[----:B------:R-:W5:Y:S01]  /*83b0*/  MUFU.EX2 R69, R69 ;  /* 0x0000004500457308 */ /* 0x000f620000000800 */
[--C-:B----4-:R-:W-:Y:S01]  /*83c0*/  FFMA.FTZ R4, R71, UR4, -R64.reuse ;  /* 0x0000000447047c23 */ /* 0x110fe20008010840 */
[--C-:B------:R-:W-:Y:S08]  /*83d0*/  FFMA.FTZ R71, R118, UR4, -R64.reuse ;  /* 0x0000000476477c23 */ /* 0x100ff00008010840 */
[----:B------:R4:W-:Y:S01]  /*83e0*/  MUFU.EX2 R247, R4 ;  /* 0x0000000400f77308 */ /* 0x0009e20000000800 */
[----:B-----5:R-:W-:Y:S09]  /*83f0*/  F2FP.BF16.F32.PACK_AB R160, R70, R69 ;  /* 0x0000004546a0723e */ /* 0x020ff200000010ff */
[----:B------:R-:W-:Y:S01]  /*8400*/  MUFU.EX2 R71, R71 ;  /* 0x0000004700477308 */ /* 0x000fe20000000800 */
[--C-:B----4-:R-:W-:Y:S02]  /*8410*/  FFMA.FTZ R4, R82, UR4, -R64.reuse ;  /* 0x0000000452047c23 */ /* 0x110fe40008010840 */
[----:B------:R-:W4:Y:S07]  /*8420*/  LDL.LU R82, [R1] ;  /* 0x0000000001527983 */ /* 0x000f2e0000300800 */
[----:B------:R5:W-:Y:S01]  /*8430*/  MUFU.EX2 R249, R4 ;  /* 0x0000000400f97308 */ /* 0x000be20000000800 */
[----:B------:R-:W3:Y:S04]  /*8440*/  LDL.LU R145, [R1+0xc] ;  /* 0x00000c0001917983 */ /* 0x000ee80000300800 */
[----:B------:R-:W3:Y:S04]  /*8450*/  LDL.LU R146, [R1+0x4] ;  /* 0x0000040001927983 */ /* 0x000ee80000300800 */
[----:B------:R-:W3:Y:S01]  /*8460*/  LDL.LU R147, [R1+0x8] ;  /* 0x0000080001937983 */ /* 0x000ee20000300800 */
[--C-:B-----5:R-:W-:Y:S04]  /*8470*/  FFMA.FTZ R4, R83, UR4, -R64.reuse ;  /* 0x0000000453047c23 */ /* 0x120fe80008010840 */
[----:B------:R5:W2:Y:S02]  /*8480*/  MUFU.EX2 R13, R4 ;  /* 0x00000004000d7308 */ /* 0x000aa40000000800 */
[--C-:B-----5:R-:W-:Y:S01]  /*8490*/  FFMA.FTZ R4, R72, UR4, -R65.reuse ;  /* 0x0000000448047c23 */ /* 0x120fe20008010841 */
[----:B--2---:R-:W-:Y:S01]  /*84a0*/  MOV R141, R13 ;  /* 0x0000000d008d7202 */ /* 0x004fe20000000f00 */
[----:B------:R-:W-:Y:S01]  /*84b0*/  FMUL.FTZ R13, R2, R149 ;  /* 0x00000095020d7220 */ /* 0x000fe20000410000 */
[----:B------:R-:W-:Y:S05]  /*84c0*/  FFMA.FTZ R72, R119, UR4, -R64 ;  /* 0x0000000477487c23 */ /* 0x000fea0008010840 */
[----:B------:R2:W-:Y:S10]  /*84d0*/  MUFU.EX2 R232, R4 ;  /* 0x0000000400e87308 */ /* 0x0005f40000000800 */
[----:B------:R5:W-:Y:S10]  /*84e0*/  MUFU.EX2 R149, R20 ;  /* 0x0000001400957308 */ /* 0x000bf40000000800 */
[----:B------:R-:W1:Y:S01]  /*84f0*/  MUFU.EX2 R72, R72 ;  /* 0x0000004800487308 */ /* 0x000e620000000800 */
[----:B--2---:R-:W-:Y:S01]  /*8500*/  FFMA.FTZ R4, R73, UR4, -R65 ;  /* 0x0000000449047c23 */ /* 0x004fe20008010841 */
[----:B------:R-:W-:Y:S08]  /*8510*/  FFMA.FTZ R73, R128, UR4, -R43 ;  /* 0x0000000480497c23 */ /* 0x000ff0000801082b */
[----:B------:R2:W-:Y:S01]  /*8520*/  MUFU.EX2 R237, R4 ;  /* 0x0000000400ed7308 */ /* 0x0005e20000000800 */
[----:B-----5:R-:W-:Y:S09]  /*8530*/  FMUL.FTZ R20, R37, R152 ;  /* 0x0000009825147220 */ /* 0x020ff20000410000 */
[----:B------:R5:W-:Y:S01]  /*8540*/  MUFU.EX2 R152, R28 ;  /* 0x0000001c00987308 */ /* 0x000be20000000800 */
[----:B-1----:R-:W-:Y:S09]  /*8550*/  F2FP.BF16.F32.PACK_AB R161, R72, R71 ;  /* 0x0000004748a1723e */ /* 0x002ff200000010ff */
[----:B------:R-:W-:Y:S01]  /*8560*/  MUFU.EX2 R73, R73 ;  /* 0x0000004900497308 */ /* 0x000fe20000000800 */
[----:B--2---:R-:W-:Y:S01]  /*8570*/  FFMA.FTZ R4, R74, UR4, -R66 ;  /* 0x000000044a047c23 */ /* 0x004fe20008010842 */
[----:B------:R-:W-:Y:S08]  /*8580*/  FFMA.FTZ R74, R130, UR4, -R64 ;  /* 0x00000004824a7c23 */ /* 0x000ff00008010840 */
[----:B------:R1:W-:Y:S01]  /*8590*/  MUFU.EX2 R233, R4 ;  /* 0x0000000400e97308 */ /* 0x0003e20000000800 */
[--C-:B-----5:R-:W-:Y:S09]  /*85a0*/  FFMA.FTZ R28, R88, UR4, -R65.reuse ;  /* 0x00000004581c7c23 */ /* 0x120ff20008010841 */
[----:B------:R2:W-:Y:S10]  /*85b0*/  MUFU.EX2 R138, R28 ;  /* 0x0000001c008a7308 */ /* 0x0005f40000000800 */
[----:B------:R-:W-:Y:S01]  /*85c0*/  MUFU.EX2 R74, R74 ;  /* 0x0000004a004a7308 */ /* 0x000fe20000000800 */
[--C-:B-1----:R-:W-:Y:S01]  /*85d0*/  FFMA.FTZ R4, R75, UR4, -R66.reuse ;  /* 0x000000044b047c23 */ /* 0x102fe20008010842 */
[--C-:B------:R-:W-:Y:S08]  /*85e0*/  FFMA.FTZ R75, R120, UR4, -R65.reuse ;  /* 0x00000004784b7c23 */ /* 0x100ff00008010841 */
[----:B------:R1:W-:Y:S01]  /*85f0*/  MUFU.EX2 R238, R4 ;  /* 0x0000000400ee7308 */ /* 0x0003e20000000800 */
[----:B--2---:R-:W-:Y:S09]  /*8600*/  FMUL.FTZ R28, R2, R164 ;  /* 0x000000a4021c7220 */ /* 0x004ff20000410000 */
[----:B------:R-:W-:Y:S01]  /*8610*/  MUFU.EX2 R75, R75 ;  /* 0x0000004b004b7308 */ /* 0x000fe20000000800 */
[--C-:B-1----:R-:W-:Y:S01]  /*8620*/  FFMA.FTZ R4, R76, UR4, -R65.reuse ;  /* 0x000000044c047c23 */ /* 0x102fe20008010841 */
[--C-:B------:R-:W-:Y:S08]  /*8630*/  FFMA.FTZ R76, R121, UR4, -R65.reuse ;  /* 0x00000004794c7c23 */ /* 0x100ff00008010841 */
[----:B------:R1:W-:Y:S10]  /*8640*/  MUFU.EX2 R239, R4 ;  /* 0x0000000400ef7308 */ /* 0x0003f40000000800 */
[----:B------:R-:W2:Y:S01]  /*8650*/  MUFU.EX2 R76, R76 ;  /* 0x0000004c004c7308 */ /* 0x000ea20000000800 */
[--C-:B-1----:R-:W-:Y:S01]  /*8660*/  FFMA.FTZ R4, R77, UR4, -R65.reuse ;  /* 0x000000044d047c23 */ /* 0x102fe20008010841 */
[--C-:B------:R-:W-:Y:S08]  /*8670*/  FFMA.FTZ R77, R122, UR4, -R66.reuse ;  /* 0x000000047a4d7c23 */ /* 0x100ff00008010842 */
[----:B------:R1:W-:Y:S01]  /*8680*/  MUFU.EX2 R248, R4 ;  /* 0x0000000400f87308 */ /* 0x0003e20000000800 */
[----:B--2---:R-:W-:Y:S09]  /*8690*/  F2FP.BF16.F32.PACK_AB R164, R76, R75 ;  /* 0x0000004b4ca4723e */ /* 0x004ff200000010ff */
[----:B------:R-:W2:Y:S01]  /*86a0*/  MUFU.EX2 R77, R77 ;  /* 0x0000004d004d7308 */ /* 0x000ea20000000800 */
[--C-:B-1----:R-:W-:Y:S01]  /*86b0*/  FFMA.FTZ R4, R79, UR4, -R66.reuse ;  /* 0x000000044f047c23 */ /* 0x102fe20008010842 */
[----:B------:R-:W-:Y:S08]  /*86c0*/  FFMA.FTZ R79, R124, UR4, -R65 ;  /* 0x000000047c4f7c23 */ /* 0x000ff00008010841 */
[----:B------:R1:W-:Y:S01]  /*86d0*/  MUFU.EX2 R246, R4 ;  /* 0x0000000400f67308 */ /* 0x0003e20000000800 */
[----:B--2---:R-:W-:Y:S09]  /*86e0*/  F2FP.BF16.F32.PACK_AB R165, R78, R77 ;  /* 0x0000004d4ea5723e */ /* 0x004ff200000010ff */
[----:B------:R-:W-:Y:S01]  /*86f0*/  MUFU.EX2 R79, R79 ;  /* 0x0000004f004f7308 */ /* 0x000fe20000000800 */
[--C-:B-1----:R-:W-:Y:S09]  /*8700*/  FFMA.FTZ R4, R84, UR4, -R43.reuse ;  /* 0x0000000454047c23 */ /* 0x102ff2000801082b */
[----:B------:R1:W-:Y:S02]  /*8710*/  MUFU.EX2 R250, R4 ;  /* 0x0000000400fa7308 */ /* 0x0003e40000000800 */
[----:B-1----:R-:W-:Y:S08]  /*8720*/  FFMA.FTZ R4, R85, UR4, -R43 ;  /* 0x0000000455047c23 */ /* 0x002ff0000801082b */
[----:B------:R1:W2:Y:S02]  /*8730*/  MUFU.EX2 R81, R4 ;  /* 0x0000000400517308 */ /* 0x0002a40000000800 */
[C---:B-1----:R-:W-:Y:S01]  /*8740*/  FMUL.FTZ R4, R37.reuse, R140 ;  /* 0x0000008c25047220 */ /* 0x042fe20000410000 */
[----:B--2---:R-:W-:Y:S07]  /*8750*/  MOV R151, R81 ;  /* 0x0000005100977202 */ /* 0x004fee0000000f00 */
        /* <DEDUP_REMOVED lines=14> */
[----:B----4-:R-:W-:Y:S02]  /*8840*/  FFMA.FTZ R37, R37, R82, R133 ;  /* 0x0000005225257223 */ /* 0x010fe40000010085 */
[-C--:B------:R-:W-:Y:S05]  /*8850*/  HMMA.16816.F32.BF16 R28, R48, R54.reuse, R28 ;  /* 0x00000036301c723c */ /* 0x080fea000004181c */
[----:B------:R-:W-:Y:S01]  /*8860*/  FFMA.FTZ R52, R90, UR4, -R66 ;  /* 0x000000045a347c23 */ /* 0x000fe20008010842 */
[----:B------:R-:W-:Y:S03]  /*8870*/  HMMA.16816.F32.BF16 R32, R44, R54, R32 ;  /* 0x000000362c20723c */ /* 0x000fe60000041820 */
[----:B------:R1:W-:Y:S02]  /*8880*/  MUFU.EX2 R136, R52 ;  /* 0x0000003400887308 */ /* 0x0003e40000000800 */
[----:B------:R-:W-:Y:S01]  /*8890*/  F2FP.BF16.F32.PACK_AB R48, R200, R179 ;  /* 0x000000b3c830723e */ /* 0x000fe200000010ff */
[----:B---3--:R-:W-:Y:S01]  /*88a0*/  FFMA.FTZ R36, R36, R147, R131 ;  /* 0x0000009324247223 */ /* 0x008fe20000010083 */
[----:B------:R-:W-:Y:S01]  /*88b0*/  F2FP.BF16.F32.PACK_AB R49, R183, R178 ;  /* 0x000000b2b731723e */ /* 0x000fe200000010ff */
[----:B------:R-:W-:Y:S03]  /*88c0*/  FFMA.FTZ R2, R2, R146, R127 ;  /* 0x0000009202027223 */ /* 0x000fe6000001007f */
        /* <DEDUP_REMOVED lines=168> */
[----:B------:R-:W-:Y:S02]  /*9350*/  FADD.FTZ R0, R238, R0 ;  /* 0x00000000ee007221 */ /* 0x000fe40000010000 */
[----:B------:R-:W-:Y:S01]  /*9360*/  FADD.FTZ R2, R142, R2 ;  /* 0x000000028e027221 */ /* 0x000fe20000010000 */
[----:B------:R-:W-:Y:S01]  /*9370*/  FADD.FTZ R37, R141, R37 ;  /* 0x000000258d257221 */ /* 0x000fe20000010000 */
[----:B------:R-:W-:Y:S03]  /*9380*/  FADD.FTZ R0, R236, R0 ;  /* 0x00000000ec007221 */ /* 0x000fe60000010000 */
[----:B------:R-:W4:Y:S01]  /*9390*/  MUFU.EX2 R65, R65 ;  /* 0x0000004100417308 */ /* 0x000f220000000800 */
[----:B------:R-:W-:Y:S01]  /*93a0*/  FADD.FTZ R41, R250, R2 ;  /* 0x00000002fa297221 */ /* 0x000fe20000010000 */
[----:B------:R-:W-:Y:S04]  /*93b0*/  FADD.FTZ R42, R246, R0 ;  /* 0x00000000f62a7221 */ /* 0x000fe80000010000 */
[----:B------:R-:W-:Y:S04]  /*93c0*/  FADD.FTZ R2, R136, R42 ;  /* 0x0000002a88027221 */ /* 0x000fe80000010000 */
[----:B------:R-:W-:Y:S01]  /*93d0*/  MUFU.EX2 R81, R67 ;  /* 0x0000004300517308 */ /* 0x000fe20000000800 */
[-C--:B-1----:R-:W-:Y:S01]  /*93e0*/  HMMA.16816.F32.BF16 R20, R48, R52.reuse, R20 ;  /* 0x000000343014723c */ /* 0x082fe20000041814 */
[----:B---3--:R-:W1:Y:S05]  /*93f0*/  LDSM.16.MT88.4 R60, [R184+0x5000] ;  /* 0x00500000b83c783b */ /* 0x008e6a0000004200 */
        /* <DEDUP_REMOVED lines=123> */
.L_x_540:
[----:B-12---:R-:W2:Y:S04]  /*9bb0*/  LDL.LU R4, [R1] ;  /* 0x0000000001047983 */ /* 0x006ea80000300800 */
[----:B------:R-:W3:Y:S04]  /*9bc0*/  LDL.LU R7, [R1+0x8] ;  /* 0x0000080001077983 */ /* 0x000ee80000300800 */
[----:B------:R-:W4:Y:S04]  /*9bd0*/  LDL.LU R6, [R1+0x4] ;  /* 0x0000040001067983 */ /* 0x000f280000300800 */
[----:B------:R-:W5:Y:S04]  /*9be0*/  LDL.LU R8, [R1+0xc] ;  /* 0x00000c0001087983 */ /* 0x000f680000300800 */
[----:B------:R-:W5:Y:S01]  /*9bf0*/  LDL R33, [R1+0x30] ;  /* 0x0000300001217983 */ /* 0x000f620000100800 */
[----:B------:R-:W1:Y:S01]  /*9c00*/  S2R R27, SR_TID.X ;  /* 0x00000000001b7919 */ /* 0x000e620000002100 */
[----:B------:R-:W1:Y:S01]  /*9c10*/  S2UR UR4, SR_CgaCtaId ;  /* 0x00000000000479c3 */ /* 0x000e620000008800 */
[----:B------:R-:W-:Y:S01]  /*9c20*/  ULDC.U8 UR6, c[0x0][0x3d9] ;  /* 0x0000f64000067ab9 */ /* 0x000fe20000000000 */
[----:B-1----:R-:W-:-:S04]  /*9c30*/  SHF.R.S32.HI R15, RZ, 0x1f, R27 ;  /* 0x0000001fff0f7819 */ /* 0x002fc8000001141b */
[CC--:B------:R-:W-:Y:S02]  /*9c40*/  LEA.HI R28, R15.reuse, R27.reuse, RZ, 0x2 ;  /* 0x0000001b0f1c7211 */ /* 0x0c0fe400078f10ff */
[----:B------:R-:W-:Y:S02]  /*9c50*/  LEA.HI R15, R15, R27, RZ, 0x5 ;  /* 0x0000001b0f0f7211 */ /* 0x000fe400078f28ff */
[----:B------:R-:W-:Y:S02]  /*9c60*/  ISETP.NE.AND P0, PT, RZ, UR6, PT ;  /* 0x00000006ff007c0c */ /* 0x000fe4000bf05270 */
[----:B------:R-:W-:Y:S01]  /*9c70*/  SHF.R.S32.HI R15, RZ, 0x5, R15 ;  /* 0x00000005ff0f7819 */ /* 0x000fe2000001140f */
[----:B------:R-:W-:Y:S02]  /*9c80*/  UMOV UR5, 0x400 ;  /* 0x0000040000057882 */ /* 0x000fe40000000000 */
[----:B------:R-:W-:-:S08]  /*9c90*/  ULEA UR4, UR4, UR5, 0x18 ;  /* 0x0000000504047291 */ /* 0x000fd0000f8ec03f */
[----:B------:R-:W1:Y:S01]  /*9ca0*/  @P0 LDC.64 R18, c[0x0][0x2c0] ;  /* 0x0000b000ff120b82 */ /* 0x000e620000000a00 */
[----:B------:R-:W1:Y:S07]  /*9cb0*/  S2R R30, SR_CTAID.Y ;  /* 0x00000000001e7919 */ /* 0x000e6e0000002600 */
[----:B------:R-:W1:Y:S01]  /*9cc0*/  @!P0 LDC R25, c[0x0][0x2e4] ;  /* 0x0000b900ff198b82 */ /* 0x000e620000000800 */
[----:B------:R-:W1:Y:S01]  /*9cd0*/  S2R R32, SR_CTAID.X ;  /* 0x0000000000207919 */ /* 0x000e620000002500 */
[----:B------:R-:W1:Y:S01]  /*9ce0*/  S2R R31, SR_CTAID.Z ;  /* 0x00000000001f7919 */ /* 0x000e620000002700 */
[----:B------:R-:W-:Y:S01]  /*9cf0*/  BSSY B0, `(.L_x_544) ;  /* 0x00000d7000007945 */ /* 0x000fe20003800000 */
[----:B--2---:R-:W2:Y:S04]  /*9d00*/  SHFL.BFLY PT, R2, R4, 0x2, 0x1f ;  /* 0x0c401f0004027f89 */ /* 0x004ea800000e0000 */
[----:B---3--:R-:W3:Y:S04]  /*9d10*/  SHFL.BFLY PT, R0, R7, 0x2, 0x1f ;  /* 0x0c401f0007007f89 */ /* 0x008ee800000e0000 */
[----:B----4-:R-:W4:Y:S01]  /*9d20*/  SHFL.BFLY PT, R3, R6, 0x2, 0x1f ;  /* 0x0c401f0006037f89 */ /* 0x010f2200000e0000 */
[----:B--2---:R-:W-:-:S03]  /*9d30*/  FADD.FTZ R2, R2, R4 ;  /* 0x0000000402027221 */ /* 0x004fc60000010000 */
[----:B-----5:R-:W2:Y:S01]  /*9d40*/  SHFL.BFLY PT, R4, R8, 0x2, 0x1f ;  /* 0x0c401f0008047f89 */ /* 0x020ea200000e0000 */
[----:B---3--:R-:W-:-:S03]  /*9d50*/  FADD.FTZ R0, R0, R7 ;  /* 0x0000000700007221 */ /* 0x008fc60000010000 */
[----:B------:R-:W3:Y:S01]  /*9d60*/  SHFL.BFLY PT, R5, R2, 0x1, 0x1f ;  /* 0x0c201f0002057f89 */ /* 0x000ee200000e0000 */
[----:B----4-:R-:W-:-:S03]  /*9d70*/  FADD.FTZ R3, R3, R6 ;  /* 0x0000000603037221 */ /* 0x010fc60000010000 */
[----:B------:R-:W4:Y:S04]  /*9d80*/  SHFL.BFLY PT, R7, R0, 0x1, 0x1f ;  /* 0x0c201f0000077f89 */ /* 0x000f2800000e0000 */
[----:B------:R-:W5:Y:S01]  /*9d90*/  SHFL.BFLY PT, R6, R3, 0x1, 0x1f ;  /* 0x0c201f0003067f89 */ /* 0x000f6200000e0000 */
[----:B--2---:R-:W-:Y:S01]  /*9da0*/  FADD.FTZ R4, R4, R8 ;  /* 0x0000000804047221 */ /* 0x004fe20000010000 */
[----:B---3--:R-:W-:-:S04]  /*9db0*/  FADD.FTZ R22, R2, R5 ;  /* 0x0000000502167221 */ /* 0x008fc80000010000 */
[----:B------:R-:W2:Y:S01]  /*9dc0*/  SHFL.BFLY PT, R5, R4, 0x1, 0x1f ;  /* 0x0c201f0004057f89 */ /* 0x000ea200000e0000 */
[----:B----4-:R-:W-:-:S05]  /*9dd0*/  FADD.FTZ R23, R0, R7 ;  /* 0x0000000700177221 */ /* 0x010fca0000010000 */
[----:B------:R-:W-:Y:S01]  /*9de0*/  FSETP.NE.FTZ.AND P5, PT, R23, RZ, PT ;  /* 0x000000ff1700720b */ /* 0x000fe20003fb5000 */
[----:B-----5:R-:W-:Y:S01]  /*9df0*/  FADD.FTZ R24, R3, R6 ;  /* 0x0000000603187221 */ /* 0x020fe20000010000 */
[----:B------:R-:W-:Y:S02]  /*9e00*/  MOV R3, 0x3f800000 ;  /* 0x3f80000000037802 */ /* 0x000fe40000000f00 */
[----:B------:R-:W-:Y:S02]  /*9e10*/  FSETP.NE.FTZ.AND P6, PT, R22, RZ, PT ;  /* 0x000000ff1600720b */ /* 0x000fe40003fd5000 */
[----:B------:R-:W-:-:S07]  /*9e20*/  FSETP.NE.FTZ.AND P4, PT, R24, RZ, PT ;  /* 0x000000ff1800720b */ /* 0x000fce0003f95000 */
[----:B------:R-:W3:Y:S01]  /*9e30*/  @P5 MUFU.RCP R3, R23 ;  /* 0x0000001700035308 */ /* 0x000ee20000001000 */
[----:B------:R-:W-:Y:S01]  /*9e40*/  MOV R2, 0x3f800000 ;  /* 0x3f80000000027802 */ /* 0x000fe20000000f00 */
[----:B--2---:R-:W-:Y:S01]  /*9e50*/  FADD.FTZ R26, R4, R5 ;  /* 0x00000005041a7221 */ /* 0x004fe20000010000 */
[----:B------:R-:W-:Y:S01]  /*9e60*/  LOP3.LUT R4, R28, 0xfffffffc, RZ, 0xc0, !PT ;  /* 0xfffffffc1c047812 */ /* 0x000fe200078ec0ff */
[----:B------:R-:W-:Y:S01]  /*9e70*/  IMAD.MOV.U32 R0, RZ, RZ, 0x3f800000 ;  /* 0x3f800000ff007424 */ /* 0x000fe200078e00ff */
[----:B------:R-:W-:Y:S02]  /*9e80*/  SHF.R.S32.HI R28, RZ, 0x2, R28 ;  /* 0x00000002ff1c7819 */ /* 0x000fe4000001141c */
[----:B------:R-:W-:Y:S01]  /*9e90*/  FSETP.NE.FTZ.AND P3, PT, R26, RZ, PT ;  /* 0x000000ff1a00720b */ /* 0x000fe20003f75000 */
[----:B------:R-:W2:Y:S01]  /*9ea0*/  @P6 MUFU.RCP R2, R22 ;  /* 0x0000001600026308 */ /* 0x000ea20000001000 */
[----:B------:R-:W-:Y:S01]  /*9eb0*/  IADD3 R27, -R4, R27, RZ ;  /* 0x0000001b041b7210 */ /* 0x000fe20007ffe1ff */
[----:B------:R-:W-:-:S02]  /*9ec0*/  IMAD.MOV.U32 R4, RZ, RZ, 0x3f800000 ;  /* 0x3f800000ff047424 */ /* 0x000fc400078e00ff */
        /* <DEDUP_REMOVED lines=9> */
[----:B------:R-:W3:Y:S03]  /*9f60*/  @P4 MUFU.RCP R0, R24 ;  /* 0x0000001800004308 */ /* 0x000ee60000001000 */
[----:B------:R-:W-:-:S04]  /*9f70*/  LEA.HI R3, R3, R28, RZ, 0x3 ;  /* 0x0000001c03037211 */ /* 0x000fc800078f18ff */
[----:B------:R-:W-:Y:S01]  /*9f80*/  LOP3.LUT R3, R3, 0xfffffff8, RZ, 0xc0, !PT ;  /* 0xfffffff803037812 */ /* 0x000fe200078ec0ff */
[----:B------:R-:W4:Y:S03]  /*9f90*/  @P3 MUFU.RCP R4, R26 ;  /* 0x0000001a00043308 */ /* 0x000f260000001000 */
[----:B------:R-:W-:Y:S01]  /*9fa0*/  IADD3 R3, R28, -R3, RZ ;  /* 0x800000031c037210 */ /* 0x000fe20007ffe0ff */
        /* <DEDUP_REMOVED lines=8> */
[C---:B------:R-:W-:Y:S01]  /*a030*/  LEA.HI R2, R3.reuse, R3, RZ, 0x1 ;  /* 0x0000000303027211 */ /* 0x040fe200078f08ff */
        /* <DEDUP_REMOVED lines=9> */
[----:B----4-:R-:W-:Y:S01]  /*a0d0*/  FMUL.FTZ R139, R4, R139 ;  /* 0x0000008b048b7220 */ /* 0x010fe20000410000 */
[----:B------:R-:W-:Y:S01]  /*a0e0*/  LOP3.LUT R2, R2, 0x3fffffe, RZ, 0xc0, !PT ;  /* 0x03fffffe02027812 */ /* 0x000fe200078ec0ff */
[C---:B------:R-:W-:Y:S01]  /*a0f0*/  FMUL.FTZ R138, R4.reuse, R138 ;  /* 0x0000008a048a7220 */ /* 0x040fe20000410000 */
[C---:B------:R-:W-:Y:S01]  /*a100*/  FMUL.FTZ R151, R4.reuse, R151 ;  /* 0x0000009704977220 */ /* 0x040fe20000410000 */
[C---:B------:R-:W-:Y:S01]  /*a110*/  FMUL.FTZ R150, R4.reuse, R150 ;  /* 0x0000009604967220 */ /* 0x040fe20000410000 */
[C---:B------:R-:W-:Y:S01]  /*a120*/  FMUL.FTZ R159, R4.reuse, R159 ;  /* 0x0000009f049f7220 */ /* 0x040fe20000410000 */
[C---:B------:R-:W-:Y:S01]  /*a130*/  FMUL.FTZ R13, R4.reuse, R158 ;  /* 0x0000009e040d7220 */ /* 0x040fe20000410000 */
[C---:B------:R-:W-:Y:S01]  /*a140*/  FMUL.FTZ R167, R4.reuse, R167 ;  /* 0x000000a704a77220 */ /* 0x040fe20000410000 */
[----:B------:R-:W-:Y:S01]  /*a150*/  FMUL.FTZ R5, R4, R166 ;  /* 0x000000a604057220 */ /* 0x000fe20000410000 */
[----:B------:R-:W-:Y:S01]  /*a160*/  IMAD.SHL.U32 R4, R0, 0x40, RZ ;  /* 0x0000004000047824 */ /* 0x000fe200078e00ff */
[----:B------:R-:W-:Y:S01]  /*a170*/  IADD3 R3, R3, -R2, RZ ;  /* 0x8000000203037210 */ /* 0x000fe20007ffe0ff */
[----:B------:R-:W-:-:S03]  /*a180*/  IMAD R2, R15, 0x100, R27 ;  /* 0x000001000f027824 */ /* 0x000fc600078e021b */
[----:B------:R-:W-:Y:S02]  /*a190*/  LOP3.LUT R4, R4, 0xc0, RZ, 0xc0, !PT ;  /* 0x000000c004047812 */ /* 0x000fe400078ec0ff */
[----:B------:R-:W-:Y:S02]  /*a1a0*/  LEA R2, R3, R2, 0x4 ;  /* 0x0000000203027211 */ /* 0x000fe400078e20ff */
[----:B------:R-:W-:Y:S02]  /*a1b0*/  LEA.HI R3, R4, R4, RZ, 0x1d ;  /* 0x0000000404037211 */ /* 0x000fe400078fe8ff */
[C---:B------:R-:W-:Y:S02]  /*a1c0*/  LOP3.LUT R4, R0.reuse, 0x1, RZ, 0xc0, !PT ;  /* 0x0000000100047812 */ /* 0x040fe400078ec0ff */
[----:B------:R-:W-:Y:S01]  /*a1d0*/  LOP3.LUT P2, RZ, R0, 0x2, RZ, 0xc0, !PT ;  /* 0x0000000200ff7812 */ /* 0x000fe2000784c0ff */
[----:B------:R-:W-:Y:S01]  /*a1e0*/  IMAD.U32 R0, R2, 0x2, R3 ;  /* 0x0000000202007824 */ /* 0x000fe200078e0003 */
[----:B------:R-:W-:-:S02]  /*a1f0*/  ISETP.NE.U32.AND P1, PT, R4, 0x1, PT ;  /* 0x000000010400780c */ /* 0x000fc40003f25070 */
[----:B------:R-:W-:Y:S02]  /*a200*/  MOV R4, 0xfffffff0 ;  /* 0xfffffff000047802 */ /* 0x000fe40000000f00 */
[----:B------:R-:W-:Y:S01]  /*a210*/  LEA R0, R0, UR4, 0x1 ;  /* 0x0000000400007c11 */ /* 0x000fe2000f8e08ff */
[----:B------:R-:W-:Y:S01]  /*a220*/  ULDC.U8 UR4, c[0x0][0x3d8] ;  /* 0x0000f60000047ab9 */ /* 0x000fe20000000000 */
[----:B------:R-:W-:Y:S02]  /*a230*/  SEL R4, R4, 0x10, !P1 ;  /* 0x0000001004047807 */ /* 0x000fe40004800000 */
[----:B------:R-:W-:Y:S01]  /*a240*/  ISETP.NE.AND P1, PT, RZ, UR4, PT ;  /* 0x00000004ff007c0c */ /* 0x000fe2000bf25270 */
[----:B------:R-:W-:Y:S01]  /*a250*/  VIADD R2, R0, 0x20 ;  /* 0x0000002000027836 */ /* 0x000fe20000000000 */
[----:B------:R-:W-:Y:S02]  /*a260*/  F2FP.BF16.F32.PACK_AB R8, R8, R140 ;  /* 0x0000008c0808723e */ /* 0x000fe400000010ff */
[----:B------:R-:W-:-:S02]  /*a270*/  @P2 IADD3 R2, R0, -0x20, RZ ;  /* 0xffffffe000022810 */ /* 0x000fc40007ffe0ff */
[----:B------:R-:W-:Y:S01]  /*a280*/  ISETP.NE.OR P2, PT, RZ, UR6, !P1 ;  /* 0x00000006ff007c0c */ /* 0x000fe2000cf45670 */
[----:B------:R1:W-:Y:S01]  /*a290*/  STS [R0], R8 ;  /* 0x0000000800007388 */ /* 0x0003e20000000800 */
[----:B------:R-:W-:Y:S01]  /*a2a0*/  F2FP.BF16.F32.PACK_AB R21, R21, R142 ;  /* 0x0000008e1515723e */ /* 0x000fe200000010ff */
[----:B------:R-:W-:Y:S01]  /*a2b0*/  IMAD.IADD R3, R0, 0x1, R4 ;  /* 0x0000000100037824 */ /* 0x000fe200078e0204 */
[----:B------:R-:W-:Y:S02]  /*a2c0*/  F2FP.BF16.F32.PACK_AB R17, R17, R144 ;  /* 0x000000901111723e */ /* 0x000fe400000010ff */
[----:B------:R-:W-:Y:S01]  /*a2d0*/  F2FP.BF16.F32.PACK_AB R16, R16, R146 ;  /* 0x000000921010723e */ /* 0x000fe200000010ff */
[----:B------:R2:W-:Y:S01]  /*a2e0*/  STS [R0+0x200], R21 ;  /* 0x0002001500007388 */ /* 0x0005e20000000800 */
[----:B------:R-:W-:Y:S02]  /*a2f0*/  F2FP.BF16.F32.PACK_AB R136, R137, R136 ;  /* 0x000000888988723e */ /* 0x000fe400000010ff */
[----:B------:R-:W-:-:S02]  /*a300*/  F2FP.BF16.F32.PACK_AB R138, R139, R138 ;  /* 0x0000008a8b8a723e */ /* 0x000fc400000010ff */
[----:B------:R-:W-:Y:S01]  /*a310*/  F2FP.BF16.F32.PACK_AB R11, R11, R148 ;  /* 0x000000940b0b723e */ /* 0x000fe200000010ff */
[----:B------:R-:W-:Y:S01]  /*a320*/  STS [R3], R17 ;  /* 0x0000001103007388 */ /* 0x000fe20000000800 */
[----:B------:R-:W-:Y:S02]  /*a330*/  F2FP.BF16.F32.PACK_AB R150, R151, R150 ;  /* 0x000000969796723e */ /* 0x000fe400000010ff */
[----:B------:R-:W-:Y:S01]  /*a340*/  F2FP.BF16.F32.PACK_AB R12, R12, R154 ;  /* 0x0000009a0c0c723e */ /* 0x000fe200000010ff */
[----:B------:R3:W-:Y:S01]  /*a350*/  STS [R3+0x200], R16 ;  /* 0x0002001003007388 */ /* 0x0007e20000000800 */
[----:B-1----:R-:W-:Y:S02]  /*a360*/  @P0 IMAD R8, R19, R18, RZ ;  /* 0x0000001213080224 */ /* 0x002fe400078e02ff */
[----:B------:R-:W1:Y:S01]  /*a370*/  @!P0 LDC R19, c[0x0][0x2c4] ;  /* 0x0000b100ff138b82 */ /* 0x000e620000000800 */
[----:B------:R-:W-:Y:S01]  /*a380*/  STS [R0+0x1000], R136 ;  /* 0x0010008800007388 */ /* 0x000fe20000000800 */
[----:B------:R-:W-:-:S06]  /*a390*/  F2FP.BF16.F32.PACK_AB R10, R10, R152 ;  /* 0x000000980a0a723e */ /* 0x000fcc00000010ff */
[----:B--2---:R-:W2:Y:S01]  /*a3a0*/  @!P0 LDC R21, c[0x0][0x270] ;  /* 0x00009c00ff158b82 */ /* 0x004ea20000000800 */
[----:B------:R4:W-:Y:S01]  /*a3b0*/  STS [R0+0x1200], R138 ;  /* 0x0012008a00007388 */ /* 0x0009e20000000800 */
[----:B------:R-:W-:-:S03]  /*a3c0*/  F2FP.BF16.F32.PACK_AB R9, R9, R160 ;  /* 0x000000a00909723e */ /* 0x000fc600000010ff */
[----:B------:R5:W-:Y:S03]  /*a3d0*/  STS [R3+0x1000], R11 ;  /* 0x0010000b03007388 */ /* 0x000be60000000800 */
[----:B------:R-:W2:Y:S01]  /*a3e0*/  @!P2 LDC R18, c[0x0][0x2c4] ;  /* 0x0000b100ff12ab82 */ /* 0x000ea20000000800 */
[----:B------:R-:W-:Y:S04]  /*a3f0*/  STS [R3+0x1200], R150 ;  /* 0x0012009603007388 */ /* 0x000fe80000000800 */
[----:B------:R1:W-:Y:S01]  /*a400*/  STS [R2+0x200], R12 ;  /* 0x0002000c02007388 */ /* 0x0003e20000000800 */
[----:B------:R-:W-:Y:S02]  /*a410*/  F2FP.BF16.F32.PACK_AB R7, R7, R162 ;  /* 0x000000a20707723e */ /* 0x000fe400000010ff */
[----:B------:R-:W-:Y:S01]  /*a420*/  F2FP.BF16.F32.PACK_AB R13, R159, R13 ;  /* 0x0000000d9f0d723e */ /* 0x000fe200000010ff */
[----:B------:R-:W-:Y:S01]  /*a430*/  STS [R2], R10 ;  /* 0x0000000a02007388 */ /* 0x000fe20000000800 */
[----:B---3--:R-:W3:Y:S01]  /*a440*/  @P6 LDC R16, c[0x0][0x2e8] ;  /* 0x0000ba00ff106b82 */ /* 0x008ee20000000800 */
[----:B----4-:R-:W-:-:S07]  /*a450*/  IADD3 R0, R4, R2, RZ ;  /* 0x0000000204007210 */ /* 0x010fce0007ffe0ff */
[----:B-----5:R-:W4:Y:S01]  /*a460*/  @P0 LDC R11, c[0x0][0x2c0] ;  /* 0x0000b000ff0b0b82 */ /* 0x020f220000000800 */
[----:B------:R5:W-:Y:S07]  /*a470*/  STS [R0], R9 ;  /* 0x0000000900007388 */ /* 0x000bee0000000800 */
[----:B-1----:R-:W1:Y:S01]  /*a480*/  @P5 LDC R12, c[0x0][0x2e8] ;  /* 0x0000ba00ff0c5b82 */ /* 0x002e620000000800 */
[----:B------:R-:W-:Y:S02]  /*a490*/  F2FP.BF16.F32.PACK_AB R14, R14, R156 ;  /* 0x0000009c0e0e723e */ /* 0x000fe400000010ff */
[----:B------:R-:W-:Y:S01]  /*a4a0*/  @!P0 SEL R8, R19, R25, !P1 ;  /* 0x0000001913088207 */ /* 0x000fe20004800000 */
[----:B------:R-:W-:Y:S01]  /*a4b0*/  @P6 MUFU.LG2 R17, R22 ;  /* 0x0000001600116308 */ /* 0x000fe20000000c00 */
[----:B------:R-:W-:Y:S01]  /*a4c0*/  F2FP.BF16.F32.PACK_AB R6, R6, R164 ;  /* 0x000000a40606723e */ /* 0x000fe200000010ff */
[----:B------:R3:W-:Y:S01]  /*a4d0*/  STS [R0+0x200], R7 ;  /* 0x0002000700007388 */ /* 0x0007e20000000800 */
[----:B------:R-:W-:Y:S01]  /*a4e0*/  F2FP.BF16.F32.PACK_AB R5, R167, R5 ;  /* 0x00000005a705723e */ /* 0x000fe200000010ff */
[----:B------:R-:W-:-:S04]  /*a4f0*/  @P0 IMAD.MOV.U32 R4, RZ, RZ, 0x1 ;  /* 0x00000001ff040424 */ /* 0x000fc800078e00ff */
[----:B-----5:R-:W5:Y:S01]  /*a500*/  @P5 MUFU.LG2 R9, R23 ;  /* 0x0000001700095308 */ /* 0x020f620000000c00 */
[----:B------:R5:W-:Y:S01]  /*a510*/  STS [R2+0x1200], R13 ;  /* 0x0012000d02007388 */ /* 0x000be20000000800 */
[----:B--2---:R-:W-:-:S03]  /*a520*/  @!P0 IMAD R4, R8, R21, RZ ;  /* 0x0000001508048224 */ /* 0x004fc600078e02ff */
[----:B------:R2:W-:Y:S01]  /*a530*/  STS [R2+0x1000], R14 ;  /* 0x0010000e02007388 */ /* 0x0005e20000000800 */
[----:B------:R-:W-:Y:S02]  /*a540*/  IMAD R4, R30, R4, RZ ;  /* 0x000000041e047224 */ /* 0x000fe400078e02ff */
[----:B------:R-:W4:Y:S01]  /*a550*/  @P3 MUFU.LG2 R10, R26 ;  /* 0x0000001a000a3308 */ /* 0x000f220000000c00 */
[----:B------:R-:W-:Y:S01]  /*a560*/  STS [R0+0x1000], R6 ;  /* 0x0010000600007388 */ /* 0x000fe20000000800 */
[----:B------:R-:W-:-:S03]  /*a570*/  @!P0 MOV R11, 0x1 ;  /* 0x00000001000b8802 */ /* 0x000fc60000000f00 */
[----:B------:R4:W-:Y:S03]  /*a580*/  STS [R0+0x1200], R5 ;  /* 0x0012000500007388 */ /* 0x0009e60000000800 */
[----:B---3--:R3:W3:Y:S01]  /*a590*/  @P4 MUFU.LG2 R7, R24 ;  /* 0x0000001800074308 */ /* 0x0086e20000000c00 */
[----:B------:R-:W-:Y:S01]  /*a5a0*/  IMAD.MOV.U32 R25, RZ, RZ, 0x7f800000 ;  /* 0x7f800000ff197424 */ /* 0x000fe200078e00ff */
[----:B-----5:R-:W5:Y:S08]  /*a5b0*/  @P4 LDC R13, c[0x0][0x2e8] ;  /* 0x0000ba00ff0d4b82 */ /* 0x020f700000000800 */
[----:B--2---:R-:W2:Y:S01]  /*a5c0*/  @P3 LDC R14, c[0x0][0x2e8] ;  /* 0x0000ba00ff0e3b82 */ /* 0x004ea20000000800 */
[----:B------:R-:W-:Y:S01]  /*a5d0*/  CS2R R2, SRZ ;  /* 0x0000000000027805 */ /* 0x000fe2000001ff00 */
[----:B----4-:R-:W-:-:S02]  /*a5e0*/  @!P2 IMAD R0, R30, R18, RZ ;  /* 0x000000121e00a224 */ /* 0x010fc400078e02ff */
[----:B------:R-:W-:Y:S01]  /*a5f0*/  @P5 FMUL.FTZ R5, R9, 0.69314718246459960938 ;  /* 0x3f31721809055820 */ /* 0x000fe20000410000 */
[----:B------:R-:W-:Y:S01]  /*a600*/  SEL R4, R4, RZ, P2 ;  /* 0x000000ff04047207 */ /* 0x000fe20001000000 */
[--C-:B------:R-:W-:Y:S01]  /*a610*/  @!P2 IMAD.MOV.U32 R2, RZ, RZ, R0.reuse ;  /* 0x000000ffff02a224 */ /* 0x100fe200078e0000 */
[----:B------:R-:W-:Y:S01]  /*a620*/  @!P2 SHF.R.S32.HI R3, RZ, 0x1f, R0 ;  /* 0x0000001fff03a819 */ /* 0x000fe20000011400 */
[----:B-1----:R-:W-:Y:S01]  /*a630*/  @P5 FFMA.FTZ R25, R39, R12, R5 ;  /* 0x0000000c27195223 */ /* 0x002fe20000010005 */
[----:B------:R-:W-:Y:S01]  /*a640*/  LOP3.LUT P2, RZ, R33, 0x3, RZ, 0xc0, !PT ;  /* 0x0000000321ff7812 */ /* 0x000fe2000784c0ff */
[----:B------:R-:W-:Y:S02]  /*a650*/  IMAD R5, R32, R11, RZ ;  /* 0x0000000b20057224 */ /* 0x000fe400078e02ff */
[----:B------:R-:W-:Y:S01]  /*a660*/  @P6 FMUL.FTZ R6, R17, 0.69314718246459960938 ;  /* 0x3f31721811066820 */ /* 0x000fe20000410000 */
[----:B------:R-:W-:Y:S02]  /*a670*/  IMAD R4, R31, R8, R4 ;  /* 0x000000081f047224 */ /* 0x000fe400078e0204 */
[----:B------:R-:W-:Y:S01]  /*a680*/  IMAD.SHL.U32 R0, R5, 0x80, RZ ;  /* 0x0000008005007824 */ /* 0x000fe200078e00ff */
[----:B---3--:R-:W-:Y:S01]  /*a690*/  MOV R24, 0x7f800000 ;  /* 0x7f80000000187802 */ /* 0x008fe20000000f00 */
[----:B------:R-:W-:Y:S01]  /*a6a0*/  @P6 FFMA.FTZ R24, R40, R16, R6 ;  /* 0x0000001028186223 */ /* 0x000fe20000010006 */
[----:B------:R-:W-:Y:S01]  /*a6b0*/  @P3 FMUL.FTZ R6, R10, 0.69314718246459960938 ;  /* 0x3f3172180a063820 */ /* 0x000fe20000410000 */
[----:B------:R-:W-:Y:S01]  /*a6c0*/  @P4 FMUL.FTZ R7, R7, 0.69314718246459960938 ;  /* 0x3f31721807074820 */ /* 0x000fe20000410000 */
[----:B------:R-:W-:Y:S01]  /*a6d0*/  BAR.SYNC.DEFER_BLOCKING 0x0 ;  /* 0x0000000000007b1d */ /* 0x000fe20000010000 */
[----:B------:R-:W-:Y:S01]  /*a6e0*/  IADD3 R10, P1, P0, R0, R2, R4 ;  /* 0x00000002000a7210 */ /* 0x000fe2000783e004 */
[----:B------:R-:W-:Y:S01]  /*a6f0*/  IMAD.SHL.U32 R12, R27, 0x8, RZ ;  /* 0x000000081b0c7824 */ /* 0x000fe200078e00ff */
[----:B------:R-:W-:-:S02]  /*a700*/  SHF.R.S32.HI R5, RZ, 0x1f, R0 ;  /* 0x0000001fff057819 */ /* 0x000fc40000011400 */
[----:B------:R-:W-:Y:S02]  /*a710*/  SHF.R.S32.HI R4, RZ, 0x1f, R4 ;  /* 0x0000001fff047819 */ /* 0x000fe40000011404 */
[----:B------:R-:W-:Y:S01]  /*a720*/  MOV R23, 0x7f800000 ;  /* 0x7f80000000177802 */ /* 0x000fe20000000f00 */
[----:B-----5:R-:W-:Y:S01]  /*a730*/  @P4 FFMA.FTZ R23, R38, R13, R7 ;  /* 0x0000000d26174223 */ /* 0x020fe20000010007 */
[----:B------:R-:W-:Y:S01]  /*a740*/  MOV R22, 0x7f800000 ;  /* 0x7f80000000167802 */ /* 0x000fe20000000f00 */
[----:B--2---:R-:W-:Y:S01]  /*a750*/  @P3 FFMA.FTZ R22, R20, R14, R6 ;  /* 0x0000000e14163223 */ /* 0x004fe20000010006 */
[----:B------:R-:W-:Y:S02]  /*a760*/  IADD3.X R9, R5, R3, R4, P1, P0 ;  /* 0x0000000305097210 */ /* 0x000fe40000fe0404 */
[----:B------:R-:W-:Y:S02]  /*a770*/  SHF.R.S32.HI R26, RZ, 0x1f, R30 ;  /* 0x0000001fff1a7819 */ /* 0x000fe4000001141e */
[----:B------:R-:W-:Y:S01]  /*a780*/  SHF.R.S32.HI R13, RZ, 0x1f, R12 ;  /* 0x0000001fff0d7819 */ /* 0x000fe2000001140c */
        /* <DEDUP_REMOVED lines=45> */
.L_x_545:
[----:B------:R-:W-:Y:S05]  /*aa60*/  BSYNC B0 ;  /* 0x0000000000007941 */ /* 0x000fea0003800000 */
.L_x_544:
        /* <DEDUP_REMOVED lines=38> */
.L_x_546:
        /* <DEDUP_REMOVED lines=11> */
.L_x_1316:


//--------------------- .text._ZN5flash16flash_fwd_kernelI23Flash_fwd_kernel_traitsILi32ELi128ELi128ELi4ELb0ELb0EN7cutlass10bfloat16_tE19Flash_kernel_traitsILi32ELi128ELi128ELi4ES3_EELb1ELb0ELb0ELb1ELb0ELb0ELb0ELb0EEEvNS_16Flash_fwd_paramsE --------------------------
	.section	.text._ZN5flash16flash_fwd_kernelI23Flash_fwd_kernel_traitsILi32ELi128ELi128ELi4ELb0ELb0EN7cutlass10bfloat16_tE19Flash_kernel_traitsILi32ELi128ELi128ELi4ES3_EELb1ELb0ELb0ELb1ELb0ELb0ELb0ELb0EEEvNS_16Flash_fwd_paramsE,"ax",@progbits
	.align	128
        .global         _ZN5flash16flash_fwd_kernelI23Flash_fwd_kernel_traitsILi32ELi128ELi128ELi4ELb0ELb0EN7cutlass10bfloat16_tE19Flash_kernel_traitsILi32ELi128ELi128ELi4ES3_EELb1ELb0ELb0ELb1ELb0ELb0ELb0ELb0EEEvNS_16Flash_fwd_paramsE
        .type           _ZN5flash16flash_fwd_kernelI23Flash_fwd_kernel_traitsILi32ELi128ELi128ELi4ELb0ELb0EN7cutlass10bfloat16_tE19Flash_kernel_traitsILi32ELi128ELi128ELi4ES3_EELb1ELb0ELb0ELb1ELb0ELb0ELb0ELb0EEEvNS_16Flash_fwd_paramsE,@function
        .size           _ZN5flash16flash_fwd_kernelI23Flash_fwd_kernel_traitsILi32ELi128ELi128ELi4ELb0ELb0EN7cutlass10bfloat16_tE19Flash_kernel_traitsILi32ELi128ELi128ELi4ES3_EELb1ELb0ELb0ELb1ELb0ELb0ELb0ELb0EEEvNS_16Flash_fwd_paramsE,(.L_x_1317 - _ZN5flash16flash_fwd_kernelI23Flash_fwd_kernel_traitsILi32ELi128ELi128ELi4ELb0ELb0EN7cutlass10bfloat16_tE19Flash_kernel_traitsILi32ELi128ELi128ELi4ES3_EELb1ELb0ELb0ELb1ELb0ELb0ELb0ELb0EEEvNS_16Flash_fwd_paramsE)
        .other          _ZN5flash16flash_fwd_kernelI23Flash_fwd_kernel_traitsILi32ELi128ELi128ELi4ELb0ELb0EN7cutlass10bfloat16_tE19Flash_kernel_traitsILi32ELi128ELi128ELi4ES3_EELb1ELb0ELb0ELb1ELb0ELb0ELb0ELb0EEEvNS_16Flash_fwd_paramsE,@"STO_CUDA_ENTRY STV_DEFAULT"
_ZN5flash16flash_fwd_kernelI23Flash_fwd_kernel_traitsILi32ELi128ELi128ELi4ELb0ELb0EN7cutlass10bfloat16_tE19Flash_kernel_traitsILi32ELi128ELi128ELi4ES3_EELb1ELb0ELb0ELb1ELb0ELb0ELb0ELb0EEEvNS_16Flash_fwd_paramsE:
.text._ZN5flash16flash_fwd_kernelI23Flash_fwd_kernel_traitsILi32ELi128ELi128ELi4ELb0ELb0EN7cutlass10bfloat16_tE19Flash_kernel_traitsILi32ELi128ELi128ELi4ES3_EELb1ELb0ELb0ELb1ELb0ELb0ELb0ELb0EEEvNS_16Flash_fwd_paramsE:
        /* <DEDUP_REMOVED lines=17> */
[----:B------:R-:W4:Y:S07]  /*0110*/  S2R R210, SR_TID.X ;  /* 0x0000000000d27919 */ /* 0x000f2e0000002100 */
[----:B------:R-:W4:Y:S01]  /*0120*/  LDC.64 R12, c[0x0][0x2f8] ;  /* 0x0000be00ff0c7b82 */ /* 0x000f220000000a00 */
[----:B--2---:R-:W-:-:S02]  /*0130*/  @P3 IMAD.MOV.U32 R2, RZ, RZ, R10 ;  /* 0x000000ffff023224 */ /* 0x004fc400078e000a */
[----:B---3--:R-:W-:-:S06]  /*0140*/  @P3 IMAD.MOV.U32 R3, RZ, RZ, R11 ;  /* 0x000000ffff033224 */ /* 0x008fcc00078e000b */
[----:B------:R-:W2:Y:S01]  /*0150*/  @P3 LDG.E.64 R2, desc[UR18][R2.64] ;  /* 0x0000001202023981 */ /* 0x000ea2000c1e1b00 */
[----:B-1----:R-:W-:Y:S01]  /*0160*/  ISETP.NE.U32.AND P0, PT, R8, RZ, PT ;  /* 0x000000ff0800720c */ /* 0x002fe20003f05070 */
[----:B------:R-:W-:Y:S01]  /*0170*/  IMAD.MOV.U32 R17, RZ, RZ, -0x1 ;  /* 0xffffffffff117424 */ /* 0x000fe200078e00ff */
[----:B------:R-:W-:Y:S01]  /*0180*/  ISETP.NE.U32.AND P4, PT, RZ, UR4, PT ;  /* 0x00000004ff007c0c */ /* 0x000fe2000bf85070 */
[----:B------:R-:W1:Y:S01]  /*0190*/  LDC.U8 R8, c[0x0][0x3c2] ;  /* 0x0000f080ff087b82 */ /* 0x000e620000000000 */
[----:B------:R-:W-:Y:S02]  /*01a0*/  ISETP.NE.AND.EX P1, PT, R9, RZ, PT, P0 ;  /* 0x000000ff0900720c */ /* 0x000fe40003f25300 */
[----:B----4-:R-:W-:Y:S02]  /*01b0*/  LOP3.LUT R0, R18, R37, R35, 0xfe, !PT ;  /* 0x0000002512007212 */ /* 0x010fe400078efe23 */
[----:B------:R-:W-:Y:S02]  /*01c0*/  ISETP.NE.AND.EX P0, PT, RZ, UR5, PT, P4 ;  /* 0x00000005ff007c0c */ /* 0x000fe4000bf05340 */
[----:B------:R-:W-:-:S02]  /*01d0*/  LOP3.LUT P2, RZ, R0, R210, RZ, 0xfc, !PT ;  /* 0x000000d200ff7212 */ /* 0x000fc4000784fcff */
[----:B------:R-:W2:Y:S11]  /*01e0*/  @P3 LDC R0, c[0x0][0x3b0] ;  /* 0x0000ec00ff003b82 */ /* 0x000eb60000000800 */
[----:B------:R-:W3:Y:S01]  /*01f0*/  @!P2 LDC.64 R4, c[0x0][0x3b8] ;  /* 0x0000ee00ff04ab82 */ /* 0x000ee20000000a00 */
[----:B------:R-:W-:-:S02]  /*0200*/  @P3 R2UR UR20, R6 ;  /* 0x00000000061432ca */ /* 0x000fc400000e0000 */
[----:B------:R-:W-:-:S11]  /*0210*/  @P3 R2UR UR21, R7 ;  /* 0x00000000071532ca */ /* 0x000fd600000e0000 */
[----:B------:R-:W-:Y:S02]  /*0220*/  IMAD.U32 R6, RZ, RZ, UR20 ;  /* 0x00000014ff067e24 */ /* 0x000fe4000f8e00ff */
[----:B------:R-:W-:-:S05]  /*0230*/  IMAD.U32 R7, RZ, RZ, UR21 ;  /* 0x00000015ff077e24 */ /* 0x000fca000f8e00ff */
[----:B---3--:R3:W-:Y:S01]  /*0240*/  @!P2 STG.E.64 desc[UR18][R4.64], R6 ;  /* 0x000000060400a986 */ /* 0x0087e2000c101b12 */
[----:B--2---:R-:W-:-:S05]  /*0250*/  @P3 IADD3 R10, P5, R2, R0, RZ ;  /* 0x00000000020a3210 */ /* 0x004fca0007fbe0ff */
[----:B------:R-:W-:Y:S02]  /*0260*/  @P3 IMAD.X R11, RZ, RZ, R3, P5 ;  /* 0x000000ffff0b3224 */ /* 0x000fe400028e0603 */
[----:B------:R-:W-:Y:S02]  /*0270*/  @!P2 IMAD.MOV.U32 R2, RZ, RZ, R10 ;  /* 0x000000ffff02a224 */ /* 0x000fe400078e000a */
[----:B------:R-:W-:-:S05]  /*0280*/  @!P2 IMAD.MOV.U32 R3, RZ, RZ, R11 ;  /* 0x000000ffff03a224 */ /* 0x000fca00078e000b */
[----:B------:R2:W-:Y:S01]  /*0290*/  @!P2 STG.E.64 desc[UR18][R4.64+0x8], R2 ;  /* 0x000008020400a986 */ /* 0x0005e2000c101b12 */
[----:B---3--:R-:W-:Y:S02]  /*02a0*/  IMAD.WIDE R6, R35, 0x4, R14 ;  /* 0x0000000423067825 */ /* 0x008fe400078e020e */
[----:B------:R-:W3:Y:S03]  /*02b0*/  LDC R15, c[0x0][0x270] ;  /* 0x00009c00ff0f7b82 */ /* 0x000ee60000000800 */
[----:B------:R-:W4:Y:S04]  /*02c0*/  @P0 LDG.E R17, desc[UR18][R6.64] ;  /* 0x0000001206110981 */ /* 0x000f28000c1e1900 */
[----:B------:R3:W4:Y:S01]  /*02d0*/  @P0 LDG.E R0, desc[UR18][R6.64+0x4] ;  /* 0x0000041206000981 */ /* 0x000722000c1e1900 */
[----:B--2---:R-:W2:Y:S08]  /*02e0*/  @P1 LDC.64 R2, c[0x0][0x300] ;  /* 0x0000c000ff021b82 */ /* 0x004eb00000000a00 */
[----:B------:R-:W3:Y:S01]  /*02f0*/  LDC.64 R4, c[0x0][0x2f8] ;  /* 0x0000be00ff047b82 */ /* 0x000ee20000000a00 */
[----:B-1----:R-:W-:-:S02]  /*0300*/  ISETP.NE.AND P3, PT, R8, RZ, PT ;  /* 0x000000ff0800720c */ /* 0x002fc40003f65270 */
[----:B------:R-:W-:Y:S01]  /*0310*/  ISETP.EQ.U32.AND P2, PT, R12, RZ, PT ;  /* 0x000000ff0c00720c */ /* 0x000fe20003f42070 */
[----:B------:R-:W-:Y:S01]  /*0320*/  IMAD.MOV.U32 R8, RZ, RZ, RZ ;  /* 0x000000ffff087224 */ /* 0x000fe200078e00ff */
[----:B------:R-:W-:Y:S02]  /*0330*/  SHF.R.S32.HI R33, RZ, 0x1f, R210 ;  /* 0x0000001fff217819 */ /* 0x000fe400000114d2 */
[----:B------:R-:W-:Y:S02]  /*0340*/  ISETP.EQ.OR.EX P2, PT, R13, RZ, !P3, P2 ;  /* 0x000000ff0d00720c */ /* 0x000fe40005f42720 */
[----:B------:R-:W-:Y:S01]  /*0350*/  LEA.HI R14, R33, R210, RZ, 0x5 ;  /* 0x000000d2210e7211 */ /* 0x000fe200078f28ff */
[----:B--2---:R-:W-:-:S05]  /*0360*/  @P1 IMAD.WIDE R2, R35, 0x4, R2 ;  /* 0x0000000423021825 */ /* 0x004fca00078e0202 */
[----:B------:R1:W5:Y:S01]  /*0370*/  @P1 LDG.E R8, desc[UR18][R2.64] ;  /* 0x0000001202081981 */ /* 0x000362000c1e1900 */
[----:B------:R-:W-:Y:S02]  /*0380*/  IMAD.MOV.U32 R9, RZ, RZ, -0x1 ;  /* 0xffffffffff097424 */ /* 0x000fe400078e00ff */
[----:B---3--:R-:W-:-:S05]  /*0390*/  IMAD.WIDE R6, R35, 0x4, R4 ;  /* 0x0000000423067825 */ /* 0x008fca00078e0204 */
[----:B------:R2:W5:Y:S01]  /*03a0*/  @!P2 LDG.E R9, desc[UR18][R6.64] ;  /* 0x000000120609a981 */ /* 0x000562000c1e1900 */
[----:B-1----:R-:W-:-:S05]  /*03b0*/  LOP3.LUT R2, R14, 0xffffffe0, RZ, 0xc0, !PT ;  /* 0xffffffe00e027812 */ /* 0x002fca00078ec0ff */
[----:B------:R-:W-:-:S05]  /*03c0*/  IMAD.IADD R89, R210, 0x1, -R2 ;  /* 0x00000001d2597824 */ /* 0x000fca00078e0a02 */
[----:B------:R-:W-:Y:S01]  /*03d0*/  SHF.R.S32.HI R2, RZ, 0x1f, R89 ;  /* 0x0000001fff027819 */ /* 0x000fe20000011459 */
[----:B----4-:R-:W-:Y:S02]  /*03e0*/  @P0 IMAD.IADD R220, R0, 0x1, -R17 ;  /* 0x0000000100dc0824 */ /* 0x010fe400078e0a11 */
[----:B------:R-:W-:-:S04]  /*03f0*/  IMAD R0, R35, R15, R18 ;  /* 0x0000000f23007224 */ /* 0x000fc800078e0212 */
[----:B------:R-:W1:Y:S01]  /*0400*/  @!P0 LDC R220, c[0x0][0x2c4] ;  /* 0x0000b100ffdc8b82 */ /* 0x000e620000000800 */
[----:B------:R-:W-:Y:S01]  /*0410*/  ISETP.NE.U32.AND P0, PT, R12, RZ, PT ;  /* 0x000000ff0c00720c */ /* 0x000fe20003f05070 */
[----:B------:R-:W-:-:S03]  /*0420*/  IMAD.SHL.U32 R0, R0, 0x20, RZ ;  /* 0x0000002000007824 */ /* 0x000fc600078e00ff */
[----:B------:R-:W-:Y:S02]  /*0430*/  ISETP.NE.AND.EX P2, PT, R13, RZ, PT, P0 ;  /* 0x000000ff0d00720c */ /* 0x000fe40003f45300 */
[----:B------:R-:W-:Y:S01]  /*0440*/  IADD3 R3, P1, P0, R0, R10, R89 ;  /* 0x0000000a00037210 */ /* 0x000fe2000783e059 */
[----:B------:R2:W-:Y:S04]  /*0450*/  STL [R1+0x90], R17 ;  /* 0x0000901101007387 */ /* 0x0005e80000100800 */
[----:B------:R2:W-:Y:S01]  /*0460*/  STL [R1+0x18], R3 ;  /* 0x0000180301007387 */ /* 0x0005e20000100800 */
[----:B------:R-:W-:-:S04]  /*0470*/  SHF.R.S32.HI R0, RZ, 0x1f, R0 ;  /* 0x0000001fff007819 */ /* 0x000fc80000011400 */
[----:B------:R-:W-:Y:S01]  /*0480*/  IADD3.X R248, R0, R11, R2, P1, P0 ;  /* 0x0000000b00f87210 */ /* 0x000fe20000fe0402 */
[----:B------:R-:W-:Y:S06]  /*0490*/  @!P2 BRA `(.L_x_547) ;  /* 0x000000000010a947 */ /* 0x000fec0003800000 */
[----:B------:R-:W3:Y:S02]  /*04a0*/  @P3 LDG.E R0, desc[UR18][R6.64+0x4] ;  /* 0x0000041206003981 */ /* 0x000ee4000c1e1900 */
[----:B---3-5:R-:W-:-:S06]  /*04b0*/  @P3 IADD3 R4, R0, -R9, RZ ;  /* 0x8000000900043210 */ /* 0x028fcc0007ffe0ff */
[----:B------:R4:W5:Y:S01]  /*04c0*/  @!P3 LDG.E R4, desc[UR18][R6.64] ;  /* 0x000000120604b981 */ /* 0x000962000c1e1900 */
[----:B------:R-:W-:Y:S05]  /*04d0*/  BRA `(.L_x_548) ;  /* 0x0000000000047947 */ /* 0x000fea0003800000 */
.L_x_547:
[----:B------:R-:W3:Y:S02]  /*04e0*/  LDC R4, c[0x0][0x2c8] ;  /* 0x0000b200ff047b82 */ /* 0x000ee40000000800 */
.L_x_548:
[----:B--2---:R-:W2:Y:S02]  /*04f0*/  LDC.64 R2, c[0x0][0x308] ;  /* 0x0000c200ff027b82 */ /* 0x004ea40000000a00 */
[----:B--2---:R-:W-:-:S04]  /*0500*/  ISETP.NE.U32.AND P0, PT, R2, RZ, PT ;  /* 0x000000ff0200720c */ /* 0x004fc80003f05070 */
[----:B------:R-:W-:-:S13]  /*0510*/  ISETP.NE.AND.EX P0, PT, R3, RZ, PT, P0 ;  /* 0x000000ff0300720c */ /* 0x000fda0003f05300 */
[----:B------:R-:W2:Y:S08]  /*0520*/  @P0 LDC.64 R2, c[0x0][0x308] ;  /* 0x0000c200ff020b82 */ /* 0x000eb00000000a00 */
[----:B------:R-:W4:Y:S01]  /*0530*/  @!P0 LDC R5, c[0x0][0x2cc] ;  /* 0x0000b300ff058b82 */ /* 0x000f220000000800 */
[----:B--2---:R-:W-:-:S05]  /*0540*/  @P0 IMAD.WIDE R2, R35, 0x4, R2 ;  /* 0x0000000423020825 */ /* 0x004fca00078e0202 */
[----:B------:R-:W2:Y:S01]  /*0550*/  @P0 LDG.E R0, desc[UR18][R2.64] ;  /* 0x0000001202000981 */ /* 0x000ea2000c1e1900 */
[----:B------:R-:W-:Y:S01]  /*0560*/  IMAD.SHL.U32 R211, R37, 0x80, RZ ;  /* 0x0000008025d37824 */ /* 0x000fe200078e00ff */
[----:B------:R-:W1:Y:S02]  /*0570*/  @!P0 LDC.64 R2, c[0x0][0x318] ;  /* 0x0000c600ff028b82 */ /* 0x000e640000000a00 */
[----:B-1----:R-:W-:-:S04]  /*0580*/  @!P0 ISETP.NE.U32.AND P1, PT, R2, RZ, PT ;  /* 0x000000ff0200820c */ /* 0x002fc80003f25070 */
[----:B------:R-:W-:Y:S02]  /*0590*/  @!P0 ISETP.NE.AND.EX P2, PT, R3, RZ, PT, P1 ;  /* 0x000000ff0300820c */ /* 0x000fe40003f45310 */
[----:B------:R-:W-:Y:S01]  /*05a0*/  ISETP.GT.AND P1, PT, R220, R211, PT ;  /* 0x000000d3dc00720c */ /* 0x000fe20003f24270 */
[----:B--2--5:R-:W-:Y:S01]  /*05b0*/  @P0 IMAD.IADD R88, R0, 0x1, -R8 ;  /* 0x0000000100580824 */ /* 0x024fe200078e0a08 */
[----:B----4-:R-:W-:-:S04]  /*05c0*/  @!P0 SEL R0, R5, RZ, P2 ;  /* 0x000000ff05008207 */ /* 0x010fc80001000000 */
[----:B---3--:R-:W-:-:S07]  /*05d0*/  @!P0 IADD3 R88, R0, R4, -R8 ;  /* 0x0000000400588210 */ /* 0x008fce0007ffe808 */
[----:B------:R-:W-:Y:S05]  /*05e0*/  @!P1 EXIT ;  /* 0x000000000000994d */ /* 0x000fea0003800000 */
[----:B------:R-:W-:-:S13]  /*05f0*/  ISETP.GE.AND P0, PT, R88, 0x1, PT ;  /* 0x000000015800780c */ /* 0x000fda0003f06270 */
[----:B------:R-:W-:Y:S05]  /*0600*/  @!P0 BRA `(.L_x_549) ;  /* 0x0000015400648947 */ /* 0x000fea0003800000 */
[----:B------:R-:W1:Y:S01]  /*0610*/  LDC R36, c[0x0][0x278] ;  /* 0x00009e00ff247b82 */ /* 0x000e620000000800 */
[----:B------:R-:W-:Y:S02]  /*0620*/  ISETP.NE.AND P1, PT, R17, -0x1, PT ;  /* 0xffffffff1100780c */ /* 0x000fe40003f25270 */
[----:B------:R-:W-:Y:S02]  /*0630*/  ISETP.NE.AND P0, PT, R9, -0x1, PT ;  /* 0xffffffff0900780c */ /* 0x000fe40003f05270 */
[----:B------:R-:W-:Y:S02]  /*0640*/  LEA.HI R34, R33, R210, RZ, 0x3 ;  /* 0x000000d221227211 */ /* 0x000fe400078f18ff */
[----:B------:R-:W-:Y:S01]  /*0650*/  SHF.R.S32.HI R171, RZ, 0x5, R14 ;  /* 0x00000005ffab7819 */ /* 0x000fe2000001140e */
[----:B------:R-:W2:Y:S01]  /*0660*/  LDC.64 R30, c[0x0][0x3c8] ;  /* 0x0000f200ff1e7b82 */ /* 0x000ea20000000a00 */
[----:B------:R-:W-:-:S07]  /*0670*/  SHF.R.S32.HI R32, RZ, 0x3, R34 ;  /* 0x00000003ff207819 */ /* 0x000fce0000011422 */
        /* <DEDUP_REMOVED lines=13> */
[----:B------:R-:W-:-:S04]  /*0750*/  IMAD R0, R0, R13, RZ ;  /* 0x0000000d00007224 */ /* 0x000fc800078e02ff */
[----:B------:R-:W-:Y:S01]  /*0760*/  IMAD.HI.U32 R6, R3, R0, R2 ;  /* 0x0000000003067227 */ /* 0x000fe200078e0002 */
[----:B------:R-:W-:Y:S02]  /*0770*/  IABS R0, R18 ;  /* 0x0000001200007213 */ /* 0x000fe40000000000 */
[----:B------:R-:W-:-:S03]  /*0780*/  LEA.HI R3, R33, R210, RZ, 0x2 ;  /* 0x000000d221037211 */ /* 0x000fc600078f10ff */
[----:B------:R-:W-:Y:S01]  /*0790*/  IMAD.MOV.U32 R5, RZ, RZ, R0 ;  /* 0x000000ffff057224 */ /* 0x000fe200078e0000 */
[C---:B------:R-:W-:Y:S02]  /*07a0*/  LOP3.LUT R0, R3.reuse, 0xfffffffc, RZ, 0xc0, !PT ;  /* 0xfffffffc03007812 */ /* 0x040fe400078ec0ff */
[----:B------:R-:W-:Y:S01]  /*07b0*/  SHF.R.S32.HI R12, RZ, 0x2, R3 ;  /* 0x00000002ff0c7819 */ /* 0x000fe20000011403 */
[----:B------:R-:W-:Y:S01]  /*07c0*/  IMAD.HI.U32 R16, R6, R5, RZ ;  /* 0x0000000506107227 */ /* 0x000fe200078e00ff */
[----:B------:R-:W-:Y:S02]  /*07d0*/  IADD3 R2, -R0, R210, RZ ;  /* 0x000000d200027210 */ /* 0x000fe40007ffe1ff */
[----:B------:R-:W-:Y:S01]  /*07e0*/  LEA.HI R3, R3, R12, RZ, 0x1 ;  /* 0x0000000c03037211 */ /* 0x000fe200078f08ff */
[----:B------:R-:W-:Y:S02]  /*07f0*/  IMAD.SHL.U32 R0, R32, 0x40, RZ ;  /* 0x0000004020007824 */ /* 0x000fe400078e00ff */
[----:B------:R-:W-:Y:S01]  /*0800*/  IMAD.SHL.U32 R176, R2, 0x8, RZ ;  /* 0x0000000802b07824 */ /* 0x000fe200078e00ff */
[----:B------:R-:W-:Y:S01]  /*0810*/  LOP3.LUT R4, R3, 0x7fffffe, RZ, 0xc0, !PT ;  /* 0x07fffffe03047812 */ /* 0x000fe200078ec0ff */
[----:B-1----:R-:W-:Y:S01]  /*0820*/  @P1 IMAD.WIDE.U32 R6, R17, R20, RZ ;  /* 0x0000001411061225 */ /* 0x002fe200078e00ff */
[----:B------:R-:W-:-:S02]  /*0830*/  LOP3.LUT R0, R0, 0xc0, RZ, 0xc0, !PT ;  /* 0x000000c000007812 */ /* 0x000fc400078ec0ff */
[----:B------:R-:W-:Y:S01]  /*0840*/  IADD3 R4, R12, -R4, RZ ;  /* 0x800000040c047210 */ /* 0x000fe20007ffe0ff */
[----:B------:R-:W-:Y:S01]  /*0850*/  @P1 IMAD R21, R17, R21, R7 ;  /* 0x0000001511151224 */ /* 0x000fe200078e0207 */
[----:B------:R-:W-:Y:S02]  /*0860*/  LOP3.LUT R3, R0, 0x18, R176, 0xf8, !PT ;  /* 0x0000001800037812 */ /* 0x000fe400078ef8b0 */
[----:B------:R-:W-:Y:S01]  /*0870*/  SHF.R.U32.HI R0, RZ, 0x3, R0 ;  /* 0x00000003ff007819 */ /* 0x000fe20000011600 */
[----:B------:R-:W-:Y:S01]  /*0880*/  IMAD R4, R171, 0x8, R4 ;  /* 0x00000008ab047824 */ /* 0x000fe200078e0204 */
[----:B------:R-:W-:Y:S02]  /*0890*/  @!P1 SHF.R.S32.HI R2, RZ, 0x1f, R35 ;  /* 0x0000001fff029819 */ /* 0x000fe40000011423 */
[----:B------:R-:W-:Y:S02]  /*08a0*/  LOP3.LUT R3, R3, R0, RZ, 0x3c, !PT ;  /* 0x0000000003037212 */ /* 0x000fe400078e3cff */
[----:B------:R-:W-:Y:S01]  /*08b0*/  IADD3 R0, -R16, RZ, RZ ;  /* 0x000000ff10007210 */ /* 0x000fe20007ffe1ff */
[----:B---3--:R-:W-:-:S02]  /*08c0*/  @!P1 IMAD R2, R2, R14, RZ ;  /* 0x0000000e02029224 */ /* 0x008fc400078e02ff */
[----:B------:R-:W-:Y:S01]  /*08d0*/  IMAD.U32 R223, R4, 0x20, R3 ;  /* 0x0000002004df7824 */ /* 0x000fe200078e0003 */
[C---:B------:R-:W-:Y:S01]  /*08e0*/  @P0 IADD3 R4, R8.reuse, R9, RZ ;  /* 0x0000000908040210 */ /* 0x040fe20007ffe0ff */
[----:B------:R-:W-:Y:S02]  /*08f0*/  IMAD R10, R13, R0, R5 ;  /* 0x000000000d0a7224 */ /* 0x000fe400078e0205 */
[----:B------:R-:W-:Y:S02]  /*0900*/  @P0 IMAD.IADD R0, R8, 0x1, R9 ;  /* 0x0000000108000824 */ /* 0x000fe400078e0209 */
[----:B------:R-:W-:Y:S01]  /*0910*/  @!P1 IMAD R11, R35, R15, R2 ;  /* 0x0000000f230b9224 */ /* 0x000fe200078e0202 */
[----:B------:R-:W-:Y:S01]  /*0920*/  ISETP.GT.U32.AND P2, PT, R13, R10, PT ;  /* 0x0000000a0d00720c */ /* 0x000fe20003f44070 */
[----:B----4-:R-:W-:Y:S02]  /*0930*/  @P0 IMAD R9, R4, R91, RZ ;  /* 0x0000005b04090224 */ /* 0x010fe400078e02ff */
[----:B------:R-:W-:-:S04]  /*0940*/  @!P1 IMAD.WIDE.U32 R14, R35, R14, RZ ;  /* 0x0000000e230e9225 */ /* 0x000fc800078e00ff */
[----:B-----5:R-:W-:Y:S01]  /*0950*/  @P0 IMAD.WIDE.U32 R2, R0, R22, RZ ;  /* 0x0000001600020225 */ /* 0x020fe200078e00ff */
[----:B------:R-:W-:-:S03]  /*0960*/  @!P1 IADD3 R21, R15, R11, RZ ;  /* 0x0000000b0f159210 */ /* 0x000fc60007ffe0ff */
        /* <DEDUP_REMOVED lines=20> */
.L_x_550:
        /* <DEDUP_REMOVED lines=14> */
.L_x_551:
[----:B------:R-:W-:Y:S01]  /*0b90*/  ISETP.NE.AND.EX P4, PT, R31, RZ, PT, P3 ;  /* 0x000000ff1f00720c */ /* 0x000fe20003f85330 */
[----:B------:R-:W1:Y:S01]  /*0ba0*/  S2UR UR4, SR_CgaCtaId ;  /* 0x00000000000479c3 */ /* 0x000e620000008800 */
[----:B------:R-:W-:Y:S01]  /*0bb0*/  LOP3.LUT R0, R18, R36, RZ, 0x3c, !PT ;  /* 0x0000002412007212 */ /* 0x000fe200078e3cff */
[----:B------:R-:W-:Y:S01]  /*0bc0*/  @!P1 IMAD.MOV.U32 R6, RZ, RZ, R14 ;  /* 0x000000ffff069224 */ /* 0x000fe200078e000e */
[----:B------:R-:W-:Y:S01]  /*0bd0*/  SHF.R.S32.HI R19, RZ, 0x1f, R18 ;  /* 0x0000001fff137819 */ /* 0x000fe20000011412 */
[----:B------:R-:W-:Y:S01]  /*0be0*/  IMAD.IADD R4, R220, 0x1, -R211 ;  /* 0x00000001dc047824 */ /* 0x000fe200078e0ad3 */
[----:B------:R-:W-:Y:S01]  /*0bf0*/  ISETP.GE.AND P0, PT, R0, RZ, PT ;  /* 0x000000ff0000720c */ /* 0x000fe20003f06270 */
[C---:B------:R-:W-:Y:S01]  /*0c00*/  VIADD R20, R12.reuse, 0x20 ;  /* 0x000000200c147836 */ /* 0x040fe20000000000 */
[----:B------:R-:W-:Y:S01]  /*0c10*/  SHF.R.S32.HI R177, RZ, 0x1f, R176 ;  /* 0x0000001fffb17819 */ /* 0x000fe200000114b0 */
[C---:B------:R-:W-:Y:S01]  /*0c20*/  VIADD R24, R12.reuse, 0x40 ;  /* 0x000000400c187836 */ /* 0x040fe20000000000 */
[C---:B------:R-:W-:Y:S01]  /*0c30*/  ISETP.GE.AND P1, PT, R12.reuse, R4, PT ;  /* 0x000000040c00720c */ /* 0x040fe20003f26270 */
[----:B------:R-:W-:Y:S01]  /*0c40*/  VIADD R29, R12, 0x60 ;  /* 0x000000600c1d7836 */ /* 0x000fe20000000000 */
[----:B------:R-:W-:Y:S01]  /*0c50*/  P2R R26, PR, RZ, 0x1 ;  /* 0x00000001ff1a7803 */ /* 0x000fe20000000000 */
[----:B------:R-:W2:Y:S01]  /*0c60*/  @P4 LDC.64 R14, c[0x0][0x3d0] ;  /* 0x0000f400ff0e4b82 */ /* 0x000ea20000000a00 */
[----:B------:R-:W-:Y:S01]  /*0c70*/  IADD3 R2, P0, R176, R6, RZ ;  /* 0x00000006b0027210 */ /* 0x000fe20007f1e0ff */
[----:B------:R-:W-:Y:S01]  /*0c80*/  @!P2 IMAD.IADD R10, R10, 0x1, -R13 ;  /* 0x000000010a0aa824 */ /* 0x000fe200078e0a0d */
[----:B------:R-:W-:Y:S01]  /*0c90*/  ULDC.64 UR6, c[0x0][0x258] ;  /* 0x0000960000067ab9 */ /* 0x000fe20000000a00 */
[----:B------:R-:W-:Y:S01]  /*0ca0*/  @!P2 VIADD R16, R16, 0x1 ;  /* 0x000000011010a836 */ /* 0x000fe20000000000 */
[----:B------:R3:W-:Y:S01]  /*0cb0*/  STL [R1+0x94], R4 ;  /* 0x0000940401007387 */ /* 0x0007e20000100800 */
[-C--:B------:R-:W-:Y:S01]  /*0cc0*/  ISETP.GE.AND P3, PT, R20, R4.reuse, PT ;  /* 0x000000041400720c */ /* 0x080fe20003f66270 */
[----:B------:R-:W-:Y:S01]  /*0cd0*/  IMAD.X R3, R177, 0x1, R21, P0 ;  /* 0x00000001b1037824 */ /* 0x000fe200000e0615 */
[-C--:B------:R-:W-:Y:S01]  /*0ce0*/  ISETP.GE.AND P2, PT, R24, R4.reuse, PT ;  /* 0x000000041800720c */ /* 0x080fe20003f46270 */
[----:B------:R-:W-:Y:S01]  /*0cf0*/  UMOV UR5, 0x400 ;  /* 0x0000040000057882 */ /* 0x000fe20000000000 */
[----:B------:R-:W-:Y:S01]  /*0d00*/  ISETP.GE.AND P5, PT, R29, R4, PT ;  /* 0x000000041d00720c */ /* 0x000fe20003fa6270 */
[----:B------:R-:W-:Y:S01]  /*0d10*/  IMAD.WIDE.U32 R6, R18, UR6, R2 ;  /* 0x0000000612067c25 */ /* 0x000fe2000f8e0002 */
[----:B------:R-:W-:Y:S01]  /*0d20*/  ISETP.GE.U32.AND P6, PT, R10, R13, PT ;  /* 0x0000000d0a00720c */ /* 0x000fe20003fc6070 */
[----:B-1----:R-:W-:Y:S01]  /*0d30*/  ULEA UR4, UR4, UR5, 0x18 ;  /* 0x0000000504047291 */ /* 0x002fe2000f8ec03f */
[--C-:B------:R-:W-:Y:S01]  /*0d40*/  SHF.R.S32.HI R13, RZ, 0x1f, R12.reuse ;  /* 0x0000001fff0d7819 */ /* 0x100fe2000001140c */
[----:B------:R-:W-:Y:S02]  /*0d50*/  BSSY B0, `(.L_x_552) ;  /* 0x000001a000007945 */ /* 0x000fe40003800000 */
[----:B------:R-:W-:-:S02]  /*0d60*/  IMAD.WIDE R2, R37, 0x80, R12 ;  /* 0x0000008025027825 */ /* 0x000fc400078e020c */
[----:B------:R-:W-:Y:S02]  /*0d70*/  LEA R223, R223, UR4, 0x1 ;  /* 0x00000004dfdf7c11 */ /* 0x000fe4000f8e08ff */
[----:B---3--:R-:W-:-:S04]  /*0d80*/  IMAD R4, R19, UR6, RZ ;  /* 0x0000000613047c24 */ /* 0x008fc8000f8e02ff */
[----:B------:R-:W-:-:S04]  /*0d90*/  IMAD R4, R18, UR7, R4 ;  /* 0x0000000712047c24 */ /* 0x000fc8000f8e0204 */
[----:B------:R-:W-:Y:S01]  /*0da0*/  IMAD.IADD R5, R7, 0x1, R4 ;  /* 0x0000000107057824 */ /* 0x000fe200078e0204 */
[----:B------:R-:W-:Y:S06]  /*0db0*/  @P1 BRA `(.L_x_553) ;  /* 0x00000000004c1947 */ /* 0x000fec0003800000 */
        /* <DEDUP_REMOVED lines=19> */
.L_x_553:
[----:B------:R-:W-:Y:S05]  /*0ef0*/  BSYNC B0 ;  /* 0x0000000000007941 */ /* 0x000fea0003800000 */
.L_x_552:
[----:B------:R-:W-:Y:S04]  /*0f00*/  BSSY B0, `(.L_x_554) ;  /* 0x0000016000007945 */ /* 0x000fe80003800000 */
[----:B------:R-:W-:Y:S05]  /*0f10*/  @P3 BRA `(.L_x_555) ;  /* 0x0000000000503947 */ /* 0x000fea0003800000 */
[----:B------:R-:W-:Y:S02]  /*0f20*/  ULDC UR5, c[0x0][0x2d0] ;  /* 0x0000b40000057ab9 */ /* 0x000fe40000000800 */
[----:B------:R-:W-:-:S13]  /*0f30*/  ISETP.GE.AND P0, PT, R176, UR5, PT ;  /* 0x00000005b0007c0c */ /* 0x000fda000bf06270 */
[----:B------:R4:W-:Y:S01]  /*0f40*/  @P0 STS.128 [R223+0x800], RZ ;  /* 0x000800ffdf000388 */ /* 0x0009e20000000c00 */
[----:B------:R-:W-:Y:S05]  /*0f50*/  @P0 BRA `(.L_x_555) ;  /* 0x0000000000400947 */ /* 0x000fea0003800000 */
[----:B---3--:R-:W-:Y:S01]  /*0f60*/  IADD3 R10, P0, R2, 0x20, RZ ;  /* 0x00000020020a7810 */ /* 0x008fe20007f1e0ff */
        /* <DEDUP_REMOVED lines=15> */
.L_x_555:
[----:B------:R-:W-:Y:S05]  /*1060*/  BSYNC B0 ;  /* 0x0000000000007941 */ /* 0x000fea0003800000 */
.L_x_554:
        /* <DEDUP_REMOVED lines=22> */
.L_x_557:
[----:B------:R-:W-:Y:S05]  /*11d0*/  BSYNC B0 ;  /* 0x0000000000007941 */ /* 0x000fea0003800000 */
.L_x_556:
        /* <DEDUP_REMOVED lines=21> */
.L_x_559:
[----:B------:R-:W-:Y:S05]  /*1330*/  BSYNC B0 ;  /* 0x0000000000007941 */ /* 0x000fea0003800000 */
.L_x_558:
[----:B------:R-:W-:Y:S01]  /*1340*/  ISETP.NE.AND P0, PT, R26, RZ, PT ;  /* 0x000000ff1a00720c */ /* 0x000fe20003f05270 */
[----:B------:R-:W-:Y:S01]  /*1350*/  @P6 VIADD R16, R16, 0x1 ;  /* 0x0000000110106836 */ /* 0x000fe20000000000 */
[----:B------:R-:W-:Y:S01]  /*1360*/  ISETP.NE.AND P1, PT, R36, RZ, PT ;  /* 0x000000ff2400720c */ /* 0x000fe20003f25270 */
[-C--:B-1----:R-:W-:Y:S01]  /*1370*/  IMAD.WIDE.U32 R2, R12, R90.reuse, R176 ;  /* 0x0000005a0c027225 */ /* 0x082fe200078e00b0 */
[----:B------:R-:W-:Y:S01]  /*1380*/  IADD3 R0, R88, 0x7f, RZ ;  /* 0x0000007f58007810 */ /* 0x000fe20007ffe0ff */
[----:B------:R-:W-:Y:S01]  /*1390*/  ULDC.64 UR6, c[0x0][0x260] ;  /* 0x0000980000067ab9 */ /* 0x000fe20000000a00 */
[C---:B------:R-:W-:Y:S01]  /*13a0*/  SHF.L.U32 R170, R90.reuse, 0x7, RZ ;  /* 0x000000075aaa7819 */ /* 0x040fe200000006ff */
[----:B------:R-:W-:Y:S01]  /*13b0*/  IMAD.MOV.U32 R6, RZ, RZ, R16 ;  /* 0x000000ffff067224 */ /* 0x000fe200078e0010 */
[----:B------:R-:W-:Y:S01]  /*13c0*/  SHF.R.S32.HI R5, RZ, 0x1f, R0 ;  /* 0x0000001fff057819 */ /* 0x000fe20000011400 */
[C---:B------:R-:W-:Y:S01]  /*13d0*/  IMAD R4, R13.reuse, R90, RZ ;  /* 0x0000005a0d047224 */ /* 0x040fe200078e02ff */
[----:B------:R-:W-:Y:S01]  /*13e0*/  SHF.L.U64.HI R206, R90, 0x7, R91 ;  /* 0x000000075ace7819 */ /* 0x000fe2000001025b */
[----:B---3--:R-:W-:Y:S01]  /*13f0*/  IMAD R10, R13, R22, RZ ;  /* 0x000000160d0a7224 */ /* 0x008fe200078e02ff */
[----:B------:R-:W-:Y:S01]  /*1400*/  LEA.HI R7, R5, R0, RZ, 0x7 ;  /* 0x0000000005077211 */ /* 0x000fe200078f38ff */
[----:B------:R-:W-:Y:S01]  /*1410*/  IMAD R4, R12, R91, R4 ;  /* 0x0000005b0c047224 */ /* 0x000fe200078e0204 */
[----:B------:R-:W-:Y:S01]  /*1420*/  @!P0 IADD3 R6, -R6, RZ, RZ ;  /* 0x000000ff06068210 */ /* 0x000fe20007ffe1ff */
[----:B------:R-:W-:Y:S01]  /*1430*/  IMAD R10, R12, R23, R10 ;  /* 0x000000170c0a7224 */ /* 0x000fe200078e020a */
[----:B------:R-:W-:Y:S01]  /*1440*/  IADD3 R8, P0, R17, R2, RZ ;  /* 0x0000000211087210 */ /* 0x000fe20007f1e0ff */
[----:B------:R1:W-:Y:S01]  /*1450*/  STL [R1+0x10], R7 ;  /* 0x0000100701007387 */ /* 0x0003e20000100800 */
[----:B------:R-:W-:Y:S01]  /*1460*/  @P4 SHF.R.S32.HI R2, RZ, 0x1f, R35 ;  /* 0x0000001fff024819 */ /* 0x000fe20000011423 */
[----:B------:R-:W-:Y:S01]  /*1470*/  BSSY B0, `(.L_x_560) ;  /* 0x0000032000007945 */ /* 0x000fe20003800000 */
[----:B------:R-:W-:-:S02]  /*1480*/  @!P1 LOP3.LUT R6, RZ, R36, RZ, 0x33, !PT ;  /* 0x00000024ff069212 */ /* 0x000fc400078e33ff */
[----:B------:R-:W-:Y:S01]  /*1490*/  IADD3.X R9, R25, R3, R4, P0, !PT ;  /* 0x0000000319097210 */ /* 0x000fe200007fe404 */
[-C--:B--2---:R-:W-:Y:S01]  /*14a0*/  @P4 IMAD R0, R2, R14.reuse, RZ ;  /* 0x0000000e02004224 */ /* 0x084fe200078e02ff */
[----:B------:R-:W-:Y:S01]  /*14b0*/  LEA.HI.SX32 R168, R7, 0xffffffff, 0x19 ;  /* 0xffffffff07a87811 */ /* 0x000fe200078fcaff */
[----:B------:R-:W-:-:S04]  /*14c0*/  @P4 IMAD.WIDE.U32 R2, R35, R14, R18 ;  /* 0x0000000e23024225 */ /* 0x000fc800078e0012 */
[----:B------:R-:W-:Y:S01]  /*14d0*/  @P4 IMAD R0, R35, R15, R0 ;  /* 0x0000000f23004224 */ /* 0x000fe200078e0200 */
[----:B------:R-:W-:Y:S01]  /*14e0*/  @P4 LEA R14, P0, R2, R30, 0x2 ;  /* 0x0000001e020e4211 */ /* 0x000fe200078010ff */
[----:B------:R-:W-:-:S04]  /*14f0*/  IMAD.WIDE.U32 R4, R12, R22, R176 ;  /* 0x000000160c047225 */ /* 0x000fc800078e00b0 */
[----:B------:R-:W-:Y:S01]  /*1500*/  @P4 IMAD.IADD R3, R3, 0x1, R0 ;  /* 0x0000000103034824 */ /* 0x000fe200078e0200 */
[----:B------:R-:W-:Y:S01]  /*1510*/  IADD3 R4, P1, R27, R4, RZ ;  /* 0x000000041b047210 */ /* 0x000fe20007f3e0ff */
[----:B------:R-:W-:Y:S01]  /*1520*/  IMAD.WIDE.U32 R18, R6, UR6, R8 ;  /* 0x0000000606127c25 */ /* 0x000fe2000f8e0008 */
[----:B------:R-:W-:Y:S02]  /*1530*/  SHF.R.S32.HI R9, RZ, 0x1f, R168 ;  /* 0x0000001fff097819 */ /* 0x000fe400000114a8 */
[----:B------:R-:W-:Y:S02]  /*1540*/  @P4 LEA.HI.X R15, R2, R31, R3, 0x2, P0 ;  /* 0x0000001f020f4211 */ /* 0x000fe400000f1403 */
[----:B-1----:R-:W-:Y:S01]  /*1550*/  SHF.R.S32.HI R7, RZ, 0x1f, R6 ;  /* 0x0000001fff077819 */ /* 0x002fe20000011406 */
[----:B------:R-:W-:Y:S01]  /*1560*/  STL.64 [R1+0x80], R18 ;  /* 0x0000801201007387 */ /* 0x000fe20000100a00 */
[----:B------:R-:W-:Y:S02]  /*1570*/  MOV R16, R18 ;  /* 0x0000001200107202 */ /* 0x000fe40000000f00 */
[----:B------:R-:W-:Y:S01]  /*1580*/  IADD3.X R5, R28, R5, R10, P1, !PT ;  /* 0x000000051c057210 */ /* 0x000fe20000ffe40a */
[----:B------:R-:W-:-:S02]  /*1590*/  IMAD R0, R7, UR6, RZ ;  /* 0x0000000607007c24 */ /* 0x000fc4000f8e02ff */
[----:B------:R-:W-:Y:S02]  /*15a0*/  IMAD R10, R168, -0x80, R88 ;  /* 0xffffff80a80a7824 */ /* 0x000fe400078e0258 */
[----:B------:R-:W-:Y:S01]  /*15b0*/  IMAD R2, R6, UR7, R0 ;  /* 0x0000000706027c24 */ /* 0x000fe2000f8e0200 */
[----:B------:R-:W-:Y:S01]  /*15c0*/  ULDC.64 UR6, c[0x0][0x268] ;  /* 0x00009a0000067ab9 */ /* 0x000fe20000000a00 */
[----:B------:R-:W-:Y:S01]  /*15d0*/  IMAD R0, R206, R168, RZ ;  /* 0x000000a8ce007224 */ /* 0x000fe200078e02ff */
[-C--:B------:R-:W-:Y:S01]  /*15e0*/  ISETP.GE.AND P0, PT, R12, R10.reuse, PT ;  /* 0x0000000a0c00720c */ /* 0x080fe20003f06270 */
[----:B------:R-:W-:Y:S01]  /*15f0*/  IMAD.IADD R17, R19, 0x1, R2 ;  /* 0x0000000113117824 */ /* 0x000fe200078e0202 */
[-C--:B------:R-:W-:Y:S01]  /*1600*/  ISETP.GE.AND P1, PT, R20, R10.reuse, PT ;  /* 0x0000000a1400720c */ /* 0x080fe20003f26270 */
[----:B------:R-:W-:Y:S01]  /*1610*/  IMAD R7, R7, UR6, RZ ;  /* 0x0000000607077c24 */ /* 0x000fe2000f8e02ff */
[----:B------:R-:W-:Y:S01]  /*1620*/  ISETP.GE.AND P2, PT, R24, R10, PT ;  /* 0x0000000a1800720c */ /* 0x000fe20003f46270 */
[----:B------:R-:W-:Y:S01]  /*1630*/  IMAD.WIDE.U32 R2, R168, R170, R16 ;  /* 0x000000aaa8027225 */ /* 0x000fe200078e0010 */
[----:B------:R1:W-:Y:S01]  /*1640*/  STL.64 [R1+0x70], R16 ;  /* 0x0000701001007387 */ /* 0x0003e20000100a00 */
[----:B------:R-:W-:-:S02]  /*1650*/  ISETP.GE.AND P3, PT, R29, R10, PT ;  /* 0x0000000a1d00720c */ /* 0x000fc40003f66270 */
[----:B------:R-:W-:Y:S02]  /*1660*/  IMAD R0, R9, R170, R0 ;  /* 0x000000aa09007224 */ /* 0x000fe400078e0200 */
[C---:B------:R-:W-:Y:S02]  /*1670*/  IMAD R11, R6.reuse, UR7, R7 ;  /* 0x00000007060b7c24 */ /* 0x040fe4000f8e0207 */
[----:B-1----:R-:W-:-:S04]  /*1680*/  IMAD.WIDE.U32 R16, R6, UR6, R4 ;  /* 0x0000000606107c25 */ /* 0x002fc8000f8e0004 */
[----:B------:R-:W-:Y:S01]  /*1690*/  IMAD.IADD R5, R3, 0x1, R0 ;  /* 0x0000000103057824 */ /* 0x000fe200078e0200 */
        /* <DEDUP_REMOVED lines=15> */
.L_x_561:
[----:B------:R-:W-:Y:S05]  /*1790*/  BSYNC B0 ;  /* 0x0000000000007941 */ /* 0x000fea0003800000 */
.L_x_560:
[C---:B---3--:R-:W-:Y:S01]  /*17a0*/  SHF.L.U64.HI R6, R90.reuse, 0x5, R91 ;  /* 0x000000055a067819 */ /* 0x048fe2000001025b */
        /* <DEDUP_REMOVED lines=9> */
[----:B---3--:R-:W-:Y:S01]  /*1840*/  IADD3 R0, P0, R0, R2, RZ ;  /* 0x0000000200007210 */ /* 0x008fe20007f1e0ff */
[----:B------:R-:W-:-:S04]  /*1850*/  ULDC.64 UR6, c[0x0][0x218] ;  /* 0x0000860000067ab9 */ /* 0x000fc80000000a00 */
[----:B------:R-:W-:Y:S01]  /*1860*/  IMAD.X R7, R6, 0x1, R5, P0 ;  /* 0x0000000106077824 */ /* 0x000fe200000e0605 */
[----:B------:R-:W-:-:S04]  /*1870*/  LEA R6, P0, R0, UR6, 0x1 ;  /* 0x0000000600067c11 */ /* 0x000fc8000f8008ff */
[----:B------:R-:W-:-:S05]  /*1880*/  LEA.HI.X R7, R0, UR7, R7, 0x1, P0 ;  /* 0x0000000700077c11 */ /* 0x000fca00080f0c07 */
[----:B------:R-:W-:Y:S01]  /*1890*/  @!PT LDS RZ, [RZ] ;  /* 0x00000000fffff984 */ /* 0x000fe20000000800 */
[----:B------:R-:W-:Y:S01]  /*18a0*/  @!PT LDS RZ, [RZ] ;  /* 0x00000000fffff984 */ /* 0x000fe20000000800 */
[----:B------:R-:W-:Y:S01]  /*18b0*/  @!PT LDS RZ, [RZ] ;  /* 0x00000000fffff984 */ /* 0x000fe20000000800 */
[----:B------:R3:W-:Y:S04]  /*18c0*/  LDGSTS.E.BYPASS.LTC128B.128 [R223+0x2800], desc[UR18][R6.64] ;  /* 0x0280000006df7fae */ /* 0x0007e8000b901d52 */
.L_x_563:
[----:B------:R-:W-:Y:S05]  /*18d0*/  BSYNC B0 ;  /* 0x0000000000007941 */ /* 0x000fea0003800000 */
.L_x_562:
[----:B------:R-:W-:Y:S04]  /*18e0*/  BSSY B0, `(.L_x_564) ;  /* 0x000000f000007945 */ /* 0x000fe80003800000 */
[----:B------:R-:W-:Y:S05]  /*18f0*/  @P2 BRA `(.L_x_565) ;  /* 0x0000000000342947 */ /* 0x000fea0003800000 */
[----:B------:R-:W-:Y:S02]  /*1900*/  ULDC UR5, c[0x0][0x2d0] ;  /* 0x0000b40000057ab9 */ /* 0x000fe40000000800 */
[----:B------:R-:W-:-:S13]  /*1910*/  ISETP.GE.AND P0, PT, R176, UR5, PT ;  /* 0x00000005b0007c0c */ /* 0x000fda000bf06270 */
[----:B------:R1:W-:Y:S01]  /*1920*/  @P0 STS.128 [R223+0x3000], RZ ;  /* 0x003000ffdf000388 */ /* 0x0003e20000000c00 */
[----:B------:R-:W-:Y:S05]  /*1930*/  @P0 BRA `(.L_x_565) ;  /* 0x0000000000240947 */ /* 0x000fea0003800000 */
[----:B---3--:R-:W-:Y:S01]  /*1940*/  LEA R0, P0, R90, R2, 0x6 ;  /* 0x000000025a007211 */ /* 0x008fe200078030ff */
[----:B------:R-:W-:-:S03]  /*1950*/  ULDC.64 UR6, c[0x0][0x218] ;  /* 0x0000860000067ab9 */ /* 0x000fc60000000a00 */
[----:B------:R-:W-:Y:S02]  /*1960*/  LEA.HI.X R7, R90, R5, R91, 0x6, P0 ;  /* 0x000000055a077211 */ /* 0x000fe400000f345b */
[----:B------:R-:W-:-:S04]  /*1970*/  LEA R6, P0, R0, UR6, 0x1 ;  /* 0x0000000600067c11 */ /* 0x000fc8000f8008ff */
[----:B------:R-:W-:-:S05]  /*1980*/  LEA.HI.X R7, R0, UR7, R7, 0x1, P0 ;  /* 0x0000000700077c11 */ /* 0x000fca00080f0c07 */
[----:B------:R-:W-:Y:S01]  /*1990*/  @!PT LDS RZ, [RZ] ;  /* 0x00000000fffff984 */ /* 0x000fe20000000800 */
[----:B------:R-:W-:Y:S01]  /*19a0*/  @!PT LDS RZ, [RZ] ;  /* 0x00000000fffff984 */ /* 0x000fe20000000800 */
[----:B------:R-:W-:Y:S01]  /*19b0*/  @!PT LDS RZ, [RZ] ;  /* 0x00000000fffff984 */ /* 0x000fe20000000800 */
[----:B------:R3:W-:Y:S04]  /*19c0*/  LDGSTS.E.BYPASS.LTC128B.128 [R223+0x3000], desc[UR18][R6.64] ;  /* 0x0300000006df7fae */ /* 0x0007e8000b901d52 */
.L_x_565:
[----:B------:R-:W-:Y:S05]  /*19d0*/  BSYNC B0 ;  /* 0x0000000000007941 */ /* 0x000fea0003800000 */
.L_x_564:
[----:B------:R-:W-:Y:S04]  /*19e0*/  BSSY B0, `(.L_x_566) ;  /* 0x0000011000007945 */ /* 0x000fe80003800000 */
[----:B------:R-:W-:Y:S05]  /*19f0*/  @P3 BRA `(.L_x_567) ;  /* 0x00000000003c3947 */ /* 0x000fea0003800000 */
[----:B------:R-:W-:Y:S02]  /*1a00*/  ULDC UR5, c[0x0][0x2d0] ;  /* 0x0000b40000057ab9 */ /* 0x000fe40000000800 */
[----:B------:R-:W-:-:S13]  /*1a10*/  ISETP.GE.AND P0, PT, R176, UR5, PT ;  /* 0x00000005b0007c0c */ /* 0x000fda000bf06270 */
[----:B------:R1:W-:Y:S01]  /*1a20*/  @P0 STS.128 [R223+0x3800], RZ ;  /* 0x003800ffdf000388 */ /* 0x0003e20000000c00 */
[----:B------:R-:W-:Y:S05]  /*1a30*/  @P0 BRA `(.L_x_567) ;  /* 0x00000000002c0947 */ /* 0x000fea0003800000 */
[----:B------:R-:W-:Y:S01]  /*1a40*/  MOV R4, R2 ;  /* 0x0000000200047202 */ /* 0x000fe20000000f00 */
[----:B---3--:R-:W-:Y:S01]  /*1a50*/  IMAD R0, R91, 0x60, RZ ;  /* 0x000000605b007824 */ /* 0x008fe200078e02ff */
        /* <DEDUP_REMOVED lines=9> */
.L_x_567:
[----:B------:R-:W-:Y:S05]  /*1af0*/  BSYNC B0 ;  /* 0x0000000000007941 */ /* 0x000fea0003800000 */
.L_x_566:
[----:B------:R-:W-:Y:S01]  /*1b00*/  LEA.HI R3, R33, R210, RZ, 0x4 ;  /* 0x000000d221037211 */ /* 0x000fe200078f20ff */
[----:B------:R-:W0:Y:S03]  /*1b10*/  LDGDEPBAR ;  /* 0x00000000000079af */ /* 0x000e260000000000 */
[----:B---3--:R-:W-:Y:S01]  /*1b20*/  SHF.R.S32.HI R4, RZ, 0x4, R3 ;  /* 0x00000004ff047819 */ /* 0x008fe20000011403 */
[----:B------:R3:W5:Y:S01]  /*1b30*/  @P4 LDG.E R169, desc[UR18][R14.64] ;  /* 0x000000120ea94981 */ /* 0x000762000c1e1900 */
[----:B------:R-:W-:Y:S01]  /*1b40*/  ISETP.GE.AND P0, PT, R12, R10, PT ;  /* 0x0000000a0c00720c */ /* 0x000fe20003f06270 */
[----:B------:R-:W-:Y:S01]  /*1b50*/  IMAD.IADD R11, R17, 0x1, R11 ;  /* 0x00000001110b7824 */ /* 0x000fe200078e020b */
[C---:B------:R-:W-:Y:S01]  /*1b60*/  LEA.HI R0, R3.reuse, R4, RZ, 0x1 ;  /* 0x0000000403007211 */ /* 0x040fe200078f08ff */
[----:B------:R-:W-:Y:S01]  /*1b70*/  BSSY B0, `(.L_x_568) ;  /* 0x0000047000007945 */ /* 0x000fe20003800000 */
[----:B------:R-:W-:-:S02]  /*1b80*/  LOP3.LUT R3, R3, 0xfffffff0, RZ, 0xc0, !PT ;  /* 0xfffffff003037812 */ /* 0x000fc400078ec0ff */
[----:B------:R-:W-:Y:S01]  /*1b90*/  LOP3.LUT R2, R0, 0xfffffffe, RZ, 0xc0, !PT ;  /* 0xfffffffe00027812 */ /* 0x000fe200078ec0ff */
[----:B------:R3:W-:Y:S01]  /*1ba0*/  STL [R1+0x8c], R11 ;  /* 0x00008c0b01007387 */ /* 0x0007e20000100800 */
[-C--:B------:R-:W-:Y:S01]  /*1bb0*/  ISETP.GE.AND P3, PT, R24, R10.reuse, PT ;  /* 0x0000000a1800720c */ /* 0x080fe20003f66270 */
[----:B------:R-:W-:Y:S01]  /*1bc0*/  IMAD.IADD R0, R210, 0x1, -R3 ;  /* 0x00000001d2007824 */ /* 0x000fe200078e0a03 */
[----:B------:R-:W-:Y:S01]  /*1bd0*/  LOP3.LUT R3, R34, 0xfffffff8, RZ, 0xc0, !PT ;  /* 0xfffffff822037812 */ /* 0x000fe200078ec0ff */
[----:B------:R-:W-:Y:S01]  /*1be0*/  IMAD.IADD R8, R4, 0x1, -R2 ;  /* 0x0000000104087824 */ /* 0x000fe200078e0a02 */
[----:B------:R-:W-:Y:S02]  /*1bf0*/  ISETP.GE.AND P2, PT, R20, R10, PT ;  /* 0x0000000a1400720c */ /* 0x000fe40003f46270 */
[----:B------:R-:W-:Y:S01]  /*1c00*/  LEA.HI R2, R0, R0, RZ, 0x1 ;  /* 0x0000000000027211 */ /* 0x000fe200078f08ff */
[----:B------:R-:W-:Y:S01]  /*1c10*/  IMAD.IADD R6, R210, 0x1, -R3 ;  /* 0x00000001d2067824 */ /* 0x000fe200078e0a03 */
[----:B------:R-:W-:-:S02]  /*1c20*/  SHF.R.S32.HI R7, RZ, 0x1f, R0 ;  /* 0x0000001fff077819 */ /* 0x000fc40000011400 */
[----:B------:R-:W-:Y:S01]  /*1c30*/  SHF.R.S32.HI R5, RZ, 0x1, R2 ;  /* 0x00000001ff057819 */ /* 0x000fe20000011402 */
[----:B------:R-:W-:-:S04]  /*1c40*/  DEPBAR.LE SB0, 0x0 ;  /* 0x000080000000791a */ /* 0x000fc80000000000 */
[----:B------:R-:W-:Y:S01]  /*1c50*/  BAR.SYNC.DEFER_BLOCKING 0x0 ;  /* 0x0000000000007b1d */ /* 0x000fe20000010000 */
[----:B------:R-:W-:Y:S02]  /*1c60*/  SHF.R.S32.HI R4, RZ, 0x1f, R2 ;  /* 0x0000001fff047819 */ /* 0x000fe40000011402 */
[----:B------:R-:W-:Y:S02]  /*1c70*/  LEA.HI R3, R6, R6, RZ, 0x1 ;  /* 0x0000000606037211 */ /* 0x000fe400078f08ff */
[----:B------:R-:W-:Y:S02]  /*1c80*/  LEA.HI R4, R4, R5, RZ, 0x2 ;  /* 0x0000000504047211 */ /* 0x000fe400078f10ff */
[----:B------:R-:W-:Y:S02]  /*1c90*/  LOP3.LUT R2, R2, 0x7fffffe, RZ, 0xc0, !PT ;  /* 0x07fffffe02027812 */ /* 0x000fe400078ec0ff */
[----:B------:R-:W-:Y:S02]  /*1ca0*/  SHF.R.S32.HI R25, RZ, 0x1, R3 ;  /* 0x00000001ff197819 */ /* 0x000fe40000011403 */
[----:B------:R-:W-:Y:S01]  /*1cb0*/  LOP3.LUT R4, R4, 0xfffffffc, RZ, 0xc0, !PT ;  /* 0xfffffffc04047812 */ /* 0x000fe200078ec0ff */
[----:B------:R-:W-:Y:S01]  /*1cc0*/  IMAD.IADD R205, R0, 0x1, -R2 ;  /* 0x0000000100cd7824 */ /* 0x000fe200078e0a02 */
[----:B------:R-:W-:Y:S01]  /*1cd0*/  LEA.HI R7, R7, R0, RZ, 0x3 ;  /* 0x0000000007077211 */ /* 0x000fe200078f18ff */
[----:B------:R-:W-:Y:S01]  /*1ce0*/  IMAD.SHL.U32 R0, R25, 0x40, RZ ;  /* 0x0000004019007824 */ /* 0x000fe200078e00ff */
[----:B------:R-:W-:Y:S01]  /*1cf0*/  LOP3.LUT R2, R3, 0x3fffffe, RZ, 0xc0, !PT ;  /* 0x03fffffe03027812 */ /* 0x000fe200078ec0ff */
[----:B------:R-:W-:Y:S01]  /*1d00*/  IMAD.IADD R24, R5, 0x1, -R4 ;  /* 0x0000000105187824 */ /* 0x000fe200078e0a04 */
[----:B------:R-:W-:Y:S01]  /*1d10*/  ISETP.GE.AND P5, PT, R29, R10, PT ;  /* 0x0000000a1d00720c */ /* 0x000fe20003fa6270 */
[----:B------:R-:W-:Y:S01]  /*1d20*/  IMAD.SHL.U32 R3, R32, 0x8, RZ ;  /* 0x0000000820037824 */ /* 0x000fe200078e00ff */
[----:B------:R-:W-:Y:S01]  /*1d30*/  LOP3.LUT R0, R0, 0xc0, RZ, 0xc0, !PT ;  /* 0x000000c000007812 */ /* 0x000fe200078ec0ff */
[----:B------:R-:W-:-:S02]  /*1d40*/  IMAD.SHL.U32 R7, R7, 0x20, RZ ;  /* 0x0000002007077824 */ /* 0x000fc400078e00ff */
[----:B------:R-:W-:Y:S02]  /*1d50*/  IMAD.SHL.U32 R4, R24, 0x40, RZ ;  /* 0x0000004018047824 */ /* 0x000fe400078e00ff */
[----:B------:R-:W-:Y:S01]  /*1d60*/  IMAD.IADD R5, R6, 0x1, -R2 ;  /* 0x0000000106057824 */ /* 0x000fe200078e0a02 */
[----:B------:R-:W-:Y:S01]  /*1d70*/  LOP3.LUT R6, R0, 0x8, R3, 0xf8, !PT ;  /* 0x0000000800067812 */ /* 0x000fe200078ef803 */
[----:B------:R3:W-:Y:S01]  /*1d80*/  @P0 STS [R223+0x4000], RZ ;  /* 0x004000ffdf000388 */ /* 0x0007e20000000800 */
[----:B------:R-:W-:Y:S01]  /*1d90*/  SHF.R.U32.HI R2, RZ, 0x3, R0 ;  /* 0x00000003ff027819 */ /* 0x000fe20000011600 */
[----:B------:R-:W-:Y:S01]  /*1da0*/  IMAD.SHL.U32 R3, R8, 0x8, RZ ;  /* 0x0000000808037824 */ /* 0x000fe200078e00ff */
[----:B------:R-:W-:Y:S01]  /*1db0*/  LOP3.LUT R0, R4, 0xc0, RZ, 0xc0, !PT ;  /* 0x000000c004007812 */ /* 0x000fe200078ec0ff */
[----:B------:R3:W-:Y:S01]  /*1dc0*/  @P0 STS [R223+0x4004], RZ ;  /* 0x004004ffdf000388 */ /* 0x0007e20000000800 */
[----:B------:R-:W-:Y:S01]  /*1dd0*/  LOP3.LUT R179, R7, 0xffffff00, RZ, 0xc0, !PT ;  /* 0xffffff0007b37812 */ /* 0x000fe200078ec0ff */
[----:B------:R-:W-:Y:S01]  /*1de0*/  IMAD R8, R8, 0x8, R5 ;  /* 0x0000000808087824 */ /* 0x000fe200078e0205 */
[----:B------:R-:W-:Y:S01]  /*1df0*/  LOP3.LUT R5, R6, R2, RZ, 0x3c, !PT ;  /* 0x0000000206057212 */ /* 0x000fe200078e3cff */
[----:B------:R3:W-:Y:S01]  /*1e00*/  @P0 STS.64 [R223+0x4008], RZ ;  /* 0x004008ffdf000388 */ /* 0x0007e20000000a00 */
[----:B------:R-:W-:Y:S01]  /*1e10*/  LOP3.LUT R4, R0, 0x8, R3, 0xf8, !PT ;  /* 0x0000000800047812 */ /* 0x000fe200078ef803 */
[----:B------:R-:W-:Y:S01]  /*1e20*/  IMAD R3, R9, R22, RZ ;  /* 0x0000001609037224 */ /* 0x000fe200078e02ff */
[----:B------:R-:W-:Y:S01]  /*1e30*/  SHF.R.U32.HI R2, RZ, 0x3, R0 ;  /* 0x00000003ff027819 */ /* 0x000fe20000011600 */
[----:B------:R-:W-:-:S02]  /*1e40*/  IMAD R0, R171, 0x200, R179 ;  /* 0x00000200ab007824 */ /* 0x000fc400078e02b3 */
[----:B------:R-:W-:Y:S01]  /*1e50*/  IMAD.WIDE.U32 R6, R168, R22, RZ ;  /* 0x00000016a8067225 */ /* 0x000fe200078e00ff */
[----:B------:R-:W-:-:S03]  /*1e60*/  LOP3.LUT R178, R4, R2, RZ, 0x3c, !PT ;  /* 0x0000000204b27212 */ /* 0x000fc600078e3cff */
[----:B------:R-:W-:Y:S01]  /*1e70*/  IMAD R3, R168, R23, R3 ;  /* 0x00000017a8037224 */ /* 0x000fe200078e0203 */
[----:B------:R-:W-:Y:S01]  /*1e80*/  LEA R4, P1, R6, R16, 0x7 ;  /* 0x0000001006047211 */ /* 0x000fe200078238ff */
[----:B------:R-:W-:Y:S02]  /*1e90*/  IMAD R2, R205, 0x20, R0 ;  /* 0x00000020cd027824 */ /* 0x000fe400078e0200 */
[----:B------:R-:W-:Y:S02]  /*1ea0*/  IMAD.IADD R3, R7, 0x1, R3 ;  /* 0x0000000107037824 */ /* 0x000fe400078e0203 */
[----:B------:R-:W-:Y:S02]  /*1eb0*/  IMAD.U32 R0, R8, 0x20, R5 ;  /* 0x0000002008007824 */ /* 0x000fe400078e0005 */
[----:B------:R-:W-:Y:S01]  /*1ec0*/  IMAD.IADD R2, R178, 0x1, R2 ;  /* 0x00000001b2027824 */ /* 0x000fe200078e0202 */
[----:B------:R-:W-:Y:S02]  /*1ed0*/  LEA.HI.X R5, R6, R11, R3, 0x7, P1 ;  /* 0x0000000b06057211 */ /* 0x000fe400008f3c03 */
[----:B------:R-:W-:-:S02]  /*1ee0*/  LEA R204, R0, UR4, 0x1 ;  /* 0x0000000400cc7c11 */ /* 0x000fc4000f8e08ff */
[----:B------:R-:W-:Y:S01]  /*1ef0*/  LEA R207, R2, UR4, 0x1 ;  /* 0x0000000402cf7c11 */ /* 0x000fe2000f8e08ff */
[----:B---3--:R-:W-:Y:S06]  /*1f00*/  @P0 BRA `(.L_x_569) ;  /* 0x0000000000340947 */ /* 0x008fec0003800000 */
        /* <DEDUP_REMOVED lines=13> */
.L_x_569:
[----:B------:R-:W-:Y:S05]  /*1fe0*/  BSYNC B0 ;  /* 0x0000000000007941 */ /* 0x000fea0003800000 */
.L_x_568:
        /* <DEDUP_REMOVED lines=16> */
.L_x_571:
[----:B------:R-:W-:Y:S05]  /*20f0*/  BSYNC B0 ;  /* 0x0000000000007941 */ /* 0x000fea0003800000 */
.L_x_570:
        /* <DEDUP_REMOVED lines=16> */
.L_x_573:
[----:B------:R-:W-:Y:S05]  /*2200*/  BSYNC B0 ;  /* 0x0000000000007941 */ /* 0x000fea0003800000 */
.L_x_572:
        /* <DEDUP_REMOVED lines=17> */
.L_x_575:
[----:B------:R-:W-:Y:S05]  /*2320*/  BSYNC B0 ;  /* 0x0000000000007941 */ /* 0x000fea0003800000 */
.L_x_574:
[----:B------:R-:W-:Y:S01]  /*2330*/  LDSM.16.M88.4 R12, [R207] ;  /* 0x00000000cf0c783b */ /* 0x000fe20000000200 */
[----:B------:R-:W-:Y:S01]  /*2340*/  LOP3.LUT P0, RZ, R25, 0x2, RZ, 0xc0, !PT ;  /* 0x0000000219ff7812 */ /* 0x000fe2000780c0ff */
[----:B------:R-:W-:Y:S01]  /*2350*/  IMAD.MOV.U32 R0, RZ, RZ, 0x10 ;  /* 0x00000010ff007424 */ /* 0x000fe200078e00ff */
[----:B------:R-:W-:Y:S01]  /*2360*/  LOP3.LUT P1, RZ, R24, 0x2, RZ, 0xc0, !PT ;  /* 0x0000000218ff7812 */ /* 0x000fe2000782c0ff */
[----:B------:R-:W2:Y:S01]  /*2370*/  LDSM.16.M88.4 R4, [R204+0x2000] ;  /* 0x00200000cc04783b */ /* 0x000ea20000000200 */
[----:B-1----:R-:W-:Y:S01]  /*2380*/  VIADD R2, R204, 0x2000 ;  /* 0x00002000cc027836 */ /* 0x002fe20000000000 */
[----:B------:R-:W1:Y:S01]  /*2390*/  @P4 LDC R3, c[0x0][0x2e8] ;  /* 0x0000ba00ff034b82 */ /* 0x000e620000000800 */
[----:B------:R-:W-:Y:S01]  /*23a0*/  SEL R0, R0, 0xfffffff0, !P1 ;  /* 0xfffffff000007807 */ /* 0x000fe20004800000 */
[----:B------:R-:W3:Y:S01]  /*23b0*/  LDSM.16.M88.4 R8, [R207+0x1000] ;  /* 0x00100000cf08783b */ /* 0x000ee20000000200 */
[----:B------:R-:W-:Y:S01]  /*23c0*/  VIADD R209, R204, 0x2020 ;  /* 0x00002020ccd17836 */ /* 0x000fe20000000000 */
[----:B------:R-:W-:-:S02]  /*23d0*/  ULDC.U8 UR13, c[0x0][0x388] ;  /* 0x0000e200000d7ab9 */ /* 0x000fc40000000000 */
[----:B------:R-:W4:Y:S01]  /*23e0*/  LDSM.16.M88.4 R56, [R204+0x3800] ;  /* 0x00380000cc38783b */ /* 0x000f220000000200 */
[----:B------:R-:W-:Y:S02]  /*23f0*/  IMAD R208, R0, 0x2, R207 ;  /* 0x0000000200d07824 */ /* 0x000fe400078e02cf */
[----:B------:R-:W-:Y:S01]  /*2400*/  @P0 VIADD R209, R2, 0xffffffe0 ;  /* 0xffffffe002d10836 */ /* 0x000fe20000000000 */
[----:B------:R-:W4:Y:S01]  /*2410*/  LDSM.16.M88.4 R40, [R204+0x3c00] ;  /* 0x003c0000cc28783b */ /* 0x000f220000000200 */
[----:B------:R-:W-:-:S03]  /*2420*/  SHF.R.S32.HI R2, RZ, 0x1f, R89 ;  /* 0x0000001fff027819 */ /* 0x000fc60000011459 */
[----:B------:R-:W4:Y:S01]  /*2430*/  LDSM.16.M88.4 R16, [R204+0x2800] ;  /* 0x00280000cc10783b */ /* 0x000f220000000200 */
[----:B------:R-:W-:-:S03]  /*2440*/  LEA.HI R2, R2, R89, RZ, 0x2 ;  /* 0x0000005902027211 */ /* 0x000fc600078f10ff */
[----:B------:R-:W4:Y:S01]  /*2450*/  LDSM.16.M88.4 R32, [R204+0x2c00] ;  /* 0x002c0000cc20783b */ /* 0x000f220000000200 */
[----:B------:R-:W-:-:S03]  /*2460*/  SHF.R.S32.HI R2, RZ, 0x2, R2 ;  /* 0x00000002ff027819 */ /* 0x000fc60000011402 */
[----:B------:R-:W4:Y:S01]  /*2470*/  LDSM.16.M88.4 R20, [R204+0x2400] ;  /* 0x00240000cc14783b */ /* 0x000f220000000200 */
[----:B-1----:R-:W1:Y:S01]  /*2480*/  @P4 MUFU.RCP R3, R3 ;  /* 0x0000000300034308 */ /* 0x002e620000001000 */
[----:B------:R-:W-:Y:S02]  /*2490*/  IMAD R2, R171, 0x10, R2 ;  /* 0x00000010ab027824 */ /* 0x000fe400078e0202 */
[----:B------:R-:W1:Y:S04]  /*24a0*/  LDSM.16.M88.4 R64, [R204+0x3000] ;  /* 0x00300000cc40783b */ /* 0x000e680000000200 */
[----:B------:R-:W1:Y:S04]  /*24b0*/  LDSM.16.M88.4 R60, [R204+0x3400] ;  /* 0x00340000cc3c783b */ /* 0x000e680000000200 */
[----:B------:R-:W-:Y:S01]  /*24c0*/  LDSM.16.M88.4 R180, [R209+0x1c00] ;  /* 0x001c0000d1b4783b */ /* 0x000fe20000000200 */
[-C--:B--2---:R-:W-:Y:S03]  /*24d0*/  HMMA.16816.F32.BF16 R164, R12, R4.reuse, RZ ;  /* 0x000000040ca4723c */ /* 0x084fe600000418ff */
[----:B------:R-:W-:Y:S04]  /*24e0*/  LDSM.16.M88.4 R172, [R209+0x1800] ;  /* 0x00180000d1ac783b */ /* 0x000fe80000000200 */
[----:B------:R-:W-:Y:S01]  /*24f0*/  LDSM.16.M88.4 R36, [R209+0x800] ;  /* 0x00080000d124783b */ /* 0x000fe20000000200 */
[C---:B---3--:R-:W-:Y:S03]  /*2500*/  HMMA.16816.F32.BF16 R160, R8.reuse, R4, RZ ;  /* 0x0000000408a0723c */ /* 0x048fe600000418ff */
[----:B------:R-:W-:Y:S03]  /*2510*/  LDSM.16.M88.4 R44, [R209+0xc00] ;  /* 0x000c0000d12c783b */ /* 0x000fe60000000200 */
[-C--:B------:R-:W-:Y:S01]  /*2520*/  HMMA.16816.F32.BF16 R156, R8, R6.reuse, RZ ;  /* 0x00000006089c723c */ /* 0x080fe200000418ff */
[----:B------:R-:W-:Y:S04]  /*2530*/  LDSM.16.M88.4 R24, [R209+0x400] ;  /* 0x00040000d118783b */ /* 0x000fe80000000200 */
[----:B------:R-:W-:Y:S01]  /*2540*/  LDSM.16.M88.4 R28, [R209] ;  /* 0x00000000d11c783b */ /* 0x000fe20000000200 */
[----:B------:R-:W-:Y:S03]  /*2550*/  HMMA.16816.F32.BF16 R152, R12, R6, RZ ;  /* 0x000000060c98723c */ /* 0x000fe600000418ff */
[----:B------:R-:W2:Y:S03]  /*2560*/  LDSM.16.M88.4 R4, [R208] ;  /* 0x00000000d004783b */ /* 0x000ea60000000200 */
[----:B----4-:R-:W-:Y:S01]  /*2570*/  HMMA.16816.F32.BF16 R184, R8, R58, RZ ;  /* 0x0000003a08b8723c */ /* 0x010fe200000418ff */
[----:B------:R-:W3:Y:S04]  /*2580*/  LDSM.16.M88.4 R48, [R209+0x1000] ;  /* 0x00100000d130783b */ /* 0x000ee80000000200 */
[----:B------:R-:W4:Y:S01]  /*2590*/  LDSM.16.M88.4 R52, [R209+0x1400] ;  /* 0x00140000d134783b */ /* 0x000f220000000200 */
[C---:B------:R-:W-:Y:S03]  /*25a0*/  HMMA.16816.F32.BF16 R84, R12.reuse, R40, RZ ;  /* 0x000000280c54723c */ /* 0x040fe600000418ff */
[----:B------:R-:W4:Y:S03]  /*25b0*/  LDSM.16.M88.4 R68, [R208+0x1000] ;  /* 0x00100000d044783b */ /* 0x000f260000000200 */
[-C--:B------:R-:W-:Y:S01]  /*25c0*/  HMMA.16816.F32.BF16 R140, R12, R16.reuse, RZ ;  /* 0x000000100c8c723c */ /* 0x080fe200000418ff */
[----:B------:R-:W0:Y:S05]  /*25d0*/  LDGDEPBAR ;  /* 0x00000000000079af */ /* 0x000e2a0000000000 */
[----:B------:R-:W-:Y:S06]  /*25e0*/  HMMA.16816.F32.BF16 R136, R8, R16, RZ ;  /* 0x000000100888723c */ /* 0x000fec00000418ff */
[----:B------:R-:W-:Y:S01]  /*25f0*/  IMAD.MOV.U32 R251, RZ, RZ, R184 ;  /* 0x000000fffffb7224 */ /* 0x000fe200078e00b8 */
[----:B------:R-:W-:Y:S01]  /*2600*/  HMMA.16816.F32.BF16 R100, R12, R56, RZ ;  /* 0x000000380c64723c */ /* 0x000fe200000418ff */
[----:B------:R-:W-:-:S02]  /*2610*/  IMAD.MOV.U32 R250, RZ, RZ, R185 ;  /* 0x000000fffffa7224 */ /* 0x000fc400078e00b9 */
[----:B------:R-:W-:Y:S02]  /*2620*/  IMAD.MOV.U32 R249, RZ, RZ, R186 ;  /* 0x000000fffff97224 */ /* 0x000fe400078e00ba */
[----:B------:R-:W-:Y:S01]  /*2630*/  IMAD.MOV.U32 R221, RZ, RZ, R187 ;  /* 0x000000ffffdd7224 */ /* 0x000fe200078e00bb */
[C---:B------:R-:W-:Y:S06]  /*2640*/  HMMA.16816.F32.BF16 R80, R8.reuse, R18, RZ ;  /* 0x000000120850723c */ /* 0x040fec00000418ff */
[----:B------:R-:W-:Y:S01]  /*2650*/  HMMA.16816.F32.BF16 R184, R8, R42, RZ ;  /* 0x0000002a08b8723c */ /* 0x000fe200000418ff */
[----:B------:R-:W-:-:S05]  /*2660*/  DEPBAR.LE SB0, 0x0 ;  /* 0x000080000000791a */ /* 0x000fca0000000000 */
[C---:B------:R-:W-:Y:S06]  /*2670*/  HMMA.16816.F32.BF16 R132, R12.reuse, R32, RZ ;  /* 0x000000200c84723c */ /* 0x040fec00000418ff */
[C---:B------:R-:W-:Y:S06]  /*2680*/  HMMA.16816.F32.BF16 R16, R12.reuse, R18, RZ ;  /* 0x000000120c10723c */ /* 0x040fec00000418ff */
[-C--:B------:R-:W-:Y:S06]  /*2690*/  HMMA.16816.F32.BF16 R148, R12, R20.reuse, RZ ;  /* 0x000000140c94723c */ /* 0x080fec00000418ff */
[----:B------:R-:W-:Y:S01]  /*26a0*/  HMMA.16816.F32.BF16 R144, R8, R20, RZ ;  /* 0x000000140890723c */ /* 0x000fe200000418ff */
[----:B------:R-:W-:-:S05]  /*26b0*/  IMAD.MOV.U32 R252, RZ, RZ, R187 ;  /* 0x000000fffffc7224 */ /* 0x000fca00078e00bb */
[----:B------:R-:W-:Y:S06]  /*26c0*/  HMMA.16816.F32.BF16 R128, R8, R32, RZ ;  /* 0x000000200880723c */ /* 0x000fec00000418ff */
[-C--:B-1----:R-:W-:Y:S06]  /*26d0*/  HMMA.16816.F32.BF16 R124, R12, R64.reuse, RZ ;  /* 0x000000400c7c723c */ /* 0x082fec00000418ff */
[----:B------:R-:W-:Y:S06]  /*26e0*/  HMMA.16816.F32.BF16 R116, R8, R64, RZ ;  /* 0x000000400874723c */ /* 0x000fec00000418ff */
[-C--:B------:R-:W-:Y:S06]  /*26f0*/  HMMA.16816.F32.BF16 R112, R12, R60.reuse, RZ ;  /* 0x0000003c0c70723c */ /* 0x080fec00000418ff */
        /* <DEDUP_REMOVED lines=11> */
[----:B------:R-:W-:Y:S06]  /*27b0*/  HMMA.16816.F32.BF16 R12, R12, R42, RZ ;  /* 0x0000002a0c0c723c */ /* 0x000fec00000418ff */
[----:B--2---:R-:W-:Y:S01]  /*27c0*/  HMMA.16816.F32.BF16 R84, R4, R180, R84 ;  /* 0x000000b40454723c */ /* 0x004fe20000041854 */
[----:B------:R-:W-:-:S05]  /*27d0*/  IMAD.IADD R43, R211, 0x1, R2 ;  /* 0x00000001d32b7824 */ /* 0x000fca00078e0202 */
[----:B------:R-:W-:Y:S01]  /*27e0*/  HMMA.16816.F32.BF16 R72, R8, R40, RZ ;  /* 0x000000280848723c */ /* 0x000fe200000418ff */
[----:B------:R1:W-:Y:S05]  /*27f0*/  STL [R1+0x14], R43 ;  /* 0x0000142b01007387 */ /* 0x0003ea0000100800 */
[C---:B------:R-:W-:Y:S01]  /*2800*/  HMMA.16816.F32.BF16 R228, R4.reuse, R172, R100 ;  /* 0x000000ac04e4723c */ /* 0x040fe20000041864 */
[----:B------:R-:W-:Y:S02]  /*2810*/  IMAD.SHL.U32 R10, R210, 0x2, RZ ;  /* 0x00000002d20a7824 */ /* 0x000fe400078e00ff */
[----:B------:R-:W-:Y:S02]  /*2820*/  IMAD.MOV.U32 R9, RZ, RZ, R186 ;  /* 0x000000ffff097224 */ /* 0x000fe400078e00ba */
[----:B------:R-:W-:Y:S01]  /*2830*/  IMAD.MOV.U32 R11, RZ, RZ, R185 ;  /* 0x000000ffff0b7224 */ /* 0x000fe200078e00b9 */
[----:B------:R-:W-:Y:S01]  /*2840*/  LOP3.LUT R10, R10, 0x6, RZ, 0xc0, !PT ;  /* 0x000000060a0a7812 */ /* 0x000fe200078ec0ff */
[----:B------:R-:W-:Y:S01]  /*2850*/  IMAD.MOV.U32 R8, RZ, RZ, R184 ;  /* 0x000000ffff087224 */ /* 0x000fe200078e00b8 */
[----:B------:R-:W-:Y:S03]  /*2860*/  HMMA.16816.F32.BF16 R100, R4, R38, R16 ;  /* 0x000000260464723c */ /* 0x000fe60000041810 */
[----:B------:R-:W-:-:S02]  /*2870*/  IMAD R10, R168, 0x80, R10 ;  /* 0x00000080a80a7824 */ /* 0x000fc400078e020a */
[----:B------:R-:W-:Y:S01]  /*2880*/  IMAD.MOV.U32 R42, RZ, RZ, R85 ;  /* 0x000000ffff2a7224 */ /* 0x000fe200078e0055 */
[C---:B------:R-:W-:Y:S01]  /*2890*/  HMMA.16816.F32.BF16 R184, R4.reuse, R44, R132 ;  /* 0x0000002c04b8723c */ /* 0x040fe20000041884 */
[----:B------:R-:W-:Y:S01]  /*28a0*/  IADD3 R16, R88, R43, -R220 ;  /* 0x0000002b58107210 */ /* 0x000fe20007ffe8dc */
[----:B------:R-:W-:Y:S01]  /*28b0*/  IMAD.MOV.U32 R41, RZ, RZ, R86 ;  /* 0x000000ffff297224 */ /* 0x000fe200078e0056 */
[C---:B------:R-:W-:Y:S01]  /*28c0*/  ISETP.GE.AND P1, PT, R10.reuse, R88, PT ;  /* 0x000000580a00720c */ /* 0x040fe20003f26270 */
[----:B------:R-:W-:Y:S02]  /*28d0*/  IMAD.MOV.U32 R40, RZ, RZ, R84 ;  /* 0x000000ffff287224 */ /* 0x000fe400078e0054 */
[----:B------:R-:W-:Y:S01]  /*28e0*/  IMAD.MOV.U32 R222, RZ, RZ, R87 ;  /* 0x000000ffffde7224 */ /* 0x000fe200078e0057 */
[----:B------:R-:W-:Y:S01]  /*28f0*/  HMMA.16816.F32.BF16 R244, R4, R182, R12 ;  /* 0x000000b604f4723c */ /* 0x000fe2000004180c */
[----:B------:R-:W-:Y:S02]  /*2900*/  IMAD.MOV.U32 R135, RZ, RZ, R9 ;  /* 0x000000ffff877224 */ /* 0x000fe400078e0009 */
[----:B------:R-:W-:-:S02]  /*2910*/  VIADD R9, R10, 0x1 ;  /* 0x000000010a097836 */ /* 0x000fc40000000000 */
[C---:B------:R-:W-:Y:S01]  /*2920*/  VIADD R17, R10.reuse, 0x9 ;  /* 0x000000090a117836 */ /* 0x040fe20000000000 */
[C---:B------:R-:W-:Y:S01]  /*2930*/  HMMA.16816.F32.BF16 R84, R4.reuse, R26, R20 ;  /* 0x0000001a0454723c */ /* 0x040fe20000041814 */
[----:B------:R-:W-:Y:S01]  /*2940*/  VIADD R15, R10, 0x8 ;  /* 0x000000080a0f7836 */ /* 0x000fe20000000000 */
[-C--:B------:R-:W-:Y:S01]  /*2950*/  ISETP.GE.AND P0, PT, R9, R88.reuse, PT ;  /* 0x000000580900720c */ /* 0x080fe20003f06270 */
[----:B------:R-:W-:Y:S02]  /*2960*/  IMAD.MOV.U32 R133, RZ, RZ, RZ ;  /* 0x000000ffff857224 */ /* 0x000fe400078e00ff */
[----:B-----5:R-:W-:Y:S01]  /*2970*/  @P4 FMUL.FTZ R133, R169, R3 ;  /* 0x00000003a9854220 */ /* 0x020fe20000410000 */
[----:B------:R-:W-:Y:S01]  /*2980*/  IMAD.IADD R2, R16, 0x1, -R9 ;  /* 0x0000000110027824 */ /* 0x000fe200078e0a09 */
[C---:B------:R-:W-:Y:S01]  /*2990*/  HMMA.16816.F32.BF16 R148, R4.reuse, R24, R148 ;  /* 0x000000180494723c */ /* 0x040fe20000041894 */
[----:B------:R-:W-:Y:S01]  /*29a0*/  VIADD R22, R10, 0x10 ;  /* 0x000000100a167836 */ /* 0x000fe20000000000 */
[-C--:B------:R-:W-:Y:S01]  /*29b0*/  ISETP.GE.AND P3, PT, R15, R88.reuse, PT ;  /* 0x000000580f00720c */ /* 0x080fe20003f66270 */
[C---:B------:R-:W-:Y:S01]  /*29c0*/  IMAD.IADD R3, R16.reuse, 0x1, -R10 ;  /* 0x0000000110037824 */ /* 0x040fe200078e0a0a */
[-C--:B------:R-:W-:Y:S01]  /*29d0*/  ISETP.GE.AND P4, PT, R17, R88.reuse, PT ;  /* 0x000000581100720c */ /* 0x080fe20003f86270 */
[----:B------:R-:W-:Y:S01]  /*29e0*/  IMAD.MOV.U32 R132, RZ, RZ, R8 ;  /* 0x000000ffff847224 */ /* 0x000fe200078e0008 */
[----:B------:R-:W-:Y:S01]  /*29f0*/  HMMA.16816.F32.BF16 R152, R4, R30, R152 ;  /* 0x0000001e0498723c */ /* 0x000fe20000041898 */
[----:B------:R-:W-:Y:S01]  /*2a00*/  IMAD.IADD R8, R16, 0x1, -R22 ;  /* 0x0000000110087824 */ /* 0x000fe200078e0a16 */
[----:B------:R-:W-:Y:S01]  /*2a10*/  ISETP.GE.AND P6, PT, R22, R88, PT ;  /* 0x000000581600720c */ /* 0x000fe20003fc6270 */
[----:B------:R-:W-:-:S02]  /*2a20*/  IMAD.MOV.U32 R210, RZ, RZ, R42 ;  /* 0x000000ffffd27224 */ /* 0x000fc400078e002a */
[C---:B------:R-:W-:Y:S01]  /*2a30*/  VIADD R42, R10.reuse, 0x11 ;  /* 0x000000110a2a7836 */ /* 0x040fe20000000000 */
[C---:B---3--:R-:W-:Y:S01]  /*2a40*/  HMMA.16816.F32.BF16 R188, R4.reuse, R48, R124 ;  /* 0x0000003004bc723c */ /* 0x048fe2000004187c */
[----:B------:R-:W-:Y:S02]  /*2a50*/  IMAD.MOV.U32 R211, RZ, RZ, R40 ;  /* 0x000000ffffd37224 */ /* 0x000fe400078e0028 */
[----:B-1----:R-:W-:Y:S02]  /*2a60*/  VIADD R43, R10, 0x38 ;  /* 0x000000380a2b7836 */ /* 0x002fe40000000000 */
[C---:B------:R-:W-:Y:S01]  /*2a70*/  VIADD R13, R16.reuse, 0x8 ;  /* 0x00000008100d7836 */ /* 0x040fe20000000000 */
[----:B----4-:R-:W-:Y:S01]  /*2a80*/  HMMA.16816.F32.BF16 R196, R4, R52, R112 ;  /* 0x0000003404c4723c */ /* 0x010fe20000041870 */
[----:B------:R-:W-:Y:S02]  /*2a90*/  IMAD.MOV.U32 R134, RZ, RZ, R11 ;  /* 0x000000ffff867224 */ /* 0x000fe400078e000b */
[----:B------:R-:W-:-:S02]  /*2aa0*/  VIADD R12, R16, 0x40 ;  /* 0x00000040100c7836 */ /* 0x000fc40000000000 */
[----:B------:R-:W-:Y:S01]  /*2ab0*/  VIADD R11, R16, 0x48 ;  /* 0x00000048100b7836 */ /* 0x000fe20000000000 */
[C---:B------:R-:W-:Y:S06]  /*2ac0*/  HMMA.16816.F32.BF16 R164, R4.reuse, R28, R164 ;  /* 0x0000001c04a4723c */ /* 0x040fec00000418a4 */
[C---:B------:R-:W-:Y:S06]  /*2ad0*/  HMMA.16816.F32.BF16 R140, R4.reuse, R36, R140 ;  /* 0x00000024048c723c */ /* 0x040fec000004188c */
[C---:B------:R-:W-:Y:S06]  /*2ae0*/  HMMA.16816.F32.BF16 R112, R4.reuse, R46, R32 ;  /* 0x0000002e0470723c */ /* 0x040fec0000041820 */
[----:B------:R-:W-:Y:S01]  /*2af0*/  HMMA.16816.F32.BF16 R124, R4, R50, R64 ;  /* 0x00000032047c723c */ /* 0x000fe20000041840 */
[----:B------:R-:W-:-:S05]  /*2b00*/  VIADD R34, R10, 0x20 ;  /* 0x000000200a227836 */ /* 0x000fca0000000000 */
[----:B------:R-:W-:Y:S01]  /*2b10*/  HMMA.16816.F32.BF16 R192, R4, R54, R60 ;  /* 0x0000003604c0723c */ /* 0x000fe2000004183c */
[----:B------:R-:W-:-:S05]  /*2b20*/  ISETP.GE.AND P2, PT, R34, R88, PT ;  /* 0x000000582200720c */ /* 0x000fca0003f46270 */
[----:B------:R-:W-:Y:S06]  /*2b30*/  HMMA.16816.F32.BF16 R240, R4, R174, R56 ;  /* 0x000000ae04f0723c */ /* 0x000fec0000041838 */
[C---:B------:R-:W-:Y:S01]  /*2b40*/  HMMA.16816.F32.BF16 R128, R68.reuse, R44, R128 ;  /* 0x0000002c4480723c */ /* 0x040fe20000041880 */
[C---:B------:R-:W-:Y:S01]  /*2b50*/  IMAD.IADD R5, R16.reuse, 0x1, -R15 ;  /* 0x0000000110057824 */ /* 0x040fe200078e0a0f */
[----:B------:R-:W-:Y:S01]  /*2b60*/  IABS R4, R2 ;  /* 0x0000000200047213 */ /* 0x000fe20000000000 */
[----:B------:R-:W-:Y:S01]  /*2b70*/  IMAD.IADD R6, R16, 0x1, -R17 ;  /* 0x0000000110067824 */ /* 0x000fe200078e0a11 */
[----:B------:R-:W-:Y:S01]  /*2b80*/  IABS R7, R3 ;  /* 0x0000000300077213 */ /* 0x000fe20000000000 */
[C---:B------:R-:W-:Y:S01]  /*2b90*/  VIADD R59, R10.reuse, 0x51 ;  /* 0x000000510a3b7836 */ /* 0x040fe20000000000 */
[----:B------:R-:W-:Y:S01]  /*2ba0*/  IABS R3, R5 ;  /* 0x0000000500037213 */ /* 0x000fe20000000000 */
[C---:B------:R-:W-:Y:S01]  /*2bb0*/  HMMA.16816.F32.BF16 R144, R68.reuse, R24, R144 ;  /* 0x000000184490723c */ /* 0x040fe20000041890 */
[----:B------:R-:W-:Y:S01]  /*2bc0*/  IABS R2, R6 ;  /* 0x0000000600027213 */ /* 0x000fe20000000000 */
[----:B------:R-:W-:Y:S01]  /*2bd0*/  IMAD.MOV.U32 R6, RZ, RZ, R4 ;  /* 0x000000ffff067224 */ /* 0x000fe200078e0004 */
[----:B------:R-:W-:Y:S01]  /*2be0*/  IABS R5, R8 ;  /* 0x0000000800057213 */ /* 0x000fe20000000000 */
[C---:B------:R-:W-:Y:S01]  /*2bf0*/  VIADD R45, R10.reuse, 0x18 ;  /* 0x000000180a2d7836 */ /* 0x040fe20000000000 */
[----:B------:R-:W-:Y:S01]  /*2c00*/  MOV R4, R3 ;  /* 0x0000000300047202 */ /* 0x000fe20000000f00 */
[----:B------:R-:W-:Y:S01]  /*2c10*/  IMAD.MOV.U32 R3, RZ, RZ, R2 ;  /* 0x000000ffff037224 */ /* 0x000fe200078e0002 */
[----:B------:R-:W-:Y:S01]  /*2c20*/  I2FP.F32.S32 R6, R6 ;  /* 0x0000000600067245 */ /* 0x000fe20000201400 */
[----:B------:R-:W-:Y:S01]  /*2c30*/  IMAD.MOV.U32 R2, RZ, RZ, R5 ;  /* 0x000000ffff027224 */ /* 0x000fe200078e0005 */
[C---:B------:R-:W-:Y:S01]  /*2c40*/  HMMA.16816.F32.BF16 R136, R68.reuse, R36, R136 ;  /* 0x000000244488723c */ /* 0x040fe20000041888 */
[C---:B------:R-:W-:Y:S01]  /*2c50*/  VIADD R24, R10.reuse, 0x19 ;  /* 0x000000190a187836 */ /* 0x040fe20000000000 */
[----:B------:R-:W-:Y:S01]  /*2c60*/  I2FP.F32.S32 R3, R3 ;  /* 0x0000000300037245 */ /* 0x000fe20000201400 */
[----:B------:R-:W-:Y:S01]  /*2c70*/  VIADD R44, R10, 0x39 ;  /* 0x000000390a2c7836 */ /* 0x000fe20000000000 */
[----:B------:R-:W-:Y:S01]  /*2c80*/  I2FP.F32.S32 R2, R2 ;  /* 0x0000000200027245 */ /* 0x000fe20000201400 */
[----:B------:R-:W-:Y:S01]  /*2c90*/  IMAD.IADD R5, R16, 0x1, -R24 ;  /* 0x0000000110057824 */ /* 0x000fe200078e0a18 */
[C---:B------:R-:W-:Y:S01]  /*2ca0*/  HMMA.16816.F32.BF16 R216, R68.reuse, R54, R120 ;  /* 0x0000003644d8723c */ /* 0x040fe20000041878 */
[----:B------:R-:W-:Y:S01]  /*2cb0*/  I2FP.F32.S32 R7, R7 ;  /* 0x0000000700077245 */ /* 0x000fe20000201400 */
[----:B------:R-:W-:Y:S01]  /*2cc0*/  VIADD R36, R10, 0x21 ;  /* 0x000000210a247836 */ /* 0x000fe20000000000 */
[----:B------:R-:W-:Y:S01]  /*2cd0*/  I2FP.F32.S32 R4, R4 ;  /* 0x0000000400047245 */ /* 0x000fe20000201400 */
[-C--:B------:R-:W-:Y:S01]  /*2ce0*/  FFMA.FTZ R60, R2, -R133.reuse, R148 ;  /* 0x80000085023c7223 */ /* 0x080fe20000010094 */
[C---:B------:R-:W-:Y:S01]  /*2cf0*/  IMAD.IADD R2, R16.reuse, 0x1, -R45 ;  /* 0x0000000110027824 */ /* 0x040fe200078e0a2d */
[----:B------:R-:W-:Y:S01]  /*2d00*/  HMMA.16816.F32.BF16 R224, R68, R52, R104 ;  /* 0x0000003444e0723c */ /* 0x000fe20000041868 */
[----:B------:R-:W-:Y:S01]  /*2d10*/  FFMA.FTZ R54, R3, -R133, R153 ;  /* 0x8000008503367223 */ /* 0x000fe20000010099 */
[----:B------:R-:W-:-:S02]  /*2d20*/  IMAD.IADD R3, R16, 0x1, -R42 ;  /* 0x0000000110037824 */ /* 0x000fc400078e0a2a */
[-C--:B------:R-:W-:Y:S01]  /*2d30*/  FFMA.FTZ R40, R4, -R133.reuse, R152 ;  /* 0x8000008504287223 */ /* 0x080fe20000010098 */
[----:B------:R-:W-:Y:S01]  /*2d40*/  IMAD.IADD R8, R16, 0x1, -R36 ;  /* 0x0000000110087824 */ /* 0x000fe200078e0a24 */
[----:B------:R-:W-:Y:S01]  /*2d50*/  IABS R4, R2 ;  /* 0x0000000200047213 */ /* 0x000fe20000000000 */
[C---:B------:R-:W-:Y:S01]  /*2d60*/  HMMA.16816.F32.BF16 R76, R68.reuse, R26, R76 ;  /* 0x0000001a444c723c */ /* 0x040fe2000004184c */
[-C--:B------:R-:W-:Y:S01]  /*2d70*/  FFMA.FTZ R52, R6, -R133.reuse, R165 ;  /* 0x8000008506347223 */ /* 0x080fe200000100a5 */
[----:B------:R-:W-:Y:S01]  /*2d80*/  IMAD.IADD R6, R16, 0x1, -R34 ;  /* 0x0000000110067824 */ /* 0x000fe200078e0a22 */
[----:B------:R-:W-:Y:S01]  /*2d90*/  ISETP.GE.AND P5, PT, R24, R88, PT ;  /* 0x000000581800720c */ /* 0x000fe20003fa6270 */
[----:B------:R-:W-:Y:S01]  /*2da0*/  VIADD R53, R10, 0x31 ;  /* 0x000000310a357836 */ /* 0x000fe20000000000 */
[----:B------:R-:W-:Y:S01]  /*2db0*/  FSEL R121, R60, -INF , !P6 ;  /* 0xff8000003c797808 */ /* 0x000fe20007000000 */
[C---:B------:R-:W-:Y:S01]  /*2dc0*/  HMMA.16816.F32.BF16 R236, R68.reuse, R180, R72 ;  /* 0x000000b444ec723c */ /* 0x040fe20000041848 */
[----:B------:R-:W-:Y:S01]  /*2dd0*/  FFMA.FTZ R27, R7, -R133, R164 ;  /* 0x80000085071b7223 */ /* 0x000fe200000100a4 */
[----:B------:R-:W-:Y:S01]  /*2de0*/  IABS R7, R3 ;  /* 0x0000000300077213 */ /* 0x000fe20000000000 */
[C---:B------:R-:W-:Y:S01]  /*2df0*/  VIADD R58, R10.reuse, 0x58 ;  /* 0x000000580a3a7836 */ /* 0x040fe20000000000 */
[----:B------:R-:W-:Y:S01]  /*2e00*/  IABS R3, R5 ;  /* 0x0000000500037213 */ /* 0x000fe20000000000 */
[C---:B------:R-:W-:Y:S01]  /*2e10*/  VIADD R57, R10.reuse, 0x59 ;  /* 0x000000590a397836 */ /* 0x040fe20000000000 */
[----:B------:R-:W-:Y:S01]  /*2e20*/  IABS R2, R6 ;  /* 0x0000000600027213 */ /* 0x000fe20000000000 */
[----:B------:R-:W-:Y:S01]  /*2e30*/  IMAD.MOV.U32 R6, RZ, RZ, R4 ;  /* 0x000000ffff067224 */ /* 0x000fe200078e0004 */
[----:B------:R-:W-:Y:S01]  /*2e40*/  IABS R5, R8 ;  /* 0x0000000800057213 */ /* 0x000fe20000000000 */
[----:B------:R-:W-:Y:S01]  /*2e50*/  IMAD.MOV.U32 R4, RZ, RZ, R3 ;  /* 0x000000ffff047224 */ /* 0x000fe200078e0003 */
[C---:B------:R-:W-:Y:S01]  /*2e60*/  HMMA.16816.F32.BF16 R80, R68.reuse, R38, R80 ;  /* 0x000000264450723c */ /* 0x040fe20000041850 */
[----:B------:R-:W-:Y:S01]  /*2e70*/  IMAD.MOV.U32 R3, RZ, RZ, R2 ;  /* 0x000000ffff037224 */ /* 0x000fe200078e0002 */
[----:B------:R-:W-:Y:S01]  /*2e80*/  I2FP.F32.S32 R6, R6 ;  /* 0x0000000600067245 */ /* 0x000fe20000201400 */
[----:B------:R-:W-:Y:S01]  /*2e90*/  IMAD.MOV.U32 R2, RZ, RZ, R5 ;  /* 0x000000ffff027224 */ /* 0x000fe200078e0005 */
[----:B------:R-:W-:Y:S01]  /*2ea0*/  I2FP.F32.S32 R7, R7 ;  /* 0x0000000700077245 */ /* 0x000fe20000201400 */
[----:B------:R-:W-:Y:S01]  /*2eb0*/  IMAD.MOV.U32 R180, RZ, RZ, R41 ;  /* 0x000000ffffb47224 */ /* 0x000fe200078e0029 */
[----:B------:R-:W-:Y:S01]  /*2ec0*/  I2FP.F32.S32 R3, R3 ;  /* 0x0000000300037245 */ /* 0x000fe20000201400 */
[----:B------:R-:W-:Y:S01]  /*2ed0*/  HMMA.16816.F32.BF16 R200, R68, R50, R108 ;  /* 0x0000003244c8723c */ /* 0x000fe2000004186c */
[----:B------:R-:W-:Y:S01]  /*2ee0*/  I2FP.F32.S32 R2, R2 ;  /* 0x0000000200027245 */ /* 0x000fe20000201400 */
[C---:B------:R-:W-:Y:S01]  /*2ef0*/  VIADD R39, R10.reuse, 0x28 ;  /* 0x000000280a277836 */ /* 0x040fe20000000000 */
[----:B------:R-:W-:Y:S01]  /*2f00*/  I2FP.F32.S32 R4, R4 ;  /* 0x0000000400047245 */ /* 0x000fe20000201400 */
[----:B------:R-:W-:-:S02]  /*2f10*/  VIADD R41, R10, 0x29 ;  /* 0x000000290a297836 */ /* 0x000fc40000000000 */
[-C--:B------:R-:W-:Y:S01]  /*2f20*/  FFMA.FTZ R63, R3, -R133.reuse, R140 ;  /* 0x80000085033f7223 */ /* 0x080fe2000001008c */
[-C--:B------:R-:W-:Y:S01]  /*2f30*/  FFMA.FTZ R65, R2, -R133.reuse, R141 ;  /* 0x8000008502417223 */ /* 0x080fe2000001008d */
[----:B------:R-:W-:Y:S02]  /*2f40*/  VIADD R51, R10, 0x30 ;  /* 0x000000300a337836 */ /* 0x000fe40000000000 */
        /* <DEDUP_REMOVED lines=9> */
[----:B------:R-:W-:Y:S01]  /*2fe0*/  IMAD.IADD R8, R16, 0x1, -R43 ;  /* 0x0000000110087824 */ /* 0x000fe200078e0a2b */
[----:B------:R-:W-:Y:S01]  /*2ff0*/  IABS R3, R5 ;  /* 0x0000000500037213 */ /* 0x000fe20000000000 */
[C---:B------:R-:W-:Y:S01]  /*3000*/  HMMA.16816.F32.BF16 R96, R68.reuse, R46, R96 ;  /* 0x0000002e4460723c */ /* 0x040fe20000041860 */
        /* <DEDUP_REMOVED lines=8> */
[----:B------:R-:W-:Y:S01]  /*3090*/  HMMA.16816.F32.BF16 R212, R68, R48, R116 ;  /* 0x0000003044d4723c */ /* 0x000fe20000041874 */
[C---:B------:R-:W-:Y:S01]  /*30a0*/  VIADD R46, R10.reuse, 0x40 ;  /* 0x000000400a2e7836 */ /* 0x040fe20000000000 */
[----:B------:R-:W-:Y:S01]  /*30b0*/  I2FP.F32.S32 R3, R3 ;  /* 0x0000000300037245 */ /* 0x000fe20000201400 */
[----:B------:R-:W-:Y:S01]  /*30c0*/  VIADD R47, R10, 0x41 ;  /* 0x000000410a2f7836 */ /* 0x000fe20000000000 */
[----:B------:R-:W-:Y:S01]  /*30d0*/  I2FP.F32.S32 R2, R2 ;  /* 0x0000000200027245 */ /* 0x000fe20000201400 */
[-C--:B------:R-:W-:Y:S01]  /*30e0*/  FFMA.FTZ R67, R6, -R133.reuse, R101 ;  /* 0x8000008506437223 */ /* 0x080fe20000010065 */
[----:B------:R-:W-:Y:S01]  /*30f0*/  I2FP.F32.S32 R4, R4 ;  /* 0x0000000400047245 */ /* 0x000fe20000201400 */
[C---:B------:R-:W-:Y:S01]  /*3100*/  VIADD R48, R10.reuse, 0x48 ;  /* 0x000000480a307836 */ /* 0x040fe20000000000 */
[----:B------:R-:W-:Y:S01]  /*3110*/  IADD3 R49, R10, 0x49, RZ ;  /* 0x000000490a317810 */ /* 0x000fe20007ffe0ff */
[-C--:B------:R-:W-:Y:S01]  /*3120*/  FFMA.FTZ R73, R3, -R133.reuse, R185 ;  /* 0x8000008503497223 */ /* 0x080fe200000100b9 */
[----:B------:R-:W-:Y:S01]  /*3130*/  FFMA.FTZ R84, R2, -R133, R112 ;  /* 0x8000008502547223 */ /* 0x000fe20000010070 */
[----:B------:R-:W-:-:S02]  /*3140*/  IMAD.IADD R3, R16, 0x1, -R44 ;  /* 0x0000000110037824 */ /* 0x000fc400078e0a2c */
        /* <DEDUP_REMOVED lines=9> */
[C---:B------:R-:W-:Y:S01]  /*31e0*/  VIADD R50, R10.reuse, 0x50 ;  /* 0x000000500a327836 */ /* 0x040fe20000000000 */
        /* <DEDUP_REMOVED lines=9> */
[----:B------:R-:W-:Y:S01]  /*3280*/  FFMA.FTZ R74, R7, -R133, R113 ;  /* 0x80000085074a7223 */ /* 0x000fe20000010071 */
[----:B------:R-:W-:Y:S01]  /*3290*/  I2FP.F32.S32 R3, R3 ;  /* 0x0000000300037245 */ /* 0x000fe20000201400 */
[----:B------:R-:W-:Y:S01]  /*32a0*/  VIADD R56, R10, 0x60 ;  /* 0x000000600a387836 */ /* 0x000fe20000000000 */
[----:B------:R-:W-:Y:S01]  /*32b0*/  I2FP.F32.S32 R2, R2 ;  /* 0x0000000200027245 */ /* 0x000fe20000201400 */
[-C--:B------:R-:W-:Y:S01]  /*32c0*/  FFMA.FTZ R85, R4, -R133.reuse, R189 ;  /* 0x8000008504557223 */ /* 0x080fe200000100bd */
[-C--:B------:R-:W-:Y:S01]  /*32d0*/  FFMA.FTZ R100, R6, -R133.reuse, R188 ;  /* 0x8000008506647223 */ /* 0x080fe200000100bc */
[----:B------:R-:W-:Y:S01]  /*32e0*/  FFMA.FTZ R113, R3, -R133, R124 ;  /* 0x8000008503717223 */ /* 0x000fe2000001007c */
[----:B------:R-:W-:-:S02]  /*32f0*/  IMAD.IADD R3, R16, 0x1, -R50 ;  /* 0x0000000110037824 */ /* 0x000fc400078e0a32 */
[----:B------:R-:W-:Y:S01]  /*3300*/  FFMA.FTZ R112, R2, -R133, R125 ;  /* 0x8000008502707223 */ /* 0x000fe2000001007d */
[C---:B------:R-:W-:Y:S01]  /*3310*/  IMAD.IADD R2, R16.reuse, 0x1, -R59 ;  /* 0x0000000110027824 */ /* 0x040fe200078e0a3b */
[C---:B------:R-:W-:Y:S01]  /*3320*/  HMMA.16816.F32.BF16 R160, R68.reuse, R28, R160 ;  /* 0x0000001c44a0723c */ /* 0x040fe200000418a0 */
[C---:B------:R-:W-:Y:S01]  /*3330*/  IMAD.IADD R4, R16.reuse, 0x1, -R58 ;  /* 0x0000000110047824 */ /* 0x040fe200078e0a3a */
[----:B------:R-:W-:Y:S01]  /*3340*/  IABS R5, R3 ;  /* 0x0000000300057213 */ /* 0x000fe20000000000 */
[C---:B------:R-:W-:Y:S01]  /*3350*/  IMAD.IADD R6, R16.reuse, 0x1, -R57 ;  /* 0x0000000110067824 */ /* 0x040fe200078e0a39 */
[----:B------:R-:W-:Y:S01]  /*3360*/  IABS R3, R2 ;  /* 0x0000000200037213 */ /* 0x000fe20000000000 */
[----:B------:R-:W-:Y:S01]  /*3370*/  IMAD.IADD R7, R16, 0x1, -R56 ;  /* 0x0000000110077824 */ /* 0x000fe200078e0a38 */
[----:B------:R-:W-:Y:S01]  /*3380*/  IABS R2, R4 ;  /* 0x0000000400027213 */ /* 0x000fe20000000000 */
[----:B------:R-:W-:Y:S01]  /*3390*/  HMMA.16816.F32.BF16 R156, R68, R30, R156 ;  /* 0x0000001e449c723c */ /* 0x000fe2000004189c */
        /* <DEDUP_REMOVED lines=9> */
[----:B------:R-:W-:Y:S01]  /*3430*/  IMAD.IADD R7, R12, 0x1, -R9 ;  /* 0x000000010c077824 */ /* 0x000fe200078e0a09 */
[----:B------:R-:W-:Y:S01]  /*3440*/  I2FP.F32.S32 R3, R3 ;  /* 0x0000000300037245 */ /* 0x000fe20000201400 */
[-C--:B------:R-:W-:Y:S01]  /*3450*/  FFMA.FTZ R107, R4, -R133.reuse, R192 ;  /* 0x80000085046b7223 */ /* 0x080fe200000100c0 */
[----:B------:R-:W-:Y:S01]  /*3460*/  I2FP.F32.S32 R2, R2 ;  /* 0x0000000200027245 */ /* 0x000fe20000201400 */
[-C--:B------:R-:W-:Y:S01]  /*3470*/  FFMA.FTZ R109, R5, -R133.reuse, R197 ;  /* 0x80000085056d7223 */ /* 0x080fe200000100c5 */
[----:B------:R-:W-:Y:S01]  /*3480*/  I2FP.F32.S32 R6, R6 ;  /* 0x0000000600067245 */ /* 0x000fe20000201400 */
[----:B------:R-:W-:Y:S01]  /*3490*/  FFMA.FTZ R105, R3, -R133, R193 ;  /* 0x8000008503697223 */ /* 0x000fe200000100c1 */
[----:B------:R-:W-:-:S02]  /*34a0*/  IMAD.IADD R3, R13, 0x1, -R10 ;  /* 0x000000010d037824 */ /* 0x000fc400078e0a0a */
[-C--:B------:R-:W-:Y:S01]  /*34b0*/  FFMA.FTZ R104, R2, -R133.reuse, R228 ;  /* 0x8000008502687223 */ /* 0x080fe200000100e4 */
[----:B------:R-:W-:Y:S02]  /*34c0*/  IMAD.IADD R2, R12, 0x1, -R10 ;  /* 0x000000010c027824 */ /* 0x000fe400078e0a0a */
[----:B------:R-:W-:Y:S01]  /*34d0*/  FFMA.FTZ R110, R6, -R133, R196 ;  /* 0x80000085066e7223 */ /* 0x000fe200000100c4 */
[----:B------:R-:W-:Y:S01]  /*34e0*/  IMAD.IADD R4, R11, 0x1, -R10 ;  /* 0x000000010b047824 */ /* 0x000fe200078e0a0a */
[----:B------:R-:W-:Y:S01]  /*34f0*/  IABS R6, R3 ;  /* 0x0000000300067213 */ /* 0x000fe20000000000 */
[----:B------:R-:W-:Y:S01]  /*3500*/  IMAD.IADD R5, R13, 0x1, -R9 ;  /* 0x000000010d057824 */ /* 0x000fe200078e0a09 */
[----:B------:R-:W-:Y:S01]  /*3510*/  IABS R3, R2 ;  /* 0x0000000200037213 */ /* 0x000fe20000000000 */
[----:B------:R-:W-:Y:S01]  /*3520*/  HMMA.16816.F32.BF16 R232, R68, R172, R92 ;  /* 0x000000ac44e8723c */ /* 0x000fe2000004185c */
[----:B------:R-:W-:Y:S01]  /*3530*/  IABS R2, R4 ;  /* 0x0000000400027213 */ /* 0x000fe20000000000 */
[----:B------:R-:W-:Y:S01]  /*3540*/  IMAD.MOV.U32 R60, RZ, RZ, R251 ;  /* 0x000000ffff3c7224 */ /* 0x000fe200078e00fb */
[----:B------:R-:W-:-:S02]  /*3550*/  IABS R4, R5 ;  /* 0x0000000500047213 */ /* 0x000fc40000000000 */
[----:B------:R-:W-:Y:S01]  /*3560*/  IABS R5, R7 ;  /* 0x0000000700057213 */ /* 0x000fe20000000000 */
[----:B------:R-:W-:Y:S01]  /*3570*/  IMAD.MOV.U32 R7, RZ, RZ, R6 ;  /* 0x000000ffff077224 */ /* 0x000fe200078e0006 */
[----:B------:R-:W-:Y:S01]  /*3580*/  FSEL R93, R27, -INF , !P1 ;  /* 0xff8000001b5d7808 */ /* 0x000fe20004800000 */
[----:B------:R-:W-:Y:S01]  /*3590*/  IMAD.MOV.U32 R6, RZ, RZ, R3 ;  /* 0x000000ffff067224 */ /* 0x000fe200078e0003 */
[----:B------:R-:W-:Y:S01]  /*35a0*/  MOV R3, R4 ;  /* 0x0000000400037202 */ /* 0x000fe20000000f00 */
[----:B------:R-:W-:Y:S01]  /*35b0*/  IMAD.MOV.U32 R4, RZ, RZ, R5 ;  /* 0x000000ffff047224 */ /* 0x000fe200078e0005 */
[----:B------:R-:W-:Y:S02]  /*35c0*/  I2FP.F32.S32 R5, R2 ;  /* 0x0000000200057245 */ /* 0x000fe40000201400 */
[----:B------:R-:W-:Y:S02]  /*35d0*/  I2FP.F32.S32 R3, R3 ;  /* 0x0000000300037245 */ /* 0x000fe40000201400 */
        /* <DEDUP_REMOVED lines=9> */
[-C--:B------:R-:W-:Y:S01]  /*3670*/  FFMA.FTZ R21, R7, -R133.reuse, R166 ;  /* 0x8000008507157223 */ /* 0x080fe200000100a6 */
[----:B------:R-:W-:Y:S02]  /*3680*/  IMAD.IADD R6, R11, 0x1, -R15 ;  /* 0x000000010b067824 */ /* 0x000fe400078e0a0f */
[----:B------:R-:W-:Y:S01]  /*3690*/  FFMA.FTZ R14, R5, -R133, R162 ;  /* 0x80000085050e7223 */ /* 0x000fe200000100a2 */
[----:B------:R-:W-:Y:S01]  /*36a0*/  IMAD.IADD R7, R13, 0x1, -R17 ;  /* 0x000000010d077824 */ /* 0x000fe200078e0a11 */
[----:B------:R-:W-:Y:S02]  /*36b0*/  IABS R5, R2 ;  /* 0x0000000200057213 */ /* 0x000fe40000000000 */
[----:B------:R-:W-:-:S02]  /*36c0*/  IABS R3, R3 ;  /* 0x0000000300037213 */ /* 0x000fc40000000000 */
        /* <DEDUP_REMOVED lines=17> */
[-C--:B------:R-:W-:Y:S01]  /*37e0*/  FFMA.FTZ R19, R6, -R133.reuse, R154 ;  /* 0x8000008506137223 */ /* 0x080fe2000001009a */
[----:B------:R-:W-:Y:S01]  /*37f0*/  I2FP.F32.S32 R2, R2 ;  /* 0x0000000200027245 */ /* 0x000fe20000201400 */
[----:B------:R-:W-:Y:S01]  /*3800*/  FFMA.FTZ R15, R5, -R133, R156 ;  /* 0x80000085050f7223 */ /* 0x000fe2000001009c */
[----:B------:R-:W-:-:S02]  /*3810*/  IMAD.IADD R5, R12, 0x1, -R22 ;  /* 0x000000010c057824 */ /* 0x000fc400078e0a16 */
[-C--:B------:R-:W-:Y:S01]  /*3820*/  FFMA.FTZ R26, R3, -R133.reuse, R155 ;  /* 0x80000085031a7223 */ /* 0x080fe2000001009b */
[--C-:B------:R-:W-:Y:S02]  /*3830*/  IMAD.IADD R3, R12, 0x1, -R17.reuse ;  /* 0x000000010c037824 */ /* 0x100fe400078e0a11 */
[----:B------:R-:W-:Y:S01]  /*3840*/  FFMA.FTZ R9, R2, -R133, R158 ;  /* 0x8000008502097223 */ /* 0x000fe2000001009e */
[----:B------:R-:W-:Y:S01]  /*3850*/  IMAD.IADD R2, R11, 0x1, -R17 ;  /* 0x000000010b027824 */ /* 0x000fe200078e0a11 */
[----:B------:R-:W-:Y:S01]  /*3860*/  FSEL R108, R20, -INF , !P0 ;  /* 0xff800000146c7808 */ /* 0x000fe20004000000 */
[----:B------:R-:W-:Y:S01]  /*3870*/  IMAD.IADD R4, R13, 0x1, -R22 ;  /* 0x000000010d047824 */ /* 0x000fe200078e0a16 */
[----:B------:R-:W-:Y:S02]  /*3880*/  IABS R6, R3 ;  /* 0x0000000300067213 */ /* 0x000fe40000000000 */
[----:B------:R-:W-:Y:S02]  /*3890*/  IABS R2, R2 ;  /* 0x0000000200027213 */ /* 0x000fe40000000000 */
[----:B------:R-:W-:-:S02]  /*38a0*/  IABS R3, R5 ;  /* 0x0000000500037213 */ /* 0x000fc40000000000 */
[----:B------:R-:W-:Y:S01]  /*38b0*/  IABS R5, R7 ;  /* 0x0000000700057213 */ /* 0x000fe20000000000 */
[----:B------:R-:W-:Y:S01]  /*38c0*/  IMAD.MOV.U32 R7, RZ, RZ, R6 ;  /* 0x000000ffff077224 */ /* 0x000fe200078e0006 */
[----:B------:R-:W-:Y:S01]  /*38d0*/  I2FP.F32.S32 R3, R3 ;  /* 0x0000000300037245 */ /* 0x000fe20000201400 */
[----:B------:R-:W-:Y:S01]  /*38e0*/  IMAD.MOV.U32 R6, RZ, RZ, R2 ;  /* 0x000000ffff067224 */ /* 0x000fe200078e0002 */
[----:B------:R-:W-:Y:S01]  /*38f0*/  IABS R4, R4 ;  /* 0x0000000400047213 */ /* 0x000fe20000000000 */
[----:B------:R-:W-:Y:S01]  /*3900*/  IMAD.MOV.U32 R2, RZ, RZ, R5 ;  /* 0x000000ffff027224 */ /* 0x000fe200078e0005 */
[----:B------:R-:W-:Y:S01]  /*3910*/  I2FP.F32.S32 R7, R7 ;  /* 0x0000000700077245 */ /* 0x000fe20000201400 */
[-C--:B------:R-:W-:Y:S01]  /*3920*/  FFMA.FTZ R32, R3, -R133.reuse, R144 ;  /* 0x8000008503207223 */ /* 0x080fe20000010090 */
        /* <DEDUP_REMOVED lines=9> */
[----:B------:R-:W-:Y:S01]  /*39c0*/  FFMA.FTZ R17, R6, -R133, R159 ;  /* 0x8000008506117223 */ /* 0x000fe2000001009f */
        /* <DEDUP_REMOVED lines=27> */
[----:B------:R-:W-:Y:S01]  /*3b80*/  IABS R2, R4 ;  /* 0x0000000400027213 */ /* 0x000fe20000000000 */
[----:B------:R-:W-:Y:S01]  /*3b90*/  IMAD.MOV.U32 R76, RZ, RZ, R132 ;  /* 0x000000ffff4c7224 */ /* 0x000fe200078e0084 */
[----:B------:R-:W-:-:S02]  /*3ba0*/  IABS R4, R6 ;  /* 0x0000000600047213 */ /* 0x000fc40000000000 */
        /* <DEDUP_REMOVED lines=8> */
[----:B------:R-:W-:Y:S02]  /*3c30*/  I2FP.F32.S32 R6, R5 ;  /* 0x0000000500067245 */ /* 0x000fe40000201400 */
[----:B------:R-:W-:Y:S01]  /*3c40*/  I2FP.F32.S32 R5, R3 ;  /* 0x0000000300057245 */ /* 0x000fe20000201400 */
[-C--:B------:R-:W-:Y:S01]  /*3c50*/  FFMA.FTZ R28, R7, -R133.reuse, R78 ;  /* 0x80000085071c7223 */ /* 0x080fe2000001004e */
[----:B------:R-:W-:Y:S01]  /*3c60*/  I2FP.F32.S32 R3, R4 ;  /* 0x0000000400037245 */ /* 0x000fe20000201400 */
[--C-:B------:R-:W-:Y:S01]  /*3c70*/  IMAD.IADD R7, R11, 0x1, -R36.reuse ;  /* 0x000000010b077824 */ /* 0x100fe200078e0a24 */
        /* <DEDUP_REMOVED lines=26> */
[----:B------:R-:W-:Y:S01]  /*3e20*/  IMAD.IADD R3, R13, 0x1, -R39 ;  /* 0x000000010d037824 */ /* 0x000fe200078e0a27 */
[----:B------:R-:W-:Y:S01]  /*3e30*/  FSEL R135, R30, -INF , !P0 ;  /* 0xff8000001e877808 */ /* 0x000fe20004000000 */
        /* <DEDUP_REMOVED lines=20> */
[----:B------:R-:W-:Y:S02]  /*3f80*/  I2FP.F32.S32 R5, R2 ;  /* 0x0000000200057245 */ /* 0x000fe40000201400 */
[----:B------:R-:W-:-:S02]  /*3f90*/  I2FP.F32.S32 R3, R3 ;  /* 0x0000000300037245 */ /* 0x000fc40000201400 */
[----:B------:R-:W-:Y:S01]  /*3fa0*/  I2FP.F32.S32 R2, R4 ;  /* 0x0000000400027245 */ /* 0x000fe20000201400 */
[----:B------:R-:W-:Y:S01]  /*3fb0*/  IMAD.IADD R4, R12, 0x1, -R51 ;  /* 0x000000010c047824 */ /* 0x000fe200078e0a33 */
[----:B------:R-:W-:Y:S02]  /*3fc0*/  I2FP.F32.S32 R6, R6 ;  /* 0x0000000600067245 */ /* 0x000fe40000201400 */
[----:B------:R-:W-:Y:S01]  /*3fd0*/  ISETP.GE.AND P0, PT, R39, R88, PT ;  /* 0x000000582700720c */ /* 0x000fe20003f06270 */
[-C--:B------:R-:W-:Y:S01]  /*3fe0*/  FFMA.FTZ R36, R2, -R133.reuse, R81 ;  /* 0x8000008502247223 */ /* 0x080fe20000010051 */
[-C--:B------:R-:W-:Y:S01]  /*3ff0*/  FFMA.FTZ R39, R3, -R133.reuse, R103 ;  /* 0x8000008503277223 */ /* 0x080fe20000010067 */
[----:B------:R-:W-:Y:S01]  /*4000*/  IMAD.IADD R2, R11, 0x1, -R41 ;  /* 0x000000010b027824 */ /* 0x000fe200078e0a29 */
        /* <DEDUP_REMOVED lines=21> */
[----:B------:R-:W-:-:S02]  /*4160*/  MOV R4, R6 ;  /* 0x0000000600047202 */ /* 0x000fc40000000f00 */
[----:B------:R-:W-:Y:S02]  /*4170*/  I2FP.F32.S32 R6, R5 ;  /* 0x0000000500067245 */ /* 0x000fe40000201400 */
[----:B------:R-:W-:Y:S02]  /*4180*/  I2FP.F32.S32 R5, R3 ;  /* 0x0000000300057245 */ /* 0x000fe40000201400 */
[----:B------:R-:W-:Y:S01]  /*4190*/  I2FP.F32.S32 R3, R4 ;  /* 0x0000000400037245 */ /* 0x000fe20000201400 */
[-C--:B------:R-:W-:Y:S01]  /*41a0*/  FFMA.FTZ R18, R6, -R133.reuse, R186 ;  /* 0x8000008506127223 */ /* 0x080fe200000100ba */
[----:B------:R-:W-:Y:S01]  /*41b0*/  I2FP.F32.S32 R2, R2 ;  /* 0x0000000200027245 */ /* 0x000fe20000201400 */
[----:B------:R-:W-:Y:S01]  /*41c0*/  FFMA.FTZ R14, R5, -R133, R128 ;  /* 0x80000085050e7223 */ /* 0x000fe20000010080 */
[----:B------:R-:W-:Y:S01]  /*41d0*/  I2FP.F32.S32 R7, R7 ;  /* 0x0000000700077245 */ /* 0x000fe20000201400 */
[--C-:B------:R-:W-:Y:S01]  /*41e0*/  IMAD.IADD R5, R12, 0x1, -R43.reuse ;  /* 0x000000010c057824 */ /* 0x100fe200078e0a2b */
[----:B------:R-:W-:Y:S01]  /*41f0*/  FSEL R123, R55, -INF , !P3 ;  /* 0xff800000377b7808 */ /* 0x000fe20005800000 */
[----:B------:R-:W-:Y:S01]  /*4200*/  IMAD.IADD R4, R13, 0x1, -R43 ;  /* 0x000000010d047824 */ /* 0x000fe200078e0a2b */
[----:B------:R-:W-:Y:S01]  /*4210*/  FSEL R55, R25, -INF , !P3 ;  /* 0xff80000019377808 */ /* 0x000fe20005800000 */
[-C--:B------:R-:W-:Y:S01]  /*4220*/  FFMA.FTZ R25, R3, -R133.reuse, R187 ;  /* 0x8000008503197223 */ /* 0x080fe200000100bb */
[----:B------:R-:W-:Y:S01]  /*4230*/  FSEL R82, R8, -INF , !P3 ;  /* 0xff80000008527808 */ /* 0x000fe20005800000 */
[----:B------:R-:W-:Y:S01]  /*4240*/  FFMA.FTZ R8, R2, -R133, R130 ;  /* 0x8000008502087223 */ /* 0x000fe20000010082 */
[----:B------:R-:W-:-:S02]  /*4250*/  IMAD.IADD R3, R12, 0x1, -R53 ;  /* 0x000000010c037824 */ /* 0x000fc400078e0a35 */
[----:B------:R-:W-:Y:S01]  /*4260*/  FFMA.FTZ R19, R7, -R133, R83 ;  /* 0x8000008507137223 */ /* 0x000fe20000010053 */
[C---:B------:R-:W-:Y:S01]  /*4270*/  IMAD.IADD R2, R11.reuse, 0x1, -R53 ;  /* 0x000000010b027824 */ /* 0x040fe200078e0a35 */
[----:B------:R-:W-:Y:S01]  /*4280*/  IABS R4, R4 ;  /* 0x0000000400047213 */ /* 0x000fe20000000000 */
        /* <DEDUP_REMOVED lines=8> */
[----:B------:R-:W-:Y:S01]  /*4310*/  FSEL R136, R29, -INF , !P3 ;  /* 0xff8000001d887808 */ /* 0x000fe20005800000 */
[----:B------:R-:W-:Y:S01]  /*4320*/  IMAD.MOV.U32 R2, RZ, RZ, R5 ;  /* 0x000000ffff027224 */ /* 0x000fe200078e0005 */
[----:B------:R-:W-:Y:S01]  /*4330*/  ISETP.GE.AND P3, PT, R45, R88, PT ;  /* 0x000000582d00720c */ /* 0x000fe20003f66270 */
[----:B------:R-:W-:Y:S01]  /*4340*/  IMAD.IADD R5, R13, 0x1, -R46 ;  /* 0x000000010d057824 */ /* 0x000fe200078e0a2e */
[----:B------:R-:W-:-:S02]  /*4350*/  I2FP.F32.S32 R4, R4 ;  /* 0x0000000400047245 */ /* 0x000fc40000201400 */
[----:B------:R-:W-:Y:S02]  /*4360*/  I2FP.F32.S32 R2, R2 ;  /* 0x0000000200027245 */ /* 0x000fe40000201400 */
[----:B------:R-:W-:Y:S02]  /*4370*/  FSEL R117, R54, -INF , !P4 ;  /* 0xff80000036757808 */ /* 0x000fe40006000000 */
[----:B------:R-:W-:Y:S01]  /*4380*/  FSEL R120, R27, -INF , !P5 ;  /* 0xff8000001b787808 */ /* 0x000fe20006800000 */
[----:B------:R-:W-:Y:S01]  /*4390*/  FFMA.FTZ R27, R3, -R133, R96 ;  /* 0x80000085031b7223 */ /* 0x000fe20000010060 */
[----:B------:R-:W-:Y:S01]  /*43a0*/  I2FP.F32.S32 R7, R7 ;  /* 0x0000000700077245 */ /* 0x000fe20000201400 */
[----:B------:R-:W-:Y:S01]  /*43b0*/  IMAD.IADD R3, R13, 0x1, -R44 ;  /* 0x000000010d037824 */ /* 0x000fe200078e0a2c */
[----:B------:R-:W-:Y:S01]  /*43c0*/  FSEL R54, R24, -INF , !P5 ;  /* 0xff80000018367808 */ /* 0x000fe20006800000 */
[-C--:B------:R-:W-:Y:S01]  /*43d0*/  FFMA.FTZ R24, R2, -R133.reuse, R98 ;  /* 0x8000008502187223 */ /* 0x080fe20000010062 */
[----:B------:R-:W-:Y:S01]  /*43e0*/  I2FP.F32.S32 R6, R6 ;  /* 0x0000000600067245 */ /* 0x000fe20000201400 */
[----:B------:R-:W-:Y:S01]  /*43f0*/  IMAD.IADD R2, R12, 0x1, -R44 ;  /* 0x000000010c027824 */ /* 0x000fe200078e0a2c */
[----:B------:R-:W-:Y:S01]  /*4400*/  FSEL R75, R28, -INF , !P3 ;  /* 0xff8000001c4b7808 */ /* 0x000fe20005800000 */
[----:B------:R-:W-:Y:S01]  /*4410*/  FFMA.FTZ R28, R4, -R133, R114 ;  /* 0x80000085041c7223 */ /* 0x000fe20000010072 */
[----:B------:R-:W-:Y:S01]  /*4420*/  FSEL R80, R21, -INF , !P5 ;  /* 0xff80000015507808 */ /* 0x000fe20006800000 */
[----:B------:R-:W-:-:S02]  /*4430*/  IMAD.IADD R4, R11, 0x1, -R44 ;  /* 0x000000010b047824 */ /* 0x000fc400078e0a2c */
[-C--:B------:R-:W-:Y:S01]  /*4440*/  FFMA.FTZ R21, R7, -R133.reuse, R129 ;  /* 0x8000008507157223 */ /* 0x080fe20000010081 */
        /* <DEDUP_REMOVED lines=31> */
[----:B------:R-:W-:Y:S01]  /*4640*/  VIADD R212, R209, 0x1400 ;  /* 0x00001400d1d47836 */ /* 0x000fe20000000000 */
        /* <DEDUP_REMOVED lines=16> */
[----:B------:R-:W-:Y:S02]  /*4750*/  I2FP.F32.S32 R2, R2 ;  /* 0x0000000200027245 */ /* 0x000fe40000201400 */
[----:B------:R-:W-:Y:S01]  /*4760*/  ISETP.GE.AND P6, PT, R43, R88, PT ;  /* 0x000000582b00720c */ /* 0x000fe20003fc6270 */
[-C--:B------:R-:W-:Y:S01]  /*4770*/  FFMA.FTZ R43, R3, -R133.reuse, R126 ;  /* 0x80000085032b7223 */ /* 0x080fe2000001007e */
[----:B------:R-:W-:Y:S01]  /*4780*/  FSEL R98, R17, -INF , !P0 ;  /* 0xff80000011627808 */ /* 0x000fe20004000000 */
[-C--:B------:R-:W-:Y:S01]  /*4790*/  FFMA.FTZ R17, R5, -R133.reuse, R213 ;  /* 0x8000008505117223 */ /* 0x080fe200000100d5 */
[----:B------:R-:W-:Y:S01]  /*47a0*/  FSEL R114, R9, -INF , !P0 ;  /* 0xff80000009727808 */ /* 0x000fe20004000000 */
[----:B------:R-:W-:Y:S01]  /*47b0*/  FFMA.FTZ R9, R2, -R133, R215 ;  /* 0x8000008502097223 */ /* 0x000fe200000100d7 */
[----:B------:R-:W-:Y:S01]  /*47c0*/  FSEL R52, R35, -INF , !P3 ;  /* 0xff80000023347808 */ /* 0x000fe20005800000 */
[----:B------:R-:W-:-:S02]  /*47d0*/  IMAD.IADD R3, R12, 0x1, -R48 ;  /* 0x000000010c037824 */ /* 0x000fc400078e0a30 */
[-C--:B------:R-:W-:Y:S01]  /*47e0*/  FFMA.FTZ R35, R7, -R133.reuse, R214 ;  /* 0x8000008507237223 */ /* 0x080fe200000100d6 */
[C---:B------:R-:W-:Y:S01]  /*47f0*/  IMAD.IADD R2, R11.reuse, 0x1, -R48 ;  /* 0x000000010b027824 */ /* 0x040fe200078e0a30 */
[----:B------:R-:W-:Y:S01]  /*4800*/  FSEL R99, R34, -INF , !P1 ;  /* 0xff80000022637808 */ /* 0x000fe20004800000 */
[----:B------:R-:W-:Y:S02]  /*4810*/  IMAD.IADD R5, R12, 0x1, -R49 ;  /* 0x000000010c057824 */ /* 0x000fe400078e0a31 */
[----:B------:R-:W-:Y:S01]  /*4820*/  FFMA.FTZ R34, R6, -R133, R191 ;  /* 0x8000008506227223 */ /* 0x000fe200000100bf */
[----:B------:R-:W-:Y:S01]  /*4830*/  IMAD.IADD R7, R11, 0x1, -R49 ;  /* 0x000000010b077824 */ /* 0x000fe200078e0a31 */
[----:B------:R-:W-:Y:S01]  /*4840*/  IABS R6, R3 ;  /* 0x0000000300067213 */ /* 0x000fe20000000000 */
[C---:B------:R-:W-:Y:S01]  /*4850*/  VIADD R215, R209.reuse, 0x800 ;  /* 0x00000800d1d77836 */ /* 0x040fe20000000000 */
[----:B------:R-:W-:Y:S01]  /*4860*/  IABS R2, R2 ;  /* 0x0000000200027213 */ /* 0x000fe20000000000 */
[C---:B------:R-:W-:Y:S01]  /*4870*/  VIADD R214, R209.reuse, 0xc00 ;  /* 0x00000c00d1d67836 */ /* 0x040fe20000000000 */
[----:B------:R-:W-:Y:S01]  /*4880*/  IABS R3, R5 ;  /* 0x0000000500037213 */ /* 0x000fe20000000000 */
[----:B------:R-:W-:Y:S01]  /*4890*/  VIADD R213, R209, 0x1000 ;  /* 0x00001000d1d57836 */ /* 0x000fe20000000000 */
[----:B------:R-:W-:Y:S01]  /*48a0*/  IABS R5, R7 ;  /* 0x0000000700057213 */ /* 0x000fe20000000000 */
[----:B------:R-:W-:Y:S01]  /*48b0*/  IMAD.MOV.U32 R7, RZ, RZ, R6 ;  /* 0x000000ffff077224 */ /* 0x000fe200078e0006 */
[----:B------:R-:W-:Y:S01]  /*48c0*/  IADD3 R4, -R49, R13, RZ ;  /* 0x0000000d31047210 */ /* 0x000fe20007ffe1ff */
[----:B------:R-:W-:Y:S01]  /*48d0*/  IMAD.MOV.U32 R6, RZ, RZ, R2 ;  /* 0x000000ffff067224 */ /* 0x000fe200078e0002 */
[----:B------:R-:W-:Y:S01]  /*48e0*/  I2FP.F32.S32 R3, R3 ;  /* 0x0000000300037245 */ /* 0x000fe20000201400 */
[----:B------:R-:W-:Y:S01]  /*48f0*/  IMAD.MOV.U32 R2, RZ, RZ, R5 ;  /* 0x000000ffff027224 */ /* 0x000fe200078e0005 */
[----:B------:R-:W-:Y:S01]  /*4900*/  IABS R4, R4 ;  /* 0x0000000400047213 */ /* 0x000fe20000000000 */
[----:B------:R-:W-:Y:S01]  /*4910*/  IMAD.IADD R5, R13, 0x1, -R59 ;  /* 0x000000010d057824 */ /* 0x000fe200078e0a3b */
[----:B------:R-:W-:Y:S01]  /*4920*/  FSEL R158, R37, -INF , !P2 ;  /* 0xff800000259e7808 */ /* 0x000fe20005000000 */
[----:B------:R-:W-:Y:S01]  /*4930*/  FFMA.FTZ R37, R3, -R133, R201 ;  /* 0x8000008503257223 */ /* 0x000fe200000100c9 */
[----:B------:R-:W-:Y:S01]  /*4940*/  I2FP.F32.S32 R2, R2 ;  /* 0x0000000200027245 */ /* 0x000fe20000201400 */
[----:B------:R-:W-:Y:S01]  /*4950*/  IMAD.IADD R3, R13, 0x1, -R50 ;  /* 0x000000010d037824 */ /* 0x000fe200078e0a32 */
[----:B------:R-:W-:-:S02]  /*4960*/  I2FP.F32.S32 R4, R4 ;  /* 0x0000000400047245 */ /* 0x000fc40000201400 */
[----:B------:R-:W-:Y:S02]  /*4970*/  I2FP.F32.S32 R7, R7 ;  /* 0x0000000700077245 */ /* 0x000fe40000201400 */
[----:B------:R-:W-:Y:S01]  /*4980*/  FSEL R96, R36, -INF , !P4 ;  /* 0xff80000024607808 */ /* 0x000fe20006000000 */
[-C--:B------:R-:W-:Y:S01]  /*4990*/  FFMA.FTZ R36, R2, -R133.reuse, R203 ;  /* 0x8000008502247223 */ /* 0x080fe200000100cb */
[----:B------:R-:W-:Y:S01]  /*49a0*/  I2FP.F32.S32 R6, R6 ;  /* 0x0000000600067245 */ /* 0x000fe20000201400 */
[--C-:B------:R-:W-:Y:S01]  /*49b0*/  IMAD.IADD R2, R12, 0x1, -R50.reuse ;  /* 0x000000010c027824 */ /* 0x100fe200078e0a32 */
[----:B------:R-:W-:Y:S01]  /*49c0*/  FSEL R119, R38, -INF , !P3 ;  /* 0xff80000026777808 */ /* 0x000fe20005800000 */
[-C--:B------:R-:W-:Y:S01]  /*49d0*/  FFMA.FTZ R38, R4, -R133.reuse, R127 ;  /* 0x8000008504267223 */ /* 0x080fe2000001007f */
        /* <DEDUP_REMOVED lines=20> */
[-C--:B------:R-:W-:Y:S01]  /*4b20*/  FFMA.FTZ R33, R7, -R133.reuse, R198 ;  /* 0x8000008507217223 */ /* 0x080fe200000100c6 */
[----:B------:R-:W-:Y:S01]  /*4b30*/  I2FP.F32.S32 R2, R4 ;  /* 0x0000000400027245 */ /* 0x000fe20000201400 */
[--C-:B------:R-:W-:Y:S01]  /*4b40*/  IMAD.IADD R4, R12, 0x1, -R58.reuse ;  /* 0x000000010c047824 */ /* 0x100fe200078e0a3a */
[----:B------:R-:W-:Y:S01]  /*4b50*/  I2FP.F32.S32 R6, R6 ;  /* 0x0000000600067245 */ /* 0x000fe20000201400 */
[-C--:B------:R-:W-:Y:S01]  /*4b60*/  FFMA.FTZ R30, R3, -R133.reuse, R199 ;  /* 0x80000085031e7223 */ /* 0x080fe200000100c7 */
[----:B------:R-:W-:Y:S02]  /*4b70*/  IMAD.IADD R3, R13, 0x1, -R58 ;  /* 0x000000010d037824 */ /* 0x000fe400078e0a3a */
[-C--:B------:R-:W-:Y:S01]  /*4b80*/  FFMA.FTZ R29, R2, -R133.reuse, R225 ;  /* 0x80000085021d7223 */ /* 0x080fe200000100e1 */
[C---:B------:R-:W-:Y:S02]  /*4b90*/  IMAD.IADD R2, R11.reuse, 0x1, -R59 ;  /* 0x000000010b027824 */ /* 0x040fe400078e0a3b */
        /* <DEDUP_REMOVED lines=21> */
[----:B------:R-:W-:Y:S01]  /*4cf0*/  IMAD.IADD R4, R13, 0x1, -R56 ;  /* 0x000000010d047824 */ /* 0x000fe200078e0a38 */
[----:B------:R-:W-:Y:S02]  /*4d00*/  I2FP.F32.S32 R2, R2 ;  /* 0x0000000200027245 */ /* 0x000fe40000201400 */
[----:B------:R-:W-:Y:S01]  /*4d10*/  FSEL R145, R26, -INF , !P0 ;  /* 0xff8000001a917808 */ /* 0x000fe20004000000 */
[-C--:B------:R-:W-:Y:S01]  /*4d20*/  FFMA.FTZ R24, R3, -R133.reuse, R195 ;  /* 0x8000008503187223 */ /* 0x080fe200000100c3 */
[----:B------:R-:W-:Y:S01]  /*4d30*/  IMAD.IADD R3, R12, 0x1, -R57 ;  /* 0x000000010c037824 */ /* 0x000fe200078e0a39 */
[----:B------:R-:W-:Y:S01]  /*4d40*/  FSEL R160, R25, -INF , !P4 ;  /* 0xff80000019a07808 */ /* 0x000fe20006000000 */
[-C--:B------:R-:W-:Y:S01]  /*4d50*/  FFMA.FTZ R26, R5, -R133.reuse, R216 ;  /* 0x80000085051a7223 */ /* 0x080fe200000100d8 */
[----:B------:R-:W-:Y:S01]  /*4d60*/  FSEL R152, R28, -INF , !P6 ;  /* 0xff8000001c987808 */ /* 0x000fe20007000000 */
[-C--:B------:R-:W-:Y:S01]  /*4d70*/  FFMA.FTZ R25, R2, -R133.reuse, R218 ;  /* 0x8000008502197223 */ /* 0x080fe200000100da */
[----:B------:R-:W-:Y:S01]  /*4d80*/  FSEL R127, R27, -INF , !P6 ;  /* 0xff8000001b7f7808 */ /* 0x000fe20007000000 */
[----:B------:R-:W-:Y:S01]  /*4d90*/  FFMA.FTZ R28, R7, -R133, R227 ;  /* 0x80000085071c7223 */ /* 0x000fe200000100e3 */
[----:B------:R-:W-:-:S02]  /*4da0*/  IMAD.IADD R2, R11, 0x1, -R57 ;  /* 0x000000010b027824 */ /* 0x000fc400078e0a39 */
[----:B------:R-:W-:Y:S01]  /*4db0*/  FFMA.FTZ R27, R6, -R133, R194 ;  /* 0x80000085061b7223 */ /* 0x000fe200000100c2 */
[--C-:B------:R-:W-:Y:S01]  /*4dc0*/  IMAD.IADD R5, R12, 0x1, -R56.reuse ;  /* 0x000000010c057824 */ /* 0x100fe200078e0a38 */
[----:B------:R-:W-:Y:S01]  /*4dd0*/  IABS R6, R3 ;  /* 0x0000000300067213 */ /* 0x000fe20000000000 */
[----:B------:R-:W-:Y:S01]  /*4de0*/  IMAD.IADD R7, R11, 0x1, -R56 ;  /* 0x000000010b077824 */ /* 0x000fe200078e0a38 */
[----:B------:R-:W-:Y:S01]  /*4df0*/  IABS R2, R2 ;  /* 0x0000000200027213 */ /* 0x000fe20000000000 */
[----:B------:R-:W-:Y:S01]  /*4e00*/  VIADD R216, R209, 0x400 ;  /* 0x00000400d1d87836 */ /* 0x000fe20000000000 */
[----:B------:R-:W-:Y:S02]  /*4e10*/  IABS R3, R5 ;  /* 0x0000000500037213 */ /* 0x000fe40000000000 */
[----:B------:R-:W-:Y:S01]  /*4e20*/  IABS R5, R7 ;  /* 0x0000000700057213 */ /* 0x000fe20000000000 */
[----:B------:R-:W-:Y:S01]  /*4e30*/  IMAD.MOV.U32 R7, RZ, RZ, R6 ;  /* 0x000000ffff077224 */ /* 0x000fe200078e0006 */
[----:B------:R-:W-:Y:S01]  /*4e40*/  FSEL R143, R64, -INF , !P0 ;  /* 0xff800000408f7808 */ /* 0x000fe20004000000 */
[----:B------:R-:W-:Y:S01]  /*4e50*/  IMAD.MOV.U32 R6, RZ, RZ, R2 ;  /* 0x000000ffff067224 */ /* 0x000fe200078e0002 */
[----:B------:R-:W-:Y:S01]  /*4e60*/  FSEL R103, R61, -INF , !P5 ;  /* 0xff8000003d677808 */ /* 0x000fe20006800000 */
[----:B------:R-:W-:Y:S01]  /*4e70*/  IMAD.MOV.U32 R2, RZ, RZ, R5 ;  /* 0x000000ffff027224 */ /* 0x000fe200078e0005 */
[-C--:B------:R-:W-:Y:S01]  /*4e80*/  ISETP.GE.AND P0, PT, R51, R88.reuse, PT ;  /* 0x000000583300720c */ /* 0x080fe20003f06270 */
[----:B------:R-:W-:Y:S01]  /*4e90*/  VIADD R5, R10, 0x70 ;  /* 0x000000700a057836 */ /* 0x000fe20000000000 */
[----:B------:R-:W-:Y:S01]  /*4ea0*/  ISETP.GE.AND P5, PT, R44, R88, PT ;  /* 0x000000582c00720c */ /* 0x000fe20003fa6270 */
[----:B------:R-:W-:Y:S01]  /*4eb0*/  IMAD.MOV.U32 R61, RZ, RZ, R250 ;  /* 0x000000ffff3d7224 */ /* 0x000fe200078e00fa */
[----:B------:R-:W-:-:S02]  /*4ec0*/  IABS R4, R4 ;  /* 0x0000000400047213 */ /* 0x000fc40000000000 */
[----:B------:R-:W-:Y:S02]  /*4ed0*/  I2FP.F32.S32 R7, R7 ;  /* 0x0000000700077245 */ /* 0x000fe40000201400 */
[----:B------:R-:W-:Y:S01]  /*4ee0*/  FSEL R102, R62, -INF , !P3 ;  /* 0xff8000003e667808 */ /* 0x000fe20005800000 */
[----:B------:R-:W-:Y:S01]  /*4ef0*/  IMAD.MOV.U32 R62, RZ, RZ, R249 ;  /* 0x000000ffff3e7224 */ /* 0x000fe200078e00f9 */
[----:B------:R-:W-:Y:S02]  /*4f00*/  FSEL R144, R65, -INF , !P1 ;  /* 0xff80000041907808 */ /* 0x000fe40004800000 */
[----:B------:R-:W-:Y:S01]  /*4f10*/  FSEL R150, R63, -INF , !P2 ;  /* 0xff8000003f967808 */ /* 0x000fe20005000000 */
[----:B------:R-:W-:Y:S01]  /*4f20*/  IMAD.MOV.U32 R63, RZ, RZ, R221 ;  /* 0x000000ffff3f7224 */ /* 0x000fe200078e00dd */
[-C--:B------:R-:W-:Y:S02]  /*4f30*/  ISETP.GE.AND P3, PT, R46, R88.reuse, PT ;  /* 0x000000582e00720c */ /* 0x080fe40003f66270 */
[----:B------:R-:W-:-:S02]  /*4f40*/  ISETP.GE.AND P1, PT, R48, R88, PT ;  /* 0x000000583000720c */ /* 0x000fc40003f26270 */
        /* <DEDUP_REMOVED lines=8> */
[-C--:B------:R-:W-:Y:S01]  /*4fd0*/  FFMA.FTZ R19, R6, -R133.reuse, R219 ;  /* 0x8000008506137223 */ /* 0x080fe200000100db */
[----:B------:R-:W-:Y:S01]  /*4fe0*/  FSEL R130, R20, -INF , !P5 ;  /* 0xff80000014827808 */ /* 0x000fe20006800000 */
[----:B------:R-:W-:Y:S01]  /*4ff0*/  FFMA.FTZ R20, R7, -R133, R217 ;  /* 0x8000008507147223 */ /* 0x000fe200000100d9 */
[----:B------:R-:W-:Y:S01]  /*5000*/  I2FP.F32.S32 R4, R4 ;  /* 0x0000000400047245 */ /* 0x000fe20000201400 */
[----:B------:R-:W-:Y:S01]  /*5010*/  VIADD R6, R10, 0x69 ;  /* 0x000000690a067836 */ /* 0x000fe20000000000 */
[----:B------:R-:W-:Y:S02]  /*5020*/  I2FP.F32.S32 R3, R3 ;  /* 0x0000000300037245 */ /* 0x000fe40000201400 */
[----:B------:R-:W-:Y:S01]  /*5030*/  I2FP.F32.S32 R2, R2 ;  /* 0x0000000200027245 */ /* 0x000fe20000201400 */
[----:B------:R-:W-:Y:S01]  /*5040*/  IMAD.IADD R18, R16, 0x1, -R6 ;  /* 0x0000000110127824 */ /* 0x000fe200078e0a06 */
[----:B------:R-:W-:Y:S01]  /*5050*/  IADD3 R7, R10, 0x68, RZ ;  /* 0x000000680a077810 */ /* 0x000fe20007ffe0ff */
[----:B------:R-:W-:Y:S01]  /*5060*/  FFMA.FTZ R14, R3, -R133, R232 ;  /* 0x80000085030e7223 */ /* 0x000fe200000100e8 */
[----:B------:R-:W-:Y:S01]  /*5070*/  FSEL R173, R100, -INF , !P3 ;  /* 0xff80000064ad7808 */ /* 0x000fe20005800000 */
[----:B------:R-:W-:Y:S01]  /*5080*/  VIADD R3, R10, 0x78 ;  /* 0x000000780a037836 */ /* 0x000fe20000000000 */
[----:B------:R-:W-:-:S02]  /*5090*/  FSEL R166, R113, -INF , !P1 ;  /* 0xff80000071a67808 */ /* 0x000fc40004800000 */
[----:B------:R-:W-:Y:S01]  /*50a0*/  FSEL R159, R17, -INF , !P2 ;  /* 0xff800000119f7808 */ /* 0x000fe20005000000 */
[-C--:B------:R-:W-:Y:S01]  /*50b0*/  FFMA.FTZ R17, R4, -R133.reuse, R230 ;  /* 0x8000008504117223 */ /* 0x080fe200000100e6 */
[----:B------:R-:W-:Y:S01]  /*50c0*/  FSEL R164, R9, -INF , !P2 ;  /* 0xff80000009a47808 */ /* 0x000fe20005000000 */
[----:B------:R-:W-:Y:S01]  /*50d0*/  FFMA.FTZ R9, R2, -R133, R234 ;  /* 0x8000008502097223 */ /* 0x000fe200000100ea */
[----:B------:R-:W-:Y:S01]  /*50e0*/  FSEL R169, R43, -INF , !P1 ;  /* 0xff8000002ba97808 */ /* 0x000fe20004800000 */
[----:B------:R-:W-:Y:S01]  /*50f0*/  VIADD R4, R10, 0x71 ;  /* 0x000000710a047836 */ /* 0x000fe20000000000 */
[----:B------:R-:W-:Y:S01]  /*5100*/  FSEL R100, R40, -INF , !P1 ;  /* 0xff80000028647808 */ /* 0x000fe20004800000 */
[----:B------:R-:W-:Y:S01]  /*5110*/  VIADD R2, R10, 0x79 ;  /* 0x000000790a027836 */ /* 0x000fe20000000000 */
[----:B------:R-:W-:Y:S01]  /*5120*/  FSEL R113, R39, -INF , !P1 ;  /* 0xff80000027717808 */ /* 0x000fe20004800000 */
[----:B------:R-:W-:Y:S01]  /*5130*/  IMAD.IADD R10, R16, 0x1, -R8 ;  /* 0x00000001100a7824 */ /* 0x000fe200078e0a08 */
[----:B------:R-:W-:Y:S01]  /*5140*/  FSEL R165, R112, -INF , !P0 ;  /* 0xff80000070a57808 */ /* 0x000fe20004000000 */
[C-C-:B------:R-:W-:Y:S01]  /*5150*/  IMAD.IADD R39, R13.reuse, 0x1, -R3.reuse ;  /* 0x000000010d277824 */ /* 0x140fe200078e0a03 */
[----:B------:R-:W-:Y:S01]  /*5160*/  FSEL R167, R38, -INF , !P0 ;  /* 0xff80000026a77808 */ /* 0x000fe20004000000 */
[--C-:B------:R-:W-:Y:S01]  /*5170*/  IMAD.IADD R45, R13, 0x1, -R2.reuse ;  /* 0x000000010d2d7824 */ /* 0x100fe200078e0a02 */
[----:B------:R-:W-:Y:S01]  /*5180*/  FSEL R112, R37, -INF , !P0 ;  /* 0xff80000025707808 */ /* 0x000fe20004000000 */
[--C-:B------:R-:W-:Y:S01]  /*5190*/  IMAD.IADD R48, R12, 0x1, -R3.reuse ;  /* 0x000000010c307824 */ /* 0x100fe200078e0a03 */
[----:B------:R-:W-:Y:S01]  /*51a0*/  FSEL R156, R36, -INF , !P0 ;  /* 0xff800000249c7808 */ /* 0x000fe20004000000 */
[--C-:B------:R-:W-:Y:S01]  /*51b0*/  IMAD.IADD R47, R12, 0x1, -R2.reuse ;  /* 0x000000010c2f7824 */ /* 0x100fe200078e0a02 */
[-C--:B------:R-:W-:Y:S01]  /*51c0*/  ISETP.GE.AND P1, PT, R57, R88.reuse, PT ;  /* 0x000000583900720c */ /* 0x080fe20003f26270 */
[----:B------:R-:W-:Y:S01]  /*51d0*/  IMAD.IADD R46, R11, 0x1, -R3 ;  /* 0x000000010b2e7824 */ /* 0x000fe200078e0a03 */
[----:B------:R-:W-:Y:S01]  /*51e0*/  FSEL R146, R15, -INF , !P4 ;  /* 0xff8000000f927808 */ /* 0x000fe20006000000 */
[----:B------:R-:W-:Y:S01]  /*51f0*/  IMAD.IADD R15, R16, 0x1, -R7 ;  /* 0x00000001100f7824 */ /* 0x000fe200078e0a07 */
[-C--:B------:R-:W-:Y:S01]  /*5200*/  ISETP.GE.AND P0, PT, R56, R88.reuse, PT ;  /* 0x000000583800720c */ /* 0x080fe20003f06270 */
[----:B------:R-:W-:Y:S01]  /*5210*/  IMAD.IADD R44, R11, 0x1, -R2 ;  /* 0x000000010b2c7824 */ /* 0x000fe200078e0a02 */
[----:B------:R-:W-:Y:S01]  /*5220*/  FSEL R172, R85, -INF , !P2 ;  /* 0xff80000055ac7808 */ /* 0x000fe20005000000 */
[--C-:B------:R-:W-:Y:S01]  /*5230*/  IMAD.IADD R36, R13, 0x1, -R4.reuse ;  /* 0x000000010d247824 */ /* 0x100fe200078e0a04 */
[----:B------:R-:W-:Y:S01]  /*5240*/  FSEL R186, R34, -INF , !P2 ;  /* 0xff80000022ba7808 */ /* 0x000fe20005000000 */
[--C-:B------:R-:W-:Y:S01]  /*5250*/  IMAD.IADD R38, R12, 0x1, -R4.reuse ;  /* 0x000000010c267824 */ /* 0x100fe200078e0a04 */
[----:B------:R-:W-:Y:S01]  /*5260*/  ISETP.GE.AND P2, PT, R58, R88, PT ;  /* 0x000000583a00720c */ /* 0x000fe20003f46270 */
[----:B------:R-:W-:Y:S01]  /*5270*/  IMAD.IADD R37, R11, 0x1, -R4 ;  /* 0x000000010b257824 */ /* 0x000fe200078e0a04 */
[----:B------:R-:W-:-:S02]  /*5280*/  FSEL R155, R73, -INF , !P4 ;  /* 0xff800000499b7808 */ /* 0x000fc40006000000 */
[----:B------:R-:W-:Y:S01]  /*5290*/  FSEL R142, R21, -INF , !P4 ;  /* 0xff800000158e7808 */ /* 0x000fe20006000000 */
[C---:B------:R-:W-:Y:S01]  /*52a0*/  IMAD.IADD R21, R16.reuse, 0x1, -R5 ;  /* 0x0000000110157824 */ /* 0x040fe200078e0a05 */
[----:B------:R-:W-:Y:S01]  /*52b0*/  FSEL R153, R23, -INF , !P5 ;  /* 0xff80000017997808 */ /* 0x000fe20006800000 */
[----:B------:R-:W-:Y:S01]  /*52c0*/  IMAD.IADD R23, R16, 0x1, -R3 ;  /* 0x0000000110177824 */ /* 0x000fe200078e0a03 */
[----:B------:R-:W-:Y:S01]  /*52d0*/  FSEL R126, R22, -INF , !P5 ;  /* 0xff800000167e7808 */ /* 0x000fe20006800000 */
[----:B------:R-:W-:Y:S01]  /*52e0*/  IMAD.IADD R22, R16, 0x1, -R4 ;  /* 0x0000000110167824 */ /* 0x000fe200078e0a04 */
[----:B------:R-:W-:Y:S01]  /*52f0*/  FSEL R187, R42, -INF , !P3 ;  /* 0xff8000002abb7808 */ /* 0x000fe20005800000 */
[----:B------:R-:W-:Y:S01]  /*5300*/  IMAD.IADD R16, R16, 0x1, -R2 ;  /* 0x0000000110107824 */ /* 0x000fe200078e0a02 */
[----:B------:R-:W-:Y:S02]  /*5310*/  FSEL R157, R41, -INF , !P3 ;  /* 0xff800000299d7808 */ /* 0x000fe40005800000 */
[----:B------:R-:W-:Y:S01]  /*5320*/  FSEL R161, R35, -INF , !P3 ;  /* 0xff80000023a17808 */ /* 0x000fe20005800000 */
[----:B------:R-:W-:Y:S01]  /*5330*/  IMAD.IADD R35, R11, 0x1, -R5 ;  /* 0x000000010b237824 */ /* 0x000fe200078e0a05 */
[----:B------:R-:W-:-:S02]  /*5340*/  FSEL R219, R105, -INF , !P1 ;  /* 0xff80000069db7808 */ /* 0x000fc40004800000 */
[-C--:B------:R-:W-:Y:S02]  /*5350*/  ISETP.GE.AND P4, PT, R50, R88.reuse, PT ;  /* 0x000000583200720c */ /* 0x080fe40003f86270 */
[----:B------:R-:W-:Y:S02]  /*5360*/  ISETP.GE.AND P3, PT, R59, R88, PT ;  /* 0x000000583b00720c */ /* 0x000fe40003f66270 */
[----:B------:R-:W-:Y:S01]  /*5370*/  FSEL R249, R24, -INF , !P1 ;  /* 0xff80000018f97808 */ /* 0x000fe20004800000 */
[--C-:B------:R-:W-:Y:S01]  /*5380*/  IMAD.IADD R24, R12, 0x1, -R7.reuse ;  /* 0x000000010c187824 */ /* 0x100fe200078e0a07 */
[----:B------:R-:W-:Y:S01]  /*5390*/  FSEL R105, R20, -INF , !P1 ;  /* 0xff80000014697808 */ /* 0x000fe20004800000 */
[--C-:B------:R-:W-:Y:S01]  /*53a0*/  IMAD.IADD R20, R11, 0x1, -R7.reuse ;  /* 0x000000010b147824 */ /* 0x100fe200078e0a07 */
[----:B------:R-:W-:Y:S01]  /*53b0*/  FSEL R191, R19, -INF , !P1 ;  /* 0xff80000013bf7808 */ /* 0x000fe20004800000 */
[----:B------:R-:W-:Y:S01]  /*53c0*/  IMAD.IADD R19, R13, 0x1, -R7 ;  /* 0x000000010d137824 */ /* 0x000fe200078e0a07 */
[----:B------:R-:W-:-:S02]  /*53d0*/  FSEL R218, R104, -INF , !P0 ;  /* 0xff80000068da7808 */ /* 0x000fc40004000000 */
[----:B------:R-:W-:Y:S01]  /*53e0*/  FSEL R234, R17, -INF , !P0 ;  /* 0xff80000011ea7808 */ /* 0x000fe20004000000 */
[--C-:B------:R-:W-:Y:S01]  /*53f0*/  IMAD.IADD R17, R12, 0x1, -R8.reuse ;  /* 0x000000010c117824 */ /* 0x100fe200078e0a08 */
[----:B------:R-:W-:Y:S01]  /*5400*/  FSEL R252, R14, -INF , !P0 ;  /* 0xff8000000efc7808 */ /* 0x000fe20004000000 */
[--C-:B------:R-:W-:Y:S01]  /*5410*/  IMAD.IADD R14, R11, 0x1, -R8.reuse ;  /* 0x000000010b0e7824 */ /* 0x100fe200078e0a08 */
[----:B------:R-:W-:Y:S01]  /*5420*/  FSEL R134, R9, -INF , !P0 ;  /* 0xff80000009867808 */ /* 0x000fe20004000000 */
[----:B------:R-:W-:Y:S01]  /*5430*/  IMAD.IADD R9, R13, 0x1, -R8 ;  /* 0x000000010d097824 */ /* 0x000fe200078e0a08 */
[-C--:B------:R-:W-:Y:S02]  /*5440*/  ISETP.GE.AND P1, PT, R3, R88.reuse, PT ;  /* 0x000000580300720c */ /* 0x080fe40003f26270 */
[----:B------:R-:W-:Y:S02]  /*5450*/  ISETP.GE.AND P0, PT, R2, R88, PT ;  /* 0x000000580200720c */ /* 0x000fe40003f06270 */
[----:B------:R-:W-:-:S02]  /*5460*/  FSEL R221, R107, -INF , !P2 ;  /* 0xff8000006bdd7808 */ /* 0x000fc40005000000 */
[----:B------:R-:W-:Y:S01]  /*5470*/  FSEL R250, R27, -INF , !P2 ;  /* 0xff8000001bfa7808 */ /* 0x000fe20005000000 */
[--C-:B------:R-:W-:Y:S01]  /*5480*/  IMAD.IADD R27, R12, 0x1, -R6.reuse ;  /* 0x000000010c1b7824 */ /* 0x100fe200078e0a06 */
[----:B------:R-:W-:Y:S01]  /*5490*/  FSEL R185, R26, -INF , !P2 ;  /* 0xff8000001ab97808 */ /* 0x000fe20005000000 */
[--C-:B------:R-:W-:Y:S01]  /*54a0*/  IMAD.IADD R26, R11, 0x1, -R6.reuse ;  /* 0x000000010b1a7824 */ /* 0x100fe200078e0a06 */
[----:B------:R-:W-:Y:S01]  /*54b0*/  FSEL R190, R25, -INF , !P2 ;  /* 0xff80000019be7808 */ /* 0x000fe20005000000 */
[----:B------:R-:W-:Y:S01]  /*54c0*/  IMAD.IADD R25, R13, 0x1, -R6 ;  /* 0x000000010d197824 */ /* 0x000fe200078e0a06 */
[----:B------:R-:W-:Y:S02]  /*54d0*/  IABS R3, R10 ;  /* 0x0000000a00037213 */ /* 0x000fe40000000000 */
[----:B------:R-:W-:Y:S02]  /*54e0*/  IABS R2, R15 ;  /* 0x0000000f00027213 */ /* 0x000fe40000000000 */
[----:B------:R-:W-:-:S02]  /*54f0*/  ISETP.GE.AND P2, PT, R4, R88, PT ;  /* 0x000000580400720c */ /* 0x000fc40003f46270 */
[----:B------:R-:W-:Y:S01]  /*5500*/  FSEL R232, R33, -INF , !P4 ;  /* 0xff80000021e87808 */ /* 0x000fe20006000000 */
[--C-:B------:R-:W-:Y:S01]  /*5510*/  IMAD.IADD R33, R12, 0x1, -R5.reuse ;  /* 0x000000010c217824 */ /* 0x100fe200078e0a05 */
[----:B------:R-:W-:Y:S01]  /*5520*/  FSEL R181, R32, -INF , !P4 ;  /* 0xff80000020b57808 */ /* 0x000fe20006000000 */
[----:B------:R-:W-:Y:S01]  /*5530*/  IMAD.IADD R32, R13, 0x1, -R5 ;  /* 0x000000010d207824 */ /* 0x000fe200078e0a05 */
[----:B------:R-:W-:Y:S02]  /*5540*/  FSEL R217, R109, -INF , !P3 ;  /* 0xff8000006dd97808 */ /* 0x000fe40005800000 */
[----:B------:R-:W-:Y:S02]  /*5550*/  FSEL R251, R30, -INF , !P3 ;  /* 0xff8000001efb7808 */ /* 0x000fe40005800000 */
[----:B------:R-:W-:Y:S02]  /*5560*/  FSEL R184, R29, -INF , !P3 ;  /* 0xff8000001db87808 */ /* 0x000fe40005800000 */
[----:B------:R-:W-:-:S02]  /*5570*/  FSEL R189, R28, -INF , !P3 ;  /* 0xff8000001cbd7808 */ /* 0x000fc40005800000 */
[----:B------:R-:W-:Y:S01]  /*5580*/  IABS R4, R18 ;  /* 0x0000001200047213 */ /* 0x000fe20000000000 */
[----:B------:R-:W-:Y:S01]  /*5590*/  BAR.SYNC.DEFER_BLOCKING 0x0 ;  /* 0x0000000000007b1d */ /* 0x000fe20000010000 */
[-C--:B------:R-:W-:Y:S02]  /*55a0*/  ISETP.GE.AND P3, PT, R5, R88.reuse, PT ;  /* 0x000000580500720c */ /* 0x080fe40003f66270 */
[----:B------:R-:W-:Y:S01]  /*55b0*/  MOV R5, R3 ;  /* 0x0000000300057202 */ /* 0x000fe20000000f00 */
[----:B------:R-:W-:Y:S01]  /*55c0*/  IMAD.MOV.U32 R3, RZ, RZ, R2 ;  /* 0x000000ffff037224 */ /* 0x000fe200078e0002 */
[----:B------:R-:W-:Y:S01]  /*55d0*/  FSEL R203, R110, -INF , !P4 ;  /* 0xff8000006ecb7808 */ /* 0x000fe20006000000 */
[----:B------:R-:W-:Y:S01]  /*55e0*/  IMAD.MOV.U32 R2, RZ, RZ, R4 ;  /* 0x000000ffff027224 */ /* 0x000fe200078e0004 */
[----:B------:R-:W-:Y:S02]  /*55f0*/  FSEL R188, R31, -INF , !P4 ;  /* 0xff8000001fbc7808 */ /* 0x000fe40006000000 */
[----:B------:R-:W-:Y:S01]  /*5600*/  I2FP.F32.S32 R4, R3 ;  /* 0x0000000300047245 */ /* 0x000fe20000201400 */
[C---:B------:R-:W-:Y:S01]  /*5610*/  HMMA.16816.F32.BF16 R28, R68.reuse, R174, R60 ;  /* 0x000000ae441c723c */ /* 0x040fe2000004183c */
[----:B------:R-:W-:Y:S01]  /*5620*/  ISETP.GE.AND P4, PT, R6, R88, PT ;  /* 0x000000580600720c */ /* 0x000fe20003f86270 */
[----:B------:R-:W-:Y:S01]  /*5630*/  IMAD R6, R205, 0x20, R179 ;  /* 0x00000020cd067824 */ /* 0x000fe200078e02b3 */
[----:B------:R-:W-:Y:S01]  /*5640*/  I2FP.F32.S32 R3, R2 ;  /* 0x0000000200037245 */ /* 0x000fe20000201400 */
[----:B------:R-:W-:Y:S01]  /*5650*/  FFMA.FTZ R51, R4, -R133, R240 ;  /* 0x8000008504337223 */ /* 0x000fe200000100f0 */
[----:B------:R-:W-:Y:S01]  /*5660*/  IABS R4, R21 ;  /* 0x0000001500047213 */ /* 0x000fe20000000000 */
[----:B------:R-:W-:Y:S01]  /*5670*/  IMAD.IADD R2, R178, 0x1, R6 ;  /* 0x00000001b2027824 */ /* 0x000fe200078e0206 */
[----:B------:R-:W-:Y:S01]  /*5680*/  IABS R6, R16 ;  /* 0x0000001000067213 */ /* 0x000fe20000000000 */
[----:B------:R-:W-:Y:S01]  /*5690*/  FFMA.FTZ R50, R3, -R133, R241 ;  /* 0x8000008503327223 */ /* 0x000fe200000100f1 */
[----:B------:R-:W-:Y:S01]  /*56a0*/  I2FP.F32.S32 R5, R5 ;  /* 0x0000000500057245 */ /* 0x000fe20000201400 */
[----:B------:R-:W-:Y:S01]  /*56b0*/  HMMA.16816.F32.BF16 R68, R68, R182, R76 ;  /* 0x000000b64444723c */ /* 0x000fe2000004184c */
[----:B------:R-:W-:-:S02]  /*56c0*/  IABS R3, R22 ;  /* 0x0000001600037213 */ /* 0x000fc40000000000 */
[----:B------:R-:W-:Y:S01]  /*56d0*/  FSEL R149, R84, -INF , !P6 ;  /* 0xff80000054957808 */ /* 0x000fe20007000000 */
[----:B------:R-:W-:Y:S01]  /*56e0*/  FFMA.FTZ R49, R5, -R133, R229 ;  /* 0x8000008505317223 */ /* 0x000fe200000100e5 */
[-C--:B------:R-:W-:Y:S01]  /*56f0*/  ISETP.GE.AND P6, PT, R8, R88.reuse, PT ;  /* 0x000000580800720c */ /* 0x080fe20003fc6270 */
[----:B------:R-:W-:Y:S01]  /*5700*/  IMAD.MOV.U32 R8, RZ, RZ, R4 ;  /* 0x000000ffff087224 */ /* 0x000fe200078e0004 */
[----:B------:R-:W-:Y:S01]  /*5710*/  FSEL R148, R74, -INF , !P5 ;  /* 0xff8000004a947808 */ /* 0x000fe20006800000 */
[----:B------:R-:W-:Y:S01]  /*5720*/  IMAD.MOV.U32 R4, RZ, RZ, R6 ;  /* 0x000000ffff047224 */ /* 0x000fe200078e0006 */
[----:B------:R-:W-:Y:S01]  /*5730*/  ISETP.GE.AND P5, PT, R7, R88, PT ;  /* 0x000000580700720c */ /* 0x000fe20003fa6270 */
[----:B------:R-:W-:Y:S01]  /*5740*/  IMAD.MOV.U32 R7, RZ, RZ, R3 ;  /* 0x000000ffff077224 */ /* 0x000fe200078e0003 */
[----:B------:R-:W-:Y:S02]  /*5750*/  IABS R5, R23 ;  /* 0x0000001700057213 */ /* 0x000fe40000000000 */
[----:B------:R-:W-:-:S02]  /*5760*/  IABS R3, R9 ;  /* 0x0000000900037213 */ /* 0x000fc40000000000 */
[----:B------:R-:W-:Y:S02]  /*5770*/  I2FP.F32.S32 R4, R4 ;  /* 0x0000000400047245 */ /* 0x000fe40000201400 */
[----:B------:R-:W-:Y:S02]  /*5780*/  I2FP.F32.S32 R5, R5 ;  /* 0x0000000500057245 */ /* 0x000fe40000201400 */
        /* <DEDUP_REMOVED lines=23> */
[----:B------:R-:W-:Y:S01]  /*5900*/  FFMA.FTZ R20, R7, -R133, R235 ;  /* 0x8000008507147223 */ /* 0x000fe200000100eb */
[----:B------:R-:W-:Y:S01]  /*5910*/  I2FP.F32.S32 R3, R5 ;  /* 0x0000000500037245 */ /* 0x000fe20000201400 */
[----:B------:R-:W-:Y:S01]  /*5920*/  FFMA.FTZ R24, R6, -R133, R242 ;  /* 0x8000008506187223 */ /* 0x000fe200000100f2 */
        /* <DEDUP_REMOVED lines=52> */
[----:B------:R-:W-:Y:S01]  /*5c70*/  FSEL R182, R34, -INF , !P6 ;  /* 0xff80000022b67808 */ /* 0x000fe20007000000 */
[----:B------:R-:W-:Y:S01]  /*5c80*/  IMAD.MOV.U32 R5, RZ, RZ, R8 ;  /* 0x000000ffff057224 */ /* 0x000fe200078e0008 */
[----:B------:R-:W-:-:S02]  /*5c90*/  FSEL R194, R21, -INF , !P6 ;  /* 0xff80000015c27808 */ /* 0x000fc40007000000 */
[----:B------:R-:W-:Y:S02]  /*5ca0*/  FSEL R222, R20, -INF , !P6 ;  /* 0xff80000014de7808 */ /* 0x000fe40007000000 */
[----:B------:R-:W-:Y:S02]  /*5cb0*/  ISETP.GE.AND P6, PT, R88, 0x81, PT ;  /* 0x000000815800780c */ /* 0x000fe40003fc6270 */
[----:B------:R-:W-:Y:S02]  /*5cc0*/  I2FP.F32.S32 R6, R4 ;  /* 0x0000000400067245 */ /* 0x000fe40000201400 */
[----:B------:R-:W-:Y:S02]  /*5cd0*/  I2FP.F32.S32 R4, R3 ;  /* 0x0000000300047245 */ /* 0x000fe40000201400 */
[----:B------:R-:W-:Y:S01]  /*5ce0*/  I2FP.F32.S32 R9, R9 ;  /* 0x0000000900097245 */ /* 0x000fe20000201400 */
[----:B------:R-:W-:Y:S01]  /*5cf0*/  FFMA.FTZ R6, R6, -R133, R69 ;  /* 0x8000008506067223 */ /* 0x000fe20000010045 */
[----:B------:R-:W-:Y:S01]  /*5d00*/  I2FP.F32.S32 R7, R7 ;  /* 0x0000000700077245 */ /* 0x000fe20000201400 */
[----:B------:R-:W-:Y:S01]  /*5d10*/  FFMA.FTZ R4, R4, -R133, R70 ;  /* 0x8000008504047223 */ /* 0x000fe20000010046 */
        /* <DEDUP_REMOVED lines=29> */
[----:B------:R-:W2:Y:S01]  /*5ef0*/  LDL R78, [R1+0x10] ;  /* 0x00001000014e7983 */ /* 0x000ea20000100800 */
[----:B------:R-:W-:-:S03]  /*5f00*/  ULDC UR5, c[0x0][0x2d0] ;  /* 0x0000b40000057ab9 */ /* 0x000fc60000000800 */
[----:B------:R-:W3:Y:S04]  /*5f10*/  LDL.64 R76, [R1+0x70] ;  /* 0x00007000014c7983 */ /* 0x000ee80000100a00 */
[----:B------:R-:W4:Y:S04]  /*5f20*/  LDL R86, [R1+0x88] ;  /* 0x0000880001567983 */ /* 0x000f280000100800 */
[----:B------:R-:W5:Y:S01]  /*5f30*/  LDL R140, [R1+0x48] ;  /* 0x00004800018c7983 */ /* 0x000f620000100800 */
[----:B------:R-:W-:Y:S01]  /*5f40*/  ISETP.GE.AND P0, PT, R176, UR5, PT ;  /* 0x00000005b0007c0c */ /* 0x000fe2000bf06270 */
[----:B------:R-:W-:-:S12]  /*5f50*/  BSSY B0, `(.L_x_577) ;  /* 0x0000032000007945 */ /* 0x000fd80003800000 */
[----:B------:R-:W1:Y:S01]  /*5f60*/  @!P0 LDC.64 R12, c[0x0][0x218] ;  /* 0x00008600ff0c8b82 */ /* 0x000e620000000a00 */
[----:B------:R1:W-:Y:S04]  /*5f70*/  @P0 STS [R223+0x2000], RZ ;  /* 0x002000ffdf000388 */ /* 0x0003e80000000800 */
[----:B------:R1:W-:Y:S03]  /*5f80*/  @P0 STS [R223+0x2004], RZ ;  /* 0x002004ffdf000388 */ /* 0x0003e60000000800 */
[----:B------:R-:W1:Y:S01]  /*5f90*/  @!P0 LDC.64 R14, c[0x0][0x218] ;  /* 0x00008600ff0e8b82 */ /* 0x000e620000000a00 */
[----:B------:R1:W-:Y:S07]  /*5fa0*/  @P0 STS.64 [R223+0x2008], RZ ;  /* 0x002008ffdf000388 */ /* 0x0003ee0000000a00 */
[----:B------:R-:W5:Y:S01]  /*5fb0*/  @!P0 LDC.64 R16, c[0x0][0x218] ;  /* 0x00008600ff108b82 */ /* 0x000f620000000a00 */
[----:B--2---:R-:W-:-:S04]  /*5fc0*/  LEA.HI.SX32 R4, R78, 0xfffffffe, 0x19 ;  /* 0xfffffffe4e047811 */ /* 0x004fc800078fcaff */
[----:B------:R-:W-:Y:S01]  /*5fd0*/  SHF.R.S32.HI R3, RZ, 0x1f, R4 ;  /* 0x0000001fff037819 */ /* 0x000fe20000011404 */
[----:B------:R-:W-:Y:S02]  /*5fe0*/  IMAD R6, R206, R4, RZ ;  /* 0x00000004ce067224 */ /* 0x000fe400078e02ff */
[----:B---3--:R-:W-:-:S04]  /*5ff0*/  IMAD.WIDE.U32 R4, R4, R170, R76 ;  /* 0x000000aa04047225 */ /* 0x008fc800078e004c */
[----:B------:R-:W-:Y:S01]  /*6000*/  IMAD R6, R3, R170, R6 ;  /* 0x000000aa03067224 */ /* 0x000fe200078e0206 */
[-C--:B----4-:R-:W-:Y:S02]  /*6010*/  @!P0 IADD3 R3, P1, R86, R4.reuse, RZ ;  /* 0x0000000456038210 */ /* 0x090fe40007f3e0ff */
[----:B------:R-:W-:Y:S01]  /*6020*/  @!P0 LEA R9, P2, R90, R4, 0x6 ;  /* 0x000000045a098211 */ /* 0x000fe200078430ff */
[----:B------:R-:W-:Y:S01]  /*6030*/  IMAD.IADD R7, R5, 0x1, R6 ;  /* 0x0000000105077824 */ /* 0x000fe200078e0206 */
[----:B-1----:R-:W-:Y:S02]  /*6040*/  @!P0 LEA R12, P4, R4, R12, 0x1 ;  /* 0x0000000c040c8211 */ /* 0x002fe400078808ff */
[----:B------:R-:W-:Y:S01]  /*6050*/  @!P0 LEA R10, P3, R3, R14, 0x1 ;  /* 0x0000000e030a8211 */ /* 0x000fe200078608ff */
[----:B-----5:R-:W-:Y:S01]  /*6060*/  @!P0 IMAD.X R11, R140, 0x1, R7, P1 ;  /* 0x000000018c0b8824 */ /* 0x020fe200008e0607 */
[----:B------:R-:W-:Y:S02]  /*6070*/  @!P0 LEA R8, P1, R9, R16, 0x1 ;  /* 0x0000001009088211 */ /* 0x000fe400078208ff */
[----:B------:R-:W-:-:S02]  /*6080*/  @!P0 LEA.HI.X R14, R90, R7, R91, 0x6, P2 ;  /* 0x000000075a0e8211 */ /* 0x000fc400010f345b */
[----:B------:R-:W-:Y:S02]  /*6090*/  @!P0 LEA.HI.X R13, R4, R13, R7, 0x1, P4 ;  /* 0x0000000d040d8211 */ /* 0x000fe400020f0c07 */
[----:B------:R-:W-:Y:S02]  /*60a0*/  @!P0 LEA.HI.X R11, R3, R15, R11, 0x1, P3 ;  /* 0x0000000f030b8211 */ /* 0x000fe400018f0c0b */
[----:B------:R-:W-:Y:S01]  /*60b0*/  @!P0 LEA.HI.X R9, R9, R17, R14, 0x1, P1 ;  /* 0x0000001109098211 */ /* 0x000fe200008f0c0e */
        /* <DEDUP_REMOVED lines=27> */
.L_x_578:
[----:B------:R-:W-:Y:S05]  /*6270*/  BSYNC B0 ;  /* 0x0000000000007941 */ /* 0x000fea0003800000 */
.L_x_577:
[----:B------:R-:W0:Y:S02]  /*6280*/  LDGDEPBAR ;  /* 0x00000000000079af */ /* 0x000e240000000000 */
.L_x_576:
[----:B-1----:R-:W3:Y:S01]  /*6290*/  LDL R8, [R1+0x18] ;  /* 0x0000180001087983 */ /* 0x002ee20000100800 */
[----:B--2---:R-:W-:Y:S01]  /*62a0*/  FMNMX.FTZ R4, R93, R116, !PT ;  /* 0x000000745d047209 */ /* 0x004fe20007810000 */
[----:B------:R-:W-:Y:S01]  /*62b0*/  IMAD.SHL.U32 R168, R168, 0x4, RZ ;  /* 0x00000004a8a87824 */ /* 0x000fe200078e00ff */
[----:B------:R-:W-:Y:S01]  /*62c0*/  FMNMX.FTZ R3, R95, R92, !PT ;  /* 0x0000005c5f037209 */ /* 0x000fe20007810000 */
[----:B------:R-:W1:Y:S01]  /*62d0*/  S2R R9, SR_CTAID.X ;  /* 0x0000000000097919 */ /* 0x000e620000002500 */
[----:B------:R-:W-:Y:S01]  /*62e0*/  FMNMX.FTZ R4, R118, R4, !PT ;  /* 0x0000000476047209 */ /* 0x000fe20007810000 */
[----:B------:R-:W-:Y:S01]  /*62f0*/  UIADD3 UR14, UR20, -0x61c88647, URZ ;  /* 0x9e3779b9140e7890 */ /* 0x000fe2000fffe03f */
[----:B------:R-:W-:Y:S01]  /*6300*/  FMNMX.FTZ R3, R94, R3, !PT ;  /* 0x000000035e037209 */ /* 0x000fe20007810000 */
[----:B------:R-:W-:Y:S01]  /*6310*/  IMAD.MOV.U32 R239, RZ, RZ, R134 ;  /* 0x000000ffffef7224 */ /* 0x000fe200078e0086 */
[----:B------:R-:W-:Y:S01]  /*6320*/  FMNMX.FTZ R4, R117, R4, !PT ;  /* 0x0000000475047209 */ /* 0x000fe20007810000 */
[----:B------:R-:W-:Y:S01]  /*6330*/  UIADD3 UR5, UR21, -0x4498517b, URZ ;  /* 0xbb67ae8515057890 */ /* 0x000fe2000fffe03f */
[----:B------:R-:W-:Y:S01]  /*6340*/  FMNMX.FTZ R3, R89, R3, !PT ;  /* 0x0000000359037209 */ /* 0x000fe20007810000 */
[----:B------:R-:W-:Y:S01]  /*6350*/  UIADD3 UR11, UR21, 0x76cf5d0a, URZ ;  /* 0x76cf5d0a150b7890 */ /* 0x000fe2000fffe03f */
[----:B------:R-:W-:Y:S01]  /*6360*/  FMNMX.FTZ R4, R121, R4, !PT ;  /* 0x0000000479047209 */ /* 0x000fe20007810000 */
[----:B------:R-:W-:Y:S01]  /*6370*/  UIADD3 UR10, UR20, -0x255992d5, URZ ;  /* 0xdaa66d2b140a7890 */ /* 0x000fe2000fffe03f */
[----:B------:R-:W-:Y:S01]  /*6380*/  FMNMX.FTZ R3, R72, R3, !PT ;  /* 0x0000000348037209 */ /* 0x000fe20007810000 */
[----:B------:R-:W-:Y:S01]  /*6390*/  UIADD3 UR12, UR20, 0x3c6ef372, URZ ;  /* 0x3c6ef372140c7890 */ /* 0x000fe2000fffe03f */
[----:B------:R-:W-:Y:S01]  /*63a0*/  FMNMX.FTZ R4, R123, R4, !PT ;  /* 0x000000047b047209 */ /* 0x000fe20007810000 */
[----:B------:R-:W-:Y:S01]  /*63b0*/  UIADD3 UR9, UR21, 0x32370b8f, URZ ;  /* 0x32370b8f15097890 */ /* 0x000fe2000fffe03f */
[----:B------:R-:W-:Y:S01]  /*63c0*/  FMNMX.FTZ R3, R55, R3, !PT ;  /* 0x0000000337037209 */ /* 0x000fe20007810000 */
[----:B------:R-:W-:Y:S01]  /*63d0*/  UIADD3 UR7, UR21, -0x126145ec, URZ ;  /* 0xed9eba1415077890 */ /* 0x000fe2000fffe03f */
[----:B------:R-:W-:Y:S01]  /*63e0*/  FMNMX.FTZ R4, R102, R4, !PT ;  /* 0x0000000466047209 */ /* 0x000fe20007810000 */
[----:B------:R-:W-:Y:S01]  /*63f0*/  ULDC UR17, c[0x0][0x2ec] ;  /* 0x0000bb0000117ab9 */ /* 0x000fe20000000800 */
[----:B------:R-:W-:Y:S01]  /*6400*/  FMNMX.FTZ R3, R52, R3, !PT ;  /* 0x0000000334037209 */ /* 0x000fe20007810000 */
[----:B------:R-:W-:Y:S01]  /*6410*/  STL [R1+0xcc], R215 ;  /* 0x0000ccd701007387 */ /* 0x000fe20000100800 */
[----:B------:R-:W-:Y:S01]  /*6420*/  FMNMX.FTZ R4, R103, R4, !PT ;  /* 0x0000000467047209 */ /* 0x000fe20007810000 */
[----:B------:R-:W-:Y:S01]  /*6430*/  UIADD3 UR8, UR20, 0x78dde6e4, URZ ;  /* 0x78dde6e414087890 */ /* 0x000fe2000fffe03f */
        /* <DEDUP_REMOVED lines=9> */
[----:B-1----:R-:W-:Y:S01]  /*64d0*/  IMAD R231, R9, 0x8, R171 ;  /* 0x0000000809e77824 */ /* 0x002fe200078e02ab */
        /* <DEDUP_REMOVED lines=10> */
[----:B------:R-:W-:-:S02]  /*6580*/  FMNMX.FTZ R3, R147, R3, !PT ;  /* 0x0000000393037209 */ /* 0x000fc40007810000 */
[----:B------:R-:W-:Y:S01]  /*6590*/  FMNMX.FTZ R4, R155, R4, !PT ;  /* 0x000000049b047209 */ /* 0x000fe20007810000 */
[----:B------:R-:W-:Y:S01]  /*65a0*/  STL [R1+0xb4], R209 ;  /* 0x0000b4d101007387 */ /* 0x000fe20000100800 */
[----:B------:R-:W-:Y:S02]  /*65b0*/  FMNMX.FTZ R3, R142, R3, !PT ;  /* 0x000000038e037209 */ /* 0x000fe40007810000 */
[----:B------:R-:W-:Y:S01]  /*65c0*/  FMNMX.FTZ R4, R149, R4, !PT ;  /* 0x0000000495047209 */ /* 0x000fe20007810000 */
[----:B------:R-:W-:Y:S01]  /*65d0*/  STL [R1+0xb0], R208 ;  /* 0x0000b0d001007387 */ /* 0x000fe20000100800 */
[----:B------:R-:W-:Y:S02]  /*65e0*/  FMNMX.FTZ R3, R127, R3, !PT ;  /* 0x000000037f037209 */ /* 0x000fe40007810000 */
        /* <DEDUP_REMOVED lines=43> */
[----:B------:R-:W-:Y:S01]  /*68a0*/  FMNMX.FTZ R7, R110, R7, !PT ;  /* 0x000000076e077209 */ /* 0x000fe20007810000 */
[----:B------:R-:W1:Y:S01]  /*68b0*/  SHFL.BFLY PT, R6, R3, 0x2, 0x1f ;  /* 0x0c401f0003067f89 */ /* 0x000e6200000e0000 */
[----:B------:R-:W-:-:S02]  /*68c0*/  FMNMX.FTZ R5, R128, R5, !PT ;  /* 0x0000000580057209 */ /* 0x000fc40007810000 */
[----:B------:R-:W-:Y:S02]  /*68d0*/  FMNMX.FTZ R7, R178, R7, !PT ;  /* 0x00000007b2077209 */ /* 0x000fe40007810000 */
[----:B------:R-:W-:Y:S02]  /*68e0*/  FMNMX.FTZ R5, R115, R5, !PT ;  /* 0x0000000573057209 */ /* 0x000fe40007810000 */
[----:B------:R-:W-:Y:S02]  /*68f0*/  FMNMX.FTZ R7, R179, R7, !PT ;  /* 0x00000007b3077209 */ /* 0x000fe40007810000 */
[----:B------:R-:W-:Y:S02]  /*6900*/  FMNMX.FTZ R5, R114, R5, !PT ;  /* 0x0000000572057209 */ /* 0x000fe40007810000 */
[----:B------:R-:W-:Y:S02]  /*6910*/  FMNMX.FTZ R4, R180, R7, !PT ;  /* 0x00000007b4047209 */ /* 0x000fe40007810000 */
[----:B------:R-:W-:-:S02]  /*6920*/  FMNMX.FTZ R5, R97, R5, !PT ;  /* 0x0000000561057209 */ /* 0x000fc40007810000 */
[----:B------:R-:W-:Y:S01]  /*6930*/  LOP3.LUT R248, R248, UR20, RZ, 0x3c, !PT ;  /* 0x00000014f8f87c12 */ /* 0x000fe2000f8e3cff */
[----:B------:R-:W2:Y:S01]  /*6940*/  SHFL.BFLY PT, R7, R4, 0x2, 0x1f ;  /* 0x0c401f0004077f89 */ /* 0x000ea200000e0000 */
[----:B------:R-:W-:Y:S02]  /*6950*/  FMNMX.FTZ R5, R154, R5, !PT ;  /* 0x000000059a057209 */ /* 0x000fe40007810000 */
[----:B------:R-:W-:Y:S02]  /*6960*/  LOP3.LUT R9, R77, R248, RZ, 0x3c, !PT ;  /* 0x000000f84d097212 */ /* 0x000fe400078e3cff */
[----:B------:R-:W-:Y:S02]  /*6970*/  FMNMX.FTZ R5, R146, R5, !PT ;  /* 0x0000000592057209 */ /* 0x000fe40007810000 */
[----:B------:R-:W-:Y:S01]  /*6980*/  LEA R205, R2, UR4, 0x1 ;  /* 0x0000000402cd7c11 */ /* 0x000fe2000f8e08ff */
[----:B------:R-:W-:Y:S01]  /*6990*/  IMAD.WIDE.U32 R84, R9, -0x2daee0ad, RZ ;  /* 0xd2511f5309547825 */ /* 0x000fe200078e00ff */
[----:B-1----:R-:W-:-:S02]  /*69a0*/  FMNMX.FTZ R138, R3, R6, !PT ;  /* 0x00000006038a7209 */ /* 0x002fc40007810000 */
[----:B------:R-:W-:Y:S01]  /*69b0*/  FMNMX.FTZ R3, R129, R5, !PT ;  /* 0x0000000581037209 */ /* 0x000fe20007810000 */
[----:B------:R-:W-:Y:S01]  /*69c0*/  IMAD R206, R0, 0x2, R205 ;  /* 0x0000000200ce7824 */ /* 0x000fe200078e02cd */
[----:B------:R-:W-:Y:S02]  /*69d0*/  LDSM.16.MT88.4 R40, [R205+0x4000] ;  /* 0x00400000cd28783b */ /* 0x000fe40000004200 */
[----:B------:R-:W-:Y:S02]  /*69e0*/  FMNMX.FTZ R3, R130, R3, !PT ;  /* 0x0000000382037209 */ /* 0x000fe40007810000 */
[----:B------:R-:W1:Y:S02]  /*69f0*/  SHFL.BFLY PT, R16, R138, 0x1, 0x1f ;  /* 0x0c201f008a107f89 */ /* 0x000e6400000e0000 */
[----:B------:R-:W-:Y:S02]  /*6a00*/  FMNMX.FTZ R3, R161, R3, !PT ;  /* 0x00000003a1037209 */ /* 0x000fe40007810000 */
[----:B------:R-:W-:Y:S02]  /*6a10*/  LDSM.16.MT88.4 R44, [R206+0x4000] ;  /* 0x00400000ce2c783b */ /* 0x000fe40000004200 */
[----:B------:R-:W-:-:S02]  /*6a20*/  FMNMX.FTZ R3, R164, R3, !PT ;  /* 0x00000003a4037209 */ /* 0x000fc40007810000 */
[----:B--2---:R-:W-:Y:S01]  /*6a30*/  FMNMX.FTZ R11, R4, R7, !PT ;  /* 0x00000007040b7209 */ /* 0x004fe20007810000 */
[----:B------:R-:W-:Y:S01]  /*6a40*/  VIADD R7, R231, 0x4 ;  /* 0x00000004e7077836 */ /* 0x000fe20000000000 */
[----:B------:R-:W-:Y:S01]  /*6a50*/  FMNMX.FTZ R3, R113, R3, !PT ;  /* 0x0000000371037209 */ /* 0x000fe20007810000 */
[----:B------:R-:W-:Y:S01]  /*6a60*/  LDSM.16.MT88.4 R56, [R205+0x4400] ;  /* 0x00440000cd38783b */ /* 0x000fe20000004200 */
[----:B------:R-:W-:Y:S01]  /*6a70*/  FMNMX.FTZ R4, R141, R135, !PT ;  /* 0x000000878d047209 */ /* 0x000fe20007810000 */
[----:B------:R-:W-:Y:S01]  /*6a80*/  IMAD.WIDE.U32 R78, R7, -0x326172a9, RZ ;  /* 0xcd9e8d57074e7825 */ /* 0x000fe200078e00ff */
[----:B------:R-:W-:Y:S01]  /*6a90*/  FMNMX.FTZ R3, R156, R3, !PT ;  /* 0x000000039c037209 */ /* 0x000fe20007810000 */
[----:B------:R-:W2:Y:S01]  /*6aa0*/  SHFL.BFLY PT, R140, R11, 0x1, 0x1f ;  /* 0x0c201f000b8c7f89 */ /* 0x000ea200000e0000 */
        /* <DEDUP_REMOVED lines=9> */
[----:B------:R-:W-:Y:S02]  /*6b40*/  LOP3.LUT R7, R79, R248, RZ, 0x3c, !PT ;  /* 0x000000f84f077212 */ /* 0x000fe400078e3cff */
[----:B------:R-:W-:Y:S02]  /*6b50*/  FMNMX.FTZ R3, R239, R3, !PT ;  /* 0x00000003ef037209 */ /* 0x000fe40007810000 */
[----:B-1----:R-:W-:Y:S01]  /*6b60*/  FMNMX.FTZ R138, R138, R16, !PT ;  /* 0x000000108a8a7209 */ /* 0x002fe20007810000 */
[----:B------:R-:W-:Y:S01]  /*6b70*/  IMAD.WIDE.U32 R86, R7, -0x2daee0ad, RZ ;  /* 0xd2511f5307567825 */ /* 0x000fe200078e00ff */
[----:B------:R-:W-:Y:S02]  /*6b80*/  FMNMX.FTZ R3, R222, R3, !PT ;  /* 0x00000003de037209 */ /* 0x000fe40007810000 */
[----:B--2---:R-:W-:-:S02]  /*6b90*/  FMNMX.FTZ R140, R11, R140, !PT ;  /* 0x0000008c0b8c7209 */ /* 0x004fc40007810000 */
[----:B------:R-:W-:Y:S02]  /*6ba0*/  FMNMX.FTZ R3, R197, R3, !PT ;  /* 0x00000003c5037209 */ /* 0x000fe40007810000 */
[----:B------:R-:W-:Y:S02]  /*6bb0*/  FSETP.NEU.FTZ.AND P0, PT, R140, -INF , PT ;  /* 0xff8000008c00780b */ /* 0x000fe40003f1d000 */
[----:B------:R-:W-:-:S04]  /*6bc0*/  FMNMX.FTZ R3, R202, R3, !PT ;  /* 0x00000003ca037209 */ /* 0x000fc80007810000 */
[----:B------:R-:W-:-:S04]  /*6bd0*/  FMNMX.FTZ R3, R224, R3, !PT ;  /* 0x00000003e0037209 */ /* 0x000fc80007810000 */
[----:B------:R-:W-:-:S04]  /*6be0*/  FMNMX.FTZ R3, R225, R3, !PT ;  /* 0x00000003e1037209 */ /* 0x000fc80007810000 */
[----:B------:R-:W-:-:S04]  /*6bf0*/  FMNMX.FTZ R3, R226, R3, !PT ;  /* 0x00000003e2037209 */ /* 0x000fc80007810000 */
[----:B------:R-:W-:-:S05]  /*6c00*/  FMNMX.FTZ R3, R227, R3, !PT ;  /* 0x00000003e3037209 */ /* 0x000fca0007810000 */
[----:B------:R-:W1:Y:S02]  /*6c10*/  SHFL.BFLY PT, R134, R3, 0x2, 0x1f ;  /* 0x0c401f0003867f89 */ /* 0x000e6400000e0000 */
[----:B-1----:R-:W-:Y:S01]  /*6c20*/  FMNMX.FTZ R134, R3, R134, !PT ;  /* 0x0000008603867209 */ /* 0x002fe20007810000 */
[----:B---3--:R-:W-:-:S05]  /*6c30*/  IMAD.WIDE.U32 R90, R8, -0x2daee0ad, RZ ;  /* 0xd2511f53085a7825 */ /* 0x008fca00078e00ff */
[----:B------:R-:W-:Y:S02]  /*6c40*/  LOP3.LUT R4, R91, UR21, R168, 0x96, !PT ;  /* 0x000000155b047c12 */ /* 0x000fe4000f8e96a8 */
[----:B------:R-:W-:-:S03]  /*6c50*/  LOP3.LUT R7, R87, UR5, R90, 0x96, !PT ;  /* 0x0000000557077c12 */ /* 0x000fc6000f8e965a */
[----:B------:R-:W-:-:S04]  /*6c60*/  IMAD.WIDE.U32 R4, R4, -0x326172a9, RZ ;  /* 0xcd9e8d5704047825 */ /* 0x000fc800078e00ff */
[----:B------:R-:W-:Y:S01]  /*6c70*/  IMAD.WIDE.U32 R62, R7, -0x326172a9, RZ ;  /* 0xcd9e8d57073e7825 */ /* 0x000fe200078e00ff */
[C---:B------:R-:W-:Y:S02]  /*6c80*/  LOP3.LUT R8, R5.reuse, UR14, R78, 0x96, !PT ;  /* 0x0000000e05087c12 */ /* 0x040fe4000f8e964e */
[----:B------:R-:W-:Y:S02]  /*6c90*/  LOP3.LUT R17, R5, UR14, R76, 0x96, !PT ;  /* 0x0000000e05117c12 */ /* 0x000fe4000f8e964c */
[----:B------:R-:W-:Y:S01]  /*6ca0*/  FMNMX.FTZ R5, R120, R6, !PT ;  /* 0x0000000678057209 */ /* 0x000fe20007810000 */
[----:B------:R-:W-:Y:S01]  /*6cb0*/  IMAD.WIDE.U32 R8, R8, -0x2daee0ad, RZ ;  /* 0xd2511f5308087825 */ /* 0x000fe200078e00ff */
[----:B------:R-:W-:Y:S01]  /*6cc0*/  LOP3.LUT R6, R85, UR5, R90, 0x96, !PT ;  /* 0x0000000555067c12 */ /* 0x000fe2000f8e965a */
[----:B------:R-:W-:Y:S01]  /*6cd0*/  UIADD3 UR5, UR21, -0x56f99767, URZ ;  /* 0xa906689915057890 */ /* 0x000fe2000fffe03f */
[----:B------:R-:W-:Y:S02]  /*6ce0*/  FMNMX.FTZ R5, R158, R5, !PT ;  /* 0x000000059e057209 */ /* 0x000fe40007810000 */
[----:B------:R-:W-:Y:S01]  /*6cf0*/  LOP3.LUT R9, R9, UR11, R86, 0x96, !PT ;  /* 0x0000000b09097c12 */ /* 0x000fe2000f8e9656 */
[----:B------:R-:W-:Y:S01]  /*6d00*/  IMAD.WIDE.U32 R60, R6, -0x326172a9, RZ ;  /* 0xcd9e8d57063c7825 */ /* 0x000fe200078e00ff */
[----:B------:R-:W-:-:S02]  /*6d10*/  FMNMX.FTZ R5, R151, R5, !PT ;  /* 0x0000000597057209 */ /* 0x000fc40007810000 */
[----:B------:R-:W-:Y:S01]  /*6d20*/  LOP3.LUT R7, R63, UR12, R4, 0x96, !PT ;  /* 0x0000000c3f077c12 */ /* 0x000fe2000f8e9604 */
[----:B------:R-:W-:Y:S01]  /*6d30*/  IMAD.WIDE.U32 R12, R9, -0x326172a9, RZ ;  /* 0xcd9e8d57090c7825 */ /* 0x000fe200078e00ff */
[----:B------:R-:W-:-:S03]  /*6d40*/  FMNMX.FTZ R5, R145, R5, !PT ;  /* 0x0000000591057209 */ /* 0x000fc60007810000 */
[----:B------:R-:W-:Y:S01]  /*6d50*/  IMAD.WIDE.U32 R6, R7, -0x2daee0ad, RZ ;  /* 0xd2511f5307067825 */ /* 0x000fe200078e00ff */
[----:B------:R-:W-:Y:S02]  /*6d60*/  FMNMX.FTZ R5, R137, R5, !PT ;  /* 0x0000000589057209 */ /* 0x000fe40007810000 */
[----:B------:R-:W-:Y:S02]  /*6d70*/  LOP3.LUT R9, R13, UR10, R62, 0x96, !PT ;  /* 0x0000000a0d097c12 */ /* 0x000fe4000f8e963e */
[----:B------:R-:W-:Y:S02]  /*6d80*/  FMNMX.FTZ R5, R163, R5, !PT ;  /* 0x00000005a3057209 */ /* 0x000fe40007810000 */
[----:B------:R-:W-:Y:S01]  /*6d90*/  LOP3.LUT R8, R7, UR9, R8, 0x96, !PT ;  /* 0x0000000907087c12 */ /* 0x000fe2000f8e9608 */
[----:B------:R-:W-:Y:S01]  /*6da0*/  IMAD.WIDE.U32 R14, R9, -0x2daee0ad, RZ ;  /* 0xd2511f53090e7825 */ /* 0x000fe200078e00ff */
[----:B------:R-:W-:Y:S02]  /*6db0*/  LOP3.LUT R9, R61, UR12, R4, 0x96, !PT ;  /* 0x0000000c3d097c12 */ /* 0x000fe4000f8e9604 */
[----:B------:R-:W-:Y:S01]  /*6dc0*/  FMNMX.FTZ R4, R160, R5, !PT ;  /* 0x00000005a0047209 */ /* 0x000fe20007810000 */
[----:B------:R-:W-:Y:S01]  /*6dd0*/  FMUL.FTZ R5, R140, UR17 ;  /* 0x000000118c057c20 */ /* 0x000fe20008410000 */
[----:B------:R-:W-:Y:S01]  /*6de0*/  LOP3.LUT R10, R15, UR7, R6, 0x96, !PT ;  /* 0x000000070f0a7c12 */ /* 0x000fe2000f8e9606 */
[----:B------:R-:W-:Y:S01]  /*6df0*/  IMAD.WIDE.U32 R6, R17, -0x2daee0ad, RZ ;  /* 0xd2511f5311067825 */ /* 0x000fe200078e00ff */
[----:B------:R-:W-:-:S02]  /*6e00*/  FMNMX.FTZ R4, R152, R4, !PT ;  /* 0x0000000498047209 */ /* 0x000fc40007810000 */
[----:B------:R-:W-:Y:S01]  /*6e10*/  FSEL R15, R5, RZ, P0 ;  /* 0x000000ff050f7208 */ /* 0x000fe20000000000 */
[----:B------:R-:W-:Y:S01]  /*6e20*/  IMAD.WIDE.U32 R48, R9, -0x2daee0ad, RZ ;  /* 0xd2511f5309307825 */ /* 0x000fe200078e00ff */
[----:B------:R-:W-:Y:S02]  /*6e30*/  FMNMX.FTZ R4, R153, R4, !PT ;  /* 0x0000000499047209 */ /* 0x000fe40007810000 */
[----:B------:R-:W-:Y:S01]  /*6e40*/  LOP3.LUT R16, R7, UR11, R84, 0x96, !PT ;  /* 0x0000000b07107c12 */ /* 0x000fe2000f8e9654 */
[----:B------:R-:W-:Y:S01]  /*6e50*/  FFMA.FTZ R5, R93, UR17, -R15 ;  /* 0x000000115d057c23 */ /* 0x000fe2000801080f */
[----:B------:R-:W-:Y:S01]  /*6e60*/  FMNMX.FTZ R4, R187, R4, !PT ;  /* 0x00000004bb047209 */ /* 0x000fe20007810000 */
[----:B------:R-:W-:Y:S01]  /*6e70*/  IMAD.WIDE.U32 R10, R10, -0x326172a9, RZ ;  /* 0xcd9e8d570a0a7825 */ /* 0x000fe200078e00ff */
[----:B------:R-:W-:Y:S01]  /*6e80*/  FSETP.NEU.FTZ.AND P0, PT, R138, -INF , PT ;  /* 0xff8000008a00780b */ /* 0x000fe20003f1d000 */
[----:B------:R1:W-:Y:S01]  /*6e90*/  MUFU.EX2 R215, R5 ;  /* 0x0000000500d77308 */ /* 0x0003e20000000800 */
[----:B------:R-:W-:Y:S01]  /*6ea0*/  FMNMX.FTZ R7, R186, R4, !PT ;  /* 0x00000004ba077209 */ /* 0x000fe20007810000 */
[----:B------:R-:W-:Y:S01]  /*6eb0*/  FMUL.FTZ R4, R138, UR17 ;  /* 0x000000118a047c20 */ /* 0x000fe20008410000 */
[----:B------:R-:W-:-:S02]  /*6ec0*/  LOP3.LUT R13, R49, UR9, R6, 0x96, !PT ;  /* 0x00000009310d7c12 */ /* 0x000fc4000f8e9606 */
[----:B------:R-:W-:Y:S02]  /*6ed0*/  FMNMX.FTZ R7, R169, R7, !PT ;  /* 0x00000007a9077209 */ /* 0x000fe40007810000 */
[----:B------:R-:W-:Y:S01]  /*6ee0*/  FSEL R21, R4, RZ, P0 ;  /* 0x000000ff04157208 */ /* 0x000fe20000000000 */
[----:B------:R-:W-:Y:S01]  /*6ef0*/  IMAD.WIDE.U32 R50, R13, -0x326172a9, RZ ;  /* 0xcd9e8d570d327825 */ /* 0x000fe200078e00ff */
[----:B------:R-:W-:-:S03]  /*6f00*/  FMNMX.FTZ R7, R167, R7, !PT ;  /* 0x00000007a7077209 */ /* 0x000fc60007810000 */
[----:B------:R-:W-:-:S04]  /*6f10*/  FFMA.FTZ R6, R92, UR17, -R21 ;  /* 0x000000115c067c23 */ /* 0x000fc80008010815 */
[----:B------:R2:W-:Y:S01]  /*6f20*/  MUFU.EX2 R211, R6 ;  /* 0x0000000600d37308 */ /* 0x0005e20000000800 */
[----:B-1----:R-:W-:-:S04]  /*6f30*/  IMAD.WIDE.U32 R4, R8, -0x326172a9, RZ ;  /* 0xcd9e8d5708047825 */ /* 0x002fc800078e00ff */
[----:B------:R-:W-:Y:S01]  /*6f40*/  FFMA.FTZ R8, R95, UR17, -R21 ;  /* 0x000000115f087c23 */ /* 0x000fe20008010815 */
[----:B------:R-:W-:Y:S02]  /*6f50*/  LOP3.LUT R9, R5, UR8, R12, 0x96, !PT ;  /* 0x0000000805097c12 */ /* 0x000fe4000f8e960c */
[----:B------:R-:W-:Y:S01]  /*6f60*/  FMNMX.FTZ R5, R232, R7, !PT ;  /* 0x00000007e8057209 */ /* 0x000fe20007810000 */
[----:B------:R1:W-:Y:S01]  /*6f70*/  MUFU.EX2 R210, R8 ;  /* 0x0000000800d27308 */ /* 0x0003e20000000800 */
[----:B------:R-:W-:Y:S01]  /*6f80*/  LOP3.LUT R7, R11, UR6, R4, 0x96, !PT ;  /* 0x000000060b077c12 */ /* 0x000fe2000f8e9604 */
[----:B------:R-:W3:Y:S01]  /*6f90*/  SHFL.BFLY PT, R12, R134, 0x1, 0x1f ;  /* 0x0c201f00860c7f89 */ /* 0x000ee200000e0000 */
[----:B------:R-:W-:Y:S01]  /*6fa0*/  FMNMX.FTZ R3, R251, R5, !PT ;  /* 0x00000005fb037209 */ /* 0x000fe20007810000 */
[----:B------:R-:W-:-:S03]  /*6fb0*/  IMAD.WIDE.U32 R4, R16, -0x326172a9, RZ ;  /* 0xcd9e8d5710047825 */ /* 0x000fc600078e00ff */
[----:B------:R-:W-:Y:S01]  /*6fc0*/  FMNMX.FTZ R3, R250, R3, !PT ;  /* 0x00000003fa037209 */ /* 0x000fe20007810000 */
[----:B--2---:R-:W-:Y:S01]  /*6fd0*/  IMAD.WIDE.U32 R6, R7, -0x2daee0ad, RZ ;  /* 0xd2511f5307067825 */ /* 0x004fe200078e00ff */
[----:B------:R-:W-:Y:S02]  /*6fe0*/  LOP3.LUT R26, R5, UR10, R60, 0x96, !PT ;  /* 0x0000000a051a7c12 */ /* 0x000fe4000f8e963c */
[----:B------:R-:W-:Y:S01]  /*6ff0*/  FMNMX.FTZ R5, R249, R3, !PT ;  /* 0x00000003f9057209 */ /* 0x000fe20007810000 */
[----:B------:R-:W-:Y:S01]  /*7000*/  FFMA.FTZ R3, R94, UR17, -R21 ;  /* 0x000000115e037c23 */ /* 0x000fe20008010815 */
[----:B------:R-:W-:Y:S02]  /*7010*/  LOP3.LUT R25, R51, UR8, R4, 0x96, !PT ;  /* 0x0000000833197c12 */ /* 0x000fe4000f8e9604 */
[----:B------:R-:W-:Y:S01]  /*7020*/  FMNMX.FTZ R5, R234, R5, !PT ;  /* 0x00000005ea057209 */ /* 0x000fe20007810000 */
[----:B------:R2:W-:Y:S01]  /*7030*/  MUFU.EX2 R93, R3 ;  /* 0x00000003005d7308 */ /* 0x0005e20000000800 */
[----:B-1----:R-:W-:Y:S01]  /*7040*/  IMAD.WIDE.U32 R8, R9, -0x2daee0ad, RZ ;  /* 0xd2511f5309087825 */ /* 0x002fe200078e00ff */
[----:B------:R-:W-:-:S02]  /*7050*/  LOP3.LUT R11, R6, 0xffff, RZ, 0xc0, !PT ;  /* 0x0000ffff060b7812 */ /* 0x000fc400078ec0ff */
[----:B------:R-:W-:Y:S02]  /*7060*/  LOP3.LUT R17, R6, 0xff, RZ, 0xc0, !PT ;  /* 0x000000ff06117812 */ /* 0x000fe400078ec0ff */
[----:B------:R-:W-:Y:S02]  /*7070*/  LOP3.LUT R8, R7, UR15, R8, 0x96, !PT ;  /* 0x0000000f07087c12 */ /* 0x000fe4000f8e9608 */
[--C-:B------:R-:W-:Y:S02]  /*7080*/  SHF.R.U32.HI R13, RZ, 0x10, R6.reuse ;  /* 0x00000010ff0d7819 */ /* 0x100fe40000011606 */
[----:B------:R-:W-:Y:S02]  /*7090*/  SHF.R.U32.HI R22, RZ, 0x18, R6 ;  /* 0x00000018ff167819 */ /* 0x000fe40000011606 */
[----:B------:R-:W-:Y:S02]  /*70a0*/  LOP3.LUT R9, R9, UR5, R14, 0x96, !PT ;  /* 0x0000000509097c12 */ /* 0x000fe4000f8e960e */
[----:B---3--:R-:W-:-:S02]  /*70b0*/  FMNMX.FTZ R134, R134, R12, !PT ;  /* 0x0000000c86867209 */ /* 0x008fc40007810000 */
[----:B--2---:R-:W-:Y:S01]  /*70c0*/  FMNMX.FTZ R3, R182, R5, !PT ;  /* 0x00000005b6037209 */ /* 0x004fe20007810000 */
[--C-:B------:R-:W-:Y:S01]  /*70d0*/  FFMA.FTZ R5, R89, UR17, -R21.reuse ;  /* 0x0000001159057c23 */ /* 0x100fe20008010815 */
[----:B------:R-:W-:Y:S02]  /*70e0*/  FSETP.NEU.FTZ.AND P0, PT, R134, -INF , PT ;  /* 0xff8000008600780b */ /* 0x000fe40003f1d000 */
[----:B------:R-:W-:Y:S01]  /*70f0*/  FMNMX.FTZ R4, R183, R3, !PT ;  /* 0x00000003b7047209 */ /* 0x000fe20007810000 */
[----:B------:R1:W2:Y:S01]  /*7100*/  MUFU.EX2 R23, R5 ;  /* 0x0000000500177308 */ /* 0x0002a20000000800 */
[----:B------:R-:W-:Y:S02]  /*7110*/  FFMA.FTZ R3, R72, UR17, -R21 ;  /* 0x0000001148037c23 */ /* 0x000fe40008010815 */
[----:B------:R-:W-:-:S04]  /*7120*/  FMNMX.FTZ R4, R192, R4, !PT ;  /* 0x00000004c0047209 */ /* 0x000fc80007810000 */
[----:B------:R-:W-:Y:S01]  /*7130*/  FMNMX.FTZ R7, R193, R4, !PT ;  /* 0x00000004c1077209 */ /* 0x000fe20007810000 */
[----:B------:R3:W-:Y:S03]  /*7140*/  MUFU.EX2 R236, R3 ;  /* 0x0000000300ec7308 */ /* 0x0007e60000000800 */
[----:B------:R-:W-:-:S04]  /*7150*/  FMNMX.FTZ R7, R230, R7, !PT ;  /* 0x00000007e6077209 */ /* 0x000fc80007810000 */
[----:B------:R-:W-:Y:S01]  /*7160*/  FMNMX.FTZ R6, R229, R7, !PT ;  /* 0x00000007e5067209 */ /* 0x000fe20007810000 */
[----:B------:R-:W-:Y:S01]  /*7170*/  FFMA.FTZ R7, R52, UR17, -R21 ;  /* 0x0000001134077c23 */ /* 0x000fe20008010815 */
[----:B-1----:R-:W-:-:S04]  /*7180*/  IMAD.WIDE.U32 R4, R9, -0x326172a9, RZ ;  /* 0xcd9e8d5709047825 */ /* 0x002fc800078e00ff */
[----:B------:R-:W-:Y:S01]  /*7190*/  FFMA.FTZ R9, R55, UR17, -R21 ;  /* 0x0000001137097c23 */ /* 0x000fe20008010815 */
[----:B------:R-:W-:Y:S01]  /*71a0*/  FMNMX.FTZ R6, R228, R6, !PT ;  /* 0x00000006e4067209 */ /* 0x000fe20007810000 */
[----:B------:R1:W-:Y:S01]  /*71b0*/  MUFU.EX2 R238, R7 ;  /* 0x0000000700ee7308 */ /* 0x0003e20000000800 */
[----:B------:R-:W-:-:S03]  /*71c0*/  LOP3.LUT R12, R4, 0xffff, RZ, 0xc0, !PT ;  /* 0x0000ffff040c7812 */ /* 0x000fc600078ec0ff */
[----:B------:R-:W4:Y:S01]  /*71d0*/  SHFL.BFLY PT, R16, R6, 0x2, 0x1f ;  /* 0x0c401f0006107f89 */ /* 0x000f2200000e0000 */
[----:B---3--:R-:W-:Y:S01]  /*71e0*/  LOP3.LUT R3, R5, UR16, R10, 0x96, !PT ;  /* 0x0000001005037c12 */ /* 0x008fe2000f8e960a */
[----:B------:R-:W-:Y:S01]  /*71f0*/  FMUL.FTZ R5, R134, UR17 ;  /* 0x0000001186057c20 */ /* 0x000fe20008410000 */
[----:B------:R-:W-:Y:S01]  /*7200*/  LOP3.LUT R19, R4, 0xff, RZ, 0xc0, !PT ;  /* 0x000000ff04137812 */ /* 0x000fe200078ec0ff */
[----:B------:R3:W-:Y:S01]  /*7210*/  MUFU.EX2 R95, R9 ;  /* 0x00000009005f7308 */ /* 0x0007e20000000800 */
[--C-:B------:R-:W-:Y:S02]  /*7220*/  SHF.R.U32.HI R14, RZ, 0x10, R4.reuse ;  /* 0x00000010ff0e7819 */ /* 0x100fe40000011604 */
[----:B------:R-:W-:Y:S02]  /*7230*/  SHF.R.U32.HI R18, RZ, 0x18, R4 ;  /* 0x00000018ff127819 */ /* 0x000fe40000011604 */
[----:B------:R-:W-:Y:S02]  /*7240*/  LOP3.LUT R4, R8, 0xffff, RZ, 0xc0, !PT ;  /* 0x0000ffff08047812 */ /* 0x000fe400078ec0ff */
[----:B------:R-:W-:Y:S01]  /*7250*/  FSEL R20, R5, RZ, P0 ;  /* 0x000000ff05147208 */ /* 0x000fe20000000000 */
[----:B-1----:R-:W-:Y:S01]  /*7260*/  FFMA.FTZ R7, R54, UR17, -R21 ;  /* 0x0000001136077c23 */ /* 0x002fe20008010815 */
[----:B------:R-:W-:Y:S01]  /*7270*/  SHF.R.U32.HI R5, RZ, 0x10, R8 ;  /* 0x00000010ff057819 */ /* 0x000fe20000011608 */
[----:B------:R-:W-:Y:S02]  /*7280*/  LDSM.16.MT88.4 R52, [R206+0x4400] ;  /* 0x00440000ce34783b */ /* 0x000fe40000004200 */
[----:B------:R-:W-:Y:S01]  /*7290*/  FFMA.FTZ R2, R101, UR17, -R20 ;  /* 0x0000001165027c23 */ /* 0x000fe20008010814 */
[----:B------:R1:W-:Y:S01]  /*72a0*/  MUFU.EX2 R174, R7 ;  /* 0x0000000700ae7308 */ /* 0x0003e20000000800 */
[----:B------:R-:W-:Y:S01]  /*72b0*/  LOP3.LUT R10, R13, 0xff, RZ, 0xc0, !PT ;  /* 0x000000ff0d0a7812 */ /* 0x000fe200078ec0ff */
[----:B------:R-:W-:Y:S01]  /*72c0*/  IMAD.U32 R13, RZ, RZ, UR13 ;  /* 0x0000000dff0d7e24 */ /* 0x000fe2000f8e00ff */
[----:B---3--:R-:W-:-:S02]  /*72d0*/  SHF.R.U32.HI R9, RZ, 0x8, R11 ;  /* 0x00000008ff097819 */ /* 0x008fc4000001160b */
[----:B------:R-:W-:Y:S02]  /*72e0*/  LOP3.LUT R11, R8, 0xff, RZ, 0xc0, !PT ;  /* 0x000000ff080b7812 */ /* 0x000fe400078ec0ff */
[----:B------:R-:W-:Y:S01]  /*72f0*/  PRMT R17, R17, 0x5410, R9 ;  /* 0x0000541011117816 */ /* 0x000fe20000000009 */
[----:B------:R-:W-:Y:S01]  /*7300*/  FFMA.FTZ R9, R111, UR17, -R20 ;  /* 0x000000116f097c23 */ /* 0x000fe20008010814 */
[----:B----4-:R-:W-:Y:S01]  /*7310*/  FMNMX.FTZ R6, R6, R16, !PT ;  /* 0x0000001006067209 */ /* 0x010fe20007810000 */
[----:B--2---:R-:W-:Y:S01]  /*7320*/  IMAD.MOV.U32 R111, RZ, RZ, R23 ;  /* 0x000000ffff6f7224 */ /* 0x004fe200078e0017 */
[----:B------:R-:W-:Y:S01]  /*7330*/  SHF.R.U32.HI R8, RZ, 0x18, R8 ;  /* 0x00000018ff087819 */ /* 0x000fe20000011608 */
[----:B------:R2:W-:Y:S01]  /*7340*/  MUFU.EX2 R209, R2 ;  /* 0x0000000200d17308 */ /* 0x0005e20000000800 */
[----:B------:R-:W-:Y:S02]  /*7350*/  PRMT R22, R10, 0x5410, R22 ;  /* 0x000054100a167816 */ /* 0x000fe40000000016 */
[----:B------:R-:W-:-:S02]  /*7360*/  LEA R0, R13, UR13, 0x10 ;  /* 0x0000000d0d007c11 */ /* 0x000fc4000f8e80ff */
[----:B-1----:R-:W-:Y:S02]  /*7370*/  SHF.R.U32.HI R7, RZ, 0x8, R4 ;  /* 0x00000008ff077819 */ /* 0x002fe40000011604 */
[----:B------:R-:W-:Y:S01]  /*7380*/  LOP3.LUT R4, R5, 0xff, RZ, 0xc0, !PT ;  /* 0x000000ff05047812 */ /* 0x000fe200078ec0ff */
[----:B------:R-:W-:Y:S01]  /*7390*/  FFMA.FTZ R5, R106, UR17, -R20 ;  /* 0x000000116a057c23 */ /* 0x000fe20008010814 */
[----:B------:R-:W-:Y:S01]  /*73a0*/  PRMT R23, R11, 0x5410, R7 ;  /* 0x000054100b177816 */ /* 0x000fe20000000007 */
[----:B------:R1:W-:Y:S01]  /*73b0*/  MUFU.EX2 R233, R9 ;  /* 0x0000000900e97308 */ /* 0x0003e20000000800 */
[----:B------:R-:W-:Y:S02]  /*73c0*/  SHF.R.U32.HI R7, RZ, 0x8, R12 ;  /* 0x00000008ff077819 */ /* 0x000fe4000001160c */
[----:B------:R-:W3:Y:S01]  /*73d0*/  SHFL.BFLY PT, R12, R6, 0x1, 0x1f ;  /* 0x0c201f00060c7f89 */ /* 0x000ee200000e0000 */
[----:B------:R-:W-:Y:S02]  /*73e0*/  PRMT R24, R4, 0x5410, R8 ;  /* 0x0000541004187816 */ /* 0x000fe40000000008 */
[----:B------:R-:W-:Y:S01]  /*73f0*/  LOP3.LUT R4, R14, 0xff, RZ, 0xc0, !PT ;  /* 0x000000ff0e047812 */ /* 0x000fe200078ec0ff */
[----:B------:R-:W-:Y:S01]  /*7400*/  FFMA.FTZ R14, R117, UR17, -R15 ;  /* 0x00000011750e7c23 */ /* 0x000fe2000801080f */
[----:B--2---:R-:W-:Y:S01]  /*7410*/  LOP3.LUT R2, R3, 0xffff, RZ, 0xc0, !PT ;  /* 0x0000ffff03027812 */ /* 0x004fe200078ec0ff */
[----:B------:R2:W4:Y:S01]  /*7420*/  MUFU.EX2 R176, R5 ;  /* 0x0000000500b07308 */ /* 0x0005220000000800 */
[----:B------:R-:W-:-:S02]  /*7430*/  PRMT R10, R4, 0x5410, R18 ;  /* 0x00005410040a7816 */ /* 0x000fc40000000012 */
[----:B------:R-:W-:Y:S02]  /*7440*/  SHF.R.U32.HI R4, RZ, 0x10, R3 ;  /* 0x00000010ff047819 */ /* 0x000fe40000011603 */
[----:B------:R-:W-:Y:S01]  /*7450*/  PRMT R11, R19, 0x5410, R7 ;  /* 0x00005410130b7816 */ /* 0x000fe20000000007 */
[----:B------:R-:W-:Y:S01]  /*7460*/  IMAD.WIDE.U32 R18, R25, -0x2daee0ad, RZ ;  /* 0xd2511f5319127825 */ /* 0x000fe200078e00ff */
[----:B------:R-:W-:-:S03]  /*7470*/  SHF.R.U32.HI R7, RZ, 0x8, R2 ;  /* 0x00000008ff077819 */ /* 0x000fc60000011602 */
[--C-:B------:R-:W-:Y:S01]  /*7480*/  FFMA.FTZ R2, R75, UR17, -R20.reuse ;  /* 0x000000114b027c23 */ /* 0x100fe20008010814 */
[----:B-1----:R-:W-:Y:S01]  /*7490*/  LOP3.LUT R9, R3, 0xff, RZ, 0xc0, !PT ;  /* 0x000000ff03097812 */ /* 0x002fe200078ec0ff */
[----:B------:R-:W-:Y:S01]  /*74a0*/  MUFU.EX2 R92, R14 ;  /* 0x0000000e005c7308 */ /* 0x000fe20000000800 */
[----:B------:R-:W-:Y:S02]  /*74b0*/  SHF.R.U32.HI R8, RZ, 0x18, R3 ;  /* 0x00000018ff087819 */ /* 0x000fe40000011603 */
[----:B------:R-:W-:Y:S02]  /*74c0*/  LOP3.LUT R3, R4, 0xff, RZ, 0xc0, !PT ;  /* 0x000000ff04037812 */ /* 0x000fe400078ec0ff */
[----:B------:R-:W-:Y:S01]  /*74d0*/  PRMT R9, R9, 0x5410, R7 ;  /* 0x0000541009097816 */ /* 0x000fe20000000007 */
[----:B--2---:R-:W-:Y:S02]  /*74e0*/  FFMA.FTZ R5, R108, UR17, -R20 ;  /* 0x000000116c057c23 */ /* 0x004fe40008010814 */
[----:B------:R1:W-:Y:S01]  /*74f0*/  MUFU.EX2 R237, R2 ;  /* 0x0000000200ed7308 */ /* 0x0003e20000000800 */
[----:B------:R-:W-:-:S02]  /*7500*/  PRMT R8, R3, 0x5410, R8 ;  /* 0x0000541003087816 */ /* 0x000fc40000000008 */
[----:B------:R-:W-:Y:S02]  /*7510*/  F2FP.BF16.F32.PACK_AB R3, R111, R93 ;  /* 0x0000005d6f03723e */ /* 0x000fe400000010ff */
[----:B---3--:R-:W-:Y:S01]  /*7520*/  FMNMX.FTZ R139, R6, R12, !PT ;  /* 0x0000000c068b7209 */ /* 0x008fe20007810000 */
[----:B------:R-:W-:Y:S01]  /*7530*/  IMAD.WIDE.U32 R12, R26, -0x2daee0ad, RZ ;  /* 0xd2511f531a0c7825 */ /* 0x000fe200078e00ff */
[--C-:B------:R-:W-:Y:S01]  /*7540*/  HSET2.LE.AND R7, R10, R0.reuse, PT ;  /* 0x000000000a077233 */ /* 0x100fe20003803000 */
[----:B------:R2:W3:Y:S01]  /*7550*/  MUFU.EX2 R235, R5 ;  /* 0x0000000500eb7308 */ /* 0x0004e20000000800 */
[----:B----4-:R-:W-:Y:S02]  /*7560*/  F2FP.BF16.F32.PACK_AB R4, R209, R176 ;  /* 0x000000b0d104723e */ /* 0x010fe400000010ff */
[----:B------:R-:W-:Y:S02]  /*7570*/  HSET2.LE.AND R8, R8, R0, PT ;  /* 0x0000000008087233 */ /* 0x000fe40003803000 */
[----:B------:R-:W-:-:S02]  /*7580*/  LOP3.LUT R7, R7, R4, RZ, 0xc0, !PT ;  /* 0x0000000407077212 */ /* 0x000fc400078ec0ff */
[--C-:B------:R-:W-:Y:S02]  /*7590*/  HSET2.LE.AND R4, R9, R0.reuse, PT ;  /* 0x0000000009047233 */ /* 0x100fe40003803000 */
[--C-:B-1----:R-:W-:Y:S01]  /*75a0*/  HSET2.LE.AND R2, R11, R0.reuse, PT ;  /* 0x000000000b027233 */ /* 0x102fe20003803000 */
[----:B------:R-:W-:Y:S01]  /*75b0*/  FFMA.FTZ R11, R116, UR17, -R15 ;  /* 0x00000011740b7c23 */ /* 0x000fe2000801080f */
[----:B------:R-:W-:Y:S01]  /*75c0*/  LOP3.LUT R16, R19, UR5, R12, 0x96, !PT ;  /* 0x0000000513107c12 */ /* 0x000fe2000f8e960c */
[C---:B------:R-:W-:Y:S01]  /*75d0*/  FMUL.FTZ R12, R139.reuse, UR17 ;  /* 0x000000118b0c7c20 */ /* 0x040fe20008410000 */
[----:B------:R-:W-:Y:S01]  /*75e0*/  FSETP.NEU.FTZ.AND P0, PT, R139, -INF , PT ;  /* 0xff8000008b00780b */ /* 0x000fe20003f1d000 */
[----:B------:R-:W-:Y:S01]  /*75f0*/  MUFU.EX2 R214, R11 ;  /* 0x0000000b00d67308 */ /* 0x000fe20000000800 */
[----:B------:R-:W-:Y:S01]  /*7600*/  LOP3.LUT R6, R2, R3, RZ, 0xc0, !PT ;  /* 0x0000000302067212 */ /* 0x000fe200078ec0ff */
[----:B--2---:R-:W-:Y:S01]  /*7610*/  FFMA.FTZ R5, R80, UR17, -R20 ;  /* 0x0000001150057c23 */ /* 0x004fe20008010814 */
[----:B------:R-:W-:-:S02]  /*7620*/  HSET2.LE.AND R2, R17, R0, PT ;  /* 0x0000000011027233 */ /* 0x000fc40003803000 */
[----:B------:R-:W-:-:S03]  /*7630*/  F2FP.BF16.F32.PACK_AB R3, R174, R238 ;  /* 0x000000eeae03723e */ /* 0x000fc600000010ff */
[----:B------:R1:W2:Y:S01]  /*7640*/  MUFU.EX2 R171, R5 ;  /* 0x0000000500ab7308 */ /* 0x0002a20000000800 */
[----:B---3--:R-:W-:Y:S02]  /*7650*/  F2FP.BF16.F32.PACK_AB R9, R235, R233 ;  /* 0x000000e9eb09723e */ /* 0x008fe400000010ff */
[----:B------:R-:W-:Y:S01]  /*7660*/  LOP3.LUT R10, R2, R3, RZ, 0xc0, !PT ;  /* 0x00000003020a7212 */ /* 0x000fe200078ec0ff */
[----:B------:R-:W-:Y:S01]  /*7670*/  FFMA.FTZ R2, R82, UR17, -R20 ;  /* 0x0000001152027c23 */ /* 0x000fe20008010814 */
[----:B------:R-:W-:Y:S02]  /*7680*/  FSEL R17, R12, RZ, P0 ;  /* 0x000000ff0c117208 */ /* 0x000fe40000000000 */
[----:B------:R-:W-:Y:S01]  /*7690*/  LOP3.LUT R12, R13, UR7, R48, 0x96, !PT ;  /* 0x000000070d0c7c12 */ /* 0x000fe2000f8e9630 */
[----:B------:R3:W-:Y:S04]  /*76a0*/  MUFU.EX2 R94, R2 ;  /* 0x00000002005e7308 */ /* 0x0007e80000000800 */
[----:B------:R-:W-:-:S04]  /*76b0*/  IMAD.WIDE.U32 R12, R12, -0x326172a9, RZ ;  /* 0xcd9e8d570c0c7825 */ /* 0x000fc800078e00ff */
[----:B-1----:R-:W-:Y:S01]  /*76c0*/  FFMA.FTZ R5, R81, UR17, -R20 ;  /* 0x0000001151057c23 */ /* 0x002fe20008010814 */
[----:B--2---:R-:W-:-:S03]  /*76d0*/  F2FP.BF16.F32.PACK_AB R3, R171, R237 ;  /* 0x000000edab03723e */ /* 0x004fc600000010ff */
[----:B------:R1:W2:Y:S01]  /*76e0*/  MUFU.EX2 R89, R5 ;  /* 0x0000000500597308 */ /* 0x0002a20000000800 */
[----:B---3--:R-:W-:-:S05]  /*76f0*/  HSET2.LE.AND R2, R22, R0, PT ;  /* 0x0000000016027233 */ /* 0x008fca0003803000 */
[----:B------:R-:W-:Y:S01]  /*7700*/  LOP3.LUT R11, R2, R3, RZ, 0xc0, !PT ;  /* 0x00000003020b7212 */ /* 0x000fe200078ec0ff */
[----:B------:R-:W-:Y:S01]  /*7710*/  FFMA.FTZ R3, R118, UR17, -R15 ;  /* 0x0000001176037c23 */ /* 0x000fe2000801080f */
[----:B------:R-:W-:-:S03]  /*7720*/  HSET2.LE.AND R2, R24, R0, PT ;  /* 0x0000000018027233 */ /* 0x000fc60003803000 */
[----:B------:R2:W3:Y:S01]  /*7730*/  MUFU.EX2 R207, R3 ;  /* 0x0000000300cf7308 */ /* 0x0004e20000000800 */
[----:B-1----:R-:W-:-:S04]  /*7740*/  F2FP.BF16.F32.PACK_AB R5, R211, R210 ;  /* 0x000000d2d305723e */ /* 0x002fc800000010ff */
[----:B------:R-:W-:Y:S02]  /*7750*/  LOP3.LUT R4, R4, R5, RZ, 0xc0, !PT ;  /* 0x0000000504047212 */ /* 0x000fe400078ec0ff */
[----:B------:R-:W-:Y:S02]  /*7760*/  LOP3.LUT R5, R8, R9, RZ, 0xc0, !PT ;  /* 0x0000000908057212 */ /* 0x000fe400078ec0ff */
[----:B------:R-:W-:Y:S02]  /*7770*/  HSET2.LE.AND R8, R23, R0, PT ;  /* 0x0000000017087233 */ /* 0x000fe40003803000 */
[----:B------:R-:W-:-:S03]  /*7780*/  F2FP.BF16.F32.PACK_AB R9, R95, R236 ;  /* 0x000000ec5f09723e */ /* 0x000fc600000010ff */
[C---:B------:R-:W-:Y:S01]  /*7790*/  HMMA.16816.F32.BF16 R32, R4.reuse, R40, RZ ;  /* 0x000000280420723c */ /* 0x040fe200000418ff */
[----:B--2---:R-:W-:Y:S02]  /*77a0*/  F2FP.BF16.F32.PACK_AB R3, R94, R89 ;  /* 0x000000595e03723e */ /* 0x004fe400000010ff */
[----:B------:R-:W-:Y:S02]  /*77b0*/  LOP3.LUT R8, R8, R9, RZ, 0xc0, !PT ;  /* 0x0000000908087212 */ /* 0x000fe400078ec0ff */
[----:B------:R-:W-:Y:S01]  /*77c0*/  LOP3.LUT R9, R2, R3, RZ, 0xc0, !PT ;  /* 0x0000000302097212 */ /* 0x000fe200078ec0ff */
[----:B------:R-:W-:Y:S01]  /*77d0*/  IMAD.WIDE.U32 R2, R16, -0x326172a9, RZ ;  /* 0xcd9e8d5710027825 */ /* 0x000fe200078e00ff */
[C---:B------:R-:W-:Y:S06]  /*77e0*/  HMMA.16816.F32.BF16 R28, R4.reuse, R44, RZ ;  /* 0x0000002c041c723c */ /* 0x040fec00000418ff */
[C---:B------:R-:W-:Y:S06]  /*77f0*/  HMMA.16816.F32.BF16 R36, R4.reuse, R42, RZ ;  /* 0x0000002a0424723c */ /* 0x040fec00000418ff */
[----:B------:R-:W-:Y:S06]  /*7800*/  HMMA.16816.F32.BF16 R24, R4, R46, RZ ;  /* 0x0000002e0418723c */ /* 0x000fec00000418ff */
[C---:B------:R-:W-:Y:S01]  /*7810*/  HMMA.16816.F32.BF16 R64, R8.reuse, R56, R32 ;  /* 0x000000380840723c */ /* 0x040fe20000041820 */
[--C-:B------:R-:W-:Y:S01]  /*7820*/  FFMA.FTZ R5, R141, UR17, -R17.reuse ;  /* 0x000000118d057c23 */ /* 0x100fe20008010811 */
[----:B------:R-:W-:Y:S01]  /*7830*/  LOP3.LUT R4, R2, 0xffff, RZ, 0xc0, !PT ;  /* 0x0000ffff02047812 */ /* 0x000fe200078ec0ff */
[----:B------:R-:W-:Y:S01]  /*7840*/  FFMA.FTZ R6, R132, UR17, -R17 ;  /* 0x0000001184067c23 */ /* 0x000fe20008010811 */
[----:B------:R-:W-:Y:S01]  /*7850*/  LOP3.LUT R7, R2, 0xff, RZ, 0xc0, !PT ;  /* 0x000000ff02077812 */ /* 0x000fe200078ec0ff */
[----:B------:R1:W-:Y:S01]  /*7860*/  MUFU.EX2 R212, R5 ;  /* 0x0000000500d47308 */ /* 0x0003e20000000800 */
[----:B------:R-:W-:Y:S01]  /*7870*/  HMMA.16816.F32.BF16 R72, R8, R52, R28 ;  /* 0x000000340848723c */ /* 0x000fe2000004181c */
[----:B------:R-:W-:-:S02]  /*7880*/  IMAD.MOV.U32 R132, RZ, RZ, R235 ;  /* 0x000000ffff847224 */ /* 0x000fc400078e00eb */
[----:B------:R-:W-:-:S03]  /*7890*/  IMAD.MOV.U32 R141, RZ, RZ, R237 ;  /* 0x000000ffff8d7224 */ /* 0x000fc600078e00ed */
[C---:B------:R-:W-:Y:S01]  /*78a0*/  HMMA.16816.F32.BF16 R80, R8.reuse, R58, R36 ;  /* 0x0000003a0850723c */ /* 0x040fe20000041824 */
[----:B------:R2:W-:Y:S05]  /*78b0*/  MUFU.EX2 R204, R6 ;  /* 0x0000000600cc7308 */ /* 0x0005ea0000000800 */
[----:B------:R-:W-:Y:S01]  /*78c0*/  HMMA.16816.F32.BF16 R68, R8, R54, R24 ;  /* 0x000000360844723c */ /* 0x000fe20000041818 */
[----:B-1----:R-:W-:Y:S02]  /*78d0*/  SHF.R.U32.HI R5, RZ, 0x8, R4 ;  /* 0x00000008ff057819 */ /* 0x002fe40000011604 */
[----:B------:R-:W-:Y:S02]  /*78e0*/  SHF.R.U32.HI R4, RZ, 0x10, R2 ;  /* 0x00000010ff047819 */ /* 0x000fe40000011602 */
[----:B------:R-:W-:Y:S01]  /*78f0*/  PRMT R14, R7, 0x5410, R5 ;  /* 0x00005410070e7816 */ /* 0x000fe20000000005 */
[----:B------:R-:W-:Y:S01]  /*7900*/  FFMA.FTZ R5, R122, UR17, -R17 ;  /* 0x000000117a057c23 */ /* 0x000fe20008010811 */
[----:B------:R-:W-:-:S02]  /*7910*/  LOP3.LUT R7, R4, 0xff, RZ, 0xc0, !PT ;  /* 0x000000ff04077812 */ /* 0x000fc400078ec0ff */
[----:B------:R-:W-:Y:S01]  /*7920*/  SHF.R.U32.HI R4, RZ, 0x18, R2 ;  /* 0x00000018ff047819 */ /* 0x000fe20000011602 */
[----:B------:R1:W4:Y:S01]  /*7930*/  MUFU.EX2 R88, R5 ;  /* 0x0000000500587308 */ /* 0x0003220000000800 */
[----:B------:R-:W-:Y:S02]  /*7940*/  LOP3.LUT R2, R3, UR16, R12, 0x96, !PT ;  /* 0x0000001003027c12 */ /* 0x000fe4000f8e960c */
[----:B------:R-:W-:Y:S02]  /*7950*/  PRMT R12, R7, 0x5410, R4 ;  /* 0x00005410070c7816 */ /* 0x000fe40000000004 */
[C---:B------:R-:W-:Y:S02]  /*7960*/  LOP3.LUT R3, R2.reuse, 0xffff, RZ, 0xc0, !PT ;  /* 0x0000ffff02037812 */ /* 0x040fe400078ec0ff */
[----:B------:R-:W-:Y:S02]  /*7970*/  LOP3.LUT R7, R2, 0xff, RZ, 0xc0, !PT ;  /* 0x000000ff02077812 */ /* 0x000fe400078ec0ff */
[----:B------:R-:W-:-:S02]  /*7980*/  SHF.R.U32.HI R4, RZ, 0x10, R2 ;  /* 0x00000010ff047819 */ /* 0x000fc40000011602 */
[----:B--2---:R-:W-:Y:S02]  /*7990*/  SHF.R.U32.HI R6, RZ, 0x18, R2 ;  /* 0x00000018ff067819 */ /* 0x004fe40000011602 */
[----:B------:R-:W-:Y:S02]  /*79a0*/  LOP3.LUT R4, R4, 0xff, RZ, 0xc0, !PT ;  /* 0x000000ff04047812 */ /* 0x000fe400078ec0ff */
[----:B------:R-:W-:Y:S01]  /*79b0*/  HSET2.LE.AND R2, R14, R0, PT ;  /* 0x000000000e027233 */ /* 0x000fe20003803000 */
[----:B-1----:R-:W-:-:S04]  /*79c0*/  FFMA.FTZ R5, R135, UR17, -R17 ;  /* 0x0000001187057c23 */ /* 0x002fc80008010811 */
[----:B------:R1:W2:Y:S02]  /*79d0*/  MUFU.EX2 R213, R5 ;  /* 0x0000000500d57308 */ /* 0x0002a40000000800 */
[----:B-1----:R-:W-:Y:S02]  /*79e0*/  SHF.R.U32.HI R5, RZ, 0x8, R3 ;  /* 0x00000008ff057819 */ /* 0x002fe40000011603 */
[----:B---3--:R-:W-:Y:S02]  /*79f0*/  F2FP.BF16.F32.PACK_AB R3, R92, R207 ;  /* 0x000000cf5c03723e */ /* 0x008fe400000010ff */
[----:B------:R-:W-:Y:S02]  /*7a00*/  PRMT R7, R7, 0x5410, R5 ;  /* 0x0000541007077816 */ /* 0x000fe40000000005 */
[----:B------:R-:W-:Y:S02]  /*7a10*/  PRMT R5, R4, 0x5410, R6 ;  /* 0x0000541004057816 */ /* 0x000fe40000000006 */
[----:B------:R-:W-:-:S02]  /*7a20*/  LOP3.LUT R6, R2, R3, RZ, 0xc0, !PT ;  /* 0x0000000302067212 */ /* 0x000fc400078ec0ff */
[--C-:B------:R-:W-:Y:S01]  /*7a30*/  HSET2.LE.AND R4, R7, R0.reuse, PT ;  /* 0x0000000007047233 */ /* 0x100fe20003803000 */
[----:B------:R-:W-:Y:S01]  /*7a40*/  FFMA.FTZ R7, R121, UR17, -R15 ;  /* 0x0000001179077c23 */ /* 0x000fe2000801080f */
[--C-:B------:R-:W-:Y:S02]  /*7a50*/  HSET2.LE.AND R2, R12, R0.reuse, PT ;  /* 0x000000000c027233 */ /* 0x100fe40003803000 */
[----:B----4-:R-:W-:Y:S01]  /*7a60*/  F2FP.BF16.F32.PACK_AB R3, R88, R204 ;  /* 0x000000cc5803723e */ /* 0x010fe200000010ff */
[----:B------:R1:W-:Y:S01]  /*7a70*/  MUFU.EX2 R208, R7 ;  /* 0x0000000700d07308 */ /* 0x0003e20000000800 */
[----:B------:R-:W-:Y:S02]  /*7a80*/  HSET2.LE.AND R8, R5, R0, PT ;  /* 0x0000000005087233 */ /* 0x000fe40003803000 */
[----:B------:R-:W-:Y:S02]  /*7a90*/  F2FP.BF16.F32.PACK_AB R5, R214, R215 ;  /* 0x000000d7d605723e */ /* 0x000fe400000010ff */
[----:B--2---:R-:W-:-:S02]  /*7aa0*/  F2FP.BF16.F32.PACK_AB R9, R213, R212 ;  /* 0x000000d4d509723e */ /* 0x004fc400000010ff */
[----:B------:R-:W-:Y:S02]  /*7ab0*/  LOP3.LUT R4, R4, R5, RZ, 0xc0, !PT ;  /* 0x0000000504047212 */ /* 0x000fe400078ec0ff */
[----:B------:R-:W-:Y:S01]  /*7ac0*/  LOP3.LUT R5, R8, R9, RZ, 0xc0, !PT ;  /* 0x0000000908057212 */ /* 0x000fe200078ec0ff */
[----:B------:R-:W-:-:S04]  /*7ad0*/  FFMA.FTZ R8, R125, UR17, -R17 ;  /* 0x000000117d087c23 */ /* 0x000fc80008010811 */
[----:B------:R-:W-:Y:S01]  /*7ae0*/  MUFU.EX2 R170, R8 ;  /* 0x0000000800aa7308 */ /* 0x000fe20000000800 */
[----:B-1----:R-:W-:Y:S01]  /*7af0*/  LOP3.LUT R7, R2, R3, RZ, 0xc0, !PT ;  /* 0x0000000302077212 */ /* 0x002fe200078ec0ff */
[--C-:B------:R-:W-:Y:S01]  /*7b00*/  FFMA.FTZ R2, R123, UR17, -R15.reuse ;  /* 0x000000117b027c23 */ /* 0x100fe2000801080f */
[----:B------:R-:W-:-:S05]  /*7b10*/  FFMA.FTZ R3, R103, UR17, -R15 ;  /* 0x0000001167037c23 */ /* 0x000fca000801080f */
[----:B------:R1:W-:Y:S01]  /*7b20*/  MUFU.EX2 R133, R2 ;  /* 0x0000000200857308 */ /* 0x0003e20000000800 */
[C---:B------:R-:W-:Y:S07]  /*7b30*/  HMMA.16816.F32.BF16 R28, R4.reuse, R40, RZ ;  /* 0x00000028041c723c */ /* 0x040fee00000418ff */
[----:B------:R-:W-:Y:S01]  /*7b40*/  MUFU.EX2 R14, R3 ;  /* 0x00000003000e7308 */ /* 0x000fe20000000800 */
[C---:B------:R-:W-:Y:S06]  /*7b50*/  HMMA.16816.F32.BF16 R32, R4.reuse, R42, RZ ;  /* 0x0000002a0420723c */ /* 0x040fec00000418ff */
[----:B------:R-:W-:Y:S01]  /*7b60*/  HMMA.16816.F32.BF16 R24, R4, R44, RZ ;  /* 0x0000002c0418723c */ /* 0x000fe200000418ff */
[----:B-1----:R-:W-:-:S04]  /*7b70*/  FFMA.FTZ R2, R102, UR17, -R15 ;  /* 0x0000001166027c23 */ /* 0x002fc8000801080f */
[----:B------:R1:W2:Y:S01]  /*7b80*/  MUFU.EX2 R116, R2 ;  /* 0x0000000200747308 */ /* 0x0002a20000000800 */
[----:B------:R-:W-:Y:S07]  /*7b90*/  HMMA.16816.F32.BF16 R36, R4, R46, RZ ;  /* 0x0000002e0424723c */ /* 0x000fee00000418ff */
[----:B------:R-:W-:-:S04]  /*7ba0*/  FFMA.FTZ R5, R119, UR17, -R17 ;  /* 0x0000001177057c23 */ /* 0x000fc80008010811 */
[----:B------:R3:W-:Y:S01]  /*7bb0*/  MUFU.EX2 R117, R5 ;  /* 0x0000000500757308 */ /* 0x0007e20000000800 */
[----:B-1----:R-:W-:-:S05]  /*7bc0*/  LOP3.LUT R2, R13, UR6, R50, 0x96, !PT ;  /* 0x000000060d027c12 */ /* 0x002fca000f8e9632 */
[----:B------:R-:W-:-:S03]  /*7bd0*/  IMAD.WIDE.U32 R2, R2, -0x2daee0ad, RZ ;  /* 0xd2511f5302027825 */ /* 0x000fc600078e00ff */
[C---:B------:R-:W-:Y:S02]  /*7be0*/  LOP3.LUT R4, R2.reuse, 0xffff, RZ, 0xc0, !PT ;  /* 0x0000ffff02047812 */ /* 0x040fe400078ec0ff */
[----:B------:R-:W-:Y:S02]  /*7bf0*/  LOP3.LUT R6, R2, 0xff, RZ, 0xc0, !PT ;  /* 0x000000ff02067812 */ /* 0x000fe400078ec0ff */
[----:B------:R-:W-:Y:S02]  /*7c00*/  SHF.R.U32.HI R4, RZ, 0x8, R4 ;  /* 0x00000008ff047819 */ /* 0x000fe40000011604 */
[----:B------:R-:W-:Y:S02]  /*7c10*/  LOP3.LUT R3, R3, UR15, R18, 0x96, !PT ;  /* 0x0000000f03037c12 */ /* 0x000fe4000f8e9612 */
[----:B------:R-:W-:Y:S01]  /*7c20*/  PRMT R11, R6, 0x5410, R4 ;  /* 0x00005410060b7816 */ /* 0x000fe20000000004 */
[----:B------:R-:W-:Y:S01]  /*7c30*/  FFMA.FTZ R4, R120, UR17, -R17 ;  /* 0x0000001178047c23 */ /* 0x000fe20008010811 */
[----:B------:R-:W-:-:S02]  /*7c40*/  SHF.R.U32.HI R7, RZ, 0x10, R2 ;  /* 0x00000010ff077819 */ /* 0x000fc40000011602 */
[----:B------:R-:W-:Y:S01]  /*7c50*/  SHF.R.U32.HI R8, RZ, 0x18, R2 ;  /* 0x00000018ff087819 */ /* 0x000fe20000011602 */
[----:B------:R1:W4:Y:S01]  /*7c60*/  MUFU.EX2 R121, R4 ;  /* 0x0000000400797308 */ /* 0x0003220000000800 */
[----:B------:R-:W-:Y:S02]  /*7c70*/  LOP3.LUT R2, R3, 0xffff, RZ, 0xc0, !PT ;  /* 0x0000ffff03027812 */ /* 0x000fe400078ec0ff */
[----:B---3--:R-:W-:Y:S01]  /*7c80*/  LOP3.LUT R5, R7, 0xff, RZ, 0xc0, !PT ;  /* 0x000000ff07057812 */ /* 0x008fe200078ec0ff */
[----:B------:R-:W-:Y:S01]  /*7c90*/  FFMA.FTZ R7, R136, UR17, -R17 ;  /* 0x0000001188077c23 */ /* 0x000fe20008010811 */
[----:B------:R-:W-:Y:S02]  /*7ca0*/  SHF.R.U32.HI R6, RZ, 0x8, R2 ;  /* 0x00000008ff067819 */ /* 0x000fe40000011602 */
[----:B------:R-:W-:Y:S01]  /*7cb0*/  SHF.R.U32.HI R2, RZ, 0x10, R3 ;  /* 0x00000010ff027819 */ /* 0x000fe20000011603 */
[----:B------:R3:W3:Y:S01]  /*7cc0*/  MUFU.EX2 R103, R7 ;  /* 0x0000000700677308 */ /* 0x0006e20000000800 */
[----:B------:R-:W-:-:S02]  /*7cd0*/  PRMT R10, R5, 0x5410, R8 ;  /* 0x00005410050a7816 */ /* 0x000fc40000000008 */
[----:B------:R-:W-:Y:S02]  /*7ce0*/  SHF.R.U32.HI R5, RZ, 0x18, R3 ;  /* 0x00000018ff057819 */ /* 0x000fe40000011603 */
[----:B-1----:R-:W-:Y:S02]  /*7cf0*/  LOP3.LUT R4, R3, 0xff, RZ, 0xc0, !PT ;  /* 0x000000ff03047812 */ /* 0x002fe400078ec0ff */
[----:B--2---:R-:W-:Y:S02]  /*7d00*/  F2FP.BF16.F32.PACK_AB R3, R14, R116 ;  /* 0x000000740e03723e */ /* 0x004fe400000010ff */
[----:B------:R-:W-:Y:S02]  /*7d10*/  PRMT R9, R4, 0x5410, R6 ;  /* 0x0000541004097816 */ /* 0x000fe40000000006 */
[----:B------:R-:W-:Y:S02]  /*7d20*/  LOP3.LUT R4, R2, 0xff, RZ, 0xc0, !PT ;  /* 0x000000ff02047812 */ /* 0x000fe400078ec0ff */
[----:B------:R-:W-:-:S02]  /*7d30*/  HSET2.LE.AND R2, R11, R0, PT ;  /* 0x000000000b027233 */ /* 0x000fc40003803000 */
[----:B------:R-:W-:Y:S02]  /*7d40*/  PRMT R8, R4, 0x5410, R5 ;  /* 0x0000541004087816 */ /* 0x000fe40000000005 */
[--C-:B------:R-:W-:Y:S02]  /*7d50*/  HSET2.LE.AND R4, R9, R0.reuse, PT ;  /* 0x0000000009047233 */ /* 0x100fe40003803000 */
[----:B------:R-:W-:Y:S02]  /*7d60*/  F2FP.BF16.F32.PACK_AB R5, R133, R208 ;  /* 0x000000d08505723e */ /* 0x000fe400000010ff */
[----:B------:R-:W-:Y:S02]  /*7d70*/  LOP3.LUT R6, R2, R3, RZ, 0xc0, !PT ;  /* 0x0000000302067212 */ /* 0x000fe400078ec0ff */
[----:B------:R-:W-:Y:S02]  /*7d80*/  HSET2.LE.AND R2, R10, R0, PT ;  /* 0x000000000a027233 */ /* 0x000fe40003803000 */
[----:B----4-:R-:W-:-:S02]  /*7d90*/  F2FP.BF16.F32.PACK_AB R3, R121, R117 ;  /* 0x000000757903723e */ /* 0x010fc400000010ff */
[----:B------:R-:W-:Y:S01]  /*7da0*/  LOP3.LUT R4, R4, R5, RZ, 0xc0, !PT ;  /* 0x0000000504047212 */ /* 0x000fe200078ec0ff */
[----:B------:R-:W-:Y:S01]  /*7db0*/  VIADD R5, R168, 0x1 ;  /* 0x00000001a8057836 */ /* 0x000fe20000000000 */
[----:B---3--:R-:W-:Y:S02]  /*7dc0*/  LOP3.LUT R7, R2, R3, RZ, 0xc0, !PT ;  /* 0x0000000302077212 */ /* 0x008fe400078ec0ff */
[----:B------:R-:W-:Y:S02]  /*7dd0*/  HSET2.LE.AND R2, R8, R0, PT ;  /* 0x0000000008027233 */ /* 0x000fe40003803000 */
[----:B------:R-:W-:Y:S02]  /*7de0*/  LOP3.LUT R8, R91, UR21, R5, 0x96, !PT ;  /* 0x000000155b087c12 */ /* 0x000fe4000f8e9605 */
[----:B------:R-:W-:-:S03]  /*7df0*/  F2FP.BF16.F32.PACK_AB R3, R103, R170 ;  /* 0x000000aa6703723e */ /* 0x000fc600000010ff */
[----:B------:R-:W-:Y:S01]  /*7e00*/  IMAD.WIDE.U32 R12, R8, -0x326172a9, RZ ;  /* 0xcd9e8d57080c7825 */ /* 0x000fe200078e00ff */
[----:B------:R-:W-:-:S04]  /*7e10*/  LOP3.LUT R5, R2, R3, RZ, 0xc0, !PT ;  /* 0x0000000302057212 */ /* 0x000fc800078ec0ff */
[----:B------:R-:W-:Y:S02]  /*7e20*/  LOP3.LUT R2, R13, UR14, R78, 0x96, !PT ;  /* 0x0000000e0d027c12 */ /* 0x000fe4000f8e964e */
[----:B------:R-:W-:Y:S01]  /*7e30*/  LOP3.LUT R8, R63, UR12, R12, 0x96, !PT ;  /* 0x0000000c3f087c12 */ /* 0x000fe2000f8e960c */
[----:B------:R-:W-:Y:S01]  /*7e40*/  HMMA.16816.F32.BF16 R40, R4, R56, R28 ;  /* 0x000000380428723c */ /* 0x000fe2000004181c */
[----:B------:R-:W1:Y:S01]  /*7e50*/  LDSM.16.MT88.4 R28, [R205+0x4800] ;  /* 0x00480000cd1c783b */ /* 0x000e620000004200 */
[----:B------:R-:W-:-:S04]  /*7e60*/  IMAD.WIDE.U32 R2, R2, -0x2daee0ad, RZ ;  /* 0xd2511f5302027825 */ /* 0x000fc800078e00ff */
[----:B------:R-:W-:Y:S01]  /*7e70*/  IMAD.WIDE.U32 R8, R8, -0x2daee0ad, RZ ;  /* 0xd2511f5308087825 */ /* 0x000fe200078e00ff */
[----:B------:R-:W-:Y:S01]  /*7e80*/  LOP3.LUT R3, R3, UR11, R86, 0x96, !PT ;  /* 0x0000000b03037c12 */ /* 0x000fe2000f8e9656 */
[C---:B------:R-:W-:Y:S03]  /*7e90*/  HMMA.16816.F32.BF16 R56, R4.reuse, R58, R32 ;  /* 0x0000003a0438723c */ /* 0x040fe60000041820 */
[----:B------:R-:W-:Y:S01]  /*7ea0*/  LOP3.LUT R9, R9, UR9, R2, 0x96, !PT ;  /* 0x0000000909097c12 */ /* 0x000fe2000f8e9602 */
[----:B------:R-:W-:Y:S02]  /*7eb0*/  IMAD.WIDE.U32 R2, R3, -0x326172a9, RZ ;  /* 0xcd9e8d5703027825 */ /* 0x000fe400078e00ff */
[----:B------:R-:W-:Y:S01]  /*7ec0*/  HMMA.16816.F32.BF16 R44, R4, R52, R24 ;  /* 0x00000034042c723c */ /* 0x000fe20000041818 */
[----:B------:R-:W2:Y:S01]  /*7ed0*/  LDSM.16.MT88.4 R24, [R206+0x4800] ;  /* 0x00480000ce18783b */ /* 0x000ea20000004200 */
[----:B------:R-:W-:Y:S01]  /*7ee0*/  IMAD.WIDE.U32 R34, R9, -0x326172a9, RZ ;  /* 0xcd9e8d5709227825 */ /* 0x000fe200078e00ff */
[----:B------:R-:W-:-:S03]  /*7ef0*/  LOP3.LUT R3, R3, UR10, R62, 0x96, !PT ;  /* 0x0000000a03037c12 */ /* 0x000fc6000f8e963e */
[----:B------:R-:W-:Y:S01]  /*7f00*/  HMMA.16816.F32.BF16 R48, R4, R54, R36 ;  /* 0x000000360430723c */ /* 0x000fe20000041824 */
[----:B------:R-:W-:Y:S01]  /*7f10*/  LOP3.LUT R9, R35, UR8, R2, 0x96, !PT ;  /* 0x0000000823097c12 */ /* 0x000fe2000f8e9602 */
[----:B------:R-:W-:-:S04]  /*7f20*/  FFMA.FTZ R2, R124, UR17, -R21 ;  /* 0x000000117c027c23 */ /* 0x000fc80008010815 */
[----:B------:R3:W-:Y:S01]  /*7f30*/  MUFU.EX2 R175, R2 ;  /* 0x0000000200af7308 */ /* 0x0007e20000000800 */
[----:B------:R-:W-:-:S04]  /*7f40*/  IMAD.WIDE.U32 R32, R9, -0x2daee0ad, RZ ;  /* 0xd2511f5309207825 */ /* 0x000fc800078e00ff */
[--C-:B------:R-:W-:Y:S01]  /*7f50*/  FFMA.FTZ R4, R99, UR17, -R21.reuse ;  /* 0x0000001163047c23 */ /* 0x100fe20008010815 */
[----:B------:R-:W-:Y:S01]  /*7f60*/  FFMA.FTZ R5, R98, UR17, -R21 ;  /* 0x0000001162057c23 */ /* 0x000fe20008010815 */
[----:B------:R-:W-:Y:S02]  /*7f70*/  IMAD.MOV.U32 R98, RZ, RZ, R94 ;  /* 0x000000ffff627224 */ /* 0x000fe400078e005e */
[----:B------:R-:W-:Y:S01]  /*7f80*/  IMAD.MOV.U32 R99, RZ, RZ, R95 ;  /* 0x000000ffff637224 */ /* 0x000fe200078e005f */
[----:B------:R4:W-:Y:S08]  /*7f90*/  MUFU.EX2 R123, R4 ;  /* 0x00000004007b7308 */ /* 0x0009f00000000800 */
[----:B------:R1:W-:Y:S01]  /*7fa0*/  MUFU.EX2 R106, R5 ;  /* 0x00000005006a7308 */ /* 0x0003e20000000800 */
[----:B---3--:R-:W-:-:S03]  /*7fb0*/  IMAD.WIDE.U32 R2, R3, -0x2daee0ad, RZ ;  /* 0xd2511f5303027825 */ /* 0x008fc600078e00ff */
[----:B------:R-:W-:Y:S02]  /*7fc0*/  LOP3.LUT R2, R33, UR5, R2, 0x96, !PT ;  /* 0x0000000521027c12 */ /* 0x000fe4000f8e9602 */
[----:B----4-:R-:W-:-:S03]  /*7fd0*/  LOP3.LUT R4, R3, UR7, R8, 0x96, !PT ;  /* 0x0000000703047c12 */ /* 0x010fc6000f8e9608 */
[----:B------:R-:W-:-:S04]  /*7fe0*/  IMAD.WIDE.U32 R2, R2, -0x326172a9, RZ ;  /* 0xcd9e8d5702027825 */ /* 0x000fc800078e00ff */
[----:B------:R-:W-:Y:S01]  /*7ff0*/  IMAD.WIDE.U32 R18, R4, -0x326172a9, RZ ;  /* 0xcd9e8d5704127825 */ /* 0x000fe200078e00ff */
[----:B------:R-:W-:-:S03]  /*8000*/  LOP3.LUT R4, R2, 0xffff, RZ, 0xc0, !PT ;  /* 0x0000ffff02047812 */ /* 0x000fc600078ec0ff */
[----:B-1----:R-:W-:Y:S01]  /*8010*/  FFMA.FTZ R5, R96, UR17, -R21 ;  /* 0x0000001160057c23 */ /* 0x002fe20008010815 */
[----:B------:R-:W-:Y:S02]  /*8020*/  LOP3.LUT R8, R2, 0xff, RZ, 0xc0, !PT ;  /* 0x000000ff02087812 */ /* 0x000fe400078ec0ff */
[--C-:B------:R-:W-:Y:S01]  /*8030*/  SHF.R.U32.HI R7, RZ, 0x10, R2.reuse ;  /* 0x00000010ff077819 */ /* 0x100fe20000011602 */
[----:B------:R1:W3:Y:S01]  /*8040*/  MUFU.EX2 R108, R5 ;  /* 0x00000005006c7308 */ /* 0x0002e20000000800 */
[----:B------:R-:W-:Y:S02]  /*8050*/  SHF.R.U32.HI R6, RZ, 0x18, R2 ;  /* 0x00000018ff067819 */ /* 0x000fe40000011602 */
[----:B------:R-:W-:Y:S01]  /*8060*/  LOP3.LUT R2, R3, UR16, R18, 0x96, !PT ;  /* 0x0000001003027c12 */ /* 0x000fe2000f8e9612 */
[----:B------:R-:W-:-:S04]  /*8070*/  FFMA.FTZ R3, R128, UR17, -R20 ;  /* 0x0000001180037c23 */ /* 0x000fc80008010814 */
[----:B------:R4:W-:Y:S01]  /*8080*/  MUFU.EX2 R118, R3 ;  /* 0x0000000300767308 */ /* 0x0009e20000000800 */
[----:B-1----:R-:W-:Y:S02]  /*8090*/  SHF.R.U32.HI R5, RZ, 0x8, R4 ;  /* 0x00000008ff057819 */ /* 0x002fe40000011604 */
[----:B------:R-:W-:Y:S01]  /*80a0*/  LOP3.LUT R4, R7, 0xff, RZ, 0xc0, !PT ;  /* 0x000000ff07047812 */ /* 0x000fe200078ec0ff */
[----:B------:R-:W-:Y:S01]  /*80b0*/  FFMA.FTZ R7, R114, UR17, -R20 ;  /* 0x0000001172077c23 */ /* 0x000fe20008010814 */
[----:B------:R-:W-:Y:S01]  /*80c0*/  PRMT R10, R8, 0x5410, R5 ;  /* 0x00005410080a7816 */ /* 0x000fe20000000005 */
[----:B------:R-:W-:Y:S01]  /*80d0*/  IMAD.MOV.U32 R114, RZ, RZ, R93 ;  /* 0x000000ffff727224 */ /* 0x000fe200078e005d */
[----:B------:R-:W-:Y:S01]  /*80e0*/  PRMT R9, R4, 0x5410, R6 ;  /* 0x0000541004097816 */ /* 0x000fe20000000006 */
[----:B------:R-:W-:Y:S01]  /*80f0*/  MUFU.EX2 R101, R7 ;  /* 0x0000000700657308 */ /* 0x000fe20000000800 */
[----:B----4-:R-:W-:Y:S02]  /*8100*/  LOP3.LUT R3, R2, 0xffff, RZ, 0xc0, !PT ;  /* 0x0000ffff02037812 */ /* 0x010fe400078ec0ff */
[----:B------:R-:W-:-:S02]  /*8110*/  SHF.R.U32.HI R4, RZ, 0x10, R2 ;  /* 0x00000010ff047819 */ /* 0x000fc40000011602 */
[----:B------:R-:W-:Y:S02]  /*8120*/  SHF.R.U32.HI R6, RZ, 0x8, R3 ;  /* 0x00000008ff067819 */ /* 0x000fe40000011603 */
[----:B------:R-:W-:Y:S02]  /*8130*/  LOP3.LUT R5, R2, 0xff, RZ, 0xc0, !PT ;  /* 0x000000ff02057812 */ /* 0x000fe400078ec0ff */
[----:B------:R-:W-:Y:S02]  /*8140*/  SHF.R.U32.HI R3, RZ, 0x18, R2 ;  /* 0x00000018ff037819 */ /* 0x000fe40000011602 */
[----:B------:R-:W-:Y:S01]  /*8150*/  LOP3.LUT R2, R4, 0xff, RZ, 0xc0, !PT ;  /* 0x000000ff04027812 */ /* 0x000fe200078ec0ff */
[----:B------:R-:W-:Y:S01]  /*8160*/  FFMA.FTZ R4, R97, UR17, -R20 ;  /* 0x0000001161047c23 */ /* 0x000fe20008010814 */
[----:B------:R-:W-:Y:S02]  /*8170*/  PRMT R5, R5, 0x5410, R6 ;  /* 0x0000541005057816 */ /* 0x000fe40000000006 */
[----:B------:R-:W-:Y:S01]  /*8180*/  PRMT R8, R2, 0x5410, R3 ;  /* 0x0000541002087816 */ /* 0x000fe20000000003 */
[----:B------:R-:W1:Y:S01]  /*8190*/  MUFU.EX2 R102, R4 ;  /* 0x0000000400667308 */ /* 0x000e620000000800 */
[----:B------:R-:W-:Y:S01]  /*81a0*/  FFMA.FTZ R3, R115, UR17, -R20 ;  /* 0x0000001173037c23 */ /* 0x000fe20008010814 */
[----:B------:R-:W-:-:S06]  /*81b0*/  HSET2.LE.AND R2, R10, R0, PT ;  /* 0x000000000a027233 */ /* 0x000fcc0003803000 */
[----:B------:R3:W4:Y:S02]  /*81c0*/  MUFU.EX2 R177, R3 ;  /* 0x0000000300b17308 */ /* 0x0007240000000800 */
        /* <DEDUP_REMOVED lines=9> */
[----:B----4-:R-:W-:-:S04]  /*8260*/  F2FP.BF16.F32.PACK_AB R3, R177, R118 ;  /* 0x00000076b103723e */ /* 0x010fc800000010ff */
        /* <DEDUP_REMOVED lines=8> */
[----:B------:R-:W-:Y:S01]  /*82f0*/  LOP3.LUT R4, R61, UR12, R12, 0x96, !PT ;  /* 0x0000000c3d047c12 */ /* 0x000fe2000f8e960c */
[----:B------:R-:W-:-:S04]  /*8300*/  FFMA.FTZ R6, R150, UR17, -R15 ;  /* 0x0000001196067c23 */ /* 0x000fc8000801080f */
[----:B------:R-:W-:Y:S01]  /*8310*/  IMAD.WIDE.U32 R4, R4, -0x2daee0ad, RZ ;  /* 0xd2511f5304047825 */ /* 0x000fe200078e00ff */
[----:B------:R1:W2:Y:S04]  /*8320*/  MUFU.EX2 R240, R6 ;  /* 0x0000000600f07308 */ /* 0x0002a80000000800 */
        /* <DEDUP_REMOVED lines=9> */
[--C-:B------:R-:W-:Y:S01]  /*83c0*/  FFMA.FTZ R3, R144, UR17, -R15.reuse ;  /* 0x0000001190037c23 */ /* 0x100fe2000801080f */
[----:B------:R-:W-:Y:S01]  /*83d0*/  FFMA.FTZ R5, R143, UR17, -R15 ;  /* 0x000000118f057c23 */ /* 0x000fe2000801080f */
[----:B------:R-:W-:Y:S01]  /*83e0*/  MUFU.EX2 R96, R6 ;  /* 0x0000000600607308 */ /* 0x000fe20000000800 */
[----:B------:R-:W-:Y:S01]  /*83f0*/  LOP3.LUT R2, R23, UR5, R2, 0x96, !PT ;  /* 0x0000000517027c12 */ /* 0x000fe2000f8e9602 */
[----:B------:R-:W-:-:S04]  /*8400*/  IMAD.WIDE.U32 R10, R7, -0x326172a9, RZ ;  /* 0xcd9e8d57070a7825 */ /* 0x000fc800078e00ff */
[----:B--2---:R-:W-:Y:S02]  /*8410*/  IMAD.MOV.U32 R144, RZ, RZ, R240 ;  /* 0x000000ffff907224 */ /* 0x004fe400078e00f0 */
[----:B------:R1:W-:Y:S08]  /*8420*/  MUFU.EX2 R81, R3 ;  /* 0x0000000300517308 */ /* 0x0003f00000000800 */
[----:B------:R2:W-:Y:S01]  /*8430*/  MUFU.EX2 R80, R5 ;  /* 0x0000000500507308 */ /* 0x0005e20000000800 */
[----:B-1----:R-:W-:-:S03]  /*8440*/  IMAD.WIDE.U32 R2, R2, -0x326172a9, RZ ;  /* 0xcd9e8d5702027825 */ /* 0x002fc600078e00ff */
[C---:B------:R-:W-:Y:S02]  /*8450*/  LOP3.LUT R4, R2.reuse, 0xffff, RZ, 0xc0, !PT ;  /* 0x0000ffff02047812 */ /* 0x040fe400078ec0ff */
[----:B------:R-:W-:Y:S02]  /*8460*/  SHF.R.U32.HI R6, RZ, 0x18, R2 ;  /* 0x00000018ff067819 */ /* 0x000fe40000011602 */
[----:B--2---:R-:W-:Y:S02]  /*8470*/  SHF.R.U32.HI R5, RZ, 0x8, R4 ;  /* 0x00000008ff057819 */ /* 0x004fe40000011604 */
[----:B------:R-:W-:-:S04]  /*8480*/  LOP3.LUT R4, R2, 0xff, RZ, 0xc0, !PT ;  /* 0x000000ff02047812 */ /* 0x000fc800078ec0ff */
[----:B------:R-:W-:Y:S01]  /*8490*/  PRMT R9, R4, 0x5410, R5 ;  /* 0x0000541004097816 */ /* 0x000fe20000000005 */
[----:B------:R-:W-:Y:S01]  /*84a0*/  FFMA.FTZ R5, R145, UR17, -R17 ;  /* 0x0000001191057c23 */ /* 0x000fe20008010811 */
[----:B------:R-:W-:Y:S01]  /*84b0*/  SHF.R.U32.HI R4, RZ, 0x10, R2 ;  /* 0x00000010ff047819 */ /* 0x000fe20000011602 */
[----:B------:R-:W-:Y:S01]  /*84c0*/  IMAD.MOV.U32 R145, RZ, RZ, R121 ;  /* 0x000000ffff917224 */ /* 0x000fe200078e0079 */
[----:B------:R-:W-:Y:S01]  /*84d0*/  LOP3.LUT R2, R3, UR16, R10, 0x96, !PT ;  /* 0x0000001003027c12 */ /* 0x000fe2000f8e960a */
[----:B------:R1:W2:Y:S01]  /*84e0*/  MUFU.EX2 R16, R5 ;  /* 0x0000000500107308 */ /* 0x0002a20000000800 */
[----:B------:R-:W-:Y:S01]  /*84f0*/  LOP3.LUT R3, R4, 0xff, RZ, 0xc0, !PT ;  /* 0x000000ff04037812 */ /* 0x000fe200078ec0ff */
[----:B------:R-:W-:Y:S01]  /*8500*/  FFMA.FTZ R4, R137, UR17, -R17 ;  /* 0x0000001189047c23 */ /* 0x000fe20008010811 */
[----:B------:R-:W-:Y:S02]  /*8510*/  LOP3.LUT R7, R2, 0xff, RZ, 0xc0, !PT ;  /* 0x000000ff02077812 */ /* 0x000fe400078ec0ff */
[----:B------:R-:W-:-:S02]  /*8520*/  PRMT R8, R3, 0x5410, R6 ;  /* 0x0000541003087816 */ /* 0x000fc40000000006 */
[----:B------:R-:W-:Y:S01]  /*8530*/  LOP3.LUT R3, R2, 0xffff, RZ, 0xc0, !PT ;  /* 0x0000ffff02037812 */ /* 0x000fe200078ec0ff */
[----:B------:R3:W4:Y:S01]  /*8540*/  MUFU.EX2 R97, R4 ;  /* 0x0000000400617308 */ /* 0x0007220000000800 */
[----:B------:R-:W-:Y:S02]  /*8550*/  SHF.R.U32.HI R6, RZ, 0x18, R2 ;  /* 0x00000018ff067819 */ /* 0x000fe40000011602 */
[----:B-1----:R-:W-:Y:S01]  /*8560*/  SHF.R.U32.HI R5, RZ, 0x8, R3 ;  /* 0x00000008ff057819 */ /* 0x002fe20000011603 */
[----:B------:R-:W-:Y:S01]  /*8570*/  FFMA.FTZ R3, R158, UR17, -R17 ;  /* 0x000000119e037c23 */ /* 0x000fe20008010811 */
[----:B--2---:R-:W-:Y:S02]  /*8580*/  IMAD.MOV.U32 R158, RZ, RZ, R16 ;  /* 0x000000ffff9e7224 */ /* 0x004fe400078e0010 */
[----:B------:R-:W-:Y:S01]  /*8590*/  IMAD.MOV.U32 R16, RZ, RZ, R238 ;  /* 0x000000ffff107224 */ /* 0x000fe200078e00ee */
[----:B------:R1:W-:Y:S01]  /*85a0*/  MUFU.EX2 R150, R3 ;  /* 0x0000000300967308 */ /* 0x0003e20000000800 */
[----:B---3--:R-:W-:-:S04]  /*85b0*/  SHF.R.U32.HI R4, RZ, 0x10, R2 ;  /* 0x00000010ff047819 */ /* 0x008fc80000011602 */
[----:B------:R-:W-:Y:S02]  /*85c0*/  LOP3.LUT R2, R4, 0xff, RZ, 0xc0, !PT ;  /* 0x000000ff04027812 */ /* 0x000fe400078ec0ff */
[----:B------:R-:W-:Y:S02]  /*85d0*/  PRMT R4, R7, 0x5410, R5 ;  /* 0x0000541007047816 */ /* 0x000fe40000000005 */
[----:B------:R-:W-:Y:S02]  /*85e0*/  PRMT R5, R2, 0x5410, R6 ;  /* 0x0000541002057816 */ /* 0x000fe40000000006 */
[----:B------:R-:W-:Y:S01]  /*85f0*/  HSET2.LE.AND R2, R9, R0, PT ;  /* 0x0000000009027233 */ /* 0x000fe20003803000 */
[----:B-1----:R-:W-:Y:S01]  /*8600*/  FFMA.FTZ R3, R151, UR17, -R17 ;  /* 0x0000001197037c23 */ /* 0x002fe20008010811 */
[----:B------:R-:W-:-:S03]  /*8610*/  IMAD.MOV.U32 R151, RZ, RZ, R14 ;  /* 0x000000ffff977224 */ /* 0x000fc600078e000e */
[----:B------:R1:W2:Y:S02]  /*8620*/  MUFU.EX2 R247, R3 ;  /* 0x0000000300f77308 */ /* 0x0002a40000000800 */
[----:B-1----:R-:W-:-:S04]  /*8630*/  F2FP.BF16.F32.PACK_AB R3, R96, R80 ;  /* 0x000000506003723e */ /* 0x002fc800000010ff */
[----:B------:R-:W-:Y:S02]  /*8640*/  LOP3.LUT R6, R2, R3, RZ, 0xc0, !PT ;  /* 0x0000000302067212 */ /* 0x000fe400078ec0ff */
[----:B------:R-:W-:Y:S02]  /*8650*/  HSET2.LE.AND R2, R8, R0, PT ;  /* 0x0000000008027233 */ /* 0x000fe40003803000 */
[----:B----4-:R-:W-:-:S04]  /*8660*/  F2FP.BF16.F32.PACK_AB R3, R97, R158 ;  /* 0x0000009e6103723e */ /* 0x010fc800000010ff */
        /* <DEDUP_REMOVED lines=8> */
[----:B------:R-:W-:-:S03]  /*86f0*/  FFMA.FTZ R3, R142, UR17, -R21 ;  /* 0x000000118e037c23 */ /* 0x000fc60008010815 */
[----:B------:R1:W-:Y:S02]  /*8700*/  MUFU.EX2 R246, R2 ;  /* 0x0000000200f67308 */ /* 0x0003e40000000800 */
[C---:B------:R-:W-:Y:S06]  /*8710*/  HMMA.16816.F32.BF16 R40, R4.reuse, R28, R40 ;  /* 0x0000001c0428723c */ /* 0x040fec0000041828 */
[C---:B------:R-:W-:Y:S01]  /*8720*/  HMMA.16816.F32.BF16 R36, R4.reuse, R30, R56 ;  /* 0x0000001e0424723c */ /* 0x040fe20000041838 */
[----:B------:R2:W-:Y:S01]  /*8730*/  MUFU.EX2 R243, R3 ;  /* 0x0000000300f37308 */ /* 0x0005e20000000800 */
[----:B------:R-:W-:Y:S04]  /*8740*/  LDSM.16.MT88.4 R28, [R206+0x4c00] ;  /* 0x004c0000ce1c783b */ /* 0x000fe80000004200 */
[----:B------:R-:W-:Y:S01]  /*8750*/  HMMA.16816.F32.BF16 R44, R4, R24, R44 ;  /* 0x00000018042c723c */ /* 0x000fe2000004182c */
[----:B-1----:R-:W-:-:S05]  /*8760*/  LOP3.LUT R2, R19, UR6, R34, 0x96, !PT ;  /* 0x0000000613027c12 */ /* 0x002fca000f8e9622 */
[----:B------:R-:W-:Y:S01]  /*8770*/  HMMA.16816.F32.BF16 R48, R4, R26, R48 ;  /* 0x0000001a0430723c */ /* 0x000fe20000041830 */
[----:B------:R-:W1:Y:S01]  /*8780*/  LDSM.16.MT88.4 R24, [R205+0x4c00] ;  /* 0x004c0000cd18783b */ /* 0x000e620000004200 */
[----:B--2---:R-:W-:-:S05]  /*8790*/  IMAD.WIDE.U32 R2, R2, -0x2daee0ad, RZ ;  /* 0xd2511f5302027825 */ /* 0x004fca00078e00ff */
[--C-:B------:R-:W-:Y:S01]  /*87a0*/  FFMA.FTZ R4, R127, UR17, -R21.reuse ;  /* 0x000000117f047c23 */ /* 0x100fe20008010815 */
[----:B------:R-:W-:-:S03]  /*87b0*/  FFMA.FTZ R5, R126, UR17, -R21 ;  /* 0x000000117e057c23 */ /* 0x000fc60008010815 */
[----:B------:R2:W-:Y:S01]  /*87c0*/  MUFU.EX2 R244, R4 ;  /* 0x0000000400f47308 */ /* 0x0005e20000000800 */
[----:B------:R-:W-:Y:S02]  /*87d0*/  LOP3.LUT R7, R2, 0xff, RZ, 0xc0, !PT ;  /* 0x000000ff02077812 */ /* 0x000fe400078ec0ff */
[----:B------:R-:W-:-:S05]  /*87e0*/  SHF.R.U32.HI R9, RZ, 0x18, R2 ;  /* 0x00000018ff097819 */ /* 0x000fca0000011602 */
[----:B------:R3:W4:Y:S01]  /*87f0*/  MUFU.EX2 R245, R5 ;  /* 0x0000000500f57308 */ /* 0x0007220000000800 */
[----:B--2---:R-:W-:Y:S02]  /*8800*/  LOP3.LUT R4, R2, 0xffff, RZ, 0xc0, !PT ;  /* 0x0000ffff02047812 */ /* 0x004fe400078ec0ff */
[----:B------:R-:W-:Y:S02]  /*8810*/  LOP3.LUT R3, R3, UR15, R32, 0x96, !PT ;  /* 0x0000000f03037c12 */ /* 0x000fe4000f8e9620 */
[----:B------:R-:W-:Y:S01]  /*8820*/  SHF.R.U32.HI R6, RZ, 0x8, R4 ;  /* 0x00000008ff067819 */ /* 0x000fe20000011604 */
[----:B------:R-:W-:Y:S01]  /*8830*/  FFMA.FTZ R4, R129, UR17, -R20 ;  /* 0x0000001181047c23 */ /* 0x000fe20008010814 */
[----:B------:R-:W-:Y:S02]  /*8840*/  LOP3.LUT R8, R3, 0xff, RZ, 0xc0, !PT ;  /* 0x000000ff03087812 */ /* 0x000fe400078ec0ff */
[----:B---3--:R-:W-:Y:S01]  /*8850*/  SHF.R.U32.HI R5, RZ, 0x10, R2 ;  /* 0x00000010ff057819 */ /* 0x008fe20000011602 */
[----:B------:R2:W-:Y:S01]  /*8860*/  MUFU.EX2 R242, R4 ;  /* 0x0000000400f27308 */ /* 0x0005e20000000800 */
[----:B------:R-:W-:Y:S01]  /*8870*/  PRMT R10, R7, 0x5410, R6 ;  /* 0x00005410070a7816 */ /* 0x000fe20000000006 */
[----:B------:R-:W-:Y:S01]  /*8880*/  FFMA.FTZ R6, R130, UR17, -R20 ;  /* 0x0000001182067c23 */ /* 0x000fe20008010814 */
[----:B------:R-:W-:-:S02]  /*8890*/  LOP3.LUT R2, R3, 0xffff, RZ, 0xc0, !PT ;  /* 0x0000ffff03027812 */ /* 0x000fc400078ec0ff */
[----:B------:R-:W-:Y:S02]  /*88a0*/  LOP3.LUT R7, R5, 0xff, RZ, 0xc0, !PT ;  /* 0x000000ff05077812 */ /* 0x000fe400078ec0ff */
[--C-:B------:R-:W-:Y:S01]  /*88b0*/  SHF.R.U32.HI R5, RZ, 0x10, R3.reuse ;  /* 0x00000010ff057819 */ /* 0x100fe20000011603 */
[----:B------:R-:W3:Y:S01]  /*88c0*/  MUFU.EX2 R241, R6 ;  /* 0x0000000600f17308 */ /* 0x000ee20000000800 */
[----:B--2---:R-:W-:Y:S02]  /*88d0*/  SHF.R.U32.HI R4, RZ, 0x18, R3 ;  /* 0x00000018ff047819 */ /* 0x004fe40000011603 */
[----:B------:R-:W-:Y:S02]  /*88e0*/  SHF.R.U32.HI R3, RZ, 0x8, R2 ;  /* 0x00000008ff037819 */ /* 0x000fe40000011602 */
[----:B------:R-:W-:Y:S02]  /*88f0*/  LOP3.LUT R2, R5, 0xff, RZ, 0xc0, !PT ;  /* 0x000000ff05027812 */ /* 0x000fe400078ec0ff */
[----:B------:R-:W-:Y:S01]  /*8900*/  PRMT R8, R8, 0x5410, R3 ;  /* 0x0000541008087816 */ /* 0x000fe20000000003 */
[----:B------:R-:W-:Y:S01]  /*8910*/  FFMA.FTZ R3, R146, UR17, -R20 ;  /* 0x0000001192037c23 */ /* 0x000fe20008010814 */
[----:B------:R-:W-:Y:S01]  /*8920*/  PRMT R5, R7, 0x5410, R9 ;  /* 0x0000541007057816 */ /* 0x000fe20000000009 */
[----:B------:R-:W-:Y:S01]  /*8930*/  IMAD.MOV.U32 R146, RZ, RZ, R16 ;  /* 0x000000ffff927224 */ /* 0x000fe200078e0010 */
[----:B------:R-:W-:Y:S01]  /*8940*/  PRMT R9, R2, 0x5410, R4 ;  /* 0x0000541002097816 */ /* 0x000fe20000000004 */
[----:B------:R-:W-:Y:S01]  /*8950*/  FFMA.FTZ R4, R154, UR17, -R20 ;  /* 0x000000119a047c23 */ /* 0x000fe20008010814 */
[----:B------:R-:W-:Y:S01]  /*8960*/  IMAD.MOV.U32 R154, RZ, RZ, R89 ;  /* 0x000000ffff9a7224 */ /* 0x000fe200078e0059 */
[----:B------:R-:W-:Y:S01]  /*8970*/  HSET2.LE.AND R2, R10, R0, PT ;  /* 0x000000000a027233 */ /* 0x000fe20003803000 */
[----:B------:R4:W-:Y:S01]  /*8980*/  MUFU.EX2 R240, R3 ;  /* 0x0000000300f07308 */ /* 0x0009e20000000800 */
[----:B------:R-:W-:-:S07]  /*8990*/  IMAD.MOV.U32 R89, RZ, RZ, R239 ;  /* 0x000000ffff597224 */ /* 0x000fce00078e00ef */
[----:B------:R2:W1:Y:S01]  /*89a0*/  MUFU.EX2 R239, R4 ;  /* 0x0000000400ef7308 */ /* 0x0004620000000800 */
[----:B----4-:R-:W-:-:S04]  /*89b0*/  F2FP.BF16.F32.PACK_AB R3, R245, R244 ;  /* 0x000000f4f503723e */ /* 0x010fc800000010ff */
[----:B------:R-:W-:Y:S02]  /*89c0*/  LOP3.LUT R6, R2, R3, RZ, 0xc0, !PT ;  /* 0x0000000302067212 */ /* 0x000fe400078ec0ff */
[----:B------:R-:W-:Y:S02]  /*89d0*/  HSET2.LE.AND R2, R5, R0, PT ;  /* 0x0000000005027233 */ /* 0x000fe40003803000 */
[----:B---3--:R-:W-:-:S04]  /*89e0*/  F2FP.BF16.F32.PACK_AB R3, R241, R242 ;  /* 0x000000f2f103723e */ /* 0x008fc800000010ff */
[----:B------:R-:W-:Y:S02]  /*89f0*/  LOP3.LUT R7, R2, R3, RZ, 0xc0, !PT ;  /* 0x0000000302077212 */ /* 0x000fe400078ec0ff */
[----:B------:R-:W-:Y:S02]  /*8a00*/  HSET2.LE.AND R2, R8, R0, PT ;  /* 0x0000000008027233 */ /* 0x000fe40003803000 */
[----:B------:R-:W-:-:S04]  /*8a10*/  F2FP.BF16.F32.PACK_AB R3, R243, R246 ;  /* 0x000000f6f303723e */ /* 0x000fc800000010ff */
[----:B--2---:R-:W-:Y:S02]  /*8a20*/  LOP3.LUT R4, R2, R3, RZ, 0xc0, !PT ;  /* 0x0000000302047212 */ /* 0x004fe400078ec0ff */
[----:B------:R-:W-:Y:S02]  /*8a30*/  HSET2.LE.AND R2, R9, R0, PT ;  /* 0x0000000009027233 */ /* 0x000fe40003803000 */
[----:B-1----:R-:W-:-:S04]  /*8a40*/  F2FP.BF16.F32.PACK_AB R3, R240, R239 ;  /* 0x000000eff003723e */ /* 0x002fc800000010ff */
[----:B------:R-:W-:Y:S01]  /*8a50*/  LOP3.LUT R5, R2, R3, RZ, 0xc0, !PT ;  /* 0x0000000302057212 */ /* 0x000fe200078ec0ff */
[--C-:B------:R-:W-:Y:S01]  /*8a60*/  FFMA.FTZ R2, R162, UR17, -R15.reuse ;  /* 0x00000011a2027c23 */ /* 0x100fe2000801080f */
[----:B------:R-:W-:Y:S01]  /*8a70*/  FFMA.FTZ R3, R148, UR17, -R15 ;  /* 0x0000001194037c23 */ /* 0x000fe2000801080f */
[----:B------:R-:W-:Y:S02]  /*8a80*/  IMAD.MOV.U32 R162, RZ, RZ, R117 ;  /* 0x000000ffffa27224 */ /* 0x000fe400078e0075 */
[----:B------:R1:W-:Y:S01]  /*8a90*/  MUFU.EX2 R235, R2 ;  /* 0x0000000200eb7308 */ /* 0x0003e20000000800 */
[----:B------:R-:W-:Y:S01]  /*8aa0*/  IMAD.MOV.U32 R148, RZ, RZ, R116 ;  /* 0x000000ffff947224 */ /* 0x000fe200078e0074 */
[C---:B------:R-:W-:Y:S06]  /*8ab0*/  HMMA.16816.F32.BF16 R56, R4.reuse, R26, R52 ;  /* 0x0000001a0438723c */ /* 0x040fec0000041834 */
[C---:B------:R-:W-:Y:S06]  /*8ac0*/  HMMA.16816.F32.BF16 R64, R4.reuse, R24, R64 ;  /* 0x000000180440723c */ /* 0x040fec0000041840 */
[----:B------:R-:W-:Y:S01]  /*8ad0*/  HMMA.16816.F32.BF16 R52, R4, R28, R72 ;  /* 0x0000001c0434723c */ /* 0x000fe20000041848 */
[----:B-1----:R-:W-:Y:S01]  /*8ae0*/  FFMA.FTZ R2, R155, UR17, -R15 ;  /* 0x000000119b027c23 */ /* 0x002fe2000801080f */
[----:B------:R-:W-:-:S02]  /*8af0*/  IMAD.MOV.U32 R155, RZ, RZ, R236 ;  /* 0x000000ffff9b7224 */ /* 0x000fc400078e00ec */
[----:B------:R-:W-:Y:S02]  /*8b00*/  MUFU.EX2 R236, R3 ;  /* 0x0000000300ec7308 */ /* 0x000fe40000000800 */
[----:B------:R-:W-:Y:S06]  /*8b10*/  HMMA.16816.F32.BF16 R32, R4, R30, R68 ;  /* 0x0000001e0420723c */ /* 0x000fec0000041844 */
[----:B------:R1:W-:Y:S01]  /*8b20*/  MUFU.EX2 R237, R2 ;  /* 0x0000000200ed7308 */ /* 0x0003e20000000800 */
[----:B------:R-:W-:Y:S01]  /*8b30*/  FFMA.FTZ R4, R163, UR17, -R17 ;  /* 0x00000011a3047c23 */ /* 0x000fe20008010811 */
[----:B------:R-:W-:-:S06]  /*8b40*/  IMAD.MOV.U32 R163, RZ, RZ, R92 ;  /* 0x000000ffffa37224 */ /* 0x000fcc00078e005c */
[----:B------:R-:W-:Y:S01]  /*8b50*/  MUFU.EX2 R143, R4 ;  /* 0x00000004008f7308 */ /* 0x000fe20000000800 */
[----:B-1----:R-:W-:Y:S01]  /*8b60*/  FFMA.FTZ R2, R149, UR17, -R15 ;  /* 0x0000001195027c23 */ /* 0x002fe2000801080f */
[----:B------:R-:W-:-:S06]  /*8b70*/  IMAD.MOV.U32 R149, RZ, RZ, R118 ;  /* 0x000000ffff957224 */ /* 0x000fcc00078e0076 */
[----:B------:R1:W2:Y:S02]  /*8b80*/  MUFU.EX2 R238, R2 ;  /* 0x0000000200ee7308 */ /* 0x0002a40000000800 */
[----:B-1----:R-:W-:-:S05]  /*8b90*/  LOP3.LUT R2, R11, UR6, R12, 0x96, !PT ;  /* 0x000000060b027c12 */ /* 0x002fca000f8e960c */
[----:B------:R-:W-:-:S03]  /*8ba0*/  IMAD.WIDE.U32 R2, R2, -0x2daee0ad, RZ ;  /* 0xd2511f5302027825 */ /* 0x000fc600078e00ff */
[C---:B------:R-:W-:Y:S02]  /*8bb0*/  LOP3.LUT R5, R2.reuse, 0xffff, RZ, 0xc0, !PT ;  /* 0x0000ffff02057812 */ /* 0x040fe400078ec0ff */
[----:B------:R-:W-:Y:S02]  /*8bc0*/  LOP3.LUT R6, R2, 0xff, RZ, 0xc0, !PT ;  /* 0x000000ff02067812 */ /* 0x000fe400078ec0ff */
[----:B------:R-:W-:Y:S01]  /*8bd0*/  SHF.R.U32.HI R4, RZ, 0x8, R5 ;  /* 0x00000008ff047819 */ /* 0x000fe20000011605 */
[----:B------:R-:W-:Y:S01]  /*8be0*/  FFMA.FTZ R5, R152, UR17, -R17 ;  /* 0x0000001198057c23 */ /* 0x000fe20008010811 */
[----:B------:R-:W-:Y:S01]  /*8bf0*/  LOP3.LUT R3, R3, UR15, R22, 0x96, !PT ;  /* 0x0000000f03037c12 */ /* 0x000fe2000f8e9616 */
[----:B------:R-:W-:Y:S01]  /*8c00*/  IMAD.MOV.U32 R152, RZ, RZ, R233 ;  /* 0x000000ffff987224 */ /* 0x000fe200078e00e9 */
[----:B------:R-:W-:Y:S01]  /*8c10*/  PRMT R11, R6, 0x5410, R4 ;  /* 0x00005410060b7816 */ /* 0x000fe20000000004 */
[----:B------:R-:W-:Y:S01]  /*8c20*/  FFMA.FTZ R4, R153, UR17, -R17 ;  /* 0x0000001199047c23 */ /* 0x000fe20008010811 */
[--C-:B------:R-:W-:Y:S01]  /*8c30*/  SHF.R.U32.HI R7, RZ, 0x10, R2.reuse ;  /* 0x00000010ff077819 */ /* 0x100fe20000011602 */
[----:B------:R1:W-:Y:S01]  /*8c40*/  MUFU.EX2 R233, R5 ;  /* 0x0000000500e97308 */ /* 0x0003e20000000800 */
[----:B------:R-:W-:Y:S01]  /*8c50*/  SHF.R.U32.HI R8, RZ, 0x18, R2 ;  /* 0x00000018ff087819 */ /* 0x000fe20000011602 */
[----:B------:R-:W-:Y:S01]  /*8c60*/  IMAD.MOV.U32 R153, RZ, RZ, R132 ;  /* 0x000000ffff997224 */ /* 0x000fe200078e0084 */
[----:B------:R-:W-:Y:S01]  /*8c70*/  LOP3.LUT R2, R3, 0xffff, RZ, 0xc0, !PT ;  /* 0x0000ffff03027812 */ /* 0x000fe200078ec0ff */
[----:B------:R-:W-:-:S03]  /*8c80*/  IMAD.MOV.U32 R132, RZ, RZ, R141 ;  /* 0x000000ffff847224 */ /* 0x000fc600078e008d */
[----:B------:R-:W-:Y:S01]  /*8c90*/  SHF.R.U32.HI R6, RZ, 0x8, R2 ;  /* 0x00000008ff067819 */ /* 0x000fe20000011602 */
[----:B------:R3:W4:Y:S01]  /*8ca0*/  MUFU.EX2 R142, R4 ;  /* 0x00000004008e7308 */ /* 0x0007220000000800 */
[----:B------:R-:W-:Y:S01]  /*8cb0*/  SHF.R.U32.HI R2, RZ, 0x10, R3 ;  /* 0x00000010ff027819 */ /* 0x000fe20000011603 */
[----:B------:R-:W-:-:S04]  /*8cc0*/  IMAD.MOV.U32 R122, RZ, RZ, R132 ;  /* 0x000000ffff7a7224 */ /* 0x000fc800078e0084 */
[----:B------:R-:W-:Y:S01]  /*8cd0*/  IMAD.MOV.U32 R147, RZ, RZ, R122 ;  /* 0x000000ffff937224 */ /* 0x000fe200078e007a */
[----:B-1----:R-:W-:Y:S01]  /*8ce0*/  LOP3.LUT R5, R7, 0xff, RZ, 0xc0, !PT ;  /* 0x000000ff07057812 */ /* 0x002fe200078ec0ff */
[----:B------:R-:W-:-:S03]  /*8cf0*/  FFMA.FTZ R7, R160, UR17, -R17 ;  /* 0x00000011a0077c23 */ /* 0x000fc60008010811 */
[----:B------:R-:W-:Y:S01]  /*8d00*/  PRMT R10, R5, 0x5410, R8 ;  /* 0x00005410050a7816 */ /* 0x000fe20000000008 */
[----:B------:R1:W1:Y:S01]  /*8d10*/  MUFU.EX2 R141, R7 ;  /* 0x00000007008d7308 */ /* 0x0002620000000800 */
[----:B------:R-:W-:Y:S02]  /*8d20*/  SHF.R.U32.HI R5, RZ, 0x18, R3 ;  /* 0x00000018ff057819 */ /* 0x000fe40000011603 */
[----:B---3--:R-:W-:Y:S02]  /*8d30*/  LOP3.LUT R4, R3, 0xff, RZ, 0xc0, !PT ;  /* 0x000000ff03047812 */ /* 0x008fe400078ec0ff */
[----:B--2---:R-:W-:Y:S02]  /*8d40*/  F2FP.BF16.F32.PACK_AB R3, R236, R238 ;  /* 0x000000eeec03723e */ /* 0x004fe400000010ff */
[----:B------:R-:W-:Y:S02]  /*8d50*/  PRMT R9, R4, 0x5410, R6 ;  /* 0x0000541004097816 */ /* 0x000fe40000000006 */
[----:B------:R-:W-:-:S02]  /*8d60*/  LOP3.LUT R4, R2, 0xff, RZ, 0xc0, !PT ;  /* 0x000000ff02047812 */ /* 0x000fc400078ec0ff */
[--C-:B------:R-:W-:Y:S02]  /*8d70*/  HSET2.LE.AND R2, R11, R0.reuse, PT ;  /* 0x000000000b027233 */ /* 0x100fe40003803000 */
[----:B------:R-:W-:Y:S02]  /*8d80*/  PRMT R8, R4, 0x5410, R5 ;  /* 0x0000541004087816 */ /* 0x000fe40000000005 */
[--C-:B------:R-:W-:Y:S02]  /*8d90*/  HSET2.LE.AND R4, R9, R0.reuse, PT ;  /* 0x0000000009047233 */ /* 0x100fe40003803000 */
[----:B------:R-:W-:Y:S02]  /*8da0*/  F2FP.BF16.F32.PACK_AB R5, R237, R235 ;  /* 0x000000ebed05723e */ /* 0x000fe400000010ff */
[----:B------:R-:W-:Y:S02]  /*8db0*/  LOP3.LUT R6, R2, R3, RZ, 0xc0, !PT ;  /* 0x0000000302067212 */ /* 0x000fe400078ec0ff */
[--C-:B------:R-:W-:Y:S01]  /*8dc0*/  HSET2.LE.AND R2, R10, R0.reuse, PT ;  /* 0x000000000a027233 */ /* 0x100fe20003803000 */
[----:B------:R-:W-:Y:S01]  /*8dd0*/  FFMA.FTZ R10, R157, UR17, -R21 ;  /* 0x000000119d0a7c23 */ /* 0x000fe20008010815 */
[----:B----4-:R-:W-:Y:S01]  /*8de0*/  F2FP.BF16.F32.PACK_AB R3, R142, R233 ;  /* 0x000000e98e03723e */ /* 0x010fe200000010ff */
[----:B------:R-:W-:Y:S01]  /*8df0*/  IMAD.MOV.U32 R157, RZ, RZ, R80 ;  /* 0x000000ffff9d7224 */ /* 0x000fe200078e0050 */
[----:B------:R-:W-:Y:S01]  /*8e00*/  LOP3.LUT R4, R4, R5, RZ, 0xc0, !PT ;  /* 0x0000000504047212 */ /* 0x000fe200078ec0ff */
[----:B------:R-:W-:Y:S01]  /*8e10*/  VIADD R5, R168, 0x2 ;  /* 0x00000002a8057836 */ /* 0x000fe20000000000 */
[----:B-1----:R-:W-:Y:S01]  /*8e20*/  LOP3.LUT R7, R2, R3, RZ, 0xc0, !PT ;  /* 0x0000000302077212 */ /* 0x002fe200078ec0ff */
[----:B------:R-:W-:Y:S01]  /*8e30*/  MUFU.EX2 R136, R10 ;  /* 0x0000000a00887308 */ /* 0x000fe20000000800 */
[----:B------:R-:W-:-:S02]  /*8e40*/  HSET2.LE.AND R2, R8, R0, PT ;  /* 0x0000000008027233 */ /* 0x000fc40003803000 */
[----:B------:R-:W-:Y:S02]  /*8e50*/  LOP3.LUT R8, R91, UR21, R5, 0x96, !PT ;  /* 0x000000155b087c12 */ /* 0x000fe4000f8e9605 */
[----:B------:R-:W-:-:S03]  /*8e60*/  F2FP.BF16.F32.PACK_AB R3, R141, R143 ;  /* 0x0000008f8d03723e */ /* 0x000fc600000010ff */
[----:B------:R-:W-:Y:S01]  /*8e70*/  IMAD.WIDE.U32 R18, R8, -0x326172a9, RZ ;  /* 0xcd9e8d5708127825 */ /* 0x000fe200078e00ff */
[----:B------:R-:W-:-:S04]  /*8e80*/  LOP3.LUT R5, R2, R3, RZ, 0xc0, !PT ;  /* 0x0000000302057212 */ /* 0x000fc800078ec0ff */
[----:B------:R-:W-:Y:S02]  /*8e90*/  LOP3.LUT R2, R19, UR14, R78, 0x96, !PT ;  /* 0x0000000e13027c12 */ /* 0x000fe4000f8e964e */
[----:B------:R-:W-:Y:S01]  /*8ea0*/  LOP3.LUT R8, R63, UR12, R18, 0x96, !PT ;  /* 0x0000000c3f087c12 */ /* 0x000fe2000f8e9612 */
[----:B------:R-:W-:Y:S02]  /*8eb0*/  HMMA.16816.F32.BF16 R72, R4, R24, R40 ;  /* 0x000000180448723c */ /* 0x000fe40000041828 */
[----:B------:R-:W-:-:S04]  /*8ec0*/  IMAD.WIDE.U32 R2, R2, -0x2daee0ad, RZ ;  /* 0xd2511f5302027825 */ /* 0x000fc800078e00ff */
[----:B------:R-:W-:Y:S01]  /*8ed0*/  IMAD.WIDE.U32 R8, R8, -0x2daee0ad, RZ ;  /* 0xd2511f5308087825 */ /* 0x000fe200078e00ff */
[----:B------:R-:W-:Y:S01]  /*8ee0*/  LOP3.LUT R3, R3, UR11, R86, 0x96, !PT ;  /* 0x0000000b03037c12 */ /* 0x000fe2000f8e9656 */
[C---:B------:R-:W-:Y:S01]  /*8ef0*/  HMMA.16816.F32.BF16 R68, R4.reuse, R26, R36 ;  /* 0x0000001a0444723c */ /* 0x040fe20000041824 */
[----:B------:R-:W1:Y:S02]  /*8f00*/  LDSM.16.MT88.4 R24, [R205+0x5000] ;  /* 0x00500000cd18783b */ /* 0x000e640000004200 */
[----:B------:R-:W-:Y:S01]  /*8f10*/  LOP3.LUT R9, R9, UR9, R2, 0x96, !PT ;  /* 0x0000000909097c12 */ /* 0x000fe2000f8e9602 */
[----:B------:R-:W-:Y:S02]  /*8f20*/  IMAD.WIDE.U32 R2, R3, -0x326172a9, RZ ;  /* 0xcd9e8d5703027825 */ /* 0x000fe400078e00ff */
[----:B------:R-:W-:Y:S02]  /*8f30*/  HMMA.16816.F32.BF16 R40, R4, R28, R44 ;  /* 0x0000001c0428723c */ /* 0x000fe4000004182c */
[----:B------:R-:W-:Y:S01]  /*8f40*/  IMAD.WIDE.U32 R12, R9, -0x326172a9, RZ ;  /* 0xcd9e8d57090c7825 */ /* 0x000fe200078e00ff */
[----:B------:R-:W-:-:S03]  /*8f50*/  LOP3.LUT R3, R3, UR10, R62, 0x96, !PT ;  /* 0x0000000a03037c12 */ /* 0x000fc6000f8e963e */
[----:B------:R-:W-:Y:S01]  /*8f60*/  HMMA.16816.F32.BF16 R48, R4, R30, R48 ;  /* 0x0000001e0430723c */ /* 0x000fe20000041830 */
[----:B------:R-:W-:Y:S01]  /*8f70*/  LOP3.LUT R9, R13, UR8, R2, 0x96, !PT ;  /* 0x000000080d097c12 */ /* 0x000fe2000f8e9602 */
[----:B------:R-:W-:Y:S01]  /*8f80*/  IMAD.WIDE.U32 R2, R3, -0x2daee0ad, RZ ;  /* 0xd2511f5303027825 */ /* 0x000fe200078e00ff */
[----:B------:R-:W2:Y:S03]  /*8f90*/  LDSM.16.MT88.4 R28, [R206+0x5000] ;  /* 0x00500000ce1c783b */ /* 0x000ea60000004200 */
[----:B------:R-:W-:-:S04]  /*8fa0*/  IMAD.WIDE.U32 R22, R9, -0x2daee0ad, RZ ;  /* 0xd2511f5309167825 */ /* 0x000fc800078e00ff */
[--C-:B------:R-:W-:Y:S01]  /*8fb0*/  FFMA.FTZ R4, R159, UR17, -R21.reuse ;  /* 0x000000119f047c23 */ /* 0x100fe20008010815 */
[----:B------:R-:W-:Y:S01]  /*8fc0*/  FFMA.FTZ R5, R100, UR17, -R21 ;  /* 0x0000001164057c23 */ /* 0x000fe20008010815 */
[----:B------:R-:W-:Y:S01]  /*8fd0*/  IMAD.MOV.U32 R159, RZ, RZ, R81 ;  /* 0x000000ffff9f7224 */ /* 0x000fe200078e0051 */
[----:B------:R-:W-:Y:S01]  /*8fe0*/  LOP3.LUT R2, R23, UR5, R2, 0x96, !PT ;  /* 0x0000000517027c12 */ /* 0x000fe2000f8e9602 */
[----:B------:R3:W-:Y:S01]  /*8ff0*/  MUFU.EX2 R137, R4 ;  /* 0x0000000400897308 */ /* 0x0007e20000000800 */
[----:B------:R-:W-:Y:S02]  /*9000*/  IMAD.MOV.U32 R100, RZ, RZ, R148 ;  /* 0x000000ffff647224 */ /* 0x000fe400078e0094 */
[----:B------:R-:W-:Y:S02]  /*9010*/  IMAD.MOV.U32 R148, RZ, RZ, R147 ;  /* 0x000000ffff947224 */ /* 0x000fe400078e0093 */
[----:B------:R-:W-:-:S03]  /*9020*/  IMAD.MOV.U32 R147, RZ, RZ, R174 ;  /* 0x000000ffff937224 */ /* 0x000fc600078e00ae */
[----:B------:R4:W-:Y:S01]  /*9030*/  MUFU.EX2 R135, R5 ;  /* 0x0000000500877308 */ /* 0x0009e20000000800 */
[----:B---3--:R-:W-:Y:S01]  /*9040*/  LOP3.LUT R4, R3, UR7, R8, 0x96, !PT ;  /* 0x0000000703047c12 */ /* 0x008fe2000f8e9608 */
[----:B------:R-:W-:-:S04]  /*9050*/  IMAD.WIDE.U32 R2, R2, -0x326172a9, RZ ;  /* 0xcd9e8d5702027825 */ /* 0x000fc800078e00ff */
[----:B------:R-:W-:Y:S01]  /*9060*/  IMAD.WIDE.U32 R10, R4, -0x326172a9, RZ ;  /* 0xcd9e8d57040a7825 */ /* 0x000fe200078e00ff */
[----:B------:R-:W-:-:S03]  /*9070*/  LOP3.LUT R4, R2, 0xffff, RZ, 0xc0, !PT ;  /* 0x0000ffff02047812 */ /* 0x000fc600078ec0ff */
[----:B----4-:R-:W-:Y:S01]  /*9080*/  FFMA.FTZ R5, R112, UR17, -R21 ;  /* 0x0000001170057c23 */ /* 0x010fe20008010815 */
[----:B------:R-:W-:Y:S02]  /*9090*/  LOP3.LUT R9, R2, 0xff, RZ, 0xc0, !PT ;  /* 0x000000ff02097812 */ /* 0x000fe400078ec0ff */
[--C-:B------:R-:W-:Y:S01]  /*90a0*/  SHF.R.U32.HI R6, RZ, 0x10, R2.reuse ;  /* 0x00000010ff067819 */ /* 0x100fe20000011602 */
[----:B------:R3:W4:Y:S01]  /*90b0*/  MUFU.EX2 R132, R5 ;  /* 0x0000000500847308 */ /* 0x0007220000000800 */
[----:B------:R-:W-:Y:S02]  /*90c0*/  SHF.R.U32.HI R7, RZ, 0x18, R2 ;  /* 0x00000018ff077819 */ /* 0x000fe40000011602 */
[----:B------:R-:W-:Y:S01]  /*90d0*/  SHF.R.U32.HI R8, RZ, 0x8, R4 ;  /* 0x00000008ff087819 */ /* 0x000fe20000011604 */
[----:B------:R-:W-:Y:S01]  /*90e0*/  FFMA.FTZ R4, R161, UR17, -R20 ;  /* 0x00000011a1047c23 */ /* 0x000fe20008010814 */
[----:B------:R-:W-:Y:S02]  /*90f0*/  LOP3.LUT R2, R3, UR16, R10, 0x96, !PT ;  /* 0x0000001003027c12 */ /* 0x000fe4000f8e960a */
[----:B------:R-:W-:Y:S01]  /*9100*/  LOP3.LUT R3, R6, 0xff, RZ, 0xc0, !PT ;  /* 0x000000ff06037812 */ /* 0x000fe200078ec0ff */
[----:B------:R1:W-:Y:S01]  /*9110*/  MUFU.EX2 R130, R4 ;  /* 0x0000000400827308 */ /* 0x0003e20000000800 */
[----:B------:R-:W-:-:S02]  /*9120*/  PRMT R9, R9, 0x5410, R8 ;  /* 0x0000541009097816 */ /* 0x000fc40000000008 */
[----:B------:R-:W-:Y:S01]  /*9130*/  PRMT R10, R3, 0x5410, R7 ;  /* 0x00005410030a7816 */ /* 0x000fe20000000007 */
[----:B------:R-:W-:Y:S01]  /*9140*/  FFMA.FTZ R7, R113, UR17, -R20 ;  /* 0x0000001171077c23 */ /* 0x000fe20008010814 */
[----:B------:R-:W-:Y:S02]  /*9150*/  SHF.R.U32.HI R3, RZ, 0x18, R2 ;  /* 0x00000018ff037819 */ /* 0x000fe40000011602 */
[----:B------:R-:W-:Y:S01]  /*9160*/  LOP3.LUT R12, R11, UR6, R12, 0x96, !PT ;  /* 0x000000060b0c7c12 */ /* 0x000fe2000f8e960c */
[----:B------:R-:W-:Y:S01]  /*9170*/  MUFU.EX2 R131, R7 ;  /* 0x0000000700837308 */ /* 0x000fe20000000800 */
[----:B---3--:R-:W-:-:S04]  /*9180*/  LOP3.LUT R5, R2, 0xffff, RZ, 0xc0, !PT ;  /* 0x0000ffff02057812 */ /* 0x008fc800078ec0ff */
[----:B------:R-:W-:Y:S02]  /*9190*/  SHF.R.U32.HI R6, RZ, 0x8, R5 ;  /* 0x00000008ff067819 */ /* 0x000fe40000011605 */
[----:B------:R-:W-:Y:S02]  /*91a0*/  LOP3.LUT R5, R2, 0xff, RZ, 0xc0, !PT ;  /* 0x000000ff02057812 */ /* 0x000fe400078ec0ff */
[----:B-1----:R-:W-:Y:S02]  /*91b0*/  SHF.R.U32.HI R4, RZ, 0x10, R2 ;  /* 0x00000010ff047819 */ /* 0x002fe40000011602 */
[----:B------:R-:W-:Y:S02]  /*91c0*/  PRMT R5, R5, 0x5410, R6 ;  /* 0x0000541005057816 */ /* 0x000fe40000000006 */
[----:B------:R-:W-:Y:S01]  /*91d0*/  LOP3.LUT R2, R4, 0xff, RZ, 0xc0, !PT ;  /* 0x000000ff04027812 */ /* 0x000fe200078ec0ff */
[----:B------:R-:W-:Y:S01]  /*91e0*/  FFMA.FTZ R4, R156, UR17, -R20 ;  /* 0x000000119c047c23 */ /* 0x000fe20008010814 */
[----:B------:R-:W-:-:S02]  /*91f0*/  IMAD.MOV.U32 R156, RZ, RZ, R123 ;  /* 0x000000ffff9c7224 */ /* 0x000fc400078e007b */
[----:B------:R-:W-:Y:S01]  /*9200*/  PRMT R8, R2, 0x5410, R3 ;  /* 0x0000541002087816 */ /* 0x000fe20000000003 */
[----:B------:R-:W1:Y:S01]  /*9210*/  MUFU.EX2 R129, R4 ;  /* 0x0000000400817308 */ /* 0x000e620000000800 */
[----:B------:R-:W-:Y:S01]  /*9220*/  FFMA.FTZ R3, R164, UR17, -R20 ;  /* 0x00000011a4037c23 */ /* 0x000fe20008010814 */
[----:B------:R-:W-:Y:S01]  /*9230*/  HSET2.LE.AND R2, R9, R0, PT ;  /* 0x0000000009027233 */ /* 0x000fe20003803000 */
[----:B------:R-:W-:Y:S02]  /*9240*/  IMAD.MOV.U32 R164, RZ, RZ, R149 ;  /* 0x000000ffffa47224 */ /* 0x000fe400078e0095 */
[----:B------:R-:W-:Y:S02]  /*9250*/  IMAD.MOV.U32 R149, RZ, RZ, R151 ;  /* 0x000000ffff957224 */ /* 0x000fe400078e0097 */
[----:B------:R-:W-:Y:S01]  /*9260*/  IMAD.MOV.U32 R151, RZ, RZ, R175 ;  /* 0x000000ffff977224 */ /* 0x000fe200078e00af */
[----:B------:R4:W3:Y:S02]  /*9270*/  MUFU.EX2 R128, R3 ;  /* 0x0000000300807308 */ /* 0x0008e40000000800 */
        /* <DEDUP_REMOVED lines=9> */
[----:B---3--:R-:W-:-:S04]  /*9310*/  F2FP.BF16.F32.PACK_AB R3, R128, R130 ;  /* 0x000000828003723e */ /* 0x008fc800000010ff */
[----:B------:R-:W-:Y:S02]  /*9320*/  LOP3.LUT R5, R2, R3, RZ, 0xc0, !PT ;  /* 0x0000000302057212 */ /* 0x000fe400078ec0ff */
[----:B------:R-:W-:-:S05]  /*9330*/  LOP3.LUT R2, R19, UR14, R76, 0x96, !PT ;  /* 0x0000000e13027c12 */ /* 0x000fca000f8e964c */
[----:B------:R-:W-:Y:S01]  /*9340*/  HMMA.16816.F32.BF16 R64, R4, R24, R64 ;  /* 0x000000180440723c */ /* 0x000fe20000041840 */
[----:B------:R-:W-:-:S05]  /*9350*/  IMAD.WIDE.U32 R2, R2, -0x2daee0ad, RZ ;  /* 0xd2511f5302027825 */ /* 0x000fca00078e00ff */
[----:B------:R-:W-:Y:S01]  /*9360*/  HMMA.16816.F32.BF16 R56, R4, R26, R56 ;  /* 0x0000001a0438723c */ /* 0x000fe20000041838 */
[----:B------:R-:W-:-:S05]  /*9370*/  LOP3.LUT R3, R3, UR11, R84, 0x96, !PT ;  /* 0x0000000b03037c12 */ /* 0x000fca000f8e9654 */
[C---:B--2---:R-:W-:Y:S01]  /*9380*/  HMMA.16816.F32.BF16 R44, R4.reuse, R28, R52 ;  /* 0x0000001c042c723c */ /* 0x044fe20000041834 */
[----:B------:R-:W-:Y:S05]  /*9390*/  LDSM.16.MT88.4 R52, [R206+0x5400] ;  /* 0x00540000ce34783b */ /* 0x000fea0000004200 */
[----:B------:R-:W-:Y:S07]  /*93a0*/  HMMA.16816.F32.BF16 R36, R4, R30, R32 ;  /* 0x0000001e0424723c */ /* 0x000fee0000041820 */
[----:B------:R-:W-:Y:S01]  /*93b0*/  LOP3.LUT R4, R61, UR12, R18, 0x96, !PT ;  /* 0x0000000c3d047c12 */ /* 0x000fe2000f8e9612 */
[----:B------:R-:W-:-:S02]  /*93c0*/  IMAD.MOV.U32 R34, RZ, RZ, R146 ;  /* 0x000000ffff227224 */ /* 0x000fc400078e0092 */
[----:B------:R-:W-:Y:S02]  /*93d0*/  IMAD.MOV.U32 R146, RZ, RZ, R145 ;  /* 0x000000ffff927224 */ /* 0x000fe400078e0091 */
[----:B------:R-:W-:-:S04]  /*93e0*/  IMAD.WIDE.U32 R4, R4, -0x2daee0ad, RZ ;  /* 0xd2511f5304047825 */ /* 0x000fc800078e00ff */
[----:B------:R-:W-:Y:S01]  /*93f0*/  IMAD.MOV.U32 R35, RZ, RZ, R162 ;  /* 0x000000ffff237224 */ /* 0x000fe200078e00a2 */
[----:B------:R-:W-:Y:S01]  /*9400*/  LOP3.LUT R6, R5, UR9, R2, 0x96, !PT ;  /* 0x0000000905067c12 */ /* 0x000fe2000f8e9602 */
[----:B------:R-:W-:-:S04]  /*9410*/  IMAD.WIDE.U32 R2, R3, -0x326172a9, RZ ;  /* 0xcd9e8d5703027825 */ /* 0x000fc800078e00ff */
[----:B------:R-:W-:Y:S01]  /*9420*/  IMAD.WIDE.U32 R6, R6, -0x326172a9, RZ ;  /* 0xcd9e8d5706067825 */ /* 0x000fe200078e00ff */
[----:B------:R-:W-:-:S03]  /*9430*/  LOP3.LUT R3, R3, UR10, R60, 0x96, !PT ;  /* 0x0000000a03037c12 */ /* 0x000fc6000f8e963c */
[----:B------:R-:W-:Y:S01]  /*9440*/  IMAD.MOV.U32 R145, RZ, RZ, R171 ;  /* 0x000000ffff917224 */ /* 0x000fe200078e00ab */
[----:B------:R-:W-:Y:S01]  /*9450*/  LOP3.LUT R5, R7, UR8, R2, 0x96, !PT ;  /* 0x0000000807057c12 */ /* 0x000fe2000f8e9602 */
[----:B------:R-:W-:-:S04]  /*9460*/  IMAD.WIDE.U32 R2, R3, -0x2daee0ad, RZ ;  /* 0xd2511f5303027825 */ /* 0x000fc800078e00ff */
[----:B------:R-:W-:Y:S01]  /*9470*/  IMAD.WIDE.U32 R32, R5, -0x2daee0ad, RZ ;  /* 0xd2511f5305207825 */ /* 0x000fe200078e00ff */
[----:B------:R-:W-:-:S03]  /*9480*/  LOP3.LUT R4, R3, UR7, R4, 0x96, !PT ;  /* 0x0000000703047c12 */ /* 0x000fc6000f8e9604 */
[----:B------:R-:W-:-:S04]  /*9490*/  FFMA.FTZ R3, R173, UR17, -R15 ;  /* 0x00000011ad037c23 */ /* 0x000fc8000801080f */
[----:B------:R1:W-:Y:S01]  /*94a0*/  MUFU.EX2 R127, R3 ;  /* 0x00000003007f7308 */ /* 0x0003e20000000800 */
[----:B------:R-:W-:-:S05]  /*94b0*/  IMAD.WIDE.U32 R4, R4, -0x326172a9, RZ ;  /* 0xcd9e8d5704047825 */ /* 0x000fca00078e00ff */
[----:B------:R-:W-:Y:S01]  /*94c0*/  LOP3.LUT R23, R5, UR6, R6, 0x96, !PT ;  /* 0x0000000605177c12 */ /* 0x000fe2000f8e9606 */
[----:B------:R-:W-:Y:S01]  /*94d0*/  FFMA.FTZ R5, R166, UR17, -R15 ;  /* 0x00000011a6057c23 */ /* 0x000fe2000801080f */
[----:B------:R-:W-:-:S03]  /*94e0*/  IMAD.MOV.U32 R166, RZ, RZ, R98 ;  /* 0x000000ffffa67224 */ /* 0x000fc600078e0062 */
[----:B------:R2:W-:Y:S01]  /*94f0*/  MUFU.EX2 R125, R5 ;  /* 0x00000005007d7308 */ /* 0x0005e20000000800 */
[----:B-1----:R-:W-:Y:S01]  /*9500*/  LOP3.LUT R3, R33, UR5, R2, 0x96, !PT ;  /* 0x0000000521037c12 */ /* 0x002fe2000f8e9602 */
[----:B------:R-:W-:Y:S01]  /*9510*/  FFMA.FTZ R2, R172, UR17, -R15 ;  /* 0x00000011ac027c23 */ /* 0x000fe2000801080f */
[----:B------:R-:W-:-:S05]  /*9520*/  IMAD.MOV.U32 R33, RZ, RZ, R170 ;  /* 0x000000ffff217224 */ /* 0x000fca00078e00aa */
[----:B------:R1:W-:Y:S01]  /*9530*/  MUFU.EX2 R126, R2 ;  /* 0x00000002007e7308 */ /* 0x0003e20000000800 */
[----:B--2---:R-:W-:Y:S01]  /*9540*/  FFMA.FTZ R5, R165, UR17, -R15 ;  /* 0x00000011a5057c23 */ /* 0x004fe2000801080f */
[----:B------:R-:W-:-:S06]  /*9550*/  IMAD.MOV.U32 R165, RZ, RZ, R99 ;  /* 0x000000ffffa57224 */ /* 0x000fcc00078e0063 */
[----:B------:R2:W3:Y:S01]  /*9560*/  MUFU.EX2 R124, R5 ;  /* 0x00000005007c7308 */ /* 0x0004e20000000800 */
[----:B-1----:R-:W-:-:S05]  /*9570*/  IMAD.WIDE.U32 R2, R3, -0x326172a9, RZ ;  /* 0xcd9e8d5703027825 */ /* 0x002fca00078e00ff */
[----:B------:R-:W-:Y:S02]  /*9580*/  LOP3.LUT R4, R3, UR16, R4, 0x96, !PT ;  /* 0x0000001003047c12 */ /* 0x000fe4000f8e9604 */
[C---:B------:R-:W-:Y:S02]  /*9590*/  LOP3.LUT R3, R2.reuse, 0xffff, RZ, 0xc0, !PT ;  /* 0x0000ffff02037812 */ /* 0x040fe400078ec0ff */
[----:B------:R-:W-:Y:S02]  /*95a0*/  LOP3.LUT R8, R2, 0xff, RZ, 0xc0, !PT ;  /* 0x000000ff02087812 */ /* 0x000fe400078ec0ff */
[--C-:B------:R-:W-:Y:S02]  /*95b0*/  SHF.R.U32.HI R7, RZ, 0x10, R2.reuse ;  /* 0x00000010ff077819 */ /* 0x100fe40000011602 */
[----:B------:R-:W-:Y:S02]  /*95c0*/  SHF.R.U32.HI R6, RZ, 0x18, R2 ;  /* 0x00000018ff067819 */ /* 0x000fe40000011602 */
[----:B------:R-:W-:Y:S01]  /*95d0*/  SHF.R.U32.HI R2, RZ, 0x8, R3 ;  /* 0x00000008ff027819 */ /* 0x000fe20000011603 */
[----:B------:R-:W-:Y:S01]  /*95e0*/  FFMA.FTZ R3, R169, UR17, -R17 ;  /* 0x00000011a9037c23 */ /* 0x000fe20008010811 */
[----:B--2---:R-:W-:-:S02]  /*95f0*/  SHF.R.U32.HI R5, RZ, 0x18, R4 ;  /* 0x00000018ff057819 */ /* 0x004fc40000011604 */
[----:B------:R-:W-:Y:S01]  /*9600*/  PRMT R8, R8, 0x5410, R2 ;  /* 0x0000541008087816 */ /* 0x000fe20000000002 */
[----:B------:R1:W-:Y:S01]  /*9610*/  MUFU.EX2 R123, R3 ;  /* 0x00000003007b7308 */ /* 0x0003e20000000800 */
[----:B------:R-:W-:-:S04]  /*9620*/  LOP3.LUT R2, R7, 0xff, RZ, 0xc0, !PT ;  /* 0x000000ff07027812 */ /* 0x000fc800078ec0ff */
[----:B------:R-:W-:Y:S02]  /*9630*/  PRMT R7, R2, 0x5410, R6 ;  /* 0x0000541002077816 */ /* 0x000fe40000000006 */
[C---:B------:R-:W-:Y:S02]  /*9640*/  LOP3.LUT R2, R4.reuse, 0xffff, RZ, 0xc0, !PT ;  /* 0x0000ffff04027812 */ /* 0x040fe400078ec0ff */
[----:B------:R-:W-:Y:S01]  /*9650*/  LOP3.LUT R6, R4, 0xff, RZ, 0xc0, !PT ;  /* 0x000000ff04067812 */ /* 0x000fe200078ec0ff */
[----:B-1----:R-:W-:Y:S01]  /*9660*/  FFMA.FTZ R3, R167, UR17, -R17 ;  /* 0x00000011a7037c23 */ /* 0x002fe20008010811 */
[----:B------:R-:W-:-:S03]  /*9670*/  IMAD.MOV.U32 R167, RZ, RZ, R103 ;  /* 0x000000ffffa77224 */ /* 0x000fc600078e0067 */
[----:B------:R1:W2:Y:S02]  /*9680*/  MUFU.EX2 R122, R3 ;  /* 0x00000003007a7308 */ /* 0x0002a40000000800 */
[----:B-1----:R-:W-:Y:S02]  /*9690*/  SHF.R.U32.HI R3, RZ, 0x10, R4 ;  /* 0x00000010ff037819 */ /* 0x002fe40000011604 */
[----:B------:R-:W-:Y:S02]  /*96a0*/  SHF.R.U32.HI R4, RZ, 0x8, R2 ;  /* 0x00000008ff047819 */ /* 0x000fe40000011602 */
[----:B------:R-:W-:Y:S01]  /*96b0*/  LOP3.LUT R2, R3, 0xff, RZ, 0xc0, !PT ;  /* 0x000000ff03027812 */ /* 0x000fe200078ec0ff */
[----:B------:R-:W-:Y:S01]  /*96c0*/  FFMA.FTZ R3, R187, UR17, -R17 ;  /* 0x00000011bb037c23 */ /* 0x000fe20008010811 */
[----:B------:R-:W-:Y:S01]  /*96d0*/  PRMT R4, R6, 0x5410, R4 ;  /* 0x0000541006047816 */ /* 0x000fe20000000004 */
[----:B------:R-:W-:Y:S01]  /*96e0*/  IMAD.MOV.U32 R187, RZ, RZ, R102 ;  /* 0x000000ffffbb7224 */ /* 0x000fe200078e0066 */
[----:B------:R-:W-:Y:S01]  /*96f0*/  PRMT R5, R2, 0x5410, R5 ;  /* 0x0000541002057816 */ /* 0x000fe20000000005 */
[----:B------:R1:W-:Y:S01]  /*9700*/  MUFU.EX2 R121, R3 ;  /* 0x0000000300797308 */ /* 0x0003e20000000800 */
[----:B------:R-:W-:Y:S01]  /*9710*/  HSET2.LE.AND R2, R8, R0, PT ;  /* 0x0000000008027233 */ /* 0x000fe20003803000 */
[----:B-1----:R-:W-:Y:S01]  /*9720*/  FFMA.FTZ R3, R186, UR17, -R17 ;  /* 0x00000011ba037c23 */ /* 0x002fe20008010811 */
[----:B------:R-:W-:-:S05]  /*9730*/  IMAD.MOV.U32 R186, RZ, RZ, R108 ;  /* 0x000000ffffba7224 */ /* 0x000fca00078e006c */
[----:B------:R3:W1:Y:S02]  /*9740*/  MUFU.EX2 R120, R3 ;  /* 0x0000000300787308 */ /* 0x0006640000000800 */
[----:B---3--:R-:W-:-:S04]  /*9750*/  F2FP.BF16.F32.PACK_AB R3, R124, R125 ;  /* 0x0000007d7c03723e */ /* 0x008fc800000010ff */
[----:B------:R-:W-:Y:S02]  /*9760*/  LOP3.LUT R10, R2, R3, RZ, 0xc0, !PT ;  /* 0x00000003020a7212 */ /* 0x000fe400078ec0ff */
[----:B------:R-:W-:Y:S02]  /*9770*/  HSET2.LE.AND R2, R7, R0, PT ;  /* 0x0000000007027233 */ /* 0x000fe40003803000 */
[----:B--2---:R-:W-:-:S04]  /*9780*/  F2FP.BF16.F32.PACK_AB R3, R122, R123 ;  /* 0x0000007b7a03723e */ /* 0x004fc800000010ff */
[----:B------:R-:W-:Y:S02]  /*9790*/  LOP3.LUT R11, R2, R3, RZ, 0xc0, !PT ;  /* 0x00000003020b7212 */ /* 0x000fe400078ec0ff */
[--C-:B------:R-:W-:Y:S01]  /*97a0*/  HSET2.LE.AND R2, R4, R0.reuse, PT ;  /* 0x0000000004027233 */ /* 0x100fe20003803000 */
[--C-:B------:R-:W-:Y:S01]  /*97b0*/  FFMA.FTZ R4, R184, UR17, -R21.reuse ;  /* 0x00000011b8047c23 */ /* 0x100fe20008010815 */
[----:B------:R-:W-:Y:S01]  /*97c0*/  F2FP.BF16.F32.PACK_AB R3, R126, R127 ;  /* 0x0000007f7e03723e */ /* 0x000fe200000010ff */
[----:B------:R-:W-:Y:S02]  /*97d0*/  IMAD.MOV.U32 R184, RZ, RZ, R96 ;  /* 0x000000ffffb87224 */ /* 0x000fe400078e0060 */
[----:B------:R-:W-:Y:S01]  /*97e0*/  MUFU.EX2 R118, R4 ;  /* 0x0000000400767308 */ /* 0x000fe20000000800 */
[----:B------:R-:W-:Y:S02]  /*97f0*/  LOP3.LUT R8, R2, R3, RZ, 0xc0, !PT ;  /* 0x0000000302087212 */ /* 0x000fe400078ec0ff */
[----:B------:R-:W-:Y:S01]  /*9800*/  HSET2.LE.AND R2, R5, R0, PT ;  /* 0x0000000005027233 */ /* 0x000fe20003803000 */
[----:B------:R-:W-:Y:S01]  /*9810*/  FFMA.FTZ R5, R185, UR17, -R21 ;  /* 0x00000011b9057c23 */ /* 0x000fe20008010815 */
[----:B-1----:R-:W-:Y:S01]  /*9820*/  F2FP.BF16.F32.PACK_AB R3, R120, R121 ;  /* 0x000000797803723e */ /* 0x002fe200000010ff */
[----:B------:R-:W-:-:S02]  /*9830*/  IMAD.MOV.U32 R185, RZ, RZ, R101 ;  /* 0x000000ffffb97224 */ /* 0x000fc400078e0065 */
[----:B------:R1:W-:Y:S01]  /*9840*/  MUFU.EX2 R117, R5 ;  /* 0x0000000500757308 */ /* 0x0003e20000000800 */
[----:B------:R-:W-:Y:S01]  /*9850*/  LOP3.LUT R9, R2, R3, RZ, 0xc0, !PT ;  /* 0x0000000302097212 */ /* 0x000fe200078ec0ff */
[----:B------:R-:W-:Y:S02]  /*9860*/  VIADD R2, R168, 0x3 ;  /* 0x00000003a8027836 */ /* 0x000fe40000000000 */
[----:B------:R-:W-:Y:S01]  /*9870*/  FFMA.FTZ R3, R181, UR17, -R21 ;  /* 0x00000011b5037c23 */ /* 0x000fe20008010815 */
[----:B------:R-:W-:Y:S02]  /*9880*/  IMAD.MOV.U32 R181, RZ, RZ, R97 ;  /* 0x000000ffffb57224 */ /* 0x000fe400078e0061 */
[----:B------:R-:W-:Y:S01]  /*9890*/  LOP3.LUT R2, R91, UR21, R2, 0x96, !PT ;  /* 0x000000155b027c12 */ /* 0x000fe2000f8e9602 */
[C---:B------:R-:W-:Y:S01]  /*98a0*/  HMMA.16816.F32.BF16 R72, R8.reuse, R24, R72 ;  /* 0x000000180848723c */ /* 0x040fe20000041848 */
[----:B------:R2:W3:Y:S05]  /*98b0*/  MUFU.EX2 R119, R3 ;  /* 0x0000000300777308 */ /* 0x0004ea0000000800 */
[----:B------:R-:W-:Y:S01]  /*98c0*/  HMMA.16816.F32.BF16 R68, R8, R26, R68 ;  /* 0x0000001a0844723c */ /* 0x000fe20000041844 */
[----:B------:R-:W-:-:S04]  /*98d0*/  IMAD.WIDE.U32 R24, R2, -0x326172a9, RZ ;  /* 0xcd9e8d5702187825 */ /* 0x000fc800078e00ff */
[----:B-1----:R-:W-:Y:S01]  /*98e0*/  FFMA.FTZ R5, R105, UR17, -R21 ;  /* 0x0000001169057c23 */ /* 0x002fe20008010815 */
[----:B------:R-:W-:-:S03]  /*98f0*/  LOP3.LUT R6, R25, UR14, R76, 0x96, !PT ;  /* 0x0000000e19067c12 */ /* 0x000fc6000f8e964c */
[----:B------:R1:W-:Y:S01]  /*9900*/  MUFU.EX2 R116, R5 ;  /* 0x0000000500747308 */ /* 0x0003e20000000800 */
[----:B------:R-:W-:Y:S01]  /*9910*/  HMMA.16816.F32.BF16 R92, R8, R28, R40 ;  /* 0x0000001c085c723c */ /* 0x000fe20000041828 */
[----:B------:R-:W4:Y:S01]  /*9920*/  LDSM.16.MT88.4 R40, [R205+0x5400] ;  /* 0x00540000cd28783b */ /* 0x000f220000004200 */
[----:B------:R-:W-:-:S04]  /*9930*/  IMAD.WIDE.U32 R6, R6, -0x2daee0ad, RZ ;  /* 0xd2511f5306067825 */ /* 0x000fc800078e00ff */
[----:B------:R-:W-:Y:S01]  /*9940*/  HMMA.16816.F32.BF16 R80, R8, R30, R48 ;  /* 0x0000001e0850723c */ /* 0x000fe20000041830 */
[----:B--2---:R-:W-:-:S05]  /*9950*/  IMAD.WIDE.U32 R2, R12, -0x2daee0ad, RZ ;  /* 0xd2511f530c027825 */ /* 0x004fca00078e00ff */
[----:B------:R-:W-:Y:S02]  /*9960*/  LOP3.LUT R4, R3, UR15, R22, 0x96, !PT ;  /* 0x0000000f03047c12 */ /* 0x000fe4000f8e9616 */
[C---:B------:R-:W-:Y:S02]  /*9970*/  LOP3.LUT R12, R2.reuse, 0xffff, RZ, 0xc0, !PT ;  /* 0x0000ffff020c7812 */ /* 0x040fe400078ec0ff */
[----:B------:R-:W-:Y:S01]  /*9980*/  LOP3.LUT R13, R2, 0xff, RZ, 0xc0, !PT ;  /* 0x000000ff020d7812 */ /* 0x000fe200078ec0ff */
[----:B-1----:R-:W-:Y:S01]  /*9990*/  FFMA.FTZ R5, R188, UR17, -R20 ;  /* 0x00000011bc057c23 */ /* 0x002fe20008010814 */
[----:B------:R-:W-:Y:S01]  /*99a0*/  SHF.R.U32.HI R14, RZ, 0x10, R2 ;  /* 0x00000010ff0e7819 */ /* 0x000fe20000011602 */
[----:B------:R-:W-:Y:S01]  /*99b0*/  IMAD.MOV.U32 R188, RZ, RZ, R106 ;  /* 0x000000ffffbc7224 */ /* 0x000fe200078e006a */
[----:B------:R-:W-:Y:S01]  /*99c0*/  SHF.R.U32.HI R22, RZ, 0x18, R2 ;  /* 0x00000018ff167819 */ /* 0x000fe20000011602 */
[----:B------:R1:W-:Y:S01]  /*99d0*/  MUFU.EX2 R115, R5 ;  /* 0x0000000500737308 */ /* 0x0003e20000000800 */
[----:B------:R-:W-:-:S02]  /*99e0*/  LOP3.LUT R3, R61, UR12, R24, 0x96, !PT ;  /* 0x0000000c3d037c12 */ /* 0x000fc4000f8e9618 */
[----:B------:R-:W-:Y:S02]  /*99f0*/  LOP3.LUT R2, R7, UR11, R84, 0x96, !PT ;  /* 0x0000000b07027c12 */ /* 0x000fe4000f8e9654 */
[----:B------:R-:W-:Y:S01]  /*9a00*/  SHF.R.U32.HI R7, RZ, 0x8, R12 ;  /* 0x00000008ff077819 */ /* 0x000fe2000001160c */
[----:B------:R-:W-:Y:S01]  /*9a10*/  IMAD.WIDE.U32 R18, R3, -0x2daee0ad, RZ ;  /* 0xd2511f5303127825 */ /* 0x000fe200078e00ff */
[----:B------:R-:W-:Y:S02]  /*9a20*/  LOP3.LUT R9, R4, 0xff, RZ, 0xc0, !PT ;  /* 0x000000ff04097812 */ /* 0x000fe400078ec0ff */
[----:B------:R-:W-:Y:S01]  /*9a30*/  PRMT R16, R13, 0x5410, R7 ;  /* 0x000054100d107816 */ /* 0x000fe20000000007 */
[----:B------:R-:W-:Y:S01]  /*9a40*/  IMAD.WIDE.U32 R2, R2, -0x326172a9, RZ ;  /* 0xcd9e8d5702027825 */ /* 0x000fe200078e00ff */
[----:B------:R-:W-:Y:S02]  /*9a50*/  LOP3.LUT R6, R19, UR9, R6, 0x96, !PT ;  /* 0x0000000913067c12 */ /* 0x000fe4000f8e9606 */
[----:B------:R-:W-:-:S02]  /*9a60*/  SHF.R.U32.HI R8, RZ, 0x18, R4 ;  /* 0x00000018ff087819 */ /* 0x000fc40000011604 */
[----:B------:R-:W-:Y:S01]  /*9a70*/  LOP3.LUT R19, R3, UR10, R60, 0x96, !PT ;  /* 0x0000000a03137c12 */ /* 0x000fe2000f8e963c */
[----:B------:R-:W-:Y:S01]  /*9a80*/  FFMA.FTZ R3, R189, UR17, -R20 ;  /* 0x00000011bd037c23 */ /* 0x000fe20008010814 */
[----:B-1----:R-:W-:Y:S01]  /*9a90*/  LOP3.LUT R5, R4, 0xffff, RZ, 0xc0, !PT ;  /* 0x0000ffff04057812 */ /* 0x002fe200078ec0ff */
[----:B------:R-:W-:Y:S02]  /*9aa0*/  IMAD.MOV.U32 R189, RZ, RZ, R114 ;  /* 0x000000ffffbd7224 */ /* 0x000fe400078e0072 */
[----:B------:R-:W-:Y:S01]  /*9ab0*/  IMAD.WIDE.U32 R12, R6, -0x326172a9, RZ ;  /* 0xcd9e8d57060c7825 */ /* 0x000fe200078e00ff */
[----:B------:R1:W2:Y:S01]  /*9ac0*/  MUFU.EX2 R114, R3 ;  /* 0x0000000300727308 */ /* 0x0002a20000000800 */
[----:B------:R-:W-:Y:S02]  /*9ad0*/  SHF.R.U32.HI R7, RZ, 0x8, R5 ;  /* 0x00000008ff077819 */ /* 0x000fe40000011605 */
[----:B------:R-:W-:Y:S01]  /*9ae0*/  SHF.R.U32.HI R6, RZ, 0x10, R4 ;  /* 0x00000010ff067819 */ /* 0x000fe20000011604 */
[----:B------:R-:W-:Y:S01]  /*9af0*/  FFMA.FTZ R4, R190, UR17, -R20 ;  /* 0x00000011be047c23 */ /* 0x000fe20008010814 */
[----:B------:R-:W-:Y:S01]  /*9b00*/  LOP3.LUT R11, R13, UR8, R2, 0x96, !PT ;  /* 0x000000080d0b7c12 */ /* 0x000fe2000f8e9602 */
[----:B------:R-:W-:Y:S01]  /*9b10*/  IMAD.MOV.U32 R190, RZ, RZ, R163 ;  /* 0x000000ffffbe7224 */ /* 0x000fe200078e00a3 */
[----:B------:R-:W-:Y:S01]  /*9b20*/  PRMT R2, R9, 0x5410, R7 ;  /* 0x0000541009027816 */ /* 0x000fe20000000007 */
[----:B------:R-:W-:Y:S01]  /*9b30*/  MUFU.EX2 R113, R4 ;  /* 0x0000000400717308 */ /* 0x000fe20000000800 */
[----:B------:R-:W-:-:S02]  /*9b40*/  LOP3.LUT R5, R6, 0xff, RZ, 0xc0, !PT ;  /* 0x000000ff06057812 */ /* 0x000fc400078ec0ff */
[----:B------:R-:W-:Y:S02]  /*9b50*/  LOP3.LUT R13, R25, UR14, R78, 0x96, !PT ;  /* 0x0000000e190d7c12 */ /* 0x000fe4000f8e964e */
[----:B------:R-:W-:Y:S02]  /*9b60*/  HSET2.LE.AND R2, R2, R0, PT ;  /* 0x0000000002027233 */ /* 0x000fe40003803000 */
[----:B------:R-:W-:Y:S02]  /*9b70*/  PRMT R5, R5, 0x5410, R8 ;  /* 0x0000541005057816 */ /* 0x000fe40000000008 */
[----:B-1----:R-:W-:Y:S02]  /*9b80*/  LOP3.LUT R3, R14, 0xff, RZ, 0xc0, !PT ;  /* 0x000000ff0e037812 */ /* 0x002fe400078ec0ff */
[----:B------:R-:W-:Y:S02]  /*9b90*/  LOP3.LUT R14, R63, UR12, R24, 0x96, !PT ;  /* 0x0000000c3f0e7c12 */ /* 0x000fe4000f8e9618 */
[----:B------:R-:W-:Y:S01]  /*9ba0*/  PRMT R10, R3, 0x5410, R22 ;  /* 0x00005410030a7816 */ /* 0x000fe20000000016 */
[----:B------:R-:W-:Y:S01]  /*9bb0*/  FFMA.FTZ R3, R191, UR17, -R20 ;  /* 0x00000011bf037c23 */ /* 0x000fe20008010814 */
[----:B------:R-:W-:-:S03]  /*9bc0*/  IMAD.MOV.U32 R191, RZ, RZ, R111 ;  /* 0x000000ffffbf7224 */ /* 0x000fc600078e006f */
[----:B------:R3:W1:Y:S02]  /*9bd0*/  MUFU.EX2 R112, R3 ;  /* 0x0000000300707308 */ /* 0x0006640000000800 */
[----:B---3--:R-:W-:-:S04]  /*9be0*/  F2FP.BF16.F32.PACK_AB R3, R118, R119 ;  /* 0x000000777603723e */ /* 0x008fc800000010ff */
[----:B------:R-:W-:Y:S02]  /*9bf0*/  LOP3.LUT R4, R2, R3, RZ, 0xc0, !PT ;  /* 0x0000000302047212 */ /* 0x000fe400078ec0ff */
[----:B------:R-:W-:Y:S02]  /*9c00*/  HSET2.LE.AND R2, R5, R0, PT ;  /* 0x0000000005027233 */ /* 0x000fe40003803000 */
[----:B--2---:R-:W-:-:S04]  /*9c10*/  F2FP.BF16.F32.PACK_AB R3, R114, R115 ;  /* 0x000000737203723e */ /* 0x004fc800000010ff */
[----:B------:R-:W-:Y:S02]  /*9c20*/  LOP3.LUT R5, R2, R3, RZ, 0xc0, !PT ;  /* 0x0000000302057212 */ /* 0x000fe400078ec0ff */
[----:B------:R-:W-:Y:S02]  /*9c30*/  HSET2.LE.AND R2, R16, R0, PT ;  /* 0x0000000010027233 */ /* 0x000fe40003803000 */
[----:B------:R-:W-:-:S04]  /*9c40*/  F2FP.BF16.F32.PACK_AB R3, R116, R117 ;  /* 0x000000757403723e */ /* 0x000fc800000010ff */
[----:B------:R-:W-:Y:S02]  /*9c50*/  LOP3.LUT R6, R2, R3, RZ, 0xc0, !PT ;  /* 0x0000000302067212 */ /* 0x000fe400078ec0ff */
[----:B------:R-:W-:Y:S01]  /*9c60*/  HSET2.LE.AND R2, R10, R0, PT ;  /* 0x000000000a027233 */ /* 0x000fe20003803000 */
[----:B------:R-:W-:Y:S01]  /*9c70*/  IMAD.WIDE.U32 R10, R11, -0x2daee0ad, RZ ;  /* 0xd2511f530b0a7825 */ /* 0x000fe200078e00ff */
[----:B-1----:R-:W-:-:S04]  /*9c80*/  F2FP.BF16.F32.PACK_AB R3, R112, R113 ;  /* 0x000000717003723e */ /* 0x002fc800000010ff */
[----:B------:R-:W-:Y:S01]  /*9c90*/  LOP3.LUT R7, R2, R3, RZ, 0xc0, !PT ;  /* 0x0000000302077212 */ /* 0x000fe200078ec0ff */
[----:B------:R-:W-:-:S05]  /*9ca0*/  IMAD.WIDE.U32 R2, R19, -0x2daee0ad, RZ ;  /* 0xd2511f5313027825 */ /* 0x000fca00078e00ff */
[----:B------:R-:W-:Y:S01]  /*9cb0*/  LOP3.LUT R3, R3, UR7, R18, 0x96, !PT ;  /* 0x0000000703037c12 */ /* 0x000fe2000f8e9612 */
[----:B----4-:R-:W-:Y:S01]  /*9cc0*/  HMMA.16816.F32.BF16 R172, R4, R40, R64 ;  /* 0x0000002804ac723c */ /* 0x010fe20000041840 */
[----:B------:R-:W-:-:S03]  /*9cd0*/  LOP3.LUT R2, R11, UR5, R2, 0x96, !PT ;  /* 0x000000050b027c12 */ /* 0x000fc6000f8e9602 */
[----:B------:R-:W-:Y:S02]  /*9ce0*/  IMAD.WIDE.U32 R8, R3, -0x326172a9, RZ ;  /* 0xcd9e8d5703087825 */ /* 0x000fe400078e00ff */
[----:B------:R-:W-:Y:S02]  /*9cf0*/  HMMA.16816.F32.BF16 R168, R4, R42, R56 ;  /* 0x0000002a04a8723c */ /* 0x000fe40000041838 */
[----:B------:R-:W-:Y:S01]  /*9d00*/  IMAD.WIDE.U32 R2, R2, -0x326172a9, RZ ;  /* 0xcd9e8d5702027825 */ /* 0x000fe200078e00ff */
[----:B------:R-:W-:-:S03]  /*9d10*/  LOP3.LUT R9, R9, UR6, R12, 0x96, !PT ;  /* 0x0000000609097c12 */ /* 0x000fc6000f8e960c */
[C---:B------:R-:W-:Y:S01]  /*9d20*/  HMMA.16816.F32.BF16 R160, R4.reuse, R52, R44 ;  /* 0x0000003404a0723c */ /* 0x040fe2000004182c */
[C---:B------:R-:W-:Y:S02]  /*9d30*/  LOP3.LUT R24, R2.reuse, 0xffff, RZ, 0xc0, !PT ;  /* 0x0000ffff02187812 */ /* 0x040fe400078ec0ff */
[----:B------:R-:W-:Y:S02]  /*9d40*/  SHF.R.U32.HI R28, RZ, 0x18, R2 ;  /* 0x00000018ff1c7819 */ /* 0x000fe40000011602 */
[----:B------:R-:W-:Y:S01]  /*9d50*/  LOP3.LUT R12, R3, UR16, R8, 0x96, !PT ;  /* 0x00000010030c7c12 */ /* 0x000fe2000f8e9608 */
[----:B------:R-:W-:Y:S01]  /*9d60*/  HMMA.16816.F32.BF16 R64, R4, R54, R36 ;  /* 0x000000360440723c */ /* 0x000fe20000041824 */
[----:B------:R-:W-:Y:S01]  /*9d70*/  IMAD.MOV.U32 R47, RZ, RZ, R33 ;  /* 0x000000ffff2f7224 */ /* 0x000fe200078e0021 */
[----:B------:R-:W-:Y:S01]  /*9d80*/  SHF.R.U32.HI R33, RZ, 0x10, R2 ;  /* 0x00000010ff217819 */ /* 0x000fe20000011602 */
[----:B------:R-:W-:Y:S01]  /*9d90*/  IMAD.MOV.U32 R46, RZ, RZ, R34 ;  /* 0x000000ffff2e7224 */ /* 0x000fe200078e0022 */
[----:B------:R-:W-:Y:S01]  /*9da0*/  LOP3.LUT R34, R2, 0xff, RZ, 0xc0, !PT ;  /* 0x000000ff02227812 */ /* 0x000fe200078ec0ff */
[----:B------:R-:W-:Y:S01]  /*9db0*/  FFMA.FTZ R2, R203, UR17, -R15 ;  /* 0x00000011cb027c23 */ /* 0x000fe2000801080f */
[----:B------:R-:W-:-:S02]  /*9dc0*/  IMAD.MOV.U32 R203, RZ, RZ, R164 ;  /* 0x000000ffffcb7224 */ /* 0x000fc400078e00a4 */
[----:B------:R-:W-:Y:S01]  /*9dd0*/  IMAD.WIDE.U32 R4, R23, -0x2daee0ad, RZ ;  /* 0xd2511f5317047825 */ /* 0x000fe200078e00ff */
[----:B------:R1:W-:Y:S03]  /*9de0*/  MUFU.EX2 R111, R2 ;  /* 0x00000002006f7308 */ /* 0x0003e60000000800 */
[----:B------:R-:W-:Y:S01]  /*9df0*/  IMAD.WIDE.U32 R6, R13, -0x2daee0ad, RZ ;  /* 0xd2511f530d067825 */ /* 0x000fe200078e00ff */
[----:B------:R-:W-:Y:S02]  /*9e00*/  LOP3.LUT R11, R5, UR15, R32, 0x96, !PT ;  /* 0x0000000f050b7c12 */ /* 0x000fe4000f8e9620 */
[C---:B------:R-:W-:Y:S01]  /*9e10*/  LOP3.LUT R27, R4.reuse, 0xffff, RZ, 0xc0, !PT ;  /* 0x0000ffff041b7812 */ /* 0x040fe200078ec0ff */
[----:B------:R-:W-:Y:S01]  /*9e20*/  IMAD.MOV.U32 R164, RZ, RZ, R100 ;  /* 0x000000ffffa47224 */ /* 0x000fe200078e0064 */
[----:B------:R-:W-:Y:S01]  /*9e30*/  LOP3.LUT R32, R4, 0xff, RZ, 0xc0, !PT ;  /* 0x000000ff04207812 */ /* 0x000fe200078ec0ff */
[----:B------:R-:W-:Y:S01]  /*9e40*/  IMAD.MOV.U32 R45, RZ, RZ, R35 ;  /* 0x000000ffff2d7224 */ /* 0x000fe200078e0023 */
[----:B------:R-:W-:-:S02]  /*9e50*/  SHF.R.U32.HI R29, RZ, 0x10, R4 ;  /* 0x00000010ff1d7819 */ /* 0x000fc40000011604 */
[----:B------:R-:W-:Y:S01]  /*9e60*/  SHF.R.U32.HI R31, RZ, 0x18, R4 ;  /* 0x00000018ff1f7819 */ /* 0x000fe20000011604 */
[----:B------:R-:W-:Y:S01]  /*9e70*/  FFMA.FTZ R4, R217, UR17, -R15 ;  /* 0x00000011d9047c23 */ /* 0x000fe2000801080f */
[----:B------:R-:W-:Y:S02]  /*9e80*/  IMAD.MOV.U32 R217, RZ, RZ, R89 ;  /* 0x000000ffffd97224 */ /* 0x000fe400078e0059 */
[----:B-1----:R-:W-:Y:S01]  /*9e90*/  IMAD.WIDE.U32 R2, R9, -0x2daee0ad, RZ ;  /* 0xd2511f5309027825 */ /* 0x002fe200078e00ff */
[----:B------:R1:W-:Y:S04]  /*9ea0*/  MUFU.EX2 R108, R4 ;  /* 0x00000004006c7308 */ /* 0x0003e80000000800 */
[----:B------:R-:W-:Y:S02]  /*9eb0*/  LOP3.LUT R16, R3, UR15, R10, 0x96, !PT ;  /* 0x0000000f03107c12 */ /* 0x000fe4000f8e960a */
[C---:B------:R-:W-:Y:S01]  /*9ec0*/  LOP3.LUT R23, R2.reuse, 0xffff, RZ, 0xc0, !PT ;  /* 0x0000ffff02177812 */ /* 0x040fe200078ec0ff */
[--C-:B------:R-:W-:Y:S01]  /*9ed0*/  FFMA.FTZ R3, R221, UR17, -R15.reuse ;  /* 0x00000011dd037c23 */ /* 0x100fe2000801080f */
[----:B------:R-:W-:Y:S01]  /*9ee0*/  LOP3.LUT R30, R2, 0xff, RZ, 0xc0, !PT ;  /* 0x000000ff021e7812 */ /* 0x000fe200078ec0ff */
[----:B------:R-:W-:Y:S01]  /*9ef0*/  IMAD.MOV.U32 R221, RZ, RZ, R46 ;  /* 0x000000ffffdd7224 */ /* 0x000fe200078e002e */
[--C-:B------:R-:W-:Y:S01]  /*9f00*/  SHF.R.U32.HI R26, RZ, 0x10, R2.reuse ;  /* 0x00000010ff1a7819 */ /* 0x100fe20000011602 */
[----:B------:R-:W-:Y:S01]  /*9f10*/  MUFU.EX2 R97, R3 ;  /* 0x0000000300617308 */ /* 0x000fe20000000800 */
[----:B------:R-:W-:Y:S01]  /*9f20*/  SHF.R.U32.HI R25, RZ, 0x18, R2 ;  /* 0x00000018ff197819 */ /* 0x000fe20000011602 */
[----:B------:R-:W-:Y:S01]  /*9f30*/  FFMA.FTZ R2, R219, UR17, -R15 ;  /* 0x00000011db027c23 */ /* 0x000fe2000801080f */
[----:B------:R-:W-:Y:S01]  /*9f40*/  IMAD.MOV.U32 R219, RZ, RZ, R47 ;  /* 0x000000ffffdb7224 */ /* 0x000fe200078e002f */
[----:B-1----:R-:W-:-:S04]  /*9f50*/  LOP3.LUT R4, R7, UR11, R86, 0x96, !PT ;  /* 0x0000000b07047c12 */ /* 0x002fc8000f8e9656 */
[----:B------:R1:W-:Y:S01]  /*9f60*/  MUFU.EX2 R106, R2 ;  /* 0x00000002006a7308 */ /* 0x0003e20000000800 */
[----:B------:R-:W-:-:S05]  /*9f70*/  IMAD.WIDE.U32 R4, R4, -0x326172a9, RZ ;  /* 0xcd9e8d5704047825 */ /* 0x000fca00078e00ff */
[----:B------:R-:W-:Y:S01]  /*9f80*/  LOP3.LUT R7, R5, UR10, R62, 0x96, !PT ;  /* 0x0000000a05077c12 */ /* 0x000fe2000f8e963e */
[----:B------:R-:W-:Y:S01]  /*9f90*/  FFMA.FTZ R5, R218, UR17, -R15 ;  /* 0x00000011da057c23 */ /* 0x000fe2000801080f */
[----:B------:R-:W-:Y:S02]  /*9fa0*/  IMAD.MOV.U32 R218, RZ, RZ, R190 ;  /* 0x000000ffffda7224 */ /* 0x000fe400078e00be */
[----:B------:R-:W-:Y:S01]  /*9fb0*/  IMAD.MOV.U32 R190, RZ, RZ, R155 ;  /* 0x000000ffffbe7224 */ /* 0x000fe200078e009b */
[----:B------:R2:W-:Y:S01]  /*9fc0*/  MUFU.EX2 R105, R5 ;  /* 0x0000000500697308 */ /* 0x0005e20000000800 */
[----:B------:R-:W-:-:S04]  /*9fd0*/  IMAD.WIDE.U32 R8, R7, -0x2daee0ad, RZ ;  /* 0xd2511f5307087825 */ /* 0x000fc800078e00ff */
[----:B-1----:R-:W-:-:S05]  /*9fe0*/  IMAD.WIDE.U32 R2, R14, -0x2daee0ad, RZ ;  /* 0xd2511f530e027825 */ /* 0x002fca00078e00ff */
[----:B------:R-:W-:Y:S01]  /*9ff0*/  LOP3.LUT R10, R3, UR9, R6, 0x96, !PT ;  /* 0x00000009030a7c12 */ /* 0x000fe2000f8e9606 */
[----:B------:R-:W-:Y:S01]  /*a000*/  FFMA.FTZ R3, R104, UR17, -R15 ;  /* 0x0000001168037c23 */ /* 0x000fe2000801080f */
[----:B------:R-:W-:-:S03]  /*a010*/  LOP3.LUT R6, R9, UR7, R2, 0x96, !PT ;  /* 0x0000000709067c12 */ /* 0x000fc6000f8e9602 */
[----:B------:R1:W-:Y:S02]  /*a020*/  MUFU.EX2 R104, R3 ;  /* 0x0000000300687308 */ /* 0x0003e40000000800 */
[----:B------:R-:W-:-:S04]  /*a030*/  IMAD.WIDE.U32 R6, R6, -0x326172a9, RZ ;  /* 0xcd9e8d5706067825 */ /* 0x000fc800078e00ff */
[----:B--2---:R-:W-:Y:S01]  /*a040*/  FFMA.FTZ R5, R107, UR17, -R15 ;  /* 0x000000116b057c23 */ /* 0x004fe2000801080f */
[----:B------:R-:W-:-:S03]  /*a050*/  IMAD.MOV.U32 R107, RZ, RZ, R189 ;  /* 0x000000ffff6b7224 */ /* 0x000fc600078e00bd */
[----:B------:R2:W-:Y:S01]  /*a060*/  MUFU.EX2 R103, R5 ;  /* 0x0000000500677308 */ /* 0x0005e20000000800 */
[----:B------:R-:W-:Y:S02]  /*a070*/  IMAD.MOV.U32 R189, RZ, RZ, R154 ;  /* 0x000000ffffbd7224 */ /* 0x000fe400078e009a */
[----:B-1----:R-:W-:-:S05]  /*a080*/  IMAD.WIDE.U32 R2, R10, -0x326172a9, RZ ;  /* 0xcd9e8d570a027825 */ /* 0x002fca00078e00ff */
[----:B------:R-:W-:Y:S01]  /*a090*/  LOP3.LUT R4, R3, UR8, R4, 0x96, !PT ;  /* 0x0000000803047c12 */ /* 0x000fe2000f8e9604 */
[----:B------:R-:W-:Y:S01]  /*a0a0*/  FFMA.FTZ R3, R109, UR17, -R15 ;  /* 0x000000116d037c23 */ /* 0x000fe2000801080f */
[----:B------:R-:W-:-:S03]  /*a0b0*/  IMAD.MOV.U32 R109, RZ, RZ, R153 ;  /* 0x000000ffff6d7224 */ /* 0x000fc600078e0099 */
[----:B------:R1:W-:Y:S01]  /*a0c0*/  MUFU.EX2 R102, R3 ;  /* 0x0000000300667308 */ /* 0x0003e20000000800 */
[----:B--2---:R-:W-:Y:S01]  /*a0d0*/  IMAD.WIDE.U32 R4, R4, -0x2daee0ad, RZ ;  /* 0xd2511f5304047825 */ /* 0x004fe200078e00ff */
[----:B-1----:R-:W-:-:S03]  /*a0e0*/  LOP3.LUT R3, R7, UR6, R2, 0x96, !PT ;  /* 0x0000000607037c12 */ /* 0x002fc6000f8e9602 */
[--C-:B------:R-:W-:Y:S01]  /*a0f0*/  FFMA.FTZ R2, R110, UR17, -R15.reuse ;  /* 0x000000116e027c23 */ /* 0x100fe2000801080f */
[----:B------:R-:W-:Y:S01]  /*a100*/  LOP3.LUT R7, R5, UR5, R8, 0x96, !PT ;  /* 0x0000000505077c12 */ /* 0x000fe2000f8e9608 */
[----:B------:R-:W-:Y:S01]  /*a110*/  FFMA.FTZ R5, R178, UR17, -R15 ;  /* 0x00000011b2057c23 */ /* 0x000fe2000801080f */
[----:B------:R-:W-:Y:S01]  /*a120*/  IMAD.MOV.U32 R178, RZ, RZ, R215 ;  /* 0x000000ffffb27224 */ /* 0x000fe200078e00d7 */
[----:B------:R1:W-:Y:S01]  /*a130*/  MUFU.EX2 R101, R2 ;  /* 0x0000000200657308 */ /* 0x0003e20000000800 */
[----:B------:R-:W-:Y:S01]  /*a140*/  IMAD.MOV.U32 R110, RZ, RZ, R152 ;  /* 0x000000ffff6e7224 */ /* 0x000fe200078e0098 */
[----:B------:R2:W5:Y:S04]  /*a150*/  LDL.LU R215, [R1+0xcc] ;  /* 0x0000cc0001d77983 */ /* 0x0005680000300800 */
[----:B------:R-:W-:Y:S02]  /*a160*/  LDSM.16.MT88.4 R152, [R205+0x5c00] ;  /* 0x005c0000cd98783b */ /* 0x000fe40000004200 */
[----:B------:R3:W-:Y:S01]  /*a170*/  MUFU.EX2 R100, R5 ;  /* 0x0000000500647308 */ /* 0x0007e20000000800 */
[----:B-1----:R-:W-:-:S05]  /*a180*/  IMAD.WIDE.U32 R2, R3, -0x2daee0ad, RZ ;  /* 0xd2511f5303027825 */ /* 0x002fca00078e00ff */
[----:B------:R-:W-:Y:S01]  /*a190*/  LOP3.LUT R19, R3, UR15, R4, 0x96, !PT ;  /* 0x0000000f03137c12 */ /* 0x000fe2000f8e9604 */
[----:B------:R-:W-:Y:S01]  /*a1a0*/  FFMA.FTZ R4, R179, UR17, -R15 ;  /* 0x00000011b3047c23 */ /* 0x000fe2000801080f */
[----:B------:R-:W-:Y:S01]  /*a1b0*/  LOP3.LUT R8, R2, 0xffff, RZ, 0xc0, !PT ;  /* 0x0000ffff02087812 */ /* 0x000fe200078ec0ff */
[----:B---3--:R-:W-:Y:S01]  /*a1c0*/  FFMA.FTZ R5, R234, UR17, -R17 ;  /* 0x00000011ea057c23 */ /* 0x008fe20008010811 */
[----:B------:R-:W-:Y:S01]  /*a1d0*/  LOP3.LUT R10, R2, 0xff, RZ, 0xc0, !PT ;  /* 0x000000ff020a7812 */ /* 0x000fe200078ec0ff */
[----:B------:R1:W-:Y:S01]  /*a1e0*/  MUFU.EX2 R98, R4 ;  /* 0x0000000400627308 */ /* 0x0003e20000000800 */
[--C-:B------:R-:W-:Y:S02]  /*a1f0*/  SHF.R.U32.HI R18, RZ, 0x10, R2.reuse ;  /* 0x00000010ff127819 */ /* 0x100fe40000011602 */
[----:B------:R-:W-:Y:S01]  /*a200*/  SHF.R.U32.HI R22, RZ, 0x18, R2 ;  /* 0x00000018ff167819 */ /* 0x000fe20000011602 */
[----:B------:R-:W-:Y:S01]  /*a210*/  IMAD.WIDE.U32 R2, R7, -0x326172a9, RZ ;  /* 0xcd9e8d5707027825 */ /* 0x000fe200078e00ff */
[----:B------:R-:W-:-:S03]  /*a220*/  SHF.R.U32.HI R7, RZ, 0x10, R11 ;  /* 0x00000010ff077819 */ /* 0x000fc6000001160b */
[----:B------:R3:W-:Y:S01]  /*a230*/  MUFU.EX2 R87, R5 ;  /* 0x0000000500577308 */ /* 0x0007e20000000800 */
[----:B------:R-:W-:Y:S02]  /*a240*/  LOP3.LUT R9, R3, UR16, R6, 0x96, !PT ;  /* 0x0000001003097c12 */ /* 0x000fe4000f8e9606 */
[C---:B------:R-:W-:Y:S01]  /*a250*/  LOP3.LUT R36, R2.reuse, 0xffff, RZ, 0xc0, !PT ;  /* 0x0000ffff02247812 */ /* 0x040fe200078ec0ff */
[----:B------:R-:W-:Y:S01]  /*a260*/  FFMA.FTZ R3, R251, UR17, -R17 ;  /* 0x00000011fb037c23 */ /* 0x000fe20008010811 */
[----:B------:R-:W-:Y:S02]  /*a270*/  LOP3.LUT R39, R2, 0xff, RZ, 0xc0, !PT ;  /* 0x000000ff02277812 */ /* 0x000fe400078ec0ff */
[--C-:B------:R-:W-:Y:S01]  /*a280*/  SHF.R.U32.HI R37, RZ, 0x10, R2.reuse ;  /* 0x00000010ff257819 */ /* 0x100fe20000011602 */
[----:B------:R4:W-:Y:S01]  /*a290*/  MUFU.EX2 R91, R3 ;  /* 0x00000003005b7308 */ /* 0x0009e20000000800 */
[----:B------:R-:W-:Y:S01]  /*a2a0*/  SHF.R.U32.HI R38, RZ, 0x18, R2 ;  /* 0x00000018ff267819 */ /* 0x000fe20000011602 */
[----:B-1----:R-:W-:Y:S01]  /*a2b0*/  FFMA.FTZ R4, R180, UR17, -R15 ;  /* 0x00000011b4047c23 */ /* 0x002fe2000801080f */
[----:B------:R-:W-:-:S02]  /*a2c0*/  SHF.R.U32.HI R2, RZ, 0x8, R24 ;  /* 0x00000008ff027819 */ /* 0x000fc40000011618 */
[----:B------:R-:W-:Y:S02]  /*a2d0*/  SHF.R.U32.HI R6, RZ, 0x18, R11 ;  /* 0x00000018ff067819 */ /* 0x000fe4000001160b */
[----:B------:R-:W-:Y:S01]  /*a2e0*/  PRMT R44, R34, 0x5410, R2 ;  /* 0x00005410222c7816 */ /* 0x000fe20000000002 */
[----:B------:R1:W-:Y:S01]  /*a2f0*/  MUFU.EX2 R99, R4 ;  /* 0x0000000400637308 */ /* 0x0003e20000000800 */
[----:B------:R-:W-:Y:S02]  /*a300*/  LOP3.LUT R2, R33, 0xff, RZ, 0xc0, !PT ;  /* 0x000000ff21027812 */ /* 0x000fe400078ec0ff */
[----:B---3--:R-:W-:Y:S02]  /*a310*/  LOP3.LUT R5, R18, 0xff, RZ, 0xc0, !PT ;  /* 0x000000ff12057812 */ /* 0x008fe400078ec0ff */
[----:B------:R-:W-:Y:S02]  /*a320*/  PRMT R24, R2, 0x5410, R28 ;  /* 0x0000541002187816 */ /* 0x000fe4000000001c */
[----:B------:R-:W-:Y:S01]  /*a330*/  LOP3.LUT R2, R29, 0xff, RZ, 0xc0, !PT ;  /* 0x000000ff1d027812 */ /* 0x000fe200078ec0ff */
[----:B----4-:R-:W-:Y:S01]  /*a340*/  FFMA.FTZ R3, R250, UR17, -R17 ;  /* 0x00000011fa037c23 */ /* 0x010fe20008010811 */
[----:B------:R-:W-:-:S02]  /*a350*/  PRMT R58, R5, 0x5410, R22 ;  /* 0x00005410053a7816 */ /* 0x000fc40000000016 */
[----:B------:R-:W-:Y:S01]  /*a360*/  PRMT R13, R2, 0x5410, R31 ;  /* 0x00005410020d7816 */ /* 0x000fe2000000001f */
[----:B------:R3:W-:Y:S01]  /*a370*/  MUFU.EX2 R90, R3 ;  /* 0x00000003005a7308 */ /* 0x0007e20000000800 */
[----:B------:R-:W-:Y:S02]  /*a380*/  SHF.R.U32.HI R2, RZ, 0x8, R8 ;  /* 0x00000008ff027819 */ /* 0x000fe40000011608 */
[C---:B------:R-:W-:Y:S01]  /*a390*/  LOP3.LUT R8, R11.reuse, 0xff, RZ, 0xc0, !PT ;  /* 0x000000ff0b087812 */ /* 0x040fe200078ec0ff */
[----:B-1----:R-:W-:Y:S01]  /*a3a0*/  FFMA.FTZ R4, R232, UR17, -R17 ;  /* 0x00000011e8047c23 */ /* 0x002fe20008010811 */
[----:B------:R-:W-:Y:S02]  /*a3b0*/  PRMT R59, R10, 0x5410, R2 ;  /* 0x000054100a3b7816 */ /* 0x000fe40000000002 */
[----:B------:R-:W-:Y:S01]  /*a3c0*/  LOP3.LUT R2, R11, 0xffff, RZ, 0xc0, !PT ;  /* 0x0000ffff0b027812 */ /* 0x000fe200078ec0ff */
[----:B------:R1:W-:Y:S01]  /*a3d0*/  MUFU.EX2 R96, R4 ;  /* 0x0000000400607308 */ /* 0x0003e20000000800 */
[----:B------:R-:W-:-:S02]  /*a3e0*/  SHF.R.U32.HI R5, RZ, 0x18, R12 ;  /* 0x00000018ff057819 */ /* 0x000fc4000001160c */
[----:B---3--:R-:W-:-:S04]  /*a3f0*/  SHF.R.U32.HI R3, RZ, 0x8, R27 ;  /* 0x00000008ff037819 */ /* 0x008fc8000001161b */
[----:B------:R-:W-:Y:S02]  /*a400*/  PRMT R14, R32, 0x5410, R3 ;  /* 0x00005410200e7816 */ /* 0x000fe40000000003 */
[----:B------:R-:W-:Y:S01]  /*a410*/  LOP3.LUT R3, R26, 0xff, RZ, 0xc0, !PT ;  /* 0x000000ff1a037812 */ /* 0x000fe200078ec0ff */
[----:B-1----:R-:W-:-:S03]  /*a420*/  FFMA.FTZ R4, R249, UR17, -R17 ;  /* 0x00000011f9047c23 */ /* 0x002fc60008010811 */
[----:B------:R-:W-:Y:S01]  /*a430*/  PRMT R60, R3, 0x5410, R25 ;  /* 0x00005410033c7816 */ /* 0x000fe20000000019 */
[----:B------:R-:W-:Y:S01]  /*a440*/  FFMA.FTZ R3, R182, UR17, -R17 ;  /* 0x00000011b6037c23 */ /* 0x000fe20008010811 */
[----:B------:R1:W3:Y:S08]  /*a450*/  MUFU.EX2 R89, R4 ;  /* 0x0000000400597308 */ /* 0x0002f00000000800 */
[----:B------:R4:W-:Y:S01]  /*a460*/  MUFU.EX2 R86, R3 ;  /* 0x0000000300567308 */ /* 0x0009e20000000800 */
[----:B-1----:R-:W-:-:S04]  /*a470*/  SHF.R.U32.HI R4, RZ, 0x8, R23 ;  /* 0x00000008ff047819 */ /* 0x002fc80000011617 */
[----:B------:R-:W-:Y:S01]  /*a480*/  PRMT R61, R30, 0x5410, R4 ;  /* 0x000054101e3d7816 */ /* 0x000fe20000000004 */
[----:B------:R-:W-:Y:S01]  /*a490*/  FFMA.FTZ R4, R183, UR17, -R17 ;  /* 0x00000011b7047c23 */ /* 0x000fe20008010811 */
[----:B------:R-:W1:Y:S01]  /*a4a0*/  LDSM.16.MT88.4 R28, [R205+0x5800] ;  /* 0x00580000cd1c783b */ /* 0x000e620000004200 */
[----:B----4-:R-:W-:Y:S02]  /*a4b0*/  SHF.R.U32.HI R3, RZ, 0x8, R2 ;  /* 0x00000008ff037819 */ /* 0x010fe40000011602 */
[----:B------:R4:W-:Y:S01]  /*a4c0*/  MUFU.EX2 R85, R4 ;  /* 0x0000000400557308 */ /* 0x0009e20000000800 */
[----:B------:R-:W-:Y:S02]  /*a4d0*/  LOP3.LUT R2, R7, 0xff, RZ, 0xc0, !PT ;  /* 0x000000ff07027812 */ /* 0x000fe400078ec0ff */
[----:B------:R-:W-:Y:S02]  /*a4e0*/  PRMT R7, R8, 0x5410, R3 ;  /* 0x0000541008077816 */ /* 0x000fe40000000003 */
[----:B------:R-:W-:-:S02]  /*a4f0*/  PRMT R8, R2, 0x5410, R6 ;  /* 0x0000541002087816 */ /* 0x000fc40000000006 */
[C---:B------:R-:W-:Y:S02]  /*a500*/  LOP3.LUT R2, R12.reuse, 0xffff, RZ, 0xc0, !PT ;  /* 0x0000ffff0c027812 */ /* 0x040fe400078ec0ff */
[----:B------:R-:W-:Y:S02]  /*a510*/  SHF.R.U32.HI R3, RZ, 0x10, R12 ;  /* 0x00000010ff037819 */ /* 0x000fe4000001160c */
[----:B------:R-:W-:Y:S01]  /*a520*/  LOP3.LUT R6, R12, 0xff, RZ, 0xc0, !PT ;  /* 0x000000ff0c067812 */ /* 0x000fe200078ec0ff */
[----:B----4-:R-:W-:-:S04]  /*a530*/  FFMA.FTZ R4, R192, UR17, -R17 ;  /* 0x00000011c0047c23 */ /* 0x010fc80008010811 */
[----:B------:R4:W2:Y:S02]  /*a540*/  MUFU.EX2 R84, R4 ;  /* 0x0000000400547308 */ /* 0x0008a40000000800 */
[----:B----4-:R-:W-:Y:S02]  /*a550*/  SHF.R.U32.HI R4, RZ, 0x8, R2 ;  /* 0x00000008ff047819 */ /* 0x010fe40000011602 */
[----:B------:R-:W-:Y:S01]  /*a560*/  LOP3.LUT R2, R3, 0xff, RZ, 0xc0, !PT ;  /* 0x000000ff03027812 */ /* 0x000fe200078ec0ff */
[----:B------:R-:W-:Y:S01]  /*a570*/  FFMA.FTZ R3, R193, UR17, -R17 ;  /* 0x00000011c1037c23 */ /* 0x000fe20008010811 */
[----:B------:R-:W-:Y:S01]  /*a580*/  PRMT R35, R6, 0x5410, R4 ;  /* 0x0000541006237816 */ /* 0x000fe20000000004 */
[----:B------:R-:W-:Y:S01]  /*a590*/  FFMA.FTZ R6, R252, UR17, -R21 ;  /* 0x00000011fc067c23 */ /* 0x000fe20008010815 */
[----:B------:R-:W-:Y:S01]  /*a5a0*/  PRMT R34, R2, 0x5410, R5 ;  /* 0x0000541002227816 */ /* 0x000fe20000000005 */
[----:B------:R4:W-:Y:S01]  /*a5b0*/  MUFU.EX2 R79, R3 ;  /* 0x00000003004f7308 */ /* 0x0009e20000000800 */
[----:B------:R-:W-:-:S02]  /*a5c0*/  HSET2.LE.AND R2, R14, R0, PT ;  /* 0x000000000e027233 */ /* 0x000fc40003803000 */
[----:B------:R-:W-:Y:S02]  /*a5d0*/  HSET2.LE.AND R4, R13, R0, PT ;  /* 0x000000000d047233 */ /* 0x000fe40003803000 */
[----:B---3--:R-:W-:-:S03]  /*a5e0*/  F2FP.BF16.F32.PACK_AB R5, R89, R90 ;  /* 0x0000005a5905723e */ /* 0x008fc600000010ff */
[----:B------:R3:W-:Y:S01]  /*a5f0*/  MUFU.EX2 R78, R6 ;  /* 0x00000006004e7308 */ /* 0x0007e20000000800 */
[----:B------:R-:W-:Y:S02]  /*a600*/  LOP3.LUT R15, R4, R5, RZ, 0xc0, !PT ;  /* 0x00000005040f7212 */ /* 0x000fe400078ec0ff */
[----:B------:R-:W-:Y:S02]  /*a610*/  HSET2.LE.AND R4, R8, R0, PT ;  /* 0x0000000008047233 */ /* 0x000fe40003803000 */
[----:B------:R-:W-:Y:S02]  /*a620*/  F2FP.BF16.F32.PACK_AB R5, R91, R96 ;  /* 0x000000605b05723e */ /* 0x000fe400000010ff */
[----:B----4-:R-:W-:Y:S02]  /*a630*/  F2FP.BF16.F32.PACK_AB R3, R106, R97 ;  /* 0x000000616a03723e */ /* 0x010fe400000010ff */
[----:B------:R-:W-:Y:S01]  /*a640*/  LOP3.LUT R13, R4, R5, RZ, 0xc0, !PT ;  /* 0x00000005040d7212 */ /* 0x000fe200078ec0ff */
[----:B------:R-:W-:Y:S01]  /*a650*/  FFMA.FTZ R5, R195, UR17, -R21 ;  /* 0x00000011c3057c23 */ /* 0x000fe20008010815 */
[----:B------:R-:W-:-:S02]  /*a660*/  LOP3.LUT R14, R2, R3, RZ, 0xc0, !PT ;  /* 0x00000003020e7212 */ /* 0x000fc400078ec0ff */
[----:B------:R-:W-:Y:S01]  /*a670*/  HSET2.LE.AND R2, R7, R0, PT ;  /* 0x0000000007027233 */ /* 0x000fe20003803000 */
[----:B------:R4:W-:Y:S01]  /*a680*/  MUFU.EX2 R76, R5 ;  /* 0x00000005004c7308 */ /* 0x0009e20000000800 */
[----:B------:R-:W-:Y:S01]  /*a690*/  F2FP.BF16.F32.PACK_AB R3, R108, R111 ;  /* 0x0000006f6c03723e */ /* 0x000fe200000010ff */
[----:B---3--:R-:W-:Y:S01]  /*a6a0*/  FFMA.FTZ R6, R194, UR17, -R21 ;  /* 0x00000011c2067c23 */ /* 0x008fe20008010815 */
[----:B------:R-:W-:Y:S02]  /*a6b0*/  LOP3.LUT R8, R9, 0xff, RZ, 0xc0, !PT ;  /* 0x000000ff09087812 */ /* 0x000fe400078ec0ff */
[----:B------:R-:W-:Y:S02]  /*a6c0*/  LOP3.LUT R12, R2, R3, RZ, 0xc0, !PT ;  /* 0x00000003020c7212 */ /* 0x000fe400078ec0ff */
[----:B------:R-:W-:Y:S01]  /*a6d0*/  LOP3.LUT R3, R16, 0xffff, RZ, 0xc0, !PT ;  /* 0x0000ffff10037812 */ /* 0x000fe200078ec0ff */
[----:B------:R3:W-:Y:S01]  /*a6e0*/  MUFU.EX2 R77, R6 ;  /* 0x00000006004d7308 */ /* 0x0007e20000000800 */
[----:B------:R-:W-:-:S02]  /*a6f0*/  SHF.R.U32.HI R2, RZ, 0x10, R16 ;  /* 0x00000010ff027819 */ /* 0x000fc40000011610 */
[----:B------:R-:W-:Y:S01]  /*a700*/  SHF.R.U32.HI R4, RZ, 0x8, R3 ;  /* 0x00000008ff047819 */ /* 0x000fe20000011603 */
[C---:B------:R-:W-:Y:S01]  /*a710*/  HMMA.16816.F32.BF16 R48, R12.reuse, R40, R72 ;  /* 0x000000280c30723c */ /* 0x040fe20000041848 */
[----:B------:R-:W-:Y:S02]  /*a720*/  LOP3.LUT R3, R16, 0xff, RZ, 0xc0, !PT ;  /* 0x000000ff10037812 */ /* 0x000fe400078ec0ff */
[----:B------:R-:W-:Y:S02]  /*a730*/  LOP3.LUT R2, R2, 0xff, RZ, 0xc0, !PT ;  /* 0x000000ff02027812 */ /* 0x000fe400078ec0ff */
[----:B------:R-:W-:Y:S01]  /*a740*/  PRMT R57, R3, 0x5410, R4 ;  /* 0x0000541003397816 */ /* 0x000fe20000000004 */
[--C-:B------:R-:W-:Y:S01]  /*a750*/  FFMA.FTZ R3, R196, UR17, -R21.reuse ;  /* 0x00000011c4037c23 */ /* 0x100fe20008010815 */
[----:B------:R-:W-:Y:S01]  /*a760*/  FFMA.FTZ R4, R217, UR17, -R20 ;  /* 0x00000011d9047c23 */ /* 0x000fe20008010814 */
[----:B----4-:R-:W-:Y:S02]  /*a770*/  SHF.R.U32.HI R5, RZ, 0x8, R36 ;  /* 0x00000008ff057819 */ /* 0x010fe40000011624 */
[----:B------:R-:W-:Y:S01]  /*a780*/  LOP3.LUT R7, R37, 0xff, RZ, 0xc0, !PT ;  /* 0x000000ff25077812 */ /* 0x000fe200078ec0ff */
[----:B------:R4:W1:Y:S01]  /*a790*/  MUFU.EX2 R74, R3 ;  /* 0x00000003004a7308 */ /* 0x0008620000000800 */
[----:B---3--:R-:W-:Y:S01]  /*a7a0*/  SHF.R.U32.HI R6, RZ, 0x18, R16 ;  /* 0x00000018ff067819 */ /* 0x008fe20000011610 */
[----:B------:R-:W-:Y:S01]  /*a7b0*/  HMMA.16816.F32.BF16 R40, R12, R42, R68 ;  /* 0x0000002a0c28723c */ /* 0x000fe20000041844 */
[----:B------:R-:W-:Y:S01]  /*a7c0*/  FFMA.FTZ R33, R199, UR17, -R21 ;  /* 0x00000011c7217c23 */ /* 0x000fe20008010815 */
[----:B------:R-:W-:Y:S01]  /*a7d0*/  IMAD.MOV.U32 R179, RZ, RZ, R214 ;  /* 0x000000ffffb37224 */ /* 0x000fe200078e00d6 */
[----:B------:R-:W-:Y:S01]  /*a7e0*/  PRMT R56, R2, 0x5410, R6 ;  /* 0x0000541002387816 */ /* 0x000fe20000000006 */
[----:B------:R-:W-:Y:S01]  /*a7f0*/  IMAD.MOV.U32 R217, RZ, RZ, R45 ;  /* 0x000000ffffd97224 */ /* 0x000fe200078e002d */
[----:B------:R-:W-:Y:S01]  /*a800*/  LOP3.LUT R2, R9, 0xffff, RZ, 0xc0, !PT ;  /* 0x0000ffff09027812 */ /* 0x000fe200078ec0ff */
[----:B------:R3:W-:Y:S01]  /*a810*/  MUFU.EX2 R73, R4 ;  /* 0x0000000400497308 */ /* 0x0007e20000000800 */
[----:B----4-:R-:W-:-:S02]  /*a820*/  SHF.R.U32.HI R3, RZ, 0x10, R9 ;  /* 0x00000010ff037819 */ /* 0x010fc40000011609 */
[----:B------:R-:W-:Y:S02]  /*a830*/  PRMT R22, R39, 0x5410, R5 ;  /* 0x0000541027167816 */ /* 0x000fe40000000005 */
[----:B------:R-:W-:Y:S01]  /*a840*/  PRMT R18, R7, 0x5410, R38 ;  /* 0x0000541007127816 */ /* 0x000fe20000000026 */
[----:B------:R-:W-:Y:S02]  /*a850*/  FFMA.FTZ R16, R200, UR17, -R21 ;  /* 0x00000011c8107c23 */ /* 0x000fe40008010815 */
[----:B------:R-:W-:Y:S01]  /*a860*/  MUFU.EX2 R62, R33 ;  /* 0x00000021003e7308 */ /* 0x000fe20000000800 */
[----:B------:R4:W5:Y:S01]  /*a870*/  LDL.LU R214, [R1+0xc8] ;  /* 0x0000c80001d67983 */ /* 0x0009620000300800 */
[----:B---3--:R-:W-:Y:S02]  /*a880*/  SHF.R.U32.HI R4, RZ, 0x8, R2 ;  /* 0x00000008ff047819 */ /* 0x008fe40000011602 */
[----:B------:R-:W-:Y:S01]  /*a890*/  LOP3.LUT R2, R3, 0xff, RZ, 0xc0, !PT ;  /* 0x000000ff03027812 */ /* 0x000fe200078ec0ff */
[----:B------:R-:W-:Y:S01]  /*a8a0*/  FFMA.FTZ R3, R197, UR17, -R20 ;  /* 0x00000011c5037c23 */ /* 0x000fe20008010814 */
[----:B------:R-:W-:-:S02]  /*a8b0*/  SHF.R.U32.HI R6, RZ, 0x18, R9 ;  /* 0x00000018ff067819 */ /* 0x000fc40000011609 */
[----:B------:R-:W-:Y:S01]  /*a8c0*/  PRMT R32, R8, 0x5410, R4 ;  /* 0x0000541008207816 */ /* 0x000fe20000000004 */
[----:B------:R3:W-:Y:S01]  /*a8d0*/  MUFU.EX2 R72, R3 ;  /* 0x0000000300487308 */ /* 0x0007e20000000800 */
[--C-:B------:R-:W-:Y:S02]  /*a8e0*/  HSET2.LE.AND R4, R24, R0.reuse, PT ;  /* 0x0000000018047233 */ /* 0x100fe40003803000 */
[----:B------:R-:W4:Y:S01]  /*a8f0*/  LDSM.16.MT88.4 R24, [R206+0x5800] ;  /* 0x00580000ce18783b */ /* 0x000f220000004200 */
[----:B------:R-:W-:Y:S02]  /*a900*/  PRMT R23, R2, 0x5410, R6 ;  /* 0x0000541002177816 */ /* 0x000fe40000000006 */
[----:B------:R-:W-:Y:S01]  /*a910*/  HSET2.LE.AND R2, R44, R0, PT ;  /* 0x000000002c027233 */ /* 0x000fe20003803000 */
[--C-:B------:R-:W-:Y:S01]  /*a920*/  FFMA.FTZ R6, R222, UR17, -R20.reuse ;  /* 0x00000011de067c23 */ /* 0x100fe20008010814 */
[----:B---3--:R-:W-:-:S04]  /*a930*/  FFMA.FTZ R3, R202, UR17, -R20 ;  /* 0x00000011ca037c23 */ /* 0x008fc80008010814 */
[----:B------:R3:W4:Y:S01]  /*a940*/  MUFU.EX2 R70, R3 ;  /* 0x0000000300467308 */ /* 0x0007220000000800 */
[----:B--2---:R-:W-:Y:S01]  /*a950*/  F2FP.BF16.F32.PACK_AB R5, R84, R85 ;  /* 0x000000555405723e */ /* 0x004fe200000010ff */
[----:B------:R-:W-:-:S03]  /*a960*/  FFMA.FTZ R7, R201, UR17, -R21 ;  /* 0x00000011c9077c23 */ /* 0x000fc60008010815 */
[----:B------:R-:W-:-:S03]  /*a970*/  LOP3.LUT R11, R4, R5, RZ, 0xc0, !PT ;  /* 0x00000005040b7212 */ /* 0x000fc600078ec0ff */
[----:B------:R2:W4:Y:S01]  /*a980*/  MUFU.EX2 R68, R6 ;  /* 0x0000000600447308 */ /* 0x0005220000000800 */
[----:B---3--:R-:W-:-:S04]  /*a990*/  F2FP.BF16.F32.PACK_AB R3, R102, R103 ;  /* 0x000000676603723e */ /* 0x008fc800000010ff */
[----:B------:R-:W-:Y:S02]  /*a9a0*/  LOP3.LUT R10, R2, R3, RZ, 0xc0, !PT ;  /* 0x00000003020a7212 */ /* 0x000fe400078ec0ff */
[--C-:B------:R-:W-:Y:S02]  /*a9b0*/  HSET2.LE.AND R2, R35, R0.reuse, PT ;  /* 0x0000000023027233 */ /* 0x100fe40003803000 */
[----:B------:R-:W-:Y:S02]  /*a9c0*/  F2FP.BF16.F32.PACK_AB R3, R104, R105 ;  /* 0x000000696803723e */ /* 0x000fe400000010ff */
[--C-:B------:R-:W-:Y:S02]  /*a9d0*/  HSET2.LE.AND R4, R34, R0.reuse, PT ;  /* 0x0000000022047233 */ /* 0x100fe40003803000 */
[----:B------:R-:W-:Y:S02]  /*a9e0*/  LOP3.LUT R8, R2, R3, RZ, 0xc0, !PT ;  /* 0x0000000302087212 */ /* 0x000fe400078ec0ff */
[----:B------:R-:W-:-:S02]  /*a9f0*/  HSET2.LE.AND R2, R22, R0, PT ;  /* 0x0000000016027233 */ /* 0x000fc40003803000 */
[----:B------:R-:W-:Y:S02]  /*aa00*/  F2FP.BF16.F32.PACK_AB R5, R86, R87 ;  /* 0x000000575605723e */ /* 0x000fe400000010ff */
[----:B-1----:R-:W-:Y:S01]  /*aa10*/  F2FP.BF16.F32.PACK_AB R3, R74, R76 ;  /* 0x0000004c4a03723e */ /* 0x002fe200000010ff */
[----:B------:R1:W-:Y:S01]  /*aa20*/  MUFU.EX2 R69, R7 ;  /* 0x0000000700457308 */ /* 0x0003e20000000800 */
[----:B------:R-:W-:Y:S02]  /*aa30*/  LOP3.LUT R9, R4, R5, RZ, 0xc0, !PT ;  /* 0x0000000504097212 */ /* 0x000fe400078ec0ff */
[----:B--2---:R-:W-:Y:S02]  /*aa40*/  LOP3.LUT R6, R2, R3, RZ, 0xc0, !PT ;  /* 0x0000000302067212 */ /* 0x004fe400078ec0ff */
[----:B----4-:R-:W-:Y:S02]  /*aa50*/  F2FP.BF16.F32.PACK_AB R4, R70, R72 ;  /* 0x000000484604723e */ /* 0x010fe400000010ff */
[----:B------:R-:W-:-:S02]  /*aa60*/  HSET2.LE.AND R2, R32, R0, PT ;  /* 0x0000000020027233 */ /* 0x000fc40003803000 */
[----:B------:R-:W-:Y:S02]  /*aa70*/  F2FP.BF16.F32.PACK_AB R3, R77, R78 ;  /* 0x0000004e4d03723e */ /* 0x000fe400000010ff */
[--C-:B-1----:R-:W-:Y:S01]  /*aa80*/  HSET2.LE.AND R7, R18, R0.reuse, PT ;  /* 0x0000000012077233 */ /* 0x102fe20003803000 */
[C---:B------:R-:W-:Y:S04]  /*aa90*/  HMMA.16816.F32.BF16 R36, R12.reuse, R52, R92 ;  /* 0x000000340c24723c */ /* 0x040fe8000004185c */
[----:B------:R-:W-:Y:S02]  /*aaa0*/  LOP3.LUT R7, R7, R4, RZ, 0xc0, !PT ;  /* 0x0000000407077212 */ /* 0x000fe400078ec0ff */
[----:B------:R-:W-:Y:S01]  /*aab0*/  LOP3.LUT R4, R2, R3, RZ, 0xc0, !PT ;  /* 0x0000000302047212 */ /* 0x000fe200078ec0ff */
[----:B------:R-:W-:Y:S01]  /*aac0*/  FFMA.FTZ R3, R224, UR17, -R20 ;  /* 0x00000011e0037c23 */ /* 0x000fe20008010814 */
[----:B------:R-:W-:Y:S01]  /*aad0*/  HMMA.16816.F32.BF16 R32, R12, R54, R80 ;  /* 0x000000360c20723c */ /* 0x000fe20000041850 */
[----:B------:R-:W-:Y:S01]  /*aae0*/  LOP3.LUT R2, R19, 0xffff, RZ, 0xc0, !PT ;  /* 0x0000ffff13027812 */ /* 0x000fe200078ec0ff */
[----:B------:R1:W2:Y:S01]  /*aaf0*/  MUFU.EX2 R63, R16 ;  /* 0x00000010003f7308 */ /* 0x0002a20000000800 */
[----:B------:R-:W-:-:S04]  /*ab00*/  HSET2.LE.AND R5, R23, R0, PT ;  /* 0x0000000017057233 */ /* 0x000fc80003803000 */
[--C-:B------:R-:W-:Y:S01]  /*ab10*/  SHF.R.U32.HI R14, RZ, 0x10, R19.reuse ;  /* 0x00000010ff0e7819 */ /* 0x100fe20000011613 */
[----:B------:R-:W-:Y:S02]  /*ab20*/  FFMA.FTZ R12, R225, UR17, -R20 ;  /* 0x00000011e10c7c23 */ /* 0x000fe40008010814 */
[----:B------:R3:W-:Y:S01]  /*ab30*/  MUFU.EX2 R54, R3 ;  /* 0x0000000300367308 */ /* 0x0007e20000000800 */
[----:B------:R-:W-:Y:S02]  /*ab40*/  SHF.R.U32.HI R13, RZ, 0x18, R19 ;  /* 0x00000018ff0d7819 */ /* 0x000fe40000011613 */
[----:B-1----:R-:W-:-:S05]  /*ab50*/  F2FP.BF16.F32.PACK_AB R16, R68, R73 ;  /* 0x000000494410723e */ /* 0x002fca00000010ff */
[----:B------:R1:W-:Y:S01]  /*ab60*/  MUFU.EX2 R53, R12 ;  /* 0x0000000c00357308 */ /* 0x0003e20000000800 */
[----:B------:R-:W-:Y:S02]  /*ab70*/  LOP3.LUT R5, R5, R16, RZ, 0xc0, !PT ;  /* 0x0000001005057212 */ /* 0x000fe400078ec0ff */
[----:B---3--:R-:W-:Y:S02]  /*ab80*/  SHF.R.U32.HI R3, RZ, 0x8, R2 ;  /* 0x00000008ff037819 */ /* 0x008fe40000011602 */
[----:B------:R-:W-:-:S03]  /*ab90*/  LOP3.LUT R2, R14, 0xff, RZ, 0xc0, !PT ;  /* 0x000000ff0e027812 */ /* 0x000fc600078ec0ff */
[----:B------:R-:W-:Y:S01]  /*aba0*/  HMMA.16816.F32.BF16 R172, R4, R28, R172 ;  /* 0x0000001c04ac723c */ /* 0x000fe200000418ac */
[----:B------:R-:W-:Y:S01]  /*abb0*/  FFMA.FTZ R21, R198, UR17, -R21 ;  /* 0x00000011c6157c23 */ /* 0x000fe20008010815 */
[----:B-1----:R-:W-:Y:S01]  /*abc0*/  PRMT R12, R2, 0x5410, R13 ;  /* 0x00005410020c7816 */ /* 0x002fe2000000000d */
[----:B------:R-:W-:-:S03]  /*abd0*/  FFMA.FTZ R2, R226, UR17, -R20 ;  /* 0x00000011e2027c23 */ /* 0x000fc60008010814 */
[C---:B------:R-:W-:Y:S01]  /*abe0*/  HMMA.16816.F32.BF16 R168, R4.reuse, R30, R168 ;  /* 0x0000001e04a8723c */ /* 0x040fe200000418a8 */
[----:B------:R1:W-:Y:S05]  /*abf0*/  MUFU.EX2 R52, R2 ;  /* 0x0000000200347308 */ /* 0x0003ea0000000800 */
[C---:B------:R-:W-:Y:S06]  /*ac00*/  HMMA.16816.F32.BF16 R160, R4.reuse, R24, R160 ;  /* 0x0000001804a0723c */ /* 0x040fec00000418a0 */
[----:B------:R-:W-:Y:S01]  /*ac10*/  HMMA.16816.F32.BF16 R44, R4, R26, R64 ;  /* 0x0000001a042c723c */ /* 0x000fe20000041840 */
[----:B------:R3:W4:Y:S06]  /*ac20*/  MUFU.EX2 R55, R21 ;  /* 0x0000001500377308 */ /* 0x00072c0000000800 */
[----:B------:R-:W-:Y:S01]  /*ac30*/  FADD.FTZ R4, R178, R179 ;  /* 0x000000b3b2047221 */ /* 0x000fe20000010000 */
[----:B-1----:R-:W-:Y:S01]  /*ac40*/  FFMA.FTZ R2, R227, UR17, -R20 ;  /* 0x00000011e3027c23 */ /* 0x002fe20008010814 */
[----:B------:R-:W-:-:S02]  /*ac50*/  IMAD.MOV.U32 R178, RZ, RZ, R110 ;  /* 0x000000ffffb27224 */ /* 0x000fc400078e006e */
[----:B------:R-:W-:Y:S02]  /*ac60*/  IMAD.MOV.U32 R179, RZ, RZ, R109 ;  /* 0x000000ffffb37224 */ /* 0x000fe400078e006d */
[----:B------:R-:W-:Y:S01]  /*ac70*/  IMAD.MOV.U32 R110, RZ, RZ, R107 ;  /* 0x000000ffff6e7224 */ /* 0x000fe200078e006b */
[----:B------:R-:W-:Y:S01]  /*ac80*/  HMMA.16816.F32.BF16 R48, R8, R28, R48 ;  /* 0x0000001c0830723c */ /* 0x000fe20000041830 */
[----:B------:R-:W-:Y:S02]  /*ac90*/  IMAD.MOV.U32 R109, RZ, RZ, R218 ;  /* 0x000000ffff6d7224 */ /* 0x000fe400078e00da */
[----:B------:R-:W-:Y:S01]  /*aca0*/  IMAD.MOV.U32 R107, RZ, RZ, R219 ;  /* 0x000000ffff6b7224 */ /* 0x000fe200078e00db */
[----:B------:R1:W4:Y:S01]  /*acb0*/  MUFU.EX2 R29, R2 ;  /* 0x00000002001d7308 */ /* 0x0003220000000800 */
[----:B------:R-:W-:Y:S02]  /*acc0*/  IMAD.MOV.U32 R219, RZ, RZ, R221 ;  /* 0x000000ffffdb7224 */ /* 0x000fe400078e00dd */
[----:B------:R-:W-:Y:S01]  /*acd0*/  FADD.FTZ R6, R178, R179 ;  /* 0x000000b3b2067221 */ /* 0x000fe20000010000 */
[----:B------:R-:W-:-:S02]  /*ace0*/  IMAD.MOV.U32 R218, RZ, RZ, R217 ;  /* 0x000000ffffda7224 */ /* 0x000fc400078e00d9 */
[----:B------:R-:W-:Y:S01]  /*acf0*/  FADD.FTZ R13, R210, R211 ;  /* 0x000000d3d20d7221 */ /* 0x000fe20000010000 */
[----:B------:R-:W-:Y:S01]  /*ad00*/  IMAD.MOV.U32 R221, RZ, RZ, R203 ;  /* 0x000000ffffdd7224 */ /* 0x000fe200078e00cb */
[----:B------:R-:W-:Y:S01]  /*ad10*/  LOP3.LUT R15, R19, 0xff, RZ, 0xc0, !PT ;  /* 0x000000ff130f7812 */ /* 0x000fe200078ec0ff */
[----:B------:R-:W-:Y:S02]  /*ad20*/  IMAD.MOV.U32 R217, RZ, RZ, R191 ;  /* 0x000000ffffd97224 */ /* 0x000fe400078e00bf */
[----:B------:R-:W-:Y:S01]  /*ad30*/  FFMA.FTZ R14, R230, UR17, -R17 ;  /* 0x00000011e60e7c23 */ /* 0x000fe20008010811 */
[----:B------:R-:W-:Y:S02]  /*ad40*/  IMAD.MOV.U32 R203, RZ, RZ, R209 ;  /* 0x000000ffffcb7224 */ /* 0x000fe400078e00d1 */
[----:B------:R-:W-:Y:S01]  /*ad50*/  FADD.FTZ R7, R212, R213 ;  /* 0x000000d5d4077221 */ /* 0x000fe20000010000 */
[----:B------:R-:W-:Y:S01]  /*ad60*/  IMAD.MOV.U32 R178, RZ, RZ, R110 ;  /* 0x000000ffffb27224 */ /* 0x000fe200078e006e */
[----:B------:R-:W-:Y:S01]  /*ad70*/  PRMT R15, R15, 0x5410, R3 ;  /* 0x000054100f0f7816 */ /* 0x000fe20000000003 */
[----:B------:R-:W-:-:S02]  /*ad80*/  IMAD.MOV.U32 R191, RZ, RZ, R208 ;  /* 0x000000ffffbf7224 */ /* 0x000fc400078e00d0 */
[----:B------:R-:W-:Y:S01]  /*ad90*/  FFMA.FTZ R5, R228, UR17, -R17 ;  /* 0x00000011e4057c23 */ /* 0x000fe20008010811 */
[----:B------:R-:W-:Y:S02]  /*ada0*/  IMAD.MOV.U32 R110, RZ, RZ, R109 ;  /* 0x000000ffff6e7224 */ /* 0x000fe400078e006d */
[----:B------:R-:W-:Y:S01]  /*adb0*/  FADD.FTZ R4, R207, R4 ;  /* 0x00000004cf047221 */ /* 0x000fe20000010000 */
[----:B------:R-:W-:Y:S02]  /*adc0*/  IMAD.MOV.U32 R109, RZ, RZ, R107 ;  /* 0x000000ffff6d7224 */ /* 0x000fe400078e006b */
[----:B------:R-:W-:Y:S01]  /*add0*/  FADD.FTZ R18, R178, R13 ;  /* 0x0000000db2127221 */ /* 0x000fe20000010000 */
[----:B------:R-:W-:Y:S02]  /*ade0*/  IMAD.MOV.U32 R107, RZ, RZ, R217 ;  /* 0x000000ffff6b7224 */ /* 0x000fe400078e00d9 */
[----:B------:R-:W-:Y:S01]  /*adf0*/  FADD.FTZ R19, R176, R6 ;  /* 0x00000006b0137221 */ /* 0x000fe20000010000 */
[----:B------:R-:W-:Y:S01]  /*ae00*/  IMAD.MOV.U32 R217, RZ, RZ, R203 ;  /* 0x000000ffffd97224 */ /* 0x000fe200078e00cb */
[----:B------:R-:W4:Y:S01]  /*ae10*/  MUFU.EX2 R14, R14 ;  /* 0x0000000e000e7308 */ /* 0x000f220000000800 */
[----:B------:R-:W-:Y:S01]  /*ae20*/  IMAD.MOV.U32 R203, RZ, RZ, R191 ;  /* 0x000000ffffcb7224 */ /* 0x000fe200078e00bf */
[----:B------:R-:W-:Y:S01]  /*ae30*/  HSET2.LE.AND R12, R12, R0, PT ;  /* 0x000000000c0c7233 */ /* 0x000fe20003803000 */
[----:B------:R-:W-:Y:S01]  /*ae40*/  IMAD.MOV.U32 R178, RZ, RZ, R110 ;  /* 0x000000ffffb27224 */ /* 0x000fe200078e006e */
[----:B------:R-:W-:Y:S01]  /*ae50*/  HMMA.16816.F32.BF16 R40, R8, R30, R40 ;  /* 0x0000001e0828723c */ /* 0x000fe20000041828 */
[----:B------:R-:W-:Y:S01]  /*ae60*/  IMAD.MOV.U32 R191, RZ, RZ, R190 ;  /* 0x000000ffffbf7224 */ /* 0x000fe200078e00be */
[----:B---3--:R-:W3:Y:S01]  /*ae70*/  LDSM.16.MT88.4 R20, [R206+0x5c00] ;  /* 0x005c0000ce14783b */ /* 0x008ee20000004200 */
[----:B------:R-:W-:-:S02]  /*ae80*/  IMAD.MOV.U32 R110, RZ, RZ, R109 ;  /* 0x000000ffff6e7224 */ /* 0x000fc400078e006d */
[----:B------:R-:W-:Y:S01]  /*ae90*/  IMAD.MOV.U32 R190, RZ, RZ, R189 ;  /* 0x000000ffffbe7224 */ /* 0x000fe200078e00bd */
[----:B------:R-:W-:Y:S01]  /*aea0*/  HMMA.16816.F32.BF16 R36, R8, R24, R36 ;  /* 0x000000180824723c */ /* 0x000fe20000041824 */
[----:B------:R-:W-:Y:S02]  /*aeb0*/  IMAD.MOV.U32 R109, RZ, RZ, R107 ;  /* 0x000000ffff6d7224 */ /* 0x000fe400078e006b */
[----:B------:R-:W-:Y:S01]  /*aec0*/  FFMA.FTZ R3, R229, UR17, -R17 ;  /* 0x00000011e5037c23 */ /* 0x000fe20008010811 */
[----:B------:R-:W-:Y:S01]  /*aed0*/  IMAD.MOV.U32 R189, RZ, RZ, R177 ;  /* 0x000000ffffbd7224 */ /* 0x000fe200078e00b1 */
[----:B------:R3:W5:Y:S01]  /*aee0*/  LDL.LU R213, [R1+0xc4] ;  /* 0x0000c40001d57983 */ /* 0x0007620000300800 */
[----:B------:R-:W-:Y:S02]  /*aef0*/  IMAD.MOV.U32 R107, RZ, RZ, R217 ;  /* 0x000000ffff6b7224 */ /* 0x000fe400078e00d9 */
[----:B-1----:R-:W-:Y:S01]  /*af00*/  FADD.FTZ R2, R204, R7 ;  /* 0x00000007cc027221 */ /* 0x002fe20000010000 */
[----:B------:R-:W-:Y:S01]  /*af10*/  IMAD.MOV.U32 R217, RZ, RZ, R203 ;  /* 0x000000ffffd97224 */ /* 0x000fe200078e00cb */
[----:B------:R-:W-:Y:S01]  /*af20*/  HSET2.LE.AND R6, R15, R0, PT ;  /* 0x000000000f067233 */ /* 0x000fe20003803000 */
[----:B------:R-:W-:Y:S01]  /*af30*/  IMAD.MOV.U32 R203, RZ, RZ, R191 ;  /* 0x000000ffffcb7224 */ /* 0x000fe200078e00bf */
[----:B------:R4:W-:Y:S01]  /*af40*/  MUFU.EX2 R28, R3 ;  /* 0x00000003001c7308 */ /* 0x0009e20000000800 */
[----:B------:R-:W-:-:S02]  /*af50*/  IMAD.MOV.U32 R191, RZ, RZ, R190 ;  /* 0x000000ffffbf7224 */ /* 0x000fc400078e00be */
[----:B------:R-:W-:Y:S01]  /*af60*/  FADD.FTZ R17, R178, R4 ;  /* 0x00000004b2117221 */ /* 0x000fe20000010000 */
[----:B------:R-:W-:Y:S02]  /*af70*/  IMAD.MOV.U32 R190, RZ, RZ, R189 ;  /* 0x000000ffffbe7224 */ /* 0x000fe400078e00bd */
[----:B------:R-:W-:Y:S01]  /*af80*/  FADD.FTZ R16, R88, R2 ;  /* 0x0000000258107221 */ /* 0x000fe20000010000 */
[----:B------:R-:W-:Y:S01]  /*af90*/  IMAD.MOV.U32 R189, RZ, RZ, R156 ;  /* 0x000000ffffbd7224 */ /* 0x000fe200078e009c */
[--C-:B------:R-:W-:Y:S01]  /*afa0*/  HSET2.LE.AND R2, R59, R0.reuse, PT ;  /* 0x000000003b027233 */ /* 0x100fe20003803000 */
[----:B------:R-:W-:Y:S01]  /*afb0*/  IMAD.MOV.U32 R156, RZ, RZ, R159 ;  /* 0x000000ffff9c7224 */ /* 0x000fe200078e009f */
[----:B------:R1:W3:Y:S01]  /*afc0*/  MUFU.EX2 R15, R5 ;  /* 0x00000005000f7308 */ /* 0x0002e20000000800 */
[----:B------:R-:W-:Y:S01]  /*afd0*/  IMAD.MOV.U32 R159, RZ, RZ, R133 ;  /* 0x000000ffff9f7224 */ /* 0x000fe200078e0085 */
[----:B------:R-:W-:Y:S01]  /*afe0*/  HSET2.LE.AND R4, R58, R0, PT ;  /* 0x000000003a047233 */ /* 0x000fe20003803000 */
[----:B------:R-:W-:Y:S01]  /*aff0*/  IMAD.MOV.U32 R178, RZ, RZ, R110 ;  /* 0x000000ffffb27224 */ /* 0x000fe200078e006e */
[----:B--2---:R-:W-:Y:S01]  /*b000*/  F2FP.BF16.F32.PACK_AB R7, R63, R69 ;  /* 0x000000453f07723e */ /* 0x004fe200000010ff */
[----:B------:R-:W-:Y:S01]  /*b010*/  IMAD.MOV.U32 R110, RZ, RZ, R203 ;  /* 0x000000ffff6e7224 */ /* 0x000fe200078e00cb */
[----:B------:R-:W-:Y:S01]  /*b020*/  HMMA.16816.F32.BF16 R32, R8, R26, R32 ;  /* 0x0000001a0820723c */ /* 0x000fe20000041820 */
[----:B------:R-:W-:Y:S01]  /*b030*/  IMAD.MOV.U32 R180, RZ, RZ, R107 ;  /* 0x000000ffffb47224 */ /* 0x000fe200078e006b */
[----:B------:R2:W5:Y:S01]  /*b040*/  LDL.LU R212, [R1+0xc0] ;  /* 0x0000c00001d47983 */ /* 0x0005620000300800 */
[----:B----4-:R-:W-:Y:S01]  /*b050*/  F2FP.BF16.F32.PACK_AB R3, R55, R62 ;  /* 0x0000003e3703723e */ /* 0x010fe200000010ff */
[----:B------:R-:W-:-:S02]  /*b060*/  IMAD.MOV.U32 R179, RZ, RZ, R217 ;  /* 0x000000ffffb37224 */ /* 0x000fc400078e00d9 */
[----:B------:R-:W-:Y:S01]  /*b070*/  IMAD.MOV.U32 R203, RZ, RZ, R189 ;  /* 0x000000ffffcb7224 */ /* 0x000fe200078e00bd */
[----:B-1----:R-:W-:Y:S01]  /*b080*/  F2FP.BF16.F32.PACK_AB R5, R29, R52 ;  /* 0x000000341d05723e */ /* 0x002fe200000010ff */
[----:B------:R-:W-:Y:S01]  /*b090*/  IMAD.MOV.U32 R217, RZ, RZ, R156 ;  /* 0x000000ffffd97224 */ /* 0x000fe200078e009c */
[----:B------:R-:W-:Y:S01]  /*b0a0*/  LOP3.LUT R156, R6, R7, RZ, 0xc0, !PT ;  /* 0x00000007069c7212 */ /* 0x000fe200078ec0ff */
[----:B------:R-:W-:Y:S01]  /*b0b0*/  IMAD.MOV.U32 R107, RZ, RZ, R159 ;  /* 0x000000ffff6b7224 */ /* 0x000fe200078e009f */
[----:B------:R-:W-:Y:S01]  /*b0c0*/  LOP3.LUT R159, R4, R5, RZ, 0xc0, !PT ;  /* 0x00000005049f7212 */ /* 0x000fe200078ec0ff */
[----:B------:R-:W-:Y:S01]  /*b0d0*/  IMAD.MOV.U32 R189, RZ, RZ, R158 ;  /* 0x000000ffffbd7224 */ /* 0x000fe200078e009e */
[----:B------:R-:W-:Y:S01]  /*b0e0*/  LOP3.LUT R158, R2, R3, RZ, 0xc0, !PT ;  /* 0x00000003029e7212 */ /* 0x000fe200078ec0ff */
[----:B------:R-:W-:Y:S01]  /*b0f0*/  IMAD.MOV.U32 R232, RZ, RZ, R109 ;  /* 0x000000ffffe87224 */ /* 0x000fe200078e006d */
[--C-:B------:R-:W-:Y:S01]  /*b100*/  HSET2.LE.AND R2, R61, R0.reuse, PT ;  /* 0x000000003d027233 */ /* 0x100fe20003803000 */
[----:B------:R-:W-:Y:S01]  /*b110*/  FADD.FTZ R10, R178, R16 ;  /* 0x00000010b20a7221 */ /* 0x000fe20000010000 */
[--C-:B------:R-:W-:Y:S01]  /*b120*/  HSET2.LE.AND R4, R60, R0.reuse, PT ;  /* 0x000000003c047233 */ /* 0x100fe20003803000 */
[----:B------:R2:W5:Y:S01]  /*b130*/  LDL.LU R211, [R1+0xbc] ;  /* 0x0000bc0001d37983 */ /* 0x0005620000300800 */
[----:B------:R-:W-:-:S02]  /*b140*/  HSET2.LE.AND R6, R57, R0, PT ;  /* 0x0000000039067233 */ /* 0x000fc40003803000 */
[----:B------:R-:W-:Y:S01]  /*b150*/  HSET2.LE.AND R5, R56, R0, PT ;  /* 0x0000000038057233 */ /* 0x000fe20003803000 */
[----:B------:R-:W-:Y:S01]  /*b160*/  IMAD.MOV.U32 R178, RZ, RZ, R218 ;  /* 0x000000ffffb27224 */ /* 0x000fe200078e00da */
[----:B------:R-:W-:Y:S01]  /*b170*/  F2FP.BF16.F32.PACK_AB R0, R99, R98 ;  /* 0x000000626300723e */ /* 0x000fe200000010ff */
[----:B------:R-:W-:Y:S02]  /*b180*/  IMAD.MOV.U32 R109, RZ, RZ, R191 ;  /* 0x000000ffff6d7224 */ /* 0x000fe400078e00bf */
[----:B------:R-:W-:Y:S01]  /*b190*/  FADD.FTZ R7, R180, R19 ;  /* 0x00000013b4077221 */ /* 0x000fe20000010000 */
[----:B------:R-:W-:Y:S02]  /*b1a0*/  IMAD.MOV.U32 R218, RZ, RZ, R146 ;  /* 0x000000ffffda7224 */ /* 0x000fe400078e0092 */
[----:B------:R-:W-:Y:S01]  /*b1b0*/  FADD.FTZ R8, R232, R18 ;  /* 0x00000012e8087221 */ /* 0x000fe20000010000 */
[----:B------:R-:W-:Y:S01]  /*b1c0*/  LOP3.LUT R146, R2, R0, RZ, 0xc0, !PT ;  /* 0x0000000002927212 */ /* 0x000fe200078ec0ff */
[----:B------:R-:W-:Y:S01]  /*b1d0*/  FADD.FTZ R9, R179, R17 ;  /* 0x00000011b3097221 */ /* 0x000fe20000010000 */
[----:B------:R-:W-:Y:S01]  /*b1e0*/  F2FP.BF16.F32.PACK_AB R0, R100, R101 ;  /* 0x000000656400723e */ /* 0x000fe200000010ff */
[----:B------:R-:W-:Y:S01]  /*b1f0*/  IMAD.MOV.U32 R179, RZ, RZ, R107 ;  /* 0x000000ffffb37224 */ /* 0x000fe200078e006b */
[----:B------:R-:W-:Y:S01]  /*b200*/  F2FP.BF16.F32.PACK_AB R2, R14, R79 ;  /* 0x0000004f0e02723e */ /* 0x000fe200000010ff */
[----:B------:R-:W-:Y:S01]  /*b210*/  FADD.FTZ R7, R109, R7 ;  /* 0x000000076d077221 */ /* 0x000fe20000010000 */
[----:B------:R-:W-:Y:S01]  /*b220*/  IMAD.MOV.U32 R107, RZ, RZ, R149 ;  /* 0x000000ffff6b7224 */ /* 0x000fe200078e0095 */
[----:B---3--:R-:W-:Y:S01]  /*b230*/  F2FP.BF16.F32.PACK_AB R3, R15, R28 ;  /* 0x0000001c0f03723e */ /* 0x008fe200000010ff */
[----:B------:R-:W-:Y:S01]  /*b240*/  FADD.FTZ R8, R110, R8 ;  /* 0x000000086e087221 */ /* 0x000fe20000010000 */
[----:B------:R-:W-:Y:S01]  /*b250*/  IMAD.MOV.U32 R109, RZ, RZ, R148 ;  /* 0x000000ffff6d7224 */ /* 0x000fe200078e0094 */
[----:B------:R2:W5:Y:S01]  /*b260*/  LDL.LU R210, [R1+0xb8] ;  /* 0x0000b80001d27983 */ /* 0x0005620000300800 */
        /* <DEDUP_REMOVED lines=119> */
[----:B------:R2:W5:Y:S01]  /*b9e0*/  LDL.LU R204, [R1+0xa8] ;  /* 0x0000a80001cc7983 */ /* 0x0005620000300800 */
[----:B------:R-:W-:-:S03]  /*b9f0*/  FADD.FTZ R2, R55, R2 ;  /* 0x0000000237027221 */ /* 0x000fc60000010000 */
[----:B------:R2:W5:Y:S04]  /*ba00*/  LDL.LU R177, [R1+0xa4] ;  /* 0x0000a40001b17983 */ /* 0x0005680000300800 */
[----:B------:R2:W5:Y:S04]  /*ba10*/  LDL.LU R176, [R1+0xa0] ;  /* 0x0000a00001b07983 */ /* 0x0005680000300800 */
[----:B------:R2:W5:Y:S04]  /*ba20*/  LDL.LU R133, [R1+0x9c] ;  /* 0x00009c0001857983 */ /* 0x0005680000300800 */
[----:B------:R2:W5:Y:S04]  /*ba30*/  LDL.LU R88, [R1+0x98] ;  /* 0x0000980001587983 */ /* 0x0005680000300800 */
[----:B------:R2:W-:Y:S04]  /*ba40*/  STL [R1+0x30], R4 ;  /* 0x0000300401007387 */ /* 0x0005e80000100800 */
        /* <DEDUP_REMOVED lines=13> */
[----:B------:R-:W-:-:S08]  /*bb20*/  NOP ;  /* 0x0000000000007918 */ /* 0x000fd00000000000 */
[----:B--2---:R-:W-:-:S15]  /*bb30*/  @!P6 BRA `(.L_x_579) ;  /* 0x00000088007ce947 */ /* 0x004fde0003800000 */
[----:B------:R-:W2:Y:S01]  /*bb40*/  LDL.LU R184, [R1+0x14] ;  /* 0x0000140001b87983 */ /* 0x000ea20000300800 */
[----:B------:R-:W-:Y:S01]  /*bb50*/  ULDC UR4, c[0x0][0x2d0] ;  /* 0x0000b40000047ab9 */ /* 0x000fe20000000800 */
[----:B------:R-:W1:Y:S02]  /*bb60*/  LDC.64 R2, c[0x0][0x250] ;  /* 0x00009400ff027b82 */ /* 0x000e640000000a00 */
[----:B------:R-:W3:Y:S04]  /*bb70*/  LDL.LU R181, [R1+0x10] ;  /* 0x0000100001b57983 */ /* 0x000ee80000300800 */
[----:B------:R-:W4:Y:S01]  /*bb80*/  LDL.LU R187, [R1+0x18] ;  /* 0x0000180001bb7983 */ /* 0x000f220000300800 */
[----:B-----5:R-:W-:Y:S01]  /*bb90*/  ISETP.GE.AND P0, PT, R176, UR4, PT ;  /* 0x00000004b0007c0c */ /* 0x020fe2000bf06270 */
[----:B------:R-:W-:Y:S01]  /*bba0*/  IMAD.MOV.U32 R132, RZ, RZ, R140 ;  /* 0x000000ffff847224 */ /* 0x000fe200078e008c */
[----:B------:R-:W-:Y:S01]  /*bbb0*/  MOV R135, R139 ;  /* 0x0000008b00877202 */ /* 0x000fe20000000f00 */
[----:B------:R-:W1:Y:S01]  /*bbc0*/  S2R R186, SR_TID.X ;  /* 0x0000000000ba7919 */ /* 0x000e620000002100 */
[----:B------:R-:W-:Y:S01]  /*bbd0*/  MOV R137, R134 ;  /* 0x0000008600897202 */ /* 0x000fe20000000f00 */
[----:B------:R-:W-:Y:S01]  /*bbe0*/  IMAD.MOV.U32 R136, RZ, RZ, R138 ;  /* 0x000000ffff887224 */ /* 0x000fe200078e008a */
[----:B------:R-:W-:-:S07]  /*bbf0*/  ULDC UR4, c[0x0][0x2ec] ;  /* 0x0000bb0000047ab9 */ /* 0x000fce0000000800 */
[----:B------:R-:W1:Y:S02]  /*bc00*/  @!P0 LDC.64 R4, c[0x0][0x220] ;  /* 0x00008800ff048b82 */ /* 0x000e640000000a00 */
[----:B-1----:R1:W-:Y:S06]  /*bc10*/  STL.64 [R1+0x8], R2 ;  /* 0x0000080201007387 */ /* 0x0023ec0000100a00 */
[----:B------:R-:W1:Y:S08]  /*bc20*/  @!P0 LDC.64 R8, c[0x0][0x220] ;  /* 0x00008800ff088b82 */ /* 0x000e700000000a00 */
[----:B------:R-:W1:Y:S01]  /*bc30*/  @!P0 LDC.64 R6, c[0x0][0x220] ;  /* 0x00008800ff068b82 */ /* 0x000e620000000a00 */
[----:B------:R-:W-:Y:S01]  /*bc40*/  LOP3.LUT R186, R186, 0x3, RZ, 0xc0, !PT ;  /* 0x00000003baba7812 */ /* 0x000fe200078ec0ff */
[----:B------:R1:W-:Y:S02]  /*bc50*/  @!P0 STL.64 [R1+0x68], R4 ;  /* 0x0000680401008387 */ /* 0x0003e40000100a00 */
[----:B-1----:R-:W-:-:S02]  /*bc60*/  MOV R2, R3 ;  /* 0x0000000300027202 */ /* 0x002fc40000000f00 */
[----:B------:R-:W-:Y:S04]  /*bc70*/  @!P0 STL.64 [R1+0x60], R8 ;  /* 0x0000600801008387 */ /* 0x000fe80000100a00 */
[----:B------:R1:W-:Y:S01]  /*bc80*/  @!P0 STL.64 [R1+0x58], R6 ;  /* 0x0000580601008387 */ /* 0x0003e20000100a00 */
[----:B------:R-:W1:Y:S02]  /*bc90*/  @!P0 LDC.64 R4, c[0x0][0x220] ;  /* 0x00008800ff048b82 */ /* 0x000e640000000a00 */
[----:B-1----:R-:W-:-:S05]  /*bca0*/  IMAD.WIDE.U32 R6, R231, -0x326172a9, RZ ;  /* 0xcd9e8d57e7067825 */ /* 0x002fca00078e00ff */
[----:B------:R-:W-:Y:S01]  /*bcb0*/  LOP3.LUT R250, R7, R248, RZ, 0x3c, !PT ;  /* 0x000000f807fa7212 */ /* 0x000fe200078e3cff */
[----:B------:R1:W-:Y:S04]  /*bcc0*/  @!P0 STL.64 [R1+0x50], R4 ;  /* 0x0000500401008387 */ /* 0x0003e80000100a00 */
[----:B------:R-:W-:-:S04]  /*bcd0*/  IMAD.WIDE.U32 R250, R250, -0x2daee0ad, RZ ;  /* 0xd2511f53fafa7825 */ /* 0x000fc800078e00ff */
[----:B--2---:R-:W-:Y:S01]  /*bce0*/  IMAD R0, R186, -0x2, R184 ;  /* 0xfffffffeba007824 */ /* 0x004fe200078e02b8 */
[----:B------:R-:W-:Y:S02]  /*bcf0*/  IADD3 R186, R231, 0x4, RZ ;  /* 0x00000004e7ba7810 */ /* 0x000fe40007ffe0ff */
[----:B---3--:R-:W-:Y:S02]  /*bd00*/  LEA.HI.SX32 R227, R181, 0xfffffffe, 0x19 ;  /* 0xfffffffeb5e37811 */ /* 0x008fe400078fcaff */
[----:B------:R-:W-:Y:S01]  /*bd10*/  IADD3 R0, R88, R0, -R220 ;  /* 0x0000000058007210 */ /* 0x000fe20007ffe8dc */
[----:B-1----:R-:W-:-:S04]  /*bd20*/  IMAD.WIDE.U32 R4, R186, -0x326172a9, RZ ;  /* 0xcd9e8d57ba047825 */ /* 0x002fc800078e00ff */
[----:B------:R1:W-:Y:S01]  /*bd30*/  STL [R1+0x44], R0 ;  /* 0x0000440001007387 */ /* 0x0003e20000100800 */
[----:B------:R-:W-:Y:S01]  /*bd40*/  LOP3.LUT R248, R5, R248, RZ, 0x3c, !PT ;  /* 0x000000f805f87212 */ /* 0x000fe200078e3cff */
[----:B----4-:R-:W-:Y:S02]  /*bd50*/  IMAD.WIDE.U32 R234, R187, -0x2daee0ad, RZ ;  /* 0xd2511f53bbea7825 */ /* 0x010fe400078e00ff */
[----:B------:R2:W-:Y:S02]  /*bd60*/  STL.64 [R1+0x28], R6 ;  /* 0x0000280601007387 */ /* 0x0005e40000100a00 */
[----:B------:R-:W-:Y:S02]  /*bd70*/  IMAD.WIDE.U32 R248, R248, -0x2daee0ad, RZ ;  /* 0xd2511f53f8f87825 */ /* 0x000fe400078e00ff */
[----:B------:R2:W-:Y:S02]  /*bd80*/  STL.64 [R1+0x20], R4 ;  /* 0x0000200401007387 */ /* 0x0005e40000100a00 */
[----:B-1----:R-:W-:-:S05]  /*bd90*/  @!P0 IMAD R0, R2, 0x60, RZ ;  /* 0x0000006002008824 */ /* 0x002fca00078e02ff */
[----:B------:R2:W-:Y:S01]  /*bda0*/  @!P0 STL [R1+0x40], R0 ;  /* 0x0000400001008387 */ /* 0x0005e20000100800 */
[----:B------:R-:W-:Y:S05]  /*bdb0*/  BRA `(.L_x_580) ;  /* 0x0000000000e07947 */ /* 0x000fea0003800000 */
.L_x_582:
        /* <DEDUP_REMOVED lines=13> */
[-C--:B-1----:R-:W-:Y:S02]  /*be90*/  IMAD R3, R3, R138.reuse, RZ ;  /* 0x0000008a03037224 */ /* 0x082fe400078e02ff */
[C---:B------:R-:W-:Y:S04]  /*bea0*/  IMAD.WIDE.U32 R182, R2.reuse, R138, RZ ;  /* 0x0000008a02b67225 */ /* 0x040fe800078e00ff */
[----:B------:R-:W-:Y:S02]  /*beb0*/  IMAD R3, R2, R139, R3 ;  /* 0x0000008b02037224 */ /* 0x000fe400078e0203 */
[----:B------:R-:W-:Y:S02]  /*bec0*/  @!P0 IMAD R189, R139, 0x60, RZ ;  /* 0x000000608bbd8824 */ /* 0x000fe400078e02ff */
[----:B------:R-:W-:Y:S01]  /*bed0*/  IMAD.IADD R3, R183, 0x1, R3 ;  /* 0x00000001b7037824 */ /* 0x000fe200078e0203 */
[C---:B--2---:R-:W-:Y:S02]  /*bee0*/  LEA R2, P1, R182.reuse, R192, 0x7 ;  /* 0x000000c0b6027211 */ /* 0x044fe400078238ff */
[----:B------:R-:W1:Y:S02]  /*bef0*/  @!P0 LDC.64 R192, c[0x0][0x218] ;  /* 0x00008600ffc08b82 */ /* 0x000e640000000a00 */
[----:B---3--:R-:W-:Y:S02]  /*bf00*/  LEA.HI.X R3, R182, R197, R3, 0x7, P1 ;  /* 0x000000c5b6037211 */ /* 0x008fe400008f3c03 */
[----:B-----5:R-:W-:Y:S02]  /*bf10*/  @!P0 LEA R186, P1, R2, R186, 0x1 ;  /* 0x000000ba02ba8211 */ /* 0x020fe400078208ff */
[-C--:B----4-:R-:W-:Y:S02]  /*bf20*/  @!P0 IADD3 R181, P3, R188, R2.reuse, RZ ;  /* 0x00000002bcb58210 */ /* 0x090fe40007f7e0ff */
[----:B------:R-:W-:Y:S02]  /*bf30*/  @!P0 LEA.HI.X R187, R2, R187, R3, 0x1, P1 ;  /* 0x000000bb02bb8211 */ /* 0x000fe400008f0c03 */
[C---:B------:R-:W-:Y:S02]  /*bf40*/  @!P0 LEA R183, P1, R138.reuse, R2, 0x6 ;  /* 0x000000028ab78211 */ /* 0x040fe400078230ff */
[----:B------:R-:W-:Y:S01]  /*bf50*/  @!P0 LEA R184, P2, R181, R184, 0x1 ;  /* 0x000000b8b5b88211 */ /* 0x000fe200078408ff */
[----:B------:R-:W-:Y:S01]  /*bf60*/  @!PT LDS RZ, [RZ] ;  /* 0x00000000fffff984 */ /* 0x000fe20000000800 */
[----:B------:R-:W-:Y:S01]  /*bf70*/  @!PT LDS RZ, [RZ] ;  /* 0x00000000fffff984 */ /* 0x000fe20000000800 */
[----:B------:R-:W-:Y:S01]  /*bf80*/  @!PT LDS RZ, [RZ] ;  /* 0x00000000fffff984 */ /* 0x000fe20000000800 */
[----:B------:R2:W-:Y:S01]  /*bf90*/  @!P0 LDGSTS.E.BYPASS.LTC128B.128 [R223+0x2000], desc[UR18][R186.64] ;  /* 0x02000000badf8fae */ /* 0x0005e2000b901d52 */
[----:B------:R-:W-:Y:S01]  /*bfa0*/  @!P0 LEA.HI.X R188, R138, R3, R139, 0x6, P1 ;  /* 0x000000038abc8211 */ /* 0x000fe200008f348b */
[--C-:B------:R-:W-:Y:S01]  /*bfb0*/  @!P0 IMAD.X R139, R194, 0x1, R3.reuse, P3 ;  /* 0x00000001c28b8824 */ /* 0x100fe200018e0603 */
[----:B------:R-:W-:Y:S01]  /*bfc0*/  @!P0 LEA R182, P1, R183, R190, 0x1 ;  /* 0x000000beb7b68211 */ /* 0x000fe200078208ff */
[----:B------:R2:W-:Y:S01]  /*bfd0*/  @P0 STS.128 [R223+0x2800], RZ ;  /* 0x002800ffdf000388 */ /* 0x0005e20000000c00 */
[----:B------:R-:W-:Y:S03]  /*bfe0*/  @!P0 IMAD.WIDE.U32 R2, R138, 0x60, R2 ;  /* 0x000000608a028825 */ /* 0x000fe600078e0002 */
[----:B------:R-:W-:Y:S01]  /*bff0*/  @!P0 LEA.HI.X R185, R181, R185, R139, 0x1, P2 ;  /* 0x000000b9b5b98211 */ /* 0x000fe200010f0c8b */
[----:B------:R-:W-:Y:S01]  /*c000*/  @!P0 IMAD.IADD R3, R189, 0x1, R3 ;  /* 0x00000001bd038824 */ /* 0x000fe200078e0203 */
[----:B------:R-:W-:Y:S02]  /*c010*/  @!P0 LEA.HI.X R183, R183, R191, R188, 0x1, P1 ;  /* 0x000000bfb7b78211 */ /* 0x000fe400008f0cbc */
[C---:B-1----:R-:W-:Y:S01]  /*c020*/  @!P0 LEA R138, P1, R2.reuse, R192, 0x1 ;  /* 0x000000c0028a8211 */ /* 0x042fe200078208ff */
[----:B------:R-:W-:Y:S01]  /*c030*/  @!PT LDS RZ, [RZ] ;  /* 0x00000000fffff984 */ /* 0x000fe20000000800 */
[----:B------:R-:W-:Y:S01]  /*c040*/  @!PT LDS RZ, [RZ] ;  /* 0x00000000fffff984 */ /* 0x000fe20000000800 */
[----:B------:R-:W-:Y:S01]  /*c050*/  @!PT LDS RZ, [RZ] ;  /* 0x00000000fffff984 */ /* 0x000fe20000000800 */
[----:B------:R2:W-:Y:S03]  /*c060*/  @!P0 LDGSTS.E.BYPASS.LTC128B.128 [R223+0x2800], desc[UR18][R184.64] ;  /* 0x02800000b8df8fae */ /* 0x0005e6000b901d52 */
[----:B------:R-:W-:Y:S01]  /*c070*/  @!P0 LEA.HI.X R139, R2, R193, R3, 0x1, P1 ;  /* 0x000000c1028b8211 */ /* 0x000fe200008f0c03 */
        /* <DEDUP_REMOVED lines=10> */
[----:B------:R-:W0:Y:S01]  /*c120*/  LDGDEPBAR ;  /* 0x00000000000079af */ /* 0x000e220000000000 */
[----:B------:R-:W-:Y:S05]  /*c130*/  BRA `(.L_x_581) ;  /* 0x0000000c007c7947 */ /* 0x000fea0003800000 */
.L_x_580:
[----:B------:R-:W3:Y:S01]  /*c140*/  LDL R15, [R1+0x8] ;  /* 0x00000800010f7983 */ /* 0x000ee20000100800 */
[----:B------:R-:W-:Y:S04]  /*c150*/  DEPBAR.LE SB0, 0x0 ;  /* 0x000080000000791a */ /* 0x000fe80000000000 */
[----:B------:R-:W4:Y:S01]  /*c160*/  LDL R19, [R1+0xc] ;  /* 0x00000c0001137983 */ /* 0x000f220000100800 */
[----:B--2---:R-:W-:Y:S02]  /*c170*/  SHF.R.S32.HI R0, RZ, 0x1f, R227 ;  /* 0x0000001fff007819 */ /* 0x004fe400000114e3 */
[----:B-----5:R-:W-:Y:S02]  /*c180*/  LOP3.LUT R226, R226, 0xfffffffd, RZ, 0xc0, !PT ;  /* 0xfffffffde2e27812 */ /* 0x020fe400078ec0ff */
[----:B------:R-:W2:Y:S05]  /*c190*/  LDL.64 R10, [R1+0x78] ;  /* 0x00007800010a7983 */ /* 0x000eaa0000100a00 */
[----:B------:R-:W5:Y:S05]  /*c1a0*/  LDL R9, [R1+0x8c] ;  /* 0x00008c0001097983 */ /* 0x000f6a0000100800 */
[----:B------:R-:W5:Y:S05]  /*c1b0*/  LDL R8, [R1+0x68] ;  /* 0x0000680001087983 */ /* 0x000f6a0000100800 */
[----:B------:R-:W5:Y:S05]  /*c1c0*/  LDL R17, [R1+0x6c] ;  /* 0x00006c0001117983 */ /* 0x000f6a0000100800 */
[----:B------:R-:W5:Y:S05]  /*c1d0*/  LDL R7, [R1+0x60] ;  /* 0x0000600001077983 */ /* 0x000f6a0000100800 */
[----:B------:R-:W5:Y:S05]  /*c1e0*/  LDL R18, [R1+0x64] ;  /* 0x0000640001127983 */ /* 0x000f6a0000100800 */
[----:B-1----:R-:W5:Y:S05]  /*c1f0*/  LDL R6, [R1+0x58] ;  /* 0x0000580001067983 */ /* 0x002f6a0000100800 */
[----:B------:R-:W5:Y:S05]  /*c200*/  LDL R16, [R1+0x5c] ;  /* 0x00005c0001107983 */ /* 0x000f6a0000100800 */
[----:B------:R-:W5:Y:S05]  /*c210*/  LDL R14, [R1+0x40] ;  /* 0x00004000010e7983 */ /* 0x000f6a0000100800 */
[----:B------:R-:W5:Y:S05]  /*c220*/  LDL R13, [R1+0x50] ;  /* 0x00005000010d7983 */ /* 0x000f6a0000100800 */
[----:B------:R-:W5:Y:S01]  /*c230*/  LDL R12, [R1+0x54] ;  /* 0x00005400010c7983 */ /* 0x000f620000100800 */
[----:B------:R-:W-:Y:S06]  /*c240*/  BAR.SYNC.DEFER_BLOCKING 0x0 ;  /* 0x0000000000007b1d */ /* 0x000fec0000010000 */
[----:B------:R-:W-:Y:S05]  /*c250*/  @P0 STS [R223+0x4000], RZ ;  /* 0x004000ffdf000388 */ /* 0x000fea0000000800 */
[----:B------:R-:W-:Y:S05]  /*c260*/  @P0 STS [R223+0x4004], RZ ;  /* 0x004004ffdf000388 */ /* 0x000fea0000000800 */
[----:B------:R-:W-:Y:S05]  /*c270*/  @P0 STS.64 [R223+0x4008], RZ ;  /* 0x004008ffdf000388 */ /* 0x000fea0000000a00 */
[----:B------:R-:W5:Y:S01]  /*c280*/  LDL R134, [R1+0x44] ;  /* 0x0000440001867983 */ /* 0x000f620000100800 */
[-C--:B---3--:R-:W-:Y:S02]  /*c290*/  IMAD R0, R0, R15.reuse, RZ ;  /* 0x0000000f00007224 */ /* 0x088fe400078e02ff */
[C---:B------:R-:W-:Y:S04]  /*c2a0*/  IMAD.WIDE.U32 R4, R227.reuse, R15, RZ ;  /* 0x0000000fe3047225 */ /* 0x040fe800078e00ff */
[----:B----4-:R-:W-:Y:S01]  /*c2b0*/  IMAD R0, R227, R19, R0 ;  /* 0x00000013e3007224 */ /* 0x010fe200078e0200 */
[C---:B--2---:R-:W-:Y:S03]  /*c2c0*/  LEA R2, P1, R4.reuse, R10, 0x7 ;  /* 0x0000000a04027211 */ /* 0x044fe600078238ff */
[----:B------:R-:W-:Y:S01]  /*c2d0*/  IMAD.IADD R0, R5, 0x1, R0 ;  /* 0x0000000105007824 */ /* 0x000fe200078e0200 */
[C---:B------:R-:W-:Y:S04]  /*c2e0*/  @!P0 LEA R5, P4, R15.reuse, R2, 0x5 ;  /* 0x000000020f058211 */ /* 0x040fe800078828ff */
[----:B-----5:R-:W-:Y:S02]  /*c2f0*/  LEA.HI.X R3, R4, R9, R0, 0x7, P1 ;  /* 0x0000000904037211 */ /* 0x020fe400008f3c00 */
[C---:B------:R-:W-:Y:S02]  /*c300*/  @!P0 LEA R10, P5, R2.reuse, R8, 0x1 ;  /* 0x00000008020a8211 */ /* 0x040fe400078a08ff */
[C---:B------:R-:W-:Y:S02]  /*c310*/  @!P0 LEA.HI.X R4, R15.reuse, R3, R19, 0x5, P4 ;  /* 0x000000030f048211 */ /* 0x040fe400020f2c13 */
[----:B------:R-:W-:Y:S02]  /*c320*/  @!P0 LEA.HI.X R11, R2, R17, R3, 0x1, P5 ;  /* 0x00000011020b8211 */ /* 0x000fe400028f0c03 */
[----:B------:R-:W-:Y:S02]  /*c330*/  @!P0 LEA R0, P2, R15, R2, 0x6 ;  /* 0x000000020f008211 */ /* 0x000fe400078430ff */
[----:B------:R-:W-:Y:S01]  /*c340*/  @!P0 LEA R8, P3, R5, R7, 0x1 ;  /* 0x0000000705088211 */ /* 0x000fe200078608ff */
[----:B------:R-:W-:Y:S01]  /*c350*/  @!PT LDS RZ, [RZ] ;  /* 0x00000000fffff984 */ /* 0x000fe20000000800 */
[----:B------:R-:W-:Y:S01]  /*c360*/  @!PT LDS RZ, [RZ] ;  /* 0x00000000fffff984 */ /* 0x000fe20000000800 */
[----:B------:R-:W-:Y:S01]  /*c370*/  @!PT LDS RZ, [RZ] ;  /* 0x00000000fffff984 */ /* 0x000fe20000000800 */
[----:B------:R-:W-:Y:S01]  /*c380*/  @!P0 LDGSTS.E.BYPASS.LTC128B.128 [R223+0x4000], desc[UR18][R10.64] ;  /* 0x040000000adf8fae */ /* 0x000fe2000b901d52 */
[C---:B------:R-:W-:Y:S01]  /*c390*/  @!P0 LEA.HI.X R7, R15.reuse, R3, R19, 0x6, P2 ;  /* 0x000000030f078211 */ /* 0x040fe200010f3413 */
[----:B------:R-:W-:Y:S01]  /*c3a0*/  @!P0 IMAD.WIDE.U32 R2, R15, 0x60, R2 ;  /* 0x000000600f028825 */ /* 0x000fe200078e0002 */
[----:B------:R-:W-:Y:S02]  /*c3b0*/  @!P0 LEA.HI.X R9, R5, R18, R4, 0x1, P3 ;  /* 0x0000001205098211 */ /* 0x000fe400018f0c04 */
[----:B------:R-:W-:Y:S01]  /*c3c0*/  @P0 STS.128 [R223+0x4800], RZ ;  /* 0x004800ffdf000388 */ /* 0x000fe20000000c00 */
[C---:B------:R-:W-:Y:S04]  /*c3d0*/  @!P0 LEA R6, P1, R0.reuse, R6, 0x1 ;  /* 0x0000000600068211 */ /* 0x040fe800078208ff */
[----:B------:R-:W-:Y:S01]  /*c3e0*/  @!PT LDS RZ, [RZ] ;  /* 0x00000000fffff984 */ /* 0x000fe20000000800 */
[----:B------:R-:W-:Y:S01]  /*c3f0*/  @!PT LDS RZ, [RZ] ;  /* 0x00000000fffff984 */ /* 0x000fe20000000800 */
[----:B------:R-:W-:Y:S01]  /*c400*/  @!PT LDS RZ, [RZ] ;  /* 0x00000000fffff984 */ /* 0x000fe20000000800 */
[----:B------:R-:W-:Y:S01]  /*c410*/  @!P0 LDGSTS.E.BYPASS.LTC128B.128 [R223+0x4800], desc[UR18][R8.64] ;  /* 0x0480000008df8fae */ /* 0x000fe2000b901d52 */
[----:B------:R-:W-:Y:S04]  /*c420*/  @!P0 LEA.HI.X R7, R0, R16, R7, 0x1, P1 ;  /* 0x0000001000078211 */ /* 0x000fe800008f0c07 */
[----:B------:R-:W-:Y:S01]  /*c430*/  @P0 STS.128 [R223+0x5000], RZ ;  /* 0x005000ffdf000388 */ /* 0x000fe20000000c00 */
[----:B------:R-:W-:Y:S04]  /*c440*/  @!P0 IMAD.IADD R0, R14, 0x1, R3 ;  /* 0x000000010e008824 */ /* 0x000fe800078e0203 */
[----:B------:R-:W-:Y:S01]  /*c450*/  @!PT LDS RZ, [RZ] ;  /* 0x00000000fffff984 */ /* 0x000fe20000000800 */
[----:B------:R-:W-:Y:S01]  /*c460*/  @!PT LDS RZ, [RZ] ;  /* 0x00000000fffff984 */ /* 0x000fe20000000800 */
[----:B------:R-:W-:Y:S01]  /*c470*/  @!PT LDS RZ, [RZ] ;  /* 0x00000000fffff984 */ /* 0x000fe20000000800 */
[----:B------:R-:W-:Y:S01]  /*c480*/  @!P0 LDGSTS.E.BYPASS.LTC128B.128 [R223+0x5000], desc[UR18][R6.64] ;  /* 0x0500000006df8fae */ /* 0x000fe2000b901d52 */
[C---:B------:R-:W-:Y:S04]  /*c490*/  @!P0 LEA R4, P1, R2.reuse, R13, 0x1 ;  /* 0x0000000d02048211 */ /* 0x040fe800078208ff */
[----:B------:R-:W-:Y:S01]  /*c4a0*/  @P0 STS.128 [R223+0x5800], RZ ;  /* 0x005800ffdf000388 */ /* 0x000fe20000000c00 */
[----:B------:R-:W-:Y:S05]  /*c4b0*/  @!P0 LEA.HI.X R5, R2, R12, R0, 0x1, P1 ;  /* 0x0000000c02058211 */ /* 0x000fea00008f0c00 */
[----:B------:R-:W-:Y:S01]  /*c4c0*/  @!PT LDS RZ, [RZ] ;  /* 0x00000000fffff984 */ /* 0x000fe20000000800 */
[----:B------:R-:W-:Y:S01]  /*c4d0*/  @!PT LDS RZ, [RZ] ;  /* 0x00000000fffff984 */ /* 0x000fe20000000800 */
[----:B------:R-:W-:Y:S01]  /*c4e0*/  @!PT LDS RZ, [RZ] ;  /* 0x00000000fffff984 */ /* 0x000fe20000000800 */
[----:B------:R1:W-:Y:S05]  /*c4f0*/  @!P0 LDGSTS.E.BYPASS.LTC128B.128 [R223+0x5800], desc[UR18][R4.64] ;  /* 0x0580000004df8fae */ /* 0x0003ea000b901d52 */
[----:B------:R-:W-:Y:S05]  /*c500*/  LDSM.16.M88.4 R128, [R207] ;  /* 0x00000000cf80783b */ /* 0x000fea0000000200 */
[----:B------:R-:W1:Y:S05]  /*c510*/  LDSM.16.M88.4 R16, [R204+0x2000] ;  /* 0x00200000cc10783b */ /* 0x000e6a0000000200 */
[----:B------:R-:W2:Y:S05]  /*c520*/  LDSM.16.M88.4 R124, [R207+0x1000] ;  /* 0x00100000cf7c783b */ /* 0x000eaa0000000200 */
[----:B------:R-:W3:Y:S05]  /*c530*/  LDSM.16.M88.4 R32, [R204+0x2400] ;  /* 0x00240000cc20783b */ /* 0x000eea0000000200 */
[----:B------:R-:W0:Y:S05]  /*c540*/  LDGDEPBAR ;  /* 0x00000000000079af */ /* 0x000e2a0000000000 */
[----:B------:R-:W4:Y:S05]  /*c550*/  LDSM.16.M88.4 R48, [R204+0x2800] ;  /* 0x00280000cc30783b */ /* 0x000f2a0000000200 */
[----:B------:R-:W5:Y:S01]  /*c560*/  LDSM.16.M88.4 R64, [R204+0x2c00] ;  /* 0x002c0000cc40783b */ /* 0x000f620000000200 */
[----:B------:R-:W-:Y:S04]  /*c570*/  IMAD R0, R227, -0x80, R134 ;  /* 0xffffff80e3007824 */ /* 0x000fe800078e0286 */
[----:B------:R-:W5:Y:S01]  /*c580*/  LDSM.16.M88.4 R80, [R204+0x3000] ;  /* 0x00300000cc50783b */ /* 0x000f620000000200 */
[C---:B------:R-:W-:Y:S02]  /*c590*/  VIADD R134, R0.reuse, 0x47 ;  /* 0x0000004700867836 */ /* 0x040fe40000000000 */
[----:B------:R-:W-:Y:S02]  /*c5a0*/  VIADD R3, R0, 0x40 ;  /* 0x0000004000037836 */ /* 0x000fe40000000000 */
[----:B------:R-:W5:Y:S01]  /*c5b0*/  LDSM.16.M88.4 R96, [R204+0x3400] ;  /* 0x00340000cc60783b */ /* 0x000f620000000200 */
[----:B------:R-:W-:Y:S01]  /*c5c0*/  ISETP.GE.AND P1, PT, R134, RZ, PT ;  /* 0x000000ff8600720c */ /* 0x000fe20003f26270 */
[C---:B------:R-:W-:Y:S01]  /*c5d0*/  VIADD R2, R0.reuse, 0x3f ;  /* 0x0000003f00027836 */ /* 0x040fe20000000000 */
[----:B------:R-:W-:Y:S01]  /*c5e0*/  ISETP.GE.AND P2, PT, R3, RZ, PT ;  /* 0x000000ff0300720c */ /* 0x000fe20003f46270 */
[C---:B------:R-:W-:Y:S01]  /*c5f0*/  VIADD R139, R0.reuse, 0x30 ;  /* 0x00000030008b7836 */ /* 0x040fe20000000000 */
[----:B------:R-:W5:Y:S01]  /*c600*/  LDSM.16.M88.4 R112, [R204+0x3800] ;  /* 0x00380000cc70783b */ /* 0x000f620000000200 */
[-C--:B-1----:R-:W-:Y:S03]  /*c610*/  HMMA.16816.F32.BF16 R4, R128, R16.reuse, RZ ;  /* 0x000000108004723c */ /* 0x082fe600000418ff */
[C---:B------:R-:W-:Y:S01]  /*c620*/  VIADD R138, R0.reuse, 0x2f ;  /* 0x0000002f008a7836 */ /* 0x040fe20000000000 */
[----:B------:R-:W1:Y:S01]  /*c630*/  LDSM.16.M88.4 R140, [R204+0x3c00] ;  /* 0x003c0000cc8c783b */ /* 0x000e620000000200 */
[----:B------:R-:W-:Y:S01]  /*c640*/  ISETP.GE.AND P5, PT, R139, RZ, PT ;  /* 0x000000ff8b00720c */ /* 0x000fe20003fa6270 */
[C---:B--2---:R-:W-:Y:S02]  /*c650*/  HMMA.16816.F32.BF16 R8, R124.reuse, R16, RZ ;  /* 0x000000107c08723c */ /* 0x044fe400000418ff */
[----:B------:R-:W-:Y:S01]  /*c660*/  @!P1 IADD3 R134, -R0, -0x47, RZ ;  /* 0xffffffb900869810 */ /* 0x000fe20007ffe1ff */
[----:B------:R-:W-:Y:S01]  /*c670*/  LDSM.16.M88.4 R176, [R208] ;  /* 0x00000000d0b0783b */ /* 0x000fe20000000200 */
[----:B------:R-:W-:Y:S02]  /*c680*/  ISETP.GE.AND P1, PT, R2, RZ, PT ;  /* 0x000000ff0200720c */ /* 0x000fe40003f26270 */
[-C--:B------:R-:W-:Y:S01]  /*c690*/  HMMA.16816.F32.BF16 R12, R124, R18.reuse, RZ ;  /* 0x000000127c0c723c */ /* 0x080fe200000418ff */
[----:B------:R-:W-:Y:S01]  /*c6a0*/  @!P2 IADD3 R3, -R0, -0x40, RZ ;  /* 0xffffffc00003a810 */ /* 0x000fe20007ffe1ff */
[----:B------:R-:W2:Y:S01]  /*c6b0*/  LDSM.16.M88.4 R180, [R209] ;  /* 0x00000000d1b4783b */ /* 0x000ea20000000200 */
[----:B------:R-:W-:Y:S02]  /*c6c0*/  ISETP.GE.AND P4, PT, R138, RZ, PT ;  /* 0x000000ff8a00720c */ /* 0x000fe40003f86270 */
[----:B------:R-:W-:Y:S01]  /*c6d0*/  I2FP.F32.S32 R3, R3 ;  /* 0x0000000300037245 */ /* 0x000fe20000201400 */
[C---:B------:R-:W-:Y:S01]  /*c6e0*/  HMMA.16816.F32.BF16 R16, R128.reuse, R18, RZ ;  /* 0x000000128010723c */ /* 0x040fe200000418ff */
[----:B------:R-:W2:Y:S01]  /*c6f0*/  LDSM.16.M88.4 R184, [R208+0x1000] ;  /* 0x00100000d0b8783b */ /* 0x000ea20000000200 */
[----:B------:R-:W-:Y:S03]  /*c700*/  I2FP.F32.S32 R134, R134 ;  /* 0x0000008600867245 */ /* 0x000fe60000201400 */
[C---:B------:R-:W-:Y:S01]  /*c710*/  @!P1 IADD3 R2, -R0.reuse, -0x3f, RZ ;  /* 0xffffffc100029810 */ /* 0x040fe20007ffe1ff */
[-C--:B---3--:R-:W-:Y:S01]  /*c720*/  HMMA.16816.F32.BF16 R20, R128, R32.reuse, RZ ;  /* 0x000000208014723c */ /* 0x088fe200000418ff */
[----:B------:R-:W3:Y:S01]  /*c730*/  LDSM.16.M88.4 R188, [R216] ;  /* 0x00000000d8bc783b */ /* 0x000ee20000000200 */
[C---:B------:R-:W-:Y:S03]  /*c740*/  @!P5 IADD3 R139, -R0.reuse, -0x30, RZ ;  /* 0xffffffd0008bd810 */ /* 0x040fe60007ffe1ff */
[----:B------:R-:W-:Y:S01]  /*c750*/  I2FP.F32.S32 R2, R2 ;  /* 0x0000000200027245 */ /* 0x000fe20000201400 */
[C---:B------:R-:W-:Y:S01]  /*c760*/  HMMA.16816.F32.BF16 R24, R124.reuse, R32, RZ ;  /* 0x000000207c18723c */ /* 0x040fe200000418ff */
[----:B------:R-:W3:Y:S01]  /*c770*/  LDSM.16.M88.4 R192, [R215] ;  /* 0x00000000d7c0783b */ /* 0x000ee20000000200 */
[C---:B------:R-:W-:Y:S03]  /*c780*/  @!P4 IADD3 R138, -R0.reuse, -0x2f, RZ ;  /* 0xffffffd1008ac810 */ /* 0x040fe60007ffe1ff */
[----:B------:R-:W-:Y:S01]  /*c790*/  I2FP.F32.S32 R139, R139 ;  /* 0x0000008b008b7245 */ /* 0x000fe20000201400 */
[-C--:B------:R-:W-:Y:S01]  /*c7a0*/  HMMA.16816.F32.BF16 R28, R124, R34.reuse, RZ ;  /* 0x000000227c1c723c */ /* 0x080fe200000418ff */
[----:B------:R-:W3:Y:S01]  /*c7b0*/  LDSM.16.M88.4 R196, [R214] ;  /* 0x00000000d6c4783b */ /* 0x000ee20000000200 */
[----:B------:R-:W-:Y:S04]  /*c7c0*/  I2FP.F32.S32 R138, R138 ;  /* 0x0000008a008a7245 */ /* 0x000fe80000201400 */
[C---:B------:R-:W-:Y:S01]  /*c7d0*/  HMMA.16816.F32.BF16 R32, R128.reuse, R34, RZ ;  /* 0x000000228020723c */ /* 0x040fe200000418ff */
[----:B------:R-:W3:Y:S05]  /*c7e0*/  LDSM.16.M88.4 R200, [R213] ;  /* 0x00000000d5c8783b */ /* 0x000eea0000000200 */
        /* <DEDUP_REMOVED lines=23> */
[----:B------:R-:W-:Y:S01]  /*c960*/  HMMA.16816.F32.BF16 R128, R128, R142, RZ ;  /* 0x0000008e8080723c */ /* 0x000fe200000418ff */
[----:B------:R-:W1:Y:S05]  /*c970*/  LDSM.16.M88.4 R140, [R212] ;  /* 0x00000000d48c783b */ /* 0x000e6a0000000200 */
[-C--:B--2---:R-:W-:Y:S06]  /*c980*/  HMMA.16816.F32.BF16 R4, R176, R180.reuse, R4 ;  /* 0x000000b4b004723c */ /* 0x084fec0000041804 */
[C---:B------:R-:W-:Y:S06]  /*c990*/  HMMA.16816.F32.BF16 R8, R184.reuse, R180, R8 ;  /* 0x000000b4b808723c */ /* 0x040fec0000041808 */
[-C--:B------:R-:W-:Y:S06]  /*c9a0*/  HMMA.16816.F32.BF16 R12, R184, R182.reuse, R12 ;  /* 0x000000b6b80c723c */ /* 0x080fec000004180c */
[C---:B------:R-:W-:Y:S01]  /*c9b0*/  HMMA.16816.F32.BF16 R16, R176.reuse, R182, R16 ;  /* 0x000000b6b010723c */ /* 0x040fe20000041810 */
[----:B------:R-:W2:Y:S05]  /*c9c0*/  LDSM.16.M88.4 R180, [R211] ;  /* 0x00000000d3b4783b */ /* 0x000eaa0000000200 */
[-C--:B---3--:R-:W-:Y:S06]  /*c9d0*/  HMMA.16816.F32.BF16 R20, R176, R188.reuse, R20 ;  /* 0x000000bcb014723c */ /* 0x088fec0000041814 */
[C---:B------:R-:W-:Y:S05]  /*c9e0*/  HMMA.16816.F32.BF16 R24, R184.reuse, R188, R24 ;  /* 0x000000bcb818723c */ /* 0x040fea0000041818 */
[CC--:B------:R-:W-:Y:S01]  /*c9f0*/  FFMA.FTZ R8, R3.reuse, -R133.reuse, R8 ;  /* 0x8000008503087223 */ /* 0x0c0fe20000010008 */
[-C--:B------:R-:W-:Y:S05]  /*ca00*/  HMMA.16816.F32.BF16 R28, R184, R190.reuse, R28 ;  /* 0x000000beb81c723c */ /* 0x080fea000004181c */
[-C--:B------:R-:W-:Y:S01]  /*ca10*/  FFMA.FTZ R14, R3, -R133.reuse, R14 ;  /* 0x80000085030e7223 */ /* 0x080fe2000001000e */
[C---:B------:R-:W-:Y:S05]  /*ca20*/  HMMA.16816.F32.BF16 R32, R176.reuse, R190, R32 ;  /* 0x000000beb020723c */ /* 0x040fea0000041820 */
[----:B------:R-:W-:Y:S01]  /*ca30*/  VIADD R3, R0, 0x28 ;  /* 0x0000002800037836 */ /* 0x000fe20000000000 */
[-C--:B------:R-:W-:Y:S04]  /*ca40*/  HMMA.16816.F32.BF16 R36, R176, R192.reuse, R36 ;  /* 0x000000c0b024723c */ /* 0x080fe80000041824 */
[----:B------:R-:W-:Y:S01]  /*ca50*/  ISETP.GE.AND P3, PT, R3, RZ, PT ;  /* 0x000000ff0300720c */ /* 0x000fe20003f66270 */
[-C--:B------:R-:W-:Y:S01]  /*ca60*/  FFMA.FTZ R11, R134, -R133.reuse, R11 ;  /* 0x80000085860b7223 */ /* 0x080fe2000001000b */
[C---:B------:R-:W-:Y:S05]  /*ca70*/  HMMA.16816.F32.BF16 R40, R184.reuse, R192, R40 ;  /* 0x000000c0b828723c */ /* 0x040fea0000041828 */
[CC--:B------:R-:W-:Y:S01]  /*ca80*/  FFMA.FTZ R9, R2.reuse, -R133.reuse, R9 ;  /* 0x8000008502097223 */ /* 0x0c0fe20000010009 */
[-C--:B------:R-:W-:Y:S05]  /*ca90*/  HMMA.16816.F32.BF16 R44, R184, R194.reuse, R44 ;  /* 0x000000c2b82c723c */ /* 0x080fea000004182c */
[----:B------:R-:W-:Y:S01]  /*caa0*/  FFMA.FTZ R15, R2, -R133, R15 ;  /* 0x80000085020f7223 */ /* 0x000fe2000001000f */
[C---:B------:R-:W-:Y:S05]  /*cab0*/  HMMA.16816.F32.BF16 R48, R176.reuse, R194, R48 ;  /* 0x000000c2b030723c */ /* 0x040fea0000041830 */
[C---:B------:R-:W-:Y:S01]  /*cac0*/  VIADD R134, R0.reuse, 0x20 ;  /* 0x0000002000867836 */ /* 0x040fe20000000000 */
[-C--:B------:R-:W-:Y:S05]  /*cad0*/  HMMA.16816.F32.BF16 R52, R176, R196.reuse, R52 ;  /* 0x000000c4b034723c */ /* 0x080fea0000041834 */
[C---:B------:R-:W-:Y:S01]  /*cae0*/  VIADD R2, R0.reuse, 0x27 ;  /* 0x0000002700027836 */ /* 0x040fe20000000000 */
[C---:B------:R-:W-:Y:S05]  /*caf0*/  HMMA.16816.F32.BF16 R56, R184.reuse, R196, R56 ;  /* 0x000000c4b838723c */ /* 0x040fea0000041838 */
[----:B------:R-:W-:Y:S01]  /*cb00*/  @!P3 IADD3 R3, -R0, -0x28, RZ ;  /* 0xffffffd80003b810 */ /* 0x000fe20007ffe1ff */
[-C--:B------:R-:W-:Y:S03]  /*cb10*/  HMMA.16816.F32.BF16 R60, R184, R198.reuse, R60 ;  /* 0x000000c6b83c723c */ /* 0x080fe6000004183c */
[----:B------:R-:W-:Y:S02]  /*cb20*/  ISETP.GT.AND P3, PT, R227, RZ, PT ;  /* 0x000000ffe300720c */ /* 0x000fe40003f64270 */
[----:B------:R-:W-:Y:S01]  /*cb30*/  I2FP.F32.S32 R3, R3 ;  /* 0x0000000300037245 */ /* 0x000fe20000201400 */
[C---:B------:R-:W-:Y:S05]  /*cb40*/  HMMA.16816.F32.BF16 R64, R176.reuse, R198, R64 ;  /* 0x000000c6b040723c */ /* 0x040fea0000041840 */
[CC--:B------:R-:W-:Y:S01]  /*cb50*/  FFMA.FTZ R24, R139.reuse, -R133.reuse, R24 ;  /* 0x800000858b187223 */ /* 0x0c0fe20000010018 */
[-C--:B------:R-:W-:Y:S05]  /*cb60*/  HMMA.16816.F32.BF16 R68, R176, R200.reuse, R68 ;  /* 0x000000c8b044723c */ /* 0x080fea0000041844 */
[CC--:B------:R-:W-:Y:S01]  /*cb70*/  FFMA.FTZ R25, R138.reuse, -R133.reuse, R25 ;  /* 0x800000858a197223 */ /* 0x0c0fe20000010019 */
[C---:B------:R-:W-:Y:S05]  /*cb80*/  HMMA.16816.F32.BF16 R72, R184.reuse, R200, R72 ;  /* 0x000000c8b848723c */ /* 0x040fea0000041848 */
[-C--:B------:R-:W-:Y:S01]  /*cb90*/  FFMA.FTZ R30, R139, -R133.reuse, R30 ;  /* 0x800000858b1e7223 */ /* 0x080fe2000001001e */
[-C--:B------:R-:W-:Y:S05]  /*cba0*/  HMMA.16816.F32.BF16 R76, R184, R202.reuse, R76 ;  /* 0x000000cab84c723c */ /* 0x080fea000004184c */
[-C--:B------:R-:W-:Y:S01]  /*cbb0*/  FFMA.FTZ R31, R138, -R133.reuse, R31 ;  /* 0x800000858a1f7223 */ /* 0x080fe2000001001f */
[C---:B------:R-:W-:Y:S05]  /*cbc0*/  HMMA.16816.F32.BF16 R80, R176.reuse, R202, R80 ;  /* 0x000000cab050723c */ /* 0x040fea0000041850 */
[CC--:B------:R-:W-:Y:S01]  /*cbd0*/  FFMA.FTZ R28, R3.reuse, -R133.reuse, R28 ;  /* 0x80000085031c7223 */ /* 0x0c0fe2000001001c */
[-C--:B-1----:R-:W-:Y:S05]  /*cbe0*/  HMMA.16816.F32.BF16 R84, R176, R140.reuse, R84 ;  /* 0x0000008cb054723c */ /* 0x082fea0000041854 */
[-C--:B------:R-:W-:Y:S01]  /*cbf0*/  FFMA.FTZ R42, R3, -R133.reuse, R42 ;  /* 0x80000085032a7223 */ /* 0x080fe2000001002a */
[C---:B------:R-:W-:Y:S05]  /*cc00*/  HMMA.16816.F32.BF16 R88, R184.reuse, R140, R88 ;  /* 0x0000008cb858723c */ /* 0x040fea0000041858 */
[----:B------:R-:W-:Y:S01]  /*cc10*/  @P3 LOP3.LUT R226, R226, 0x2, RZ, 0xfc, !PT ;  /* 0x00000002e2e23812 */ /* 0x000fe200078efcff */
[-C--:B------:R-:W-:Y:S06]  /*cc20*/  HMMA.16816.F32.BF16 R92, R184, R142.reuse, R92 ;  /* 0x0000008eb85c723c */ /* 0x080fec000004185c */
[C---:B------:R-:W-:Y:S01]  /*cc30*/  HMMA.16816.F32.BF16 R96, R176.reuse, R142, R96 ;  /* 0x0000008eb060723c */ /* 0x040fe20000041860 */
[----:B------:R-:W1:Y:S01]  /*cc40*/  LDSM.16.M88.4 R140, [R210] ;  /* 0x00000000d28c783b */ /* 0x000e620000000200 */
[----:B------:R-:W-:Y:S04]  /*cc50*/  DEPBAR.LE SB0, 0x0 ;  /* 0x000080000000791a */ /* 0x000fe80000000000 */
[-C--:B--2---:R-:W-:Y:S01]  /*cc60*/  HMMA.16816.F32.BF16 R100, R176, R180.reuse, R100 ;  /* 0x000000b4b064723c */ /* 0x084fe20000041864 */
[----:B------:R-:W-:Y:S05]  /*cc70*/  BAR.SYNC.DEFER_BLOCKING 0x0 ;  /* 0x0000000000007b1d */ /* 0x000fea0000010000 */
[C---:B------:R-:W-:Y:S06]  /*cc80*/  HMMA.16816.F32.BF16 R104, R184.reuse, R180, R104 ;  /* 0x000000b4b868723c */ /* 0x040fec0000041868 */
[-C--:B------:R-:W-:Y:S05]  /*cc90*/  HMMA.16816.F32.BF16 R108, R184, R182.reuse, R108 ;  /* 0x000000b6b86c723c */ /* 0x080fea000004186c */
[----:B------:R-:W-:Y:S01]  /*cca0*/  VIADD R180, R0, 0x37 ;  /* 0x0000003700b47836 */ /* 0x000fe20000000000 */
[C---:B------:R-:W-:Y:S04]  /*ccb0*/  HMMA.16816.F32.BF16 R112, R176.reuse, R182, R112 ;  /* 0x000000b6b070723c */ /* 0x040fe80000041870 */
[----:B------:R-:W-:Y:S01]  /*ccc0*/  ISETP.GE.AND P1, PT, R180, RZ, PT ;  /* 0x000000ffb400720c */ /* 0x000fe20003f26270 */
[C---:B------:R-:W-:Y:S05]  /*ccd0*/  VIADD R181, R0.reuse, 0x38 ;  /* 0x0000003800b57836 */ /* 0x040fea0000000000 */
[----:B------:R-:W-:Y:S07]  /*cce0*/  ISETP.GE.AND P2, PT, R181, RZ, PT ;  /* 0x000000ffb500720c */ /* 0x000fee0003f46270 */
[----:B------:R-:W-:Y:S01]  /*ccf0*/  @!P1 IADD3 R180, -R0, -0x37, RZ ;  /* 0xffffffc900b49810 */ /* 0x000fe20007ffe1ff */
[-C--:B-1----:R-:W-:Y:S03]  /*cd00*/  HMMA.16816.F32.BF16 R116, R176, R140.reuse, R116 ;  /* 0x0000008cb074723c */ /* 0x082fe60000041874 */
[----:B------:R-:W-:Y:S02]  /*cd10*/  ISETP.GE.AND P1, PT, R134, RZ, PT ;  /* 0x000000ff8600720c */ /* 0x000fe40003f26270 */
[----:B------:R-:W-:Y:S01]  /*cd20*/  @!P2 IADD3 R181, -R0, -0x38, RZ ;  /* 0xffffffc800b5a810 */ /* 0x000fe20007ffe1ff */
[C---:B------:R-:W-:Y:S04]  /*cd30*/  HMMA.16816.F32.BF16 R120, R184.reuse, R140, R120 ;  /* 0x0000008cb878723c */ /* 0x040fe80000041878 */
[----:B------:R-:W-:Y:S02]  /*cd40*/  ISETP.GE.AND P2, PT, R2, RZ, PT ;  /* 0x000000ff0200720c */ /* 0x000fe40003f46270 */
[-C--:B------:R-:W-:Y:S05]  /*cd50*/  HMMA.16816.F32.BF16 R124, R184, R142.reuse, R124 ;  /* 0x0000008eb87c723c */ /* 0x080fea000004187c */
[C---:B------:R-:W-:Y:S01]  /*cd60*/  VIADD R141, R0.reuse, 0x17 ;  /* 0x00000017008d7836 */ /* 0x040fe20000000000 */
[C---:B------:R-:W-:Y:S01]  /*cd70*/  @!P1 IADD3 R134, -R0.reuse, -0x20, RZ ;  /* 0xffffffe000869810 */ /* 0x040fe20007ffe1ff */
[C---:B------:R-:W-:Y:S01]  /*cd80*/  VIADD R140, R0.reuse, 0x10 ;  /* 0x00000010008c7836 */ /* 0x040fe20000000000 */
[----:B------:R-:W-:Y:S01]  /*cd90*/  I2FP.F32.S32 R180, R180 ;  /* 0x000000b400b47245 */ /* 0x000fe20000201400 */
[----:B------:R-:W-:Y:S04]  /*cda0*/  HMMA.16816.F32.BF16 R128, R176, R142, R128 ;  /* 0x0000008eb080723c */ /* 0x000fe80000041880 */
[----:B------:R-:W-:Y:S01]  /*cdb0*/  @!P2 IADD3 R2, -R0, -0x27, RZ ;  /* 0xffffffd90002a810 */ /* 0x000fe20007ffe1ff */
[----:B------:R-:W-:Y:S01]  /*cdc0*/  FFMA.FTZ R13, R180, -R133, R13 ;  /* 0x80000085b40d7223 */ /* 0x000fe2000001000d */
[----:B------:R-:W-:Y:S01]  /*cdd0*/  I2FP.F32.S32 R134, R134 ;  /* 0x0000008600867245 */ /* 0x000fe20000201400 */
[C---:B------:R-:W-:Y:S01]  /*cde0*/  VIADD R178, R0.reuse, 0xffffffff ;  /* 0xffffffff00b27836 */ /* 0x040fe20000000000 */
[----:B------:R-:W-:Y:S03]  /*cdf0*/  I2FP.F32.S32 R181, R181 ;  /* 0x000000b500b57245 */ /* 0x000fe60000201400 */
[C---:B------:R-:W-:Y:S01]  /*ce00*/  VIADD R177, R0.reuse, 0x8 ;  /* 0x0000000800b17836 */ /* 0x040fe20000000000 */
[----:B------:R-:W-:Y:S01]  /*ce10*/  I2FP.F32.S32 R2, R2 ;  /* 0x0000000200027245 */ /* 0x000fe20000201400 */
[----:B------:R-:W-:Y:S02]  /*ce20*/  VIADD R176, R0, 0x7 ;  /* 0x0000000700b07836 */ /* 0x000fe40000000000 */
[-C--:B------:R-:W-:Y:S01]  /*ce30*/  FFMA.FTZ R27, R180, -R133.reuse, R27 ;  /* 0x80000085b41b7223 */ /* 0x080fe2000001001b */
[----:B------:R-:W-:Y:S02]  /*ce40*/  VIADD R143, R0, 0x1f ;  /* 0x0000001f008f7836 */ /* 0x000fe40000000000 */
[-C--:B------:R-:W-:Y:S01]  /*ce50*/  FFMA.FTZ R40, R134, -R133.reuse, R40 ;  /* 0x8000008586287223 */ /* 0x080fe20000010028 */
[----:B------:R-:W-:Y:S01]  /*ce60*/  VIADD R142, R0, 0x18 ;  /* 0x00000018008e7836 */ /* 0x000fe20000000000 */
[----:B------:R-:W-:Y:S01]  /*ce70*/  ISETP.GE.AND P4, PT, R178, RZ, PT ;  /* 0x000000ffb200720c */ /* 0x000fe20003f86270 */
[----:B------:R-:W-:Y:S02]  /*ce80*/  VIADD R180, R0, 0xffffffc0 ;  /* 0xffffffc000b47836 */ /* 0x000fe40000000000 */
[-C--:B------:R-:W-:Y:S01]  /*ce90*/  FFMA.FTZ R46, R134, -R133.reuse, R46 ;  /* 0x80000085862e7223 */ /* 0x080fe2000001002e */
[-C--:B------:R-:W-:Y:S01]  /*cea0*/  FFMA.FTZ R12, R181, -R133.reuse, R12 ;  /* 0x80000085b50c7223 */ /* 0x080fe2000001000c */
[----:B------:R-:W-:Y:S01]  /*ceb0*/  ISETP.GE.AND P5, PT, R177, RZ, PT ;  /* 0x000000ffb100720c */ /* 0x000fe20003fa6270 */
[----:B------:R-:W-:Y:S02]  /*cec0*/  VIADD R134, R0, 0xf ;  /* 0x0000000f00867836 */ /* 0x000fe40000000000 */
[-C--:B------:R-:W-:Y:S01]  /*ced0*/  FFMA.FTZ R26, R181, -R133.reuse, R26 ;  /* 0x80000085b51a7223 */ /* 0x080fe2000001001a */
[-C--:B------:R-:W-:Y:S01]  /*cee0*/  FFMA.FTZ R29, R2, -R133.reuse, R29 ;  /* 0x80000085021d7223 */ /* 0x080fe2000001001d */
[----:B------:R-:W-:Y:S01]  /*cef0*/  ISETP.GE.AND P6, PT, R176, RZ, PT ;  /* 0x000000ffb000720c */ /* 0x000fe20003fc6270 */
[----:B------:R-:W-:Y:S02]  /*cf00*/  VIADD R179, R0, 0xffffffbf ;  /* 0xffffffbf00b37836 */ /* 0x000fe40000000000 */
[----:B------:R-:W-:Y:S01]  /*cf10*/  FFMA.FTZ R43, R2, -R133, R43 ;  /* 0x80000085022b7223 */ /* 0x000fe2000001002b */
[----:B------:R-:W-:Y:S09]  /*cf20*/  @P3 BRA `(.L_x_582) ;  /* 0xffffffec00a43947 */ /* 0x000ff2000383ffff */
.L_x_581:
[----:B------:R-:W-:Y:S01]  /*cf30*/  ISETP.GE.AND P1, PT, R141, RZ, PT ;  /* 0x000000ff8d00720c */ /* 0x000fe20003f26270 */
[----:B------:R-:W3:Y:S01]  /*cf40*/  LDL.64 R238, [R1+0x20] ;  /* 0x0000200001ee7983 */ /* 0x000ee20000100a00 */
[----:B------:R-:W-:Y:S01]  /*cf50*/  ISETP.GE.AND P3, PT, R143, RZ, PT ;  /* 0x000000ff8f00720c */ /* 0x000fe20003f66270 */
[----:B--2---:R-:W-:Y:S01]  /*cf60*/  VIADD R182, R0, 0xffffffb7 ;  /* 0xffffffb700b67836 */ /* 0x004fe20000000000 */
[----:B------:R-:W-:Y:S01]  /*cf70*/  ISETP.GE.AND P2, PT, R142, RZ, PT ;  /* 0x000000ff8e00720c */ /* 0x000fe20003f46270 */
[----:B------:R-:W-:Y:S01]  /*cf80*/  IMAD.SHL.U32 R232, R227, 0x4, RZ ;  /* 0x00000004e3e87824 */ /* 0x000fe200078e00ff */
[C---:B------:R-:W-:Y:S01]  /*cf90*/  @!P4 IADD3 R178, -R0.reuse, 0x1, RZ ;  /* 0x0000000100b2c810 */ /* 0x040fe20007ffe1ff */
[----:B------:R-:W2:Y:S01]  /*cfa0*/  LDL.64 R242, [R1+0x28] ;  /* 0x0000280001f27983 */ /* 0x000ea20000100a00 */
[C---:B------:R-:W-:Y:S01]  /*cfb0*/  @!P5 IADD3 R177, -R0.reuse, -0x8, RZ ;  /* 0xfffffff800b1d810 */ /* 0x040fe20007ffe1ff */
[----:B------:R-:W-:Y:S01]  /*cfc0*/  UIADD3 UR16, UR20, -0x4ab325aa, URZ ;  /* 0xb54cda5614107890 */ /* 0x000fe2000fffe03f */
[----:B------:R-:W-:Y:S01]  /*cfd0*/  @!P6 IADD3 R176, -R0, -0x7, RZ ;  /* 0xfffffff900b0e810 */ /* 0x000fe20007ffe1ff */
[----:B------:R-:W-:Y:S01]  /*cfe0*/  UIADD3 UR15, UR21, 0x646e171e, URZ ;  /* 0x646e171e150f7890 */ /* 0x000fe2000fffe03f */
[----:B------:R-:W-:Y:S01]  /*cff0*/  ISETP.GE.AND P4, PT, R140, RZ, PT ;  /* 0x000000ff8c00720c */ /* 0x000fe20003f86270 */
[----:B------:R-:W-:Y:S01]  /*d000*/  STL [R1+0xd4], R205 ;  /* 0x0000d4cd01007387 */ /* 0x000fe20000100800 */
[C---:B------:R-:W-:Y:S01]  /*d010*/  @!P1 IADD3 R141, -R0.reuse, -0x17, RZ ;  /* 0xffffffe9008d9810 */ /* 0x040fe20007ffe1ff */
[----:B------:R-:W-:Y:S01]  /*d020*/  VIADD R189, R0, 0xffffffa8 ;  /* 0xffffffa800bd7836 */ /* 0x000fe20000000000 */
[----:B------:R-:W-:Y:S01]  /*d030*/  ISETP.GE.AND P1, PT, R182, RZ, PT ;  /* 0x000000ffb600720c */ /* 0x000fe20003f26270 */
[----:B------:R-:W-:Y:S01]  /*d040*/  STL [R1+0xd0], R206 ;  /* 0x0000d0ce01007387 */ /* 0x000fe20000100800 */
[C---:B------:R-:W-:Y:S01]  /*d050*/  @!P3 IADD3 R143, -R0.reuse, -0x1f, RZ ;  /* 0xffffffe1008fb810 */ /* 0x040fe20007ffe1ff */
[C---:B------:R-:W-:Y:S01]  /*d060*/  VIADD R181, R0.reuse, 0xffffffb8 ;  /* 0xffffffb800b57836 */ /* 0x040fe20000000000 */
[----:B------:R-:W-:Y:S01]  /*d070*/  @!P2 IADD3 R142, -R0, -0x18, RZ ;  /* 0xffffffe8008ea810 */ /* 0x000fe20007ffe1ff */
[----:B------:R-:W-:Y:S01]  /*d080*/  STL [R1+0xc4], R223 ;  /* 0x0000c4df01007387 */ /* 0x000fe20000100800 */
[----:B------:R-:W-:Y:S01]  /*d090*/  ISETP.GE.AND P6, PT, R134, RZ, PT ;  /* 0x000000ff8600720c */ /* 0x000fe20003fc6270 */
[----:B------:R-:W-:Y:S01]  /*d0a0*/  VIADD R196, R0, 0xffffff9f ;  /* 0xffffff9f00c47836 */ /* 0x000fe20000000000 */
[----:B------:R-:W-:Y:S01]  /*d0b0*/  ISETP.GE.AND P5, PT, R180, RZ, PT ;  /* 0x000000ffb400720c */ /* 0x000fe20003fa6270 */
[----:B------:R-:W-:Y:S01]  /*d0c0*/  STL [R1+0xc0], R216 ;  /* 0x0000c0d801007387 */ /* 0x000fe20000100800 */
[----:B------:R-:W-:Y:S01]  /*d0d0*/  ISETP.GE.AND P3, PT, R179, RZ, PT ;  /* 0x000000ffb300720c */ /* 0x000fe20003f66270 */
[C---:B------:R-:W-:Y:S01]  /*d0e0*/  VIADD R183, R0.reuse, 0xfffffff7 ;  /* 0xfffffff700b77836 */ /* 0x040fe20000000000 */
[----:B------:R-:W-:Y:S01]  /*d0f0*/  ISETP.GE.AND P2, PT, R181, RZ, PT ;  /* 0x000000ffb500720c */ /* 0x000fe20003f46270 */
[----:B------:R-:W-:Y:S01]  /*d100*/  STL [R1+0xbc], R215 ;  /* 0x0000bcd701007387 */ /* 0x000fe20000100800 */
[C---:B------:R-:W-:Y:S01]  /*d110*/  @!P1 IADD3 R182, -R0.reuse, 0x49, RZ ;  /* 0x0000004900b69810 */ /* 0x040fe20007ffe1ff */
[C---:B------:R-:W-:Y:S01]  /*d120*/  VIADD R185, R0.reuse, 0xfffffff0 ;  /* 0xfffffff000b97836 */ /* 0x040fe20000000000 */
[----:B------:R-:W-:Y:S01]  /*d130*/  ISETP.GE.AND P1, PT, R189, RZ, PT ;  /* 0x000000ffbd00720c */ /* 0x000fe20003f26270 */
[----:B------:R-:W-:Y:S01]  /*d140*/  STL [R1+0xb8], R214 ;  /* 0x0000b8d601007387 */ /* 0x000fe20000100800 */
[C---:B------:R-:W-:Y:S01]  /*d150*/  @!P4 IADD3 R140, -R0.reuse, -0x10, RZ ;  /* 0xfffffff0008cc810 */ /* 0x040fe20007ffe1ff */
[C---:B------:R-:W-:Y:S01]  /*d160*/  VIADD R186, R0.reuse, 0xffffffef ;  /* 0xffffffef00ba7836 */ /* 0x040fe20000000000 */
[C---:B------:R-:W-:Y:S01]  /*d170*/  @!P6 IADD3 R134, -R0.reuse, -0xf, RZ ;  /* 0xfffffff10086e810 */ /* 0x040fe20007ffe1ff */
[----:B------:R-:W-:Y:S01]  /*d180*/  STL [R1+0xb4], R213 ;  /* 0x0000b4d501007387 */ /* 0x000fe20000100800 */
[C---:B------:R-:W-:Y:S01]  /*d190*/  @!P5 IADD3 R180, -R0.reuse, 0x40, RZ ;  /* 0x0000004000b4d810 */ /* 0x040fe20007ffe1ff */
[C---:B------:R-:W-:Y:S01]  /*d1a0*/  VIADD R187, R0.reuse, 0xffffffb0 ;  /* 0xffffffb000bb7836 */ /* 0x040fe20000000000 */
[C---:B------:R-:W-:Y:S01]  /*d1b0*/  @!P3 IADD3 R179, -R0.reuse, 0x41, RZ ;  /* 0x0000004100b3b810 */ /* 0x040fe20007ffe1ff */
[----:B------:R-:W-:Y:S01]  /*d1c0*/  STL [R1+0xb0], R212 ;  /* 0x0000b0d401007387 */ /* 0x000fe20000100800 */
[C---:B------:R-:W-:Y:S01]  /*d1d0*/  @!P2 IADD3 R181, -R0.reuse, 0x48, RZ ;  /* 0x0000004800b5a810 */ /* 0x040fe20007ffe1ff */
[C---:B------:R-:W-:Y:S01]  /*d1e0*/  VIADD R188, R0.reuse, 0xffffffaf ;  /* 0xffffffaf00bc7836 */ /* 0x040fe20000000000 */
[----:B------:R-:W-:Y:S01]  /*d1f0*/  ISETP.GE.AND P6, PT, R183, RZ, PT ;  /* 0x000000ffb700720c */ /* 0x000fe20003fc6270 */
[----:B------:R-:W-:Y:S01]  /*d200*/  STL [R1+0xac], R211 ;  /* 0x0000acd301007387 */ /* 0x000fe20000100800 */
[C---:B------:R-:W-:Y:S01]  /*d210*/  @!P1 IADD3 R189, -R0.reuse, 0x58, RZ ;  /* 0x0000005800bd9810 */ /* 0x040fe20007ffe1ff */
[----:B------:R-:W-:Y:S01]  /*d220*/  VIADD R202, R0, 0xffffffcf ;  /* 0xffffffcf00ca7836 */ /* 0x000fe20000000000 */
[----:B------:R-:W-:Y:S01]  /*d230*/  ISETP.GE.AND P1, PT, R196, RZ, PT ;  /* 0x000000ffc400720c */ /* 0x000fe20003f26270 */
[----:B------:R-:W-:Y:S01]  /*d240*/  STL [R1+0xa8], R210 ;  /* 0x0000a8d201007387 */ /* 0x000fe20000100800 */
[----:B------:R-:W-:Y:S01]  /*d250*/  ISETP.GE.AND P5, PT, R185, RZ, PT ;  /* 0x000000ffb900720c */ /* 0x000fe20003fa6270 */
[----:B------:R-:W-:Y:S01]  /*d260*/  VIADD R184, R0, 0xfffffff8 ;  /* 0xfffffff800b87836 */ /* 0x000fe20000000000 */
[----:B------:R-:W-:Y:S01]  /*d270*/  ISETP.GE.AND P4, PT, R186, RZ, PT ;  /* 0x000000ffba00720c */ /* 0x000fe20003f86270 */
[----:B------:R-:W-:Y:S01]  /*d280*/  STL [R1+0xa4], R209 ;  /* 0x0000a4d101007387 */ /* 0x000fe20000100800 */
[----:B------:R-:W-:Y:S01]  /*d290*/  ISETP.GE.AND P3, PT, R187, RZ, PT ;  /* 0x000000ffbb00720c */ /* 0x000fe20003f66270 */
[----:B------:R-:W-:Y:S01]  /*d2a0*/  VIADD R190, R0, 0xffffffa7 ;  /* 0xffffffa700be7836 */ /* 0x000fe20000000000 */
[----:B------:R-:W-:Y:S01]  /*d2b0*/  ISETP.GE.AND P2, PT, R188, RZ, PT ;  /* 0x000000ffbc00720c */ /* 0x000fe20003f46270 */
[----:B------:R-:W-:Y:S01]  /*d2c0*/  STL [R1+0xa0], R208 ;  /* 0x0000a0d001007387 */ /* 0x000fe20000100800 */
[----:B------:R-:W-:Y:S01]  /*d2d0*/  LOP3.LUT R226, R226, 0xffffffef, RZ, 0xc0, !PT ;  /* 0xffffffefe2e27812 */ /* 0x000fe200078ec0ff */
[C---:B------:R-:W-:Y:S01]  /*d2e0*/  VIADD R192, R0.reuse, 0xffffffe7 ;  /* 0xffffffe700c07836 */ /* 0x040fe20000000000 */
[C---:B------:R-:W-:Y:S01]  /*d2f0*/  @!P6 IADD3 R183, -R0.reuse, 0x9, RZ ;  /* 0x0000000900b7e810 */ /* 0x040fe20007ffe1ff */
[----:B------:R-:W-:Y:S01]  /*d300*/  STL [R1+0x9c], R207 ;  /* 0x00009ccf01007387 */ /* 0x000fe20000100800 */
[C---:B------:R-:W-:Y:S01]  /*d310*/  @!P1 IADD3 R196, -R0.reuse, 0x61, RZ ;  /* 0x0000006100c49810 */ /* 0x040fe20007ffe1ff */
[----:B------:R-:W-:Y:S01]  /*d320*/  VIADD R193, R0, 0xffffffe0 ;  /* 0xffffffe000c17836 */ /* 0x000fe20000000000 */
[----:B------:R-:W-:Y:S01]  /*d330*/  ISETP.GE.AND P1, PT, R202, RZ, PT ;  /* 0x000000ffca00720c */ /* 0x000fe20003f26270 */
[----:B------:R-:W-:Y:S01]  /*d340*/  VIADD R194, R0, 0xffffffdf ;  /* 0xffffffdf00c27836 */ /* 0x000fe20000000000 */
[----:B------:R-:W-:Y:S01]  /*d350*/  @P0 LOP3.LUT R226, R226, 0x10, RZ, 0xfc, !PT ;  /* 0x00000010e2e20812 */ /* 0x000fe200078efcff */
[C---:B------:R-:W-:Y:S01]  /*d360*/  VIADD R195, R0.reuse, 0xffffffa0 ;  /* 0xffffffa000c37836 */ /* 0x040fe20000000000 */
[C---:B------:R-:W-:Y:S01]  /*d370*/  @!P5 IADD3 R185, -R0.reuse, 0x10, RZ ;  /* 0x0000001000b9d810 */ /* 0x040fe20007ffe1ff */
[----:B------:R1:W-:Y:S01]  /*d380*/  STL [R1+0x98], R204 ;  /* 0x000098cc01007387 */ /* 0x0003e20000100800 */
[C---:B------:R-:W-:Y:S01]  /*d390*/  @!P4 IADD3 R186, -R0.reuse, 0x11, RZ ;  /* 0x0000001100bac810 */ /* 0x040fe20007ffe1ff */
[C---:B------:R-:W-:Y:S01]  /*d3a0*/  VIADD R2, R0.reuse, 0x48 ;  /* 0x0000004800027836 */ /* 0x040fe20000000000 */
[C---:B------:R-:W-:Y:S01]  /*d3b0*/  @!P3 IADD3 R187, -R0.reuse, 0x50, RZ ;  /* 0x0000005000bbb810 */ /* 0x040fe20007ffe1ff */
        /* <DEDUP_REMOVED lines=8> */
[----:B------:R4:W-:Y:S01]  /*d440*/  STL [R1], R232 ;  /* 0x000000e801007387 */ /* 0x0009e20000100800 */
[----:B------:R-:W-:Y:S01]  /*d450*/  ISETP.GE.AND P4, PT, R193, RZ, PT ;  /* 0x000000ffc100720c */ /* 0x000fe20003f86270 */
[----:B------:R-:W-:Y:S01]  /*d460*/  VIADD R198, R0, 0xffffff97 ;  /* 0xffffff9700c67836 */ /* 0x000fe20000000000 */
[----:B------:R-:W-:Y:S01]  /*d470*/  ISETP.GE.AND P3, PT, R194, RZ, PT ;  /* 0x000000ffc200720c */ /* 0x000fe20003f66270 */
[C---:B------:R-:W-:Y:S01]  /*d480*/  VIADD R199, R0.reuse, 0xffffffd8 ;  /* 0xffffffd800c77836 */ /* 0x040fe20000000000 */
[----:B------:R-:W-:Y:S01]  /*d490*/  ISETP.GE.AND P2, PT, R195, RZ, PT ;  /* 0x000000ffc300720c */ /* 0x000fe20003f46270 */
[C---:B------:R-:W-:Y:S01]  /*d4a0*/  VIADD R200, R0.reuse, 0xffffffd7 ;  /* 0xffffffd700c87836 */ /* 0x040fe20000000000 */
[C---:B------:R-:W-:Y:S01]  /*d4b0*/  @!P1 IADD3 R202, -R0.reuse, 0x31, RZ ;  /* 0x0000003100ca9810 */ /* 0x040fe20007ffe1ff */
[----:B------:R-:W-:Y:S01]  /*d4c0*/  VIADD R201, R0, 0xffffffd0 ;  /* 0xffffffd000c97836 */ /* 0x000fe20000000000 */
[----:B------:R-:W-:Y:S01]  /*d4d0*/  ISETP.GE.AND P1, PT, R2, RZ, PT ;  /* 0x000000ff0200720c */ /* 0x000fe20003f26270 */
[C---:B------:R-:W-:Y:S01]  /*d4e0*/  VIADD R203, R0.reuse, 0xffffffc8 ;  /* 0xffffffc800cb7836 */ /* 0x040fe20000000000 */
[C---:B------:R-:W-:Y:S01]  /*d4f0*/  @!P0 IADD3 R184, -R0.reuse, 0x8, RZ ;  /* 0x0000000800b88810 */ /* 0x040fe20007ffe1ff */
        /* <DEDUP_REMOVED lines=9> */
[----:B------:R-:W-:Y:S01]  /*d590*/  @!P2 IADD3 R195, -R0, 0x60, RZ ;  /* 0x0000006000c3a810 */ /* 0x000fe20007ffe1ff */
[----:B------:R-:W-:Y:S01]  /*d5a0*/  UIADD3 UR17, UR21, -0x4498517b, URZ ;  /* 0xbb67ae8515117890 */ /* 0x000fe2000fffe03f */
[----:B------:R-:W-:Y:S01]  /*d5b0*/  ISETP.GE.AND P0, PT, R191, RZ, PT ;  /* 0x000000ffbf00720c */ /* 0x000fe20003f06270 */
[----:B------:R-:W-:Y:S01]  /*d5c0*/  UIADD3 UR14, UR20, -0x61c88647, URZ ;  /* 0x9e3779b9140e7890 */ /* 0x000fe2000fffe03f */
[----:B------:R-:W-:Y:S02]  /*d5d0*/  ISETP.GE.AND P5, PT, R197, RZ, PT ;  /* 0x000000ffc500720c */ /* 0x000fe40003fa6270 */
[----:B------:R-:W-:Y:S02]  /*d5e0*/  ISETP.GE.AND P4, PT, R198, RZ, PT ;  /* 0x000000ffc600720c */ /* 0x000fe40003f86270 */
[----:B------:R-:W-:Y:S02]  /*d5f0*/  ISETP.GE.AND P6, PT, R199, RZ, PT ;  /* 0x000000ffc700720c */ /* 0x000fe40003fc6270 */
[----:B------:R-:W-:Y:S02]  /*d600*/  ISETP.GE.AND P3, PT, R200, RZ, PT ;  /* 0x000000ffc800720c */ /* 0x000fe40003f66270 */
[----:B------:R-:W-:Y:S02]  /*d610*/  ISETP.GE.AND P2, PT, R201, RZ, PT ;  /* 0x000000ffc900720c */ /* 0x000fe40003f46270 */
[C---:B------:R-:W-:Y:S02]  /*d620*/  @!P1 IADD3 R2, -R0.reuse, -0x48, RZ ;  /* 0xffffffb800029810 */ /* 0x040fe40007ffe1ff */
[----:B------:R-:W-:Y:S02]  /*d630*/  I2FP.F32.S32 R140, R140 ;  /* 0x0000008c008c7245 */ /* 0x000fe40000201400 */
[----:B------:R-:W-:Y:S02]  /*d640*/  I2FP.F32.S32 R2, R2 ;  /* 0x0000000200027245 */ /* 0x000fe40000201400 */
[----:B------:R-:W-:Y:S01]  /*d650*/  @!P0 IADD3 R191, -R0, 0x18, RZ ;  /* 0x0000001800bf8810 */ /* 0x000fe20007ffe1ff */
[-C--:B------:R-:W-:Y:S01]  /*d660*/  FFMA.FTZ R62, R140, -R133.reuse, R62 ;  /* 0x800000858c3e7223 */ /* 0x080fe2000001003e */
[----:B------:R-:W-:Y:S01]  /*d670*/  @!P5 IADD3 R197, -R0, 0x68, RZ ;  /* 0x0000006800c5d810 */ /* 0x000fe20007ffe1ff */
[-C--:B------:R-:W-:Y:S01]  /*d680*/  FFMA.FTZ R56, R140, -R133.reuse, R56 ;  /* 0x800000858c387223 */ /* 0x080fe20000010038 */
[----:B------:R-:W-:Y:S01]  /*d690*/  @!P4 IADD3 R198, -R0, 0x69, RZ ;  /* 0x0000006900c6c810 */ /* 0x000fe20007ffe1ff */
[----:B------:R-:W-:Y:S01]  /*d6a0*/  FFMA.FTZ R10, R2, -R133, R10 ;  /* 0x80000085020a7223 */ /* 0x000fe2000001000a */
[C---:B------:R-:W-:Y:S02]  /*d6b0*/  @!P6 IADD3 R199, -R0.reuse, 0x28, RZ ;  /* 0x0000002800c7e810 */ /* 0x040fe40007ffe1ff */
[C---:B------:R-:W-:Y:S02]  /*d6c0*/  @!P3 IADD3 R200, -R0.reuse, 0x29, RZ ;  /* 0x0000002900c8b810 */ /* 0x040fe40007ffe1ff */
[----:B------:R-:W-:Y:S02]  /*d6d0*/  @!P2 IADD3 R201, -R0, 0x30, RZ ;  /* 0x0000003000c9a810 */ /* 0x000fe40007ffe1ff */
[----:B------:R-:W-:Y:S02]  /*d6e0*/  I2FP.F32.S32 R141, R141 ;  /* 0x0000008d008d7245 */ /* 0x000fe40000201400 */
[----:B------:R-:W-:Y:S02]  /*d6f0*/  ISETP.GE.AND P5, PT, R203, RZ, PT ;  /* 0x000000ffcb00720c */ /* 0x000fe40003fa6270 */
[----:B------:R-:W-:Y:S01]  /*d700*/  ISETP.GE.AND P0, PT, R217, RZ, PT ;  /* 0x000000ffd900720c */ /* 0x000fe20003f06270 */
[CC--:B------:R-:W-:Y:S01]  /*d710*/  FFMA.FTZ R59, R141.reuse, -R133.reuse, R59 ;  /* 0x800000858d3b7223 */ /* 0x0c0fe2000001003b */
[----:B------:R-:W-:Y:S01]  /*d720*/  ISETP.GE.AND P6, PT, R218, RZ, PT ;  /* 0x000000ffda00720c */ /* 0x000fe20003fc6270 */
[----:B------:R-:W-:Y:S01]  /*d730*/  FFMA.FTZ R45, R141, -R133, R45 ;  /* 0x800000858d2d7223 */ /* 0x000fe2000001002d */
[----:B------:R-:W-:Y:S02]  /*d740*/  ISETP.GE.AND P4, PT, R219, RZ, PT ;  /* 0x000000ffdb00720c */ /* 0x000fe40003f86270 */
[----:B------:R-:W-:Y:S02]  /*d750*/  ISETP.GE.AND P3, PT, R220, RZ, PT ;  /* 0x000000ffdc00720c */ /* 0x000fe40003f66270 */
[----:B------:R-:W-:Y:S02]  /*d760*/  ISETP.GE.AND P2, PT, R221, RZ, PT ;  /* 0x000000ffdd00720c */ /* 0x000fe40003f46270 */
[----:B------:R-:W-:Y:S02]  /*d770*/  LOP3.LUT R140, R235, UR21, R232, 0x96, !PT ;  /* 0x00000015eb8c7c12 */ /* 0x000fe4000f8e96e8 */
[----:B------:R-:W-:Y:S02]  /*d780*/  LOP3.LUT R2, R249, UR17, R234, 0x96, !PT ;  /* 0x00000011f9027c12 */ /* 0x000fe4000f8e96ea */
[----:B------:R-:W-:Y:S01]  /*d790*/  IABS R3, R0 ;  /* 0x0000000000037213 */ /* 0x000fe20000000000 */
[----:B------:R-:W-:Y:S01]  /*d7a0*/  IMAD.WIDE.U32 R140, R140, -0x326172a9, RZ ;  /* 0xcd9e8d578c8c7825 */ /* 0x000fe200078e00ff */
[C---:B------:R-:W-:Y:S02]  /*d7b0*/  @!P5 IADD3 R203, -R0.reuse, 0x38, RZ ;  /* 0x0000003800cbd810 */ /* 0x040fe40007ffe1ff */
[----:B------:R-:W-:Y:S01]  /*d7c0*/  @!P0 IADD3 R217, -R0, 0x39, RZ ;  /* 0x0000003900d98810 */ /* 0x000fe20007ffe1ff */
[----:B------:R-:W-:Y:S01]  /*d7d0*/  IMAD.WIDE.U32 R224, R2, -0x326172a9, RZ ;  /* 0xcd9e8d5702e07825 */ /* 0x000fe200078e00ff */
        /* <DEDUP_REMOVED lines=9> */
[----:B------:R-:W-:Y:S01]  /*d870*/  FFMA.FTZ R78, R0, -R133, R78 ;  /* 0x80000085004e7223 */ /* 0x000fe2000001004e */
[----:B------:R-:W-:Y:S01]  /*d880*/  I2FP.F32.S32 R177, R177 ;  /* 0x000000b100b17245 */ /* 0x000fe20000201400 */
[-C--:B------:R-:W-:Y:S01]  /*d890*/  FFMA.FTZ R75, R176, -R133.reuse, R75 ;  /* 0x80000085b04b7223 */ /* 0x080fe2000001004b */
[----:B------:R-:W-:Y:S01]  /*d8a0*/  I2FP.F32.S32 R134, R134 ;  /* 0x0000008600867245 */ /* 0x000fe20000201400 */
[CC--:B------:R-:W-:Y:S01]  /*d8b0*/  FFMA.FTZ R44, R142.reuse, -R133.reuse, R44 ;  /* 0x800000858e2c7223 */ /* 0x0c0fe2000001002c */
[----:B------:R-:W-:Y:S01]  /*d8c0*/  I2FP.F32.S32 R178, R178 ;  /* 0x000000b200b27245 */ /* 0x000fe20000201400 */
[-C--:B------:R-:W-:Y:S01]  /*d8d0*/  FFMA.FTZ R58, R142, -R133.reuse, R58 ;  /* 0x800000858e3a7223 */ /* 0x080fe2000001003a */
[----:B------:R-:W-:Y:S01]  /*d8e0*/  I2FP.F32.S32 R184, R184 ;  /* 0x000000b800b87245 */ /* 0x000fe20000201400 */
[-C--:B------:R-:W-:Y:S01]  /*d8f0*/  FFMA.FTZ R7, R176, -R133.reuse, R7 ;  /* 0x80000085b0077223 */ /* 0x080fe20000010007 */
[----:B------:R-:W-:Y:S01]  /*d900*/  I2FP.F32.S32 R180, R180 ;  /* 0x000000b400b47245 */ /* 0x000fe20000201400 */
[----:B------:R-:W-:Y:S01]  /*d910*/  FFMA.FTZ R73, R178, -R133, R73 ;  /* 0x80000085b2497223 */ /* 0x000fe20000010049 */
[----:B------:R-:W-:Y:S01]  /*d920*/  I2FP.F32.S32 R179, R179 ;  /* 0x000000b300b37245 */ /* 0x000fe20000201400 */
[-C--:B------:R-:W-:Y:S01]  /*d930*/  FFMA.FTZ R90, R184, -R133.reuse, R90 ;  /* 0x80000085b85a7223 */ /* 0x080fe2000001005a */
[----:B------:R-:W-:Y:S01]  /*d940*/  LOP3.LUT P0, RZ, R226, 0x10, RZ, 0xc0, !PT ;  /* 0x00000010e2ff7812 */ /* 0x000fe2000780c0ff */
[-C--:B------:R-:W-:Y:S01]  /*d950*/  FFMA.FTZ R68, R180, -R133.reuse, R68 ;  /* 0x80000085b4447223 */ /* 0x080fe20000010044 */
[----:B------:R-:W-:Y:S01]  /*d960*/  LOP3.LUT P5, RZ, R226, 0x2, RZ, 0xc0, !PT ;  /* 0x00000002e2ff7812 */ /* 0x000fe200078ac0ff */
[-C--:B------:R-:W-:Y:S01]  /*d970*/  FFMA.FTZ R69, R179, -R133.reuse, R69 ;  /* 0x80000085b3457223 */ /* 0x080fe20000010045 */
[-C--:B------:R-:W-:Y:S01]  /*d980*/  FFMA.FTZ R61, R176, -R133.reuse, R61 ;  /* 0x80000085b03d7223 */ /* 0x080fe2000001003d */
[----:B------:R-:W-:Y:S01]  /*d990*/  LOP3.LUT R176, R225, UR12, R140, 0x96, !PT ;  /* 0x0000000ce1b07c12 */ /* 0x000fe2000f8e968c */
[CC--:B------:R-:W-:Y:S01]  /*d9a0*/  FFMA.FTZ R41, R143.reuse, -R133.reuse, R41 ;  /* 0x800000858f297223 */ /* 0x0c0fe20000010029 */
[-C--:B------:R-:W-:Y:S01]  /*d9b0*/  FFMA.FTZ R47, R143, -R133.reuse, R47 ;  /* 0x800000858f2f7223 */ /* 0x080fe2000001002f */
[CC--:B------:R-:W-:Y:S01]  /*d9c0*/  FFMA.FTZ R6, R177.reuse, -R133.reuse, R6 ;  /* 0x80000085b1067223 */ /* 0x0c0fe20000010006 */
[-C--:B------:R-:W-:Y:S01]  /*d9d0*/  FFMA.FTZ R60, R177, -R133.reuse, R60 ;  /* 0x80000085b13c7223 */ /* 0x080fe2000001003c */
[CC--:B------:R-:W-:Y:S01]  /*d9e0*/  FFMA.FTZ R4, R0.reuse, -R133.reuse, R4 ;  /* 0x8000008500047223 */ /* 0x0c0fe20000010004 */
[-C--:B------:R-:W-:Y:S01]  /*d9f0*/  FFMA.FTZ R18, R0, -R133.reuse, R18 ;  /* 0x8000008500127223 */ /* 0x080fe20000010012 */
[----:B------:R-:W-:Y:S01]  /*da00*/  I2FP.F32.S32 R0, R182 ;  /* 0x000000b600007245 */ /* 0x000fe20000201400 */
[CC--:B------:R-:W-:Y:S01]  /*da10*/  FFMA.FTZ R57, R134.reuse, -R133.reuse, R57 ;  /* 0x8000008586397223 */ /* 0x0c0fe20000010039 */
[----:B------:R-:W-:Y:S01]  /*da20*/  FFMA.FTZ R63, R134, -R133, R63 ;  /* 0x80000085863f7223 */ /* 0x000fe2000001003f */
[----:B------:R-:W-:Y:S01]  /*da30*/  I2FP.F32.S32 R134, R181 ;  /* 0x000000b500867245 */ /* 0x000fe20000201400 */
[-C--:B------:R-:W-:Y:S01]  /*da40*/  FFMA.FTZ R19, R178, -R133.reuse, R19 ;  /* 0x80000085b2137223 */ /* 0x080fe20000010013 */
[CC--:B------:R-:W-:Y:S01]  /*da50*/  FFMA.FTZ R87, R0.reuse, -R133.reuse, R87 ;  /* 0x8000008500577223 */ /* 0x0c0fe20000010057 */
[-C--:B------:R-:W-:Y:S01]  /*da60*/  FFMA.FTZ R81, R0, -R133.reuse, R81 ;  /* 0x8000008500517223 */ /* 0x080fe20000010051 */
[-C--:B------:R-:W-:Y:S01]  /*da70*/  FFMA.FTZ R79, R178, -R133.reuse, R79 ;  /* 0x80000085b24f7223 */ /* 0x080fe2000001004f */
[CC--:B------:R-:W-:Y:S01]  /*da80*/  FFMA.FTZ R80, R134.reuse, -R133.reuse, R80 ;  /* 0x8000008586507223 */ /* 0x0c0fe20000010050 */
[-C--:B------:R-:W-:Y:S01]  /*da90*/  FFMA.FTZ R86, R134, -R133.reuse, R86 ;  /* 0x8000008586567223 */ /* 0x080fe20000010056 */
[CC--:B------:R-:W-:Y:S01]  /*daa0*/  FFMA.FTZ R16, R184.reuse, -R133.reuse, R16 ;  /* 0x80000085b8107223 */ /* 0x0c0fe20000010010 */
[-C--:B------:R-:W-:Y:S01]  /*dab0*/  FFMA.FTZ R76, R184, -R133.reuse, R76 ;  /* 0x80000085b84c7223 */ /* 0x080fe2000001004c */
[-C--:B------:R-:W-:Y:S01]  /*dac0*/  FFMA.FTZ R83, R179, -R133.reuse, R83 ;  /* 0x80000085b3537223 */ /* 0x080fe20000010053 */
[-C--:B------:R-:W-:Y:S01]  /*dad0*/  FFMA.FTZ R74, R177, -R133.reuse, R74 ;  /* 0x80000085b14a7223 */ /* 0x080fe2000001004a */
[-C--:B------:R-:W-:Y:S01]  /*dae0*/  FFMA.FTZ R5, R178, -R133.reuse, R5 ;  /* 0x80000085b2057223 */ /* 0x080fe20000010005 */
[-C--:B------:R-:W-:Y:S01]  /*daf0*/  FFMA.FTZ R22, R184, -R133.reuse, R22 ;  /* 0x80000085b8167223 */ /* 0x080fe20000010016 */
[----:B------:R-:W-:Y:S01]  /*db00*/  FFMA.FTZ R82, R180, -R133, R82 ;  /* 0x80000085b4527223 */ /* 0x000fe20000010052 */
[----:B------:R-:W-:Y:S01]  /*db10*/  IMAD.WIDE.U32 R176, R176, -0x2daee0ad, RZ ;  /* 0xd2511f53b0b07825 */ /* 0x000fe200078e00ff */
[----:B---3--:R-:W-:Y:S05]  /*db20*/  LOP3.LUT R2, R141, UR14, R238, 0x96, !PT ;  /* 0x0000000e8d027c12 */ /* 0x008fea000f8e96ee */
[----:B------:R-:W-:Y:S05]  /*db30*/  IMAD.WIDE.U32 R2, R2, -0x2daee0ad, RZ ;  /* 0xd2511f5302027825 */ /* 0x000fea00078e00ff */
[----:B------:R-:W-:Y:S02]  /*db40*/  LOP3.LUT R142, R3, UR11, R248, 0x96, !PT ;  /* 0x0000000b038e7c12 */ /* 0x000fe4000f8e96f8 */
[----:B------:R-:W-:Y:S03]  /*db50*/  LOP3.LUT R2, R177, UR9, R2, 0x96, !PT ;  /* 0x00000009b1027c12 */ /* 0x000fe6000f8e9602 */
[----:B------:R-:W-:Y:S04]  /*db60*/  IMAD.WIDE.U32 R142, R142, -0x326172a9, RZ ;  /* 0xcd9e8d578e8e7825 */ /* 0x000fe800078e00ff */
[----:B------:R-:W-:Y:S01]  /*db70*/  IMAD.WIDE.U32 R2, R2, -0x326172a9, RZ ;  /* 0xcd9e8d5702027825 */ /* 0x000fe200078e00ff */
[----:B------:R-:W-:Y:S05]  /*db80*/  LOP3.LUT R138, R143, UR10, R224, 0x96, !PT ;  /* 0x0000000a8f8a7c12 */ /* 0x000fea000f8e96e0 */
[----:B------:R-:W-:Y:S05]  /*db90*/  IMAD.WIDE.U32 R138, R138, -0x2daee0ad, RZ ;  /* 0xd2511f538a8a7825 */ /* 0x000fea00078e00ff */
[----:B------:R-:W-:Y:S02]  /*dba0*/  LOP3.LUT R143, R139, UR7, R176, 0x96, !PT ;  /* 0x000000078b8f7c12 */ /* 0x000fe4000f8e96b0 */
[----:B------:R-:W-:Y:S03]  /*dbb0*/  LOP3.LUT R176, R3, UR8, R142, 0x96, !PT ;  /* 0x0000000803b07c12 */ /* 0x000fe6000f8e968e */
[----:B------:R-:W-:Y:S04]  /*dbc0*/  IMAD.WIDE.U32 R142, R143, -0x326172a9, RZ ;  /* 0xcd9e8d578f8e7825 */ /* 0x000fe800078e00ff */
[----:B------:R-:W-:Y:S05]  /*dbd0*/  IMAD.WIDE.U32 R176, R176, -0x2daee0ad, RZ ;  /* 0xd2511f53b0b07825 */ /* 0x000fea00078e00ff */
[----:B------:R-:W-:Y:S02]  /*dbe0*/  LOP3.LUT R3, R177, UR5, R138, 0x96, !PT ;  /* 0x00000005b1037c12 */ /* 0x000fe4000f8e968a */
[----:B------:R-:W-:Y:S03]  /*dbf0*/  LOP3.LUT R138, R143, UR6, R2, 0x96, !PT ;  /* 0x000000068f8a7c12 */ /* 0x000fe6000f8e9602 */
[----:B------:R-:W-:Y:S04]  /*dc00*/  IMAD.WIDE.U32 R2, R3, -0x326172a9, RZ ;  /* 0xcd9e8d5703027825 */ /* 0x000fe800078e00ff */
[----:B------:R-:W-:Y:S01]  /*dc10*/  IMAD.WIDE.U32 R138, R138, -0x2daee0ad, RZ ;  /* 0xd2511f538a8a7825 */ /* 0x000fe200078e00ff */
[C---:B------:R-:W-:Y:S02]  /*dc20*/  LOP3.LUT R0, R2.reuse, 0xffff, RZ, 0xc0, !PT ;  /* 0x0000ffff02007812 */ /* 0x040fe400078ec0ff */
[----:B------:R-:W-:Y:S02]  /*dc30*/  LOP3.LUT R178, R3, UR16, R142, 0x96, !PT ;  /* 0x0000001003b27c12 */ /* 0x000fe4000f8e968e */
[----:B------:R-:W-:Y:S02]  /*dc40*/  LOP3.LUT R134, R2, 0xff, RZ, 0xc0, !PT ;  /* 0x000000ff02867812 */ /* 0x000fe400078ec0ff */
[----:B------:R-:W-:Y:S02]  /*dc50*/  SHF.R.U32.HI R0, RZ, 0x8, R0 ;  /* 0x00000008ff007819 */ /* 0x000fe40000011600 */
[----:B------:R-:W-:Y:S02]  /*dc60*/  SHF.R.U32.HI R3, RZ, 0x10, R2 ;  /* 0x00000010ff037819 */ /* 0x000fe40000011602 */
[----:B------:R-:W-:Y:S02]  /*dc70*/  PRMT R237, R134, 0x5410, R0 ;  /* 0x0000541086ed7816 */ /* 0x000fe40000000000 */
[----:B------:R-:W-:Y:S02]  /*dc80*/  SHF.R.U32.HI R2, RZ, 0x18, R2 ;  /* 0x00000018ff027819 */ /* 0x000fe40000011602 */
[----:B------:R-:W-:Y:S02]  /*dc90*/  LOP3.LUT R0, R3, 0xff, RZ, 0xc0, !PT ;  /* 0x000000ff03007812 */ /* 0x000fe400078ec0ff */
[----:B--2---:R-:W-:Y:S02]  /*dca0*/  LOP3.LUT R3, R141, UR14, R242, 0x96, !PT ;  /* 0x0000000e8d037c12 */ /* 0x004fe4000f8e96f2 */
[----:B------:R-:W-:Y:S02]  /*dcb0*/  PRMT R247, R0, 0x5410, R2 ;  /* 0x0000541000f77816 */ /* 0x000fe40000000002 */
[----:B------:R-:W-:Y:S02]  /*dcc0*/  LOP3.LUT R2, R251, UR17, R234, 0x96, !PT ;  /* 0x00000011fb027c12 */ /* 0x000fe4000f8e96ea */
[----:B------:R-:W-:Y:S02]  /*dcd0*/  LOP3.LUT R228, R138, 0xffff, RZ, 0xc0, !PT ;  /* 0x0000ffff8ae47812 */ /* 0x000fe400078ec0ff */
[--C-:B------:R-:W-:Y:S01]  /*dce0*/  SHF.R.U32.HI R229, RZ, 0x10, R138.reuse ;  /* 0x00000010ffe57819 */ /* 0x100fe2000001168a */
[----:B-1----:R-:W-:Y:S01]  /*dcf0*/  IMAD.WIDE.U32 R204, R2, -0x326172a9, RZ ;  /* 0xcd9e8d5702cc7825 */ /* 0x002fe200078e00ff */
[----:B------:R-:W-:Y:S02]  /*dd00*/  I2FP.F32.S32 R2, R185 ;  /* 0x000000b900027245 */ /* 0x000fe40000201400 */
[----:B------:R-:W-:Y:S02]  /*dd10*/  LOP3.LUT R231, R138, 0xff, RZ, 0xc0, !PT ;  /* 0x000000ff8ae77812 */ /* 0x000fe400078ec0ff */
[----:B------:R-:W-:Y:S01]  /*dd20*/  SHF.R.U32.HI R230, RZ, 0x18, R138 ;  /* 0x00000018ffe67819 */ /* 0x000fe2000001168a */
[CC--:B------:R-:W-:Y:S01]  /*dd30*/  FFMA.FTZ R88, R2.reuse, -R133.reuse, R88 ;  /* 0x8000008502587223 */ /* 0x0c0fe20000010058 */
[----:B------:R-:W-:Y:S01]  /*dd40*/  LOP3.LUT R140, R205, UR12, R140, 0x96, !PT ;  /* 0x0000000ccd8c7c12 */ /* 0x000fe2000f8e968c */
[CC--:B------:R-:W-:Y:S01]  /*dd50*/  FFMA.FTZ R20, R2.reuse, -R133.reuse, R20 ;  /* 0x8000008502147223 */ /* 0x0c0fe20000010014 */
[----:B------:R-:W-:Y:S01]  /*dd60*/  LOP3.LUT R222, R139, UR15, R176, 0x96, !PT ;  /* 0x0000000f8bde7c12 */ /* 0x000fe2000f8e96b0 */
[C---:B------:R-:W-:Y:S01]  /*dd70*/  FFMA.FTZ R34, R2.reuse, -R133, R34 ;  /* 0x8000008502227223 */ /* 0x040fe20000010022 */
[----:B------:R-:W-:Y:S01]  /*dd80*/  I2FP.F32.S32 R0, R183 ;  /* 0x000000b700007245 */ /* 0x000fe20000201400 */
[----:B------:R-:W-:Y:S01]  /*dd90*/  FFMA.FTZ R94, R2, -R133, R94 ;  /* 0x80000085025e7223 */ /* 0x000fe2000001005e */
[----:B------:R-:W-:Y:S01]  /*dda0*/  I2FP.F32.S32 R134, R187 ;  /* 0x000000bb00867245 */ /* 0x000fe20000201400 */
[----:B------:R-:W-:Y:S04]  /*ddb0*/  IMAD.WIDE.U32 R2, R3, -0x2daee0ad, RZ ;  /* 0xd2511f5303027825 */ /* 0x000fe800078e00ff */
[-C--:B------:R-:W-:Y:S01]  /*ddc0*/  FFMA.FTZ R17, R0, -R133.reuse, R17 ;  /* 0x8000008500117223 */ /* 0x080fe20000010011 */
[-C--:B------:R-:W-:Y:S01]  /*ddd0*/  FFMA.FTZ R84, R134, -R133.reuse, R84 ;  /* 0x8000008586547223 */ /* 0x080fe20000010054 */
[----:B------:R-:W-:Y:S01]  /*dde0*/  LOP3.LUT R138, R3, UR11, R250, 0x96, !PT ;  /* 0x0000000b038a7c12 */ /* 0x000fe2000f8e96fa */
[----:B------:R-:W-:Y:S04]  /*ddf0*/  IMAD.WIDE.U32 R142, R140, -0x2daee0ad, RZ ;  /* 0xd2511f538c8e7825 */ /* 0x000fe800078e00ff */
[-C--:B------:R-:W-:Y:S01]  /*de00*/  FFMA.FTZ R98, R134, -R133.reuse, R98 ;  /* 0x8000008586627223 */ /* 0x080fe20000010062 */
[-C--:B------:R-:W-:Y:S01]  /*de10*/  FFMA.FTZ R77, R0, -R133.reuse, R77 ;  /* 0x80000085004d7223 */ /* 0x080fe2000001004d */
[----:B------:R-:W-:Y:S01]  /*de20*/  IMAD.WIDE.U32 R138, R138, -0x326172a9, RZ ;  /* 0xcd9e8d578a8a7825 */ /* 0x000fe200078e00ff */
[----:B------:R-:W-:Y:S03]  /*de30*/  LOP3.LUT R140, R143, UR9, R2, 0x96, !PT ;  /* 0x000000098f8c7c12 */ /* 0x000fe6000f8e9602 */
[CC--:B------:R-:W-:Y:S01]  /*de40*/  FFMA.FTZ R91, R0.reuse, -R133.reuse, R91 ;  /* 0x80000085005b7223 */ /* 0x0c0fe2000001005b */
[-C--:B------:R-:W-:Y:S01]  /*de50*/  FFMA.FTZ R23, R0, -R133.reuse, R23 ;  /* 0x8000008500177223 */ /* 0x080fe20000010017 */
[----:B------:R-:W-:Y:S02]  /*de60*/  LOP3.LUT R2, R139, UR10, R204, 0x96, !PT ;  /* 0x0000000a8b027c12 */ /* 0x000fe4000f8e96cc */
[----:B------:R-:W-:Y:S03]  /*de70*/  I2FP.F32.S32 R0, R186 ;  /* 0x000000ba00007245 */ /* 0x000fe60000201400 */
[----:B------:R-:W-:Y:S04]  /*de80*/  IMAD.WIDE.U32 R2, R2, -0x2daee0ad, RZ ;  /* 0xd2511f5302027825 */ /* 0x000fe800078e00ff */
[CC--:B------:R-:W-:Y:S01]  /*de90*/  FFMA.FTZ R89, R0.reuse, -R133.reuse, R89 ;  /* 0x8000008500597223 */ /* 0x0c0fe20000010059 */
[-C--:B------:R-:W-:Y:S01]  /*dea0*/  FFMA.FTZ R21, R0, -R133.reuse, R21 ;  /* 0x8000008500157223 */ /* 0x080fe20000010015 */
[----:B------:R-:W-:Y:S01]  /*deb0*/  LOP3.LUT R139, R3, UR7, R142, 0x96, !PT ;  /* 0x00000007038b7c12 */ /* 0x000fe2000f8e968e */
[----:B------:R-:W-:Y:S04]  /*dec0*/  IMAD.WIDE.U32 R142, R140, -0x326172a9, RZ ;  /* 0xcd9e8d578c8e7825 */ /* 0x000fe800078e00ff */
[CC--:B------:R-:W-:Y:S01]  /*ded0*/  FFMA.FTZ R35, R0.reuse, -R133.reuse, R35 ;  /* 0x8000008500237223 */ /* 0x0c0fe20000010023 */
[-C--:B------:R-:W-:Y:S01]  /*dee0*/  FFMA.FTZ R95, R0, -R133.reuse, R95 ;  /* 0x80000085005f7223 */ /* 0x080fe2000001005f */
[----:B------:R-:W-:Y:S02]  /*def0*/  I2FP.F32.S32 R0, R188 ;  /* 0x000000bc00007245 */ /* 0x000fe40000201400 */
[----:B------:R-:W-:Y:S03]  /*df00*/  LOP3.LUT R138, R143, UR8, R138, 0x96, !PT ;  /* 0x000000088f8a7c12 */ /* 0x000fe6000f8e968a */
[CC--:B------:R-:W-:Y:S01]  /*df10*/  FFMA.FTZ R85, R0.reuse, -R133.reuse, R85 ;  /* 0x8000008500557223 */ /* 0x0c0fe20000010055 */
[----:B------:R-:W-:Y:S01]  /*df20*/  FFMA.FTZ R99, R0, -R133, R99 ;  /* 0x8000008500637223 */ /* 0x000fe20000010063 */
[----:B------:R-:W-:Y:S04]  /*df30*/  IMAD.WIDE.U32 R140, R138, -0x2daee0ad, RZ ;  /* 0xd2511f538a8c7825 */ /* 0x000fe800078e00ff */
[----:B------:R-:W-:Y:S01]  /*df40*/  IMAD.WIDE.U32 R138, R139, -0x326172a9, RZ ;  /* 0xcd9e8d578b8a7825 */ /* 0x000fe200078e00ff */
[----:B------:R-:W-:Y:S04]  /*df50*/  LOP3.LUT R2, R141, UR5, R2, 0x96, !PT ;  /* 0x000000058d027c12 */ /* 0x000fe8000f8e9602 */
        /* <DEDUP_REMOVED lines=9> */
[----:B------:R-:W-:Y:S02]  /*dff0*/  LOP3.LUT R2, R134, 0xff, RZ, 0xc0, !PT ;  /* 0x000000ff86027812 */ /* 0x000fe400078ec0ff */
[----:B------:R-:W-:Y:S02]  /*e000*/  I2FP.F32.S32 R134, R189 ;  /* 0x000000bd00867245 */ /* 0x000fe40000201400 */
[----:B------:R-:W-:Y:S01]  /*e010*/  PRMT R246, R2, 0x5410, R3 ;  /* 0x0000541002f67816 */ /* 0x000fe20000000003 */
[----:B------:R-:W-:Y:S01]  /*e020*/  IMAD.WIDE.U32 R2, R0, -0x2daee0ad, RZ ;  /* 0xd2511f5300027825 */ /* 0x000fe200078e00ff */
[----:B------:R-:W-:Y:S03]  /*e030*/  I2FP.F32.S32 R0, R190 ;  /* 0x000000be00007245 */ /* 0x000fe60000201400 */
[CC--:B------:R-:W-:Y:S01]  /*e040*/  FFMA.FTZ R96, R134.reuse, -R133.reuse, R96 ;  /* 0x8000008586607223 */ /* 0x0c0fe20000010060 */
[-C--:B------:R-:W-:Y:S01]  /*e050*/  FFMA.FTZ R102, R134, -R133.reuse, R102 ;  /* 0x8000008586667223 */ /* 0x080fe20000010066 */
[----:B------:R-:W-:Y:S01]  /*e060*/  LOP3.LUT R184, R3, UR15, R140, 0x96, !PT ;  /* 0x0000000f03b87c12 */ /* 0x000fe2000f8e968c */
[-C--:B------:R-:W-:Y:S01]  /*e070*/  FFMA.FTZ R97, R0, -R133.reuse, R97 ;  /* 0x8000008500617223 */ /* 0x080fe20000010061 */
[----:B------:R-:W-:Y:S01]  /*e080*/  LOP3.LUT R185, R2, 0xffff, RZ, 0xc0, !PT ;  /* 0x0000ffff02b97812 */ /* 0x000fe200078ec0ff */
[----:B------:R-:W-:Y:S01]  /*e090*/  FFMA.FTZ R103, R0, -R133, R103 ;  /* 0x8000008500677223 */ /* 0x000fe20000010067 */
[----:B------:R-:W-:Y:S01]  /*e0a0*/  I2FP.F32.S32 R0, R191 ;  /* 0x000000bf00007245 */ /* 0x000fe20000201400 */
[----:B------:R-:W-:Y:S01]  /*e0b0*/  VIADD R134, R232, 0x1 ;  /* 0x00000001e8867836 */ /* 0x000fe20000000000 */
[----:B------:R-:W-:Y:S01]  /*e0c0*/  LOP3.LUT R186, R2, 0xff, RZ, 0xc0, !PT ;  /* 0x000000ff02ba7812 */ /* 0x000fe200078ec0ff */
[----:B------:R-:W-:Y:S01]  /*e0d0*/  STL [R1+0xdc], R246 ;  /* 0x0000dcf601007387 */ /* 0x000fe20000100800 */
[----:B------:R-:W-:Y:S01]  /*e0e0*/  SHF.R.U32.HI R188, RZ, 0x10, R2 ;  /* 0x00000010ffbc7819 */ /* 0x000fe20000011602 */
[CC--:B------:R-:W-:Y:S01]  /*e0f0*/  FFMA.FTZ R32, R0.reuse, -R133.reuse, R32 ;  /* 0x8000008500207223 */ /* 0x0c0fe20000010020 */
[----:B------:R-:W-:Y:S01]  /*e100*/  SHF.R.U32.HI R189, RZ, 0x18, R2 ;  /* 0x00000018ffbd7819 */ /* 0x000fe20000011602 */
[-C--:B------:R-:W-:Y:S01]  /*e110*/  FFMA.FTZ R38, R0, -R133.reuse, R38 ;  /* 0x8000008500267223 */ /* 0x080fe20000010026 */
[----:B------:R-:W-:Y:S01]  /*e120*/  LOP3.LUT R3, R142, 0xff, RZ, 0xc0, !PT ;  /* 0x000000ff8e037812 */ /* 0x000fe200078ec0ff */
[CC--:B------:R-:W-:Y:S01]  /*e130*/  FFMA.FTZ R92, R0.reuse, -R133.reuse, R92 ;  /* 0x80000085005c7223 */ /* 0x0c0fe2000001005c */
[----:B------:R-:W-:Y:S01]  /*e140*/  LOP3.LUT R134, R235, UR21, R134, 0x96, !PT ;  /* 0x00000015eb867c12 */ /* 0x000fe2000f8e9686 */
[-C--:B------:R-:W-:Y:S01]  /*e150*/  FFMA.FTZ R106, R0, -R133.reuse, R106 ;  /* 0x80000085006a7223 */ /* 0x080fe2000001006a */
[----:B------:R-:W-:Y:S01]  /*e160*/  LOP3.LUT R0, R142, 0xffff, RZ, 0xc0, !PT ;  /* 0x0000ffff8e007812 */ /* 0x000fe200078ec0ff */
[----:B------:R-:W-:Y:S02]  /*e170*/  STL [R1+0xd8], R235 ;  /* 0x0000d8eb01007387 */ /* 0x000fe40000100800 */
[----:B------:R-:W-:Y:S01]  /*e180*/  IMAD.WIDE.U32 R140, R134, -0x326172a9, RZ ;  /* 0xcd9e8d57868c7825 */ /* 0x000fe200078e00ff */
[----:B------:R-:W-:Y:S02]  /*e190*/  SHF.R.U32.HI R2, RZ, 0x8, R0 ;  /* 0x00000008ff027819 */ /* 0x000fe40000011600 */
[----:B------:R-:W-:Y:S02]  /*e1a0*/  I2FP.F32.S32 R0, R192 ;  /* 0x000000c000007245 */ /* 0x000fe40000201400 */
[----:B------:R-:W-:Y:S02]  /*e1b0*/  PRMT R244, R3, 0x5410, R2 ;  /* 0x0000541003f47816 */ /* 0x000fe40000000002 */
[----:B------:R-:W-:Y:S01]  /*e1c0*/  I2FP.F32.S32 R2, R194 ;  /* 0x000000c200027245 */ /* 0x000fe20000201400 */
[C---:B------:R-:W-:Y:S01]  /*e1d0*/  FFMA.FTZ R107, R0.reuse, -R133, R107 ;  /* 0x80000085006b7223 */ /* 0x040fe2000001006b */
[----:B------:R-:W-:Y:S01]  /*e1e0*/  I2FP.F32.S32 R3, R193 ;  /* 0x000000c100037245 */ /* 0x000fe20000201400 */
[-C--:B------:R-:W-:Y:S01]  /*e1f0*/  FFMA.FTZ R33, R0, -R133.reuse, R33 ;  /* 0x8000008500217223 */ /* 0x080fe20000010021 */
[--C-:B----4-:R-:W-:Y:S01]  /*e200*/  LOP3.LUT R232, R205, UR12, R140.reuse, 0x96, !PT ;  /* 0x0000000ccde87c12 */ /* 0x110fe2000f8e968c */
[CC--:B------:R-:W-:Y:S01]  /*e210*/  FFMA.FTZ R37, R2.reuse, -R133.reuse, R37 ;  /* 0x8000008502257223 */ /* 0x0c0fe20000010025 */
[----:B------:R-:W-:Y:S01]  /*e220*/  LOP3.LUT R140, R225, UR12, R140, 0x96, !PT ;  /* 0x0000000ce18c7c12 */ /* 0x000fe2000f8e968c */
[CC--:B------:R-:W-:Y:S01]  /*e230*/  FFMA.FTZ R105, R2.reuse, -R133.reuse, R105 ;  /* 0x8000008502697223 */ /* 0x0c0fe20000010069 */
[C---:B------:R-:W-:Y:S01]  /*e240*/  LOP3.LUT R233, R141.reuse, UR14, R242, 0x96, !PT ;  /* 0x0000000e8de97c12 */ /* 0x040fe2000f8e96f2 */
[C---:B------:R-:W-:Y:S01]  /*e250*/  FFMA.FTZ R51, R2.reuse, -R133, R51 ;  /* 0x8000008502337223 */ /* 0x040fe20000010033 */
[----:B------:R-:W-:Y:S01]  /*e260*/  I2FP.F32.S32 R134, R197 ;  /* 0x000000c500867245 */ /* 0x000fe20000201400 */
[-C--:B------:R-:W-:Y:S01]  /*e270*/  FFMA.FTZ R111, R2, -R133.reuse, R111 ;  /* 0x80000085026f7223 */ /* 0x080fe2000001006f */
[----:B------:R-:W-:Y:S01]  /*e280*/  LOP3.LUT R2, R141, UR14, R238, 0x96, !PT ;  /* 0x0000000e8d027c12 */ /* 0x000fe2000f8e96ee */
[CC--:B------:R-:W-:Y:S01]  /*e290*/  FFMA.FTZ R93, R0.reuse, -R133.reuse, R93 ;  /* 0x80000085005d7223 */ /* 0x0c0fe2000001005d */
[----:B------:R-:W-:Y:S01]  /*e2a0*/  FFMA.FTZ R39, R0, -R133, R39 ;  /* 0x8000008500277223 */ /* 0x000fe20000010027 */
[----:B------:R-:W-:Y:S01]  /*e2b0*/  I2FP.F32.S32 R0, R195 ;  /* 0x000000c300007245 */ /* 0x000fe20000201400 */
[CC--:B------:R-:W-:Y:S01]  /*e2c0*/  FFMA.FTZ R36, R3.reuse, -R133.reuse, R36 ;  /* 0x8000008503247223 */ /* 0x0c0fe20000010024 */
[CC--:B------:R-:W-:Y:S01]  /*e2d0*/  FFMA.FTZ R104, R3.reuse, -R133.reuse, R104 ;  /* 0x8000008503687223 */ /* 0x0c0fe20000010068 */
[CC--:B------:R-:W-:Y:S01]  /*e2e0*/  FFMA.FTZ R50, R3.reuse, -R133.reuse, R50 ;  /* 0x8000008503327223 */ /* 0x0c0fe20000010032 */
[-C--:B------:R-:W-:Y:S01]  /*e2f0*/  FFMA.FTZ R110, R3, -R133.reuse, R110 ;  /* 0x80000085036e7223 */ /* 0x080fe2000001006e */
[----:B------:R-:W-:Y:S04]  /*e300*/  IMAD.WIDE.U32 R2, R2, -0x2daee0ad, RZ ;  /* 0xd2511f5302027825 */ /* 0x000fe800078e00ff */
[CC--:B------:R-:W-:Y:S01]  /*e310*/  FFMA.FTZ R100, R0.reuse, -R133.reuse, R100 ;  /* 0x8000008500647223 */ /* 0x0c0fe20000010064 */
[-C--:B------:R-:W-:Y:S01]  /*e320*/  FFMA.FTZ R114, R0, -R133.reuse, R114 ;  /* 0x8000008500727223 */ /* 0x080fe20000010072 */
[----:B------:R-:W-:Y:S01]  /*e330*/  I2FP.F32.S32 R0, R196 ;  /* 0x000000c400007245 */ /* 0x000fe20000201400 */
[----:B------:R-:W-:Y:S01]  /*e340*/  FFMA.FTZ R112, R134, -R133, R112 ;  /* 0x8000008586707223 */ /* 0x000fe20000010070 */
[----:B------:R-:W-:Y:S01]  /*e350*/  LOP3.LUT R138, R3, UR11, R248, 0x96, !PT ;  /* 0x0000000b038a7c12 */ /* 0x000fe2000f8e96f8 */
[----:B------:R-:W-:Y:S01]  /*e360*/  IMAD.WIDE.U32 R140, R140, -0x2daee0ad, RZ ;  /* 0xd2511f538c8c7825 */ /* 0x000fe200078e00ff */
[----:B------:R-:W-:Y:S03]  /*e370*/  I2FP.F32.S32 R3, R199 ;  /* 0x000000c700037245 */ /* 0x000fe60000201400 */
[CC--:B------:R-:W-:Y:S01]  /*e380*/  FFMA.FTZ R115, R0.reuse, -R133.reuse, R115 ;  /* 0x8000008500737223 */ /* 0x0c0fe20000010073 */
[-C--:B------:R-:W-:Y:S01]  /*e390*/  FFMA.FTZ R101, R0, -R133.reuse, R101 ;  /* 0x8000008500657223 */ /* 0x080fe20000010065 */
[----:B------:R-:W-:Y:S01]  /*e3a0*/  I2FP.F32.S32 R0, R198 ;  /* 0x000000c600007245 */ /* 0x000fe20000201400 */
[----:B------:R-:W-:Y:S01]  /*e3b0*/  IMAD.WIDE.U32 R138, R138, -0x326172a9, RZ ;  /* 0xcd9e8d578a8a7825 */ /* 0x000fe200078e00ff */
[----:B------:R-:W-:Y:S02]  /*e3c0*/  LOP3.LUT R2, R141, UR9, R2, 0x96, !PT ;  /* 0x000000098d027c12 */ /* 0x000fe4000f8e9602 */
[----:B------:R-:W-:Y:S01]  /*e3d0*/  SHF.R.U32.HI R141, RZ, 0x18, R142 ;  /* 0x00000018ff8d7819 */ /* 0x000fe2000001168e */
[CC--:B------:R-:W-:Y:S01]  /*e3e0*/  FFMA.FTZ R113, R0.reuse, -R133.reuse, R113 ;  /* 0x8000008500717223 */ /* 0x0c0fe20000010071 */
[-C--:B------:R-:W-:Y:S01]  /*e3f0*/  FFMA.FTZ R119, R0, -R133.reuse, R119 ;  /* 0x8000008500777223 */ /* 0x080fe20000010077 */
[----:B------:R-:W-:Y:S01]  /*e400*/  LOP3.LUT R0, R139, UR10, R224, 0x96, !PT ;  /* 0x0000000a8b007c12 */ /* 0x000fe2000f8e96e0 */
[----:B------:R-:W-:Y:S01]  /*e410*/  FFMA.FTZ R118, R134, -R133, R118 ;  /* 0x8000008586767223 */ /* 0x000fe20000010076 */
[----:B------:R-:W-:Y:S01]  /*e420*/  I2FP.F32.S32 R134, R203 ;  /* 0x000000cb00867245 */ /* 0x000fe20000201400 */
[C---:B------:R-:W-:Y:S01]  /*e430*/  FFMA.FTZ R108, R3.reuse, -R133, R108 ;  /* 0x80000085036c7223 */ /* 0x040fe2000001006c */
[----:B------:R-:W-:Y:S01]  /*e440*/  I2FP.F32.S32 R139, R201 ;  /* 0x000000c9008b7245 */ /* 0x000fe20000201400 */
[----:B------:R-:W-:Y:S01]  /*e450*/  IMAD.WIDE.U32 R176, R0, -0x2daee0ad, RZ ;  /* 0xd2511f5300b07825 */ /* 0x000fe200078e00ff */
[----:B------:R-:W-:Y:S03]  /*e460*/  I2FP.F32.S32 R0, R202 ;  /* 0x000000ca00007245 */ /* 0x000fe60000201400 */
[-C--:B------:R-:W-:Y:S01]  /*e470*/  FFMA.FTZ R70, R134, -R133.reuse, R70 ;  /* 0x8000008586467223 */ /* 0x080fe20000010046 */
[-C--:B------:R-:W-:Y:S01]  /*e480*/  FFMA.FTZ R122, R3, -R133.reuse, R122 ;  /* 0x80000085037a7223 */ /* 0x080fe2000001007a */
[----:B------:R-:W-:Y:S01]  /*e490*/  LOP3.LUT R140, R177, UR7, R140, 0x96, !PT ;  /* 0x00000007b18c7c12 */ /* 0x000fe2000f8e968c */
[CC--:B------:R-:W-:Y:S01]  /*e4a0*/  FFMA.FTZ R48, R3.reuse, -R133.reuse, R48 ;  /* 0x8000008503307223 */ /* 0x0c0fe20000010030 */
[-C--:B------:R-:W-:Y:S01]  /*e4b0*/  FFMA.FTZ R54, R3, -R133.reuse, R54 ;  /* 0x8000008503367223 */ /* 0x080fe20000010036 */
[----:B------:R-:W-:Y:S04]  /*e4c0*/  IMAD.WIDE.U32 R2, R2, -0x326172a9, RZ ;  /* 0xcd9e8d5702027825 */ /* 0x000fe800078e00ff */
[CC--:B------:R-:W-:Y:S01]  /*e4d0*/  FFMA.FTZ R124, R134.reuse, -R133.reuse, R124 ;  /* 0x80000085867c7223 */ /* 0x0c0fe2000001007c */
[-C--:B------:R-:W-:Y:S01]  /*e4e0*/  FFMA.FTZ R64, R134, -R133.reuse, R64 ;  /* 0x8000008586407223 */ /* 0x080fe20000010040 */
[----:B------:R-:W-:Y:S01]  /*e4f0*/  IMAD.WIDE.U32 R182, R140, -0x326172a9, RZ ;  /* 0xcd9e8d578cb67825 */ /* 0x000fe200078e00ff */
[----:B------:R-:W-:Y:S02]  /*e500*/  I2FP.F32.S32 R140, R200 ;  /* 0x000000c8008c7245 */ /* 0x000fe40000201400 */
[----:B------:R-:W-:Y:S01]  /*e510*/  LOP3.LUT R180, R3, UR8, R138, 0x96, !PT ;  /* 0x0000000803b47c12 */ /* 0x000fe2000f8e968a */
[----:B------:R-:W-:Y:S01]  /*e520*/  FFMA.FTZ R121, R0, -R133, R121 ;  /* 0x8000008500797223 */ /* 0x000fe20000010079 */
[----:B------:R-:W-:Y:S01]  /*e530*/  I2FP.F32.S32 R138, R217 ;  /* 0x000000d9008a7245 */ /* 0x000fe20000201400 */
[CC--:B------:R-:W-:Y:S01]  /*e540*/  FFMA.FTZ R55, R140.reuse, -R133.reuse, R55 ;  /* 0x800000858c377223 */ /* 0x0c0fe20000010037 */
[----:B------:R-:W-:Y:S01]  /*e550*/  LOP3.LUT R187, R183, UR6, R2, 0x96, !PT ;  /* 0x00000006b7bb7c12 */ /* 0x000fe2000f8e9602 */
[C---:B------:R-:W-:Y:S01]  /*e560*/  FFMA.FTZ R109, R140.reuse, -R133, R109 ;  /* 0x800000858c6d7223 */ /* 0x040fe2000001006d */
[----:B------:R-:W-:Y:S01]  /*e570*/  I2FP.F32.S32 R2, R219 ;  /* 0x000000db00027245 */ /* 0x000fe20000201400 */
[CC--:B------:R-:W-:Y:S01]  /*e580*/  FFMA.FTZ R123, R140.reuse, -R133.reuse, R123 ;  /* 0x800000858c7b7223 */ /* 0x0c0fe2000001007b */
[----:B------:R-:W-:Y:S01]  /*e590*/  I2FP.F32.S32 R3, R218 ;  /* 0x000000da00037245 */ /* 0x000fe20000201400 */
[-C--:B------:R-:W-:Y:S01]  /*e5a0*/  FFMA.FTZ R49, R140, -R133.reuse, R49 ;  /* 0x800000858c317223 */ /* 0x080fe20000010031 */
[----:B------:R-:W-:Y:S01]  /*e5b0*/  FMNMX.FTZ R140, R4, R132, !PT ;  /* 0x00000084048c7209 */ /* 0x000fe20007810000 */
[-C--:B------:R-:W-:Y:S01]  /*e5c0*/  FFMA.FTZ R125, R138, -R133.reuse, R125 ;  /* 0x800000858a7d7223 */ /* 0x080fe2000001007d */
[-C--:B------:R-:W-:Y:S01]  /*e5d0*/  FFMA.FTZ R127, R0, -R133.reuse, R127 ;  /* 0x80000085007f7223 */ /* 0x080fe2000001007f */
[-C--:B------:R-:W-:Y:S01]  /*e5e0*/  FFMA.FTZ R117, R2, -R133.reuse, R117 ;  /* 0x8000008502757223 */ /* 0x080fe20000010075 */
[----:B------:R-:W-:Y:S01]  /*e5f0*/  FMNMX.FTZ R140, R5, R140, !PT ;  /* 0x0000008c058c7209 */ /* 0x000fe20007810000 */
[-C--:B------:R-:W-:Y:S01]  /*e600*/  FFMA.FTZ R71, R138, -R133.reuse, R71 ;  /* 0x800000858a477223 */ /* 0x080fe20000010047 */
[-C--:B------:R-:W-:Y:S01]  /*e610*/  FFMA.FTZ R67, R0, -R133.reuse, R67 ;  /* 0x8000008500437223 */ /* 0x080fe20000010043 */
[-C--:B------:R-:W-:Y:S01]  /*e620*/  FFMA.FTZ R131, R2, -R133.reuse, R131 ;  /* 0x8000008502837223 */ /* 0x080fe20000010083 */
[----:B------:R-:W-:Y:S01]  /*e630*/  FMNMX.FTZ R134, R16, R140, !PT ;  /* 0x0000008c10867209 */ /* 0x000fe20007810000 */
[CC--:B------:R-:W-:Y:S01]  /*e640*/  FFMA.FTZ R116, R3.reuse, -R133.reuse, R116 ;  /* 0x8000008503747223 */ /* 0x0c0fe20000010074 */
[----:B------:R-:W-:Y:S01]  /*e650*/  FMNMX.FTZ R2, R8, R136, !PT ;  /* 0x0000008808027209 */ /* 0x000fe20007810000 */
[-C--:B------:R-:W-:Y:S01]  /*e660*/  FFMA.FTZ R130, R3, -R133.reuse, R130 ;  /* 0x8000008503827223 */ /* 0x080fe20000010082 */
[----:B------:R-:W-:Y:S01]  /*e670*/  FMNMX.FTZ R134, R17, R134, !PT ;  /* 0x0000008611867209 */ /* 0x000fe20007810000 */
[-C--:B------:R-:W-:Y:S01]  /*e680*/  FFMA.FTZ R52, R139, -R133.reuse, R52 ;  /* 0x800000858b347223 */ /* 0x080fe20000010034 */
[----:B------:R-:W-:Y:S01]  /*e690*/  FMNMX.FTZ R2, R9, R2, !PT ;  /* 0x0000000209027209 */ /* 0x000fe20007810000 */
[CC--:B------:R-:W-:Y:S01]  /*e6a0*/  FFMA.FTZ R66, R139.reuse, -R133.reuse, R66 ;  /* 0x800000858b427223 */ /* 0x0c0fe20000010042 */
[----:B------:R-:W-:Y:S01]  /*e6b0*/  FMNMX.FTZ R134, R20, R134, !PT ;  /* 0x0000008614867209 */ /* 0x000fe20007810000 */
[----:B------:R-:W-:Y:S01]  /*e6c0*/  FFMA.FTZ R65, R138, -R133, R65 ;  /* 0x800000858a417223 */ /* 0x000fe20000010041 */
[----:B------:R-:W-:Y:S01]  /*e6d0*/  FMNMX.FTZ R138, R6, R135, !PT ;  /* 0x00000087068a7209 */ /* 0x000fe20007810000 */
[-C--:B------:R-:W-:Y:S01]  /*e6e0*/  FFMA.FTZ R120, R139, -R133.reuse, R120 ;  /* 0x800000858b787223 */ /* 0x080fe20000010078 */
[----:B------:R-:W-:Y:S01]  /*e6f0*/  FMNMX.FTZ R134, R21, R134, !PT ;  /* 0x0000008615867209 */ /* 0x000fe20007810000 */
[-C--:B------:R-:W-:Y:S01]  /*e700*/  FFMA.FTZ R53, R0, -R133.reuse, R53 ;  /* 0x8000008500357223 */ /* 0x080fe20000010035 */
[----:B------:R-:W-:Y:S01]  /*e710*/  FMNMX.FTZ R0, R7, R138, !PT ;  /* 0x0000008a07007209 */ /* 0x000fe20007810000 */
[----:B------:R-:W-:Y:S01]  /*e720*/  FFMA.FTZ R126, R139, -R133, R126 ;  /* 0x800000858b7e7223 */ /* 0x000fe2000001007e */
[----:B------:R-:W-:Y:S01]  /*e730*/  FMNMX.FTZ R134, R32, R134, !PT ;  /* 0x0000008620867209 */ /* 0x000fe20007810000 */
        /* <DEDUP_REMOVED lines=87> */
[----:B------:R-:W-:Y:S01]  /*ecb0*/  FFMA.FTZ R128, R139, -R133, R128 ;  /* 0x800000858b807223 */ /* 0x000fe20000010080 */
        /* <DEDUP_REMOVED lines=30> */
[----:B------:R-:W-:Y:S01]  /*eea0*/  LOP3.LUT R139, R178, 0xffff, RZ, 0xc0, !PT ;  /* 0x0000ffffb28b7812 */ /* 0x000fe200078ec0ff */
[----:B------:R-:W2:Y:S01]  /*eeb0*/  SHFL.BFLY PT, R177, R134, 0x2, 0x1f ;  /* 0x0c401f0086b17f89 */ /* 0x000ea200000e0000 */
[----:B------:R-:W-:Y:S02]  /*eec0*/  FMNMX.FTZ R3, R121, R3, !PT ;  /* 0x0000000379037209 */ /* 0x000fe40007810000 */
[----:B------:R-:W-:Y:S02]  /*eed0*/  FMNMX.FTZ R0, R126, R0, !PT ;  /* 0x000000007e007209 */ /* 0x000fe40007810000 */
[----:B------:R-:W-:Y:S02]  /*eee0*/  LOP3.LUT R140, R178, 0xff, RZ, 0xc0, !PT ;  /* 0x000000ffb28c7812 */ /* 0x000fe400078ec0ff */
[----:B------:R-:W-:Y:S02]  /*eef0*/  SHF.R.U32.HI R139, RZ, 0x8, R139 ;  /* 0x00000008ff8b7819 */ /* 0x000fe4000001168b */
[----:B------:R-:W-:Y:S02]  /*ef00*/  FMNMX.FTZ R3, R124, R3, !PT ;  /* 0x000000037c037209 */ /* 0x000fe40007810000 */
[----:B------:R-:W-:Y:S02]  /*ef10*/  FMNMX.FTZ R0, R127, R0, !PT ;  /* 0x000000007f007209 */ /* 0x000fe40007810000 */
[----:B------:R-:W-:Y:S02]  /*ef20*/  PRMT R194, R140, 0x5410, R139 ;  /* 0x000054108cc27816 */ /* 0x000fe4000000008b */
[----:B------:R-:W-:Y:S02]  /*ef30*/  FMNMX.FTZ R3, R125, R3, !PT ;  /* 0x000000037d037209 */ /* 0x000fe40007810000 */
[----:B-1----:R-:W-:Y:S02]  /*ef40*/  FMNMX.FTZ R140, R2, R143, !PT ;  /* 0x0000008f028c7209 */ /* 0x002fe40007810000 */
[----:B------:R-:W1:Y:S01]  /*ef50*/  SHFL.BFLY PT, R2, R0, 0x2, 0x1f ;  /* 0x0c401f0000027f89 */ /* 0x000e6200000e0000 */
[----:B------:R-:W-:Y:S02]  /*ef60*/  SHF.R.U32.HI R138, RZ, 0x10, R142 ;  /* 0x00000010ff8a7819 */ /* 0x000fe4000001168e */
[----:B------:R-:W-:Y:S05]  /*ef70*/  LOP3.LUT R142, R181, UR5, R176, 0x96, !PT ;  /* 0x00000005b58e7c12 */ /* 0x000fea000f8e96b0 */
[----:B------:R-:W3:Y:S01]  /*ef80*/  SHFL.BFLY PT, R179, R3, 0x2, 0x1f ;  /* 0x0c401f0003b37f89 */ /* 0x000ee200000e0000 */
[----:B------:R-:W-:Y:S02]  /*ef90*/  LOP3.LUT R138, R138, 0xff, RZ, 0xc0, !PT ;  /* 0x000000ff8a8a7812 */ /* 0x000fe400078ec0ff */
[----:B--2---:R-:W-:Y:S05]  /*efa0*/  FMNMX.FTZ R134, R134, R177, !PT ;  /* 0x000000b186867209 */ /* 0x004fea0007810000 */
[----:B------:R-:W2:Y:S01]  /*efb0*/  SHFL.BFLY PT, R181, R140, 0x1, 0x1f ;  /* 0x0c201f008cb57f89 */ /* 0x000ea200000e0000 */
[----:B------:R-:W-:Y:S01]  /*efc0*/  PRMT R195, R138, 0x5410, R141 ;  /* 0x000054108ac37816 */ /* 0x000fe2000000008d */
[----:B------:R-:W-:Y:S01]  /*efd0*/  IMAD.WIDE.U32 R138, R142, -0x326172a9, RZ ;  /* 0xcd9e8d578e8a7825 */ /* 0x000fe200078e00ff */
[----:B------:R-:W-:Y:S02]  /*efe0*/  SHF.R.U32.HI R141, RZ, 0x10, R178 ;  /* 0x00000010ff8d7819 */ /* 0x000fe400000116b2 */
[----:B------:R-:W-:Y:S02]  /*eff0*/  LOP3.LUT R177, R188, 0xff, RZ, 0xc0, !PT ;  /* 0x000000ffbcb17812 */ /* 0x000fe400078ec0ff */
[----:B------:R-:W-:Y:S02]  /*f000*/  LOP3.LUT R142, R141, 0xff, RZ, 0xc0, !PT ;  /* 0x000000ff8d8e7812 */ /* 0x000fe400078ec0ff */
[----:B------:R-:W-:Y:S02]  /*f010*/  LOP3.LUT R141, R139, UR16, R182, 0x96, !PT ;  /* 0x000000108b8d7c12 */ /* 0x000fe4000f8e96b6 */
[----:B------:R-:W4:Y:S01]  /*f020*/  SHFL.BFLY PT, R182, R134, 0x1, 0x1f ;  /* 0x0c201f0086b67f89 */ /* 0x000f2200000e0000 */
[----:B------:R-:W-:Y:S02]  /*f030*/  PRMT R193, R177, 0x5410, R189 ;  /* 0x00005410b1c17816 */ /* 0x000fe400000000bd */
[----:B------:R-:W-:Y:S02]  /*f040*/  SHF.R.U32.HI R176, RZ, 0x18, R178 ;  /* 0x00000018ffb07819 */ /* 0x000fe400000116b2 */
[----:B-1----:R-:W-:Y:S02]  /*f050*/  FMNMX.FTZ R2, R0, R2, !PT ;  /* 0x0000000200027209 */ /* 0x002fe40007810000 */
[----:B------:R-:W-:Y:S02]  /*f060*/  SHF.R.U32.HI R0, RZ, 0x10, R184 ;  /* 0x00000010ff007819 */ /* 0x000fe400000116b8 */
[----:B---3--:R-:W-:Y:S02]  /*f070*/  FMNMX.FTZ R177, R3, R179, !PT ;  /* 0x000000b303b17209 */ /* 0x008fe40007810000 */
[----:B------:R-:W1:Y:S01]  /*f080*/  SHFL.BFLY PT, R3, R2, 0x1, 0x1f ;  /* 0x0c201f0002037f89 */ /* 0x000e6200000e0000 */
[----:B------:R-:W-:Y:S02]  /*f090*/  LOP3.LUT R183, R138, 0xffff, RZ, 0xc0, !PT ;  /* 0x0000ffff8ab77812 */ /* 0x000fe400078ec0ff */
[----:B------:R-:W-:Y:S02]  /*f0a0*/  PRMT R190, R142, 0x5410, R176 ;  /* 0x000054108ebe7816 */ /* 0x000fe400000000b0 */
[----:B------:R-:W-:Y:S02]  /*f0b0*/  SHF.R.U32.HI R139, RZ, 0x18, R184 ;  /* 0x00000018ff8b7819 */ /* 0x000fe400000116b8 */
[----:B------:R-:W-:Y:S02]  /*f0c0*/  LOP3.LUT R0, R0, 0xff, RZ, 0xc0, !PT ;  /* 0x000000ff00007812 */ /* 0x000fe400078ec0ff */
[----:B------:R-:W-:Y:S02]  /*f0d0*/  LOP3.LUT R142, R184, 0xffff, RZ, 0xc0, !PT ;  /* 0x0000ffffb88e7812 */ /* 0x000fe400078ec0ff */
[----:B------:R-:W-:Y:S02]  /*f0e0*/  SHF.R.U32.HI R143, RZ, 0x8, R185 ;  /* 0x00000008ff8f7819 */ /* 0x000fe400000116b9 */
[----:B------:R-:W-:Y:S02]  /*f0f0*/  PRMT R188, R0, 0x5410, R139 ;  /* 0x0000541000bc7816 */ /* 0x000fe4000000008b */
[----:B------:R-:W-:Y:S02]  /*f100*/  LOP3.LUT R178, R184, 0xff, RZ, 0xc0, !PT ;  /* 0x000000ffb8b27812 */ /* 0x000fe400078ec0ff */
[----:B------:R-:W-:Y:S02]  /*f110*/  SHF.R.U32.HI R142, RZ, 0x8, R142 ;  /* 0x00000008ff8e7819 */ /* 0x000fe4000001168e */
[----:B------:R-:W-:Y:S02]  /*f120*/  LOP3.LUT R0, R222, 0xffff, RZ, 0xc0, !PT ;  /* 0x0000ffffde007812 */ /* 0x000fe400078ec0ff */
[----:B------:R-:W-:Y:S02]  /*f130*/  PRMT R192, R186, 0x5410, R143 ;  /* 0x00005410bac07816 */ /* 0x000fe4000000008f */
[----:B------:R-:W-:Y:S02]  /*f140*/  LOP3.LUT R143, R229, 0xff, RZ, 0xc0, !PT ;  /* 0x000000ffe58f7812 */ /* 0x000fe400078ec0ff */
[--C-:B------:R-:W-:Y:S02]  /*f150*/  SHF.R.U32.HI R185, RZ, 0x10, R138.reuse ;  /* 0x00000010ffb97819 */ /* 0x100fe4000001168a */
[----:B------:R-:W-:Y:S02]  /*f160*/  LOP3.LUT R186, R138, 0xff, RZ, 0xc0, !PT ;  /* 0x000000ff8aba7812 */ /* 0x000fe400078ec0ff */
[----:B------:R-:W-:Y:S02]  /*f170*/  SHF.R.U32.HI R184, RZ, 0x18, R138 ;  /* 0x00000018ffb87819 */ /* 0x000fe4000001168a */
[----:B------:R-:W-:Y:S02]  /*f180*/  PRMT R191, R178, 0x5410, R142 ;  /* 0x00005410b2bf7816 */ /* 0x000fe4000000008e */
[----:B--2---:R-:W-:Y:S01]  /*f190*/  FMNMX.FTZ R140, R140, R181, !PT ;  /* 0x000000b58c8c7209 */ /* 0x004fe20007810000 */
[----:B------:R-:W2:Y:S01]  /*f1a0*/  SHFL.BFLY PT, R178, R177, 0x1, 0x1f ;  /* 0x0c201f00b1b27f89 */ /* 0x000ea200000e0000 */
[----:B------:R-:W-:Y:S02]  /*f1b0*/  LOP3.LUT R138, R222, 0xff, RZ, 0xc0, !PT ;  /* 0x000000ffde8a7812 */ /* 0x000fe400078ec0ff */
[----:B------:R-:W-:Y:S02]  /*f1c0*/  SHF.R.U32.HI R0, RZ, 0x8, R0 ;  /* 0x00000008ff007819 */ /* 0x000fe40000011600 */
[----:B------:R-:W-:Y:S01]  /*f1d0*/  PRMT R197, R143, 0x5410, R230 ;  /* 0x000054108fc57816 */ /* 0x000fe200000000e6 */
[----:B------:R-:W-:Y:S01]  /*f1e0*/  IMAD.WIDE.U32 R142, R187, -0x2daee0ad, RZ ;  /* 0xd2511f53bb8e7825 */ /* 0x000fe200078e00ff */
[----:B------:R-:W-:Y:S02]  /*f1f0*/  PRMT R187, R138, 0x5410, R0 ;  /* 0x000054108abb7816 */ /* 0x000fe40000000000 */
[----:B----4-:R-:W-:Y:S01]  /*f200*/  FMNMX.FTZ R139, R134, R182, !PT ;  /* 0x000000b6868b7209 */ /* 0x010fe20007810000 */
[----:B------:R-:W-:Y:S01]  /*f210*/  FADD.FTZ R0, -R140, R132 ;  /* 0x000000848c007221 */ /* 0x000fe20000010100 */
[----:B-1----:R-:W-:Y:S02]  /*f220*/  FMNMX.FTZ R134, R2, R3, !PT ;  /* 0x0000000302867209 */ /* 0x002fe40007810000 */
[----:B------:R-:W-:Y:S01]  /*f230*/  SHF.R.U32.HI R176, RZ, 0x8, R228 ;  /* 0x00000008ffb07819 */ /* 0x000fe200000116e4 */
[----:B------:R-:W-:Y:S01]  /*f240*/  FMUL.FTZ R132, R0, UR4 ;  /* 0x0000000400847c20 */ /* 0x000fe20008410000 */
[----:B------:R-:W-:Y:S01]  /*f250*/  FADD.FTZ R0, -R139, R135 ;  /* 0x000000878b007221 */ /* 0x000fe20000010100 */
[----:B------:R-:W-:Y:S02]  /*f260*/  LOP3.LUT R179, R142, 0xffff, RZ, 0xc0, !PT ;  /* 0x0000ffff8eb37812 */ /* 0x000fe400078ec0ff */
[----:B------:R-:W-:Y:S01]  /*f270*/  PRMT R196, R231, 0x5410, R176 ;  /* 0x00005410e7c47816 */ /* 0x000fe200000000b0 */
[----:B------:R-:W-:Y:S01]  /*f280*/  FMUL.FTZ R2, R0, UR4 ;  /* 0x0000000400027c20 */ /* 0x000fe20008410000 */
[----:B------:R-:W-:Y:S01]  /*f290*/  MUFU.EX2 R132, R132 ;  /* 0x0000008400847308 */ /* 0x000fe20000000800 */
[----:B------:R-:W-:Y:S02]  /*f2a0*/  LOP3.LUT R176, R143, UR15, R180, 0x96, !PT ;  /* 0x0000000f8fb07c12 */ /* 0x000fe4000f8e96b4 */
[--C-:B------:R-:W-:Y:S02]  /*f2b0*/  SHF.R.U32.HI R181, RZ, 0x10, R142.reuse ;  /* 0x00000010ffb57819 */ /* 0x100fe4000001168e */
[----:B------:R-:W-:Y:S02]  /*f2c0*/  FSETP.NEU.FTZ.AND P1, PT, R140, -INF , PT ;  /* 0xff8000008c00780b */ /* 0x000fe40003f3d000 */
[----:B--2---:R-:W-:Y:S03]  /*f2d0*/  FMNMX.FTZ R138, R177, R178, !PT ;  /* 0x000000b2b18a7209 */ /* 0x004fe60007810000 */
[----:B------:R1:W-:Y:S01]  /*f2e0*/  MUFU.EX2 R3, R2 ;  /* 0x0000000200037308 */ /* 0x0003e20000000800 */
[----:B------:R-:W-:Y:S02]  /*f2f0*/  LOP3.LUT R182, R142, 0xff, RZ, 0xc0, !PT ;  /* 0x000000ff8eb67812 */ /* 0x000fe400078ec0ff */
[----:B------:R-:W-:Y:S01]  /*f300*/  SHF.R.U32.HI R180, RZ, 0x18, R142 ;  /* 0x00000018ffb47819 */ /* 0x000fe2000001168e */
[----:B------:R-:W-:Y:S01]  /*f310*/  FADD.FTZ R0, -R138, R136 ;  /* 0x000000888a007221 */ /* 0x000fe20000010100 */
[C---:B------:R-:W-:Y:S01]  /*f320*/  LOP3.LUT R142, R141.reuse, 0xffff, RZ, 0xc0, !PT ;  /* 0x0000ffff8d8e7812 */ /* 0x040fe200078ec0ff */
[----:B------:R-:W-:Y:S01]  /*f330*/  FMUL.FTZ R136, R140, UR4 ;  /* 0x000000048c887c20 */ /* 0x000fe20008410000 */
[----:B------:R-:W-:Y:S02]  /*f340*/  SHF.R.U32.HI R135, RZ, 0x10, R222 ;  /* 0x00000010ff877819 */ /* 0x000fe400000116de */
[----:B------:R-:W-:Y:S02]  /*f350*/  LOP3.LUT R177, R141, 0xff, RZ, 0xc0, !PT ;  /* 0x000000ff8db17812 */ /* 0x000fe400078ec0ff */
[----:B------:R-:W-:Y:S02]  /*f360*/  SHF.R.U32.HI R143, RZ, 0x8, R142 ;  /* 0x00000008ff8f7819 */ /* 0x000fe4000001168e */
[----:B------:R-:W-:Y:S02]  /*f370*/  SHF.R.U32.HI R142, RZ, 0x18, R222 ;  /* 0x00000018ff8e7819 */ /* 0x000fe400000116de */
[----:B------:R-:W-:Y:S01]  /*f380*/  LOP3.LUT R135, R135, 0xff, RZ, 0xc0, !PT ;  /* 0x000000ff87877812 */ /* 0x000fe200078ec0ff */
[----:B-1----:R-:W-:Y:S01]  /*f390*/  FMUL.FTZ R2, R0, UR4 ;  /* 0x0000000400027c20 */ /* 0x002fe20008410000 */
[----:B------:R-:W-:Y:S01]  /*f3a0*/  FADD.FTZ R0, -R134, R137 ;  /* 0x0000008986007221 */ /* 0x000fe20000010100 */
[----:B------:R-:W-:Y:S02]  /*f3b0*/  SHF.R.U32.HI R137, RZ, 0x10, R141 ;  /* 0x00000010ff897819 */ /* 0x000fe4000001168d */
[----:B------:R-:W-:Y:S01]  /*f3c0*/  PRMT R189, R177, 0x5410, R143 ;  /* 0x00005410b1bd7816 */ /* 0x000fe2000000008f */
[----:B------:R-:W-:Y:S01]  /*f3d0*/  FMUL.FTZ R0, R0, UR4 ;  /* 0x0000000400007c20 */ /* 0x000fe20008410000 */
[----:B------:R-:W-:Y:S01]  /*f3e0*/  MUFU.EX2 R2, R2 ;  /* 0x0000000200027308 */ /* 0x000fe20000000800 */
[----:B------:R-:W-:Y:S01]  /*f3f0*/  PRMT R143, R135, 0x5410, R142 ;  /* 0x00005410878f7816 */ /* 0x000fe2000000008e */
[C---:B------:R-:W-:Y:S01]  /*f400*/  FMUL.FTZ R135, R139.reuse, UR4 ;  /* 0x000000048b877c20 */ /* 0x040fe20008410000 */
[----:B------:R-:W-:Y:S02]  /*f410*/  FSEL R136, R136, RZ, P1 ;  /* 0x000000ff88887208 */ /* 0x000fe40000800000 */
[----:B------:R-:W-:Y:S02]  /*f420*/  FSETP.NEU.FTZ.AND P1, PT, R139, -INF , PT ;  /* 0xff8000008b00780b */ /* 0x000fe40003f3d000 */
[----:B------:R-:W-:Y:S03]  /*f430*/  SHF.R.U32.HI R141, RZ, 0x18, R141 ;  /* 0x00000018ff8d7819 */ /* 0x000fe6000001168d */
[----:B------:R-:W-:Y:S01]  /*f440*/  MUFU.EX2 R0, R0 ;  /* 0x0000000000007308 */ /* 0x000fe20000000800 */
[----:B------:R-:W-:Y:S01]  /*f450*/  LOP3.LUT R137, R137, 0xff, RZ, 0xc0, !PT ;  /* 0x000000ff89897812 */ /* 0x000fe200078ec0ff */
[--C-:B------:R-:W-:Y:S01]  /*f460*/  FFMA.FTZ R4, R4, UR4, -R136.reuse ;  /* 0x0000000404047c23 */ /* 0x100fe20008010888 */
[----:B------:R-:W-:Y:S01]  /*f470*/  FSEL R135, R135, RZ, P1 ;  /* 0x000000ff87877208 */ /* 0x000fe20000800000 */
[--C-:B------:R-:W-:Y:S01]  /*f480*/  FFMA.FTZ R206, R80, UR4, -R136.reuse ;  /* 0x0000000450ce7c23 */ /* 0x100fe20008010888 */
[----:B------:R-:W-:Y:S01]  /*f490*/  PRMT R178, R137, 0x5410, R141 ;  /* 0x0000541089b27816 */ /* 0x000fe2000000008d */
[C---:B------:R-:W-:Y:S01]  /*f4a0*/  FMUL.FTZ R141, R138.reuse, UR4 ;  /* 0x000000048a8d7c20 */ /* 0x040fe20008410000 */
[----:B------:R-:W-:Y:S03]  /*f4b0*/  FSETP.NEU.FTZ.AND P2, PT, R138, -INF , PT ;  /* 0xff8000008a00780b */ /* 0x000fe60003f5d000 */
[----:B------:R1:W-:Y:S01]  /*f4c0*/  MUFU.EX2 R142, R4 ;  /* 0x00000004008e7308 */ /* 0x0003e20000000800 */
[--C-:B------:R-:W-:Y:S01]  /*f4d0*/  FFMA.FTZ R137, R6, UR4, -R135.reuse ;  /* 0x0000000406897c23 */ /* 0x100fe20008010887 */
[----:B------:R-:W-:Y:S01]  /*f4e0*/  FSETP.NEU.FTZ.AND P1, PT, R134, -INF , PT ;  /* 0xff8000008600780b */ /* 0x000fe20003f3d000 */
[--C-:B------:R-:W-:Y:S01]  /*f4f0*/  FFMA.FTZ R5, R5, UR4, -R136.reuse ;  /* 0x0000000405057c23 */ /* 0x100fe20008010888 */
[----:B------:R-:W-:Y:S01]  /*f500*/  FSEL R6, R141, RZ, P2 ;  /* 0x000000ff8d067208 */ /* 0x000fe20001000000 */
[--C-:B------:R-:W-:Y:S01]  /*f510*/  FFMA.FTZ R16, R16, UR4, -R136.reuse ;  /* 0x0000000410107c23 */ /* 0x100fe20008010888 */
[--C-:B------:R-:W-:Y:S01]  /*f520*/  FFMA.FTZ R246, R68, UR4, -R136.reuse ;  /* 0x0000000444f67c23 */ /* 0x100fe20008010888 */
[----:B------:R-:W-:Y:S03]  /*f530*/  FFMA.FTZ R223, R97, UR4, -R136 ;  /* 0x0000000461df7c23 */ /* 0x000fe60008010888 */
[----:B------:R-:W-:Y:S01]  /*f540*/  MUFU.EX2 R141, R137 ;  /* 0x00000089008d7308 */ /* 0x000fe20000000800 */
[----:B------:R-:W-:Y:S01]  /*f550*/  FFMA.FTZ R8, R8, UR4, -R6 ;  /* 0x0000000408087c23 */ /* 0x000fe20008010806 */
[--C-:B------:R-:W-:Y:S01]  /*f560*/  FFMA.FTZ R216, R98, UR4, -R135.reuse ;  /* 0x0000000462d87c23 */ /* 0x100fe20008010887 */
[--C-:B------:R-:W-:Y:S01]  /*f570*/  FFMA.FTZ R80, R69, UR4, -R136.reuse ;  /* 0x0000000445507c23 */ /* 0x100fe20008010888 */
[--C-:B------:R-:W-:Y:S01]  /*f580*/  FFMA.FTZ R226, R70, UR4, -R135.reuse ;  /* 0x0000000446e27c23 */ /* 0x100fe20008010887 */
[--C-:B------:R-:W-:Y:S01]  /*f590*/  FFMA.FTZ R209, R115, UR4, -R135.reuse ;  /* 0x0000000473d17c23 */ /* 0x100fe20008010887 */
[--C-:B------:R-:W-:Y:S01]  /*f5a0*/  FFMA.FTZ R227, R103, UR4, -R135.reuse ;  /* 0x0000000467e37c23 */ /* 0x100fe20008010887 */
[--C-:B------:R-:W-:Y:S03]  /*f5b0*/  FFMA.FTZ R214, R84, UR4, -R136.reuse ;  /* 0x0000000454d67c23 */ /* 0x100fe60008010888 */
[----:B------:R2:W-:Y:S01]  /*f5c0*/  MUFU.EX2 R228, R8 ;  /* 0x0000000800e47308 */ /* 0x0005e20000000800 */
[----:B-1----:R-:W-:Y:S01]  /*f5d0*/  FMUL.FTZ R4, R134, UR4 ;  /* 0x0000000486047c20 */ /* 0x002fe20008410000 */
[--C-:B------:R-:W-:Y:S01]  /*f5e0*/  FFMA.FTZ R213, R85, UR4, -R136.reuse ;  /* 0x0000000455d57c23 */ /* 0x100fe20008010888 */
[--C-:B------:R-:W-:Y:S01]  /*f5f0*/  FFMA.FTZ R210, R113, UR4, -R136.reuse ;  /* 0x0000000471d27c23 */ /* 0x100fe20008010888 */
[----:B------:R-:W-:Y:S01]  /*f600*/  FFMA.FTZ R235, R128, UR4, -R136 ;  /* 0x0000000480eb7c23 */ /* 0x000fe20008010888 */
[--C-:B------:R-:W-:Y:S01]  /*f610*/  FFMA.FTZ R211, R87, UR4, -R135.reuse ;  /* 0x0000000457d37c23 */ /* 0x100fe20008010887 */
[----:B------:R-:W-:Y:S01]  /*f620*/  FSEL R4, R4, RZ, P1 ;  /* 0x000000ff04047208 */ /* 0x000fe20000800000 */
[--C-:B------:R-:W-:Y:S03]  /*f630*/  FFMA.FTZ R215, R99, UR4, -R135.reuse ;  /* 0x0000000463d77c23 */ /* 0x100fe60008010887 */
[----:B------:R1:W-:Y:S01]  /*f640*/  MUFU.EX2 R236, R16 ;  /* 0x0000001000ec7308 */ /* 0x0003e20000000800 */
[--C-:B------:R-:W-:Y:S01]  /*f650*/  FFMA.FTZ R9, R9, UR4, -R6.reuse ;  /* 0x0000000409097c23 */ /* 0x100fe20008010806 */
[----:B------:R-:W-:Y:S01]  /*f660*/  FFMA.FTZ R12, R12, UR4, -R6 ;  /* 0x000000040c0c7c23 */ /* 0x000fe20008010806 */
[----:B------:R-:W-:Y:S01]  /*f670*/  FFMA.FTZ R10, R10, UR4, -R4 ;  /* 0x000000040a0a7c23 */ /* 0x000fe20008010804 */
[----:B------:R-:W-:Y:S01]  /*f680*/  FFMA.FTZ R212, R86, UR4, -R135 ;  /* 0x0000000456d47c23 */ /* 0x000fe20008010887 */
[--C-:B------:R-:W-:Y:S01]  /*f690*/  FFMA.FTZ R24, R24, UR4, -R6.reuse ;  /* 0x0000000418187c23 */ /* 0x100fe20008010806 */
[--C-:B------:R-:W-:Y:S01]  /*f6a0*/  FFMA.FTZ R29, R29, UR4, -R6.reuse ;  /* 0x000000041d1d7c23 */ /* 0x100fe20008010806 */
[--C-:B------:R-:W-:Y:S03]  /*f6b0*/  FFMA.FTZ R115, R72, UR4, -R6.reuse ;  /* 0x0000000448737c23 */ /* 0x100fe60008010806 */
[----:B------:R3:W-:Y:S01]  /*f6c0*/  MUFU.EX2 R137, R10 ;  /* 0x0000000a00897308 */ /* 0x0007e20000000800 */
[----:B--2---:R-:W-:Y:S01]  /*f6d0*/  SHF.R.U32.HI R8, RZ, 0x8, R183 ;  /* 0x00000008ff087819 */ /* 0x004fe200000116b7 */
[----:B------:R-:W-:Y:S01]  /*f6e0*/  FFMA.FTZ R13, R13, UR4, -R6 ;  /* 0x000000040d0d7c23 */ /* 0x000fe20008010806 */
[--C-:B------:R-:W-:Y:S01]  /*f6f0*/  FFMA.FTZ R14, R14, UR4, -R4.reuse ;  /* 0x000000040e0e7c23 */ /* 0x100fe20008010804 */
[----:B------:R-:W-:Y:S01]  /*f700*/  FFMA.FTZ R72, R62, UR4, -R4 ;  /* 0x000000043e487c23 */ /* 0x000fe20008010804 */
[----:B------:R-:W-:Y:S01]  /*f710*/  PRMT R186, R186, 0x5410, R8 ;  /* 0x00005410baba7816 */ /* 0x000fe20000000008 */
[----:B------:R-:W2:Y:S01]  /*f720*/  LDL.LU R62, [R1+0x30] ;  /* 0x00003000013e7983 */ /* 0x000ea20000300800 */
[----:B------:R-:W-:Y:S03]  /*f730*/  LOP3.LUT R8, R185, 0xff, RZ, 0xc0, !PT ;  /* 0x000000ffb9087812 */ /* 0x000fe600078ec0ff */
[----:B------:R-:W-:Y:S01]  /*f740*/  MUFU.EX2 R200, R9 ;  /* 0x0000000900c87308 */ /* 0x000fe20000000800 */
[--C-:B------:R-:W-:Y:S01]  /*f750*/  FFMA.FTZ R42, R42, UR4, -R4.reuse ;  /* 0x000000042a2a7c23 */ /* 0x100fe20008010804 */
[--C-:B------:R-:W-:Y:S01]  /*f760*/  FFMA.FTZ R43, R43, UR4, -R4.reuse ;  /* 0x000000042b2b7c23 */ /* 0x100fe20008010804 */
[----:B------:R-:W-:Y:S01]  /*f770*/  FFMA.FTZ R46, R46, UR4, -R4 ;  /* 0x000000042e2e7c23 */ /* 0x000fe20008010804 */
[--C-:B------:R-:W-:Y:S01]  /*f780*/  FFMA.FTZ R7, R7, UR4, -R135.reuse ;  /* 0x0000000407077c23 */ /* 0x100fe20008010887 */
[--C-:B------:R-:W-:Y:S01]  /*f790*/  FFMA.FTZ R18, R18, UR4, -R135.reuse ;  /* 0x0000000412127c23 */ /* 0x100fe20008010887 */
[--C-:B------:R-:W-:Y:S01]  /*f7a0*/  FFMA.FTZ R19, R19, UR4, -R135.reuse ;  /* 0x0000000413137c23 */ /* 0x100fe20008010887 */
[----:B-1----:R-:W-:Y:S03]  /*f7b0*/  IMAD.MOV.U32 R16, RZ, RZ, R238 ;  /* 0x000000ffff107224 */ /* 0x002fe600078e00ee */
[----:B------:R1:W-:Y:S01]  /*f7c0*/  MUFU.EX2 R185, R5 ;  /* 0x0000000500b97308 */ /* 0x0003e20000000800 */
[----:B---3--:R-:W-:Y:S01]  /*f7d0*/  LOP3.LUT R10, R176, 0xff, RZ, 0xc0, !PT ;  /* 0x000000ffb00a7812 */ /* 0x008fe200078ec0ff */
        /* <DEDUP_REMOVED lines=14> */
[----:B------:R3:W4:Y:S01]  /*f8c0*/  MUFU.EX2 R207, R13 ;  /* 0x0000000d00cf7308 */ /* 0x0007220000000800 */
[--C-:B------:R-:W-:Y:S01]  /*f8d0*/  FFMA.FTZ R103, R76, UR4, -R6.reuse ;  /* 0x000000044c677c23 */ /* 0x100fe20008010806 */
[--C-:B------:R-:W-:Y:S01]  /*f8e0*/  FFMA.FTZ R108, R108, UR4, -R6.reuse ;  /* 0x000000046c6c7c23 */ /* 0x100fe20008010806 */
[--C-:B------:R-:W-:Y:S01]  /*f8f0*/  FFMA.FTZ R109, R109, UR4, -R6.reuse ;  /* 0x000000046d6d7c23 */ /* 0x100fe20008010806 */
[----:B------:R-:W-:Y:S01]  /*f900*/  FFMA.FTZ R77, R104, UR4, -R6 ;  /* 0x00000004684d7c23 */ /* 0x000fe20008010806 */
[----:B------:R-:W-:Y:S01]  /*f910*/  FFMA.FTZ R104, R75, UR4, -R4 ;  /* 0x000000044b687c23 */ /* 0x000fe20008010804 */
[--C-:B------:R-:W-:Y:S01]  /*f920*/  FFMA.FTZ R17, R17, UR4, -R136.reuse ;  /* 0x0000000411117c23 */ /* 0x100fe20008010888 */
[----:B------:R-:W-:Y:S03]  /*f930*/  FFMA.FTZ R32, R32, UR4, -R136 ;  /* 0x0000000420207c23 */ /* 0x000fe60008010888 */
[----:B------:R-:W4:Y:S01]  /*f940*/  MUFU.EX2 R208, R14 ;  /* 0x0000000e00d07308 */ /* 0x000f220000000800 */
[--C-:B------:R-:W-:Y:S01]  /*f950*/  FFMA.FTZ R15, R15, UR4, -R4.reuse ;  /* 0x000000040f0f7c23 */ /* 0x100fe20008010804 */
[----:B------:R-:W-:Y:S01]  /*f960*/  FFMA.FTZ R26, R26, UR4, -R4 ;  /* 0x000000041a1a7c23 */ /* 0x000fe20008010804 */
[--C-:B------:R-:W-:Y:S01]  /*f970*/  FFMA.FTZ R33, R33, UR4, -R136.reuse ;  /* 0x0000000421217c23 */ /* 0x100fe20008010888 */
[--C-:B------:R-:W-:Y:S01]  /*f980*/  FFMA.FTZ R20, R20, UR4, -R136.reuse ;  /* 0x0000000414147c23 */ /* 0x100fe20008010888 */
[--C-:B------:R-:W-:Y:S01]  /*f990*/  FFMA.FTZ R21, R21, UR4, -R136.reuse ;  /* 0x0000000415157c23 */ /* 0x100fe20008010888 */
[----:B------:R-:W-:Y:S01]  /*f9a0*/  FFMA.FTZ R229, R81, UR4, -R136 ;  /* 0x0000000451e57c23 */ /* 0x000fe20008010888 */
[--C-:B------:R-:W-:Y:S03]  /*f9b0*/  FFMA.FTZ R34, R34, UR4, -R135.reuse ;  /* 0x0000000422227c23 */ /* 0x100fe60008010887 */
[----:B------:R-:W-:Y:S01]  /*f9c0*/  MUFU.EX2 R183, R7 ;  /* 0x0000000700b77308 */ /* 0x000fe20000000800 */
[----:B-1----:R-:W-:Y:S01]  /*f9d0*/  SHF.R.U32.HI R5, RZ, 0x10, R176 ;  /* 0x00000010ff057819 */ /* 0x002fe200000116b0 */
[----:B---3--:R-:W-:Y:S01]  /*f9e0*/  IMAD.WIDE.U32 R12, R232, -0x2daee0ad, RZ ;  /* 0xd2511f53e80c7825 */ /* 0x008fe200078e00ff */
[----:B------:R-:W-:Y:S03]  /*f9f0*/  PRMT R184, R8, 0x5410, R184 ;  /* 0x0000541008b87816 */ /* 0x000fe600000000b8 */
[----:B------:R-:W-:Y:S01]  /*fa00*/  FFMA.FTZ R35, R35, UR4, -R135 ;  /* 0x0000000423237c23 */ /* 0x000fe20008010887 */
[----:B----4-:R-:W-:Y:S02]  /*fa10*/  IMAD.MOV.U32 R81, RZ, RZ, R207 ;  /* 0x000000ffff517224 */ /* 0x010fe400078e00cf */
[--C-:B------:R-:W-:Y:S01]  /*fa20*/  FFMA.FTZ R50, R50, UR4, -R135.reuse ;  /* 0x0000000432327c23 */ /* 0x100fe20008010887 */
[----:B------:R1:W-:Y:S01]  /*fa30*/  MUFU.EX2 R230, R18 ;  /* 0x0000001200e67308 */ /* 0x0003e20000000800 */
[----:B------:R-:W-:Y:S02]  /*fa40*/  IMAD.MOV.U32 R99, RZ, RZ, R208 ;  /* 0x000000ffff637224 */ /* 0x000fe400078e00d0 */
[----:B------:R-:W-:Y:S01]  /*fa50*/  FFMA.FTZ R14, R100, UR4, -R136 ;  /* 0x00000004640e7c23 */ /* 0x000fe20008010888 */
[--C-:B------:R-:W-:Y:S01]  /*fa60*/  FFMA.FTZ R38, R38, UR4, -R135.reuse ;  /* 0x0000000426267c23 */ /* 0x100fe20008010887 */
[--C-:B------:R-:W-:Y:S01]  /*fa70*/  FFMA.FTZ R67, R67, UR4, -R135.reuse ;  /* 0x0000000443437c23 */ /* 0x100fe20008010887 */
[--C-:B------:R-:W-:Y:S01]  /*fa80*/  FFMA.FTZ R47, R47, UR4, -R4.reuse ;  /* 0x000000042f2f7c23 */ /* 0x100fe20008010804 */
[----:B------:R-:W-:Y:S01]  /*fa90*/  FFMA.FTZ R76, R122, UR4, -R4 ;  /* 0x000000047a4c7c23 */ /* 0x000fe20008010804 */
[----:B------:R-:W-:Y:S02]  /*faa0*/  IMAD.MOV.U32 R56, RZ, RZ, R16 ;  /* 0x000000ffff387224 */ /* 0x000fe400078e0010 */
[----:B------:R3:W-:Y:S01]  /*fab0*/  MUFU.EX2 R238, R19 ;  /* 0x0000001300ee7308 */ /* 0x0007e20000000800 */
[----:B------:R-:W-:Y:S01]  /*fac0*/  FMUL.FTZ R16, R132, R152 ;  /* 0x0000009884107220 */ /* 0x000fe20000410000 */
[----:B------:R-:W-:Y:S01]  /*fad0*/  LOP3.LUT R8, R176, 0xffff, RZ, 0xc0, !PT ;  /* 0x0000ffffb0087812 */ /* 0x000fe200078ec0ff */
[----:B------:R-:W-:Y:S01]  /*fae0*/  FFMA.FTZ R199, R130, UR4, -R135 ;  /* 0x0000000482c77c23 */ /* 0x000fe20008010887 */
[--C-:B------:R-:W-:Y:S01]  /*faf0*/  FFMA.FTZ R130, R93, UR4, -R6.reuse ;  /* 0x000000045d827c23 */ /* 0x100fe20008010806 */
[----:B------:R-:W-:Y:S01]  /*fb00*/  FFMA.FTZ R93, R120, UR4, -R6 ;  /* 0x00000004785d7c23 */ /* 0x000fe20008010806 */
[----:B------:R-:W-:Y:S01]  /*fb10*/  SHF.R.U32.HI R8, RZ, 0x8, R8 ;  /* 0x00000008ff087819 */ /* 0x000fe20000011608 */
[--C-:B------:R-:W-:Y:S03]  /*fb20*/  FFMA.FTZ R203, R101, UR4, -R136.reuse ;  /* 0x0000000465cb7c23 */ /* 0x100fe60008010888 */
[----:B------:R4:W4:Y:S01]  /*fb30*/  MUFU.EX2 R222, R15 ;  /* 0x0000000f00de7308 */ /* 0x0009220000000800 */
[----:B------:R-:W-:Y:S01]  /*fb40*/  LOP3.LUT R5, R5, 0xff, RZ, 0xc0, !PT ;  /* 0x000000ff05057812 */ /* 0x000fe200078ec0ff */
[----:B-1----:R-:W-:Y:S01]  /*fb50*/  FFMA.FTZ R18, R96, UR4, -R136 ;  /* 0x0000000460127c23 */ /* 0x002fe20008010888 */
[----:B------:R-:W-:Y:S01]  /*fb60*/  SHF.R.U32.HI R176, RZ, 0x18, R176 ;  /* 0x00000018ffb07819 */ /* 0x000fe200000116b0 */
[----:B------:R-:W-:Y:S01]  /*fb70*/  FFMA.FTZ R231, R129, UR4, -R136 ;  /* 0x0000000481e77c23 */ /* 0x000fe20008010888 */
[----:B------:R-:W-:Y:S01]  /*fb80*/  PRMT R177, R10, 0x5410, R8 ;  /* 0x000054100ab17816 */ /* 0x000fe20000000008 */
[----:B------:R-:W-:Y:S01]  /*fb90*/  FFMA.FTZ R10, R36, UR4, -R136 ;  /* 0x00000004240a7c23 */ /* 0x000fe20008010888 */
[----:B------:R-:W-:Y:S03]  /*fba0*/  PRMT R176, R5, 0x5410, R176 ;  /* 0x0000541005b07816 */ /* 0x000fe600000000b0 */
[----:B------:R1:W-:Y:S01]  /*fbb0*/  MUFU.EX2 R240, R17 ;  /* 0x0000001100f07308 */ /* 0x0003e20000000800 */
[----:B------:R-:W-:Y:S01]  /*fbc0*/  SHF.R.U32.HI R5, RZ, 0x8, R179 ;  /* 0x00000008ff057819 */ /* 0x000fe200000116b3 */
[--C-:B------:R-:W-:Y:S01]  /*fbd0*/  FFMA.FTZ R179, R112, UR4, -R136.reuse ;  /* 0x0000000470b37c23 */ /* 0x100fe20008010888 */
[----:B------:R-:W-:Y:S04]  /*fbe0*/  IMAD.WIDE.U32 R8, R233, -0x2daee0ad, RZ ;  /* 0xd2511f53e9087825 */ /* 0x000fe800078e00ff */
[----:B---3--:R-:W-:Y:S01]  /*fbf0*/  FFMA.FTZ R19, R116, UR4, -R136 ;  /* 0x0000000474137c23 */ /* 0x008fe20008010888 */
[----:B------:R-:W-:Y:S01]  /*fc00*/  FFMA.FTZ R220, R71, UR4, -R135 ;  /* 0x0000000447dc7c23 */ /* 0x000fe20008010887 */
[----:B------:R-:W-:Y:S01]  /*fc10*/  IMAD.MOV.U32 R100, RZ, RZ, R179 ;  /* 0x000000ffff647224 */ /* 0x000fe200078e00b3 */
[----:B------:R-:W-:Y:S01]  /*fc20*/  MUFU.EX2 R241, R35 ;  /* 0x0000002300f17308 */ /* 0x000fe20000000800 */
[----:B------:R-:W-:Y:S01]  /*fc30*/  LOP3.LUT R7, R9, UR11, R250, 0x96, !PT ;  /* 0x0000000b09077c12 */ /* 0x000fe2000f8e96fa */
[----:B------:R-:W-:Y:S01]  /*fc40*/  FFMA.FTZ R112, R73, UR4, -R6 ;  /* 0x0000000449707c23 */ /* 0x000fe20008010806 */
[----:B------:R-:W-:Y:S01]  /*fc50*/  LOP3.LUT R8, R13, UR9, R8, 0x96, !PT ;  /* 0x000000090d087c12 */ /* 0x000fe2000f8e9608 */
[----:B------:R-:W-:Y:S01]  /*fc60*/  FMUL.FTZ R13, R2, R169 ;  /* 0x000000a9020d7220 */ /* 0x000fe20000410000 */
[----:B----4-:R-:W-:Y:S01]  /*fc70*/  FFMA.FTZ R15, R131, UR4, -R135 ;  /* 0x00000004830f7c23 */ /* 0x010fe20008010887 */
[--C-:B------:R-:W-:Y:S01]  /*fc80*/  FFMA.FTZ R71, R61, UR4, -R6.reuse ;  /* 0x000000043d477c23 */ /* 0x100fe20008010806 */
[--C-:B------:R-:W-:Y:S03]  /*fc90*/  FFMA.FTZ R129, R88, UR4, -R6.reuse ;  /* 0x0000000458817c23 */ /* 0x100fe60008010806 */
[----:B------:R3:W-:Y:S01]  /*fca0*/  MUFU.EX2 R179, R10 ;  /* 0x0000000a00b37308 */ /* 0x0007e20000000800 */
[--C-:B------:R-:W-:Y:S01]  /*fcb0*/  FFMA.FTZ R116, R89, UR4, -R6.reuse ;  /* 0x0000000459747c23 */ /* 0x100fe20008010806 */
[--C-:B------:R-:W-:Y:S01]  /*fcc0*/  FFMA.FTZ R131, R92, UR4, -R6.reuse ;  /* 0x000000045c837c23 */ /* 0x100fe20008010806 */
[--C-:B------:R-:W-:Y:S01]  /*fcd0*/  FFMA.FTZ R96, R105, UR4, -R6.reuse ;  /* 0x0000000469607c23 */ /* 0x100fe20008010806 */
[----:B------:R-:W-:Y:S01]  /*fce0*/  FFMA.FTZ R101, R124, UR4, -R6 ;  /* 0x000000047c657c23 */ /* 0x000fe20008010806 */
[----:B------:R-:W-:Y:S04]  /*fcf0*/  IMAD.WIDE.U32 R8, R8, -0x326172a9, RZ ;  /* 0xcd9e8d5708087825 */ /* 0x000fe800078e00ff */
[--C-:B------:R-:W-:Y:S01]  /*fd00*/  FFMA.FTZ R11, R11, UR4, -R4.reuse ;  /* 0x000000040b0b7c23 */ /* 0x100fe20008010804 */
[----:B------:R-:W-:Y:S01]  /*fd10*/  MUFU.EX2 R208, R42 ;  /* 0x0000002a00d07308 */ /* 0x000fe20000000800 */
[----:B------:R-:W-:Y:S04]  /*fd20*/  IMAD.WIDE.U32 R6, R7, -0x326172a9, RZ ;  /* 0xcd9e8d5707067825 */ /* 0x000fe800078e00ff */
[----:B------:R-:W-:Y:S01]  /*fd30*/  FFMA.FTZ R105, R78, UR4, -R4 ;  /* 0x000000044e697c23 */ /* 0x000fe20008010804 */
[----:B------:R-:W-:Y:S01]  /*fd40*/  FFMA.FTZ R48, R48, UR4, -R136 ;  /* 0x0000000430307c23 */ /* 0x000fe20008010888 */
[----:B------:R-:W-:Y:S01]  /*fd50*/  IMAD.MOV.U32 R89, RZ, RZ, R247 ;  /* 0x000000ffff597224 */ /* 0x000fe200078e00f7 */
[----:B------:R-:W-:Y:S01]  /*fd60*/  LOP3.LUT R6, R9, UR8, R6, 0x96, !PT ;  /* 0x0000000809067c12 */ /* 0x000fe2000f8e9606 */
[----:B------:R-:W-:Y:S01]  /*fd70*/  IMAD.MOV.U32 R36, RZ, RZ, R242 ;  /* 0x000000ffff247224 */ /* 0x000fe200078e00f2 */
[----:B------:R4:W4:Y:S01]  /*fd80*/  MUFU.EX2 R202, R11 ;  /* 0x0000000b00ca7308 */ /* 0x0009220000000800 */
[----:B------:R-:W2:Y:S01]  /*fd90*/  LDL.LU R9, [R1+0x34] ;  /* 0x0000340001097983 */ /* 0x000ea20000300800 */
[----:B-1----:R-:W-:Y:S02]  /*fda0*/  IMAD.MOV.U32 R17, RZ, RZ, R239 ;  /* 0x000000ffff117224 */ /* 0x002fe400078e00ef */
[--C-:B------:R-:W-:Y:S01]  /*fdb0*/  FFMA.FTZ R49, R49, UR4, -R136.reuse ;  /* 0x0000000431317c23 */ /* 0x100fe20008010888 */
[--C-:B------:R-:W-:Y:S01]  /*fdc0*/  FFMA.FTZ R64, R64, UR4, -R136.reuse ;  /* 0x0000000440407c23 */ /* 0x100fe20008010888 */
[----:B---3--:R-:W3:Y:S01]  /*fdd0*/  LDL.LU R10, [R1+0x38] ;  /* 0x00003800010a7983 */ /* 0x008ee20000300800 */
[----:B------:R-:W-:Y:S02]  /*fde0*/  IMAD.MOV.U32 R57, RZ, RZ, R17 ;  /* 0x000000ffff397224 */ /* 0x000fe400078e0011 */
[----:B------:R-:W-:Y:S01]  /*fdf0*/  FMUL.FTZ R17, R132, R153 ;  /* 0x0000009984117220 */ /* 0x000fe20000410000 */
        /* <DEDUP_REMOVED lines=8> */
[----:B------:R-:W-:Y:S01]  /*fe80*/  MUFU.EX2 R239, R34 ;  /* 0x0000002200ef7308 */ /* 0x000fe20000000800 */
[--C-:B----4-:R-:W-:Y:S01]  /*fe90*/  FFMA.FTZ R11, R37, UR4, -R136.reuse ;  /* 0x00000004250b7c23 */ /* 0x110fe20008010888 */
[----:B------:R-:W-:Y:S01]  /*fea0*/  FFMA.FTZ R136, R117, UR4, -R136 ;  /* 0x0000000475887c23 */ /* 0x000fe20008010888 */
[----:B------:R-:W-:Y:S02]  /*feb0*/  IMAD.MOV.U32 R37, RZ, RZ, R243 ;  /* 0x000000ffff257224 */ /* 0x000fe400078e00f3 */
[--C-:B------:R-:W-:Y:S01]  /*fec0*/  FFMA.FTZ R66, R66, UR4, -R135.reuse ;  /* 0x0000000442427c23 */ /* 0x100fe20008010887 */
[--C-:B------:R-:W-:Y:S01]  /*fed0*/  FFMA.FTZ R54, R54, UR4, -R135.reuse ;  /* 0x0000000436367c23 */ /* 0x100fe20008010887 */
[----:B------:R-:W-:Y:S01]  /*fee0*/  FFMA.FTZ R201, R82, UR4, -R135 ;  /* 0x0000000452c97c23 */ /* 0x000fe20008010887 */
[----:B------:R-:W-:Y:S02]  /*fef0*/  IMAD.MOV.U32 R35, RZ, RZ, R37 ;  /* 0x000000ffff237224 */ /* 0x000fe400078e0025 */
[----:B------:R4:W-:Y:S01]  /*ff00*/  MUFU.EX2 R117, R26 ;  /* 0x0000001a00757308 */ /* 0x0009e20000000800 */
[----:B-1----:R-:W-:Y:S02]  /*ff10*/  IMAD.MOV.U32 R32, RZ, RZ, R204 ;  /* 0x000000ffff207224 */ /* 0x002fe400078e00cc */
[--C-:B------:R-:W-:Y:S01]  /*ff20*/  FFMA.FTZ R204, R118, UR4, -R135.reuse ;  /* 0x0000000476cc7c23 */ /* 0x100fe20008010887 */
[--C-:B------:R-:W-:Y:S01]  /*ff30*/  FFMA.FTZ R252, R83, UR4, -R135.reuse ;  /* 0x0000000453fc7c23 */ /* 0x100fe20008010887 */
[--C-:B------:R-:W-:Y:S01]  /*ff40*/  FFMA.FTZ R84, R114, UR4, -R135.reuse ;  /* 0x0000000472547c23 */ /* 0x100fe20008010887 */
[--C-:B------:R-:W-:Y:S01]  /*ff50*/  FFMA.FTZ R87, R102, UR4, -R135.reuse ;  /* 0x0000000466577c23 */ /* 0x100fe20008010887 */
[----:B------:R-:W-:Y:S01]  /*ff60*/  FFMA.FTZ R135, R119, UR4, -R135 ;  /* 0x0000000477877c23 */ /* 0x000fe20008010887 */
[--C-:B------:R-:W-:Y:S02]  /*ff70*/  FFMA.FTZ R119, R90, UR4, -R4.reuse ;  /* 0x000000045a777c23 */ /* 0x100fe40008010804 */
[----:B------:R1:W-:Y:S01]  /*ff80*/  MUFU.EX2 R243, R33 ;  /* 0x0000002100f37308 */ /* 0x0003e20000000800 */
[--C-:B------:R-:W-:Y:S01]  /*ff90*/  FFMA.FTZ R120, R110, UR4, -R4.reuse ;  /* 0x000000046e787c23 */ /* 0x100fe20008010804 */
[--C-:B------:R-:W-:Y:S01]  /*ffa0*/  FFMA.FTZ R90, R107, UR4, -R4.reuse ;  /* 0x000000046b5a7c23 */ /* 0x100fe20008010804 */
[--C-:B------:R-:W-:Y:S01]  /*ffb0*/  FFMA.FTZ R110, R127, UR4, -R4.reuse ;  /* 0x000000047f6e7c23 */ /* 0x100fe20008010804 */
[----:B------:R-:W-:Y:S01]  /*ffc0*/  PRMT R182, R182, 0x5410, R5 ;  /* 0x00005410b6b67816 */ /* 0x000fe20000000005 */
[--C-:B------:R-:W-:Y:S01]  /*ffd0*/  FFMA.FTZ R27, R27, UR4, -R4.reuse ;  /* 0x000000041b1b7c23 */ /* 0x100fe20008010804 */
[--C-:B------:R-:W-:Y:S01]  /*ffe0*/  FFMA.FTZ R30, R30, UR4, -R4.reuse ;  /* 0x000000041e1e7c23 */ /* 0x100fe20008010804 */
[----:B------:R-:W-:Y:S03]  /*fff0*/  FFMA.FTZ R31, R31, UR4, -R4 ;  /* 0x000000041f1f7c23 */ /* 0x000fe60008010804 */
[----:B------:R1:W-:Y:S01]  /*10000*/  MUFU.EX2 R198, R22 ;  /* 0x0000001600c67308 */ /* 0x0003e20000000800 */
[----:B----4-:R-:W-:Y:S02]  /*10010*/  IMAD.MOV.U32 R26, RZ, RZ, R32 ;  /* 0x000000ffff1a7224 */ /* 0x010fe400078e0020 */
[--C-:B------:R-:W-:Y:S01]  /*10020*/  FFMA.FTZ R60, R58, UR4, -R4.reuse ;  /* 0x000000043a3c7c23 */ /* 0x100fe20008010804 */
[--C-:B------:R-:W-:Y:S01]  /*10030*/  FFMA.FTZ R61, R59, UR4, -R4.reuse ;  /* 0x000000043b3d7c23 */ /* 0x100fe20008010804 */
[--C-:B------:R-:W-:Y:S01]  /*10040*/  FFMA.FTZ R73, R63, UR4, -R4.reuse ;  /* 0x000000043f497c23 */ /* 0x100fe20008010804 */
[--C-:B------:R-:W-:Y:S01]  /*10050*/  FFMA.FTZ R113, R79, UR4, -R4.reuse ;  /* 0x000000044f717c23 */ /* 0x100fe20008010804 */
[--C-:B------:R-:W-:Y:S01]  /*10060*/  FFMA.FTZ R92, R74, UR4, -R4.reuse ;  /* 0x000000044a5c7c23 */ /* 0x100fe20008010804 */
[--C-:B------:R-:W-:Y:S02]  /*10070*/  FFMA.FTZ R118, R91, UR4, -R4.reuse ;  /* 0x000000045b767c23 */ /* 0x100fe40008010804 */
[----:B------:R4:W-:Y:S01]  /*10080*/  MUFU.EX2 R221, R23 ;  /* 0x0000001700dd7308 */ /* 0x0009e20000000800 */
[--C-:B------:R-:W-:Y:S01]  /*10090*/  FFMA.FTZ R124, R94, UR4, -R4.reuse ;  /* 0x000000045e7c7c23 */ /* 0x100fe20008010804 */
[--C-:B------:R-:W-:Y:S01]  /*100a0*/  FFMA.FTZ R128, R95, UR4, -R4.reuse ;  /* 0x000000045f807c23 */ /* 0x100fe20008010804 */
[--C-:B------:R-:W-:Y:S01]  /*100b0*/  FFMA.FTZ R247, R111, UR4, -R4.reuse ;  /* 0x000000046ff77c23 */ /* 0x100fe20008010804 */
[--C-:B------:R-:W-:Y:S01]  /*100c0*/  FFMA.FTZ R106, R106, UR4, -R4.reuse ;  /* 0x000000046a6a7c23 */ /* 0x100fe20008010804 */
[--C-:B------:R-:W-:Y:S01]  /*100d0*/  FFMA.FTZ R126, R126, UR4, -R4.reuse ;  /* 0x000000047e7e7c23 */ /* 0x100fe20008010804 */
[----:B------:R-:W-:Y:S01]  /*100e0*/  FFMA.FTZ R85, R123, UR4, -R4 ;  /* 0x000000047b557c23 */ /* 0x000fe20008010804 */
[----:B------:R-:W-:Y:S03]  /*100f0*/  LOP3.LUT R5, R181, 0xff, RZ, 0xc0, !PT ;  /* 0x000000ffb5057812 */ /* 0x000fe600078ec0ff */
[----:B------:R-:W-:Y:S01]  /*10100*/  MUFU.EX2 R111, R30 ;  /* 0x0000001e006f7308 */ /* 0x000fe20000000800 */
[----:B------:R-:W-:Y:S01]  /*10110*/  LOP3.LUT R4, R7, UR10, R26, 0x96, !PT ;  /* 0x0000000a07047c12 */ /* 0x000fe2000f8e961a */
[----:B------:R-:W-:Y:S01]  /*10120*/  IMAD.MOV.U32 R34, RZ, RZ, R36 ;  /* 0x000000ffff227224 */ /* 0x000fe200078e0024 */
[----:B------:R-:W-:Y:S01]  /*10130*/  PRMT R180, R5, 0x5410, R180 ;  /* 0x0000541005b47816 */ /* 0x000fe200000000b4 */
[----:B------:R-:W-:Y:S04]  /*10140*/  IMAD.WIDE.U32 R36, R6, -0x2daee0ad, RZ ;  /* 0xd2511f5306247825 */ /* 0x000fe800078e00ff */
[----:B------:R-:W-:Y:S02]  /*10150*/  FMUL.FTZ R32, R132, R144 ;  /* 0x0000009084207220 */ /* 0x000fe40000410000 */
[----:B------:R-:W-:Y:S01]  /*10160*/  MUFU.EX2 R83, R27 ;  /* 0x0000001b00537308 */ /* 0x000fe20000000800 */
[----:B------:R-:W-:Y:S04]  /*10170*/  IMAD.WIDE.U32 R4, R4, -0x2daee0ad, RZ ;  /* 0xd2511f5304047825 */ /* 0x000fe800078e00ff */
[----:B-1----:R-:W-:Y:S01]  /*10180*/  IMAD.MOV.U32 R33, RZ, RZ, R205 ;  /* 0x000000ffff217224 */ /* 0x002fe200078e00cd */
[----:B------:R-:W-:Y:S01]  /*10190*/  LOP3.LUT R7, R5, UR7, R12, 0x96, !PT ;  /* 0x0000000705077c12 */ /* 0x000fe2000f8e960c */
[----:B------:R-:W-:Y:S01]  /*101a0*/  FMUL.FTZ R12, R2, R168 ;  /* 0x000000a8020c7220 */ /* 0x000fe20000410000 */
[----:B------:R-:W-:Y:S02]  /*101b0*/  LOP3.LUT R4, R37, UR5, R4, 0x96, !PT ;  /* 0x0000000525047c12 */ /* 0x000fe4000f8e9604 */
[----:B------:R1:W-:Y:S01]  /*101c0*/  MUFU.EX2 R205, R24 ;  /* 0x0000001800cd7308 */ /* 0x0003e20000000800 */
[----:B------:R-:W-:Y:S02]  /*101d0*/  IMAD.MOV.U32 R82, RZ, RZ, R231 ;  /* 0x000000ffff527224 */ /* 0x000fe400078e00e7 */
[----:B------:R-:W-:Y:S04]  /*101e0*/  IMAD.WIDE.U32 R6, R7, -0x326172a9, RZ ;  /* 0xcd9e8d5707067825 */ /* 0x000fe800078e00ff */
[----:B------:R-:W-:Y:S01]  /*101f0*/  IMAD.WIDE.U32 R4, R4, -0x326172a9, RZ ;  /* 0xcd9e8d5704047825 */ /* 0x000fe200078e00ff */
[----:B------:R-:W-:Y:S02]  /*10200*/  LOP3.LUT R7, R7, UR6, R8, 0x96, !PT ;  /* 0x0000000607077c12 */ /* 0x000fe4000f8e9608 */
[----:B------:R-:W-:Y:S01]  /*10210*/  MUFU.EX2 R207, R43 ;  /* 0x0000002b00cf7308 */ /* 0x000fe20000000800 */
[----:B------:R-:W-:Y:S01]  /*10220*/  IMAD.MOV.U32 R78, RZ, RZ, R204 ;  /* 0x000000ffff4e7224 */ /* 0x000fe200078e00cc */
[----:B------:R-:W-:Y:S01]  /*10230*/  LOP3.LUT R6, R5, UR16, R6, 0x96, !PT ;  /* 0x0000001005067c12 */ /* 0x000fe2000f8e9606 */
[----:B------:R-:W-:Y:S01]  /*10240*/  IMAD.MOV.U32 R22, RZ, RZ, R220 ;  /* 0x000000ffff167224 */ /* 0x000fe200078e00dc */
[C---:B------:R-:W-:Y:S01]  /*10250*/  LOP3.LUT R5, R4.reuse, 0xffff, RZ, 0xc0, !PT ;  /* 0x0000ffff04057812 */ /* 0x040fe200078ec0ff */
[----:B----4-:R-:W-:Y:S01]  /*10260*/  IMAD.MOV.U32 R23, RZ, RZ, R200 ;  /* 0x000000ffff177224 */ /* 0x010fe200078e00c8 */
[----:B------:R-:W-:Y:S04]  /*10270*/  LOP3.LUT R8, R4, 0xff, RZ, 0xc0, !PT ;  /* 0x000000ff04087812 */ /* 0x000fe800078ec0ff */
[----:B------:R-:W-:Y:S01]  /*10280*/  MUFU.EX2 R204, R46 ;  /* 0x0000002e00cc7308 */ /* 0x000fe20000000800 */
[----:B------:R-:W-:Y:S01]  /*10290*/  SHF.R.U32.HI R5, RZ, 0x8, R5 ;  /* 0x00000008ff057819 */ /* 0x000fe20000011605 */
[----:B-1----:R-:W-:Y:S02]  /*102a0*/  IMAD.MOV.U32 R24, RZ, RZ, R237 ;  /* 0x000000ffff187224 */ /* 0x002fe400078e00ed */
[----:B------:R-:W-:Y:S01]  /*102b0*/  IMAD.MOV.U32 R30, RZ, RZ, R56 ;  /* 0x000000ffff1e7224 */ /* 0x000fe200078e0038 */
[----:B------:R-:W-:Y:S01]  /*102c0*/  PRMT R58, R8, 0x5410, R5 ;  /* 0x00005410083a7816 */ /* 0x000fe20000000005 */
[----:B------:R-:W-:Y:S01]  /*102d0*/  IMAD.MOV.U32 R91, RZ, RZ, R23 ;  /* 0x000000ffff5b7224 */ /* 0x000fe200078e0017 */
[--C-:B------:R-:W-:Y:S03]  /*102e0*/  SHF.R.U32.HI R8, RZ, 0x10, R4.reuse ;  /* 0x00000010ff087819 */ /* 0x100fe60000011604 */
[----:B------:R-:W-:Y:S01]  /*102f0*/  MUFU.EX2 R88, R25 ;  /* 0x0000001900587308 */ /* 0x000fe20000000800 */
[----:B------:R-:W-:Y:S01]  /*10300*/  SHF.R.U32.HI R5, RZ, 0x18, R4 ;  /* 0x00000018ff057819 */ /* 0x000fe20000011604 */
[----:B------:R-:W-:Y:S01]  /*10310*/  FMUL.FTZ R23, R3, R151 ;  /* 0x0000009703177220 */ /* 0x000fe20000410000 */
[----:B------:R-:W-:Y:S01]  /*10320*/  LOP3.LUT R4, R8, 0xff, RZ, 0xc0, !PT ;  /* 0x000000ff08047812 */ /* 0x000fe200078ec0ff */
[----:B------:R-:W-:Y:S01]  /*10330*/  IMAD.MOV.U32 R94, RZ, RZ, R222 ;  /* 0x000000ffff5e7224 */ /* 0x000fe200078e00de */
[----:B------:R-:W-:Y:S01]  /*10340*/  LOP3.LUT R8, R6, 0xff, RZ, 0xc0, !PT ;  /* 0x000000ff06087812 */ /* 0x000fe200078ec0ff */
[----:B------:R-:W-:Y:S01]  /*10350*/  IMAD.MOV.U32 R95, RZ, RZ, R202 ;  /* 0x000000ffff5f7224 */ /* 0x000fe200078e00ca */
[----:B------:R-:W-:Y:S01]  /*10360*/  PRMT R59, R4, 0x5410, R5 ;  /* 0x00005410043b7816 */ /* 0x000fe20000000005 */
[----:B------:R-:W-:Y:S02]  /*10370*/  IMAD.WIDE.U32 R4, R7, -0x2daee0ad, RZ ;  /* 0xd2511f5307047825 */ /* 0x000fe400078e00ff */
[----:B------:R1:W4:Y:S02]  /*10380*/  MUFU.EX2 R25, R29 ;  /* 0x0000001d00197308 */ /* 0x0003240000000800 */
[----:B------:R-:W-:Y:S01]  /*10390*/  IMAD.MOV.U32 R107, RZ, RZ, R95 ;  /* 0x000000ffff6b7224 */ /* 0x000fe200078e005f */
[----:B------:R-:W-:Y:S01]  /*103a0*/  LOP3.LUT R36, R5, UR15, R36, 0x96, !PT ;  /* 0x0000000f05247c12 */ /* 0x000fe2000f8e9624 */
[----:B------:R-:W-:Y:S01]  /*103b0*/  IMAD.MOV.U32 R95, RZ, RZ, R24 ;  /* 0x000000ffff5f7224 */ /* 0x000fe200078e0018 */
[----:B------:R-:W-:Y:S01]  /*103c0*/  LOP3.LUT R5, R4, 0xffff, RZ, 0xc0, !PT ;  /* 0x0000ffff04057812 */ /* 0x000fe200078ec0ff */
[----:B------:R-:W-:Y:S01]  /*103d0*/  FMUL.FTZ R24, R2, R160 ;  /* 0x000000a002187220 */ /* 0x000fe20000410000 */
[----:B------:R-:W-:Y:S03]  /*103e0*/  LOP3.LUT R7, R4, 0xff, RZ, 0xc0, !PT ;  /* 0x000000ff04077812 */ /* 0x000fe600078ec0ff */
[----:B------:R-:W-:Y:S01]  /*103f0*/  MUFU.EX2 R181, R38 ;  /* 0x0000002600b57308 */ /* 0x000fe20000000800 */
[----:B------:R-:W-:Y:S01]  /*10400*/  SHF.R.U32.HI R5, RZ, 0x8, R5 ;  /* 0x00000008ff057819 */ /* 0x000fe20000011605 */
[----:B------:R-:W-:Y:S02]  /*10410*/  IMAD.MOV.U32 R27, RZ, RZ, R33 ;  /* 0x000000ffff1b7224 */ /* 0x000fe400078e0021 */
[----:B------:R-:W-:Y:S01]  /*10420*/  FMUL.FTZ R33, R132, R145 ;  /* 0x0000009184217220 */ /* 0x000fe20000410000 */
[----:B------:R-:W-:Y:S01]  /*10430*/  IMAD.MOV.U32 R122, RZ, RZ, R34 ;  /* 0x000000ffff7a7224 */ /* 0x000fe200078e0022 */
[----:B------:R-:W-:Y:S01]  /*10440*/  PRMT R42, R7, 0x5410, R5 ;  /* 0x00005410072a7816 */ /* 0x000fe20000000005 */
[----:B------:R-:W-:Y:S01]  /*10450*/  FMUL.FTZ R34, R3, R146 ;  /* 0x0000009203227220 */ /* 0x000fe20000410000 */
[--C-:B------:R-:W-:Y:S02]  /*10460*/  SHF.R.U32.HI R7, RZ, 0x10, R4.reuse ;  /* 0x00000010ff077819 */ /* 0x100fe40000011604 */
[----:B------:R4:W4:Y:S01]  /*10470*/  MUFU.EX2 R114, R28 ;  /* 0x0000001c00727308 */ /* 0x0009220000000800 */
[----:B------:R-:W-:Y:S01]  /*10480*/  SHF.R.U32.HI R5, RZ, 0x18, R4 ;  /* 0x00000018ff057819 */ /* 0x000fe20000011604 */
[----:B------:R-:W-:Y:S01]  /*10490*/  IMAD.MOV.U32 R86, RZ, RZ, R203 ;  /* 0x000000ffff567224 */ /* 0x000fe200078e00cb */
[----:B------:R-:W-:Y:S01]  /*104a0*/  LOP3.LUT R4, R7, 0xff, RZ, 0xc0, !PT ;  /* 0x000000ff07047812 */ /* 0x000fe200078ec0ff */
[----:B-1----:R-:W-:Y:S01]  /*104b0*/  FMUL.FTZ R29, R2, R157 ;  /* 0x0000009d021d7220 */ /* 0x002fe20000410000 */
[----:B------:R-:W-:Y:S01]  /*104c0*/  LOP3.LUT R7, R6, 0xffff, RZ, 0xc0, !PT ;  /* 0x0000ffff06077812 */ /* 0x000fe200078ec0ff */
[----:B----4-:R-:W-:Y:S02]  /*104d0*/  IMAD.MOV.U32 R127, RZ, RZ, R25 ;  /* 0x000000ffff7f7224 */ /* 0x010fe400078e0019 */
[----:B------:R-:W-:Y:S02]  /*104e0*/  FMUL.FTZ R25, R2, R161 ;  /* 0x000000a102197220 */ /* 0x000fe40000410000 */
[----:B------:R1:W-:Y:S01]  /*104f0*/  MUFU.EX2 R237, R51 ;  /* 0x0000003300ed7308 */ /* 0x0003e20000000800 */
[----:B------:R-:W-:Y:S01]  /*10500*/  SHF.R.U32.HI R7, RZ, 0x8, R7 ;  /* 0x00000008ff077819 */ /* 0x000fe20000011607 */
[----:B------:R-:W-:Y:S02]  /*10510*/  IMAD.MOV.U32 R123, RZ, RZ, R35 ;  /* 0x000000ffff7b7224 */ /* 0x000fe400078e0023 */
[C---:B------:R-:W-:Y:S01]  /*10520*/  FMUL.FTZ R35, R3.reuse, R147 ;  /* 0x0000009303237220 */ /* 0x040fe20000410000 */
[----:B------:R-:W-:Y:S01]  /*10530*/  IMAD.MOV.U32 R79, RZ, RZ, R19 ;  /* 0x000000ffff4f7224 */ /* 0x000fe200078e0013 */
[----:B------:R-:W-:Y:S01]  /*10540*/  PRMT R56, R8, 0x5410, R7 ;  /* 0x0000541008387816 */ /* 0x000fe20000000007 */
[C---:B------:R-:W-:Y:S01]  /*10550*/  FMUL.FTZ R19, R3.reuse, R155 ;  /* 0x0000009b03137220 */ /* 0x040fe20000410000 */
[--C-:B------:R-:W-:Y:S02]  /*10560*/  SHF.R.U32.HI R8, RZ, 0x10, R6.reuse ;  /* 0x00000010ff087819 */ /* 0x100fe40000011606 */
[----:B------:R4:W-:Y:S01]  /*10570*/  MUFU.EX2 R233, R49 ;  /* 0x0000003100e97308 */ /* 0x0009e20000000800 */
[----:B------:R-:W-:Y:S01]  /*10580*/  SHF.R.U32.HI R7, RZ, 0x18, R6 ;  /* 0x00000018ff077819 */ /* 0x000fe20000011606 */
[----:B------:R-:W-:Y:S01]  /*10590*/  IMAD.MOV.U32 R28, RZ, RZ, R83 ;  /* 0x000000ffff1c7224 */ /* 0x000fe200078e0053 */
[----:B------:R-:W-:Y:S01]  /*105a0*/  LOP3.LUT R6, R8, 0xff, RZ, 0xc0, !PT ;  /* 0x000000ff08067812 */ /* 0x000fe200078ec0ff */
[----:B------:R-:W-:Y:S02]  /*105b0*/  IMAD.MOV.U32 R83, RZ, RZ, R100 ;  /* 0x000000ffff537224 */ /* 0x000fe400078e0064 */
[C---:B------:R-:W-:Y:S01]  /*105c0*/  FMUL.FTZ R8, R2.reuse, R172 ;  /* 0x000000ac02087220 */ /* 0x040fe20000410000 */
[----:B------:R-:W-:Y:S03]  /*105d0*/  IMAD.MOV.U32 R43, RZ, RZ, R114 ;  /* 0x000000ffff2b7224 */ /* 0x000fe600078e0072 */
[----:B------:R4:W-:Y:S01]  /*105e0*/  MUFU.EX2 R231, R50 ;  /* 0x0000003200e77308 */ /* 0x0009e20000000800 */
[----:B-1----:R-:W-:Y:S02]  /*105f0*/  IMAD.MOV.U32 R51, RZ, RZ, R94 ;  /* 0x000000ffff337224 */ /* 0x002fe400078e005e */
[----:B------:R-:W-:Y:S02]  /*10600*/  IMAD.MOV.U32 R94, RZ, RZ, R99 ;  /* 0x000000ffff5e7224 */ /* 0x000fe400078e0063 */
[----:B------:R-:W-:Y:S02]  /*10610*/  IMAD.MOV.U32 R121, RZ, RZ, R199 ;  /* 0x000000ffff797224 */ /* 0x000fe400078e00c7 */
[----:B------:R-:W-:Y:S03]  /*10620*/  IMAD.MOV.U32 R102, RZ, RZ, R201 ;  /* 0x000000ffff667224 */ /* 0x000fe600078e00c9 */
[----:B------:R1:W2:Y:S01]  /*10630*/  MUFU.EX2 R75, R31 ;  /* 0x0000001f004b7308 */ /* 0x0002a20000000800 */
[----:B----4-:R-:W-:Y:S02]  /*10640*/  IMAD.MOV.U32 R49, RZ, RZ, R91 ;  /* 0x000000ffff317224 */ /* 0x010fe400078e005b */
[----:B------:R-:W-:Y:S02]  /*10650*/  IMAD.MOV.U32 R74, RZ, RZ, R121 ;  /* 0x000000ffff4a7224 */ /* 0x000fe400078e0079 */
[----:B------:R-:W-:Y:S02]  /*10660*/  IMAD.MOV.U32 R37, RZ, RZ, R49 ;  /* 0x000000ffff257224 */ /* 0x000fe400078e0031 */
[----:B------:R-:W-:Y:S03]  /*10670*/  IMAD.MOV.U32 R121, RZ, RZ, R18 ;  /* 0x000000ffff797224 */ /* 0x000fe600078e0012 */
[----:B------:R4:W-:Y:S01]  /*10680*/  MUFU.EX2 R220, R45 ;  /* 0x0000002d00dc7308 */ /* 0x0009e20000000800 */
[----:B------:R-:W-:Y:S02]  /*10690*/  IMAD.MOV.U32 R50, RZ, RZ, R28 ;  /* 0x000000ffff327224 */ /* 0x000fe400078e001c */
[----:B------:R-:W-:Y:S01]  /*106a0*/  FMUL.FTZ R28, R2, R156 ;  /* 0x0000009c021c7220 */ /* 0x000fe20000410000 */
[C---:B------:R-:W-:Y:S01]  /*106b0*/  FMUL.FTZ R18, R3.reuse, R154 ;  /* 0x0000009a03127220 */ /* 0x040fe20000410000 */
[----:B------:R-:W-:Y:S02]  /*106c0*/  IMAD.MOV.U32 R91, RZ, RZ, R81 ;  /* 0x000000ffff5b7224 */ /* 0x000fe400078e0051 */
[----:B------:R-:W-:Y:S03]  /*106d0*/  IMAD.MOV.U32 R38, RZ, RZ, R51 ;  /* 0x000000ffff267224 */ /* 0x000fe600078e0033 */
[----:B------:R4:W-:Y:S01]  /*106e0*/  MUFU.EX2 R203, R39 ;  /* 0x0000002700cb7308 */ /* 0x0009e20000000800 */
[----:B-1----:R-:W-:Y:S01]  /*106f0*/  IMAD.MOV.U32 R31, RZ, RZ, R57 ;  /* 0x000000ffff1f7224 */ /* 0x002fe200078e0039 */
[----:B------:R-:W-:Y:S01]  /*10700*/  PRMT R57, R6, 0x5410, R7 ;  /* 0x0000541006397816 */ /* 0x000fe20000000007 */
[C---:B------:R-:W-:Y:S01]  /*10710*/  FMUL.FTZ R6, R3.reuse, R166 ;  /* 0x000000a603067220 */ /* 0x040fe20000410000 */
[C---:B------:R-:W-:Y:S01]  /*10720*/  FMUL.FTZ R7, R3.reuse, R167 ;  /* 0x000000a703077220 */ /* 0x040fe20000410000 */
[----:B------:R-:W-:Y:S02]  /*10730*/  IMAD.MOV.U32 R49, RZ, RZ, R31 ;  /* 0x000000ffff317224 */ /* 0x000fe400078e001f */
[C---:B------:R-:W-:Y:S01]  /*10740*/  FMUL.FTZ R31, R0.reuse, R159 ;  /* 0x0000009f001f7220 */ /* 0x040fe20000410000 */
[----:B------:R-:W-:Y:S02]  /*10750*/  IMAD.MOV.U32 R51, RZ, RZ, R27 ;  /* 0x000000ffff337224 */ /* 0x000fe400078e001b */
[----:B------:R1:W-:Y:S01]  /*10760*/  MUFU.EX2 R218, R20 ;  /* 0x0000001400da7308 */ /* 0x0003e20000000800 */
[----:B----4-:R-:W-:Y:S02]  /*10770*/  IMAD.MOV.U32 R45, RZ, RZ, R127 ;  /* 0x000000ffff2d7224 */ /* 0x010fe400078e007f */
[----:B------:R-:W-:Y:S01]  /*10780*/  FMUL.FTZ R27, R0, R163 ;  /* 0x000000a3001b7220 */ /* 0x000fe20000410000 */
[----:B------:R-:W-:Y:S02]  /*10790*/  IMAD.MOV.U32 R127, RZ, RZ, R94 ;  /* 0x000000ffff7f7224 */ /* 0x000fe400078e005e */
[----:B------:R-:W-:Y:S02]  /*107a0*/  IMAD.MOV.U32 R159, RZ, RZ, R45 ;  /* 0x000000ffff9f7224 */ /* 0x000fe400078e002d */
[----:B------:R-:W-:Y:S02]  /*107b0*/  IMAD.MOV.U32 R45, RZ, RZ, R43 ;  /* 0x000000ffff2d7224 */ /* 0x000fe400078e002b */
[----:B------:R4:W-:Y:S01]  /*107c0*/  MUFU.EX2 R199, R41 ;  /* 0x0000002900c77308 */ /* 0x0009e20000000800 */
[----:B------:R-:W-:Y:S02]  /*107d0*/  IMAD.MOV.U32 R39, RZ, RZ, R50 ;  /* 0x000000ffff277224 */ /* 0x000fe400078e0032 */
[----:B------:R-:W-:Y:S02]  /*107e0*/  IMAD.MOV.U32 R63, RZ, RZ, R98 ;  /* 0x000000ffff3f7224 */ /* 0x000fe400078e0062 */
[----:B------:R-:W-:Y:S02]  /*107f0*/  IMAD.MOV.U32 R43, RZ, RZ, R39 ;  /* 0x000000ffff2b7224 */ /* 0x000fe400078e0027 */
[----:B------:R-:W-:Y:S03]  /*10800*/  IMAD.MOV.U32 R39, RZ, RZ, R107 ;  /* 0x000000ffff277224 */ /* 0x000fe600078e006b */
[----:B------:R2:W-:Y:S01]  /*10810*/  MUFU.EX2 R219, R21 ;  /* 0x0000001500db7308 */ /* 0x0005e20000000800 */
[----:B------:R-:W-:Y:S02]  /*10820*/  IMAD.MOV.U32 R107, RZ, RZ, R88 ;  /* 0x000000ffff6b7224 */ /* 0x000fe400078e0058 */
[----:B-1----:R-:W-:Y:S01]  /*10830*/  FMUL.FTZ R20, R132, R148 ;  /* 0x0000009484147220 */ /* 0x002fe20000410000 */
[----:B------:R-:W-:Y:S02]  /*10840*/  IMAD.MOV.U32 R88, RZ, RZ, R246 ;  /* 0x000000ffff587224 */ /* 0x000fe400078e00f6 */
[----:B------:R-:W-:Y:S02]  /*10850*/  IMAD.MOV.U32 R152, RZ, RZ, R43 ;  /* 0x000000ffff987224 */ /* 0x000fe400078e002b */
[----:B------:R-:W-:Y:S02]  /*10860*/  IMAD.MOV.U32 R43, RZ, RZ, R89 ;  /* 0x000000ffff2b7224 */ /* 0x000fe400078e0059 */
[----:B------:R1:W-:Y:S01]  /*10870*/  MUFU.EX2 R232, R48 ;  /* 0x0000003000e87308 */ /* 0x0003e20000000800 */
[----:B----4-:R-:W-:Y:S01]  /*10880*/  PRMT R41, R4, 0x5410, R5 ;  /* 0x0000541004297816 */ /* 0x010fe20000000005 */
        /* <DEDUP_REMOVED lines=8> */
[C---:B--2---:R-:W-:Y:S01]  /*10910*/  FMUL.FTZ R21, R132.reuse, R149 ;  /* 0x0000009584157220 */ /* 0x044fe20000410000 */
[----:B------:R-:W-:Y:S01]  /*10920*/  FFMA.FTZ R132, R132, R62, R142 ;  /* 0x0000003e84847223 */ /* 0x000fe2000001008e */
[----:B------:R-:W-:Y:S02]  /*10930*/  IMAD.MOV.U32 R62, RZ, RZ, R22 ;  /* 0x000000ffff3e7224 */ /* 0x000fe400078e0016 */
[C---:B------:R-:W-:Y:S01]  /*10940*/  FMUL.FTZ R22, R3.reuse, R150 ;  /* 0x0000009603167220 */ /* 0x040fe20000410000 */
[----:B------:R-:W-:Y:S02]  /*10950*/  IMAD.MOV.U32 R50, RZ, RZ, R26 ;  /* 0x000000ffff327224 */ /* 0x000fe400078e001a */
[C---:B------:R-:W-:Y:S01]  /*10960*/  FMUL.FTZ R26, R0.reuse, R162 ;  /* 0x000000a2001a7220 */ /* 0x040fe20000410000 */
[----:B------:R2:W-:Y:S01]  /*10970*/  MUFU.EX2 R200, R11 ;  /* 0x0000000b00c87308 */ /* 0x0005e20000000800 */
[----:B-1----:R-:W-:Y:S02]  /*10980*/  IMAD.MOV.U32 R48, RZ, RZ, R75 ;  /* 0x000000ffff307224 */ /* 0x002fe400078e004b */
[----:B------:R-:W-:Y:S02]  /*10990*/  IMAD.MOV.U32 R75, RZ, RZ, R77 ;  /* 0x000000ffff4b7224 */ /* 0x000fe400078e004d */
[----:B------:R-:W-:Y:S02]  /*109a0*/  IMAD.U32 R77, RZ, RZ, UR13 ;  /* 0x0000000dff4d7e24 */ /* 0x000fe4000f8e00ff */
[----:B------:R-:W-:Y:S03]  /*109b0*/  IMAD.MOV.U32 R164, RZ, RZ, R48 ;  /* 0x000000ffffa47224 */ /* 0x000fe600078e0030 */
[----:B------:R-:W-:Y:S01]  /*109c0*/  MUFU.EX2 R222, R64 ;  /* 0x0000004000de7308 */ /* 0x000fe20000000800 */
[----:B----4-:R-:W-:Y:S02]  /*109d0*/  IMAD.MOV.U32 R44, RZ, RZ, R111 ;  /* 0x000000ffff2c7224 */ /* 0x010fe400078e006f */
[----:B------:R-:W-:Y:S02]  /*109e0*/  IMAD.MOV.U32 R48, RZ, RZ, R30 ;  /* 0x000000ffff307224 */ /* 0x000fe400078e001e */
[C---:B------:R-:W-:Y:S01]  /*109f0*/  FMUL.FTZ R30, R0.reuse, R158 ;  /* 0x0000009e001e7220 */ /* 0x040fe20000410000 */
[----:B------:R-:W-:Y:S02]  /*10a00*/  IMAD.MOV.U32 R94, RZ, RZ, R75 ;  /* 0x000000ffff5e7224 */ /* 0x000fe400078e004b */
[----:B------:R-:W-:Y:S02]  /*10a10*/  IMAD.MOV.U32 R158, RZ, RZ, R164 ;  /* 0x000000ffff9e7224 */ /* 0x000fe400078e00a4 */
[----:B------:R-:W-:Y:S01]  /*10a20*/  MUFU.EX2 R202, R47 ;  /* 0x0000002f00ca7308 */ /* 0x000fe20000000800 */
[----:B------:R-:W-:Y:S02]  /*10a30*/  IMAD.MOV.U32 R75, RZ, RZ, R74 ;  /* 0x000000ffff4b7224 */ /* 0x000fe400078e004a */
[C---:B--2---:R-:W-:Y:S01]  /*10a40*/  FMUL.FTZ R11, R0.reuse, R175 ;  /* 0x000000af000b7220 */ /* 0x044fe20000410000 */
[----:B------:R-:W-:Y:S02]  /*10a50*/  IMAD.MOV.U32 R74, RZ, RZ, R79 ;  /* 0x000000ffff4a7224 */ /* 0x000fe400078e004f */
[----:B------:R-:W-:Y:S02]  /*10a60*/  IMAD.MOV.U32 R164, RZ, RZ, R44 ;  /* 0x000000ffffa47224 */ /* 0x000fe400078e002c */
[----:B------:R-:W-:Y:S02]  /*10a70*/  IMAD.MOV.U32 R111, RZ, RZ, R91 ;  /* 0x000000ffff6f7224 */ /* 0x000fe400078e005b */
[----:B------:R-:W-:Y:S01]  /*10a80*/  MUFU.EX2 R155, R55 ;  /* 0x00000037009b7308 */ /* 0x000fe20000000800 */
[----:B------:R-:W-:Y:S02]  /*10a90*/  IMAD.MOV.U32 R44, RZ, RZ, R37 ;  /* 0x000000ffff2c7224 */ /* 0x000fe400078e0025 */
[----:B------:R-:W-:Y:S02]  /*10aa0*/  IMAD.MOV.U32 R79, RZ, RZ, R82 ;  /* 0x000000ffff4f7224 */ /* 0x000fe400078e0052 */
[----:B------:R-:W-:Y:S02]  /*10ab0*/  IMAD.MOV.U32 R91, RZ, RZ, R15 ;  /* 0x000000ffff5b7224 */ /* 0x000fe400078e000f */
[C---:B------:R-:W-:Y:S01]  /*10ac0*/  FMUL.FTZ R15, R0.reuse, R171 ;  /* 0x000000ab000f7220 */ /* 0x040fe20000410000 */
[----:B------:R-:W-:Y:S02]  /*10ad0*/  IMAD.MOV.U32 R82, RZ, RZ, R14 ;  /* 0x000000ffff527224 */ /* 0x000fe400078e000e */
[----:B------:R-:W-:Y:S01]  /*10ae0*/  FMUL.FTZ R14, R0, R170 ;  /* 0x000000aa000e7220 */ /* 0x000fe20000410000 */
[----:B------:R-:W-:Y:S01]  /*10af0*/  IMAD.MOV.U32 R37, RZ, RZ, R38 ;  /* 0x000000ffff257224 */ /* 0x000fe200078e0026 */
[----:B------:R-:W-:Y:S01]  /*10b00*/  MUFU.EX2 R169, R54 ;  /* 0x0000003600a97308 */ /* 0x000fe20000000800 */
[----:B------:R-:W-:Y:S02]  /*10b10*/  IMAD.MOV.U32 R98, RZ, RZ, R229 ;  /* 0x000000ffff627224 */ /* 0x000fe400078e00e5 */
[----:B------:R-:W-:Y:S02]  /*10b20*/  IMAD.MOV.U32 R153, RZ, RZ, R44 ;  /* 0x000000ffff997224 */ /* 0x000fe400078e002c */
[----:B------:R-:W-:Y:S01]  /*10b30*/  IMAD.MOV.U32 R165, RZ, RZ, R37 ;  /* 0x000000ffffa57224 */ /* 0x000fe200078e0025 */
[----:B------:R-:W-:Y:S01]  /*10b40*/  SHF.R.U32.HI R37, RZ, 0x18, R36 ;  /* 0x00000018ff257819 */ /* 0x000fe20000011624 */
[----:B------:R-:W-:Y:S03]  /*10b50*/  IMAD.MOV.U32 R44, RZ, RZ, R95 ;  /* 0x000000ffff2c7224 */ /* 0x000fe600078e005f */
[----:B------:R-:W-:Y:S01]  /*10b60*/  MUFU.EX2 R229, R65 ;  /* 0x0000004100e57308 */ /* 0x000fe20000000800 */
[----:B------:R-:W-:Y:S02]  /*10b70*/  IMAD.MOV.U32 R81, RZ, RZ, R217 ;  /* 0x000000ffff517224 */ /* 0x000fe400078e00d9 */
[----:B------:R-:W-:Y:S02]  /*10b80*/  IMAD.MOV.U32 R95, RZ, RZ, R205 ;  /* 0x000000ffff5f7224 */ /* 0x000fe400078e00cd */
[----:B------:R-:W-:Y:S02]  /*10b90*/  IMAD.MOV.U32 R145, RZ, RZ, R126 ;  /* 0x000000ffff917224 */ /* 0x000fe400078e007e */
[----:B------:R-:W-:Y:S03]  /*10ba0*/  IMAD.MOV.U32 R126, RZ, RZ, R106 ;  /* 0x000000ffff7e7224 */ /* 0x000fe600078e006a */
[----:B------:R-:W1:Y:S01]  /*10bb0*/  MUFU.EX2 R40, R40 ;  /* 0x0000002800287308 */ /* 0x000e620000000800 */
[----:B------:R-:W-:Y:S02]  /*10bc0*/  IMAD.MOV.U32 R106, RZ, RZ, R63 ;  /* 0x000000ffff6a7224 */ /* 0x000fe400078e003f */
[----:B------:R-:W-:Y:S02]  /*10bd0*/  IMAD.MOV.U32 R175, RZ, RZ, R123 ;  /* 0x000000ffffaf7224 */ /* 0x000fe400078e007b */
[----:B------:R-:W-:Y:S02]  /*10be0*/  IMAD.MOV.U32 R123, RZ, RZ, R94 ;  /* 0x000000ffff7b7224 */ /* 0x000fe400078e005e */
[----:B------:R-:W-:Y:S03]  /*10bf0*/  IMAD.MOV.U32 R94, RZ, RZ, R93 ;  /* 0x000000ffff5e7224 */ /* 0x000fe600078e005d */
[----:B------:R2:W-:Y:S01]  /*10c00*/  MUFU.EX2 R166, R60 ;  /* 0x0000003c00a67308 */ /* 0x0005e20000000800 */
[----:B------:R-:W-:Y:S01]  /*10c10*/  IMAD.MOV.U32 R93, RZ, RZ, R89 ;  /* 0x000000ffff5d7224 */ /* 0x000fe200078e0059 */
[----:B------:R-:W-:Y:S01]  /*10c20*/  MOV R89, R88 ;  /* 0x0000005800597202 */ /* 0x000fe20000000f00 */
[----:B------:R-:W-:Y:S02]  /*10c30*/  IMAD.MOV.U32 R151, RZ, RZ, R108 ;  /* 0x000000ffff977224 */ /* 0x000fe400078e006c */
[----:B------:R-:W-:Y:S02]  /*10c40*/  IMAD.MOV.U32 R108, RZ, RZ, R86 ;  /* 0x000000ffff6c7224 */ /* 0x000fe400078e0056 */
[----:B------:R-:W-:Y:S03]  /*10c50*/  IMAD.MOV.U32 R144, RZ, RZ, R117 ;  /* 0x000000ffff907224 */ /* 0x000fe600078e0075 */
[----:B------:R4:W-:Y:S01]  /*10c60*/  MUFU.EX2 R167, R61 ;  /* 0x0000003d00a77308 */ /* 0x0009e20000000800 */
[----:B-1----:R-:W-:Y:S02]  /*10c70*/  IMAD.MOV.U32 R157, RZ, RZ, R40 ;  /* 0x000000ffff9d7224 */ /* 0x002fe400078e0028 */
[----:B------:R-:W-:Y:S02]  /*10c80*/  IMAD.MOV.U32 R154, RZ, RZ, R91 ;  /* 0x000000ffff9a7224 */ /* 0x000fe400078e005b */
[----:B------:R-:W-:Y:S02]  /*10c90*/  IMAD.MOV.U32 R91, RZ, RZ, R109 ;  /* 0x000000ffff5b7224 */ /* 0x000fe400078e006d */
[----:B------:R-:W-:Y:S03]  /*10ca0*/  IMAD.MOV.U32 R109, RZ, RZ, R87 ;  /* 0x000000ffff6d7224 */ /* 0x000fe600078e0057 */
[----:B------:R-:W-:Y:S01]  /*10cb0*/  MUFU.EX2 R217, R66 ;  /* 0x0000004200d97308 */ /* 0x000fe20000000800 */
[----:B------:R-:W-:Y:S02]  /*10cc0*/  IMAD.MOV.U32 R147, RZ, RZ, R151 ;  /* 0x000000ffff937224 */ /* 0x000fe400078e0097 */
[----:B------:R-:W-:Y:S02]  /*10cd0*/  IMAD.MOV.U32 R151, RZ, RZ, R145 ;  /* 0x000000ffff977224 */ /* 0x000fe400078e0091 */
[----:B------:R-:W-:Y:S02]  /*10ce0*/  IMAD.MOV.U32 R145, RZ, RZ, R75 ;  /* 0x000000ffff917224 */ /* 0x000fe400078e004b */
[----:B------:R-:W-:Y:S01]  /*10cf0*/  FFMA.FTZ R100, R3, R9, R141 ;  /* 0x0000000903647223 */ /* 0x000fe2000001008d */
[C---:B------:R-:W-:Y:S01]  /*10d00*/  FMUL.FTZ R9, R2.reuse, R173 ;  /* 0x000000ad02097220 */ /* 0x040fe20000410000 */
[----:B------:R-:W-:Y:S01]  /*10d10*/  IMAD.MOV.U32 R3, RZ, RZ, 0x7054 ;  /* 0x00007054ff037424 */ /* 0x000fe200078e00ff */
[----:B------:R1:W1:Y:S01]  /*10d20*/  MUFU.EX2 R173, R67 ;  /* 0x0000004300ad7308 */ /* 0x0002620000000800 */
[----:B---3--:R-:W-:Y:S01]  /*10d30*/  FFMA.FTZ R99, R2, R10, R228 ;  /* 0x0000000a02637223 */ /* 0x008fe200000100e4 */
[----:B------:R-:W-:Y:S01]  /*10d40*/  FMUL.FTZ R10, R0, R174 ;  /* 0x000000ae000a7220 */ /* 0x000fe20000410000 */
[----:B------:R-:W3:Y:S01]  /*10d50*/  LDL.LU R2, [R1+0x3c] ;  /* 0x00003c0001027983 */ /* 0x000ee20000300800 */
[----:B------:R-:W-:Y:S01]  /*10d60*/  PRMT R77, R77, R3, UR13 ;  /* 0x0000000d4d4d7e16 */ /* 0x000fe20008000003 */
[----:B------:R-:W-:Y:S01]  /*10d70*/  IMAD.MOV.U32 R174, RZ, RZ, R122 ;  /* 0x000000ffffae7224 */ /* 0x000fe200078e007a */
[----:B------:R-:W-:Y:S01]  /*10d80*/  LOP3.LUT R3, R36, 0xffff, RZ, 0xc0, !PT ;  /* 0x0000ffff24037812 */ /* 0x000fe200078ec0ff */
[----:B------:R-:W3:Y:S03]  /*10d90*/  LDL.LU R246, [R1+0xdc] ;  /* 0x0000dc0001f67983 */ /* 0x000ee60000300800 */
[----:B------:R1:W-:Y:S01]  /*10da0*/  MUFU.EX2 R168, R69 ;  /* 0x0000004500a87308 */ /* 0x0003e20000000800 */
[--C-:B------:R-:W-:Y:S01]  /*10db0*/  HSET2.LE.AND R38, R245, R77.reuse, PT ;  /* 0x0000004df5267233 */ /* 0x100fe20003803000 */
[----:B------:R-:W-:Y:S01]  /*10dc0*/  IMAD.MOV.U32 R245, RZ, RZ, R164 ;  /* 0x000000fffff57224 */ /* 0x000fe200078e00a4 */
[----:B------:R-:W-:Y:S01]  /*10dd0*/  SHF.R.U32.HI R3, RZ, 0x8, R3 ;  /* 0x00000008ff037819 */ /* 0x000fe20000011603 */
[----:B------:R-:W3:Y:S01]  /*10de0*/  LDL.LU R80, [R1] ;  /* 0x0000000001507983 */ /* 0x000ee20000300800 */
[--C-:B------:R-:W-:Y:S01]  /*10df0*/  HSET2.LE.AND R47, R43, R77.reuse, PT ;  /* 0x0000004d2b2f7233 */ /* 0x100fe20003803000 */
[----:B------:R-:W-:Y:S01]  /*10e00*/  IMAD.MOV.U32 R164, RZ, RZ, R39 ;  /* 0x000000ffffa47224 */ /* 0x000fe200078e0027 */
[--C-:B------:R-:W-:Y:S01]  /*10e10*/  HSET2.LE.AND R54, R196, R77.reuse, PT ;  /* 0x0000004dc4367233 */ /* 0x100fe20003803000 */
[----:B------:R-:W3:Y:S01]  /*10e20*/  LDL.LU R235, [R1+0xd8] ;  /* 0x0000d80001eb7983 */ /* 0x000ee20000300800 */
[--C-:B------:R-:W-:Y:S01]  /*10e30*/  HSET2.LE.AND R55, R197, R77.reuse, PT ;  /* 0x0000004dc5377233 */ /* 0x100fe20003803000 */
[----:B------:R-:W-:Y:S01]  /*10e40*/  IMAD.MOV.U32 R122, RZ, RZ, R79 ;  /* 0x000000ffff7a7224 */ /* 0x000fe200078e004f */
[--C-:B------:R-:W-:Y:S01]  /*10e50*/  HSET2.LE.AND R59, R59, R77.reuse, PT ;  /* 0x0000004d3b3b7233 */ /* 0x100fe20003803000 */
[----:B------:R-:W3:Y:S01]  /*10e60*/  LDL.LU R205, [R1+0xd4] ;  /* 0x0000d40001cd7983 */ /* 0x000ee20000300800 */
[--C-:B------:R-:W-:Y:S01]  /*10e70*/  HSET2.LE.AND R56, R56, R77.reuse, PT ;  /* 0x0000004d38387233 */ /* 0x100fe20003803000 */
[----:B------:R-:W-:Y:S01]  /*10e80*/  MUFU.EX2 R89, R89 ;  /* 0x0000005900597308 */ /* 0x000fe20000000800 */
[--C-:B--2---:R-:W-:Y:S01]  /*10e90*/  HSET2.LE.AND R60, R189, R77.reuse, PT ;  /* 0x0000004dbd3c7233 */ /* 0x104fe20003803000 */
[----:B------:R-:W-:Y:S01]  /*10ea0*/  IMAD.MOV.U32 R196, RZ, RZ, R96 ;  /* 0x000000ffffc47224 */ /* 0x000fe200078e0060 */
[--C-:B----4-:R-:W-:Y:S01]  /*10eb0*/  HSET2.LE.AND R61, R178, R77.reuse, PT ;  /* 0x0000004db23d7233 */ /* 0x110fe20003803000 */
[----:B------:R-:W-:Y:S01]  /*10ec0*/  IMAD.MOV.U32 R156, RZ, RZ, R85 ;  /* 0x000000ffff9c7224 */ /* 0x000fe200078e0055 */
[--C-:B-1----:R-:W-:Y:S01]  /*10ed0*/  HSET2.LE.AND R67, R41, R77.reuse, PT ;  /* 0x0000004d29437233 */ /* 0x102fe20003803000 */
[----:B------:R-:W-:Y:S01]  /*10ee0*/  IMAD.MOV.U32 R197, RZ, RZ, R196 ;  /* 0x000000ffffc57224 */ /* 0x000fe200078e00c4 */
[--C-:B------:R-:W-:Y:S03]  /*10ef0*/  HSET2.LE.AND R66, R42, R77.reuse, PT ;  /* 0x0000004d2a427233 */ /* 0x100fe60003803000 */
[----:B------:R-:W-:Y:S01]  /*10f00*/  MUFU.EX2 R105, R105 ;  /* 0x0000006900697308 */ /* 0x000fe20000000800 */
[--C-:B------:R-:W-:Y:S01]  /*10f10*/  HSET2.LE.AND R69, R176, R77.reuse, PT ;  /* 0x0000004db0457233 */ /* 0x100fe20003803000 */
[----:B------:R-:W-:Y:S01]  /*10f20*/  IMAD.MOV.U32 R178, RZ, RZ, R197 ;  /* 0x000000ffffb27224 */ /* 0x000fe200078e00c5 */
[--C-:B------:R-:W-:Y:S01]  /*10f30*/  HSET2.LE.AND R58, R58, R77.reuse, PT ;  /* 0x0000004d3a3a7233 */ /* 0x100fe20003803000 */
[----:B------:R-:W-:Y:S01]  /*10f40*/  IMAD.MOV.U32 R175, RZ, RZ, R151 ;  /* 0x000000ffffaf7224 */ /* 0x000fe200078e0097 */
[--C-:B------:R-:W-:Y:S02]  /*10f50*/  HSET2.LE.AND R57, R57, R77.reuse, PT ;  /* 0x0000004d39397233 */ /* 0x100fe40003803000 */
[--C-:B------:R-:W-:Y:S01]  /*10f60*/  HSET2.LE.AND R63, R184, R77.reuse, PT ;  /* 0x0000004db83f7233 */ /* 0x100fe20003803000 */
[----:B------:R-:W-:Y:S02]  /*10f70*/  IMAD.MOV.U32 R184, RZ, RZ, R178 ;  /* 0x000000ffffb87224 */ /* 0x000fe400078e00b2 */
[----:B------:R-:W-:Y:S10]  /*10f80*/  MUFU.EX2 R113, R113 ;  /* 0x0000007100717308 */ /* 0x000ff40000000800 */
[----:B------:R1:W-:Y:S10]  /*10f90*/  MUFU.EX2 R171, R52 ;  /* 0x0000003400ab7308 */ /* 0x0003f40000000800 */
[----:B------:R2:W4:Y:S10]  /*10fa0*/  MUFU.EX2 R170, R68 ;  /* 0x0000004400aa7308 */ /* 0x0005340000000800 */
[----:B------:R-:W-:Y:S01]  /*10fb0*/  MUFU.EX2 R163, R72 ;  /* 0x0000004800a37308 */ /* 0x000fe20000000800 */
[--C-:B-1----:R-:W-:Y:S01]  /*10fc0*/  HSET2.LE.AND R52, R187, R77.reuse, PT ;  /* 0x0000004dbb347233 */ /* 0x102fe20003803000 */
[----:B------:R-:W-:Y:S08]  /*10fd0*/  IMAD.MOV.U32 R187, RZ, RZ, R83 ;  /* 0x000000ffffbb7224 */ /* 0x000ff000078e0053 */
[----:B------:R-:W1:Y:S01]  /*10fe0*/  MUFU.EX2 R162, R73 ;  /* 0x0000004900a27308 */ /* 0x000e620000000800 */
[--C-:B--2---:R-:W-:Y:S09]  /*10ff0*/  HSET2.LE.AND R68, R177, R77.reuse, PT ;  /* 0x0000004db1447233 */ /* 0x104ff20003803000 */
[----:B------:R2:W1:Y:S10]  /*11000*/  MUFU.EX2 R172, R53 ;  /* 0x0000003500ac7308 */ /* 0x0004740000000800 */
[----:B------:R-:W-:Y:S10]  /*11010*/  MUFU.EX2 R102, R102 ;  /* 0x0000006600667308 */ /* 0x000ff40000000800 */
[----:B------:R-:W-:Y:S01]  /*11020*/  MUFU.EX2 R93, R93 ;  /* 0x0000005d005d7308 */ /* 0x000fe20000000800 */
[--C-:B--2---:R-:W-:Y:S01]  /*11030*/  HSET2.LE.AND R53, R143, R77.reuse, PT ;  /* 0x0000004d8f357233 */ /* 0x104fe20003803000 */
[----:B------:R-:W-:Y:S08]  /*11040*/  IMAD.MOV.U32 R143, RZ, RZ, R187 ;  /* 0x000000ffff8f7224 */ /* 0x000ff000078e00bb */
        /* <DEDUP_REMOVED lines=11> */
[----:B------:R-:W-:Y:S02]  /*11100*/  F2FP.BF16.F32.PACK_AB R0, R240, R236 ;  /* 0x000000ecf000723e */ /* 0x000fe400000010ff */
[----:B------:R-:W-:Y:S02]  /*11110*/  LOP3.LUT R2, R36, 0xff, RZ, 0xc0, !PT ;  /* 0x000000ff24027812 */ /* 0x000fe400078ec0ff */
[----:B------:R-:W-:Y:S02]  /*11120*/  LOP3.LUT R38, R38, R0, RZ, 0xc0, !PT ;  /* 0x0000000026267212 */ /* 0x000fe400078ec0ff */
[----:B------:R-:W-:Y:S02]  /*11130*/  SHF.R.U32.HI R0, RZ, 0x10, R36 ;  /* 0x00000010ff007819 */ /* 0x000fe40000011624 */
[----:B------:R-:W-:Y:S01]  /*11140*/  PRMT R64, R2, 0x5410, R3 ;  /* 0x0000541002407816 */ /* 0x000fe20000000003 */
[----:B------:R-:W-:Y:S01]  /*11150*/  IMAD.MOV.U32 R146, RZ, RZ, R80 ;  /* 0x000000ffff927224 */ /* 0x000fe200078e0050 */
[--C-:B------:R-:W-:Y:S02]  /*11160*/  HSET2.LE.AND R39, R246, R77.reuse, PT ;  /* 0x0000004df6277233 */ /* 0x100fe40003803000 */
[----:B------:R-:W-:Y:S01]  /*11170*/  LOP3.LUT R3, R0, 0xff, RZ, 0xc0, !PT ;  /* 0x000000ff00037812 */ /* 0x000fe200078ec0ff */
[----:B------:R-:W-:Y:S01]  /*11180*/  VIADD R41, R146, 0x2 ;  /* 0x0000000292297836 */ /* 0x000fe20000000000 */
[----:B------:R-:W-:Y:S01]  /*11190*/  F2FP.BF16.F32.PACK_AB R2, R185, R142 ;  /* 0x0000008eb902723e */ /* 0x000fe200000010ff */
[----:B------:R-:W-:Y:S01]  /*111a0*/  IMAD.MOV.U32 R142, RZ, RZ, R153 ;  /* 0x000000ffff8e7224 */ /* 0x000fe200078e0099 */
[----:B------:R-:W-:Y:S01]  /*111b0*/  F2FP.BF16.F32.PACK_AB R0, R238, R230 ;  /* 0x000000e6ee00723e */ /* 0x000fe200000010ff */
[----:B------:R-:W-:Y:S01]  /*111c0*/  IMAD.MOV.U32 R153, RZ, RZ, R152 ;  /* 0x000000ffff997224 */ /* 0x000fe200078e0098 */
[--C-:B------:R-:W-:Y:S01]  /*111d0*/  HSET2.LE.AND R36, R244, R77.reuse, PT ;  /* 0x0000004df4247233 */ /* 0x100fe20003803000 */
        /* <DEDUP_REMOVED lines=9> */
[----:B------:R-:W-:Y:S01]  /*11270*/  PRMT R65, R3, 0x5410, R37 ;  /* 0x0000541003417816 */ /* 0x000fe20000000025 */
[----:B------:R-:W-:Y:S01]  /*11280*/  IMAD.MOV.U32 R228, RZ, RZ, R164 ;  /* 0x000000ffffe47224 */ /* 0x000fe200078e00a4 */
[--C-:B------:R-:W-:Y:S01]  /*11290*/  HSET2.LE.AND R44, R194, R77.reuse, PT ;  /* 0x0000004dc22c7233 */ /* 0x100fe20003803000 */
[----:B------:R-:W-:Y:S01]  /*112a0*/  IMAD.MOV.U32 R164, RZ, RZ, R45 ;  /* 0x000000ffffa47224 */ /* 0x000fe200078e002d */
[--C-:B------:R-:W-:Y:S01]  /*112b0*/  HSET2.LE.AND R45, R190, R77.reuse, PT ;  /* 0x0000004dbe2d7233 */ /* 0x100fe20003803000 */
[----:B------:R-:W-:Y:S01]  /*112c0*/  IMAD.MOV.U32 R152, RZ, RZ, R50 ;  /* 0x000000ffff987224 */ /* 0x000fe200078e0032 */
[----:B------:R-:W-:Y:S01]  /*112d0*/  F2FP.BF16.F32.PACK_AB R3, R141, R137 ;  /* 0x000000898d03723e */ /* 0x000fe200000010ff */
[----:B------:R-:W-:Y:S01]  /*112e0*/  IMAD.MOV.U32 R137, RZ, RZ, R165 ;  /* 0x000000ffff897224 */ /* 0x000fe200078e00a5 */
[----:B------:R-:W-:Y:S01]  /*112f0*/  LOP3.LUT R44, R44, R2, RZ, 0xc0, !PT ;  /* 0x000000022c2c7212 */ /* 0x000fe200078ec0ff */
[----:B------:R-:W-:Y:S01]  /*11300*/  IMAD.MOV.U32 R194, RZ, RZ, R153 ;  /* 0x000000ffffc27224 */ /* 0x000fe200078e0099 */
[----:B------:R-:W-:Y:S01]  /*11310*/  LOP3.LUT R45, R45, R3, RZ, 0xc0, !PT ;  /* 0x000000032d2d7212 */ /* 0x000fe200078ec0ff */
[----:B------:R-:W-:Y:S01]  /*11320*/  IMAD.MOV.U32 R153, RZ, RZ, R51 ;  /* 0x000000ffff997224 */ /* 0x000fe200078e0033 */
[--C-:B------:R-:W-:Y:S01]  /*11330*/  HSET2.LE.AND R50, R192, R77.reuse, PT ;  /* 0x0000004dc0327233 */ /* 0x100fe20003803000 */
[----:B------:R-:W-:Y:S01]  /*11340*/  IMAD.MOV.U32 R160, RZ, RZ, R152 ;  /* 0x000000ffffa07224 */ /* 0x000fe200078e0098 */
        /* <DEDUP_REMOVED lines=8> */
[----:B------:R-:W-:Y:S01]  /*113d0*/  LOP3.LUT R50, R50, R3, RZ, 0xc0, !PT ;  /* 0x0000000332327212 */ /* 0x000fe200078ec0ff */
[----:B------:R-:W-:Y:S01]  /*113e0*/  IMAD.MOV.U32 R192, RZ, RZ, R152 ;  /* 0x000000ffffc07224 */ /* 0x000fe200078e0098 */
[--C-:B------:R-:W-:Y:S01]  /*113f0*/  HSET2.LE.AND R48, R191, R77.reuse, PT ;  /* 0x0000004dbf307233 */ /* 0x100fe20003803000 */
[----:B------:R-:W-:Y:S01]  /*11400*/  IMAD.MOV.U32 R148, RZ, RZ, R164 ;  /* 0x000000ffff947224 */ /* 0x000fe200078e00a4 */
[--C-:B------:R-:W-:Y:S01]  /*11410*/  HSET2.LE.AND R49, R188, R77.reuse, PT ;  /* 0x0000004dbc317233 */ /* 0x100fe20003803000 */
[----:B------:R2:W-:Y:S01]  /*11420*/  MUFU.EX2 R164, R71 ;  /* 0x0000004700a47308 */ /* 0x0005e20000000800 */
[----:B------:R-:W-:Y:S01]  /*11430*/  F2FP.BF16.F32.PACK_AB R2, R219, R218 ;  /* 0x000000dadb02723e */ /* 0x000fe200000010ff */
[----:B------:R-:W-:Y:S01]  /*11440*/  IMAD.MOV.U32 R191, RZ, RZ, R95 ;  /* 0x000000ffffbf7224 */ /* 0x000fe200078e005f */
[----:B------:R-:W-:Y:S01]  /*11450*/  F2FP.BF16.F32.PACK_AB R3, R221, R198 ;  /* 0x000000c6dd03723e */ /* 0x000fe200000010ff */
[----:B------:R-:W-:Y:S01]  /*11460*/  IMAD.MOV.U32 R95, RZ, RZ, R62 ;  /* 0x000000ffff5f7224 */ /* 0x000fe200078e003e */
[----:B------:R-:W-:Y:S01]  /*11470*/  LOP3.LUT R48, R48, R2, RZ, 0xc0, !PT ;  /* 0x0000000230307212 */ /* 0x000fe200078ec0ff */
[----:B------:R-:W-:Y:S01]  /*11480*/  IMAD.MOV.U32 R149, RZ, RZ, R165 ;  /* 0x000000ffff957224 */ /* 0x000fe200078e00a5 */
[----:B------:R-:W-:Y:S03]  /*11490*/  LOP3.LUT R49, R49, R3, RZ, 0xc0, !PT ;  /* 0x0000000331317212 */ /* 0x000fe600078ec0ff */
[----:B------:R3:W3:Y:S01]  /*114a0*/  MUFU.EX2 R165, R70 ;  /* 0x0000004600a57308 */ /* 0x0006e20000000800 */
[----:B------:R-:W-:Y:S01]  /*114b0*/  F2FP.BF16.F32.PACK_AB R2, R159, R244 ;  /* 0x000000f49f02723e */ /* 0x000fe200000010ff */
[----:B------:R-:W-:Y:S01]  /*114c0*/  IMAD.MOV.U32 R177, RZ, RZ, R149 ;  /* 0x000000ffffb17224 */ /* 0x000fe200078e0095 */
[----:B------:R-:W-:Y:S01]  /*114d0*/  F2FP.BF16.F32.PACK_AB R3, R158, R245 ;  /* 0x000000f59e03723e */ /* 0x000fe200000010ff */
[----:B------:R-:W-:Y:S01]  /*114e0*/  IMAD.MOV.U32 R177, RZ, RZ, R184 ;  /* 0x000000ffffb17224 */ /* 0x000fe200078e00b8 */
[----:B------:R-:W-:Y:S01]  /*114f0*/  LOP3.LUT R54, R54, R2, RZ, 0xc0, !PT ;  /* 0x0000000236367212 */ /* 0x000fe200078ec0ff */
[----:B------:R-:W-:Y:S01]  /*11500*/  IMAD.MOV.U32 R190, RZ, RZ, R144 ;  /* 0x000000ffffbe7224 */ /* 0x000fe200078e0090 */
        /* <DEDUP_REMOVED lines=11> */
[----:B------:R-:W-:Y:S01]  /*115c0*/  MUFU.EX2 R95, R95 ;  /* 0x0000005f005f7308 */ /* 0x000fe20000000800 */
[----:B------:R-:W-:Y:S01]  /*115d0*/  F2FP.BF16.F32.PACK_AB R3, R207, R208 ;  /* 0x000000d0cf03723e */ /* 0x000fe200000010ff */
[----:B------:R-:W-:Y:S01]  /*115e0*/  IMAD.MOV.U32 R188, RZ, RZ, R81 ;  /* 0x000000ffffbc7224 */ /* 0x000fe200078e0051 */
[----:B------:R-:W-:Y:S02]  /*115f0*/  LOP3.LUT R60, R60, R2, RZ, 0xc0, !PT ;  /* 0x000000023c3c7212 */ /* 0x000fe400078ec0ff */
[----:B------:R-:W-:Y:S01]  /*11600*/  LOP3.LUT R61, R61, R3, RZ, 0xc0, !PT ;  /* 0x000000033d3d7212 */ /* 0x000fe200078ec0ff */
[----:B------:R-:W-:Y:S01]  /*11610*/  IMAD.MOV.U32 R189, RZ, RZ, R188 ;  /* 0x000000ffffbd7224 */ /* 0x000fe200078e00bc */
[----:B------:R-:W-:Y:S01]  /*11620*/  F2FP.BF16.F32.PACK_AB R2, R229, R222 ;  /* 0x000000dee502723e */ /* 0x000fe200000010ff */
[----:B------:R-:W-:Y:S01]  /*11630*/  IMAD.MOV.U32 R188, RZ, RZ, R137 ;  /* 0x000000ffffbc7224 */ /* 0x000fe200078e0089 */
[----:B------:R-:W-:Y:S01]  /*11640*/  F2FP.BF16.F32.PACK_AB R3, R173, R217 ;  /* 0x000000d9ad03723e */ /* 0x000fe200000010ff */
[----:B------:R-:W-:Y:S01]  /*11650*/  IMAD.MOV.U32 R178, RZ, RZ, R189 ;  /* 0x000000ffffb27224 */ /* 0x000fe200078e00bd */
[----:B------:R-:W-:Y:S01]  /*11660*/  LOP3.LUT R41, R235, UR21, R41, 0x96, !PT ;  /* 0x00000015eb297c12 */ /* 0x000fe2000f8e9629 */
        /* <DEDUP_REMOVED lines=8> */
[----:B------:R-:W-:Y:S01]  /*116f0*/  IMAD.WIDE.U32 R78, R41, -0x326172a9, RZ ;  /* 0xcd9e8d57294e7825 */ /* 0x000fe200078e00ff */
[----:B------:R-:W-:Y:S02]  /*11700*/  F2FP.BF16.F32.PACK_AB R40, R228, R191 ;  /* 0x000000bfe428723e */ /* 0x000fe400000010ff */
[----:B----4-:R-:W-:Y:S01]  /*11710*/  F2FP.BF16.F32.PACK_AB R2, R170, R169 ;  /* 0x000000a9aa02723e */ /* 0x010fe200000010ff */
[----:B------:R-:W-:Y:S01]  /*11720*/  IMAD.MOV.U32 R142, RZ, RZ, R109 ;  /* 0x000000ffff8e7224 */ /* 0x000fe200078e006d */
[----:B------:R-:W-:Y:S01]  /*11730*/  F2FP.BF16.F32.PACK_AB R3, R168, R155 ;  /* 0x0000009ba803723e */ /* 0x000fe200000010ff */
[----:B------:R-:W-:Y:S01]  /*11740*/  IMAD.MOV.U32 R189, RZ, RZ, R197 ;  /* 0x000000ffffbd7224 */ /* 0x000fe200078e00c5 */
[----:B------:R-:W-:Y:S01]  /*11750*/  LOP3.LUT R52, R52, R40, RZ, 0xc0, !PT ;  /* 0x0000002834347212 */ /* 0x000fe200078ec0ff */
[----:B------:R-:W-:Y:S01]  /*11760*/  IMAD.MOV.U32 R197, RZ, RZ, R137 ;  /* 0x000000ffffc57224 */ /* 0x000fe200078e0089 */
[--C-:B------:R-:W-:Y:S01]  /*11770*/  HSET2.LE.AND R62, R186, R77.reuse, PT ;  /* 0x0000004dba3e7233 */ /* 0x100fe20003803000 */
[----:B------:R-:W-:Y:S01]  /*11780*/  IMAD.MOV.U32 R186, RZ, RZ, R190 ;  /* 0x000000ffffba7224 */ /* 0x000fe200078e00be */
[----:B------:R-:W-:Y:S01]  /*11790*/  LOP3.LUT R65, R65, R2, RZ, 0xc0, !PT ;  /* 0x0000000241417212 */ /* 0x000fe200078ec0ff */
[----:B------:R-:W-:Y:S01]  /*117a0*/  MUFU.EX2 R109, R252 ;  /* 0x000000fc006d7308 */ /* 0x000fe20000000800 */
[----:B------:R-:W-:Y:S02]  /*117b0*/  LOP3.LUT R68, R68, R3, RZ, 0xc0, !PT ;  /* 0x0000000344447212 */ /* 0x000fe400078ec0ff */
[--C-:B--2---:R-:W-:Y:S02]  /*117c0*/  HSET2.LE.AND R71, R180, R77.reuse, PT ;  /* 0x0000004db4477233 */ /* 0x104fe40003803000 */
[----:B------:R-:W-:Y:S02]  /*117d0*/  F2FP.BF16.F32.PACK_AB R40, R220, R201 ;  /* 0x000000c9dc28723e */ /* 0x000fe400000010ff */
[----:B-1----:R-:W-:Y:S02]  /*117e0*/  F2FP.BF16.F32.PACK_AB R2, R162, R163 ;  /* 0x000000a3a202723e */ /* 0x002fe400000010ff */
[----:B------:R-:W-:Y:S02]  /*117f0*/  LOP3.LUT R3, R79, UR14, R174, 0x96, !PT ;  /* 0x0000000e4f037c12 */ /* 0x000fe4000f8e96ae */
[----:B------:R-:W-:Y:S02]  /*11800*/  LOP3.LUT R62, R62, R40, RZ, 0xc0, !PT ;  /* 0x000000283e3e7212 */ /* 0x000fe400078ec0ff */
[----:B------:R-:W-:Y:S01]  /*11810*/  LOP3.LUT R71, R71, R2, RZ, 0xc0, !PT ;  /* 0x0000000247477212 */ /* 0x000fe200078ec0ff */
[----:B------:R-:W-:Y:S01]  /*11820*/  IMAD.WIDE.U32 R2, R3, -0x2daee0ad, RZ ;  /* 0xd2511f5303027825 */ /* 0x000fe200078e00ff */
[----:B------:R-:W-:Y:S02]  /*11830*/  F2FP.BF16.F32.PACK_AB R40, R167, R166 ;  /* 0x000000a6a728723e */ /* 0x000fe400000010ff */
[----:B------:R-:W-:Y:S02]  /*11840*/  LOP3.LUT R42, R161, UR12, R78, 0x96, !PT ;  /* 0x0000000ca12a7c12 */ /* 0x000fe4000f8e964e */
[----:B------:R-:W-:Y:S02]  /*11850*/  LOP3.LUT R69, R69, R40, RZ, 0xc0, !PT ;  /* 0x0000002845457212 */ /* 0x000fe400078ec0ff */
[--C-:B------:R-:W-:Y:S01]  /*11860*/  HSET2.LE.AND R37, R195, R77.reuse, PT ;  /* 0x0000004dc3257233 */ /* 0x100fe20003803000 */
[----:B------:R-:W-:Y:S01]  /*11870*/  IMAD.MOV.U32 R195, RZ, RZ, R145 ;  /* 0x000000ffffc37224 */ /* 0x000fe200078e0091 */
[----:B------:R-:W-:Y:S01]  /*11880*/  LOP3.LUT R40, R3, UR11, R250, 0x96, !PT ;  /* 0x0000000b03287c12 */ /* 0x000fe2000f8e96fa */
[----:B------:R-:W-:Y:S01]  /*11890*/  IMAD.WIDE.U32 R42, R42, -0x2daee0ad, RZ ;  /* 0xd2511f532a2a7825 */ /* 0x000fe200078e00ff */
[--C-:B------:R-:W-:Y:S02]  /*118a0*/  HSET2.LE.AND R64, R64, R77.reuse, PT ;  /* 0x0000004d40407233 */ /* 0x100fe40003803000 */
[----:B------:R-:W-:Y:S01]  /*118b0*/  LOP3.LUT R37, R37, R0, RZ, 0xc0, !PT ;  /* 0x0000000025257212 */ /* 0x000fe200078ec0ff */
[----:B------:R-:W-:Y:S01]  /*118c0*/  IMAD.WIDE.U32 R40, R40, -0x326172a9, RZ ;  /* 0xcd9e8d5728287825 */ /* 0x000fe200078e00ff */
[----:B------:R-:W-:Y:S02]  /*118d0*/  F2FP.BF16.F32.PACK_AB R0, R111, R81 ;  /* 0x000000516f00723e */ /* 0x000fe400000010ff */
[----:B------:R-:W-:Y:S01]  /*118e0*/  LOP3.LUT R43, R43, UR9, R2, 0x96, !PT ;  /* 0x000000092b2b7c12 */ /* 0x000fe2000f8e9602 */
[----:B------:R-:W-:Y:S01]  /*118f0*/  IMAD.MOV.U32 R192, RZ, RZ, R195 ;  /* 0x000000ffffc07224 */ /* 0x000fe200078e00c3 */
[----:B------:R-:W-:Y:S01]  /*11900*/  LOP3.LUT R46, R46, R0, RZ, 0xc0, !PT ;  /* 0x000000002e2e7212 */ /* 0x000fe200078ec0ff */
[----:B------:R-:W-:Y:S01]  /*11910*/  IMAD.MOV.U32 R195, RZ, RZ, R175 ;  /* 0x000000ffffc37224 */ /* 0x000fe200078e00af */
[----:B------:R-:W-:Y:S02]  /*11920*/  LOP3.LUT R2, R41, UR10, R160, 0x96, !PT ;  /* 0x0000000a29027c12 */ /* 0x000fe4000f8e96a0 */
[----:B------:R-:W-:Y:S02]  /*11930*/  F2FP.BF16.F32.PACK_AB R0, R241, R239 ;  /* 0x000000eff100723e */ /* 0x000fe400000010ff */
[--C-:B---3--:R-:W-:Y:S01]  /*11940*/  HSET2.LE.AND R70, R182, R77.reuse, PT ;  /* 0x0000004db6467233 */ /* 0x108fe20003803000 */
[----:B------:R-:W-:Y:S01]  /*11950*/  IMAD.WIDE.U32 R2, R2, -0x2daee0ad, RZ ;  /* 0xd2511f5302027825 */ /* 0x000fe200078e00ff */
[----:B------:R-:W-:Y:S02]  /*11960*/  LOP3.LUT R51, R51, R0, RZ, 0xc0, !PT ;  /* 0x0000000033337212 */ /* 0x000fe400078ec0ff */
[----:B------:R-:W-:Y:S01]  /*11970*/  F2FP.BF16.F32.PACK_AB R0, R194, R193 ;  /* 0x000000c1c200723e */ /* 0x000fe200000010ff */
[----:B------:R-:W-:Y:S01]  /*11980*/  IMAD.MOV.U32 R182, RZ, RZ, R189 ;  /* 0x000000ffffb67224 */ /* 0x000fe200078e00bd */
[----:B------:R-:W-:Y:S01]  /*11990*/  LOP3.LUT R41, R3, UR7, R42, 0x96, !PT ;  /* 0x0000000703297c12 */ /* 0x000fe2000f8e962a */
        /* <DEDUP_REMOVED lines=8> */
[----:B------:R-:W-:Y:S01]  /*11a20*/  IMAD.WIDE.U32 R72, R72, -0x2daee0ad, RZ ;  /* 0xd2511f5348487825 */ /* 0x000fe200078e00ff */
[----:B------:R-:W-:Y:S02]  /*11a30*/  LOP3.LUT R42, R41, UR6, R42, 0x96, !PT ;  /* 0x00000006292a7c12 */ /* 0x000fe4000f8e962a */
[----:B------:R-:W-:Y:S02]  /*11a40*/  LOP3.LUT R57, R57, R0, RZ, 0xc0, !PT ;  /* 0x0000000039397212 */ /* 0x000fe400078ec0ff */
[----:B------:R-:W-:Y:S02]  /*11a50*/  F2FP.BF16.F32.PACK_AB R0, R202, R204 ;  /* 0x000000ccca00723e */ /* 0x000fe400000010ff */
[----:B------:R-:W-:Y:S02]  /*11a60*/  LOP3.LUT R2, R73, UR5, R2, 0x96, !PT ;  /* 0x0000000549027c12 */ /* 0x000fe4000f8e9602 */
[----:B------:R-:W-:Y:S02]  /*11a70*/  LOP3.LUT R63, R63, R0, RZ, 0xc0, !PT ;  /* 0x000000003f3f7212 */ /* 0x000fe400078ec0ff */
[----:B------:R-:W-:Y:S01]  /*11a80*/  F2FP.BF16.F32.PACK_AB R0, R172, R171 ;  /* 0x000000abac00723e */ /* 0x000fe200000010ff */
[----:B------:R-:W-:Y:S03]  /*11a90*/  IMAD.WIDE.U32 R2, R2, -0x326172a9, RZ ;  /* 0xcd9e8d5702027825 */ /* 0x000fe600078e00ff */
[----:B------:R-:W-:Y:S02]  /*11aa0*/  LOP3.LUT R64, R64, R0, RZ, 0xc0, !PT ;  /* 0x0000000040407212 */ /* 0x000fe400078ec0ff */
[----:B------:R-:W-:Y:S02]  /*11ab0*/  F2FP.BF16.F32.PACK_AB R0, R164, R165 ;  /* 0x000000a5a400723e */ /* 0x000fe400000010ff */
[----:B------:R-:W-:Y:S02]  /*11ac0*/  LOP3.LUT R40, R3, UR16, R40, 0x96, !PT ;  /* 0x0000001003287c12 */ /* 0x000fe4000f8e9628 */
        /* <DEDUP_REMOVED lines=36> */
[----:B------:R-:W-:Y:S02]  /*11d10*/  IMAD.MOV.U32 R146, RZ, RZ, R154 ;  /* 0x000000ffff927224 */ /* 0x000fe400078e009a */
[----:B------:R-:W-:Y:S01]  /*11d20*/  IMAD.MOV.U32 R154, RZ, RZ, R123 ;  /* 0x000000ffff9a7224 */ /* 0x000fe200078e007b */
[----:B------:R-:W-:Y:S01]  /*11d30*/  LOP3.LUT R0, R235, UR21, R0, 0x96, !PT ;  /* 0x00000015eb007c12 */ /* 0x000fe2000f8e9600 */
[----:B------:R-:W-:Y:S02]  /*11d40*/  IMAD.MOV.U32 R123, RZ, RZ, R74 ;  /* 0x000000ffff7b7224 */ /* 0x000fe400078e004a */
[----:B------:R-:W-:Y:S02]  /*11d50*/  IMAD.MOV.U32 R246, RZ, RZ, R154 ;  /* 0x000000fffff67224 */ /* 0x000fe400078e009a */
[----:B------:R-:W-:Y:S04]  /*11d60*/  IMAD.WIDE.U32 R74, R0, -0x326172a9, RZ ;  /* 0xcd9e8d57004a7825 */ /* 0x000fe800078e00ff */
[----:B------:R-:W-:Y:S01]  /*11d70*/  IMAD.MOV.U32 R190, RZ, RZ, R246 ;  /* 0x000000ffffbe7224 */ /* 0x000fe200078e00f6 */
[----:B------:R-:W-:Y:S01]  /*11d80*/  LOP3.LUT R2, R75, UR14, R174, 0x96, !PT ;  /* 0x0000000e4b027c12 */ /* 0x000fe2000f8e96ae */
[----:B------:R-:W-:Y:S01]  /*11d90*/  IMAD.MOV.U32 R246, RZ, RZ, R108 ;  /* 0x000000fffff67224 */ /* 0x000fe200078e006c */
[----:B------:R-:W-:Y:S01]  /*11da0*/  LOP3.LUT R0, R161, UR12, R74, 0x96, !PT ;  /* 0x0000000ca1007c12 */ /* 0x000fe2000f8e964a */
[----:B------:R-:W-:Y:S02]  /*11db0*/  IMAD.MOV.U32 R108, RZ, RZ, R98 ;  /* 0x000000ffff6c7224 */ /* 0x000fe400078e0062 */
[----:B------:R-:W-:Y:S04]  /*11dc0*/  IMAD.WIDE.U32 R2, R2, -0x2daee0ad, RZ ;  /* 0xd2511f5302027825 */ /* 0x000fe800078e00ff */
[----:B------:R-:W-:Y:S01]  /*11dd0*/  IMAD.MOV.U32 R98, RZ, RZ, R206 ;  /* 0x000000ffff627224 */ /* 0x000fe200078e00ce */
[----:B------:R-:W-:Y:S01]  /*11de0*/  LOP3.LUT R40, R3, UR11, R250, 0x96, !PT ;  /* 0x0000000b03287c12 */ /* 0x000fe2000f8e96fa */
[----:B------:R-:W-:Y:S01]  /*11df0*/  IMAD.WIDE.U32 R42, R0, -0x2daee0ad, RZ ;  /* 0xd2511f53002a7825 */ /* 0x000fe200078e00ff */
[----:B------:R-:W2:Y:S01]  /*11e00*/  LDL.LU R206, [R1+0xd0] ;  /* 0x0000d00001ce7983 */ /* 0x000ea20000300800 */
[----:B------:R-:W-:Y:S02]  /*11e10*/  MUFU.EX2 R108, R108 ;  /* 0x0000006c006c7308 */ /* 0x000fe40000000800 */
[----:B------:R-:W-:Y:S01]  /*11e20*/  IMAD.WIDE.U32 R40, R40, -0x326172a9, RZ ;  /* 0xcd9e8d5728287825 */ /* 0x000fe200078e00ff */
[----:B------:R-:W-:Y:S03]  /*11e30*/  LOP3.LUT R0, R43, UR9, R2, 0x96, !PT ;  /* 0x000000092b007c12 */ /* 0x000fe6000f8e9602 */
[----:B------:R-:W-:Y:S01]  /*11e40*/  IMAD.MOV.U32 R141, RZ, RZ, R246 ;  /* 0x000000ffff8d7224 */ /* 0x000fe200078e00f6 */
[----:B------:R-:W-:Y:S01]  /*11e50*/  LOP3.LUT R3, R41, UR10, R160, 0x96, !PT ;  /* 0x0000000a29037c12 */ /* 0x000fe2000f8e96a0 */
[----:B------:R-:W-:Y:S02]  /*11e60*/  IMAD.WIDE.U32 R72, R0, -0x326172a9, RZ ;  /* 0xcd9e8d5700487825 */ /* 0x000fe400078e00ff */
[----:B------:R-:W1:Y:S02]  /*11e70*/  MUFU.EX2 R98, R98 ;  /* 0x0000006200627308 */ /* 0x000e640000000800 */
[----:B------:R-:W-:Y:S01]  /*11e80*/  IMAD.WIDE.U32 R2, R3, -0x2daee0ad, RZ ;  /* 0xd2511f5303027825 */ /* 0x000fe200078e00ff */
[----:B------:R-:W-:Y:S03]  /*11e90*/  LOP3.LUT R40, R73, UR8, R40, 0x96, !PT ;  /* 0x0000000849287c12 */ /* 0x000fe6000f8e9628 */
[----:B------:R-:W-:Y:S01]  /*11ea0*/  IMAD.MOV.U32 R246, RZ, RZ, R227 ;  /* 0x000000fffff67224 */ /* 0x000fe200078e00e3 */
[----:B------:R-:W-:Y:S01]  /*11eb0*/  LOP3.LUT R41, R3, UR7, R42, 0x96, !PT ;  /* 0x0000000703297c12 */ /* 0x000fe2000f8e962a */
[----:B------:R-:W-:Y:S01]  /*11ec0*/  IMAD.WIDE.U32 R42, R40, -0x2daee0ad, RZ ;  /* 0xd2511f53282a7825 */ /* 0x000fe200078e00ff */
[----:B------:R-:W3:Y:S03]  /*11ed0*/  LDL.LU R227, [R1+0xcc] ;  /* 0x0000cc0001e37983 */ /* 0x000ee60000300800 */
[----:B------:R-:W-:Y:S01]  /*11ee0*/  IMAD.MOV.U32 R160, RZ, RZ, R147 ;  /* 0x000000ffffa07224 */ /* 0x000fe200078e0093 */
[----:B------:R-:W-:Y:S01]  /*11ef0*/  LOP3.LUT R2, R43, UR5, R2, 0x96, !PT ;  /* 0x000000052b027c12 */ /* 0x000fe2000f8e9602 */
[----:B------:R-:W-:Y:S04]  /*11f00*/  IMAD.WIDE.U32 R40, R41, -0x326172a9, RZ ;  /* 0xcd9e8d5729287825 */ /* 0x000fe800078e00ff */
[----:B------:R-:W-:Y:S01]  /*11f10*/  IMAD.WIDE.U32 R2, R2, -0x326172a9, RZ ;  /* 0xcd9e8d5702027825 */ /* 0x000fe200078e00ff */
[----:B------:R-:W-:Y:S03]  /*11f20*/  LOP3.LUT R0, R41, UR6, R72, 0x96, !PT ;  /* 0x0000000629007c12 */ /* 0x000fe6000f8e9648 */
[----:B------:R-:W-:Y:S01]  /*11f30*/  IMAD.MOV.U32 R161, RZ, RZ, R146 ;  /* 0x000000ffffa17224 */ /* 0x000fe200078e0092 */
[----:B------:R-:W-:Y:S01]  /*11f40*/  LOP3.LUT R40, R3, UR16, R40, 0x96, !PT ;  /* 0x0000001003287c12 */ /* 0x000fe2000f8e9628 */
[----:B------:R-:W-:Y:S01]  /*11f50*/  IMAD.MOV.U32 R174, RZ, RZ, R76 ;  /* 0x000000ffffae7224 */ /* 0x000fe200078e004c */
[C---:B------:R-:W-:Y:S01]  /*11f60*/  LOP3.LUT R3, R2.reuse, 0xffff, RZ, 0xc0, !PT ;  /* 0x0000ffff02037812 */ /* 0x040fe200078ec0ff */
[----:B------:R-:W-:Y:S01]  /*11f70*/  IMAD.MOV.U32 R137, RZ, RZ, R141 ;  /* 0x000000ffff897224 */ /* 0x000fe200078e008d */
[----:B------:R-:W-:Y:S01]  /*11f80*/  LOP3.LUT R41, R2, 0xff, RZ, 0xc0, !PT ;  /* 0x000000ff02297812 */ /* 0x000fe200078ec0ff */
[----:B------:R-:W-:Y:S01]  /*11f90*/  IMAD.MOV.U32 R141, RZ, RZ, R142 ;  /* 0x000000ffff8d7224 */ /* 0x000fe200078e008e */
[----:B------:R-:W-:Y:S01]  /*11fa0*/  SHF.R.U32.HI R3, RZ, 0x8, R3 ;  /* 0x00000008ff037819 */ /* 0x000fe20000011603 */
[----:B------:R-:W-:Y:S02]  /*11fb0*/  IMAD.MOV.U32 R142, RZ, RZ, R246 ;  /* 0x000000ffff8e7224 */ /* 0x000fe400078e00f6 */
[----:B------:R-:W-:Y:S01]  /*11fc0*/  IMAD.MOV.U32 R246, RZ, RZ, R90 ;  /* 0x000000fffff67224 */ /* 0x000fe200078e005a */
[----:B------:R-:W-:Y:S01]  /*11fd0*/  PRMT R96, R41, 0x5410, R3 ;  /* 0x0000541029607816 */ /* 0x000fe20000000003 */
[----:B------:R4:W1:Y:S01]  /*11fe0*/  MUFU.EX2 R90, R226 ;  /* 0x000000e2005a7308 */ /* 0x0008620000000800 */
[----:B------:R-:W-:Y:S01]  /*11ff0*/  SHF.R.U32.HI R41, RZ, 0x10, R2 ;  /* 0x00000010ff297819 */ /* 0x000fe20000011602 */
[----:B------:R-:W-:Y:S01]  /*12000*/  IMAD.MOV.U32 R189, RZ, RZ, R246 ;  /* 0x000000ffffbd7224 */ /* 0x000fe200078e00f6 */
[----:B------:R-:W-:Y:S01]  /*12010*/  SHF.R.U32.HI R3, RZ, 0x18, R2 ;  /* 0x00000018ff037819 */ /* 0x000fe20000011602 */
[----:B------:R-:W-:Y:S01]  /*12020*/  IMAD.MOV.U32 R246, RZ, RZ, R94 ;  /* 0x000000fffff67224 */ /* 0x000fe200078e005e */
[----:B------:R-:W-:Y:S01]  /*12030*/  LOP3.LUT R2, R41, 0xff, RZ, 0xc0, !PT ;  /* 0x000000ff29027812 */ /* 0x000fe200078ec0ff */
[----:B------:R-:W-:Y:S04]  /*12040*/  IMAD.MOV.U32 R175, RZ, RZ, R161 ;  /* 0x000000ffffaf7224 */ /* 0x000fe800078e00a1 */
[----:B------:R-:W-:Y:S01]  /*12050*/  MUFU.EX2 R94, R104 ;  /* 0x00000068005e7308 */ /* 0x000fe20000000800 */
[----:B------:R-:W-:Y:S01]  /*12060*/  PRMT R151, R2, 0x5410, R3 ;  /* 0x0000541002977816 */ /* 0x000fe20000000003 */
[----:B------:R-:W-:Y:S04]  /*12070*/  IMAD.WIDE.U32 R2, R0, -0x2daee0ad, RZ ;  /* 0xd2511f5300027825 */ /* 0x000fe800078e00ff */
[----:B------:R-:W-:Y:S01]  /*12080*/  IMAD.MOV.U32 R178, RZ, RZ, R141 ;  /* 0x000000ffffb27224 */ /* 0x000fe200078e008d */
[----:B------:R-:W-:Y:S03]  /*12090*/  LOP3.LUT R0, R3, UR15, R42, 0x96, !PT ;  /* 0x0000000f03007c12 */ /* 0x000fe6000f8e962a */
[----:B------:R-:W-:Y:S01]  /*120a0*/  MUFU.EX2 R104, R214 ;  /* 0x000000d600687308 */ /* 0x000fe20000000800 */
[C---:B------:R-:W-:Y:S01]  /*120b0*/  LOP3.LUT R3, R2.reuse, 0xffff, RZ, 0xc0, !PT ;  /* 0x0000ffff02037812 */ /* 0x040fe200078ec0ff */
[----:B----4-:R4:W5:Y:S01]  /*120c0*/  LDL.LU R226, [R1+0xc8] ;  /* 0x0000c80001e27983 */ /* 0x0109620000300800 */
[----:B------:R-:W-:Y:S01]  /*120d0*/  LOP3.LUT R42, R225, UR12, R78, 0x96, !PT ;  /* 0x0000000ce12a7c12 */ /* 0x000fe2000f8e964e */
[----:B------:R-:W-:Y:S01]  /*120e0*/  IMAD.MOV.U32 R141, RZ, RZ, R142 ;  /* 0x000000ffff8d7224 */ /* 0x000fe200078e008e */
[----:B------:R-:W-:Y:S01]  /*120f0*/  SHF.R.U32.HI R41, RZ, 0x8, R3 ;  /* 0x00000008ff297819 */ /* 0x000fe20000011603 */
[----:B------:R-:W-:Y:S01]  /*12100*/  IMAD.MOV.U32 R142, RZ, RZ, R91 ;  /* 0x000000ffff8e7224 */ /* 0x000fe200078e005b */
[----:B------:R-:W-:Y:S03]  /*12110*/  LOP3.LUT R3, R2, 0xff, RZ, 0xc0, !PT ;  /* 0x000000ff02037812 */ /* 0x000fe600078ec0ff */
[----:B------:R-:W-:Y:S01]  /*12120*/  MUFU.EX2 R91, R115 ;  /* 0x00000073005b7308 */ /* 0x000fe20000000800 */
[----:B------:R-:W-:Y:S01]  /*12130*/  IMAD.WIDE.U32 R42, R42, -0x2daee0ad, RZ ;  /* 0xd2511f532a2a7825 */ /* 0x000fe200078e00ff */
[----:B------:R-:W-:Y:S03]  /*12140*/  PRMT R154, R3, 0x5410, R41 ;  /* 0x00005410039a7816 */ /* 0x000fe60000000029 */
[----:B------:R-:W-:Y:S01]  /*12150*/  IMAD.MOV.U32 R161, RZ, RZ, R160 ;  /* 0x000000ffffa17224 */ /* 0x000fe200078e00a0 */
[----:B------:R-:W-:Y:S01]  /*12160*/  SHF.R.U32.HI R41, RZ, 0x10, R2 ;  /* 0x00000010ff297819 */ /* 0x000fe20000011602 */
[----:B------:R-:W-:Y:S01]  /*12170*/  IMAD.MOV.U32 R160, RZ, RZ, R84 ;  /* 0x000000ffffa07224 */ /* 0x000fe200078e0054 */
[----:B------:R-:W-:Y:S02]  /*12180*/  SHF.R.U32.HI R3, RZ, 0x18, R2 ;  /* 0x00000018ff037819 */ /* 0x000fe40000011602 */
[----:B------:R-:W-:Y:S01]  /*12190*/  MUFU.EX2 R115, R211 ;  /* 0x000000d300737308 */ /* 0x000fe20000000800 */
[----:B------:R-:W-:Y:S04]  /*121a0*/  LOP3.LUT R2, R41, 0xff, RZ, 0xc0, !PT ;  /* 0x000000ff29027812 */ /* 0x000fe800078ec0ff */
[----:B------:R-:W-:Y:S02]  /*121b0*/  PRMT R152, R2, 0x5410, R3 ;  /* 0x0000541002987816 */ /* 0x000fe40000000003 */
[C---:B------:R-:W-:Y:S03]  /*121c0*/  LOP3.LUT R2, R40.reuse, 0xffff, RZ, 0xc0, !PT ;  /* 0x0000ffff28027812 */ /* 0x040fe600078ec0ff */
[----:B------:R-:W-:Y:S01]  /*121d0*/  MUFU.EX2 R137, R137 ;  /* 0x0000008900897308 */ /* 0x000fe20000000800 */
[----:B------:R-:W-:Y:S02]  /*121e0*/  SHF.R.U32.HI R3, RZ, 0x8, R2 ;  /* 0x00000008ff037819 */ /* 0x000fe40000011602 */
[----:B------:R-:W-:Y:S07]  /*121f0*/  LOP3.LUT R2, R40, 0xff, RZ, 0xc0, !PT ;  /* 0x000000ff28027812 */ /* 0x000fee00078ec0ff */
[----:B------:R-:W-:Y:S01]  /*12200*/  MUFU.EX2 R141, R141 ;  /* 0x0000008d008d7308 */ /* 0x000fe20000000800 */
[----:B------:R-:W-:Y:S02]  /*12210*/  PRMT R147, R2, 0x5410, R3 ;  /* 0x0000541002937816 */ /* 0x000fe40000000003 */
[--C-:B------:R-:W-:Y:S02]  /*12220*/  SHF.R.U32.HI R2, RZ, 0x10, R40.reuse ;  /* 0x00000010ff027819 */ /* 0x100fe40000011628 */
[----:B------:R-:W-:Y:S02]  /*12230*/  SHF.R.U32.HI R40, RZ, 0x18, R40 ;  /* 0x00000018ff287819 */ /* 0x000fe40000011628 */
[----:B------:R-:W-:Y:S03]  /*12240*/  LOP3.LUT R2, R2, 0xff, RZ, 0xc0, !PT ;  /* 0x000000ff02027812 */ /* 0x000fe600078ec0ff */
[----:B------:R-:W-:Y:S01]  /*12250*/  MUFU.EX2 R160, R160 ;  /* 0x000000a000a07308 */ /* 0x000fe20000000800 */
[----:B------:R-:W-:Y:S02]  /*12260*/  PRMT R146, R2, 0x5410, R40 ;  /* 0x0000541002927816 */ /* 0x000fe40000000028 */
[C---:B------:R-:W-:Y:S07]  /*12270*/  LOP3.LUT R2, R0.reuse, 0xffff, RZ, 0xc0, !PT ;  /* 0x0000ffff00027812 */ /* 0x040fee00078ec0ff */
[----:B------:R-:W-:Y:S01]  /*12280*/  MUFU.EX2 R161, R161 ;  /* 0x000000a100a17308 */ /* 0x000fe20000000800 */
[----:B------:R-:W-:Y:S02]  /*12290*/  SHF.R.U32.HI R3, RZ, 0x8, R2 ;  /* 0x00000008ff037819 */ /* 0x000fe40000011602 */
[----:B------:R-:W-:Y:S04]  /*122a0*/  LOP3.LUT R2, R0, 0xff, RZ, 0xc0, !PT ;  /* 0x000000ff00027812 */ /* 0x000fe800078ec0ff */
[----:B------:R-:W-:Y:S03]  /*122b0*/  PRMT R149, R2, 0x5410, R3 ;  /* 0x0000541002957816 */ /* 0x000fe60000000003 */
[----:B------:R-:W-:Y:S01]  /*122c0*/  MUFU.EX2 R142, R142 ;  /* 0x0000008e008e7308 */ /* 0x000fe20000000800 */
[--C-:B------:R-:W-:Y:S02]  /*122d0*/  SHF.R.U32.HI R3, RZ, 0x10, R0.reuse ;  /* 0x00000010ff037819 */ /* 0x100fe40000011600 */
[----:B------:R-:W-:Y:S02]  /*122e0*/  SHF.R.U32.HI R2, RZ, 0x18, R0 ;  /* 0x00000018ff027819 */ /* 0x000fe40000011600 */
[----:B------:R-:W-:Y:S04]  /*122f0*/  LOP3.LUT R0, R3, 0xff, RZ, 0xc0, !PT ;  /* 0x000000ff03007812 */ /* 0x000fe800078ec0ff */
[----:B------:R-:W-:Y:S02]  /*12300*/  PRMT R148, R0, 0x5410, R2 ;  /* 0x0000541000947816 */ /* 0x000fe40000000002 */
[----:B------:R-:W-:Y:S05]  /*12310*/  LOP3.LUT R2, R79, UR14, R176, 0x96, !PT ;  /* 0x0000000e4f027c12 */ /* 0x000fea000f8e96b0 */
[----:B------:R-:W-:Y:S05]  /*12320*/  IMAD.WIDE.U32 R2, R2, -0x2daee0ad, RZ ;  /* 0xd2511f5302027825 */ /* 0x000fea00078e00ff */
[----:B------:R-:W-:Y:S02]  /*12330*/  LOP3.LUT R40, R3, UR11, R248, 0x96, !PT ;  /* 0x0000000b03287c12 */ /* 0x000fe4000f8e96f8 */
[----:B------:R-:W-:Y:S03]  /*12340*/  LOP3.LUT R43, R43, UR9, R2, 0x96, !PT ;  /* 0x000000092b2b7c12 */ /* 0x000fe6000f8e9602 */
        /* <DEDUP_REMOVED lines=9> */
[----:B------:R-:W-:Y:S05]  /*123e0*/  LOP3.LUT R2, R73, UR5, R2, 0x96, !PT ;  /* 0x0000000549027c12 */ /* 0x000fea000f8e9602 */
        /* <DEDUP_REMOVED lines=29> */
[----:B------:R-:W-:Y:S01]  /*125c0*/  LOP3.LUT R40, R225, UR12, R74, 0x96, !PT ;  /* 0x0000000ce1287c12 */ /* 0x000fe2000f8e964a */
[----:B------:R-:W-:Y:S01]  /*125d0*/  IMAD.MOV.U32 R225, RZ, RZ, R180 ;  /* 0x000000ffffe17224 */ /* 0x000fe200078e00b4 */
[----:B------:R-:W-:Y:S02]  /*125e0*/  SHF.R.U32.HI R3, RZ, 0x8, R0 ;  /* 0x00000008ff037819 */ /* 0x000fe40000011600 */
[----:B------:R-:W-:Y:S01]  /*125f0*/  LOP3.LUT R0, R2, 0xff, RZ, 0xc0, !PT ;  /* 0x000000ff02007812 */ /* 0x000fe200078ec0ff */
[----:B------:R-:W-:Y:S03]  /*12600*/  IMAD.WIDE.U32 R40, R40, -0x2daee0ad, RZ ;  /* 0xd2511f5328287825 */ /* 0x000fe600078e00ff */
[----:B------:R-:W-:Y:S02]  /*12610*/  PRMT R145, R0, 0x5410, R3 ;  /* 0x0000541000917816 */ /* 0x000fe40000000003 */
[--C-:B------:R-:W-:Y:S02]  /*12620*/  SHF.R.U32.HI R0, RZ, 0x10, R2.reuse ;  /* 0x00000010ff007819 */ /* 0x100fe40000011602 */
[----:B------:R-:W-:Y:S02]  /*12630*/  SHF.R.U32.HI R2, RZ, 0x18, R2 ;  /* 0x00000018ff027819 */ /* 0x000fe40000011602 */
[----:B------:R-:W-:Y:S04]  /*12640*/  LOP3.LUT R0, R0, 0xff, RZ, 0xc0, !PT ;  /* 0x000000ff00007812 */ /* 0x000fe800078ec0ff */
[----:B------:R-:W-:Y:S02]  /*12650*/  PRMT R144, R0, 0x5410, R2 ;  /* 0x0000541000907816 */ /* 0x000fe40000000002 */
[----:B------:R-:W-:Y:S01]  /*12660*/  LOP3.LUT R2, R75, UR14, R176, 0x96, !PT ;  /* 0x0000000e4b027c12 */ /* 0x000fe2000f8e96b0 */
[----:B------:R-:W-:Y:S02]  /*12670*/  IMAD.MOV.U32 R176, RZ, RZ, R197 ;  /* 0x000000ffffb07224 */ /* 0x000fe400078e00c5 */
[----:B------:R-:W-:Y:S02]  /*12680*/  IMAD.MOV.U32 R197, RZ, RZ, R111 ;  /* 0x000000ffffc57224 */ /* 0x000fe400078e006f */
[----:B------:R-:W-:Y:S01]  /*12690*/  IMAD.WIDE.U32 R2, R2, -0x2daee0ad, RZ ;  /* 0xd2511f5302027825 */ /* 0x000fe200078e00ff */
[----:B------:R-:W4:Y:S03]  /*126a0*/  MUFU.EX2 R111, R97 ;  /* 0x00000061006f7308 */ /* 0x000f260000000800 */
[----:B------:R-:W-:Y:S01]  /*126b0*/  IMAD.MOV.U32 R182, RZ, RZ, R176 ;  /* 0x000000ffffb67224 */ /* 0x000fe200078e00b0 */
[----:B------:R-:W-:Y:S01]  /*126c0*/  LOP3.LUT R42, R41, UR9, R2, 0x96, !PT ;  /* 0x00000009292a7c12 */ /* 0x000fe2000f8e9602 */
[----:B------:R-:W-:Y:S01]  /*126d0*/  IMAD.MOV.U32 R176, RZ, RZ, R178 ;  /* 0x000000ffffb07224 */ /* 0x000fe200078e00b2 */
[----:B------:R-:W-:Y:S01]  /*126e0*/  LOP3.LUT R72, R3, UR11, R248, 0x96, !PT ;  /* 0x0000000b03487c12 */ /* 0x000fe2000f8e96f8 */
[----:B------:R-:W-:Y:S03]  /*126f0*/  IMAD.MOV.U32 R178, RZ, RZ, R189 ;  /* 0x000000ffffb27224 */ /* 0x000fe600078e00bd */
[----:B------:R-:W-:Y:S01]  /*12700*/  MUFU.EX2 R97, R112 ;  /* 0x0000007000617308 */ /* 0x000fe20000000800 */
[----:B------:R-:W-:Y:S04]  /*12710*/  IMAD.WIDE.U32 R42, R42, -0x326172a9, RZ ;  /* 0xcd9e8d572a2a7825 */ /* 0x000fe800078e00ff */
[----:B------:R-:W-:Y:S05]  /*12720*/  IMAD.WIDE.U32 R72, R72, -0x326172a9, RZ ;  /* 0xcd9e8d5748487825 */ /* 0x000fea00078e00ff */
[----:B------:R-:W3:Y:S01]  /*12730*/  MUFU.EX2 R112, R213 ;  /* 0x000000d500707308 */ /* 0x000ee20000000800 */
[----:B------:R-:W-:Y:S01]  /*12740*/  IMAD.MOV.U32 R189, RZ, RZ, R196 ;  /* 0x000000ffffbd7224 */ /* 0x000fe200078e00c4 */
[----:B------:R-:W-:Y:S01]  /*12750*/  LOP3.LUT R72, R43, UR8, R72, 0x96, !PT ;  /* 0x000000082b487c12 */ /* 0x000fe2000f8e9648 */
[----:B------:R-:W-:Y:S01]  /*12760*/  IMAD.MOV.U32 R196, RZ, RZ, R192 ;  /* 0x000000ffffc47224 */ /* 0x000fe200078e00c0 */
[----:B------:R-:W-:Y:S01]  /*12770*/  LOP3.LUT R3, R73, UR10, R224, 0x96, !PT ;  /* 0x0000000a49037c12 */ /* 0x000fe2000f8e96e0 */
[----:B------:R-:W-:Y:S02]  /*12780*/  IMAD.MOV.U32 R192, RZ, RZ, R190 ;  /* 0x000000ffffc07224 */ /* 0x000fe400078e00be */
[----:B------:R-:W-:Y:S04]  /*12790*/  IMAD.WIDE.U32 R72, R72, -0x2daee0ad, RZ ;  /* 0xd2511f5348487825 */ /* 0x000fe800078e00ff */
[----:B------:R-:W-:Y:S04]  /*127a0*/  IMAD.WIDE.U32 R2, R3, -0x2daee0ad, RZ ;  /* 0xd2511f5303027825 */ /* 0x000fe800078e00ff */
[----:B------:R-:W-:Y:S01]  /*127b0*/  IMAD.MOV.U32 R180, RZ, RZ, R182 ;  /* 0x000000ffffb47224 */ /* 0x000fe200078e00b6 */
[----:B------:R-:W-:Y:S01]  /*127c0*/  LOP3.LUT R2, R73, UR5, R2, 0x96, !PT ;  /* 0x0000000549027c12 */ /* 0x000fe2000f8e9602 */
[----:B------:R-:W-:Y:S01]  /*127d0*/  IMAD.MOV.U32 R190, RZ, RZ, R195 ;  /* 0x000000ffffbe7224 */ /* 0x000fe200078e00c3 */
[----:B------:R-:W-:Y:S01]  /*127e0*/  LOP3.LUT R40, R3, UR7, R40, 0x96, !PT ;  /* 0x0000000703287c12 */ /* 0x000fe2000f8e9628 */
[----:B------:R-:W-:Y:S02]  /*127f0*/  IMAD.MOV.U32 R182, RZ, RZ, R176 ;  /* 0x000000ffffb67224 */ /* 0x000fe400078e00b0 */
[----:B------:R-:W-:Y:S04]  /*12800*/  IMAD.WIDE.U32 R2, R2, -0x326172a9, RZ ;  /* 0xcd9e8d5702027825 */ /* 0x000fe800078e00ff */
[----:B------:R-:W-:Y:S01]  /*12810*/  IMAD.WIDE.U32 R40, R40, -0x326172a9, RZ ;  /* 0xcd9e8d5728287825 */ /* 0x000fe200078e00ff */
[C---:B------:R-:W-:Y:S03]  /*12820*/  LOP3.LUT R0, R2.reuse, 0xffff, RZ, 0xc0, !PT ;  /* 0x0000ffff02007812 */ /* 0x040fe600078ec0ff */
[----:B------:R-:W-:Y:S01]  /*12830*/  IMAD.MOV.U32 R195, RZ, RZ, R175 ;  /* 0x000000ffffc37224 */ /* 0x000fe200078e00af */
[----:B------:R-:W-:Y:S01]  /*12840*/  LOP3.LUT R73, R3, UR16, R40, 0x96, !PT ;  /* 0x0000001003497c12 */ /* 0x000fe2000f8e9628 */
[----:B------:R-:W-:Y:S01]  /*12850*/  IMAD.MOV.U32 R176, RZ, RZ, R178 ;  /* 0x000000ffffb07224 */ /* 0x000fe200078e00b2 */
[----:B------:R-:W-:Y:S01]  /*12860*/  SHF.R.U32.HI R3, RZ, 0x8, R0 ;  /* 0x00000008ff037819 */ /* 0x000fe20000011600 */
[----:B------:R-:W-:Y:S01]  /*12870*/  IMAD.MOV.U32 R224, RZ, RZ, R225 ;  /* 0x000000ffffe07224 */ /* 0x000fe200078e00e1 */
[----:B------:R-:W-:Y:S01]  /*12880*/  LOP3.LUT R0, R2, 0xff, RZ, 0xc0, !PT ;  /* 0x000000ff02007812 */ /* 0x000fe200078ec0ff */
[----:B------:R-:W-:Y:S01]  /*12890*/  IMAD.MOV.U32 R175, RZ, RZ, R122 ;  /* 0x000000ffffaf7224 */ /* 0x000fe200078e007a */
[----:B------:R-:W-:Y:S01]  /*128a0*/  LOP3.LUT R42, R41, UR6, R42, 0x96, !PT ;  /* 0x00000006292a7c12 */ /* 0x000fe2000f8e962a */
[----:B------:R-:W-:Y:S01]  /*128b0*/  IMAD.MOV.U32 R178, RZ, RZ, R189 ;  /* 0x000000ffffb27224 */ /* 0x000fe200078e00bd */
[----:B------:R-:W-:Y:S01]  /*128c0*/  PRMT R82, R0, 0x5410, R3 ;  /* 0x0000541000527816 */ /* 0x000fe20000000003 */
[----:B------:R-:W-:Y:S01]  /*128d0*/  IMAD.MOV.U32 R122, RZ, RZ, R126 ;  /* 0x000000ffff7a7224 */ /* 0x000fe200078e007e */
[----:B------:R-:W-:Y:S01]  /*128e0*/  SHF.R.U32.HI R0, RZ, 0x10, R2 ;  /* 0x00000010ff007819 */ /* 0x000fe20000011602 */
[----:B------:R-:W-:Y:S01]  /*128f0*/  IMAD.MOV.U32 R189, RZ, RZ, R196 ;  /* 0x000000ffffbd7224 */ /* 0x000fe200078e00c4 */
[----:B------:R-:W-:Y:S01]  /*12900*/  SHF.R.U32.HI R2, RZ, 0x18, R2 ;  /* 0x00000018ff027819 */ /* 0x000fe20000011602 */
[----:B------:R-:W-:Y:S01]  /*12910*/  IMAD.MOV.U32 R225, RZ, RZ, R180 ;  /* 0x000000ffffe17224 */ /* 0x000fe200078e00b4 */
[----:B------:R-:W-:Y:S01]  /*12920*/  LOP3.LUT R0, R0, 0xff, RZ, 0xc0, !PT ;  /* 0x000000ff00007812 */ /* 0x000fe200078ec0ff */
[----:B------:R-:W-:Y:S01]  /*12930*/  IMAD.MOV.U32 R196, RZ, RZ, R192 ;  /* 0x000000ffffc47224 */ /* 0x000fe200078e00c0 */
[----:B------:R-:W-:Y:S01]  /*12940*/  MOV R126, R107 ;  /* 0x0000006b007e7202 */ /* 0x000fe20000000f00 */
[----:B------:R-:W-:Y:S01]  /*12950*/  IMAD.MOV.U32 R180, RZ, RZ, R182 ;  /* 0x000000ffffb47224 */ /* 0x000fe200078e00b6 */
[----:B------:R-:W-:Y:S01]  /*12960*/  PRMT R75, R0, 0x5410, R2 ;  /* 0x00005410004b7816 */ /* 0x000fe20000000002 */
[----:B------:R-:W-:Y:S02]  /*12970*/  IMAD.WIDE.U32 R2, R42, -0x2daee0ad, RZ ;  /* 0xd2511f532a027825 */ /* 0x000fe400078e00ff */
[----:B------:R-:W1:Y:S02]  /*12980*/  LDSM.16.MT88.4 R40, [R205+0x4000] ;  /* 0x00400000cd28783b */ /* 0x000e640000004200 */
[----:B------:R-:W-:Y:S01]  /*12990*/  IMAD.MOV.U32 R107, RZ, RZ, R106 ;  /* 0x000000ffff6b7224 */ /* 0x000fe200078e006a */
[----:B------:R-:W-:Y:S01]  /*129a0*/  LOP3.LUT R72, R3, UR15, R72, 0x96, !PT ;  /* 0x0000000f03487c12 */ /* 0x000fe2000f8e9648 */
[----:B------:R-:W-:Y:S01]  /*129b0*/  IMAD.MOV.U32 R106, RZ, RZ, R125 ;  /* 0x000000ffff6a7224 */ /* 0x000fe200078e007d */
[C---:B------:R-:W-:Y:S01]  /*129c0*/  LOP3.LUT R0, R2.reuse, 0xffff, RZ, 0xc0, !PT ;  /* 0x0000ffff02007812 */ /* 0x040fe200078ec0ff */
[----:B------:R2:W-:Y:S01]  /*129d0*/  MUFU.EX2 R125, R223 ;  /* 0x000000df007d7308 */ /* 0x0005e20000000800 */
[----:B------:R-:W-:Y:S02]  /*129e0*/  IMAD.MOV.U32 R192, RZ, RZ, R195 ;  /* 0x000000ffffc07224 */ /* 0x000fe400078e00c3 */
[----:B------:R-:W-:Y:S01]  /*129f0*/  IMAD.MOV.U32 R195, RZ, RZ, R175 ;  /* 0x000000ffffc37224 */ /* 0x000fe200078e00af */
[----:B------:R-:W-:Y:S01]  /*12a00*/  SHF.R.U32.HI R3, RZ, 0x8, R0 ;  /* 0x00000008ff037819 */ /* 0x000fe20000011600 */
[----:B------:R-:W-:Y:S01]  /*12a10*/  IMAD.MOV.U32 R175, RZ, RZ, R122 ;  /* 0x000000ffffaf7224 */ /* 0x000fe200078e007a */
[----:B------:R-:W-:Y:S01]  /*12a20*/  LOP3.LUT R0, R2, 0xff, RZ, 0xc0, !PT ;  /* 0x000000ff02007812 */ /* 0x000fe200078ec0ff */
[----:B------:R-:W-:Y:S03]  /*12a30*/  IMAD.MOV.U32 R182, RZ, RZ, R176 ;  /* 0x000000ffffb67224 */ /* 0x000fe600078e00b0 */
[----:B------:R4:W-:Y:S01]  /*12a40*/  MUFU.EX2 R122, R216 ;  /* 0x000000d8007a7308 */ /* 0x0009e20000000800 */
[----:B------:R-:W-:Y:S01]  /*12a50*/  IMAD.MOV.U32 R176, RZ, RZ, R178 ;  /* 0x000000ffffb07224 */ /* 0x000fe200078e00b2 */
[----:B------:R-:W-:Y:S01]  /*12a60*/  PRMT R84, R0, 0x5410, R3 ;  /* 0x0000541000547816 */ /* 0x000fe20000000003 */
[----:B------:R-:W-:Y:S01]  /*12a70*/  IMAD.MOV.U32 R3, RZ, RZ, R224 ;  /* 0x000000ffff037224 */ /* 0x000fe200078e00e0 */
[--C-:B------:R-:W-:Y:S01]  /*12a80*/  SHF.R.U32.HI R0, RZ, 0x10, R2.reuse ;  /* 0x00000010ff007819 */ /* 0x100fe20000011602 */
[----:B------:R-:W-:Y:S01]  /*12a90*/  IMAD.MOV.U32 R178, RZ, RZ, R189 ;  /* 0x000000ffffb27224 */ /* 0x000fe200078e00bd */
[----:B------:R-:W-:Y:S01]  /*12aa0*/  SHF.R.U32.HI R2, RZ, 0x18, R2 ;  /* 0x00000018ff027819 */ /* 0x000fe20000011602 */
[----:B------:R-:W-:Y:S01]  /*12ab0*/  IMAD.MOV.U32 R224, RZ, RZ, R225 ;  /* 0x000000ffffe07224 */ /* 0x000fe200078e00e1 */
[----:B------:R-:W-:Y:S01]  /*12ac0*/  LOP3.LUT R0, R0, 0xff, RZ, 0xc0, !PT ;  /* 0x000000ff00007812 */ /* 0x000fe200078ec0ff */
[----:B--2---:R2:W5:Y:S01]  /*12ad0*/  LDL.LU R223, [R1+0xc4] ;  /* 0x0000c40001df7983 */ /* 0x0045620000300800 */
[----:B------:R-:W-:Y:S02]  /*12ae0*/  IMAD.MOV.U32 R189, RZ, RZ, R196 ;  /* 0x000000ffffbd7224 */ /* 0x000fe400078e00c4 */
[----:B------:R-:W-:Y:S01]  /*12af0*/  IMAD.MOV.U32 R196, RZ, RZ, R192 ;  /* 0x000000ffffc47224 */ /* 0x000fe200078e00c0 */
[----:B------:R-:W-:Y:S01]  /*12b00*/  PRMT R74, R0, 0x5410, R2 ;  /* 0x00005410004a7816 */ /* 0x000fe20000000002 */
[----:B------:R-:W-:Y:S02]  /*12b10*/  IMAD.MOV.U32 R0, RZ, RZ, R3 ;  /* 0x000000ffff007224 */ /* 0x000fe400078e0003 */
[----:B------:R-:W-:Y:S01]  /*12b20*/  IMAD.MOV.U32 R3, RZ, RZ, R224 ;  /* 0x000000ffff037224 */ /* 0x000fe200078e00e0 */
[----:B----4-:R2:W5:Y:S01]  /*12b30*/  LDL.LU R216, [R1+0xc0] ;  /* 0x0000c00001d87983 */ /* 0x0105620000300800 */
[----:B------:R-:W-:Y:S02]  /*12b40*/  IMAD.MOV.U32 R192, RZ, RZ, R195 ;  /* 0x000000ffffc07224 */ /* 0x000fe400078e00c3 */
[----:B------:R-:W-:Y:S02]  /*12b50*/  IMAD.MOV.U32 R195, RZ, RZ, R175 ;  /* 0x000000ffffc37224 */ /* 0x000fe400078e00af */
[----:B------:R-:W-:Y:S02]  /*12b60*/  IMAD.MOV.U32 R175, RZ, RZ, R126 ;  /* 0x000000ffffaf7224 */ /* 0x000fe400078e007e */
[----:B------:R4:W-:Y:S01]  /*12b70*/  MUFU.EX2 R126, R215 ;  /* 0x000000d7007e7308 */ /* 0x0009e20000000800 */
[----:B------:R-:W-:Y:S01]  /*12b80*/  IMAD.MOV.U32 R225, RZ, RZ, R180 ;  /* 0x000000ffffe17224 */ /* 0x000fe200078e00b4 */
[-C--:B-1----:R-:W-:Y:S05]  /*12b90*/  HMMA.16816.F32.BF16 R4, R36, R40.reuse, R4 ;  /* 0x000000282404723c */ /* 0x082fea0000041804 */
[----:B------:R-:W-:Y:S01]  /*12ba0*/  IMAD.MOV.U32 R180, RZ, RZ, R182 ;  /* 0x000000ffffb47224 */ /* 0x000fe200078e00b6 */
[C---:B------:R-:W-:Y:S05]  /*12bb0*/  HMMA.16816.F32.BF16 R8, R44.reuse, R40, R8 ;  /* 0x000000282c08723c */ /* 0x040fea0000041808 */
[----:B------:R-:W-:Y:S01]  /*12bc0*/  IMAD.MOV.U32 R182, RZ, RZ, R176 ;  /* 0x000000ffffb67224 */ /* 0x000fe200078e00b0 */
[-C--:B------:R-:W-:Y:S01]  /*12bd0*/  HMMA.16816.F32.BF16 R12, R44, R42.reuse, R12 ;  /* 0x0000002a2c0c723c */ /* 0x080fe2000004180c */
[----:B----4-:R2:W5:Y:S04]  /*12be0*/  LDL.LU R215, [R1+0xbc] ;  /* 0x0000bc0001d77983 */ /* 0x0105680000300800 */
[----:B------:R-:W-:Y:S01]  /*12bf0*/  IMAD.MOV.U32 R176, RZ, RZ, R178 ;  /* 0x000000ffffb07224 */ /* 0x000fe200078e00b2 */
[C---:B------:R-:W-:Y:S01]  /*12c00*/  HMMA.16816.F32.BF16 R16, R36.reuse, R42, R16 ;  /* 0x0000002a2410723c */ /* 0x040fe20000041810 */
[----:B------:R-:W1:Y:S04]  /*12c10*/  LDSM.16.MT88.4 R40, [R206+0x4000] ;  /* 0x00400000ce28783b */ /* 0x000e680000004200 */
[----:B------:R-:W-:Y:S02]  /*12c20*/  IMAD.MOV.U32 R178, RZ, RZ, R189 ;  /* 0x000000ffffb27224 */ /* 0x000fe400078e00bd */
[----:B------:R-:W-:Y:S02]  /*12c30*/  IMAD.MOV.U32 R189, RZ, RZ, R196 ;  /* 0x000000ffffbd7224 */ /* 0x000fe400078e00c4 */
[----:B------:R2:W5:Y:S02]  /*12c40*/  LDL.LU R214, [R1+0xb8] ;  /* 0x0000b80001d67983 */ /* 0x0005640000300800 */
[----:B------:R-:W-:Y:S02]  /*12c50*/  IMAD.MOV.U32 R196, RZ, RZ, R192 ;  /* 0x000000ffffc47224 */ /* 0x000fe400078e00c0 */
[----:B------:R2:W5:Y:S01]  /*12c60*/  LDL.LU R213, [R1+0xb4] ;  /* 0x0000b40001d57983 */ /* 0x0005620000300800 */
        /* <DEDUP_REMOVED lines=11> */
[----:B------:R4:W-:Y:S01]  /*12d20*/  MUFU.EX2 R106, R212 ;  /* 0x000000d4006a7308 */ /* 0x0009e20000000800 */
[----:B------:R-:W-:Y:S02]  /*12d30*/  IMAD.MOV.U32 R189, RZ, RZ, R192 ;  /* 0x000000ffffbd7224 */ /* 0x000fe400078e00c0 */
[----:B------:R-:W-:Y:S01]  /*12d40*/  IMAD.MOV.U32 R192, RZ, RZ, R175 ;  /* 0x000000ffffc07224 */ /* 0x000fe200078e00af */
[-C--:B-1----:R-:W-:Y:S03]  /*12d50*/  HMMA.16816.F32.BF16 R20, R36, R40.reuse, R20 ;  /* 0x000000282414723c */ /* 0x082fe60000041814 */
[----:B------:R-:W-:Y:S02]  /*12d60*/  IMAD.MOV.U32 R196, RZ, RZ, R195 ;  /* 0x000000ffffc47224 */ /* 0x000fe400078e00c3 */
[----:B------:R-:W-:Y:S01]  /*12d70*/  IMAD.MOV.U32 R195, RZ, RZ, R110 ;  /* 0x000000ffffc37224 */ /* 0x000fe200078e006e */
[C---:B------:R-:W-:Y:S01]  /*12d80*/  HMMA.16816.F32.BF16 R24, R44.reuse, R40, R24 ;  /* 0x000000282c18723c */ /* 0x040fe20000041818 */
[----:B------:R-:W-:Y:S04]  /*12d90*/  MUFU.EX2 R110, R119 ;  /* 0x00000077006e7308 */ /* 0x000fe80000000800 */
[----:B------:R-:W-:Y:S01]  /*12da0*/  IMAD.MOV.U32 R175, RZ, RZ, R107 ;  /* 0x000000ffffaf7224 */ /* 0x000fe200078e006b */
[-C--:B------:R-:W-:Y:S01]  /*12db0*/  HMMA.16816.F32.BF16 R28, R44, R42.reuse, R28 ;  /* 0x0000002a2c1c723c */ /* 0x080fe2000004181c */
[----:B----4-:R2:W5:Y:S04]  /*12dc0*/  LDL.LU R212, [R1+0xb0] ;  /* 0x0000b00001d47983 */ /* 0x0105680000300800 */
[----:B------:R-:W-:Y:S01]  /*12dd0*/  MUFU.EX2 R107, R129 ;  /* 0x00000081006b7308 */ /* 0x000fe20000000800 */
[----:B------:R2:W5:Y:S01]  /*12de0*/  LDL.LU R211, [R1+0xac] ;  /* 0x0000ac0001d37983 */ /* 0x0005620000300800 */
[----:B------:R-:W-:Y:S03]  /*12df0*/  HMMA.16816.F32.BF16 R32, R36, R42, R32 ;  /* 0x0000002a2420723c */ /* 0x000fe60000041820 */
[----:B------:R-:W1:Y:S01]  /*12e00*/  LDSM.16.MT88.4 R36, [R205+0x4400] ;  /* 0x00440000cd24783b */ /* 0x000e620000004200 */
[----:B------:R-:W-:Y:S01]  /*12e10*/  IMAD.MOV.U32 R41, RZ, RZ, R0 ;  /* 0x000000ffff297224 */ /* 0x000fe200078e0000 */
[--C-:B------:R-:W-:Y:S01]  /*12e20*/  HSET2.LE.AND R45, R87, R77.reuse, PT ;  /* 0x0000004d572d7233 */ /* 0x100fe20003803000 */
[----:B------:R-:W-:Y:S01]  /*12e30*/  IMAD.MOV.U32 R0, RZ, RZ, R2 ;  /* 0x000000ffff007224 */ /* 0x000fe200078e0002 */
[----:B------:R-:W-:Y:S01]  /*12e40*/  F2FP.BF16.F32.PACK_AB R44, R93, R89 ;  /* 0x000000595d2c723e */ /* 0x000fe200000010ff */
[----:B------:R-:W-:Y:S03]  /*12e50*/  MUFU.EX2 R87, R196 ;  /* 0x000000c400577308 */ /* 0x000fe60000000800 */
[----:B------:R-:W-:Y:S02]  /*12e60*/  IMAD.MOV.U32 R40, RZ, RZ, R0 ;  /* 0x000000ffff287224 */ /* 0x000fe400078e0000 */
[----:B------:R-:W-:Y:S02]  /*12e70*/  IMAD.MOV.U32 R47, RZ, RZ, R41 ;  /* 0x000000ffff2f7224 */ /* 0x000fe400078e0029 */
[----:B------:R-:W-:Y:S02]  /*12e80*/  IMAD.MOV.U32 R2, RZ, RZ, R225 ;  /* 0x000000ffff027224 */ /* 0x000fe400078e00e1 */
[----:B------:R-:W-:Y:S02]  /*12e90*/  IMAD.MOV.U32 R225, RZ, RZ, R180 ;  /* 0x000000ffffe17224 */ /* 0x000fe400078e00b4 */
[----:B------:R-:W-:Y:S02]  /*12ea0*/  IMAD.MOV.U32 R41, RZ, RZ, R2 ;  /* 0x000000ffff297224 */ /* 0x000fe400078e0002 */
[----:B------:R-:W-:Y:S02]  /*12eb0*/  IMAD.MOV.U32 R0, RZ, RZ, R225 ;  /* 0x000000ffff007224 */ /* 0x000fe400078e00e1 */
[----:B------:R-:W-:Y:S02]  /*12ec0*/  IMAD.MOV.U32 R180, RZ, RZ, R176 ;  /* 0x000000ffffb47224 */ /* 0x000fe400078e00b0 */
[----:B------:R4:W2:Y:S01]  /*12ed0*/  MUFU.EX2 R176, R210 ;  /* 0x000000d200b07308 */ /* 0x0008a20000000800 */
        /* <DEDUP_REMOVED lines=9> */
[----:B------:R-:W-:Y:S01]  /*12f70*/  MUFU.EX2 R127, R130 ;  /* 0x00000082007f7308 */ /* 0x000fe20000000800 */
[----:B----4-:R4:W5:Y:S01]  /*12f80*/  LDL.LU R210, [R1+0xa8] ;  /* 0x0000a80001d27983 */ /* 0x0109620000300800 */
[-C--:B-1----:R-:W-:Y:S05]  /*12f90*/  HMMA.16816.F32.BF16 R4, R48, R36.reuse, R4 ;  /* 0x000000243004723c */ /* 0x082fea0000041804 */
[----:B------:R-:W-:Y:S01]  /*12fa0*/  IMAD.MOV.U32 R2, RZ, RZ, R177 ;  /* 0x000000ffff027224 */ /* 0x000fe200078e00b1 */
[C---:B------:R-:W-:Y:S02]  /*12fb0*/  HMMA.16816.F32.BF16 R8, R52.reuse, R36, R8 ;  /* 0x000000243408723c */ /* 0x040fe40000041808 */
[----:B------:R1:W-:Y:S03]  /*12fc0*/  MUFU.EX2 R177, R209 ;  /* 0x000000d100b17308 */ /* 0x0003e60000000800 */
[--C-:B---3--:R-:W-:Y:S01]  /*12fd0*/  HSET2.LE.AND R46, R88, R77.reuse, PT ;  /* 0x0000004d582e7233 */ /* 0x108fe20003803000 */
[-C--:B------:R-:W-:Y:S06]  /*12fe0*/  HMMA.16816.F32.BF16 R12, R52, R38.reuse, R12 ;  /* 0x00000026340c723c */ /* 0x080fec000004180c */
[----:B------:R-:W-:Y:S01]  /*12ff0*/  MUFU.EX2 R130, R120 ;  /* 0x0000007800827308 */ /* 0x000fe20000000800 */
[----:B------:R-:W-:Y:S01]  /*13000*/  IMAD.MOV.U32 R189, RZ, RZ, R123 ;  /* 0x000000ffffbd7224 */ /* 0x000fe200078e007b */
[C---:B------:R-:W-:Y:S01]  /*13010*/  HMMA.16816.F32.BF16 R16, R48.reuse, R38, R16 ;  /* 0x000000263010723c */ /* 0x040fe20000041810 */
[----:B------:R-:W3:Y:S07]  /*13020*/  LDSM.16.MT88.4 R36, [R206+0x4400] ;  /* 0x00440000ce24783b */ /* 0x000eee0000004200 */
[----:B------:R-:W-:Y:S01]  /*13030*/  MUFU.EX2 R120, R225 ;  /* 0x000000e100787308 */ /* 0x000fe20000000800 */
[----:B-1----:R4:W5:Y:S09]  /*13040*/  LDL.LU R209, [R1+0xa4] ;  /* 0x0000a40001d17983 */ /* 0x0029720000300800 */
[----:B------:R-:W-:Y:S10]  /*13050*/  MUFU.EX2 R123, R131 ;  /* 0x00000083007b7308 */ /* 0x000ff40000000800 */
[----:B------:R1:W4:Y:S10]  /*13060*/  MUFU.EX2 R131, R47 ;  /* 0x0000002f00837308 */ /* 0x0003340000000800 */
[----:B------:R-:W-:Y:S01]  /*13070*/  MUFU.EX2 R88, R189 ;  /* 0x000000bd00587308 */ /* 0x000fe20000000800 */
[--C-:B-1----:R-:W-:Y:S09]  /*13080*/  HSET2.LE.AND R47, R86, R77.reuse, PT ;  /* 0x0000004d562f7233 */ /* 0x102ff20003803000 */
[----:B------:R-:W-:Y:S01]  /*13090*/  MUFU.EX2 R86, R187 ;  /* 0x000000bb00567308 */ /* 0x000fe20000000800 */
[-C--:B---3--:R-:W-:Y:S06]  /*130a0*/  HMMA.16816.F32.BF16 R20, R48, R36.reuse, R20 ;  /* 0x000000243014723c */ /* 0x088fec0000041814 */
[C---:B------:R-:W-:Y:S06]  /*130b0*/  HMMA.16816.F32.BF16 R24, R52.reuse, R36, R24 ;  /* 0x000000243418723c */ /* 0x040fec0000041818 */
[-C--:B------:R-:W-:Y:S06]  /*130c0*/  HMMA.16816.F32.BF16 R28, R52, R38.reuse, R28 ;  /* 0x00000026341c723c */ /* 0x080fec000004181c */
[----:B------:R-:W-:Y:S01]  /*130d0*/  HMMA.16816.F32.BF16 R32, R48, R38, R32 ;  /* 0x000000263020723c */ /* 0x000fe20000041820 */
[----:B------:R-:W1:Y:S04]  /*130e0*/  LDSM.16.MT88.4 R36, [R205+0x4800] ;  /* 0x00480000cd24783b */ /* 0x000e680000004200 */
[----:B------:R-:W-:Y:S02]  /*130f0*/  IMAD.MOV.U32 R52, RZ, RZ, R40 ;  /* 0x000000ffff347224 */ /* 0x000fe400078e0028 */
[----:B------:R-:W-:Y:S01]  /*13100*/  IMAD.MOV.U32 R53, RZ, RZ, R41 ;  /* 0x000000ffff357224 */ /* 0x000fe200078e0029 */
[--C-:B------:R-:W-:Y:S01]  /*13110*/  HSET2.LE.AND R50, R76, R77.reuse, PT ;  /* 0x0000004d4c327233 */ /* 0x100fe20003803000 */
[----:B------:R-:W-:Y:S02]  /*13120*/  LDSM.16.MT88.4 R40, [R206+0x4c00] ;  /* 0x004c0000ce28783b */ /* 0x000fe40000004200 */
[----:B------:R3:W-:Y:S01]  /*13130*/  MUFU.EX2 R119, R53 ;  /* 0x0000003500777308 */ /* 0x0007e20000000800 */
[--C-:B------:R-:W-:Y:S01]  /*13140*/  HSET2.LE.AND R51, R78, R77.reuse, PT ;  /* 0x0000004d4e337233 */ /* 0x100fe20003803000 */
[----:B------:R-:W-:Y:S01]  /*13150*/  IMAD.MOV.U32 R55, RZ, RZ, R0 ;  /* 0x000000ffff377224 */ /* 0x000fe200078e0000 */
[----:B------:R-:W-:Y:S01]  /*13160*/  F2FP.BF16.F32.PACK_AB R0, R108, R98 ;  /* 0x000000626c00723e */ /* 0x000fe200000010ff */
[----:B------:R-:W-:Y:S01]  /*13170*/  IMAD.MOV.U32 R54, RZ, RZ, R2 ;  /* 0x000000ffff367224 */ /* 0x000fe200078e0002 */
[----:B------:R-:W-:Y:S02]  /*13180*/  F2FP.BF16.F32.PACK_AB R2, R109, R102 ;  /* 0x000000666d02723e */ /* 0x000fe400000010ff */
[----:B------:R-:W-:Y:S02]  /*13190*/  LOP3.LUT R46, R46, R0, RZ, 0xc0, !PT ;  /* 0x000000002e2e7212 */ /* 0x000fe400078ec0ff */
[----:B------:R-:W-:Y:S02]  /*131a0*/  LOP3.LUT R47, R47, R2, RZ, 0xc0, !PT ;  /* 0x000000022f2f7212 */ /* 0x000fe400078ec0ff */
[----:B------:R-:W-:Y:S02]  /*131b0*/  LOP3.LUT R2, R73, 0xff, RZ, 0xc0, !PT ;  /* 0x000000ff49027812 */ /* 0x000fe400078ec0ff */
[----:B------:R-:W-:Y:S02]  /*131c0*/  F2FP.BF16.F32.PACK_AB R0, R95, R90 ;  /* 0x0000005a5f00723e */ /* 0x000fe400000010ff */
[--C-:B------:R-:W-:Y:S02]  /*131d0*/  HSET2.LE.AND R48, R79, R77.reuse, PT ;  /* 0x0000004d4f307233 */ /* 0x100fe40003803000 */
[--C-:B---3--:R-:W-:Y:S02]  /*131e0*/  HSET2.LE.AND R53, R153, R77.reuse, PT ;  /* 0x0000004d99357233 */ /* 0x108fe40003803000 */
[----:B------:R-:W-:Y:S02]  /*131f0*/  LOP3.LUT R45, R45, R0, RZ, 0xc0, !PT ;  /* 0x000000002d2d7212 */ /* 0x000fe400078ec0ff */
[----:B------:R-:W-:Y:S02]  /*13200*/  LOP3.LUT R0, R73, 0xffff, RZ, 0xc0, !PT ;  /* 0x0000ffff49007812 */ /* 0x000fe400078ec0ff */
[--C-:B------:R-:W-:Y:S02]  /*13210*/  HSET2.LE.AND R49, R81, R77.reuse, PT ;  /* 0x0000004d51317233 */ /* 0x100fe40003803000 */
[----:B------:R-:W-:Y:S02]  /*13220*/  SHF.R.U32.HI R0, RZ, 0x8, R0 ;  /* 0x00000008ff007819 */ /* 0x000fe40000011600 */
[--C-:B------:R-:W-:Y:S02]  /*13230*/  HSET2.LE.AND R79, R74, R77.reuse, PT ;  /* 0x0000004d4a4f7233 */ /* 0x100fe40003803000 */
[--C-:B------:R-:W-:Y:S01]  /*13240*/  HSET2.LE.AND R78, R84, R77.reuse, PT ;  /* 0x0000004d544e7233 */ /* 0x100fe20003803000 */
[-C--:B-1----:R-:W-:Y:S01]  /*13250*/  HMMA.16816.F32.BF16 R4, R56, R36.reuse, R4 ;  /* 0x000000243804723c */ /* 0x082fe20000041804 */
[----:B------:R-:W-:Y:S04]  /*13260*/  MUFU.EX2 R84, R190 ;  /* 0x000000be00547308 */ /* 0x000fe80000000800 */
[--C-:B------:R-:W-:Y:S01]  /*13270*/  HSET2.LE.AND R74, R149, R77.reuse, PT ;  /* 0x0000004d954a7233 */ /* 0x100fe20003803000 */
[C---:B------:R-:W-:Y:S06]  /*13280*/  HMMA.16816.F32.BF16 R8, R60.reuse, R36, R8 ;  /* 0x000000243c08723c */ /* 0x040fec0000041808 */
[-C--:B------:R-:W-:Y:S06]  /*13290*/  HMMA.16816.F32.BF16 R12, R60, R38.reuse, R12 ;  /* 0x000000263c0c723c */ /* 0x080fec000004180c */
[C---:B------:R-:W-:Y:S01]  /*132a0*/  HMMA.16816.F32.BF16 R16, R56.reuse, R38, R16 ;  /* 0x000000263810723c */ /* 0x040fe20000041810 */
[----:B------:R-:W1:Y:S05]  /*132b0*/  LDSM.16.MT88.4 R36, [R206+0x4800] ;  /* 0x00480000ce24783b */ /* 0x000e6a0000004200 */
[-C--:B-1----:R-:W-:Y:S06]  /*132c0*/  HMMA.16816.F32.BF16 R20, R56, R36.reuse, R20 ;  /* 0x000000243814723c */ /* 0x082fec0000041814 */
[C---:B------:R-:W-:Y:S06]  /*132d0*/  HMMA.16816.F32.BF16 R24, R60.reuse, R36, R24 ;  /* 0x000000243c18723c */ /* 0x040fec0000041818 */
[-C--:B------:R-:W-:Y:S06]  /*132e0*/  HMMA.16816.F32.BF16 R28, R60, R38.reuse, R28 ;  /* 0x000000263c1c723c */ /* 0x080fec000004181c */
[----:B------:R-:W-:Y:S01]  /*132f0*/  HMMA.16816.F32.BF16 R32, R56, R38, R32 ;  /* 0x000000263820723c */ /* 0x000fe20000041820 */
[----:B------:R-:W1:Y:S04]  /*13300*/  LDSM.16.MT88.4 R36, [R205+0x4c00] ;  /* 0x004c0000cd24783b */ /* 0x000e680000004200 */
[--C-:B------:R-:W-:Y:S02]  /*13310*/  HSET2.LE.AND R61, R83, R77.reuse, PT ;  /* 0x0000004d533d7233 */ /* 0x100fe40003803000 */
[----:B------:R-:W-:Y:S01]  /*13320*/  FADD.FTZ R59, R52, R114 ;  /* 0x00000072343b7221 */ /* 0x000fe20000010000 */
[----:B------:R-:W-:Y:S01]  /*13330*/  FADD.FTZ R58, R3, R99 ;  /* 0x00000063033a7221 */ /* 0x000fe20000010000 */
[----:B------:R3:W-:Y:S02]  /*13340*/  MUFU.EX2 R114, R54 ;  /* 0x0000003600727308 */ /* 0x0007e40000000800 */
[----:B------:R-:W-:Y:S01]  /*13350*/  FADD.FTZ R57, R185, R132 ;  /* 0x00000084b9397221 */ /* 0x000fe20000010000 */
[----:B------:R-:W-:Y:S01]  /*13360*/  FADD.FTZ R58, R184, R58 ;  /* 0x0000003ab83a7221 */ /* 0x000fe20000010000 */
[----:B------:R-:W-:Y:S01]  /*13370*/  FADD.FTZ R56, R183, R100 ;  /* 0x00000064b7387221 */ /* 0x000fe20000010000 */
[----:B------:R-:W-:Y:S01]  /*13380*/  PRMT R63, R2, 0x5410, R0 ;  /* 0x00005410023f7816 */ /* 0x000fe20000000000 */
[----:B------:R-:W-:Y:S01]  /*13390*/  FADD.FTZ R57, R236, R57 ;  /* 0x00000039ec397221 */ /* 0x000fe20000010000 */
[----:B------:R-:W-:Y:S01]  /*133a0*/  FADD.FTZ R83, R197, R58 ;  /* 0x0000003ac5537221 */ /* 0x000fe20000010000 */
[----:B------:R-:W-:Y:S01]  /*133b0*/  FADD.FTZ R56, R230, R56 ;  /* 0x00000038e6387221 */ /* 0x000fe20000010000 */
[----:B------:R-:W-:Y:S01]  /*133c0*/  SHF.R.U32.HI R0, RZ, 0x10, R73 ;  /* 0x00000010ff007819 */ /* 0x000fe20000011649 */
[----:B------:R4:W-:Y:S01]  /*133d0*/  MUFU.EX2 R100, R55 ;  /* 0x0000003700647308 */ /* 0x0009e20000000800 */
[--C-:B------:R-:W-:Y:S01]  /*133e0*/  HSET2.LE.AND R3, R80, R77.reuse, PT ;  /* 0x0000004d50037233 */ /* 0x100fe20003803000 */
[----:B------:R-:W-:Y:S01]  /*133f0*/  FADD.FTZ R83, R191, R83 ;  /* 0x00000053bf537221 */ /* 0x000fe20000010000 */
[--C-:B------:R-:W-:Y:S02]  /*13400*/  HSET2.LE.AND R52, R101, R77.reuse, PT ;  /* 0x0000004d65347233 */ /* 0x100fe40003803000 */
[--C-:B------:R-:W-:Y:S02]  /*13410*/  HSET2.LE.AND R60, R85, R77.reuse, PT ;  /* 0x0000004d553c7233 */ /* 0x100fe40003803000 */
[----:B------:R-:W-:Y:S03]  /*13420*/  LOP3.LUT R44, R3, R44, RZ, 0xc0, !PT ;  /* 0x0000002c032c7212 */ /* 0x000fe600078ec0ff */
[----:B------:R-:W-:Y:S01]  /*13430*/  MUFU.EX2 R85, R192 ;  /* 0x000000c000557308 */ /* 0x000fe20000000800 */
[----:B------:R-:W-:Y:S02]  /*13440*/  SHF.R.U32.HI R3, RZ, 0x18, R73 ;  /* 0x00000018ff037819 */ /* 0x000fe40000011649 */
[--C-:B------:R-:W-:Y:S02]  /*13450*/  HSET2.LE.AND R73, R152, R77.reuse, PT ;  /* 0x0000004d98497233 */ /* 0x100fe40003803000 */
[--C-:B---3--:R-:W-:Y:S02]  /*13460*/  HSET2.LE.AND R54, R150, R77.reuse, PT ;  /* 0x0000004d96367233 */ /* 0x108fe40003803000 */
[----:B------:R-:W-:Y:S03]  /*13470*/  LOP3.LUT R2, R0, 0xff, RZ, 0xc0, !PT ;  /* 0x000000ff00027812 */ /* 0x000fe600078ec0ff */
[----:B------:R-:W-:Y:S01]  /*13480*/  MUFU.EX2 R101, R182 ;  /* 0x000000b600657308 */ /* 0x000fe20000000800 */
[----:B------:R-:W-:Y:S02]  /*13490*/  F2FP.BF16.F32.PACK_AB R0, R111, R103 ;  /* 0x000000676f00723e */ /* 0x000fe400000010ff */
[----:B------:R-:W-:Y:S02]  /*134a0*/  PRMT R62, R2, 0x5410, R3 ;  /* 0x00005410023e7816 */ /* 0x000fe40000000003 */
[----:B------:R-:W-:Y:S01]  /*134b0*/  LOP3.LUT R50, R50, R0, RZ, 0xc0, !PT ;  /* 0x0000000032327212 */ /* 0x000fe200078ec0ff */
[-C--:B-1----:R-:W-:Y:S04]  /*134c0*/  HMMA.16816.F32.BF16 R4, R64, R36.reuse, R4 ;  /* 0x000000244004723c */ /* 0x082fe80000041804 */
[----:B------:R-:W1:Y:S01]  /*134d0*/  MUFU.EX2 R132, R247 ;  /* 0x000000f700847308 */ /* 0x000e620000000800 */
[C---:B------:R-:W-:Y:S01]  /*134e0*/  LOP3.LUT R0, R72.reuse, 0xffff, RZ, 0xc0, !PT ;  /* 0x0000ffff48007812 */ /* 0x040fe200078ec0ff */
[C---:B------:R-:W-:Y:S08]  /*134f0*/  HMMA.16816.F32.BF16 R8, R68.reuse, R36, R8 ;  /* 0x000000244408723c */ /* 0x040ff00000041808 */
[----:B------:R-:W3:Y:S03]  /*13500*/  MUFU.EX2 R99, R224 ;  /* 0x000000e000637308 */ /* 0x000ee60000000800 */
[----:B------:R-:W-:Y:S01]  /*13510*/  SHF.R.U32.HI R3, RZ, 0x8, R0 ;  /* 0x00000008ff037819 */ /* 0x000fe20000011600 */
[-C--:B------:R-:W-:Y:S03]  /*13520*/  HMMA.16816.F32.BF16 R12, R68, R38.reuse, R12 ;  /* 0x00000026440c723c */ /* 0x080fe6000004180c */
[----:B------:R-:W-:Y:S03]  /*13530*/  LOP3.LUT R36, R72, 0xff, RZ, 0xc0, !PT ;  /* 0x000000ff48247812 */ /* 0x000fe600078ec0ff */
[C---:B------:R-:W-:Y:S05]  /*13540*/  HMMA.16816.F32.BF16 R16, R64.reuse, R38, R16 ;  /* 0x000000264010723c */ /* 0x040fea0000041810 */
[----:B------:R-:W-:Y:S01]  /*13550*/  PRMT R76, R36, 0x5410, R3 ;  /* 0x00005410244c7816 */ /* 0x000fe20000000003 */
[-C--:B------:R-:W-:Y:S01]  /*13560*/  HMMA.16816.F32.BF16 R20, R64, R40.reuse, R20 ;  /* 0x000000284014723c */ /* 0x080fe20000041814 */
[----:B------:R-:W4:Y:S04]  /*13570*/  LDSM.16.MT88.4 R36, [R205+0x5000] ;  /* 0x00500000cd24783b */ /* 0x000f280000004200 */
[----:B------:R-:W-:Y:S01]  /*13580*/  F2FP.BF16.F32.PACK_AB R0, R113, R105 ;  /* 0x000000697100723e */ /* 0x000fe200000010ff */
[C---:B------:R-:W-:Y:S05]  /*13590*/  HMMA.16816.F32.BF16 R24, R68.reuse, R40, R24 ;  /* 0x000000284418723c */ /* 0x040fea0000041818 */
[----:B------:R-:W-:Y:S01]  /*135a0*/  LOP3.LUT R51, R51, R0, RZ, 0xc0, !PT ;  /* 0x0000000033337212 */ /* 0x000fe200078ec0ff */
[-C--:B------:R-:W-:Y:S05]  /*135b0*/  HMMA.16816.F32.BF16 R28, R68, R42.reuse, R28 ;  /* 0x0000002a441c723c */ /* 0x080fea000004181c */
[----:B------:R-:W-:Y:S01]  /*135c0*/  F2FP.BF16.F32.PACK_AB R40, R112, R104 ;  /* 0x000000687028723e */ /* 0x000fe200000010ff */
[----:B------:R-:W-:Y:S05]  /*135d0*/  HMMA.16816.F32.BF16 R32, R64, R42, R32 ;  /* 0x0000002a4020723c */ /* 0x000fea0000041820 */
[----:B------:R-:W-:Y:S02]  /*135e0*/  LOP3.LUT R52, R52, R40, RZ, 0xc0, !PT ;  /* 0x0000002834347212 */ /* 0x000fe400078ec0ff */
[--C-:B------:R-:W-:Y:S01]  /*135f0*/  HSET2.LE.AND R66, R96, R77.reuse, PT ;  /* 0x0000004d60427233 */ /* 0x100fe20003803000 */
[----:B------:R-:W-:Y:S01]  /*13600*/  FADD.FTZ R64, R186, R59 ;  /* 0x0000003bba407221 */ /* 0x000fe20000010000 */
[----:B------:R-:W-:Y:S02]  /*13610*/  MUFU.EX2 R96, R178 ;  /* 0x000000b200607308 */ /* 0x000fe40000000800 */
[----:B--2---:R-:W-:Y:S01]  /*13620*/  F2FP.BF16.F32.PACK_AB R40, R176, R143 ;  /* 0x0000008fb028723e */ /* 0x004fe200000010ff */
[----:B------:R-:W-:Y:S01]  /*13630*/  FADD.FTZ R67, R240, R57 ;  /* 0x00000039f0437221 */ /* 0x000fe20000010000 */
[----:B------:R-:W-:Y:S01]  /*13640*/  F2FP.BF16.F32.PACK_AB R2, R97, R91 ;  /* 0x0000005b6102723e */ /* 0x000fe200000010ff */
[----:B------:R-:W-:Y:S01]  /*13650*/  FADD.FTZ R65, R238, R56 ;  /* 0x00000038ee417221 */ /* 0x000fe20000010000 */
[----:B------:R-:W-:Y:S01]  /*13660*/  LOP3.LUT R66, R66, R40, RZ, 0xc0, !PT ;  /* 0x0000002842427212 */ /* 0x000fe200078ec0ff */
[----:B------:R-:W-:Y:S01]  /*13670*/  LDSM.16.MT88.4 R56, [R205+0x5400] ;  /* 0x00540000cd38783b */ /* 0x000fe20000004200 */
[--C-:B------:R-:W-:Y:S01]  /*13680*/  SHF.R.U32.HI R0, RZ, 0x10, R72.reuse ;  /* 0x00000010ff007819 */ /* 0x100fe20000011648 */
[----:B------:R-:W-:Y:S01]  /*13690*/  FADD.FTZ R81, R198, R65 ;  /* 0x00000041c6517221 */ /* 0x000fe20000010000 */
[----:B------:R-:W-:Y:S02]  /*136a0*/  LOP3.LUT R48, R48, R2, RZ, 0xc0, !PT ;  /* 0x0000000230307212 */ /* 0x000fe400078ec0ff */
[----:B------:R-:W-:Y:S01]  /*136b0*/  SHF.R.U32.HI R2, RZ, 0x18, R72 ;  /* 0x00000018ff027819 */ /* 0x000fe20000011648 */
[-C--:B----4-:R-:W-:Y:S02]  /*136c0*/  HMMA.16816.F32.BF16 R4, R44, R36.reuse, R4 ;  /* 0x000000242c04723c */ /* 0x090fe40000041804 */
[----:B------:R-:W2:Y:S03]  /*136d0*/  LDSM.16.MT88.4 R40, [R206+0x5000] ;  /* 0x00500000ce28783b */ /* 0x000ea60000004200 */
[----:B------:R-:W-:Y:S02]  /*136e0*/  LOP3.LUT R0, R0, 0xff, RZ, 0xc0, !PT ;  /* 0x000000ff00007812 */ /* 0x000fe400078ec0ff */
[--C-:B------:R-:W-:Y:S04]  /*136f0*/  HSET2.LE.AND R71, R62, R77.reuse, PT ;  /* 0x0000004d3e477233 */ /* 0x100fe80003803000 */
[----:B------:R-:W-:Y:S02]  /*13700*/  PRMT R80, R0, 0x5410, R2 ;  /* 0x0000541000507816 */ /* 0x000fe40000000002 */
[----:B------:R-:W-:Y:S02]  /*13710*/  F2FP.BF16.F32.PACK_AB R0, R94, R92 ;  /* 0x0000005c5e00723e */ /* 0x000fe400000010ff */
[--C-:B------:R-:W-:Y:S02]  /*13720*/  HSET2.LE.AND R62, R145, R77.reuse, PT ;  /* 0x0000004d913e7233 */ /* 0x100fe40003803000 */
[----:B------:R-:W-:Y:S02]  /*13730*/  LOP3.LUT R49, R49, R0, RZ, 0xc0, !PT ;  /* 0x0000000031317212 */ /* 0x000fe400078ec0ff */
[--C-:B------:R-:W-:Y:S02]  /*13740*/  HSET2.LE.AND R72, R154, R77.reuse, PT ;  /* 0x0000004d9a487233 */ /* 0x100fe40003803000 */
[----:B------:R-:W-:Y:S02]  /*13750*/  F2FP.BF16.F32.PACK_AB R65, R141, R131 ;  /* 0x000000838d41723e */ /* 0x000fe400000010ff */
[----:B------:R-:W-:Y:S01]  /*13760*/  F2FP.BF16.F32.PACK_AB R0, R115, R106 ;  /* 0x0000006a7300723e */ /* 0x000fe200000010ff */
[C---:B------:R-:W-:Y:S04]  /*13770*/  HMMA.16816.F32.BF16 R8, R48.reuse, R36, R8 ;  /* 0x000000243008723c */ /* 0x040fe80000041808 */
[----:B------:R-:W-:Y:S02]  /*13780*/  LOP3.LUT R53, R53, R0, RZ, 0xc0, !PT ;  /* 0x0000000035357212 */ /* 0x000fe400078ec0ff */
[-C--:B------:R-:W-:Y:S05]  /*13790*/  HMMA.16816.F32.BF16 R12, R48, R38.reuse, R12 ;  /* 0x00000026300c723c */ /* 0x080fea000004180c */
[--C-:B------:R-:W-:Y:S01]  /*137a0*/  HSET2.LE.AND R36, R147, R77.reuse, PT ;  /* 0x0000004d93247233 */ /* 0x100fe20003803000 */
[C---:B------:R-:W-:Y:S05]  /*137b0*/  HMMA.16816.F32.BF16 R16, R44.reuse, R38, R16 ;  /* 0x000000262c10723c */ /* 0x040fea0000041810 */
[----:B------:R-:W-:Y:S01]  /*137c0*/  F2FP.BF16.F32.PACK_AB R0, R127, R123 ;  /* 0x0000007b7f00723e */ /* 0x000fe200000010ff */
[-C--:B--2---:R-:W-:Y:S05]  /*137d0*/  HMMA.16816.F32.BF16 R20, R44, R40.reuse, R20 ;  /* 0x000000282c14723c */ /* 0x084fea0000041814 */
[----:B------:R-:W-:Y:S01]  /*137e0*/  LOP3.LUT R62, R62, R0, RZ, 0xc0, !PT ;  /* 0x000000003e3e7212 */ /* 0x000fe200078ec0ff */
[C---:B------:R-:W-:Y:S05]  /*137f0*/  HMMA.16816.F32.BF16 R24, R48.reuse, R40, R24 ;  /* 0x000000283018723c */ /* 0x040fea0000041818 */
[--C-:B------:R-:W-:Y:S01]  /*13800*/  HSET2.LE.AND R37, R146, R77.reuse, PT ;  /* 0x0000004d92257233 */ /* 0x100fe20003803000 */
[-C--:B------:R-:W-:Y:S05]  /*13810*/  HMMA.16816.F32.BF16 R28, R48, R42.reuse, R28 ;  /* 0x0000002a301c723c */ /* 0x080fea000004181c */
[----:B------:R-:W-:Y:S01]  /*13820*/  FADD.FTZ R0, R188, R64 ;  /* 0x00000040bc007221 */ /* 0x000fe20000010000 */
[----:B------:R-:W-:Y:S05]  /*13830*/  HMMA.16816.F32.BF16 R32, R44, R42, R32 ;  /* 0x0000002a2c20723c */ /* 0x000fea0000041820 */
[----:B------:R-:W-:Y:S02]  /*13840*/  F2FP.BF16.F32.PACK_AB R64, R137, R129 ;  /* 0x000000818940723e */ /* 0x000fe400000010ff */
[----:B------:R-:W-:Y:S04]  /*13850*/  LOP3.LUT R65, R37, R65, RZ, 0xc0, !PT ;  /* 0x0000004125417212 */ /* 0x000fe800078ec0ff */
[----:B------:R-:W-:Y:S02]  /*13860*/  LOP3.LUT R64, R36, R64, RZ, 0xc0, !PT ;  /* 0x0000004024407212 */ /* 0x000fe400078ec0ff */
[----:B------:R-:W2:Y:S01]  /*13870*/  LDSM.16.MT88.4 R36, [R206+0x5400] ;  /* 0x00540000ce24783b */ /* 0x000ea20000004200 */
[----:B------:R-:W-:Y:S02]  /*13880*/  F2FP.BF16.F32.PACK_AB R2, R125, R121 ;  /* 0x000000797d02723e */ /* 0x000fe400000010ff */
[--C-:B------:R-:W-:Y:S02]  /*13890*/  HSET2.LE.AND R55, R117, R77.reuse, PT ;  /* 0x0000004d75377233 */ /* 0x100fe40003803000 */
[----:B------:R-:W-:Y:S01]  /*138a0*/  LOP3.LUT R54, R54, R2, RZ, 0xc0, !PT ;  /* 0x0000000236367212 */ /* 0x000fe200078ec0ff */
[----:B------:R-:W4:Y:S01]  /*138b0*/  MUFU.EX2 R117, R180 ;  /* 0x000000b400757308 */ /* 0x000f220000000800 */
[----:B------:R-:W-:Y:S02]  /*138c0*/  F2FP.BF16.F32.PACK_AB R3, R126, R122 ;  /* 0x0000007a7e03723e */ /* 0x000fe400000010ff */
[----:B------:R-:W-:Y:S02]  /*138d0*/  F2FP.BF16.F32.PACK_AB R2, R116, R107 ;  /* 0x0000006b7402723e */ /* 0x000fe400000010ff */
[----:B------:R-:W-:Y:S02]  /*138e0*/  LOP3.LUT R55, R55, R3, RZ, 0xc0, !PT ;  /* 0x0000000337377212 */ /* 0x000fe400078ec0ff */
[----:B------:R-:W-:Y:S02]  /*138f0*/  LOP3.LUT R60, R60, R2, RZ, 0xc0, !PT ;  /* 0x000000023c3c7212 */ /* 0x000fe400078ec0ff */
[--C-:B------:R-:W-:Y:S02]  /*13900*/  HSET2.LE.AND R2, R144, R77.reuse, PT ;  /* 0x0000004d90027233 */ /* 0x100fe40003803000 */
[--C-:B------:R-:W-:Y:S01]  /*13910*/  HSET2.LE.AND R70, R63, R77.reuse, PT ;  /* 0x0000004d3f467233 */ /* 0x100fe20003803000 */
[-C--:B------:R-:W-:Y:S05]  /*13920*/  HMMA.16816.F32.BF16 R4, R52, R56.reuse, R4 ;  /* 0x000000383404723c */ /* 0x080fea0000041804 */
[----:B------:R-:W-:Y:S02]  /*13930*/  F2FP.BF16.F32.PACK_AB R3, R118, R110 ;  /* 0x0000006e7603723e */ /* 0x000fe400000010ff */
[----:B------:R-:W-:Y:S04]  /*13940*/  F2FP.BF16.F32.PACK_AB R63, R128, R124 ;  /* 0x0000007c803f723e */ /* 0x000fe800000010ff */
[----:B------:R-:W-:Y:S02]  /*13950*/  LOP3.LUT R61, R61, R3, RZ, 0xc0, !PT ;  /* 0x000000033d3d7212 */ /* 0x000fe400078ec0ff */
[----:B------:R-:W-:Y:S01]  /*13960*/  LOP3.LUT R63, R2, R63, RZ, 0xc0, !PT ;  /* 0x0000003f023f7212 */ /* 0x000fe200078ec0ff */
[----:B------:R-:W-:Y:S01]  /*13970*/  FADD.FTZ R2, R218, R67 ;  /* 0x00000043da027221 */ /* 0x000fe20000010000 */
[--C-:B------:R-:W-:Y:S02]  /*13980*/  HSET2.LE.AND R3, R151, R77.reuse, PT ;  /* 0x0000004d97037233 */ /* 0x100fe40003803000 */
[--C-:B------:R-:W-:Y:S01]  /*13990*/  HSET2.LE.AND R68, R82, R77.reuse, PT ;  /* 0x0000004d52447233 */ /* 0x100fe20003803000 */
[----:B------:R-:W-:Y:S01]  /*139a0*/  FADD.FTZ R82, R193, R0 ;  /* 0x00000000c1527221 */ /* 0x000fe20000010000 */
[----:B------:R-:W-:Y:S01]  /*139b0*/  FADD.FTZ R0, R221, R81 ;  /* 0x00000051dd007221 */ /* 0x000fe20000010000 */
[C---:B------:R-:W-:Y:S01]  /*139c0*/  HMMA.16816.F32.BF16 R8, R60.reuse, R56, R8 ;  /* 0x000000383c08723c */ /* 0x040fe20000041808 */
[----:B------:R-:W-:Y:S03]  /*139d0*/  MUFU.EX2 R57, R156 ;  /* 0x0000009c00397308 */ /* 0x000fe60000000800 */
[----:B------:R-:W-:Y:S01]  /*139e0*/  FADD.FTZ R40, R239, R0 ;  /* 0x00000000ef287221 */ /* 0x000fe20000010000 */
[--C-:B------:R-:W-:Y:S01]  /*139f0*/  HSET2.LE.AND R69, R75, R77.reuse, PT ;  /* 0x0000004d4b457233 */ /* 0x100fe20003803000 */
[-C--:B------:R-:W-:Y:S05]  /*13a00*/  HMMA.16816.F32.BF16 R12, R60, R58.reuse, R12 ;  /* 0x0000003a3c0c723c */ /* 0x080fea000004180c */
[----:B------:R-:W-:Y:S01]  /*13a10*/  FADD.FTZ R50, R241, R40 ;  /* 0x00000028f1327221 */ /* 0x000fe20000010000 */
[C---:B------:R-:W-:Y:S01]  /*13a20*/  HMMA.16816.F32.BF16 R16, R52.reuse, R58, R16 ;  /* 0x0000003a3410723c */ /* 0x040fe20000041810 */
[----:B------:R-:W-:Y:S04]  /*13a30*/  MUFU.EX2 R58, R174 ;  /* 0x000000ae003a7308 */ /* 0x000fe80000000800 */
[----:B------:R-:W-:Y:S01]  /*13a40*/  F2FP.BF16.F32.PACK_AB R67, R177, R160 ;  /* 0x000000a0b143723e */ /* 0x000fe200000010ff */
[-C--:B--2---:R-:W-:Y:S05]  /*13a50*/  HMMA.16816.F32.BF16 R20, R52, R36.reuse, R20 ;  /* 0x000000243414723c */ /* 0x084fea0000041814 */
[--C-:B------:R-:W-:Y:S01]  /*13a60*/  HSET2.LE.AND R75, R148, R77.reuse, PT ;  /* 0x0000004d944b7233 */ /* 0x100fe20003803000 */
[C---:B------:R-:W-:Y:S05]  /*13a70*/  HMMA.16816.F32.BF16 R24, R60.reuse, R36, R24 ;  /* 0x000000243c18723c */ /* 0x040fea0000041818 */
[--C-:B------:R-:W-:Y:S01]  /*13a80*/  HSET2.LE.AND R76, R76, R77.reuse, PT ;  /* 0x0000004d4c4c7233 */ /* 0x100fe20003803000 */
[-C--:B------:R-:W-:Y:S05]  /*13a90*/  HMMA.16816.F32.BF16 R28, R60, R38.reuse, R28 ;  /* 0x000000263c1c723c */ /* 0x080fea000004181c */
[----:B------:R-:W-:Y:S01]  /*13aa0*/  HSET2.LE.AND R77, R80, R77, PT ;  /* 0x0000004d504d7233 */ /* 0x000fe20003803000 */
[----:B------:R-:W-:Y:S05]  /*13ab0*/  HMMA.16816.F32.BF16 R32, R52, R38, R32 ;  /* 0x000000263420723c */ /* 0x000fea0000041820 */
[----:B------:R-:W-:Y:S01]  /*13ac0*/  FADD.FTZ R80, R219, R2 ;  /* 0x00000002db507221 */ /* 0x000fe20000010000 */
[----:B------:R-:W-:Y:S01]  /*13ad0*/  LOP3.LUT R67, R3, R67, RZ, 0xc0, !PT ;  /* 0x0000004303437212 */ /* 0x000fe200078ec0ff */
[----:B------:R-:W-:Y:S01]  /*13ae0*/  FADD.FTZ R3, R194, R82 ;  /* 0x00000052c2037221 */ /* 0x000fe20000010000 */
[----:B------:R-:W-:Y:S03]  /*13af0*/  FADD.FTZ R2, R228, R83 ;  /* 0x00000053e4027221 */ /* 0x000fe60000010000 */
[----:B------:R-:W-:Y:S01]  /*13b00*/  FADD.FTZ R41, R242, R80 ;  /* 0x00000050f2297221 */ /* 0x000fe20000010000 */
[----:B------:R-:W-:Y:S01]  /*13b10*/  FADD.FTZ R0, R245, R3 ;  /* 0x00000003f5007221 */ /* 0x000fe20000010000 */
[----:B------:R-:W2:Y:S01]  /*13b20*/  MUFU.EX2 R80, R195 ;  /* 0x000000c300507308 */ /* 0x000ea20000000800 */
[----:B------:R-:W-:Y:S01]  /*13b30*/  FADD.FTZ R2, R244, R2 ;  /* 0x00000002f4027221 */ /* 0x000fe20000010000 */
[----:B------:R-:W-:Y:S01]  /*13b40*/  FADD.FTZ R3, R243, R41 ;  /* 0x00000029f3037221 */ /* 0x000fe20000010000 */
[----:B------:R-:W-:Y:S01]  /*13b50*/  FADD.FTZ R49, R158, R0 ;  /* 0x000000009e317221 */ /* 0x000fe20000010000 */
[----:B------:R-:W2:Y:S01]  /*13b60*/  LDSM.16.MT88.4 R40, [R205+0x5800] ;  /* 0x00580000cd28783b */ /* 0x000ea20000004200 */
        /* <DEDUP_REMOVED lines=12> */
[----:B-1----:R-:W-:Y:S01]  /*13c30*/  F2FP.BF16.F32.PACK_AB R47, R132, R130 ;  /* 0x00000082842f723e */ /* 0x002fe200000010ff */
[----:B------:R1:W5:Y:S01]  /*13c40*/  LDL.LU R207, [R1+0x9c] ;  /* 0x00009c0001cf7983 */ /* 0x0003620000300800 */
[----:B------:R-:W-:Y:S01]  /*13c50*/  FADD.FTZ R36, R201, R3 ;  /* 0x00000003c9247221 */ /* 0x000fe20000010000 */
[----:B------:R-:W-:Y:S01]  /*13c60*/  FADD.FTZ R3, R204, R2 ;  /* 0x00000002cc037221 */ /* 0x000fe20000010000 */
[----:B------:R-:W-:Y:S01]  /*13c70*/  F2FP.BF16.F32.PACK_AB R44, R114, R119 ;  /* 0x00000077722c723e */ /* 0x000fe200000010ff */
[----:B------:R1:W5:Y:S01]  /*13c80*/  LDL.LU R204, [R1+0x98] ;  /* 0x0000980001cc7983 */ /* 0x0003620000300800 */
[----:B---3--:R-:W-:Y:S01]  /*13c90*/  F2FP.BF16.F32.PACK_AB R45, R99, R100 ;  /* 0x00000064632d723e */ /* 0x008fe200000010ff */
[----:B------:R-:W-:Y:S01]  /*13ca0*/  FADD.FTZ R0, R232, R56 ;  /* 0x00000038e8007221 */ /* 0x000fe20000010000 */
[----:B------:R-:W-:Y:S01]  /*13cb0*/  LOP3.LUT R46, R68, R46, RZ, 0xc0, !PT ;  /* 0x0000002e442e7212 */ /* 0x000fe200078ec0ff */
[----:B------:R-:W3:Y:S01]  /*13cc0*/  LDSM.16.MT88.4 R48, [R206+0x5800] ;  /* 0x00580000ce30783b */ /* 0x000ee20000004200 */
        /* <DEDUP_REMOVED lines=8> */
[----:B----4-:R-:W-:Y:S01]  /*13d50*/  F2FP.BF16.F32.PACK_AB R146, R117, R120 ;  /* 0x000000787592723e */ /* 0x010fe200000010ff */
[----:B------:R-:W-:Y:S01]  /*13d60*/  FADD.FTZ R37, R169, R0 ;  /* 0x00000000a9257221 */ /* 0x000fe20000010000 */
[----:B------:R-:W-:Y:S01]  /*13d70*/  FADD.FTZ R0, R155, R2 ;  /* 0x000000029b007221 */ /* 0x000fe20000010000 */
[----:B------:R-:W-:Y:S01]  /*13d80*/  FADD.FTZ R2, R166, R3 ;  /* 0x00000003a6027221 */ /* 0x000fe20000010000 */
[----:B------:R-:W4:Y:S01]  /*13d90*/  LDSM.16.MT88.4 R152, [R205+0x5c00] ;  /* 0x005c0000cd98783b */ /* 0x000f220000004200 */
[----:B------:R-:W-:Y:S01]  /*13da0*/  FADD.FTZ R36, R172, R36 ;  /* 0x00000024ac247221 */ /* 0x000fe20000010000 */
[----:B------:R-:W-:Y:S01]  /*13db0*/  FADD.FTZ R3, R170, R37 ;  /* 0x00000025aa037221 */ /* 0x000fe20000010000 */
[----:B------:R-:W-:Y:S01]  /*13dc0*/  FADD.FTZ R0, R168, R0 ;  /* 0x00000000a8007221 */ /* 0x000fe20000010000 */
[----:B------:R-:W-:Y:S01]  /*13dd0*/  FADD.FTZ R2, R167, R2 ;  /* 0x00000002a7027221 */ /* 0x000fe20000010000 */
[-C--:B--2---:R-:W-:Y:S01]  /*13de0*/  HMMA.16816.F32.BF16 R4, R64, R40.reuse, R4 ;  /* 0x000000284004723c */ /* 0x084fe20000041804 */
[----:B------:R-:W-:Y:S04]  /*13df0*/  MUFU.EX2 R68, R175 ;  /* 0x000000af00447308 */ /* 0x000fe80000000800 */
[----:B------:R-:W-:Y:S01]  /*13e00*/  FADD.FTZ R37, R222, R36 ;  /* 0x00000024de257221 */ /* 0x000fe20000010000 */
[C---:B------:R-:W-:Y:S05]  /*13e10*/  HMMA.16816.F32.BF16 R8, R44.reuse, R40, R8 ;  /* 0x000000282c08723c */ /* 0x040fea0000041808 */
[----:B------:R-:W2:Y:S01]  /*13e20*/  MUFU.EX2 R69, R246 ;  /* 0x000000f600457308 */ /* 0x000ea20000000800 */
[----:B------:R-:W-:Y:S01]  /*13e30*/  FADD.FTZ R3, R217, R3 ;  /* 0x00000003d9037221 */ /* 0x000fe20000010000 */
[-C--:B------:R-:W-:Y:S04]  /*13e40*/  HMMA.16816.F32.BF16 R12, R44, R42.reuse, R12 ;  /* 0x0000002a2c0c723c */ /* 0x080fe8000004180c */
[----:B------:R-:W-:Y:S02]  /*13e50*/  FADD.FTZ R36, R165, R0 ;  /* 0x00000000a5247221 */ /* 0x000fe40000010000 */
[C---:B------:R-:W-:Y:S05]  /*13e60*/  HMMA.16816.F32.BF16 R16, R64.reuse, R42, R16 ;  /* 0x0000002a4010723c */ /* 0x040fea0000041810 */
[----:B------:R-:W-:Y:S01]  /*13e70*/  FADD.FTZ R36, R164, R36 ;  /* 0x00000024a4247221 */ /* 0x000fe20000010000 */
[-C--:B---3--:R-:W-:Y:S05]  /*13e80*/  HMMA.16816.F32.BF16 R20, R64, R48.reuse, R20 ;  /* 0x000000304014723c */ /* 0x088fea0000041814 */
        /* <DEDUP_REMOVED lines=8> */
[----:B------:R-:W-:Y:S01]  /*13f10*/  FADD.FTZ R2, R90, R37 ;  /* 0x000000255a027221 */ /* 0x000fe20000010000 */
[-C--:B------:R-:W-:Y:S01]  /*13f20*/  HMMA.16816.F32.BF16 R28, R44, R50.reuse, R28 ;  /* 0x000000322c1c723c */ /* 0x080fe2000004181c */
[----:B------:R-:W3:Y:S02]  /*13f30*/  LDSM.16.MT88.4 R36, [R206+0x5c00] ;  /* 0x005c0000ce24783b */ /* 0x000ee40000004200 */
[----:B------:R-:W-:Y:S01]  /*13f40*/  F2FP.BF16.F32.PACK_AB R147, R96, R101 ;  /* 0x000000656093723e */ /* 0x000fe200000010ff */
        /* <DEDUP_REMOVED lines=17> */
[----:B------:R-:W-:Y:S01]  /*14060*/  FADD.FTZ R40, R109, R0 ;  /* 0x000000006d287221 */ /* 0x000fe20000010000 */
[-C--:B----4-:R-:W-:Y:S05]  /*14070*/  HMMA.16816.F32.BF16 R164, R144, R152.reuse, R4 ;  /* 0x0000009890a4723c */ /* 0x090fea0000041804 */
        /* <DEDUP_REMOVED lines=21> */
[----:B--2---:R-:W-:Y:S01]  /*141d0*/  F2FP.BF16.F32.PACK_AB R156, R68, R69 ;  /* 0x00000045449c723e */ /* 0x004fe200000010ff */
[----:B------:R-:W-:Y:S01]  /*141e0*/  FADD.FTZ R0, R119, R2 ;  /* 0x0000000277007221 */ /* 0x000fe20000010000 */
[----:B------:R-:W-:Y:S01]  /*141f0*/  F2FP.BF16.F32.PACK_AB R157, R57, R58 ;  /* 0x0000003a399d723e */ /* 0x000fe200000010ff */
        /* <DEDUP_REMOVED lines=22> */
[-C--:B---3--:R-:W-:Y:S05]  /*14360*/  HMMA.16816.F32.BF16 R148, R144, R36.reuse, R20 ;  /* 0x000000249094723c */ /* 0x088fea0000041814 */
        /* <DEDUP_REMOVED lines=10> */
[----:B------:R-:W-:Y:S02]  /*14410*/  IMAD.MOV.U32 R137, RZ, RZ, R134 ;  /* 0x000000ffff897224 */ /* 0x000fe400078e0086 */
[----:B------:R-:W-:Y:S03]  /*14420*/  FADD.FTZ R0, R57, R3 ;  /* 0x0000000339007221 */ /* 0x000fe60000010000 */
[----:B------:R-:W-:Y:S01]  /*14430*/  FADD.FTZ R3, R86, R2 ;  /* 0x0000000256037221 */ /* 0x000fe20000010000 */
[----:B------:R1:W-:Y:S01]  /*14440*/  STL [R1+0x30], R6 ;  /* 0x0000300601007387 */ /* 0x0003e20000100800 */
[----:B------:R-:W-:Y:S04]  /*14450*/  HMMA.16816.F32.BF16 R144, R144, R38, R32 ;  /* 0x000000269090723c */ /* 0x000fe80000041820 */
[----:B------:R-:W-:Y:S01]  /*14460*/  FADD.FTZ R4, R96, R5 ;  /* 0x0000000560047221 */ /* 0x000fe20000010000 */
[----:B------:R-:W-:Y:S01]  /*14470*/  FADD.FTZ R3, R85, R3 ;  /* 0x0000000355037221 */ /* 0x000fe20000010000 */
[----:B------:R-:W-:Y:S01]  /*14480*/  FADD.FTZ R2, R84, R0 ;  /* 0x0000000054027221 */ /* 0x000fe20000010000 */
[----:B------:R-:W-:Y:S02]  /*14490*/  VIADD R0, R227, 0xffffffff ;  /* 0xffffffffe3007836 */ /* 0x000fe40000000000 */
[----:B------:R1:W-:Y:S02]  /*144a0*/  STL [R1+0x34], R4 ;  /* 0x0000340401007387 */ /* 0x0003e40000100800 */
[----:B------:R-:W-:Y:S01]  /*144b0*/  FADD.FTZ R2, R80, R2 ;  /* 0x0000000250027221 */ /* 0x000fe20000010000 */
[----:B------:R-:W-:Y:S01]  /*144c0*/  IMAD.MOV.U32 R227, RZ, RZ, R0 ;  /* 0x000000ffffe37224 */ /* 0x000fe200078e0000 */
[----:B------:R1:W-:Y:S01]  /*144d0*/  STL [R1+0x38], R3 ;  /* 0x0000380301007387 */ /* 0x0003e20000100800 */
[----:B------:R-:W-:Y:S02]  /*144e0*/  IMAD.MOV.U32 R135, RZ, RZ, R139 ;  /* 0x000000ffff877224 */ /* 0x000fe400078e008b */
[----:B------:R-:W-:Y:S01]  /*144f0*/  IMAD.MOV.U32 R132, RZ, RZ, R140 ;  /* 0x000000ffff847224 */ /* 0x000fe200078e008c */
[----:B------:R1:W-:Y:S01]  /*14500*/  STL [R1+0x3c], R2 ;  /* 0x00003c0201007387 */ /* 0x0003e20000100800 */
[----:B------:R-:W-:Y:S01]  /*14510*/  IMAD.MOV.U32 R136, RZ, RZ, R138 ;  /* 0x000000ffff887224 */ /* 0x000fe200078e008a */
[----:B------:R-:W-:Y:S06]  /*14520*/  @P5 BRA `(.L_x_580) ;  /* 0xffffff7c00045947 */ /* 0x000fec000383ffff */
.L_x_579:
[----:B------:R-:W2:Y:S01]  /*14530*/  LDL.LU R8, [R1+0x30] ;  /* 0x0000300001087983 */ /* 0x000ea20000300800 */
[----:B------:R-:W-:-:S03]  /*14540*/  ULDC UR4, c[0x0][0x38c] ;  /* 0x0000e30000047ab9 */ /* 0x000fc60000000800 */
[----:B------:R-:W3:Y:S04]  /*14550*/  LDL.LU R7, [R1+0x34] ;  /* 0x0000340001077983 */ /* 0x000ee80000300800 */
[----:B------:R-:W4:Y:S04]  /*14560*/  LDL.LU R5, [R1+0x38] ;  /* 0x0000380001057983 */ /* 0x000f280000300800 */
[----:B-1----:R-:W4:Y:S04]  /*14570*/  LDL.LU R6, [R1+0x3c] ;  /* 0x00003c0001067983 */ /* 0x002f280000300800 */
[----:B------:R-:W4:Y:S01]  /*14580*/  LDL R24, [R1+0x90] ;  /* 0x0000900001187983 */ /* 0x000f220000100800 */
[----:B------:R-:W1:Y:S02]  /*14590*/  S2R R22, SR_TID.X ;  /* 0x0000000000167919 */ /* 0x000e640000002100 */
[----:B-1----:R-:W-:Y:S01]  /*145a0*/  SHF.R.S32.HI R21, RZ, 0x1f, R22 ;  /* 0x0000001fff157819 */ /* 0x002fe20000011416 */
[----:B------:R-:W-:Y:S01]  /*145b0*/  UMOV UR5, 0x400 ;  /* 0x0000040000057882 */ /* 0x000fe20000000000 */
[----:B--2---:R-:W1:Y:S04]  /*145c0*/  SHFL.BFLY PT, R3, R8, 0x2, 0x1f ;  /* 0x0c401f0008037f89 */ /* 0x004e6800000e0000 */
[----:B---3--:R-:W2:Y:S04]  /*145d0*/  SHFL.BFLY PT, R2, R7, 0x2, 0x1f ;  /* 0x0c401f0007027f89 */ /* 0x008ea800000e0000 */
        /* <DEDUP_REMOVED lines=26> */
[----:B------:R-:W-:-:S07]  /*14780*/  LOP3.LUT R7, R5, 0xfffffffc, RZ, 0xc0, !PT ;  /* 0xfffffffc05077812 */ /* 0x000fce00078ec0ff */
[----:B------:R-:W3:Y:S01]  /*14790*/  @P3 MUFU.RCP R3, R19 ;  /* 0x0000001300033308 */ /* 0x000ee20000001000 */
[----:B------:R-:W-:-:S07]  /*147a0*/  SHF.R.S32.HI R5, RZ, 0x1f, R28 ;  /* 0x0000001fff057819 */ /* 0x000fce000001141c */
[----:B------:R-:W4:Y:S01]  /*147b0*/  @P2 MUFU.RCP R4, R20 ;  /* 0x0000001400042308 */ /* 0x000f220000001000 */
[----:B------:R-:W-:Y:S01]  /*147c0*/  LEA.HI R5, R5, R28, RZ, 0x3 ;  /* 0x0000001c05057211 */ /* 0x000fe200078f18ff */
[----:B-1----:R-:W-:Y:S01]  /*147d0*/  FMUL.FTZ R2, R2, UR4 ;  /* 0x0000000402027c20 */ /* 0x002fe20008410000 */
[----:B------:R-:W-:Y:S02]  /*147e0*/  LEA.HI R21, R21, R22, RZ, 0x5 ;  /* 0x0000001615157211 */ /* 0x000fe400078f28ff */
        /* <DEDUP_REMOVED lines=11> */
[----:B------:R-:W-:Y:S01]  /*148a0*/  IADD3 R5, R28, -R5, RZ ;  /* 0x800000051c057210 */ /* 0x000fe20007ffe0ff */
[----:B----4-:R-:W-:Y:S01]  /*148b0*/  FMUL.FTZ R2, R4, UR4 ;  /* 0x0000000404027c20 */ /* 0x010fe20008410000 */
[----:B------:R-:W1:Y:S01]  /*148c0*/  S2UR UR4, SR_CgaCtaId ;  /* 0x00000000000479c3 */ /* 0x000e620000008800 */
[----:B------:R-:W-:-:S02]  /*148d0*/  SHF.R.S32.HI R6, RZ, 0x5, R21 ;  /* 0x00000005ff067819 */ /* 0x000fc40000011415 */
[----:B------:R-:W-:Y:S02]  /*148e0*/  IADD3 R7, -R7, R22, RZ ;  /* 0x0000001607077210 */ /* 0x000fe40007ffe1ff */
[----:B------:R-:W-:Y:S01]  /*148f0*/  LEA.HI R4, R5, R5, RZ, 0x1 ;  /* 0x0000000505047211 */ /* 0x000fe200078f08ff */
[C---:B------:R-:W-:Y:S01]  /*14900*/  FMUL.FTZ R164, R0.reuse, R164 ;  /* 0x000000a400a47220 */ /* 0x040fe20000410000 */
[----:B------:R-:W-:Y:S01]  /*14910*/  FMUL.FTZ R15, R0, R165 ;  /* 0x000000a5000f7220 */ /* 0x000fe20000410000 */
[----:B------:R-:W-:Y:S02]  /*14920*/  IMAD R10, R6, 0x100, R7 ;  /* 0x00000100060a7824 */ /* 0x000fe400078e0207 */
        /* <DEDUP_REMOVED lines=8> */
[----:B------:R-:W-:-:S03]  /*149b0*/  SHF.L.U32 R6, R0, 0x6, RZ ;  /* 0x0000000600067819 */ /* 0x000fc600000006ff */
[----:B------:R-:W-:Y:S01]  /*149c0*/  IMAD.IADD R4, R5, 0x1, -R4 ;  /* 0x0000000105047824 */ /* 0x000fe200078e0a04 */
[----:B------:R-:W-:Y:S02]  /*149d0*/  LOP3.LUT R5, R6, 0xc0, RZ, 0xc0, !PT ;  /* 0x000000c006057812 */ /* 0x000fe400078ec0ff */
[----:B------:R-:W-:Y:S02]  /*149e0*/  LOP3.LUT R6, R0, 0x1, RZ, 0xc0, !PT ;  /* 0x0000000100067812 */ /* 0x000fe400078ec0ff */
[----:B------:R-:W-:Y:S02]  /*149f0*/  LEA R4, R4, R10, 0x4 ;  /* 0x0000000a04047211 */ /* 0x000fe400078e20ff */
[----:B------:R-:W-:Y:S01]  /*14a00*/  LEA.HI R5, R5, R5, RZ, 0x1d ;  /* 0x0000000505057211 */ /* 0x000fe200078fe8ff */
[----:B-1----:R-:W-:Y:S01]  /*14a10*/  ULEA UR4, UR4, UR5, 0x18 ;  /* 0x0000000504047291 */ /* 0x002fe2000f8ec03f */
[----:B------:R-:W-:Y:S02]  /*14a20*/  ISETP.NE.U32.AND P6, PT, R6, 0x1, PT ;  /* 0x000000010600780c */ /* 0x000fe40003fc5070 */
[----:B------:R-:W-:Y:S01]  /*14a30*/  MOV R10, 0x10 ;  /* 0x00000010000a7802 */ /* 0x000fe20000000f00 */
[----:B------:R-:W-:Y:S01]  /*14a40*/  IMAD.U32 R4, R4, 0x2, R5 ;  /* 0x0000000204047824 */ /* 0x000fe200078e0005 */
[----:B------:R-:W-:-:S02]  /*14a50*/  LOP3.LUT P0, RZ, R0, 0x2, RZ, 0xc0, !PT ;  /* 0x0000000200ff7812 */ /* 0x000fc4000780c0ff */
[----:B------:R-:W-:Y:S02]  /*14a60*/  ISETP.NE.AND P1, PT, R24, -0x1, PT ;  /* 0xffffffff1800780c */ /* 0x000fe40003f25270 */
[----:B------:R-:W-:Y:S02]  /*14a70*/  SEL R10, R10, 0xfffffff0, P6 ;  /* 0xfffffff00a0a7807 */ /* 0x000fe40003000000 */
[----:B------:R-:W-:Y:S02]  /*14a80*/  LEA R0, R4, UR4, 0x1 ;  /* 0x0000000404007c11 */ /* 0x000fe4000f8e08ff */
[----:B------:R-:W-:Y:S02]  /*14a90*/  F2FP.BF16.F32.PACK_AB R15, R15, R164 ;  /* 0x000000a40f0f723e */ /* 0x000fe400000010ff */
[----:B------:R-:W-:Y:S02]  /*14aa0*/  F2FP.BF16.F32.PACK_AB R16, R16, R166 ;  /* 0x000000a61010723e */ /* 0x000fe400000010ff */
[----:B------:R-:W-:-:S02]  /*14ab0*/  F2FP.BF16.F32.PACK_AB R14, R14, R152 ;  /* 0x000000980e0e723e */ /* 0x000fc400000010ff */
        /* <DEDUP_REMOVED lines=58> */
.L_x_583:
[----:B------:R-:W-:Y:S01]  /*14e60*/  STS [R6+0x1000], R9 ;  /* 0x0010000906007388 */ /* 0x000fe20000000800 */
[----:B------:R-:W-:Y:S01]  /*14e70*/  ULDC.U8 UR5, c[0x0][0x3d8] ;  /* 0x0000f60000057ab9 */ /* 0x000fe20000000000 */
[----:B------:R-:W1:Y:S01]  /*14e80*/  @P5 LDC R12, c[0x0][0x2e8] ;  /* 0x0000ba00ff0c5b82 */ /* 0x000e620000000800 */
[----:B------:R-:W-:Y:S01]  /*14e90*/  ISETP.NE.AND P0, PT, RZ, UR5, PT ;  /* 0x00000005ff007c0c */ /* 0x000fe2000bf05270 */
[----:B------:R2:W-:Y:S01]  /*14ea0*/  STS [R6+0x1200], R8 ;  /* 0x0012000806007388 */ /* 0x0005e20000000800 */
[----:B------:R-:W-:Y:S02]  /*14eb0*/  ULDC.U8 UR4, c[0x0][0x3d9] ;  /* 0x0000f64000047ab9 */ /* 0x000fe40000000000 */
[----:B------:R-:W-:Y:S01]  /*14ec0*/  ISETP.EQ.AND P0, PT, RZ, UR4, P0 ;  /* 0x00000004ff007c0c */ /* 0x000fe20008702270 */
[----:B------:R-:W3:Y:S01]  /*14ed0*/  S2R R23, SR_CTAID.Y ;  /* 0x0000000000177919 */ /* 0x000ee20000002600 */
[----:B------:R-:W-:Y:S01]  /*14ee0*/  ISETP.NE.AND P6, PT, RZ, UR4, PT ;  /* 0x00000004ff007c0c */ /* 0x000fe2000bfc5270 */
[----:B------:R-:W4:Y:S01]  /*14ef0*/  @P4 LDC R14, c[0x0][0x2e8] ;  /* 0x0000ba00ff0e4b82 */ /* 0x000f220000000800 */
[----:B------:R-:W1:Y:S01]  /*14f00*/  S2R R31, SR_CTAID.Z ;  /* 0x00000000001f7919 */ /* 0x000e620000002700 */
[----:B------:R-:W1:Y:S01]  /*14f10*/  S2R R30, SR_CTAID.X ;  /* 0x00000000001e7919 */ /* 0x000e620000002500 */
[----:B------:R-:W1:Y:S07]  /*14f20*/  S2R R11, SR_TID.X ;  /* 0x00000000000b7919 */ /* 0x000e6e0000002100 */
[----:B------:R-:W-:-:S02]  /*14f30*/  @!P0 CS2R R2, SRZ ;  /* 0x0000000000028805 */ /* 0x000fc4000001ff00 */
[----:B------:R-:W1:Y:S01]  /*14f40*/  @P6 LDC.64 R4, c[0x0][0x2c0] ;  /* 0x0000b000ff046b82 */ /* 0x000e620000000a00 */
[----:B------:R-:W-:Y:S04]  /*14f50*/  STS [R10+0x1200], R0 ;  /* 0x001200000a007388 */ /* 0x000fe80000000800 */
[----:B------:R3:W-:Y:S01]  /*14f60*/  STS [R10+0x1000], R7 ;  /* 0x001000070a007388 */ /* 0x0007e20000000800 */
[----:B--2---:R2:W1:Y:S01]  /*14f70*/  @P4 MUFU.LG2 R8, R18 ;  /* 0x0000001200084308 */ /* 0x0044620000000c00 */
[----:B------:R-:W-:Y:S02]  /*14f80*/  P2R R6, PR, RZ, 0x40 ;  /* 0x00000040ff067803 */ /* 0x000fe40000000000 */
[----:B------:R-:W-:-:S05]  /*14f90*/  @!P0 PLOP3.LUT P6, PT, PT, PT, PT, 0x8, 0x0 ;  /* 0x000000000000881c */ /* 0x000fca0003fce170 */
[----:B---3--:R2:W3:Y:S01]  /*14fa0*/  @P5 MUFU.LG2 R7, R17 ;  /* 0x0000001100075308 */ /* 0x0084e20000000c00 */
[----:B------:R-:W-:Y:S07]  /*14fb0*/  @!P0 BRA `(.L_x_584) ;  /* 0x0000000000188947 */ /* 0x000fee0003800000 */
[----:B------:R-:W4:Y:S01]  /*14fc0*/  S2R R2, SR_CTAID.Y ;  /* 0x0000000000027919 */ /* 0x000f220000002600 */
[----:B------:R-:W4:Y:S01]  /*14fd0*/  LDC R0, c[0x0][0x2c4] ;  /* 0x0000b100ff007b82 */ /* 0x000f220000000800 */
[----:B------:R-:W-:Y:S01]  /*14fe0*/  PLOP3.LUT P6, PT, PT, PT, PT, 0x80, 0x0 ;  /* 0x000000000000781c */ /* 0x000fe20003fcf070 */
[----:B----4-:R-:W-:-:S05]  /*14ff0*/  IMAD R2, R2, R0, RZ ;  /* 0x0000000002027224 */ /* 0x010fca00078e02ff */
[----:B------:R-:W-:-:S04]  /*15000*/  SEL R2, R2, R24, !P1 ;  /* 0x0000001802027207 */ /* 0x000fc80004800000 */
[----:B------:R-:W-:-:S07]  /*15010*/  SHF.R.S32.HI R3, RZ, 0x1f, R2 ;  /* 0x0000001fff037819 */ /* 0x000fce0000011402 */
.L_x_584:
[----:B------:R-:W-:Y:S02]  /*15020*/  ISETP.NE.AND P0, PT, R6, RZ, PT ;  /* 0x000000ff0600720c */ /* 0x000fe40003f05270 */
[----:B-1----:R-:W-:-:S11]  /*15030*/  SHF.R.S32.HI R29, RZ, 0x1f, R11 ;  /* 0x0000001fff1d7819 */ /* 0x002fd6000001140b */
[----:B------:R-:W1:Y:S01]  /*15040*/  @P0 LDC R6, c[0x0][0x2c0] ;  /* 0x0000b000ff060b82 */ /* 0x000e620000000800 */
[----:B------:R-:W-:Y:S01]  /*15050*/  @P0 IMAD R0, R5, R4, RZ ;  /* 0x0000000405000224 */ /* 0x000fe200078e02ff */
        /* <DEDUP_REMOVED lines=8> */
.L_x_585:
[----:B------:R2:W5:Y:S01]  /*150e0*/  LDL R36, [R1+0x94] ;  /* 0x0000940001247983 */ /* 0x0005620000100800 */
[----:B------:R-:W-:Y:S01]  /*150f0*/  LEA.HI R29, R29, R11, RZ, 0x2 ;  /* 0x0000000b1d1d7211 */ /* 0x000fe200078f10ff */
[----:B------:R-:W2:Y:S01]  /*15100*/  @P3 LDC R16, c[0x0][0x2e8] ;  /* 0x0000ba00ff103b82 */ /* 0x000ea20000000800 */
[----:B------:R-:W-:-:S07]  /*15110*/  LOP3.LUT R9, R21, 0xffffffe0, RZ, 0xc0, !PT ;  /* 0xffffffe015097812 */ /* 0x000fce00078ec0ff */
[----:B------:R-:W-:Y:S01]  /*15120*/  BAR.SYNC.DEFER_BLOCKING 0x0 ;  /* 0x0000000000007b1d */ /* 0x000fe20000010000 */
[----:B------:R-:W-:Y:S01]  /*15130*/  LOP3.LUT R5, R29, 0xfffffffc, RZ, 0xc0, !PT ;  /* 0xfffffffc1d057812 */ /* 0x000fe200078ec0ff */
[----:B------:R-:W-:Y:S01]  /*15140*/  IMAD R4, R23, R4, RZ ;  /* 0x0000000417047224 */ /* 0x000fe200078e02ff */
[----:B------:R-:W-:Y:S01]  /*15150*/  IADD3 R9, -R9, R22, RZ ;  /* 0x0000001609097210 */ /* 0x000fe20007ffe1ff */
[----:B---3--:R-:W-:Y:S01]  /*15160*/  @P5 FMUL.FTZ R7, R7, 0.69314718246459960938 ;  /* 0x3f31721807075820 */ /* 0x008fe20000410000 */
[----:B------:R-:W-:-:S03]  /*15170*/  MOV R24, 0x7f800000 ;  /* 0x7f80000000187802 */ /* 0x000fc60000000f00 */
[----:B------:R-:W3:Y:S01]  /*15180*/  @P2 LDC R15, c[0x0][0x2e8] ;  /* 0x0000ba00ff0f2b82 */ /* 0x000ee20000000800 */
[----:B------:R-:W-:Y:S01]  /*15190*/  IMAD.IADD R10, R11, 0x1, -R5 ;  /* 0x000000010b0a7824 */ /* 0x000fe200078e0a05 */
[----:B------:R-:W4:Y:S01]  /*151a0*/  @P3 MUFU.LG2 R13, R19 ;  /* 0x00000013000d3308 */ /* 0x000f220000000c00 */
[----:B------:R-:W-:Y:S01]  /*151b0*/  SEL R5, R4, RZ, !P6 ;  /* 0x000000ff04057207 */ /* 0x000fe20007000000 */
[----:B-1----:R-:W-:Y:S01]  /*151c0*/  IMAD R4, R30, R6, RZ ;  /* 0x000000061e047224 */ /* 0x002fe200078e02ff */
[----:B------:R-:W-:Y:S01]  /*151d0*/  LOP3.LUT P6, RZ, R9, 0x3, RZ, 0xc0, !PT ;  /* 0x0000000309ff7812 */ /* 0x000fe200078cc0ff */
[----:B------:R-:W-:Y:S01]  /*151e0*/  @P5 FFMA.FTZ R24, R140, R12, R7 ;  /* 0x0000000c8c185223 */ /* 0x000fe20000010007 */
[----:B------:R-:W-:Y:S01]  /*151f0*/  SHF.L.U32 R12, R10, 0x3, RZ ;  /* 0x000000030a0c7819 */ /* 0x000fe200000006ff */
[----:B------:R-:W-:Y:S01]  /*15200*/  IMAD R0, R31, R0, R5 ;  /* 0x000000001f007224 */ /* 0x000fe200078e0205 */
[----:B------:R-:W-:Y:S01]  /*15210*/  SHF.L.U32 R7, R4, 0x7, RZ ;  /* 0x0000000704077819 */ /* 0x000fe200000006ff */
[----:B------:R-:W1:Y:S01]  /*15220*/  @P2 MUFU.LG2 R11, R20 ;  /* 0x00000014000b2308 */ /* 0x000e620000000c00 */
[----:B------:R-:W-:Y:S01]  /*15230*/  @P4 FMUL.FTZ R8, R8, 0.69314718246459960938 ;  /* 0x3f31721808084820 */ /* 0x000fe20000410000 */
[----:B------:R-:W-:Y:S01]  /*15240*/  BSSY B0, `(.L_x_586) ;  /* 0x0000041000007945 */ /* 0x000fe20003800000 */
[--C-:B------:R-:W-:Y:S01]  /*15250*/  IADD3 R10, P1, P0, R7, R2, R0.reuse ;  /* 0x00000002070a7210 */ /* 0x100fe2000783e000 */
[----:B------:R-:W-:Y:S01]  /*15260*/  IMAD.MOV.U32 R25, RZ, RZ, 0x7f800000 ;  /* 0x7f800000ff197424 */ /* 0x000fe200078e00ff */
[----:B------:R-:W-:Y:S01]  /*15270*/  SHF.R.S32.HI R9, RZ, 0x1f, R7 ;  /* 0x0000001fff097819 */ /* 0x000fe20000011407 */
[----:B------:R-:W-:Y:S01]  /*15280*/  IMAD.MOV.U32 R23, RZ, RZ, 0x7f800000 ;  /* 0x7f800000ff177424 */ /* 0x000fe200078e00ff */
[----:B------:R-:W-:Y:S01]  /*15290*/  SHF.R.S32.HI R0, RZ, 0x1f, R0 ;  /* 0x0000001fff007819 */ /* 0x000fe20000011400 */
[----:B-----5:R3:W3:Y:S01]  /*152a0*/  LDS.128 R32, [R223+0x1800] ;  /* 0x00180000df207984 */ /* 0x0206e20000000c00 */
[----:B----4-:R-:W-:Y:S01]  /*152b0*/  @P3 FMUL.FTZ R5, R13, 0.69314718246459960938 ;  /* 0x3f3172180d053820 */ /* 0x010fe20000410000 */
[----:B------:R-:W-:Y:S01]  /*152c0*/  MOV R22, 0x7f800000 ;  /* 0x7f80000000167802 */ /* 0x000fe20000000f00 */
[----:B------:R-:W-:Y:S01]  /*152d0*/  @P4 FFMA.FTZ R25, R139, R14, R8 ;  /* 0x0000000e8b194223 */ /* 0x000fe20000010008 */
[----:B------:R-:W-:Y:S01]  /*152e0*/  SHF.R.S32.HI R30, RZ, 0x1f, R12 ;  /* 0x0000001fff1e7819 */ /* 0x000fe2000001140c */
[----:B--2---:R-:W-:Y:S01]  /*152f0*/  @P3 FFMA.FTZ R22, R138, R16, R5 ;  /* 0x000000108a163223 */ /* 0x004fe20000010005 */
[----:B------:R-:W-:Y:S01]  /*15300*/  IADD3.X R9, R9, R3, R0, P1, P0 ;  /* 0x0000000309097210 */ /* 0x000fe20000fe0400 */
[----:B-1----:R-:W-:-:S04]  /*15310*/  @P2 FMUL.FTZ R4, R11, 0.69314718246459960938 ;  /* 0x3f3172180b042820 */ /* 0x002fc80000410000 */
[----:B---3--:R-:W-:Y:S01]  /*15320*/  @P2 FFMA.FTZ R23, R134, R15, R4 ;  /* 0x0000000f86172223 */ /* 0x008fe20000010004 */
        /* <DEDUP_REMOVED lines=50> */
.L_x_587:
[----:B------:R-:W-:Y:S05]  /*15650*/  BSYNC B0 ;  /* 0x0000000000007941 */ /* 0x000fea0003800000 */
.L_x_586:
        /* <DEDUP_REMOVED lines=34> */
.L_x_589:
[----:B------:R-:W-:Y:S05]  /*15880*/  BSYNC B0 ;  /* 0x0000000000007941 */ /* 0x000fea0003800000 */
.L_x_588:
        /* <DEDUP_REMOVED lines=16> */
.L_x_591:
[----:B------:R-:W-:Y:S05]  /*15990*/  BSYNC B0 ;  /* 0x0000000000007941 */ /* 0x000fea0003800000 */
.L_x_590:
        /* <DEDUP_REMOVED lines=16> */
.L_x_593:
[----:B------:R-:W-:Y:S05]  /*15aa0*/  BSYNC B0 ;  /* 0x0000000000007941 */ /* 0x000fea0003800000 */
.L_x_592:
        /* <DEDUP_REMOVED lines=15> */
.L_x_549:
[----:B------:R-:W2:Y:S01]  /*15ba0*/  LDL.LU R21, [R1+0x90] ;  /* 0x0000900001157983 */ /* 0x000ea20000300800 */
[----:B------:R-:W1:Y:S01]  /*15bb0*/  LDC.U8 R2, c[0x0][0x3d9] ;  /* 0x0000f640ff027b82 */ /* 0x000e620000000000 */
[----:B------:R-:W-:Y:S01]  /*15bc0*/  LEA.HI R12, R33, R210, RZ, 0x2 ;  /* 0x000000d2210c7211 */ /* 0x000fe200078f10ff */
[----:B------:R-:W-:Y:S01]  /*15bd0*/  ULDC UR6, c[0x0][0x2d0] ;  /* 0x0000b40000067ab9 */ /* 0x000fe20000000800 */
[----:B------:R-:W3:Y:S01]  /*15be0*/  S2R R28, SR_CTAID.X ;  /* 0x00000000001c7919 */ /* 0x000ee20000002500 */
[----:B------:R-:W-:Y:S01]  /*15bf0*/  ULDC.64 UR4, c[0x0][0x2a0] ;  /* 0x0000a80000047ab9 */ /* 0x000fe20000000a00 */
[----:B------:R-:W-:Y:S03]  /*15c00*/  BSSY B0, `(.L_x_594) ;  /* 0x000004e000007945 */ /* 0x000fe60003800000 */
[----:B------:R-:W4:Y:S01]  /*15c10*/  LDC.U8 R0, c[0x0][0x3d8] ;  /* 0x0000f600ff007b82 */ /* 0x000f220000000000 */
[----:B-1----:R-:W-:-:S02]  /*15c20*/  ISETP.NE.AND P5, PT, R2, RZ, PT ;  /* 0x000000ff0200720c */ /* 0x002fc40003fa5270 */
[C---:B----4-:R-:W-:Y:S02]  /*15c30*/  ISETP.NE.AND P1, PT, R0.reuse, RZ, PT ;  /* 0x000000ff0000720c */ /* 0x050fe40003f25270 */
[----:B------:R-:W-:Y:S02]  /*15c40*/  ISETP.NE.AND P2, PT, R0, RZ, !P5 ;  /* 0x000000ff0000720c */ /* 0x000fe40006f45270 */
[----:B------:R-:W-:-:S07]  /*15c50*/  ISETP.EQ.AND P1, PT, R2, RZ, P1 ;  /* 0x000000ff0200720c */ /* 0x000fce0000f22270 */
[----:B------:R-:W1:Y:S08]  /*15c60*/  @!P5 LDC R6, c[0x0][0x2c4] ;  /* 0x0000b100ff06db82 */ /* 0x000e700000000800 */
[----:B------:R-:W4:Y:S01]  /*15c70*/  @P5 LDC.64 R10, c[0x0][0x2c0] ;  /* 0x0000b000ff0a5b82 */ /* 0x000f220000000a00 */
[----:B------:R-:W-:-:S07]  /*15c80*/  @!P1 CS2R R16, SRZ ;  /* 0x0000000000109805 */ /* 0x000fce000001ff00 */
        /* <DEDUP_REMOVED lines=17> */
[----:B------:R-:W-:Y:S02]  /*15da0*/  @P0 IMAD R9, R21, R9, R3 ;  /* 0x0000000915090224 */ /* 0x000fe400078e0203 */
[----:B-----5:R-:W-:Y:S02]  /*15db0*/  @!P2 IMAD R21, R35, R14, RZ ;  /* 0x0000000e2315a224 */ /* 0x020fe400078e02ff */
        /* <DEDUP_REMOVED lines=10> */
[----:B------:R-:W-:Y:S01]  /*15e60*/  @P1 SHF.R.S32.HI R17, RZ, 0x1f, R21 ;  /* 0x0000001fff111819 */ /* 0x000fe20000011415 */
[----:B------:R-:W-:-:S02]  /*15e70*/  @!P0 IMAD.IADD R9, R5, 0x1, R7 ;  /* 0x0000000105098824 */ /* 0x000fc400078e0207 */
[----:B------:R-:W-:Y:S01]  /*15e80*/  @!P0 IMAD.MOV.U32 R3, RZ, RZ, R4 ;  /* 0x000000ffff038224 */ /* 0x000fe200078e0004 */
[----:B------:R-:W-:Y:S01]  /*15e90*/  ISETP.GE.AND P0, PT, R24, R12, PT ;  /* 0x0000000c1800720c */ /* 0x000fe20003f06270 */
[----:B------:R-:W-:Y:S01]  /*15ea0*/  @P5 IMAD.MOV.U32 R2, RZ, RZ, 0x1 ;  /* 0x00000001ff025424 */ /* 0x000fe200078e00ff */
[----:B------:R-:W-:Y:S01]  /*15eb0*/  ISETP.NE.OR P6, PT, R0, RZ, P4 ;  /* 0x000000ff0000720c */ /* 0x000fe200027c5670 */
[----:B------:R-:W-:Y:S01]  /*15ec0*/  @!P5 IMAD R2, R6, R15, RZ ;  /* 0x0000000f0602d224 */ /* 0x000fe200078e02ff */
[C---:B------:R-:W-:Y:S01]  /*15ed0*/  ISETP.NE.OR P3, PT, R0.reuse, RZ, P3 ;  /* 0x000000ff0000720c */ /* 0x040fe20001f65670 */
[----:B------:R-:W-:Y:S01]  /*15ee0*/  @P1 IMAD.MOV.U32 R16, RZ, RZ, R21 ;  /* 0x000000ffff101224 */ /* 0x000fe200078e0015 */
[C---:B------:R-:W-:Y:S01]  /*15ef0*/  ISETP.NE.OR P2, PT, R0.reuse, RZ, P2 ;  /* 0x000000ff0000720c */ /* 0x040fe20001745670 */
[----:B------:R-:W-:Y:S01]  /*15f00*/  IMAD R5, R35, R2, RZ ;  /* 0x0000000223057224 */ /* 0x000fe200078e02ff */
[C---:B------:R-:W-:Y:S01]  /*15f10*/  ISETP.NE.OR P0, PT, R0.reuse, RZ, P0 ;  /* 0x000000ff0000720c */ /* 0x040fe20000705670 */
[----:B------:R-:W-:Y:S01]  /*15f20*/  IMAD.SHL.U32 R0, R0, 0x8, RZ ;  /* 0x0000000800007824 */ /* 0x000fe200078e00ff */
[----:B------:R-:W-:-:S02]  /*15f30*/  P2R R26, PR, RZ, 0x4 ;  /* 0x00000004ff1a7803 */ /* 0x000fc40000000000 */
[----:B------:R-:W-:Y:S02]  /*15f40*/  P2R R27, PR, RZ, 0x1 ;  /* 0x00000001ff1b7803 */ /* 0x000fe40000000000 */
[C---:B------:R-:W-:Y:S02]  /*15f50*/  IADD3 R2, P0, R0.reuse, R3, RZ ;  /* 0x0000000300027210 */ /* 0x040fe40007f1e0ff */
[C---:B------:R-:W-:Y:S02]  /*15f60*/  ISETP.GE.AND P2, PT, R0.reuse, UR6, PT ;  /* 0x0000000600007c0c */ /* 0x040fe4000bf46270 */
[----:B------:R-:W-:Y:S02]  /*15f70*/  LEA.HI.X.SX32 R3, R0, R9, 0x1, P0 ;  /* 0x0000000900037211 */ /* 0x000fe400000f0eff */
[----:B------:R-:W-:Y:S02]  /*15f80*/  ISETP.GE.OR P0, PT, R8, R12, P2 ;  /* 0x0000000c0800720c */ /* 0x000fe40001706670 */
[----:B------:R-:W-:Y:S01]  /*15f90*/  SHF.R.S32.HI R4, RZ, 0x1f, R18 ;  /* 0x0000001fff047819 */ /* 0x000fe20000011412 */
[----:B------:R-:W-:Y:S01]  /*15fa0*/  IMAD.WIDE.U32 R6, R18, UR4, R2 ;  /* 0x0000000412067c25 */ /* 0x000fe2000f8e0002 */
[----:B------:R-:W-:-:S02]  /*15fb0*/  SHF.R.S32.HI R9, RZ, 0x1f, R8 ;  /* 0x0000001fff097819 */ /* 0x000fc40000011408 */
[----:B------:R-:W-:Y:S01]  /*15fc0*/  P2R R25, PR, RZ, 0x8 ;  /* 0x00000008ff197803 */ /* 0x000fe20000000000 */
[----:B------:R-:W-:Y:S01]  /*15fd0*/  IMAD R4, R4, UR4, RZ ;  /* 0x0000000404047c24 */ /* 0x000fe2000f8e02ff */
[----:B-1----:R-:W-:Y:S01]  /*15fe0*/  SEL R21, R5, RZ, !P1 ;  /* 0x000000ff05157207 */ /* 0x002fe20004800000 */
[----:B---3--:R-:W-:Y:S01]  /*15ff0*/  IMAD.WIDE R2, R28, 0x80, R8 ;  /* 0x000000801c027825 */ /* 0x008fe200078e0208 */
[----:B------:R-:W-:-:S03]  /*16000*/  ISETP.GE.OR P3, PT, R22, R12, P2 ;  /* 0x0000000c1600720c */ /* 0x000fc60001766670 */
        /* <DEDUP_REMOVED lines=13> */
.L_x_595:
[----:B------:R-:W-:Y:S05]  /*160e0*/  BSYNC B0 ;  /* 0x0000000000007941 */ /* 0x000fea0003800000 */
.L_x_594:
        /* <DEDUP_REMOVED lines=19> */
.L_x_597:
[----:B------:R-:W-:Y:S05]  /*16220*/  BSYNC B0 ;  /* 0x0000000000007941 */ /* 0x000fea0003800000 */
.L_x_596:
        /* <DEDUP_REMOVED lines=15> */
.L_x_599:
[----:B------:R-:W-:Y:S05]  /*16320*/  BSYNC B0 ;  /* 0x0000000000007941 */ /* 0x000fea0003800000 */
.L_x_598:
        /* <DEDUP_REMOVED lines=17> */
.L_x_601:
[----:B------:R-:W-:Y:S05]  /*16440*/  BSYNC B0 ;  /* 0x0000000000007941 */ /* 0x000fea0003800000 */
.L_x_600:
        /* <DEDUP_REMOVED lines=11> */
.L_x_603:
[----:B------:R-:W-:Y:S05]  /*16500*/  BSYNC B0 ;  /* 0x0000000000007941 */ /* 0x000fea0003800000 */
.L_x_602:
        /* <DEDUP_REMOVED lines=11> */
.L_x_605:
[----:B------:R-:W-:Y:S05]  /*165c0*/  BSYNC B0 ;  /* 0x0000000000007941 */ /* 0x000fea0003800000 */
.L_x_604:
        /* <DEDUP_REMOVED lines=11> */
.L_x_607:
[----:B------:R-:W-:Y:S05]  /*16680*/  BSYNC B0 ;  /* 0x0000000000007941 */ /* 0x000fea0003800000 */
.L_x_606:
        /* <DEDUP_REMOVED lines=11> */
.L_x_608:
        /* <DEDUP_REMOVED lines=12> */
.L_x_1317:


//--------------------- .text._ZN5flash16flash_fwd_kernelI23Flash_fwd_kernel_traitsILi32ELi128ELi128ELi4ELb0ELb0EN7cutlass10bfloat16_tE19Flash_kernel_traitsILi32ELi128ELi128ELi4ES3_EELb1ELb0ELb0ELb0ELb0ELb0ELb0ELb1EEEvNS_16Flash_fwd_paramsE --------------------------
	.section	.text._ZN5flash16flash_fwd_kernelI23Flash_fwd_kernel_traitsILi32ELi128ELi128ELi4ELb0ELb0EN7cutlass10bfloat16_tE19Flash_kernel_traitsILi32ELi128ELi128ELi4ES3_EELb1ELb0ELb0ELb0ELb0ELb0ELb0ELb1EEEvNS_16Flash_fwd_paramsE,"ax",@progbits
	.align	128
        .global         _ZN5flash16flash_fwd_kernelI23Flash_fwd_kernel_traitsILi32ELi128ELi128ELi4ELb0ELb0EN7cutlass10bfloat16_tE19Flash_kernel_traitsILi32ELi128ELi128ELi4ES3_EELb1ELb0ELb0ELb0ELb0ELb0ELb0ELb1EEEvNS_16Flash_fwd_paramsE
        .type           _ZN5flash16flash_fwd_kernelI23Flash_fwd_kernel_traitsILi32ELi128ELi128ELi4ELb0ELb0EN7cutlass10bfloat16_tE19Flash_kernel_traitsILi32ELi128ELi128ELi4ES3_EELb1ELb0ELb0ELb0ELb0ELb0ELb0ELb1EEEvNS_16Flash_fwd_paramsE,@function
        .size           _ZN5flash16flash_fwd_kernelI23Flash_fwd_kernel_traitsILi32ELi128ELi128ELi4ELb0ELb0EN7cutlass10bfloat16_tE19Flash_kernel_traitsILi32ELi128ELi128ELi4ES3_EELb1ELb0ELb0ELb0ELb0ELb0ELb0ELb1EEEvNS_16Flash_fwd_paramsE,(.L_x_1318 - _ZN5flash16flash_fwd_kernelI23Flash_fwd_kernel_traitsILi32ELi128ELi128ELi4ELb0ELb0EN7cutlass10bfloat16_tE19Flash_kernel_traitsILi32ELi128ELi128ELi4ES3_EELb1ELb0ELb0ELb0ELb0ELb0ELb0ELb1EEEvNS_16Flash_fwd_paramsE)
        .other          _ZN5flash16flash_fwd_kernelI23Flash_fwd_kernel_traitsILi32ELi128ELi128ELi4ELb0ELb0EN7cutlass10bfloat16_tE19Flash_kernel_traitsILi32ELi128ELi128ELi4ES3_EELb1ELb0ELb0ELb0ELb0ELb0ELb0ELb1EEEvNS_16Flash_fwd_paramsE,@"STO_CUDA_ENTRY STV_DEFAULT"
_ZN5flash16flash_fwd_kernelI23Flash_fwd_kernel_traitsILi32ELi128ELi128ELi4ELb0ELb0EN7cutlass10bfloat16_tE19Flash_kernel_traitsILi32ELi128ELi128ELi4ES3_EELb1ELb0ELb0ELb0ELb0ELb0ELb0ELb1EEEvNS_16Flash_fwd_paramsE:
.text._ZN5flash16flash_fwd_kernelI23Flash_fwd_kernel_traitsILi32ELi128ELi128ELi4ELb0ELb0EN7cutlass10bfloat16_tE19Flash_kernel_traitsILi32ELi128ELi128ELi4ES3_EELb1ELb0ELb0ELb0ELb0ELb0ELb0ELb1EEEvNS_16Flash_fwd_paramsE:
        /* <DEDUP_REMOVED lines=11> */
[----:B-1----:R-:W-:-:S05]  /*00b0*/  VIADD R1, R1, 0xfffffb90 ;  /* 0xfffffb9001017836 */ /* 0x002fca0000000000 */
[----:B------:R-:W-:Y:S01]  /*00c0*/  S2UR UR14, SR_CTAID.X ;  /* 0x00000000000e79c3 */ /* 0x000fe20000002500 */
[----:B------:R2:W5:Y:S07]  /*00d0*/  @P2 LDG.E.64 R4, desc[UR20][R2.64] ;  /* 0x0000001402042981 */ /* 0x00056e000c1e1b00 */
[----:B------:R-:W-:Y:S08]  /*00e0*/  S2UR UR7, SR_CTAID.Y ;  /* 0x00000000000779c3 */ /* 0x000ff00000002600 */
[----:B------:R-:W1:Y:S01]  /*00f0*/  S2UR UR29, SR_CTAID.Z ;  /* 0x00000000001d79c3 */ /* 0x000e620000002700 */
[----:B------:R-:W-:Y:S01]  /*0100*/  ULDC.U8 UR6, c[0x0][0x3c2] ;  /* 0x0000f08000067ab9 */ /* 0x000fe20000000000 */
[----:B------:R-:W-:Y:S01]  /*0110*/  UMOV UR13, 0xffffffff ;  /* 0xffffffff000d7882 */ /* 0x000fe20000000000 */
[----:B------:R-:W-:Y:S01]  /*0120*/  UMOV UR34, URZ ;  /* 0x0000003f00227c82 */ /* 0x000fe20008000000 */
[----:B------:R-:W-:-:S04]  /*0130*/  ULDC.U8 UR12, c[0x0][0x388] ;  /* 0x0000e200000c7ab9 */ /* 0x000fc80000000000 */
[----:B------:R-:W5:Y:S01]  /*0140*/  @P2 LDC R0, c[0x0][0x3b0] ;  /* 0x0000ec00ff002b82 */ /* 0x000f620000000800 */
[----:B--2---:R-:W-:Y:S02]  /*0150*/  @P2 IMAD.MOV.U32 R2, RZ, RZ, R8 ;  /* 0x000000ffff022224 */ /* 0x004fe400078e0008 */
[----:B---3--:R-:W-:-:S06]  /*0160*/  @P2 IMAD.MOV.U32 R3, RZ, RZ, R9 ;  /* 0x000000ffff032224 */ /* 0x008fcc00078e0009 */
[----:B------:R-:W2:Y:S01]  /*0170*/  @P2 LDG.E.64 R2, desc[UR20][R2.64] ;  /* 0x0000001402022981 */ /* 0x000ea2000c1e1b00 */
[----:B------:R-:W-:Y:S02]  /*0180*/  UISETP.NE.U32.AND UP2, UPT, UR8, URZ, UPT ;  /* 0x0000003f0800728c */ /* 0x000fe4000bf45070 */
[----:B------:R-:W-:Y:S02]  /*0190*/  UISETP.NE.AND UP3, UPT, UR6, URZ, UPT ;  /* 0x0000003f0600728c */ /* 0x000fe4000bf65270 */
[----:B------:R-:W-:Y:S02]  /*01a0*/  UISETP.NE.AND.EX UP2, UPT, UR9, URZ, UPT, UP2 ;  /* 0x0000003f0900728c */ /* 0x000fe4000bf45320 */
[----:B-1----:R-:W-:Y:S01]  /*01b0*/  ULOP3.LUT UR4, UR29, UR14, UR7, 0xfe, !UPT ;  /* 0x0000000e1d047292 */ /* 0x002fe2000f8efe07 */
[----:B------:R-:W-:-:S03]  /*01c0*/  ULDC.64 UR8, c[0x0][0x2f0] ;  /* 0x0000bc0000087ab9 */ /* 0x000fc60000000a00 */
[----:B------:R-:W-:Y:S01]  /*01d0*/  PLOP3.LUT P0, PT, PT, PT, UP2, 0x80, 0x0 ;  /* 0x000000000000781c */ /* 0x000fe20003f0f028 */
[----:B------:R-:W-:Y:S01]  /*01e0*/  UIMAD.WIDE UR8, UR7, 0x4, UR8 ;  /* 0x00000004070878a5 */ /* 0x000fe2000f8e0208 */
[----:B----4-:R-:W-:Y:S01]  /*01f0*/  LOP3.LUT P3, RZ, R179, UR4, RZ, 0xfc, !PT ;  /* 0x00000004b3ff7c12 */ /* 0x010fe2000f86fcff */
[----:B------:R-:W-:Y:S02]  /*0200*/  ULDC.64 UR4, c[0x0][0x300] ;  /* 0x0000c00000047ab9 */ /* 0x000fe40000000a00 */
[----:B------:R-:W-:-:S04]  /*0210*/  UISETP.NE.U32.AND UP1, UPT, UR4, URZ, UPT ;  /* 0x0000003f0400728c */ /* 0x000fc8000bf25070 */
[----:B------:R-:W-:-:S03]  /*0220*/  UISETP.NE.AND.EX UP1, UPT, UR5, URZ, UPT, UP1 ;  /* 0x0000003f0500728c */ /* 0x000fc6000bf25310 */
[----:B------:R-:W-:Y:S02]  /*0230*/  ULDC.64 UR4, c[0x0][0x2f8] ;  /* 0x0000be0000047ab9 */ /* 0x000fe40000000a00 */
[----:B------:R-:W-:Y:S01]  /*0240*/  UISETP.EQ.U32.AND UP0, UPT, UR4, URZ, UPT ;  /* 0x0000003f0400728c */ /* 0x000fe2000bf02070 */
[----:B------:R-:W1:Y:S03]  /*0250*/  @!P3 LDC.64 R6, c[0x0][0x3b8] ;  /* 0x0000ee00ff06bb82 */ /* 0x000e660000000a00 */
[----:B------:R-:W-:Y:S02]  /*0260*/  UISETP.EQ.OR.EX UP0, UPT, UR5, URZ, !UP3, UP0 ;  /* 0x0000003f0500728c */ /* 0x000fe4000df02700 */
[----:B------:R-:W-:Y:S02]  /*0270*/  @UP1 ULDC.64 UR10, c[0x0][0x300] ;  /* 0x0000c000000a1ab9 */ /* 0x000fe40000000a00 */
[----:B------:R-:W-:Y:S01]  /*0280*/  @UP1 UIMAD.WIDE UR10, UR7, 0x4, UR10 ;  /* 0x00000004070a18a5 */ /* 0x000fe2000f8e020a */
[----:B-----5:R-:W-:-:S02]  /*0290*/  @P2 R2UR UR24, R4 ;  /* 0x00000000041822ca */ /* 0x020fc400000e0000 */
        /* <DEDUP_REMOVED lines=9> */
[----:B------:R-:W-:Y:S01]  /*0330*/  ULDC.64 UR8, c[0x0][0x2f8] ;  /* 0x0000be0000087ab9 */ /* 0x000fe20000000a00 */
[----:B-1----:R-:W-:Y:S02]  /*0340*/  @!P3 IMAD.MOV.U32 R4, RZ, RZ, R8 ;  /* 0x000000ffff04b224 */ /* 0x002fe400078e0008 */
[----:B------:R-:W-:-:S05]  /*0350*/  @!P3 IMAD.MOV.U32 R5, RZ, RZ, R9 ;  /* 0x000000ffff05b224 */ /* 0x000fca00078e0009 */
[----:B------:R1:W-:Y:S01]  /*0360*/  @!P3 STG.E.64 desc[UR20][R6.64+0x8], R4 ;  /* 0x000008040600b986 */ /* 0x0003e2000c101b14 */
[----:B------:R-:W-:Y:S01]  /*0370*/  PLOP3.LUT P2, PT, PT, PT, UP0, 0x80, 0x0 ;  /* 0x000000000000781c */ /* 0x000fe20003f4f008 */
[----:B------:R-:W-:Y:S02]  /*0380*/  UIMAD.WIDE UR8, UR7, 0x4, UR8 ;  /* 0x00000004070878a5 */ /* 0x000fe4000f8e0208 */
[----:B-1----:R-:W2:Y:S04]  /*0390*/  @P0 LDG.E R6, desc[UR20][R2.64] ;  /* 0x0000001402060981 */ /* 0x002ea8000c1e1900 */
[----:B------:R1:W3:Y:S02]  /*03a0*/  @P0 LDG.E R5, desc[UR20][R2.64+0x4] ;  /* 0x0000041402050981 */ /* 0x0002e4000c1e1900 */
[----:B-1----:R-:W-:-:S02]  /*03b0*/  IMAD.U32 R2, RZ, RZ, UR10 ;  /* 0x0000000aff027e24 */ /* 0x002fc4000f8e00ff */
[----:B------:R-:W-:-:S05]  /*03c0*/  IMAD.U32 R3, RZ, RZ, UR11 ;  /* 0x0000000bff037e24 */ /* 0x000fca000f8e00ff */
[----:B------:R1:W4:Y:S02]  /*03d0*/  @P1 LDG.E R0, desc[UR20][R2.64] ;  /* 0x0000001402001981 */ /* 0x000324000c1e1900 */
[----:B-1----:R-:W-:Y:S02]  /*03e0*/  IMAD.U32 R2, RZ, RZ, UR8 ;  /* 0x00000008ff027e24 */ /* 0x002fe4000f8e00ff */
[----:B------:R-:W-:-:S05]  /*03f0*/  IMAD.U32 R3, RZ, RZ, UR9 ;  /* 0x00000009ff037e24 */ /* 0x000fca000f8e00ff */
[----:B------:R-:W5:Y:S01]  /*0400*/  @!P2 LDG.E R4, desc[UR20][R2.64] ;  /* 0x000000140204a981 */ /* 0x000f62000c1e1900 */
[----:B------:R-:W-:Y:S01]  /*0410*/  SHF.R.S32.HI R11, RZ, 0x1f, R179 ;  /* 0x0000001fff0b7819 */ /* 0x000fe200000114b3 */
[----:B------:R-:W-:-:S03]  /*0420*/  UMOV UR8, 0xffffffff ;  /* 0xffffffff00087882 */ /* 0x000fc60000000000 */
[----:B------:R-:W-:Y:S02]  /*0430*/  LEA.HI R212, R11, R179, RZ, 0x5 ;  /* 0x000000b30bd47211 */ /* 0x000fe400078f28ff */
[----:B--2---:R-:W-:Y:S02]  /*0440*/  @P0 R2UR UR13, R6 ;  /* 0x00000000060d02ca */ /* 0x004fe400000e0000 */
[----:B---3--:R-:W-:Y:S02]  /*0450*/  @P0 R2UR UR15, R5 ;  /* 0x00000000050f02ca */ /* 0x008fe400000e0000 */
[----:B------:R-:W-:-:S04]  /*0460*/  ISETP.NE.U32.AND P0, PT, RZ, UR4, PT ;  /* 0x00000004ff007c0c */ /* 0x000fc8000bf05070 */
[----:B------:R-:W-:-:S07]  /*0470*/  ISETP.NE.AND.EX P0, PT, RZ, UR5, PT, P0 ;  /* 0x00000005ff007c0c */ /* 0x000fce000bf05300 */
[----:B------:R-:W-:-:S07]  /*0480*/  @UP2 UIADD3 UR15, UR15, -UR13, URZ ;  /* 0x8000000d0f0f2290 */ /* 0x000fce000fffe03f */
[----:B------:R-:W-:Y:S01]  /*0490*/  @!UP2 ULDC UR15, c[0x0][0x2c4] ;  /* 0x0000b100000faab9 */ /* 0x000fe20000000800 */
[----:B----4-:R-:W-:Y:S02]  /*04a0*/  @P1 R2UR UR34, R0 ;  /* 0x00000000002212ca */ /* 0x010fe400000e0000 */
[----:B------:R-:W-:-:S05]  /*04b0*/  LOP3.LUT R0, R212, 0xffffffe0, RZ, 0xc0, !PT ;  /* 0xffffffe0d4007812 */ /* 0x000fca00078ec0ff */
[----:B------:R-:W-:Y:S01]  /*04c0*/  IMAD.IADD R248, R179, 0x1, -R0 ;  /* 0x00000001b3f87824 */ /* 0x000fe200078e0a00 */
[----:B-----5:R-:W-:Y:S01]  /*04d0*/  @!P2 R2UR UR8, R4 ;  /* 0x000000000408a2ca */ /* 0x020fe200000e0000 */
[----:B------:R-:W-:-:S14]  /*04e0*/  @!P0 BRA `(.L_x_609) ;  /* 0x00000000001c8947 */ /* 0x000fdc0003800000 */
[----:B------:R-:W-:-:S13]  /*04f0*/  PLOP3.LUT P0, PT, PT, PT, UP3, 0x80, 0x0 ;  /* 0x000000000000781c */ /* 0x000fda0003f0f038 */
[----:B------:R-:W2:Y:S04]  /*0500*/  @P0 LDG.E R0, desc[UR20][R2.64+0x4] ;  /* 0x0000041402000981 */ /* 0x000ea8000c1e1900 */
[----:B------:R-:W3:Y:S01]  /*0510*/  @!P0 LDG.E R2, desc[UR20][R2.64] ;  /* 0x0000001402028981 */ /* 0x000ee2000c1e1900 */
[----:B--2---:R-:W-:-:S13]  /*0520*/  @P0 R2UR UR6, R0 ;  /* 0x00000000000602ca */ /* 0x004fda00000e0000 */
[----:B------:R-:W-:-:S07]  /*0530*/  @UP3 UIADD3 UR6, UR6, -UR8, URZ ;  /* 0x8000000806063290 */ /* 0x000fce000fffe03f */
[----:B---3--:R-:W-:Y:S01]  /*0540*/  @!P0 R2UR UR6, R2 ;  /* 0x00000000020682ca */ /* 0x008fe200000e0000 */
[----:B------:R-:W-:-:S14]  /*0550*/  BRA `(.L_x_610) ;  /* 0x0000000000047947 */ /* 0x000fdc0003800000 */
.L_x_609:
[----:B------:R-:W-:-:S05]  /*0560*/  ULDC UR6, c[0x0][0x2c8] ;  /* 0x0000b20000067ab9 */ /* 0x000fca0000000800 */
.L_x_610:
        /* <DEDUP_REMOVED lines=19> */
[----:B------:R-:W-:Y:S01]  /*06a0*/  @!UP2 UIADD3 UR23, UR4, UR6, -UR34 ;  /* 0x000000060417a290 */ /* 0x000fe2000fffe822 */
[----:B------:R-:W-:Y:S11]  /*06b0*/  @!P0 EXIT ;  /* 0x000000000000894d */ /* 0x000ff60003800000 */
[----:B------:R-:W-:Y:S02]  /*06c0*/  UISETP.GE.AND UP0, UPT, UR23, 0x1, UPT ;  /* 0x000000011700788c */ /* 0x000fe4000bf06270 */
[----:B------:R-:W-:-:S04]  /*06d0*/  UIADD3 UR4, UR23, 0x7f, URZ ;  /* 0x0000007f17047890 */ /* 0x000fc8000fffe03f */
[----:B------:R-:W-:Y:S01]  /*06e0*/  PLOP3.LUT P0, PT, PT, PT, UP0, 0x80, 0x0 ;  /* 0x000000000000781c */ /* 0x000fe20003f0f008 */
[----:B------:R-:W-:-:S04]  /*06f0*/  USHF.R.S32.HI UR18, URZ, 0x1f, UR4 ;  /* 0x0000001f3f127899 */ /* 0x000fc80008011404 */
[----:B------:R-:W-:-:S08]  /*0700*/  ULEA.HI UR18, UR18, UR4, URZ, 0x7 ;  /* 0x0000000412127291 */ /* 0x000fd0000f8f383f */
[----:B------:R-:W-:Y:S05]  /*0710*/  @!P0 BRA `(.L_x_611) ;  /* 0x000001cc00308947 */ /* 0x000fea0003800000 */
[----:B------:R-:W1:Y:S01]  /*0720*/  LDC R14, c[0x0][0x278] ;  /* 0x00009e00ff0e7b82 */ /* 0x000e620000000800 */
[----:B------:R-:W2:Y:S01]  /*0730*/  S2R R13, SR_CTAID.Z ;  /* 0x00000000000d7919 */ /* 0x000ea20000002700 */
[----:B------:R-:W-:Y:S01]  /*0740*/  ULDC UR22, c[0x0][0x270] ;  /* 0x00009c0000167ab9 */ /* 0x000fe20000000800 */
[----:B------:R-:W-:Y:S01]  /*0750*/  UISETP.NE.AND UP1, UPT, UR13, -0x1, UPT ;  /* 0xffffffff0d00788c */ /* 0x000fe2000bf25270 */
[CC--:B------:R-:W-:Y:S01]  /*0760*/  LEA.HI R10, R11.reuse, R179.reuse, RZ, 0x2 ;  /* 0x000000b30b0a7211 */ /* 0x0c0fe200078f10ff */
[----:B------:R-:W-:Y:S01]  /*0770*/  UIMAD UR22, UR7, UR22, UR29 ;  /* 0x00000016071672a4 */ /* 0x000fe2000f8e021d */
[----:B------:R-:W-:Y:S01]  /*0780*/  LEA.HI R21, R11, R179, RZ, 0x3 ;  /* 0x000000b30b157211 */ /* 0x000fe200078f18ff */
[----:B------:R-:W-:Y:S01]  /*0790*/  UISETP.NE.AND UP0, UPT, UR8, -0x1, UPT ;  /* 0xffffffff0800788c */ /* 0x000fe2000bf05270 */
[----:B------:R-:W-:Y:S01]  /*07a0*/  SHF.R.S32.HI R213, RZ, 0x5, R212 ;  /* 0x00000005ffd57819 */ /* 0x000fe200000114d4 */
[----:B------:R-:W-:Y:S01]  /*07b0*/  USHF.L.U32 UR10, UR22, 0x5, URZ ;  /* 0x00000005160a7899 */ /* 0x000fe2000800063f */
[----:B------:R-:W-:Y:S01]  /*07c0*/  SHF.R.S32.HI R20, RZ, 0x3, R21 ;  /* 0x00000003ff147819 */ /* 0x000fe20000011415 */
[----:B------:R-:W-:-:S02]  /*07d0*/  USHF.R.S32.HI UR18, URZ, 0x7, UR18 ;  /* 0x000000073f127899 */ /* 0x000fc40008011412 */
[----:B------:R-:W-:Y:S01]  /*07e0*/  USHF.R.S32.HI UR9, URZ, 0x1f, UR10 ;  /* 0x0000001f3f097899 */ /* 0x000fe2000801140a */
[----:B------:R-:W-:Y:S01]  /*07f0*/  PLOP3.LUT P2, PT, PT, PT, UP0, 0x80, 0x0 ;  /* 0x000000000000781c */ /* 0x000fe20003f4f008 */
[----:B------:R-:W-:Y:S01]  /*0800*/  @UP1 ULDC.64 UR30, c[0x0][0x240] ;  /* 0x00009000001e1ab9 */ /* 0x000fe20000000a00 */
[----:B------:R-:W-:Y:S01]  /*0810*/  IADD3 R4, P1, P0, R8, UR10, R248 ;  /* 0x0000000a08047c10 */ /* 0x000fe2000f83e0f8 */
[----:B------:R-:W-:Y:S02]  /*0820*/  @UP1 UIMAD.WIDE.U32 UR26, UR13, UR30, URZ ;  /* 0x0000001e0d1a12a5 */ /* 0x000fe4000f8e003f */
[----:B------:R-:W-:Y:S02]  /*0830*/  @!UP1 USHF.R.S32.HI UR6, URZ, 0x1f, UR7 ;  /* 0x0000001f3f069899 */ /* 0x000fe40008011407 */
[----:B------:R3:W-:Y:S01]  /*0840*/  STL [R1+0x1f4], R4 ;  /* 0x0001f40401007387 */ /* 0x0007e20000100800 */
[----:B------:R-:W-:Y:S01]  /*0850*/  @UP1 UIMAD UR31, UR13, UR31, UR27 ;  /* 0x0000001f0d1f12a4 */ /* 0x000fe2000f8e021b */
[----:B-1----:R-:W-:Y:S01]  /*0860*/  IABS R12, R14 ;  /* 0x0000000e000c7213 */ /* 0x002fe20000000000 */
[----:B------:R-:W-:Y:S01]  /*0870*/  @UP0 UIADD3 UR27, UR34, UR8, URZ ;  /* 0x00000008221b0290 */ /* 0x000fe2000fffe03f */
[----:B------:R-:W-:-:S02]  /*0880*/  @!UP1 ULDC.64 UR4, c[0x0][0x228] ;  /* 0x00008a0000049ab9 */ /* 0x000fc40000000a00 */
[----:B------:R-:W1:Y:S01]  /*0890*/  I2F.RP R2, R12 ;  /* 0x0000000c00027306 */ /* 0x000e620000209400 */
[----:B------:R-:W-:Y:S01]  /*08a0*/  @UP0 ULDC.64 UR10, c[0x0][0x248] ;  /* 0x00009200000a0ab9 */ /* 0x000fe20000000a00 */
[----:B------:R-:W-:Y:S02]  /*08b0*/  @!UP1 UIMAD UR6, UR6, UR4, URZ ;  /* 0x00000004060692a4 */ /* 0x000fe4000f8e023f */
[----:B------:R-:W-:Y:S01]  /*08c0*/  @!UP1 UIMAD.WIDE.U32 UR36, UR7, UR4, URZ ;  /* 0x00000004072492a5 */ /* 0x000fe2000f8e003f */
[----:B--2---:R-:W-:Y:S01]  /*08d0*/  IABS R13, R13 ;  /* 0x0000000d000d7213 */ /* 0x004fe20000000000 */
[----:B------:R-:W-:Y:S01]  /*08e0*/  @UP0 UIMAD.WIDE.U32 UR38, UR27, UR10, URZ ;  /* 0x0000000a1b2602a5 */ /* 0x000fe2000f8e003f */
[----:B------:R-:W-:Y:S01]  /*08f0*/  ULDC UR4, c[0x0][0x2d4] ;  /* 0x0000b50000047ab9 */ /* 0x000fe20000000800 */
[----:B------:R-:W-:Y:S02]  /*0900*/  @!UP1 UIMAD UR5, UR7, UR5, UR6 ;  /* 0x00000005070592a4 */ /* 0x000fe4000f8e0206 */
[----:B------:R-:W-:-:S02]  /*0910*/  UIADD3 UR17, UR18, -0x1, URZ ;  /* 0xffffffff12117890 */ /* 0x000fc4000fffe03f */
[----:B------:R-:W-:Y:S01]  /*0920*/  UIMAD UR22, UR22, UR4, UR33 ;  /* 0x00000004161672a4 */ /* 0x000fe2000f8e0221 */
[----:B-1----:R-:W1:Y:S01]  /*0930*/  MUFU.RCP R2, R2 ;  /* 0x0000000200027308 */ /* 0x002e620000001000 */
[----:B------:R-:W-:Y:S01]  /*0940*/  @UP0 UIMAD UR27, UR27, UR11, URZ ;  /* 0x0000000b1b1b02a4 */ /* 0x000fe2000f8e023f */
[----:B---3--:R-:W-:Y:S01]  /*0950*/  IMAD.SHL.U32 R4, R20, 0x40, RZ ;  /* 0x0000004014047824 */ /* 0x008fe200078e00ff */
[----:B------:R-:W-:Y:S01]  /*0960*/  ULDC UR19, c[0x0][0x2d8] ;  /* 0x0000b60000137ab9 */ /* 0x000fe20000000800 */
[----:B------:R-:W-:Y:S01]  /*0970*/  @UP1 UMOV UR6, UR26 ;  /* 0x0000001a00061c82 */ /* 0x000fe20008000000 */
[----:B------:R-:W-:Y:S02]  /*0980*/  UIMAD UR16, UR17, -0x80, UR23 ;  /* 0xffffff80111078a4 */ /* 0x000fe4000f8e0217 */
[----:B------:R-:W-:Y:S01]  /*0990*/  LOP3.LUT R4, R4, 0xc0, RZ, 0xc0, !PT ;  /* 0x000000c004047812 */ /* 0x000fe200078ec0ff */
[----:B------:R-:W-:Y:S02]  /*09a0*/  UIMAD UR22, UR22, UR19, URZ ;  /* 0x00000013161672a4 */ /* 0x000fe4000f8e023f */
[----:B------:R-:W-:Y:S01]  /*09b0*/  @UP0 UIADD3 UR27, UR39, UR27, URZ ;  /* 0x0000001b271b0290 */ /* 0x000fe2000fffe03f */
[----:B------:R-:W-:Y:S01]  /*09c0*/  SHF.R.U32.HI R7, RZ, 0x3, R4 ;  /* 0x00000003ff077819 */ /* 0x000fe20000011604 */
[----:B------:R-:W-:Y:S01]  /*09d0*/  @UP0 UMOV UR30, UR38 ;  /* 0x00000026001e0c82 */ /* 0x000fe20008000000 */
[----:B------:R-:W-:Y:S01]  /*09e0*/  @!UP1 UIADD3 UR31, UR37, UR5, URZ ;  /* 0x00000005251f9290 */ /* 0x000fe2000fffe03f */
[----:B------:R-:W-:Y:S01]  /*09f0*/  @!UP1 UMOV UR6, UR36 ;  /* 0x0000002400069c82 */ /* 0x000fe20008000000 */
[----:B-1----:R-:W-:-:S04]  /*0a00*/  VIADD R2, R2, 0xffffffe ;  /* 0x0ffffffe02027836 */ /* 0x002fc80000000000 */
[----:B------:R1:W2:Y:S02]  /*0a10*/  F2I.FTZ.U32.TRUNC.NTZ R3, R2 ;  /* 0x0000000200037305 */ /* 0x0002a4000021f000 */
[----:B-1----:R-:W-:Y:S01]  /*0a20*/  SHF.R.S32.HI R2, RZ, 0x1f, R248 ;  /* 0x0000001fff027819 */ /* 0x002fe200000114f8 */
[----:B--2---:R-:W-:-:S03]  /*0a30*/  IMAD.MOV R0, RZ, RZ, -R3 ;  /* 0x000000ffff007224 */ /* 0x004fc600078e0a03 */
[----:B------:R-:W-:Y:S01]  /*0a40*/  IADD3.X R224, R9, UR9, R2, P1, P0 ;  /* 0x0000000909e07c10 */ /* 0x000fe20008fe0402 */
[----:B------:R-:W-:Y:S02]  /*0a50*/  IMAD R0, R0, R12, RZ ;  /* 0x0000000c00007224 */ /* 0x000fe400078e02ff */
[----:B------:R-:W-:Y:S02]  /*0a60*/  IMAD.MOV.U32 R2, RZ, RZ, RZ ;  /* 0x000000ffff027224 */ /* 0x000fe400078e00ff */
[----:B------:R-:W-:Y:S02]  /*0a70*/  IMAD.U32 R9, RZ, RZ, UR14 ;  /* 0x0000000eff097e24 */ /* 0x000fe4000f8e00ff */
[----:B------:R-:W-:Y:S01]  /*0a80*/  IMAD.HI.U32 R5, R3, R0, R2 ;  /* 0x0000000003057227 */ /* 0x000fe200078e0002 */
[----:B------:R-:W-:Y:S02]  /*0a90*/  LOP3.LUT R0, R10, 0xfffffffc, RZ, 0xc0, !PT ;  /* 0xfffffffc0a007812 */ /* 0x000fe400078ec0ff */
[----:B------:R-:W-:-:S03]  /*0aa0*/  SHF.R.S32.HI R2, RZ, 0x2, R10 ;  /* 0x00000002ff027819 */ /* 0x000fc6000001140a */
[----:B------:R-:W-:Y:S01]  /*0ab0*/  IMAD.IADD R0, R179, 0x1, -R0 ;  /* 0x00000001b3007824 */ /* 0x000fe200078e0a00 */
[----:B------:R-:W-:-:S03]  /*0ac0*/  SHF.R.S32.HI R3, RZ, 0x1f, R2 ;  /* 0x0000001fff037819 */ /* 0x000fc60000011402 */
[----:B------:R-:W-:Y:S02]  /*0ad0*/  IMAD.SHL.U32 R136, R0, 0x8, RZ ;  /* 0x0000000800887824 */ /* 0x000fe400078e00ff */
[----:B------:R-:W-:-:S03]  /*0ae0*/  IMAD.HI.U32 R0, R5, R13, RZ ;  /* 0x0000000d05007227 */ /* 0x000fc600078e00ff */
[----:B------:R-:W-:Y:S01]  /*0af0*/  LOP3.LUT R8, R4, 0x18, R136, 0xf8, !PT ;  /* 0x0000001804087812 */ /* 0x000fe200078ef888 */
[----:B------:R-:W-:Y:S02]  /*0b00*/  IMAD.MOV R6, RZ, RZ, -R0 ;  /* 0x000000ffff067224 */ /* 0x000fe400078e0a00 */
[----:B------:R-:W-:Y:S01]  /*0b10*/  IMAD.WIDE R4, R9, 0x80, R2 ;  /* 0x0000008009047825 */ /* 0x000fe200078e0202 */
[----:B------:R-:W-:Y:S02]  /*0b20*/  LOP3.LUT R8, R8, R7, RZ, 0x3c, !PT ;  /* 0x0000000708087212 */ /* 0x000fe400078e3cff */
[----:B------:R-:W-:Y:S01]  /*0b30*/  LEA.HI R7, R10, R2, RZ, 0x1 ;  /* 0x000000020a077211 */ /* 0x000fe200078f08ff */
[----:B------:R-:W-:-:S03]  /*0b40*/  IMAD R6, R12, R6, R13 ;  /* 0x000000060c067224 */ /* 0x000fc600078e020d */
[----:B------:R-:W-:Y:S02]  /*0b50*/  LOP3.LUT R7, R7, 0x7fffffe, RZ, 0xc0, !PT ;  /* 0x07fffffe07077812 */ /* 0x000fe400078ec0ff */
[----:B------:R-:W-:-:S03]  /*0b60*/  ISETP.GT.U32.AND P0, PT, R12, R6, PT ;  /* 0x000000060c00720c */ /* 0x000fc60003f04070 */
[----:B------:R-:W-:Y:S01]  /*0b70*/  IMAD.IADD R7, R2, 0x1, -R7 ;  /* 0x0000000102077824 */ /* 0x000fe200078e0a07 */
[----:B------:R-:W-:Y:S09]  /*0b80*/  @P2 BRA `(.L_x_612) ;  /* 0x0000000000382947 */ /* 0x000ff20003800000 */
        /* <DEDUP_REMOVED lines=8> */
[----:B------:R-:W-:Y:S01]  /*0c10*/  UIMAD UR9, UR9, UR4, URZ ;  /* 0x00000004090972a4 */ /* 0x000fe2000f8e023f */
[----:B------:R-:W-:Y:S02]  /*0c20*/  UMOV UR26, UR36 ;  /* 0x00000024001a7c82 */ /* 0x000fe40008000000 */
[----:B------:R-:W-:Y:S02]  /*0c30*/  UIMAD.WIDE.U32 UR26, UR7, UR4, UR26 ;  /* 0x00000004071a72a5 */ /* 0x000fe4000f8e001a */
[----:B------:R-:W-:-:S04]  /*0c40*/  UIMAD UR5, UR7, UR5, UR9 ;  /* 0x00000005070572a4 */ /* 0x000fc8000f8e0209 */
[----:B------:R-:W-:Y:S01]  /*0c50*/  UIADD3 UR27, UR27, UR5, URZ ;  /* 0x000000051b1b7290 */ /* 0x000fe2000fffe03f */
[----:B------:R-:W-:-:S11]  /*0c60*/  UMOV UR30, UR26 ;  /* 0x0000001a001e7c82 */ /* 0x000fd60008000000 */
.L_x_612:
[----:B------:R-:W-:Y:S01]  /*0c70*/  @UP0 UIADD3 UR26, UR34, UR8, URZ ;  /* 0x00000008221a0290 */ /* 0x000fe2000fffe03f */
[----:B------:R-:W-:Y:S01]  /*0c80*/  IMAD R7, R213, 0x8, R7 ;  /* 0x00000008d5077824 */ /* 0x000fe200078e0207 */
[----:B------:R-:W-:Y:S01]  /*0c90*/  USHF.R.S32.HI UR32, URZ, 0x1f, UR29 ;  /* 0x0000001f3f207899 */ /* 0x000fe2000801141d */
[----:B------:R-:W-:Y:S01]  /*0ca0*/  @!P0 IMAD.IADD R6, R6, 0x1, -R12 ;  /* 0x0000000106068824 */ /* 0x000fe200078e0a0c */
[----:B------:R-:W-:Y:S02]  /*0cb0*/  @UP0 ULDC.64 UR8, c[0x0][0x250] ;  /* 0x0000940000080ab9 */ /* 0x000fe40000000a00 */
[----:B------:R-:W-:Y:S01]  /*0cc0*/  @UP0 UIMAD.WIDE.U32 UR4, UR26, UR8, URZ ;  /* 0x000000081a0402a5 */ /* 0x000fe2000f8e003f */
[----:B------:R-:W-:Y:S01]  /*0cd0*/  LEA R225, R7, R8, 0x5 ;  /* 0x0000000807e17211 */ /* 0x000fe200078e28ff */
[----:B------:R-:W-:Y:S01]  /*0ce0*/  @UP0 UIMAD UR26, UR26, UR9, URZ ;  /* 0x000000091a1a02a4 */ /* 0x000fe2000f8e023f */
[----:B------:R-:W-:Y:S02]  /*0cf0*/  LOP3.LUT R7, R14, UR29, RZ, 0x3c, !PT ;  /* 0x0000001d0e077c12 */ /* 0x000fe4000f8e3cff */
[----:B------:R-:W-:Y:S01]  /*0d00*/  ISETP.GE.U32.AND P1, PT, R6, R12, PT ;  /* 0x0000000c0600720c */ /* 0x000fe20003f26070 */
[----:B------:R-:W-:Y:S01]  /*0d10*/  @UP0 UIADD3 UR26, UR5, UR26, URZ ;  /* 0x0000001a051a0290 */ /* 0x000fe2000fffe03f */
[----:B------:R-:W-:Y:S01]  /*0d20*/  VIADD R6, R2, 0x20 ;  /* 0x0000002002067836 */ /* 0x000fe20000000000 */
[----:B------:R-:W-:Y:S01]  /*0d30*/  @UP0 UMOV UR28, UR4 ;  /* 0x00000004001c0c82 */ /* 0x000fe20008000000 */
[----:B------:R-:W-:Y:S09]  /*0d40*/  @P2 BRA `(.L_x_613) ;  /* 0x0000000000382947 */ /* 0x000ff20003800000 */
        /* <DEDUP_REMOVED lines=8> */
[----:B------:R-:W-:Y:S01]  /*0dd0*/  UIMAD UR26, UR26, UR4, URZ ;  /* 0x000000041a1a72a4 */ /* 0x000fe2000f8e023f */
[----:B------:R-:W-:-:S03]  /*0de0*/  UMOV UR34, UR36 ;  /* 0x0000002400227c82 */ /* 0x000fc60008000000 */
[----:B------:R-:W-:Y:S02]  /*0df0*/  UIMAD UR26, UR7, UR5, UR26 ;  /* 0x00000005071a72a4 */ /* 0x000fe4000f8e021a */
[----:B------:R-:W-:-:S04]  /*0e00*/  UIMAD.WIDE.U32 UR4, UR7, UR4, UR34 ;  /* 0x00000004070472a5 */ /* 0x000fc8000f8e0022 */
[----:B------:R-:W-:-:S03]  /*0e10*/  UIADD3 UR26, UR5, UR26, URZ ;  /* 0x0000001a051a7290 */ /* 0x000fc6000fffe03f */
[----:B------:R-:W-:-:S09]  /*0e20*/  UMOV UR28, UR4 ;  /* 0x00000004001c7c82 */ /* 0x000fd20008000000 */
.L_x_613:
[----:B------:R-:W-:Y:S01]  /*0e30*/  ISETP.GE.AND P4, PT, R7, RZ, PT ;  /* 0x000000ff0700720c */ /* 0x000fe20003f86270 */
[----:B------:R-:W1:Y:S01]  /*0e40*/  S2UR UR4, SR_CgaCtaId ;  /* 0x00000000000479c3 */ /* 0x000e620000008800 */
[----:B------:R-:W-:Y:S01]  /*0e50*/  @!P0 VIADD R0, R0, 0x1 ;  /* 0x0000000100008836 */ /* 0x000fe20000000000 */
[----:B------:R-:W-:Y:S01]  /*0e60*/  ISETP.NE.AND P3, PT, R14, RZ, PT ;  /* 0x000000ff0e00720c */ /* 0x000fe20003f65270 */
[----:B------:R-:W-:Y:S01]  /*0e70*/  UIADD3 UR5, -UR33, UR15, URZ ;  /* 0x0000000f21057290 */ /* 0x000fe2000fffe13f */
[----:B------:R-:W-:Y:S01]  /*0e80*/  ISETP.GE.AND P6, PT, R6, UR16, PT ;  /* 0x0000001006007c0c */ /* 0x000fe2000bfc6270 */
[----:B------:R-:W-:Y:S01]  /*0e90*/  @P1 VIADD R0, R0, 0x1 ;  /* 0x0000000100001836 */ /* 0x000fe20000000000 */
[C---:B------:R-:W-:Y:S01]  /*0ea0*/  ISETP.GE.AND P2, PT, R6.reuse, UR16, PT ;  /* 0x0000001006007c0c */ /* 0x040fe2000bf46270 */
[----:B------:R-:W-:Y:S01]  /*0eb0*/  BSSY B0, `(.L_x_614) ;  /* 0x0000033000007945 */ /* 0x000fe20003800000 */
[----:B------:R-:W-:Y:S01]  /*0ec0*/  SHF.R.S32.HI R137, RZ, 0x1f, R136 ;  /* 0x0000001fff897819 */ /* 0x000fe20000011488 */
[----:B------:R-:W-:Y:S01]  /*0ed0*/  IMAD.MOV.U32 R15, RZ, RZ, R0 ;  /* 0x000000ffff0f7224 */ /* 0x000fe200078e0000 */
[----:B------:R-:W-:Y:S01]  /*0ee0*/  ISETP.GE.AND P0, PT, R6, UR5, PT ;  /* 0x0000000506007c0c */ /* 0x000fe2000bf06270 */
[----:B------:R-:W-:Y:S01]  /*0ef0*/  VIADD R6, R2, 0x40 ;  /* 0x0000004002067836 */ /* 0x000fe20000000000 */
[----:B------:R-:W-:Y:S01]  /*0f00*/  IADD3 R8, P1, R136, UR6, RZ ;  /* 0x0000000688087c10 */ /* 0x000fe2000ff3e0ff */
[----:B------:R-:W-:Y:S01]  /*0f10*/  ULDC.64 UR6, c[0x0][0x258] ;  /* 0x0000960000067ab9 */ /* 0x000fe20000000a00 */
[----:B------:R-:W-:Y:S01]  /*0f20*/  @!P4 IMAD.MOV R15, RZ, RZ, -R15 ;  /* 0x000000ffff0fc224 */ /* 0x000fe200078e0a0f */
[----:B------:R-:W-:Y:S01]  /*0f30*/  @!P3 LOP3.LUT R15, RZ, R14, RZ, 0x33, !PT ;  /* 0x0000000eff0fb212 */ /* 0x000fe200078e33ff */
[----:B------:R-:W-:Y:S01]  /*0f40*/  IMAD.U32 R0, RZ, RZ, UR6 ;  /* 0x00000006ff007e24 */ /* 0x000fe2000f8e00ff */
[----:B------:R-:W-:Y:S01]  /*0f50*/  IADD3.X R9, R137, UR31, RZ, P1, !PT ;  /* 0x0000001f89097c10 */ /* 0x000fe20008ffe4ff */
[----:B------:R-:W-:Y:S01]  /*0f60*/  UIMAD UR32, UR32, UR6, URZ ;  /* 0x00000006202072a4 */ /* 0x000fe2000f8e023f */
[C---:B------:R-:W-:Y:S01]  /*0f70*/  ISETP.GE.AND P5, PT, R6.reuse, UR16, PT ;  /* 0x0000001006007c0c */ /* 0x040fe2000bfa6270 */
[----:B------:R-:W-:Y:S01]  /*0f80*/  UMOV UR31, 0x400 ;  /* 0x00000400001f7882 */ /* 0x000fe20000000000 */
[----:B------:R-:W-:Y:S01]  /*0f90*/  ISETP.GE.AND P1, PT, R6, UR16, PT ;  /* 0x0000001006007c0c */ /* 0x000fe2000bf26270 */
[----:B------:R-:W-:Y:S01]  /*0fa0*/  IMAD.WIDE.U32 R8, R0, UR29, R8 ;  /* 0x0000001d00087c25 */ /* 0x000fe2000f8e0008 */
[----:B------:R-:W-:Y:S01]  /*0fb0*/  ISETP.GE.AND P4, PT, R6, UR5, PT ;  /* 0x0000000506007c0c */ /* 0x000fe2000bf86270 */
[----:B------:R-:W-:Y:S01]  /*0fc0*/  UIMAD UR7, UR29, UR7, UR32 ;  /* 0x000000071d0772a4 */ /* 0x000fe2000f8e0220 */
[C---:B------:R-:W-:Y:S01]  /*0fd0*/  ISETP.GE.AND P3, PT, R2.reuse, UR5, PT ;  /* 0x0000000502007c0c */ /* 0x040fe2000bf66270 */
[----:B-1----:R-:W-:Y:S01]  /*0fe0*/  ULEA UR4, UR4, UR31, 0x18 ;  /* 0x0000001f04047291 */ /* 0x002fe2000f8ec03f */
[----:B------:R-:W-:Y:S01]  /*0ff0*/  LEA.HI R6, R11, R179, RZ, 0x4 ;  /* 0x000000b30b067211 */ /* 0x000fe200078f20ff */
[----:B------:R-:W-:-:S02]  /*1000*/  VIADD R19, R2, 0x60 ;  /* 0x0000006002137836 */ /* 0x000fc40000000000 */
[----:B------:R-:W-:Y:S01]  /*1010*/  VIADD R7, R9, UR7 ;  /* 0x0000000709077c36 */ /* 0x000fe20008000000 */
[C---:B------:R-:W-:Y:S02]  /*1020*/  LOP3.LUT R0, R6.reuse, 0xfffffff0, RZ, 0xc0, !PT ;  /* 0xfffffff006007812 */ /* 0x040fe400078ec0ff */
[----:B------:R-:W-:Y:S02]  /*1030*/  SHF.R.S32.HI R14, RZ, 0x4, R6 ;  /* 0x00000004ff0e7819 */ /* 0x000fe40000011406 */
[----:B------:R-:W-:Y:S01]  /*1040*/  LEA R225, R225, UR4, 0x1 ;  /* 0x00000004e1e17c11 */ /* 0x000fe2000f8e08ff */
[----:B------:R-:W-:Y:S01]  /*1050*/  IMAD.IADD R0, R179, 0x1, -R0 ;  /* 0x00000001b3007824 */ /* 0x000fe200078e0a00 */
[----:B------:R-:W-:-:S04]  /*1060*/  LEA.HI R6, R6, R14, RZ, 0x1 ;  /* 0x0000000e06067211 */ /* 0x000fc800078f08ff */
[----:B------:R-:W-:Y:S02]  /*1070*/  LOP3.LUT R16, R6, 0xfffffffe, RZ, 0xc0, !PT ;  /* 0xfffffffe06107812 */ /* 0x000fe400078ec0ff */
[----:B------:R-:W-:Y:S02]  /*1080*/  LEA.HI R17, R0, R0, RZ, 0x1 ;  /* 0x0000000000117211 */ /* 0x000fe400078f08ff */
[----:B------:R-:W-:Y:S01]  /*1090*/  SHF.R.S32.HI R18, RZ, 0x1f, R0 ;  /* 0x0000001fff127819 */ /* 0x000fe20000011400 */
        /* <DEDUP_REMOVED lines=20> */
.L_x_615:
[----:B------:R-:W-:Y:S05]  /*11e0*/  BSYNC B0 ;  /* 0x0000000000007941 */ /* 0x000fea0003800000 */
.L_x_614:
[----:B------:R-:W-:Y:S01]  /*11f0*/  LOP3.LUT R10, R17, 0x7fffffe, RZ, 0xc0, !PT ;  /* 0x07fffffe110a7812 */ /* 0x000fe200078ec0ff */
[----:B------:R-:W-:Y:S01]  /*1200*/  BSSY B0, `(.L_x_616) ;  /* 0x000001b000007945 */ /* 0x000fe20003800000 */
[----:B------:R-:W-:Y:S01]  /*1210*/  IMAD.IADD R16, R14, 0x1, -R16 ;  /* 0x000000010e107824 */ /* 0x000fe200078e0a10 */
[----:B------:R-:W-:Y:S02]  /*1220*/  ISETP.GE.AND P3, PT, R19, UR5, PT ;  /* 0x0000000513007c0c */ /* 0x000fe4000bf66270 */
[----:B------:R-:W-:Y:S01]  /*1230*/  LEA.HI R18, R18, R0, RZ, 0x3 ;  /* 0x0000000012127211 */ /* 0x000fe200078f18ff */
[----:B------:R-:W-:Y:S01]  /*1240*/  IMAD.IADD R178, R0, 0x1, -R10 ;  /* 0x0000000100b27824 */ /* 0x000fe200078e0a0a */
        /* <DEDUP_REMOVED lines=22> */
.L_x_617:
[----:B------:R-:W-:Y:S05]  /*13b0*/  BSYNC B0 ;  /* 0x0000000000007941 */ /* 0x000fea0003800000 */
.L_x_616:
        /* <DEDUP_REMOVED lines=22> */
.L_x_619:
[----:B------:R-:W-:Y:S05]  /*1520*/  BSYNC B0 ;  /* 0x0000000000007941 */ /* 0x000fea0003800000 */
.L_x_618:
        /* <DEDUP_REMOVED lines=21> */
.L_x_621:
[----:B------:R-:W-:Y:S05]  /*1680*/  BSYNC B0 ;  /* 0x0000000000007941 */ /* 0x000fea0003800000 */
.L_x_620:
[C---:B------:R-:W-:Y:S01]  /*1690*/  IMAD R0, R3.reuse, UR10, RZ ;  /* 0x0000000a03007c24 */ /* 0x040fe2000f8e02ff */
[----:B------:R-:W-:Y:S01]  /*16a0*/  SHF.R.S32.HI R10, RZ, 0x1, R17 ;  /* 0x00000001ff0a7819 */ /* 0x000fe20000011411 */
[C---:B------:R-:W-:Y:S01]  /*16b0*/  IMAD.WIDE.U32 R6, R2.reuse, UR10, R136 ;  /* 0x0000000a02067c25 */ /* 0x040fe2000f8e0088 */
[----:B------:R-:W-:Y:S01]  /*16c0*/  SHF.R.S32.HI R9, RZ, 0x1f, R17 ;  /* 0x0000001fff097819 */ /* 0x000fe20000011411 */
[----:B------:R-:W-:Y:S01]  /*16d0*/  ULDC.64 UR6, c[0x0][0x260] ;  /* 0x0000980000067ab9 */ /* 0x000fe20000000a00 */
[C---:B------:R-:W-:Y:S01]  /*16e0*/  ISETP.GE.AND P0, PT, R2.reuse, UR16, PT ;  /* 0x0000001002007c0c */ /* 0x040fe2000bf06270 */
[----:B------:R-:W-:Y:S01]  /*16f0*/  IMAD R3, R3, UR8, RZ ;  /* 0x0000000803037c24 */ /* 0x000fe2000f8e02ff */
[C---:B------:R-:W-:Y:S01]  /*1700*/  ISETP.GE.AND P3, PT, R2.reuse, UR16, PT ;  /* 0x0000001002007c0c */ /* 0x040fe2000bf66270 */
[----:B------:R-:W-:Y:S01]  /*1710*/  IMAD R8, R2, UR11, R0 ;  /* 0x0000000b02087c24 */ /* 0x000fe2000f8e0200 */
[----:B------:R-:W-:Y:S01]  /*1720*/  IADD3 R6, P4, R6, UR30, RZ ;  /* 0x0000001e06067c10 */ /* 0x000fe2000ff9e0ff */
[C---:B-1----:R-:W-:Y:S01]  /*1730*/  IMAD.WIDE.U32 R4, R2.reuse, UR8, R136 ;  /* 0x0000000802047c25 */ /* 0x042fe2000f8e0088 */
[----:B------:R-:W-:Y:S01]  /*1740*/  USHF.R.S32.HI UR30, URZ, 0x1f, UR17 ;  /* 0x0000001f3f1e7899 */ /* 0x000fe20008011411 */
[----:B------:R-:W-:Y:S01]  /*1750*/  BSSY B0, `(.L_x_622) ;  /* 0x0000035000007945 */ /* 0x000fe20003800000 */
[----:B------:R-:W-:Y:S01]  /*1760*/  IADD3.X R7, R7, UR27, R8, P4, !PT ;  /* 0x0000001b07077c10 */ /* 0x000fe2000a7fe408 */
[----:B------:R-:W-:Y:S01]  /*1770*/  IMAD R11, R2, UR9, R3 ;  /* 0x00000009020b7c24 */ /* 0x000fe2000f8e0203 */
[----:B------:R-:W-:Y:S01]  /*1780*/  LEA.HI R3, R9, R10, RZ, 0x2 ;  /* 0x0000000a09037211 */ /* 0x000fe200078f10ff */
[----:B------:R-:W-:Y:S01]  /*1790*/  IMAD.IADD R14, R179, 0x1, -R14 ;  /* 0x00000001b30e7824 */ /* 0x000fe200078e0a0e */
[----:B------:R-:W-:Y:S01]  /*17a0*/  SHF.R.S32.HI R2, RZ, 0x1f, R15 ;  /* 0x0000001fff027819 */ /* 0x000fe2000001140f */
[----:B------:R-:W-:Y:S01]  /*17b0*/  IMAD.WIDE.U32 R22, R15, UR6, R6 ;  /* 0x000000060f167c25 */ /* 0x000fe2000f8e0006 */
[----:B------:R-:W-:Y:S01]  /*17c0*/  LOP3.LUT R8, R3, 0xfffffffc, RZ, 0xc0, !PT ;  /* 0xfffffffc03087812 */ /* 0x000fe200078ec0ff */
[----:B------:R-:W-:Y:S01]  /*17d0*/  USHF.L.U32 UR27, UR10, 0x7, URZ ;  /* 0x000000070a1b7899 */ /* 0x000fe2000800063f */
[----:B------:R-:W-:Y:S01]  /*17e0*/  LEA.HI R0, R14, R14, RZ, 0x1 ;  /* 0x0000000e0e007211 */ /* 0x000fe200078f08ff */
[----:B------:R-:W-:Y:S01]  /*17f0*/  IMAD R3, R2, UR6, RZ ;  /* 0x0000000602037c24 */ /* 0x000fe2000f8e02ff */
[----:B------:R-:W-:Y:S01]  /*1800*/  IADD3 R4, P4, R4, UR28, RZ ;  /* 0x0000001c04047c10 */ /* 0x000fe2000ff9e0ff */
[----:B------:R-:W-:Y:S01]  /*1810*/  IMAD.MOV.U32 R226, RZ, RZ, R22 ;  /* 0x000000ffffe27224 */ /* 0x000fe200078e0016 */
[----:B------:R-:W-:Y:S01]  /*1820*/  LOP3.LUT R9, R0, 0x3fffffe, RZ, 0xc0, !PT ;  /* 0x03fffffe00097812 */ /* 0x000fe200078ec0ff */
[----:B------:R-:W-:Y:S01]  /*1830*/  IMAD R3, R15, UR7, R3 ;  /* 0x000000070f037c24 */ /* 0x000fe2000f8e0203 */
[----:B------:R-:W-:Y:S01]  /*1840*/  ULDC.64 UR6, c[0x0][0x268] ;  /* 0x00009a0000067ab9 */ /* 0x000fe20000000a00 */
[----:B------:R-:W-:Y:S01]  /*1850*/  IADD3.X R5, R5, UR26, R11, P4, !PT ;  /* 0x0000001a05057c10 */ /* 0x000fe2000a7fe40b */
[----:B------:R-:W-:Y:S01]  /*1860*/  IMAD R2, R2, UR6, RZ ;  /* 0x0000000602027c24 */ /* 0x000fe2000f8e02ff */
[----:B------:R1:W-:Y:S01]  /*1870*/  STL.64 [R1+0x2f8], R22 ;  /* 0x0002f81601007387 */ /* 0x0003e20000100a00 */
[----:B--2-4-:R-:W-:Y:S01]  /*1880*/  IMAD.IADD R12, R14, 0x1, -R9 ;  /* 0x000000010e0c7824 */ /* 0x014fe200078e0a09 */
[----:B------:R-:W-:Y:S01]  /*1890*/  USHF.L.U64.HI UR26, UR10, 0x7, UR11 ;  /* 0x000000070a1a7899 */ /* 0x000fe2000801020b */
[----:B------:R-:W-:Y:S01]  /*18a0*/  IMAD.IADD R227, R23, 0x1, R3 ;  /* 0x0000000117e37824 */ /* 0x000fe200078e0203 */
[----:B------:R-:W-:Y:S01]  /*18b0*/  MOV R177, UR27 ;  /* 0x0000001b00b17c02 */ /* 0x000fe20008000f00 */
[C---:B------:R-:W-:Y:S01]  /*18c0*/  IMAD R9, R15.reuse, UR7, R2 ;  /* 0x000000070f097c24 */ /* 0x040fe2000f8e0202 */
[----:B------:R-:W-:Y:S01]  /*18d0*/  UIMAD UR28, UR26, UR17, URZ ;  /* 0x000000111a1c72a4 */ /* 0x000fe2000f8e023f */
[----:B------:R-:W-:Y:S01]  /*18e0*/  IMAD.WIDE.U32 R14, R15, UR6, R4 ;  /* 0x000000060f0e7c25 */ /* 0x000fe2000f8e0004 */
[----:B------:R1:W-:Y:S01]  /*18f0*/  STL.64 [R1+0x2e8], R226 ;  /* 0x0002e8e201007387 */ /* 0x0003e20000100a00 */
[----:B------:R-:W-:Y:S01]  /*1900*/  SHF.L.U32 R6, R20, 0x3, RZ ;  /* 0x0000000314067819 */ /* 0x000fe200000006ff */
[----:B------:R-:W-:Y:S01]  /*1910*/  UIMAD UR28, UR30, UR27, UR28 ;  /* 0x0000001b1e1c72a4 */ /* 0x000fe2000f8e021c */
[----:B------:R-:W-:Y:S01]  /*1920*/  IMAD.IADD R21, R10, 0x1, -R8 ;  /* 0x000000010a157824 */ /* 0x000fe200078e0a08 */
[----:B------:R1:W-:Y:S01]  /*1930*/  STL.64 [R1+0x2f0], R14 ;  /* 0x0002f00e01007387 */ /* 0x0003e20000100a00 */
[----:B------:R-:W-:Y:S01]  /*1940*/  SHF.R.S32.HI R10, RZ, 0x1, R0 ;  /* 0x00000001ff0a7819 */ /* 0x000fe20000011400 */
[----:B------:R-:W-:Y:S01]  /*1950*/  IMAD.WIDE.U32 R2, R177, UR17, R226 ;  /* 0x00000011b1027c25 */ /* 0x000fe2000f8e00e2 */
[----:B------:R-:W-:-:S03]  /*1960*/  ISETP.GE.AND P4, PT, R19, UR16, PT ;  /* 0x0000001013007c0c */ /* 0x000fc6000bf86270 */
[----:B------:R-:W-:Y:S01]  /*1970*/  IMAD.SHL.U32 R0, R10, 0x40, RZ ;  /* 0x000000400a007824 */ /* 0x000fe200078e00ff */
[----:B------:R-:W-:-:S04]  /*1980*/  IADD3 R5, R3, UR28, RZ ;  /* 0x0000001c03057c10 */ /* 0x000fc8000fffe0ff */
[----:B------:R-:W-:-:S04]  /*1990*/  LOP3.LUT R0, R0, 0xc0, RZ, 0xc0, !PT ;  /* 0x000000c000007812 */ /* 0x000fc800078ec0ff */
[----:B------:R-:W-:Y:S02]  /*19a0*/  LOP3.LUT R4, R0, 0x8, R6, 0xf8, !PT ;  /* 0x0000000800047812 */ /* 0x000fe400078ef806 */
[----:B------:R-:W-:Y:S01]  /*19b0*/  SHF.R.U32.HI R0, RZ, 0x3, R0 ;  /* 0x00000003ff007819 */ /* 0x000fe20000011600 */
        /* <DEDUP_REMOVED lines=14> */
.L_x_623:
[----:B------:R-:W-:Y:S05]  /*1aa0*/  BSYNC B0 ;  /* 0x0000000000007941 */ /* 0x000fea0003800000 */
.L_x_622:
[----:B------:R-:W-:Y:S01]  /*1ab0*/  USHF.L.U64.HI UR28, UR10, 0x5, UR11 ;  /* 0x000000050a1c7899 */ /* 0x000fe2000801020b */
[----:B------:R-:W-:Y:S01]  /*1ac0*/  BSSY B0, `(.L_x_624) ;  /* 0x0000011000007945 */ /* 0x000fe20003800000 */
[----:B------:R-:W-:Y:S01]  /*1ad0*/  USHF.L.U32 UR29, UR10, 0x5, URZ ;  /* 0x000000050a1d7899 */ /* 0x000fe2000800063f */
[----:B------:R-:W-:Y:S02]  /*1ae0*/  LOP3.LUT R8, R4, R0, RZ, 0x3c, !PT ;  /* 0x0000000004087212 */ /* 0x000fe400078e3cff */
        /* <DEDUP_REMOVED lines=14> */
.L_x_625:
[----:B------:R-:W-:Y:S05]  /*1bd0*/  BSYNC B0 ;  /* 0x0000000000007941 */ /* 0x000fea0003800000 */
.L_x_624:
        /* <DEDUP_REMOVED lines=8> */
[----:B----4-:R-:W-:-:S03]  /*1c60*/  IMAD.U32 R6, RZ, RZ, UR11 ;  /* 0x0000000bff067e24 */ /* 0x010fc6000f8e00ff */
        /* <DEDUP_REMOVED lines=8> */
.L_x_627:
[----:B------:R-:W-:Y:S05]  /*1cf0*/  BSYNC B0 ;  /* 0x0000000000007941 */ /* 0x000fea0003800000 */
.L_x_626:
        /* <DEDUP_REMOVED lines=18> */
.L_x_629:
[----:B------:R-:W-:Y:S05]  /*1e20*/  BSYNC B0 ;  /* 0x0000000000007941 */ /* 0x000fea0003800000 */
.L_x_628:
[----:B------:R-:W0:Y:S01]  /*1e30*/  LDGDEPBAR ;  /* 0x00000000000079af */ /* 0x000e220000000000 */
[----:B------:R-:W-:Y:S01]  /*1e40*/  IMAD.IADD R9, R15, 0x1, R9 ;  /* 0x000000010f097824 */ /* 0x000fe200078e0209 */
[----:B------:R-:W-:Y:S01]  /*1e50*/  UIMAD UR6, UR30, UR8, URZ ;  /* 0x000000081e0672a4 */ /* 0x000fe2000f8e023f */
[----:B------:R-:W-:Y:S01]  /*1e60*/  IMAD.SHL.U32 R0, R21, 0x40, RZ ;  /* 0x0000004015007824 */ /* 0x000fe200078e00ff */
[----:B------:R-:W-:Y:S01]  /*1e70*/  UIMAD.WIDE.U32 UR30, UR17, UR8, URZ ;  /* 0x00000008111e72a5 */ /* 0x000fe2000f8e003f */
[----:B------:R-:W-:Y:S01]  /*1e80*/  IMAD.SHL.U32 R3, R18, 0x20, RZ ;  /* 0x0000002012037824 */ /* 0x000fe200078e00ff */
[----:B------:R2:W-:Y:S01]  /*1e90*/  STL [R1+0x300], R9 ;  /* 0x0003000901007387 */ /* 0x0005e20000100800 */
[----:B------:R-:W-:Y:S01]  /*1ea0*/  IMAD.SHL.U32 R2, R16, 0x8, RZ ;  /* 0x0000000810027824 */ /* 0x000fe200078e00ff */
[----:B------:R-:W-:Y:S01]  /*1eb0*/  LOP3.LUT R0, R0, 0xc0, RZ, 0xc0, !PT ;  /* 0x000000c000007812 */ /* 0x000fe200078ec0ff */
[----:B------:R-:W-:Y:S01]  /*1ec0*/  UIMAD UR6, UR17, UR9, UR6 ;  /* 0x00000009110672a4 */ /* 0x000fe2000f8e0206 */
[----:B------:R-:W-:Y:S01]  /*1ed0*/  LOP3.LUT R176, R3, 0xffffff00, RZ, 0xc0, !PT ;  /* 0xffffff0003b07812 */ /* 0x000fe200078ec0ff */
[----:B-1----:R-:W-:Y:S01]  /*1ee0*/  IMAD R5, R16, 0x8, R12 ;  /* 0x0000000810057824 */ /* 0x002fe200078e020c */
[----:B------:R-:W-:Y:S01]  /*1ef0*/  LOP3.LUT R3, R0, 0x8, R2, 0xf8, !PT ;  /* 0x0000000800037812 */ /* 0x000fe200078ef802 */
[----:B------:R-:W-:Y:S01]  /*1f00*/  UIADD3 UR6, UR31, UR6, URZ ;  /* 0x000000061f067290 */ /* 0x000fe2000fffe03f */
[----:B------:R-:W-:Y:S01]  /*1f10*/  SHF.R.U32.HI R2, RZ, 0x3, R0 ;  /* 0x00000003ff027819 */ /* 0x000fe20000011600 */
[----:B------:R-:W-:Y:S01]  /*1f20*/  IMAD R0, R213, 0x200, R176 ;  /* 0x00000200d5007824 */ /* 0x000fe200078e02b0 */
[----:B----4-:R-:W-:Y:S01]  /*1f30*/  MOV R7, UR31 ;  /* 0x0000001f00077c02 */ /* 0x010fe20008000f00 */
[----:B------:R-:W-:Y:S01]  /*1f40*/  IMAD.U32 R6, RZ, RZ, UR30 ;  /* 0x0000001eff067e24 */ /* 0x000fe2000f8e00ff */
[----:B------:R-:W-:Y:S01]  /*1f50*/  LOP3.LUT R138, R3, R2, RZ, 0x3c, !PT ;  /* 0x00000002038a7212 */ /* 0x000fe200078e3cff */
[----:B------:R-:W-:Y:S01]  /*1f60*/  IMAD R2, R178, 0x20, R0 ;  /* 0x00000020b2027824 */ /* 0x000fe200078e0200 */
[----:B------:R-:W-:Y:S01]  /*1f70*/  LEA R0, R5, R8, 0x5 ;  /* 0x0000000805007211 */ /* 0x000fe200078e28ff */
[----:B------:R-:W-:Y:S01]  /*1f80*/  IMAD.U32 R3, RZ, RZ, UR6 ;  /* 0x00000006ff037e24 */ /* 0x000fe2000f8e00ff */
[----:B------:R-:W-:Y:S01]  /*1f90*/  LEA R4, P0, R6, R14, 0x7 ;  /* 0x0000000e06047211 */ /* 0x000fe200078038ff */
[----:B------:R-:W-:Y:S01]  /*1fa0*/  IMAD.IADD R2, R138, 0x1, R2 ;  /* 0x000000018a027824 */ /* 0x000fe200078e0202 */
[----:B------:R-:W-:-:S04]  /*1fb0*/  DEPBAR.LE SB0, 0x0 ;  /* 0x000080000000791a */ /* 0x000fc80000000000 */
[----:B------:R-:W-:Y:S01]  /*1fc0*/  BAR.SYNC.DEFER_BLOCKING 0x0 ;  /* 0x0000000000007b1d */ /* 0x000fe20000010000 */
[----:B------:R-:W-:Y:S02]  /*1fd0*/  ISETP.GE.AND P4, PT, R19, UR16, PT ;  /* 0x0000001013007c0c */ /* 0x000fe4000bf86270 */
[----:B------:R-:W-:Y:S02]  /*1fe0*/  LEA.HI.X R5, R6, R9, R3, 0x7, P0 ;  /* 0x0000000906057211 */ /* 0x000fe400000f3c03 */
[----:B------:R-:W-:Y:S01]  /*1ff0*/  LEA R139, R0, UR4, 0x1 ;  /* 0x00000004008b7c11 */ /* 0x000fe2000f8e08ff */
[----:B------:R-:W-:Y:S01]  /*2000*/  BSSY B0, `(.L_x_630) ;  /* 0x0000013000007945 */ /* 0x000fe20003800000 */
        /* <DEDUP_REMOVED lines=18> */
.L_x_631:
[----:B------:R-:W-:Y:S05]  /*2130*/  BSYNC B0 ;  /* 0x0000000000007941 */ /* 0x000fea0003800000 */
.L_x_630:
        /* <DEDUP_REMOVED lines=18> */
.L_x_633:
[----:B------:R-:W-:Y:S05]  /*2260*/  BSYNC B0 ;  /* 0x0000000000007941 */ /* 0x000fea0003800000 */
.L_x_632:
        /* <DEDUP_REMOVED lines=18> */
.L_x_635:
[----:B------:R-:W-:Y:S05]  /*2390*/  BSYNC B0 ;  /* 0x0000000000007941 */ /* 0x000fea0003800000 */
.L_x_634:
        /* <DEDUP_REMOVED lines=8> */
[----:B------:R-:W-:Y:S01]  /*2420*/  UIMAD UR16, UR9, 0x60, URZ ;  /* 0x00000060091078a4 */ /* 0x000fe2000f8e023f */
[----:B------:R-:W-:Y:S02]  /*2430*/  ULDC.64 UR6, c[0x0][0x220] ;  /* 0x0000880000067ab9 */ /* 0x000fe40000000a00 */
[----:B------:R-:W-:-:S05]  /*2440*/  IMAD.WIDE.U32 R4, R0, 0x60, R4 ;  /* 0x0000006000047825 */ /* 0x000fca00078e0004 */
[----:B------:R-:W-:Y:S02]  /*2450*/  IADD3 R0, R5, UR16, RZ ;  /* 0x0000001005007c10 */ /* 0x000fe4000fffe0ff */
[----:B----4-:R-:W-:-:S04]  /*2460*/  LEA R2, P0, R4, UR6, 0x1 ;  /* 0x0000000604027c11 */ /* 0x010fc8000f8008ff */
[----:B------:R-:W-:-:S05]  /*2470*/  LEA.HI.X R3, R4, UR7, R0, 0x1, P0 ;  /* 0x0000000704037c11 */ /* 0x000fca00080f0c00 */
[----:B------:R-:W-:Y:S01]  /*2480*/  @!PT LDS RZ, [RZ] ;  /* 0x00000000fffff984 */ /* 0x000fe20000000800 */
[----:B------:R-:W-:Y:S01]  /*2490*/  @!PT LDS RZ, [RZ] ;  /* 0x00000000fffff984 */ /* 0x000fe20000000800 */
[----:B------:R-:W-:Y:S01]  /*24a0*/  @!PT LDS RZ, [RZ] ;  /* 0x00000000fffff984 */ /* 0x000fe20000000800 */
[----:B------:R4:W-:Y:S04]  /*24b0*/  LDGSTS.E.BYPASS.LTC128B.128 [R225+0x5800], desc[UR20][R2.64] ;  /* 0x0580000002e17fae */ /* 0x0009e8000b901d54 */
.L_x_637:
[----:B------:R-:W-:Y:S05]  /*24c0*/  BSYNC B0 ;  /* 0x0000000000007941 */ /* 0x000fea0003800000 */
.L_x_636:
[----:B------:R-:W-:Y:S01]  /*24d0*/  LDSM.16.M88.4 R16, [R214] ;  /* 0x00000000d610783b */ /* 0x000fe20000000200 */
[----:B------:R-:W-:Y:S01]  /*24e0*/  LOP3.LUT P0, RZ, R10, 0x2, RZ, 0xc0, !PT ;  /* 0x000000020aff7812 */ /* 0x000fe2000780c0ff */
[----:B------:R-:W-:Y:S01]  /*24f0*/  IMAD.MOV.U32 R0, RZ, RZ, 0x10 ;  /* 0x00000010ff007424 */ /* 0x000fe200078e00ff */
[----:B------:R-:W-:Y:S01]  /*2500*/  LOP3.LUT P1, RZ, R21, 0x2, RZ, 0xc0, !PT ;  /* 0x0000000215ff7812 */ /* 0x000fe2000782c0ff */
[----:B------:R-:W5:Y:S01]  /*2510*/  LDSM.16.M88.4 R4, [R139+0x2000] ;  /* 0x002000008b04783b */ /* 0x000f620000000200 */
[C---:B----4-:R-:W-:Y:S01]  /*2520*/  VIADD R2, R139.reuse, 0x2000 ;  /* 0x000020008b027836 */ /* 0x050fe20000000000 */
[----:B------:R-:W-:Y:S01]  /*2530*/  SHF.R.S32.HI R3, RZ, 0x1f, R248 ;  /* 0x0000001fff037819 */ /* 0x000fe200000114f8 */
[----:B------:R-:W-:Y:S01]  /*2540*/  VIADD R216, R139, 0x2020 ;  /* 0x000020208bd87836 */ /* 0x000fe20000000000 */
[----:B------:R-:W4:Y:S01]  /*2550*/  LDSM.16.M88.4 R12, [R214+0x1000] ;  /* 0x00100000d60c783b */ /* 0x000f220000000200 */
[----:B------:R-:W-:Y:S01]  /*2560*/  SEL R0, R0, 0xfffffff0, !P1 ;  /* 0xfffffff000007807 */ /* 0x000fe20004800000 */
[----:B------:R-:W-:-:S02]  /*2570*/  UISETP.GE.AND UP0, UPT, UR23, 0x81, UPT ;  /* 0x000000811700788c */ /* 0x000fc4000bf06270 */
[----:B------:R-:W2:Y:S01]  /*2580*/  LDSM.16.M88.4 R52, [R139+0x3c00] ;  /* 0x003c00008b34783b */ /* 0x000ea20000000200 */
[----:B------:R-:W-:Y:S01]  /*2590*/  LEA R215, R0, R214, 0x1 ;  /* 0x000000d600d77211 */ /* 0x000fe200078e08ff */
[----:B------:R-:W-:Y:S01]  /*25a0*/  @P0 VIADD R216, R2, 0xffffffe0 ;  /* 0xffffffe002d80836 */ /* 0x000fe20000000000 */
[----:B------:R-:W-:Y:S01]  /*25b0*/  SHF.R.S32.HI R2, RZ, 0x1f, R212 ;  /* 0x0000001fff027819 */ /* 0x000fe200000114d4 */
[----:B------:R-:W3:Y:S01]  /*25c0*/  LDSM.16.M88.4 R56, [R139+0x3800] ;  /* 0x003800008b38783b */ /* 0x000ee20000000200 */
[----:B------:R-:W-:Y:S01]  /*25d0*/  PLOP3.LUT P0, PT, PT, PT, UP0, 0x80, 0x0 ;  /* 0x000000000000781c */ /* 0x000fe20003f0f008 */
[----:B------:R-:W-:Y:S01]  /*25e0*/  VIADD R223, R216, 0x400 ;  /* 0x00000400d8df7836 */ /* 0x000fe20000000000 */
[----:B------:R-:W-:Y:S01]  /*25f0*/  LEA.HI R2, R2, R213, RZ, 0x2 ;  /* 0x000000d502027211 */ /* 0x000fe200078f10ff */
[----:B------:R-:W1:Y:S01]  /*2600*/  LDSM.16.M88.4 R76, [R139+0x2400] ;  /* 0x002400008b4c783b */ /* 0x000e620000000200 */
[C---:B------:R-:W-:Y:S01]  /*2610*/  IADD3 R222, R216.reuse, 0x800, RZ ;  /* 0x00000800d8de7810 */ /* 0x040fe20007ffe0ff */
[----:B------:R-:W-:Y:S01]  /*2620*/  VIADD R221, R216, 0xc00 ;  /* 0x00000c00d8dd7836 */ /* 0x000fe20000000000 */
[----:B------:R-:W-:Y:S01]  /*2630*/  LOP3.LUT R2, R2, 0xffffffc, RZ, 0xc0, !PT ;  /* 0x0ffffffc02027812 */ /* 0x000fe200078ec0ff */
[----:B------:R-:W1:Y:S01]  /*2640*/  LDSM.16.M88.4 R72, [R139+0x2800] ;  /* 0x002800008b48783b */ /* 0x000e620000000200 */
[C---:B------:R-:W-:Y:S01]  /*2650*/  VIADD R220, R216.reuse, 0x1000 ;  /* 0x00001000d8dc7836 */ /* 0x040fe20000000000 */
[C---:B------:R-:W-:Y:S01]  /*2660*/  IADD3 R218, R216.reuse, 0x1800, RZ ;  /* 0x00001800d8da7810 */ /* 0x040fe20007ffe0ff */
[----:B------:R-:W-:Y:S01]  /*2670*/  VIADD R219, R216, 0x1400 ;  /* 0x00001400d8db7836 */ /* 0x000fe20000000000 */
[----:B------:R-:W1:Y:S01]  /*2680*/  LDSM.16.M88.4 R68, [R139+0x2c00] ;  /* 0x002c00008b44783b */ /* 0x000e620000000200 */
[----:B------:R-:W-:-:S02]  /*2690*/  IMAD.IADD R2, R213, 0x1, -R2 ;  /* 0x00000001d5027824 */ /* 0x000fc400078e0a02 */
[----:B------:R-:W-:Y:S01]  /*26a0*/  VIADD R217, R216, 0x1c00 ;  /* 0x00001c00d8d97836 */ /* 0x000fe20000000000 */
[----:B------:R-:W1:Y:S04]  /*26b0*/  LDSM.16.M88.4 R64, [R139+0x3000] ;  /* 0x003000008b40783b */ /* 0x000e680000000200 */
[----:B------:R-:W1:Y:S04]  /*26c0*/  LDSM.16.M88.4 R60, [R139+0x3400] ;  /* 0x003400008b3c783b */ /* 0x000e680000000200 */
[----:B------:R-:W-:Y:S01]  /*26d0*/  LDSM.16.M88.4 R48, [R216+0x1c00] ;  /* 0x001c0000d830783b */ /* 0x000fe20000000200 */
[-C--:B-----5:R-:W-:Y:S03]  /*26e0*/  HMMA.16816.F32.BF16 R152, R16, R4.reuse, RZ ;  /* 0x000000041098723c */ /* 0x0a0fe600000418ff */
[----:B------:R-:W-:Y:S04]  /*26f0*/  LDSM.16.M88.4 R20, [R216+0x1800] ;  /* 0x00180000d814783b */ /* 0x000fe80000000200 */
[----:B------:R-:W-:Y:S01]  /*2700*/  LDSM.16.M88.4 R44, [R216] ;  /* 0x00000000d82c783b */ /* 0x000fe20000000200 */
[C---:B----4-:R-:W-:Y:S03]  /*2710*/  HMMA.16816.F32.BF16 R148, R12.reuse, R4, RZ ;  /* 0x000000040c94723c */ /* 0x050fe600000418ff */
[----:B------:R-:W-:Y:S03]  /*2720*/  LDSM.16.M88.4 R40, [R216+0x400] ;  /* 0x00040000d828783b */ /* 0x000fe60000000200 */
[-C--:B------:R-:W-:Y:S01]  /*2730*/  HMMA.16816.F32.BF16 R144, R12, R6.reuse, RZ ;  /* 0x000000060c90723c */ /* 0x080fe200000418ff */
[----:B------:R-:W-:Y:S04]  /*2740*/  LDSM.16.M88.4 R36, [R216+0x800] ;  /* 0x00080000d824783b */ /* 0x000fe80000000200 */
[----:B------:R-:W-:Y:S01]  /*2750*/  LDSM.16.M88.4 R32, [R216+0xc00] ;  /* 0x000c0000d820783b */ /* 0x000fe20000000200 */
[----:B------:R-:W-:Y:S03]  /*2760*/  HMMA.16816.F32.BF16 R180, R16, R6, RZ ;  /* 0x0000000610b4723c */ /* 0x000fe600000418ff */
[----:B------:R-:W4:Y:S03]  /*2770*/  LDSM.16.M88.4 R4, [R215+0x1000] ;  /* 0x00100000d704783b */ /* 0x000f260000000200 */
[C---:B--2---:R-:W-:Y:S01]  /*2780*/  HMMA.16816.F32.BF16 R88, R12.reuse, R52, RZ ;  /* 0x000000340c58723c */ /* 0x044fe200000418ff */
[----:B------:R-:W2:Y:S04]  /*2790*/  LDSM.16.M88.4 R28, [R216+0x1000] ;  /* 0x00100000d81c783b */ /* 0x000ea80000000200 */
[----:B------:R-:W5:Y:S01]  /*27a0*/  LDSM.16.M88.4 R24, [R216+0x1400] ;  /* 0x00140000d818783b */ /* 0x000f620000000200 */
[C---:B---3--:R-:W-:Y:S03]  /*27b0*/  HMMA.16816.F32.BF16 R92, R12.reuse, R58, RZ ;  /* 0x0000003a0c5c723c */ /* 0x048fe600000418ff */
[----:B------:R-:W3:Y:S03]  /*27c0*/  LDSM.16.M88.4 R8, [R215] ;  /* 0x00000000d708783b */ /* 0x000ee60000000200 */
[C---:B-1----:R-:W-:Y:S01]  /*27d0*/  HMMA.16816.F32.BF16 R140, R12.reuse, R76, RZ ;  /* 0x0000004c0c8c723c */ /* 0x042fe200000418ff */
        /* <DEDUP_REMOVED lines=27> */
[C---:B----4-:R-:W-:Y:S06]  /*2990*/  HMMA.16816.F32.BF16 R52, R4.reuse, R48, R88 ;  /* 0x000000300434723c */ /* 0x050fec0000041858 */
[C---:B------:R-:W-:Y:S06]  /*29a0*/  HMMA.16816.F32.BF16 R88, R4.reuse, R22, R92 ;  /* 0x000000160458723c */ /* 0x040fec000004185c */
[C---:B------:R-:W-:Y:S06]  /*29b0*/  HMMA.16816.F32.BF16 R148, R4.reuse, R44, R148 ;  /* 0x0000002c0494723c */ /* 0x040fec0000041894 */
[C---:B------:R-:W-:Y:S05]  /*29c0*/  HMMA.16816.F32.BF16 R188, R4.reuse, R40, R140 ;  /* 0x0000002804bc723c */ /* 0x040fea000004188c */
[----:B------:R-:W-:Y:S01]  /*29d0*/  STL.64 [R1+0x20], R52 ;  /* 0x0000203401007387 */ /* 0x000fe20000100a00 */
[C---:B------:R-:W-:Y:S03]  /*29e0*/  HMMA.16816.F32.BF16 R196, R4.reuse, R36, R132 ;  /* 0x0000002404c4723c */ /* 0x040fe60000041884 */
[----:B------:R-:W-:Y:S03]  /*29f0*/  STL.64 [R1+0x28], R54 ;  /* 0x0000283601007387 */ /* 0x000fe60000100a00 */
[C---:B------:R-:W-:Y:S01]  /*2a00*/  HMMA.16816.F32.BF16 R208, R4.reuse, R32, R120 ;  /* 0x0000002004d0723c */ /* 0x040fe20000041878 */
[----:B------:R1:W-:Y:S04]  /*2a10*/  STL.64 [R1], R88 ;  /* 0x0000005801007387 */ /* 0x0003e80000100a00 */
[----:B------:R4:W-:Y:S01]  /*2a20*/  STL.64 [R1+0x8], R90 ;  /* 0x0000085a01007387 */ /* 0x0009e20000100a00 */
[C---:B--2---:R-:W-:Y:S06]  /*2a30*/  HMMA.16816.F32.BF16 R232, R4.reuse, R28, R112 ;  /* 0x0000001c04e8723c */ /* 0x044fec0000041870 */
[C---:B-----5:R-:W-:Y:S06]  /*2a40*/  HMMA.16816.F32.BF16 R240, R4.reuse, R24, R104 ;  /* 0x0000001804f0723c */ /* 0x060fec0000041868 */
[C---:B------:R-:W-:Y:S06]  /*2a50*/  HMMA.16816.F32.BF16 R244, R4.reuse, R20, R96 ;  /* 0x0000001404f4723c */ /* 0x040fec0000041860 */
[----:B------:R-:W-:Y:S01]  /*2a60*/  HMMA.16816.F32.BF16 R144, R4, R46, R144 ;  /* 0x0000002e0490723c */ /* 0x000fe20000041890 */
[----:B-1----:R-:W-:-:S05]  /*2a70*/  LEA.HI R88, R3, R248, RZ, 0x2 ;  /* 0x000000f803587211 */ /* 0x002fca00078f10ff */
[----:B------:R-:W-:Y:S01]  /*2a80*/  HMMA.16816.F32.BF16 R128, R4, R42, R128 ;  /* 0x0000002a0480723c */ /* 0x000fe20000041880 */
[----:B------:R-:W-:-:S05]  /*2a90*/  SHF.R.S32.HI R3, RZ, 0x2, R88 ;  /* 0x00000002ff037819 */ /* 0x000fca0000011458 */
[C---:B------:R-:W-:Y:S06]  /*2aa0*/  HMMA.16816.F32.BF16 R184, R4.reuse, R38, R124 ;  /* 0x0000002604b8723c */ /* 0x040fec000004187c */
[C---:B------:R-:W-:Y:S06]  /*2ab0*/  HMMA.16816.F32.BF16 R192, R4.reuse, R34, R116 ;  /* 0x0000002204c0723c */ /* 0x040fec0000041874 */
[C---:B------:R-:W-:Y:S06]  /*2ac0*/  HMMA.16816.F32.BF16 R204, R4.reuse, R30, R108 ;  /* 0x0000001e04cc723c */ /* 0x040fec000004186c */
[C---:B------:R-:W-:Y:S06]  /*2ad0*/  HMMA.16816.F32.BF16 R228, R4.reuse, R26, R100 ;  /* 0x0000001a04e4723c */ /* 0x040fec0000041864 */
[----:B------:R-:W-:Y:S06]  /*2ae0*/  HMMA.16816.F32.BF16 R4, R4, R50, R84 ;  /* 0x000000320404723c */ /* 0x000fec0000041854 */
[C---:B---3--:R-:W-:Y:S06]  /*2af0*/  HMMA.16816.F32.BF16 R68, R8.reuse, R28, R68 ;  /* 0x0000001c0844723c */ /* 0x048fec0000041844 */
[C---:B------:R-:W-:Y:S06]  /*2b00*/  HMMA.16816.F32.BF16 R28, R8.reuse, R30, R160 ;  /* 0x0000001e081c723c */ /* 0x040fec00000418a0 */
[C---:B------:R-:W-:Y:S05]  /*2b10*/  HMMA.16816.F32.BF16 R160, R8.reuse, R50, R16 ;  /* 0x0000003208a0723c */ /* 0x040fea0000041810 */
[----:B------:R4:W-:Y:S01]  /*2b20*/  STL.64 [R1+0x10], R4 ;  /* 0x0000100401007387 */ /* 0x0009e20000100a00 */
[----:B------:R-:W-:Y:S01]  /*2b30*/  HMMA.16816.F32.BF16 R52, R8, R44, R152 ;  /* 0x0000002c0834723c */ /* 0x000fe20000041898 */
[----:B------:R-:W-:-:S02]  /*2b40*/  IMAD R18, R2, 0x10, R3 ;  /* 0x0000001002127824 */ /* 0x000fc400078e0203 */
[----:B------:R4:W-:Y:S03]  /*2b50*/  STL.64 [R1+0x18], R6 ;  /* 0x0000180601007387 */ /* 0x0009e60000100a00 */
[C---:B------:R-:W-:Y:S01]  /*2b60*/  HMMA.16816.F32.BF16 R80, R8.reuse, R40, R80 ;  /* 0x000000280850723c */ /* 0x040fe20000041850 */
[----:B------:R4:W-:Y:S05]  /*2b70*/  STL [R1+0x304], R18 ;  /* 0x0003041201007387 */ /* 0x0009ea0000100800 */
        /* <DEDUP_REMOVED lines=11> */
[----:B------:R-:W-:Y:S06]  /*2c30*/  BAR.SYNC.DEFER_BLOCKING 0x0 ;  /* 0x0000000000007b1d */ /* 0x000fec0000010000 */
[----:B------:R-:W-:-:S02]  /*2c40*/  NOP ;  /* 0x0000000000007918 */ /* 0x000fc40000000000 */
[----:B----4-:R-:W-:-:S15]  /*2c50*/  @!P0 BRA `(.L_x_638) ;  /* 0x0000000000e48947 */ /* 0x010fde0003800000 */
[----:B------:R-:W-:Y:S01]  /*2c60*/  ULDC UR6, c[0x0][0x2d0] ;  /* 0x0000b40000067ab9 */ /* 0x000fe20000000800 */
[----:B------:R-:W-:Y:S01]  /*2c70*/  UIADD3 UR7, UR18, -0x2, URZ ;  /* 0xfffffffe12077890 */ /* 0x000fe2000fffe03f */
[----:B------:R-:W-:Y:S01]  /*2c80*/  ISETP.GE.AND P1, PT, R136, UR6, PT ;  /* 0x0000000688007c0c */ /* 0x000fe2000bf26270 */
[----:B------:R-:W-:Y:S01]  /*2c90*/  IMAD.U32 R4, RZ, RZ, UR10 ;  /* 0x0000000aff047e24 */ /* 0x000fe2000f8e00ff */
[----:B------:R-:W-:Y:S01]  /*2ca0*/  BSSY B0, `(.L_x_639) ;  /* 0x0000033000007945 */ /* 0x000fe20003800000 */
[----:B------:R-:W-:Y:S01]  /*2cb0*/  USHF.R.S32.HI UR6, URZ, 0x1f, UR7 ;  /* 0x0000001f3f067899 */ /* 0x000fe20008011407 */
[----:B------:R-:W-:Y:S01]  /*2cc0*/  IMAD.U32 R6, RZ, RZ, UR11 ;  /* 0x0000000bff067e24 */ /* 0x000fe2000f8e00ff */
[----:B------:R-:W-:Y:S01]  /*2cd0*/  UIMAD UR26, UR26, UR7, URZ ;  /* 0x000000071a1a72a4 */ /* 0x000fe2000f8e023f */
[----:B------:R-:W-:-:S03]  /*2ce0*/  IMAD.WIDE.U32 R2, R177, UR7, R226 ;  /* 0x00000007b1027c25 */ /* 0x000fc6000f8e00e2 */
[----:B------:R-:W-:-:S04]  /*2cf0*/  UIMAD UR6, UR6, UR27, UR26 ;  /* 0x0000001b060672a4 */ /* 0x000fc8000f8e021a */
[----:B------:R-:W1:Y:S01]  /*2d00*/  @!P1 LDC.64 R8, c[0x0][0x218] ;  /* 0x00008600ff089b82 */ /* 0x000e620000000a00 */
[----:B------:R-:W-:Y:S01]  /*2d10*/  @!P1 LEA R12, P3, R4, R2, 0x6 ;  /* 0x00000002040c9211 */ /* 0x000fe200078630ff */
[----:B------:R-:W-:Y:S01]  /*2d20*/  VIADD R5, R3, UR6 ;  /* 0x0000000603057c36 */ /* 0x000fe20008000000 */
[----:B------:R-:W-:Y:S01]  /*2d30*/  @!P1 IADD3 R7, P2, R2, UR29, RZ ;  /* 0x0000001d02079c10 */ /* 0x000fe2000ff5e0ff */
[----:B------:R2:W-:Y:S03]  /*2d40*/  @P1 STS [R225+0x2000], RZ ;  /* 0x002000ffe1001388 */ /* 0x0005e60000000800 */
[----:B------:R-:W-:Y:S01]  /*2d50*/  @!P1 LEA.HI.X R13, R4, R5, R6, 0x6, P3 ;  /* 0x00000005040d9211 */ /* 0x000fe200018f3406 */
[----:B------:R-:W3:Y:S01]  /*2d60*/  @!P1 LDC.64 R14, c[0x0][0x218] ;  /* 0x00008600ff0e9b82 */ /* 0x000ee20000000a00 */
[----:B------:R-:W-:Y:S01]  /*2d70*/  @!P1 IADD3.X R11, R5, UR28, RZ, P2, !PT ;  /* 0x0000001c050b9c10 */ /* 0x000fe200097fe4ff */
[----:B------:R2:W-:Y:S04]  /*2d80*/  @P1 STS [R225+0x2004], RZ ;  /* 0x002004ffe1001388 */ /* 0x0005e80000000800 */
[----:B------:R2:W-:Y:S02]  /*2d90*/  @P1 STS.64 [R225+0x2008], RZ ;  /* 0x002008ffe1001388 */ /* 0x0005e40000000a00 */
[----:B------:R-:W4:Y:S01]  /*2da0*/  @!P1 LDC.64 R16, c[0x0][0x218] ;  /* 0x00008600ff109b82 */ /* 0x000f220000000a00 */
[----:B-1----:R-:W-:-:S04]  /*2db0*/  @!P1 LEA R8, P3, R7, R8, 0x1 ;  /* 0x0000000807089211 */ /* 0x002fc800078608ff */
[----:B------:R-:W-:Y:S02]  /*2dc0*/  @!P1 LEA.HI.X R9, R7, R9, R11, 0x1, P3 ;  /* 0x0000000907099211 */ /* 0x000fe400018f0c0b */
[----:B---3--:R-:W-:-:S04]  /*2dd0*/  @!P1 LEA R10, P4, R2, R14, 0x1 ;  /* 0x0000000e020a9211 */ /* 0x008fc800078808ff */
[----:B------:R-:W-:Y:S02]  /*2de0*/  @!P1 LEA.HI.X R11, R2, R15, R5, 0x1, P4 ;  /* 0x0000000f020b9211 */ /* 0x000fe400020f0c05 */
        /* <DEDUP_REMOVED lines=30> */
.L_x_640:
[----:B------:R-:W-:Y:S05]  /*2fd0*/  BSYNC B0 ;  /* 0x0000000000007941 */ /* 0x000fea0003800000 */
.L_x_639:
[----:B------:R-:W0:Y:S02]  /*2fe0*/  LDGDEPBAR ;  /* 0x00000000000079af */ /* 0x000e240000000000 */
.L_x_638:
[----:B--2---:R-:W2:Y:S01]  /*2ff0*/  LDL R7, [R1+0x1f4] ;  /* 0x0001f40001077983 */ /* 0x004ea20000100800 */
[----:B------:R-:W-:Y:S01]  /*3000*/  IMAD.SHL.U32 R2, R179, 0x2, RZ ;  /* 0x00000002b3027824 */ /* 0x000fe200078e00ff */
[----:B------:R-:W-:Y:S01]  /*3010*/  USHF.L.U32 UR6, UR17, 0x2, URZ ;  /* 0x0000000211067899 */ /* 0x000fe2000800063f */
[----:B------:R-:W-:Y:S01]  /*3020*/  IMAD.U32 R3, RZ, RZ, UR17 ;  /* 0x00000011ff037e24 */ /* 0x000fe2000f8e00ff */
[----:B------:R-:W-:Y:S01]  /*3030*/  STL [R1+0x340], R0 ;  /* 0x0003400001007387 */ /* 0x000fe20000100800 */
[----:B------:R-:W-:Y:S01]  /*3040*/  IMAD.U32 R6, RZ, RZ, UR14 ;  /* 0x0000000eff067e24 */ /* 0x000fe2000f8e00ff */
[----:B------:R-:W-:Y:S01]  /*3050*/  LOP3.LUT R2, R2, 0x6, RZ, 0xc0, !PT ;  /* 0x0000000602027812 */ /* 0x000fe200078ec0ff */
[----:B------:R-:W-:Y:S01]  /*3060*/  ULOP3.LUT UR7, UR6, UR25, URZ, 0x3c, !UPT ;  /* 0x0000001906077292 */ /* 0x000fe2000f8e3c3f */
[----:B------:R-:W-:Y:S01]  /*3070*/  STL [R1+0x33c], R225 ;  /* 0x00033ce101007387 */ /* 0x000fe20000100800 */
[----:B------:R-:W-:Y:S02]  /*3080*/  UIADD3 UR28, UR24, -0x61c88647, URZ ;  /* 0x9e3779b9181c7890 */ /* 0x000fe4000fffe03f */
[----:B------:R-:W-:Y:S01]  /*3090*/  IMAD R3, R3, 0x80, R2 ;  /* 0x0000008003037824 */ /* 0x000fe200078e0202 */
[----:B------:R-:W-:Y:S01]  /*30a0*/  STL [R1+0x338], R223 ;  /* 0x000338df01007387 */ /* 0x000fe20000100800 */
[----:B------:R-:W-:Y:S01]  /*30b0*/  IMAD R2, R178, 0x20, R176 ;  /* 0x00000020b2027824 */ /* 0x000fe200078e02b0 */
[----:B------:R-:W-:Y:S01]  /*30c0*/  UIADD3 UR27, UR25, -0x4498517b, URZ ;  /* 0xbb67ae85191b7890 */ /* 0x000fe2000fffe03f */
[C---:B-1----:R-:W-:Y:S01]  /*30d0*/  VIADD R4, R3.reuse, 0x8 ;  /* 0x0000000803047836 */ /* 0x042fe20000000000 */
[----:B------:R-:W-:Y:S01]  /*30e0*/  STL [R1+0x334], R222 ;  /* 0x000334de01007387 */ /* 0x000fe20000100800 */
[----:B------:R-:W-:Y:S01]  /*30f0*/  IMAD.IADD R2, R138, 0x1, R2 ;  /* 0x000000018a027824 */ /* 0x000fe200078e0202 */
[C---:B------:R-:W-:Y:S01]  /*3100*/  ISETP.GE.AND P5, PT, R3.reuse, UR23, PT ;  /* 0x0000001703007c0c */ /* 0x040fe2000bfa6270 */
[C---:B------:R-:W-:Y:S01]  /*3110*/  VIADD R5, R3.reuse, 0x1 ;  /* 0x0000000103057836 */ /* 0x040fe20000000000 */
[----:B------:R1:W-:Y:S01]  /*3120*/  STL [R1+0x330], R221 ;  /* 0x000330dd01007387 */ /* 0x0003e20000100800 */
[----:B------:R-:W-:Y:S01]  /*3130*/  ISETP.GE.AND P2, PT, R4, UR23, PT ;  /* 0x0000001704007c0c */ /* 0x000fe2000bf46270 */
[C---:B------:R-:W-:Y:S01]  /*3140*/  VIADD R4, R3.reuse, 0x11 ;  /* 0x0000001103047836 */ /* 0x040fe20000000000 */
[----:B------:R-:W-:Y:S01]  /*3150*/  FSEL R164, R150, -INF , !P5 ;  /* 0xff80000096a47808 */ /* 0x000fe20006800000 */
[----:B------:R-:W-:Y:S01]  /*3160*/  STL [R1+0x32c], R220 ;  /* 0x00032cdc01007387 */ /* 0x000fe20000100800 */
[----:B------:R-:W-:Y:S01]  /*3170*/  FSEL R150, R148, -INF , !P5 ;  /* 0xff80000094967808 */ /* 0x000fe20006800000 */
[----:B------:R-:W-:Y:S01]  /*3180*/  UIADD3 UR26, UR24, 0x3c6ef372, URZ ;  /* 0x3c6ef372181a7890 */ /* 0x000fe2000fffe03f */
[----:B------:R-:W-:Y:S01]  /*3190*/  ISETP.GE.AND P4, PT, R4, UR23, PT ;  /* 0x0000001704007c0c */ /* 0x000fe2000bf86270 */
[----:B------:R-:W-:Y:S01]  /*31a0*/  STL [R1+0x328], R219 ;  /* 0x000328db01007387 */ /* 0x000fe20000100800 */
[----:B------:R-:W-:Y:S01]  /*31b0*/  VIADD R4, R3, 0x18 ;  /* 0x0000001803047836 */ /* 0x000fe20000000000 */
[----:B------:R-:W-:-:S02]  /*31c0*/  FSEL R116, R54, -INF , !P5 ;  /* 0xff80000036747808 */ /* 0x000fc40006800000 */
[----:B------:R-:W-:Y:S01]  /*31d0*/  STL [R1+0x324], R218 ;  /* 0x000324da01007387 */ /* 0x000fe20000100800 */
[----:B------:R-:W-:Y:S02]  /*31e0*/  FSEL R104, R52, -INF , !P5 ;  /* 0xff80000034687808 */ /* 0x000fe40006800000 */
[----:B------:R-:W-:Y:S01]  /*31f0*/  ISETP.GE.AND P5, PT, R4, UR23, PT ;  /* 0x0000001704007c0c */ /* 0x000fe2000bfa6270 */
[----:B------:R-:W-:Y:S01]  /*3200*/  STL [R1+0x320], R217 ;  /* 0x000320d901007387 */ /* 0x000fe20000100800 */
[----:B------:R-:W-:Y:S01]  /*3210*/  ISETP.GE.AND P3, PT, R5, UR23, PT ;  /* 0x0000001705007c0c */ /* 0x000fe2000bf66270 */
[----:B------:R-:W-:Y:S01]  /*3220*/  VIADD R4, R3, 0x19 ;  /* 0x0000001903047836 */ /* 0x000fe20000000000 */
[----:B------:R-:W-:Y:S01]  /*3230*/  FSEL R155, R146, -INF , !P2 ;  /* 0xff800000929b7808 */ /* 0x000fe20005000000 */
[----:B------:R-:W-:Y:S01]  /*3240*/  STL [R1+0x31c], R216 ;  /* 0x00031cd801007387 */ /* 0x000fe20000100800 */
[----:B------:R-:W-:Y:S01]  /*3250*/  FSEL R156, R151, -INF , !P3 ;  /* 0xff800000979c7808 */ /* 0x000fe20005800000 */
[----:B------:R-:W-:Y:S01]  /*3260*/  VIADD R5, R3, 0x10 ;  /* 0x0000001003057836 */ /* 0x000fe20000000000 */
[----:B------:R-:W-:Y:S01]  /*3270*/  FSEL R148, R149, -INF , !P3 ;  /* 0xff80000095947808 */ /* 0x000fe20005800000 */
[----:B------:R-:W-:Y:S01]  /*3280*/  STL [R1+0x318], R215 ;  /* 0x000318d701007387 */ /* 0x000fe20000100800 */
[----:B-1----:R-:W-:Y:S01]  /*3290*/  IMAD R221, R6, 0x8, R213 ;  /* 0x0000000806dd7824 */ /* 0x002fe200078e02d5 */
[----:B------:R-:W-:Y:S01]  /*32a0*/  FSEL R111, R55, -INF , !P3 ;  /* 0xff800000376f7808 */ /* 0x000fe20005800000 */
[----:B------:R-:W-:Y:S01]  /*32b0*/  VIADD R6, R3, 0x9 ;  /* 0x0000000903067836 */ /* 0x000fe20000000000 */
[----:B------:R1:W-:Y:S01]  /*32c0*/  STL [R1+0x314], R214 ;  /* 0x000314d601007387 */ /* 0x0003e20000100800 */
[----:B------:R-:W-:Y:S01]  /*32d0*/  IMAD.WIDE.U32 R8, R221, -0x326172a9, RZ ;  /* 0xcd9e8d57dd087825 */ /* 0x000fe200078e00ff */
[----:B------:R-:W-:-:S02]  /*32e0*/  FSEL R100, R53, -INF , !P3 ;  /* 0xff80000035647808 */ /* 0x000fc40005800000 */
[----:B------:R-:W-:Y:S01]  /*32f0*/  STL [R1+0x310], R139 ;  /* 0x0003108b01007387 */ /* 0x000fe20000100800 */
[----:B------:R-:W-:Y:S01]  /*3300*/  ISETP.GE.AND P3, PT, R4, UR23, PT ;  /* 0x0000001704007c0c */ /* 0x000fe2000bf66270 */
[C---:B------:R-:W-:Y:S01]  /*3310*/  VIADD R4, R3.reuse, 0x20 ;  /* 0x0000002003047836 */ /* 0x040fe20000000000 */
[----:B------:R-:W-:Y:S01]  /*3320*/  FSEL R142, R144, -INF , !P2 ;  /* 0xff800000908e7808 */ /* 0x000fe20005000000 */
[----:B------:R-:W-:Y:S01]  /*3330*/  STL [R1+0x30c], R137 ;  /* 0x00030c8901007387 */ /* 0x000fe20000100800 */
[----:B------:R-:W-:Y:S02]  /*3340*/  FSEL R110, R46, -INF , !P2 ;  /* 0xff8000002e6e7808 */ /* 0x000fe40005000000 */
[----:B------:R-:W-:Y:S01]  /*3350*/  FSEL R97, R44, -INF , !P2 ;  /* 0xff8000002c617808 */ /* 0x000fe20005000000 */
[----:B------:R-:W-:Y:S01]  /*3360*/  STL [R1+0x308], R136 ;  /* 0x0003088801007387 */ /* 0x000fe20000100800 */
[----:B------:R-:W-:Y:S01]  /*3370*/  ISETP.GE.AND P2, PT, R4, UR23, PT ;  /* 0x0000001704007c0c */ /* 0x000fe2000bf46270 */
[----:B------:R-:W-:Y:S01]  /*3380*/  VIADD R4, R3, 0x21 ;  /* 0x0000002103047836 */ /* 0x000fe20000000000 */
[----:B------:R-:W-:Y:S01]  /*3390*/  ISETP.GE.AND P1, PT, R6, UR23, PT ;  /* 0x0000001706007c0c */ /* 0x000fe2000bf26270 */
[----:B------:R-:W-:Y:S01]  /*33a0*/  STL [R1+0x344], R2 ;  /* 0x0003440201007387 */ /* 0x000fe20000100800 */
[----:B------:R-:W-:Y:S01]  /*33b0*/  ISETP.GE.AND P6, PT, R5, UR23, PT ;  /* 0x0000001705007c0c */ /* 0x000fe2000bfc6270 */
[----:B------:R-:W-:Y:S01]  /*33c0*/  VIADD R6, R3, 0x71 ;  /* 0x0000007103067836 */ /* 0x000fe20000000000 */
[----:B------:R-:W-:Y:S01]  /*33d0*/  FSEL R154, R147, -INF , !P1 ;  /* 0xff800000939a7808 */ /* 0x000fe20004800000 */
[----:B------:R-:W-:Y:S01]  /*33e0*/  STL [R1+0x94], R221 ;  /* 0x000094dd01007387 */ /* 0x000fe20000100800 */
[----:B------:R-:W-:-:S02]  /*33f0*/  FSEL R141, R145, -INF , !P1 ;  /* 0xff800000918d7808 */ /* 0x000fc40004800000 */
[----:B------:R-:W-:Y:S01]  /*3400*/  FSEL R108, R47, -INF , !P1 ;  /* 0xff8000002f6c7808 */ /* 0x000fe20004800000 */
[----:B------:R3:W-:Y:S01]  /*3410*/  STL.64 [R1+0x70], R8 ;  /* 0x0000700801007387 */ /* 0x0007e20000100a00 */
[----:B------:R-:W-:Y:S02]  /*3420*/  FSEL R14, R45, -INF , !P1 ;  /* 0xff8000002d0e7808 */ /* 0x000fe40004800000 */
[----:B------:R-:W-:Y:S01]  /*3430*/  ISETP.GE.AND P1, PT, R4, UR23, PT ;  /* 0x0000001704007c0c */ /* 0x000fe2000bf26270 */
[----:B------:R-:W-:Y:S01]  /*3440*/  VIADD R4, R3, 0x28 ;  /* 0x0000002803047836 */ /* 0x000fe20000000000 */
[----:B------:R-:W-:Y:S02]  /*3450*/  FSEL R153, R190, -INF , !P6 ;  /* 0xff800000be997808 */ /* 0x000fe40007000000 */
[----:B------:R-:W-:Y:S02]  /*3460*/  FSEL R140, R188, -INF , !P6 ;  /* 0xff800000bc8c7808 */ /* 0x000fe40007000000 */
[----:B------:R-:W-:-:S02]  /*3470*/  FSEL R107, R82, -INF , !P6 ;  /* 0xff800000526b7808 */ /* 0x000fc40007000000 */
[----:B------:R-:W-:Y:S02]  /*3480*/  FSEL R19, R80, -INF , !P6 ;  /* 0xff80000050137808 */ /* 0x000fe40007000000 */
[----:B------:R-:W-:Y:S01]  /*3490*/  ISETP.GE.AND P6, PT, R4, UR23, PT ;  /* 0x0000001704007c0c */ /* 0x000fe2000bfc6270 */
[----:B------:R-:W-:Y:S01]  /*34a0*/  VIADD R4, R3, 0x29 ;  /* 0x0000002903047836 */ /* 0x000fe20000000000 */
[----:B------:R-:W-:Y:S02]  /*34b0*/  FSEL R152, R191, -INF , !P4 ;  /* 0xff800000bf987808 */ /* 0x000fe40006000000 */
[----:B------:R-:W-:Y:S02]  /*34c0*/  FSEL R138, R189, -INF , !P4 ;  /* 0xff800000bd8a7808 */ /* 0x000fe40006000000 */
[----:B------:R-:W-:Y:S02]  /*34d0*/  FSEL R105, R83, -INF , !P4 ;  /* 0xff80000053697808 */ /* 0x000fe40006000000 */
[----:B------:R-:W-:-:S02]  /*34e0*/  FSEL R23, R81, -INF , !P4 ;  /* 0xff80000051177808 */ /* 0x000fc40006000000 */
[----:B------:R-:W-:Y:S01]  /*34f0*/  ISETP.GE.AND P4, PT, R4, UR23, PT ;  /* 0x0000001704007c0c */ /* 0x000fe2000bf86270 */
[C---:B------:R-:W-:Y:S01]  /*3500*/  VIADD R4, R3.reuse, 0x30 ;  /* 0x0000003003047836 */ /* 0x040fe20000000000 */
[----:B------:R-:W-:Y:S02]  /*3510*/  FSEL R151, R130, -INF , !P5 ;  /* 0xff80000082977808 */ /* 0x000fe40006800000 */
[----:B------:R-:W-:Y:S02]  /*3520*/  FSEL R124, R128, -INF , !P5 ;  /* 0xff800000807c7808 */ /* 0x000fe40006800000 */
[----:B------:R-:W-:Y:S02]  /*3530*/  FSEL R102, R42, -INF , !P5 ;  /* 0xff8000002a667808 */ /* 0x000fe40006800000 */
[----:B------:R-:W-:Y:S02]  /*3540*/  FSEL R90, R40, -INF , !P5 ;  /* 0xff800000285a7808 */ /* 0x000fe40006800000 */
[----:B------:R-:W-:Y:S01]  /*3550*/  ISETP.GE.AND P5, PT, R4, UR23, PT ;  /* 0x0000001704007c0c */ /* 0x000fe2000bfa6270 */
[----:B------:R-:W-:Y:S01]  /*3560*/  VIADD R4, R3, 0x31 ;  /* 0x0000003103047836 */ /* 0x000fe20000000000 */
[----:B------:R-:W-:-:S02]  /*3570*/  FSEL R149, R131, -INF , !P3 ;  /* 0xff80000083957808 */ /* 0x000fc40005800000 */
[----:B------:R-:W-:Y:S02]  /*3580*/  FSEL R118, R129, -INF , !P3 ;  /* 0xff80000081767808 */ /* 0x000fe40005800000 */
[----:B------:R-:W-:Y:S02]  /*3590*/  FSEL R99, R43, -INF , !P3 ;  /* 0xff8000002b637808 */ /* 0x000fe40005800000 */
[----:B------:R-:W-:Y:S02]  /*35a0*/  FSEL R87, R41, -INF , !P3 ;  /* 0xff80000029577808 */ /* 0x000fe40005800000 */
[----:B------:R-:W-:Y:S01]  /*35b0*/  ISETP.GE.AND P3, PT, R4, UR23, PT ;  /* 0x0000001704007c0c */ /* 0x000fe2000bf66270 */
[----:B------:R-:W-:Y:S01]  /*35c0*/  VIADD R4, R3, 0x38 ;  /* 0x0000003803047836 */ /* 0x000fe20000000000 */
[----:B------:R-:W-:Y:S02]  /*35d0*/  FSEL R147, R198, -INF , !P2 ;  /* 0xff800000c6937808 */ /* 0x000fe40005000000 */
[----:B------:R-:W-:-:S02]  /*35e0*/  FSEL R114, R196, -INF , !P2 ;  /* 0xff800000c4727808 */ /* 0x000fc40005000000 */
[----:B------:R-:W-:Y:S02]  /*35f0*/  FSEL R96, R78, -INF , !P2 ;  /* 0xff8000004e607808 */ /* 0x000fe40005000000 */
        /* <DEDUP_REMOVED lines=14> */
[----:B------:R-:W-:Y:S01]  /*36e0*/  VIADD R4, R3, 0x41 ;  /* 0x0000004103047836 */ /* 0x000fe20000000000 */
        /* <DEDUP_REMOVED lines=30> */
[----:B------:R-:W-:Y:S02]  /*38d0*/  LOP3.LUT R223, R224, UR24, RZ, 0x3c, !PT ;  /* 0x00000018e0df7c12 */ /* 0x000fe4000f8e3cff */
[----:B------:R-:W-:Y:S02]  /*38e0*/  FSEL R128, R234, -INF , !P6 ;  /* 0xff800000ea807808 */ /* 0x000fe40007000000 */
[----:B------:R-:W-:Y:S02]  /*38f0*/  FSEL R88, R232, -INF , !P6 ;  /* 0xff800000e8587808 */ /* 0x000fe40007000000 */
[----:B------:R-:W-:Y:S02]  /*3900*/  FSEL R70, R70, -INF , !P6 ;  /* 0xff80000046467808 */ /* 0x000fe40007000000 */
[----:B------:R-:W-:-:S02]  /*3910*/  FSEL R62, R68, -INF , !P6 ;  /* 0xff800000443e7808 */ /* 0x000fc40007000000 */
[----:B------:R-:W-:Y:S01]  /*3920*/  ISETP.GE.AND P6, PT, R4, UR23, PT ;  /* 0x0000001704007c0c */ /* 0x000fe2000bfc6270 */
[----:B------:R-:W-:Y:S01]  /*3930*/  VIADD R4, R3, 0x59 ;  /* 0x0000005903047836 */ /* 0x000fe20000000000 */
[----:B------:R-:W-:Y:S02]  /*3940*/  LOP3.LUT R5, R9, R223, RZ, 0x3c, !PT ;  /* 0x000000df09057212 */ /* 0x000fe400078e3cff */
[----:B------:R-:W-:Y:S02]  /*3950*/  FSEL R127, R235, -INF , !P4 ;  /* 0xff800000eb7f7808 */ /* 0x000fe40006000000 */
[----:B------:R-:W-:Y:S02]  /*3960*/  FSEL R84, R233, -INF , !P4 ;  /* 0xff800000e9547808 */ /* 0x000fe40006000000 */
[----:B------:R-:W-:Y:S02]  /*3970*/  FSEL R71, R71, -INF , !P4 ;  /* 0xff80000047477808 */ /* 0x000fe40006000000 */
[----:B------:R-:W-:-:S02]  /*3980*/  FSEL R59, R69, -INF , !P4 ;  /* 0xff800000453b7808 */ /* 0x000fc40006000000 */
[----:B------:R-:W-:Y:S01]  /*3990*/  ISETP.GE.AND P4, PT, R4, UR23, PT ;  /* 0x0000001704007c0c */ /* 0x000fe2000bf86270 */
[----:B------:R-:W-:Y:S01]  /*39a0*/  VIADD R4, R3, 0x60 ;  /* 0x0000006003047836 */ /* 0x000fe20000000000 */
[----:B------:R-:W-:Y:S02]  /*39b0*/  FSEL R54, R120, -INF , !P2 ;  /* 0xff80000078367808 */ /* 0x000fe40005000000 */
[----:B------:R-:W-:Y:S01]  /*39c0*/  FSEL R53, R121, -INF , !P1 ;  /* 0xff80000079357808 */ /* 0x000fe20004800000 */
[----:B------:R-:W-:Y:S01]  /*39d0*/  IMAD.WIDE.U32 R120, R5, -0x2daee0ad, RZ ;  /* 0xd2511f5305787825 */ /* 0x000fe200078e00ff */
        /* <DEDUP_REMOVED lines=16> */
[----:B------:R-:W-:-:S02]  /*3ae0*/  FSEL R68, R229, -INF , !P4 ;  /* 0xff800000e5447808 */ /* 0x000fc40006000000 */
[----:B------:R-:W-:Y:S02]  /*3af0*/  FSEL R56, R27, -INF , !P4 ;  /* 0xff8000001b387808 */ /* 0x000fe40006000000 */
[----:B------:R-:W-:Y:S02]  /*3b00*/  FSEL R33, R25, -INF , !P4 ;  /* 0xff80000019217808 */ /* 0x000fe40006000000 */
[----:B------:R-:W-:Y:S01]  /*3b10*/  ISETP.GE.AND P2, PT, R4, UR23, PT ;  /* 0x0000001704007c0c */ /* 0x000fe2000bf46270 */
[----:B------:R-:W-:Y:S02]  /*3b20*/  VIADD R4, R3, 0x69 ;  /* 0x0000006903047836 */ /* 0x000fe40000000000 */
[----:B--2---:R-:W-:Y:S01]  /*3b30*/  IMAD.WIDE.U32 R10, R7, -0x2daee0ad, RZ ;  /* 0xd2511f53070a7825 */ /* 0x004fe200078e00ff */
[----:B------:R-:W-:Y:S02]  /*3b40*/  FSEL R117, R243, -INF , !P1 ;  /* 0xff800000f3757808 */ /* 0x000fe40004800000 */
[----:B------:R-:W-:-:S02]  /*3b50*/  FSEL R74, R241, -INF , !P1 ;  /* 0xff800000f14a7808 */ /* 0x000fc40004800000 */
[----:B------:R2:W-:Y:S01]  /*3b60*/  STL.64 [R1+0x1f8], R10 ;  /* 0x0001f80a01007387 */ /* 0x0005e20000100a00 */
[----:B------:R-:W-:Y:S01]  /*3b70*/  LOP3.LUT R5, R11, UR7, RZ, 0x3c, !PT ;  /* 0x000000070b057c12 */ /* 0x000fe2000f8e3cff */
[----:B------:R-:W-:Y:S01]  /*3b80*/  UIADD3 UR17, UR25, 0x76cf5d0a, URZ ;  /* 0x76cf5d0a19117890 */ /* 0x000fe2000fffe03f */
[----:B------:R-:W-:Y:S01]  /*3b90*/  FSEL R61, R123, -INF , !P1 ;  /* 0xff8000007b3d7808 */ /* 0x000fe20004800000 */
[----:B-1----:R-:W4:Y:S01]  /*3ba0*/  LDL.LU R214, [R1] ;  /* 0x0000000001d67983 */ /* 0x002f220000300800 */
[----:B------:R-:W-:Y:S01]  /*3bb0*/  ISETP.GE.AND P4, PT, R6, UR23, PT ;  /* 0x0000001706007c0c */ /* 0x000fe2000bf86270 */
[----:B------:R-:W-:Y:S01]  /*3bc0*/  IMAD.WIDE.U32 R196, R5, -0x326172a9, RZ ;  /* 0xcd9e8d5705c47825 */ /* 0x000fe200078e00ff */
[----:B------:R-:W-:Y:S01]  /*3bd0*/  ISETP.GE.AND P1, PT, R4, UR23, PT ;  /* 0x0000001704007c0c */ /* 0x000fe2000bf26270 */
[----:B------:R-:W2:Y:S01]  /*3be0*/  LDL.LU R220, [R1+0x4] ;  /* 0x0000040001dc7983 */ /* 0x000ea20000300800 */
[----:B------:R-:W-:Y:S01]  /*3bf0*/  FSEL R115, R230, -INF , !P6 ;  /* 0xff800000e6737808 */ /* 0x000fe20007000000 */
[----:B------:R-:W-:Y:S01]  /*3c00*/  VIADD R4, R3, 0x70 ;  /* 0x0000007003047836 */ /* 0x000fe20000000000 */
[----:B------:R-:W-:Y:S01]  /*3c10*/  LOP3.LUT R5, R197, UR28, R8, 0x96, !PT ;  /* 0x0000001cc5057c12 */ /* 0x000fe2000f8e9608 */
[----:B------:R-:W2:Y:S01]  /*3c20*/  LDL.LU R225, [R1+0x20] ;  /* 0x0000200001e17983 */ /* 0x000ea20000300800 */
[----:B------:R-:W-:Y:S01]  /*3c30*/  FSEL R69, R228, -INF , !P6 ;  /* 0xff800000e4457808 */ /* 0x000fe20007000000 */
[----:B------:R-:W-:Y:S01]  /*3c40*/  UIADD3 UR11, UR25, 0x32370b8f, URZ ;  /* 0x32370b8f190b7890 */ /* 0x000fe2000fffe03f */
[----:B------:R-:W-:Y:S01]  /*3c50*/  FSEL R58, R26, -INF , !P6 ;  /* 0xff8000001a3a7808 */ /* 0x000fe20007000000 */
[----:B------:R-:W2:Y:S01]  /*3c60*/  LDL.LU R0, [R1+0x24] ;  /* 0x0000240001007983 */ /* 0x000ea20000300800 */
[----:B------:R-:W-:Y:S01]  /*3c70*/  IMAD.WIDE.U32 R174, R5, -0x2daee0ad, RZ ;  /* 0xd2511f5305ae7825 */ /* 0x000fe200078e00ff */
[----:B------:R-:W-:Y:S01]  /*3c80*/  FSEL R52, R24, -INF , !P6 ;  /* 0xff80000018347808 */ /* 0x000fe20007000000 */
[----:B------:R-:W-:Y:S01]  /*3c90*/  UIADD3 UR10, UR24, 0x78dde6e4, URZ ;  /* 0x78dde6e4180a7890 */ /* 0x000fe2000fffe03f */
[----:B------:R-:W2:Y:S01]  /*3ca0*/  LDL.LU R21, [R1+0x10] ;  /* 0x0000100001157983 */ /* 0x000ea20000300800 */
[----:B------:R-:W-:Y:S01]  /*3cb0*/  ISETP.GE.AND P6, PT, R4, UR23, PT ;  /* 0x0000001704007c0c */ /* 0x000fe2000bfc6270 */
[----:B------:R-:W-:Y:S01]  /*3cc0*/  UIADD3 UR16, UR24, -0x255992d5, URZ ;  /* 0xdaa66d2b18107890 */ /* 0x000fe2000fffe03f */
[----:B------:R-:W-:Y:S01]  /*3cd0*/  LOP3.LUT R4, R121, UR27, R10, 0x96, !PT ;  /* 0x0000001b79047c12 */ /* 0x000fe2000f8e960a */
[----:B---3--:R-:W3:Y:S01]  /*3ce0*/  LDL.LU R8, [R1+0x14] ;  /* 0x0000140001087983 */ /* 0x008ee20000300800 */
[----:B------:R-:W-:Y:S01]  /*3cf0*/  FSEL R101, R246, -INF , !P5 ;  /* 0xff800000f6657808 */ /* 0x000fe20006800000 */
[----:B------:R-:W-:-:S02]  /*3d00*/  UIADD3 UR9, UR25, -0x126145ec, URZ ;  /* 0xed9eba1419097890 */ /* 0x000fc4000fffe03f */
[----:B------:R-:W-:Y:S01]  /*3d10*/  STL.64 [R1+0x358], R196 ;  /* 0x000358c401007387 */ /* 0x000fe20000100a00 */
[----:B------:R-:W-:Y:S01]  /*3d20*/  IMAD.WIDE.U32 R46, R4, -0x326172a9, RZ ;  /* 0xcd9e8d57042e7825 */ /* 0x000fe200078e00ff */
[----:B------:R-:W-:Y:S01]  /*3d30*/  FSEL R60, R244, -INF , !P5 ;  /* 0xff800000f43c7808 */ /* 0x000fe20006800000 */
[----:B------:R-:W-:Y:S01]  /*3d40*/  UIADD3 UR8, UR25, -0x56f99767, URZ ;  /* 0xa906689919087890 */ /* 0x000fe2000fffe03f */
[----:B------:R-:W-:Y:S01]  /*3d50*/  STL [R1+0x350], R175 ;  /* 0x000350af01007387 */ /* 0x000fe20000100800 */
[----:B------:R-:W-:Y:S01]  /*3d60*/  FSEL R49, R202, -INF , !P5 ;  /* 0xff800000ca317808 */ /* 0x000fe20006800000 */
[----:B------:R-:W-:Y:S01]  /*3d70*/  UIADD3 UR33, UR24, -0x4ab325aa, URZ ;  /* 0xb54cda5618217890 */ /* 0x000fe2000fffe03f */
[----:B------:R-:W-:Y:S01]  /*3d80*/  LOP3.LUT R4, R47, UR26, R196, 0x96, !PT ;  /* 0x0000001a2f047c12 */ /* 0x000fe2000f8e96c4 */
[----:B------:R-:W-:Y:S01]  /*3d90*/  ULDC UR7, c[0x0][0x2ec] ;  /* 0x0000bb0000077ab9 */ /* 0x000fe20000000800 */
[----:B----4-:R-:W-:Y:S02]  /*3da0*/  FSEL R40, R214, -INF , !P2 ;  /* 0xff800000d6287808 */ /* 0x010fe40005000000 */
[----:B------:R-:W4:Y:S01]  /*3db0*/  LDL.LU R214, [R1+0x8] ;  /* 0x0000080001d67983 */ /* 0x000f220000300800 */
[----:B--2---:R-:W-:Y:S01]  /*3dc0*/  FSEL R36, R0, -INF , !P4 ;  /* 0xff80000000247808 */ /* 0x004fe20006000000 */
[----:B------:R-:W-:-:S02]  /*3dd0*/  IMAD.MOV.U32 R0, RZ, RZ, R18 ;  /* 0x000000ffff007224 */ /* 0x000fc400078e0012 */
[----:B------:R-:W2:Y:S01]  /*3de0*/  LDL.LU R18, [R1+0xc] ;  /* 0x00000c0001127983 */ /* 0x000ea20000300800 */
[----:B------:R-:W-:Y:S01]  /*3df0*/  IMAD.WIDE.U32 R204, R4, -0x2daee0ad, RZ ;  /* 0xd2511f5304cc7825 */ /* 0x000fe200078e00ff */
[----:B------:R-:W-:-:S04]  /*3e00*/  LOP3.LUT R4, R175, UR17, R120, 0x96, !PT ;  /* 0x00000011af047c12 */ /* 0x000fc8000f8e9678 */
[----:B------:R-:W-:Y:S01]  /*3e10*/  LOP3.LUT R6, R205, UR11, R174, 0x96, !PT ;  /* 0x0000000bcd067c12 */ /* 0x000fe2000f8e96ae */
[----:B------:R-:W-:-:S04]  /*3e20*/  IMAD.WIDE.U32 R4, R4, -0x326172a9, RZ ;  /* 0xcd9e8d5704047825 */ /* 0x000fc800078e00ff */
[----:B------:R-:W-:Y:S01]  /*3e30*/  IMAD.WIDE.U32 R6, R6, -0x326172a9, RZ ;  /* 0xcd9e8d5706067825 */ /* 0x000fe200078e00ff */
[----:B------:R-:W-:Y:S02]  /*3e40*/  FSEL R39, R220, -INF , !P1 ;  /* 0xff800000dc277808 */ /* 0x000fe40004800000 */
[----:B------:R-:W4:Y:S02]  /*3e50*/  LDL R220, [R1+0x28] ;  /* 0x0000280001dc7983 */ /* 0x000f240000100800 */
[----:B------:R-:W-:Y:S01]  /*3e60*/  LOP3.LUT R7, R7, UR10, R4, 0x96, !PT ;  /* 0x0000000a07077c12 */ /* 0x000fe2000f8e9604 */
[----:B------:R-:W-:Y:S01]  /*3e70*/  VIADD R4, R3, 0x78 ;  /* 0x0000007803047836 */ /* 0x000fe20000000000 */
[----:B------:R-:W-:Y:S02]  /*3e80*/  FSEL R32, R200, -INF , !P5 ;  /* 0xff800000c8207808 */ /* 0x000fe40006800000 */
[----:B------:R-:W-:Y:S02]  /*3e90*/  FSEL R37, R225, -INF , !P6 ;  /* 0xff800000e1257808 */ /* 0x000fe40007000000 */
[----:B------:R-:W-:Y:S01]  /*3ea0*/  ISETP.GE.AND P5, PT, R4, UR23, PT ;  /* 0x0000001704007c0c */ /* 0x000fe2000bfa6270 */
[----:B------:R-:W4:Y:S03]  /*3eb0*/  LDL.LU R225, [R1+0x2c] ;  /* 0x00002c0001e17983 */ /* 0x000f260000300800 */
[----:B------:R-:W-:-:S02]  /*3ec0*/  FSEL R35, R21, -INF , !P5 ;  /* 0xff80000015237808 */ /* 0x000fc40006800000 */
[----:B------:R-:W4:Y:S01]  /*3ed0*/  LDL.LU R21, [R1+0x18] ;  /* 0x0000180001157983 */ /* 0x000f220000300800 */
[----:B------:R-:W-:Y:S01]  /*3ee0*/  LOP3.LUT R5, R5, UR16, R46, 0x96, !PT ;  /* 0x0000001005057c12 */ /* 0x000fe2000f8e962e */
[----:B------:R-:W-:-:S04]  /*3ef0*/  IMAD.WIDE.U32 R50, R7, -0x2daee0ad, RZ ;  /* 0xd2511f5307327825 */ /* 0x000fc800078e00ff */
[----:B------:R-:W-:-:S04]  /*3f00*/  IMAD.WIDE.U32 R4, R5, -0x2daee0ad, RZ ;  /* 0xd2511f5305047825 */ /* 0x000fc800078e00ff */
[----:B------:R-:W-:Y:S01]  /*3f10*/  VIADD R3, R3, 0x79 ;  /* 0x0000007903037836 */ /* 0x000fe20000000000 */
[----:B------:R-:W-:Y:S02]  /*3f20*/  LOP3.LUT R5, R5, UR9, R204, 0x96, !PT ;  /* 0x0000000905057c12 */ /* 0x000fe4000f8e96cc */
[----:B------:R-:W-:Y:S02]  /*3f30*/  LOP3.LUT R7, R51, UR8, R4, 0x96, !PT ;  /* 0x0000000833077c12 */ /* 0x000fe4000f8e9604 */
[----:B------:R-:W-:Y:S02]  /*3f40*/  FSEL R93, R247, -INF , !P3 ;  /* 0xff800000f75d7808 */ /* 0x000fe40005800000 */
[----:B------:R-:W-:Y:S02]  /*3f50*/  FSEL R51, R245, -INF , !P3 ;  /* 0xff800000f5337808 */ /* 0x000fe40005800000 */
[----:B------:R-:W-:Y:S02]  /*3f60*/  FSEL R48, R203, -INF , !P3 ;  /* 0xff800000cb307808 */ /* 0x000fe40005800000 */
[----:B------:R-:W-:-:S02]  /*3f70*/  FSEL R29, R201, -INF , !P3 ;  /* 0xff800000c91d7808 */ /* 0x000fc40005800000 */
[----:B------:R-:W-:Y:S01]  /*3f80*/  ISETP.GE.AND P3, PT, R3, UR23, PT ;  /* 0x0000001703007c0c */ /* 0x000fe2000bf66270 */
[----:B------:R-:W-:Y:S01]  /*3f90*/  UIADD3 UR23, UR24, 0x1715609d, URZ ;  /* 0x1715609d18177890 */ /* 0x000fe2000fffe03f */
[----:B------:R-:W-:Y:S01]  /*3fa0*/  IMAD.WIDE.U32 R4, R5, -0x326172a9, RZ ;  /* 0xcd9e8d5705047825 */ /* 0x000fe200078e00ff */
[----:B------:R-:W-:-:S03]  /*3fb0*/  FMNMX.FTZ R3, R104, R100, !PT ;  /* 0x0000006468037209 */ /* 0x000fc60007810000 */
[----:B------:R-:W-:Y:S01]  /*3fc0*/  IMAD.WIDE.U32 R10, R7, -0x326172a9, RZ ;  /* 0xcd9e8d57070a7825 */ /* 0x000fe200078e00ff */
[----:B------:R-:W-:Y:S02]  /*3fd0*/  LOP3.LUT R121, R5, UR23, R6, 0x96, !PT ;  /* 0x0000001705797c12 */ /* 0x000fe4000f8e9606 */
[----:B------:R-:W-:Y:S02]  /*3fe0*/  FMNMX.FTZ R6, R97, R3, !PT ;  /* 0x0000000361067209 */ /* 0x000fe40007810000 */
[----:B------:R-:W-:Y:S02]  /*3ff0*/  LOP3.LUT R9, R11, UR33, R4, 0x96, !PT ;  /* 0x000000210b097c12 */ /* 0x000fe4000f8e9604 */
        /* <DEDUP_REMOVED lines=34> */
[----:B--2---:R-:W-:Y:S02]  /*4220*/  FSEL R26, R18, -INF , !P1 ;  /* 0xff800000121a7808 */ /* 0x004fe40004800000 */
[----:B------:R-:W2:Y:S01]  /*4230*/  LDL R18, [R1+0x1c] ;  /* 0x00001c0001127983 */ /* 0x000ea20000100800 */
        /* <DEDUP_REMOVED lines=24> */
[----:B------:R-:W-:Y:S02]  /*43c0*/  FSEL R44, R135, -INF , !P1 ;  /* 0xff800000872c7808 */ /* 0x000fe40004800000 */
        /* <DEDUP_REMOVED lines=12> */
[----:B------:R-:W-:Y:S02]  /*4490*/  FSEL R27, R132, -INF , !P2 ;  /* 0xff800000841b7808 */ /* 0x000fe40005000000 */
[----:B------:R-:W-:Y:S02]  /*44a0*/  FMNMX.FTZ R3, R153, R3, !PT ;  /* 0x0000000399037209 */ /* 0x000fe40007810000 */
[----:B------:R-:W-:-:S02]  /*44b0*/  FMNMX.FTZ R135, R29, R135, !PT ;  /* 0x000000871d877209 */ /* 0x000fc40007810000 */
[----:B------:R-:W-:Y:S02]  /*44c0*/  FMNMX.FTZ R5, R49, R5, !PT ;  /* 0x0000000531057209 */ /* 0x000fe40007810000 */
[----:B------:R-:W-:Y:S02]  /*44d0*/  FMNMX.FTZ R4, R68, R4, !PT ;  /* 0x0000000444047209 */ /* 0x000fe40007810000 */
[----:B------:R-:W-:Y:S02]  /*44e0*/  FSEL R22, R133, -INF , !P1 ;  /* 0xff80000085167808 */ /* 0x000fe40004800000 */
[----:B------:R-:W-:Y:S02]  /*44f0*/  FMNMX.FTZ R3, R152, R3, !PT ;  /* 0x0000000398037209 */ /* 0x000fe40007810000 */
[----:B------:R-:W-:Y:S02]  /*4500*/  FMNMX.FTZ R135, R27, R135, !PT ;  /* 0x000000871b877209 */ /* 0x000fe40007810000 */
[----:B------:R-:W-:-:S02]  /*4510*/  FSEL R45, R134, -INF , !P2 ;  /* 0xff800000862d7808 */ /* 0x000fc40005000000 */
[----:B------:R-:W-:Y:S02]  /*4520*/  FMNMX.FTZ R5, R48, R5, !PT ;  /* 0x0000000530057209 */ /* 0x000fe40007810000 */
[----:B------:R-:W-:Y:S02]  /*4530*/  FMNMX.FTZ R4, R60, R4, !PT ;  /* 0x000000043c047209 */ /* 0x000fe40007810000 */
[----:B------:R-:W-:Y:S02]  /*4540*/  FSEL R16, R236, -INF , !P6 ;  /* 0xff800000ec107808 */ /* 0x000fe40007000000 */
[----:B------:R-:W-:Y:S02]  /*4550*/  FMNMX.FTZ R3, R151, R3, !PT ;  /* 0x0000000397037209 */ /* 0x000fe40007810000 */
[----:B------:R-:W-:Y:S02]  /*4560*/  FMNMX.FTZ R135, R22, R135, !PT ;  /* 0x0000008716877209 */ /* 0x000fe40007810000 */
[----:B------:R-:W-:-:S02]  /*4570*/  FMNMX.FTZ R5, R45, R5, !PT ;  /* 0x000000052d057209 */ /* 0x000fc40007810000 */
[----:B------:R-:W-:Y:S02]  /*4580*/  FMNMX.FTZ R4, R51, R4, !PT ;  /* 0x0000000433047209 */ /* 0x000fe40007810000 */
[----:B------:R-:W-:Y:S02]  /*4590*/  FSEL R15, R237, -INF , !P4 ;  /* 0xff800000ed0f7808 */ /* 0x000fe40006000000 */
[----:B------:R-:W-:Y:S02]  /*45a0*/  FMNMX.FTZ R3, R149, R3, !PT ;  /* 0x0000000395037209 */ /* 0x000fe40007810000 */
[----:B------:R-:W-:Y:S02]  /*45b0*/  FMNMX.FTZ R135, R16, R135, !PT ;  /* 0x0000008710877209 */ /* 0x000fe40007810000 */
[----:B------:R-:W-:Y:S02]  /*45c0*/  FSEL R43, R238, -INF , !P6 ;  /* 0xff800000ee2b7808 */ /* 0x000fe40007000000 */
        /* <DEDUP_REMOVED lines=14> */
[----:B------:R-:W-:Y:S02]  /*46b0*/  FMNMX.FTZ R3, R145, R3, !PT ;  /* 0x0000000391037209 */ /* 0x000fe40007810000 */
[----:B------:R-:W-:Y:S02]  /*46c0*/  FMNMX.FTZ R135, R12, R135, !PT ;  /* 0x000000870c877209 */ /* 0x000fe40007810000 */
[----:B------:R-:W-:Y:S02]  /*46d0*/  FSEL R17, R163, -INF , !P3 ;  /* 0xff800000a3117808 */ /* 0x000fe40005800000 */
[----:B------:R-:W-:Y:S02]  /*46e0*/  FMNMX.FTZ R5, R20, R5, !PT ;  /* 0x0000000514057209 */ /* 0x000fe40007810000 */
[----:B------:R-:W-:Y:S01]  /*46f0*/  FMNMX.FTZ R4, R36, R4, !PT ;  /* 0x0000000424047209 */ /* 0x000fe20007810000 */
[----:B------:R-:W1:Y:S01]  /*4700*/  SHFL.BFLY PT, R6, R135, 0x2, 0x1f ;  /* 0x0c401f0087067f89 */ /* 0x000e6200000e0000 */
[----:B------:R-:W-:-:S02]  /*4710*/  FMNMX.FTZ R3, R144, R3, !PT ;  /* 0x0000000390037209 */ /* 0x000fc40007810000 */
[----:B------:R-:W-:Y:S02]  /*4720*/  FMNMX.FTZ R134, R17, R5, !PT ;  /* 0x0000000511867209 */ /* 0x000fe40007810000 */
[----:B---3--:R-:W-:Y:S02]  /*4730*/  FSEL R34, R8, -INF , !P3 ;  /* 0xff80000008227808 */ /* 0x008fe40005800000 */
[----:B------:R-:W-:Y:S02]  /*4740*/  FMNMX.FTZ R4, R35, R4, !PT ;  /* 0x0000000423047209 */ /* 0x000fe40007810000 */
[----:B------:R-:W-:Y:S01]  /*4750*/  FMNMX.FTZ R3, R143, R3, !PT ;  /* 0x000000038f037209 */ /* 0x000fe20007810000 */
[----:B------:R-:W3:Y:S01]  /*4760*/  SHFL.BFLY PT, R7, R134, 0x2, 0x1f ;  /* 0x0c401f0086077f89 */ /* 0x000ee200000e0000 */
[----:B------:R-:W-:Y:S02]  /*4770*/  FMNMX.FTZ R133, R34, R4, !PT ;  /* 0x0000000422857209 */ /* 0x000fe40007810000 */
[----:B------:R-:W-:-:S03]  /*4780*/  FMNMX.FTZ R3, R131, R3, !PT ;  /* 0x0000000383037209 */ /* 0x000fc60007810000 */
[----:B------:R-:W3:Y:S01]  /*4790*/  SHFL.BFLY PT, R8, R133, 0x2, 0x1f ;  /* 0x0c401f0085087f89 */ /* 0x000ee200000e0000 */
[----:B------:R-:W-:-:S04]  /*47a0*/  FMNMX.FTZ R3, R130, R3, !PT ;  /* 0x0000000382037209 */ /* 0x000fc80007810000 */
[----:B------:R-:W-:-:S04]  /*47b0*/  FMNMX.FTZ R3, R129, R3, !PT ;  /* 0x0000000381037209 */ /* 0x000fc80007810000 */
[----:B------:R-:W-:Y:S02]  /*47c0*/  FMNMX.FTZ R3, R128, R3, !PT ;  /* 0x0000000380037209 */ /* 0x000fe40007810000 */
[----:B------:R-:W-:Y:S02]  /*47d0*/  SHF.R.U32.HI R5, RZ, 0x18, R10 ;  /* 0x00000018ff057819 */ /* 0x000fe4000001160a */
[----:B------:R-:W-:Y:S02]  /*47e0*/  FMNMX.FTZ R3, R127, R3, !PT ;  /* 0x000000037f037209 */ /* 0x000fe40007810000 */
[----:B-1----:R-:W-:Y:S02]  /*47f0*/  FMNMX.FTZ R135, R135, R6, !PT ;  /* 0x0000000687877209 */ /* 0x002fe40007810000 */
[----:B------:R-:W-:Y:S02]  /*4800*/  LOP3.LUT R4, R10, 0xff, RZ, 0xc0, !PT ;  /* 0x000000ff0a047812 */ /* 0x000fe400078ec0ff */
[----:B------:R-:W-:-:S02]  /*4810*/  FMNMX.FTZ R3, R126, R3, !PT ;  /* 0x000000037e037209 */ /* 0x000fc40007810000 */
[----:B------:R-:W-:Y:S02]  /*4820*/  ISETP.LE.U32.AND P1, PT, R5, UR12, PT ;  /* 0x0000000c05007c0c */ /* 0x000fe4000bf23070 */
[----:B----4-:R-:W-:Y:S01]  /*4830*/  FSEL R28, R214, -INF , !P2 ;  /* 0xff800000d61c7808 */ /* 0x010fe20005000000 */
[----:B------:R-:W1:Y:S01]  /*4840*/  SHFL.BFLY PT, R5, R135, 0x1, 0x1f ;  /* 0x0c201f0087057f89 */ /* 0x000e6200000e0000 */
[----:B---3--:R-:W-:Y:S02]  /*4850*/  FMNMX.FTZ R134, R134, R7, !PT ;  /* 0x0000000786867209 */ /* 0x008fe40007810000 */
[----:B------:R-:W-:Y:S02]  /*4860*/  ISETP.LE.U32.AND P2, PT, R4, UR12, PT ;  /* 0x0000000c04007c0c */ /* 0x000fe4000bf43070 */
[----:B------:R-:W-:Y:S02]  /*4870*/  FMNMX.FTZ R4, R125, R3, !PT ;  /* 0x000000037d047209 */ /* 0x000fe40007810000 */
[----:B------:R-:W-:Y:S01]  /*4880*/  SHF.R.U32.HI R3, RZ, 0x10, R9 ;  /* 0x00000010ff037819 */ /* 0x000fe20000011609 */
[----:B------:R-:W3:Y:S01]  /*4890*/  SHFL.BFLY PT, R6, R134, 0x1, 0x1f ;  /* 0x0c201f0086067f89 */ /* 0x000ee200000e0000 */
[----:B------:R-:W-:-:S02]  /*48a0*/  FMNMX.FTZ R133, R133, R8, !PT ;  /* 0x0000000885857209 */ /* 0x000fc40007810000 */
[----:B------:R-:W-:Y:S02]  /*48b0*/  FMNMX.FTZ R4, R119, R4, !PT ;  /* 0x0000000477047209 */ /* 0x000fe40007810000 */
[----:B------:R-:W-:Y:S01]  /*48c0*/  LOP3.LUT R3, R3, 0xff, RZ, 0xc0, !PT ;  /* 0x000000ff03037812 */ /* 0x000fe200078ec0ff */
[----:B------:R-:W4:Y:S01]  /*48d0*/  SHFL.BFLY PT, R7, R133, 0x1, 0x1f ;  /* 0x0c201f0085077f89 */ /* 0x000f2200000e0000 */
[----:B------:R-:W-:Y:S02]  /*48e0*/  FSEL R25, R220, -INF , !P6 ;  /* 0xff800000dc197808 */ /* 0x000fe40007000000 */
[----:B------:R-:W-:Y:S02]  /*48f0*/  FMNMX.FTZ R4, R117, R4, !PT ;  /* 0x0000000475047209 */ /* 0x000fe40007810000 */
[----:B------:R-:W-:Y:S02]  /*4900*/  ISETP.LE.U32.AND P6, PT, R3, UR12, PT ;  /* 0x0000000c03007c0c */ /* 0x000fe4000bfc3070 */
[----:B------:R-:W-:-:S02]  /*4910*/  LOP3.LUT R3, R9, 0xff, RZ, 0xc0, !PT ;  /* 0x000000ff09037812 */ /* 0x000fc400078ec0ff */
[----:B------:R-:W-:Y:S02]  /*4920*/  FMNMX.FTZ R4, R115, R4, !PT ;  /* 0x0000000473047209 */ /* 0x000fe40007810000 */
[----:B------:R-:W-:Y:S02]  /*4930*/  FSEL R24, R225, -INF , !P4 ;  /* 0xff800000e1187808 */ /* 0x000fe40006000000 */
[----:B------:R-:W-:Y:S02]  /*4940*/  ISETP.LE.U32.AND P4, PT, R3, UR12, PT ;  /* 0x0000000c03007c0c */ /* 0x000fe4000bf83070 */
[----:B------:R-:W-:Y:S02]  /*4950*/  SHF.R.U32.HI R3, RZ, 0x18, R9 ;  /* 0x00000018ff037819 */ /* 0x000fe40000011609 */
[----:B------:R-:W-:Y:S02]  /*4960*/  FMNMX.FTZ R4, R113, R4, !PT ;  /* 0x0000000471047209 */ /* 0x000fe40007810000 */
[----:B------:R-:W-:-:S02]  /*4970*/  FSEL R21, R21, -INF , !P5 ;  /* 0xff80000015157808 */ /* 0x000fc40006800000 */
[----:B------:R-:W-:Y:S02]  /*4980*/  ISETP.LE.U32.AND P5, PT, R3, UR12, PT ;  /* 0x0000000c03007c0c */ /* 0x000fe4000bfa3070 */
[----:B------:R-:W-:Y:S02]  /*4990*/  FMNMX.FTZ R3, R101, R4, !PT ;  /* 0x0000000465037209 */ /* 0x000fe40007810000 */
[----:B-1----:R-:W-:Y:S02]  /*49a0*/  FMNMX.FTZ R135, R135, R5, !PT ;  /* 0x0000000587877209 */ /* 0x002fe40007810000 */
[----:B------:R-:W-:Y:S02]  /*49b0*/  FMNMX.FTZ R3, R93, R3, !PT ;  /* 0x000000035d037209 */ /* 0x000fe40007810000 */
[----:B---3--:R-:W-:Y:S01]  /*49c0*/  FMNMX.FTZ R134, R134, R6, !PT ;  /* 0x0000000686867209 */ /* 0x008fe20007810000 */
[----:B------:R-:W-:Y:S01]  /*49d0*/  FMUL.FTZ R5, R135, UR7 ;  /* 0x0000000787057c20 */ /* 0x000fe20008410000 */
[----:B------:R-:W-:-:S02]  /*49e0*/  FMNMX.FTZ R3, R28, R3, !PT ;  /* 0x000000031c037209 */ /* 0x000fc40007810000 */
[----:B------:R-:W-:Y:S01]  /*49f0*/  LOP3.LUT R6, R9, 0xffff, RZ, 0xc0, !PT ;  /* 0x0000ffff09067812 */ /* 0x000fe200078ec0ff */
[----:B------:R-:W-:Y:S01]  /*4a00*/  FMUL.FTZ R4, R134, UR7 ;  /* 0x0000000786047c20 */ /* 0x000fe20008410000 */
[----:B----4-:R-:W-:Y:S02]  /*4a10*/  FMNMX.FTZ R133, R133, R7, !PT ;  /* 0x0000000785857209 */ /* 0x010fe40007810000 */
[----:B------:R-:W-:Y:S02]  /*4a20*/  FMNMX.FTZ R3, R26, R3, !PT ;  /* 0x000000031a037209 */ /* 0x000fe40007810000 */
[----:B------:R-:W-:Y:S02]  /*4a30*/  SHF.R.U32.HI R6, RZ, 0x8, R6 ;  /* 0x00000008ff067819 */ /* 0x000fe40000011606 */
[----:B------:R-:W-:Y:S01]  /*4a40*/  FMNMX.FTZ R132, R25, R3, !PT ;  /* 0x0000000319847209 */ /* 0x000fe20007810000 */
[----:B------:R-:W-:Y:S01]  /*4a50*/  FMUL.FTZ R3, R133, UR7 ;  /* 0x0000000785037c20 */ /* 0x000fe20008410000 */
[----:B------:R-:W-:Y:S01]  /*4a60*/  LOP3.LUT R6, R6, 0xffff, RZ, 0xc0, !PT ;  /* 0x0000ffff06067812 */ /* 0x000fe200078ec0ff */
[----:B------:R1:W-:Y:S04]  /*4a70*/  STL.64 [R1+0x348], R134 ;  /* 0x0003488601007387 */ /* 0x0003e80000100a00 */
[----:B------:R-:W3:Y:S01]  /*4a80*/  LDL.LU.64 R196, [R1+0x70] ;  /* 0x0000700001c47983 */ /* 0x000ee20000300a00 */
[----:B--2---:R-:W-:-:S02]  /*4a90*/  FSEL R18, R18, -INF , !P3 ;  /* 0xff80000012127808 */ /* 0x004fc40005800000 */
[----:B------:R-:W-:-:S04]  /*4aa0*/  FSETP.NEU.FTZ.AND P3, PT, R135, -INF , PT ;  /* 0xff8000008700780b */ /* 0x000fc80003f7d000 */
[----:B------:R-:W-:Y:S02]  /*4ab0*/  FSEL R5, R5, RZ, P3 ;  /* 0x000000ff05057208 */ /* 0x000fe40001800000 */
[----:B------:R-:W-:-:S04]  /*4ac0*/  FSETP.NEU.FTZ.AND P3, PT, R134, -INF , PT ;  /* 0xff8000008600780b */ /* 0x000fc80003f7d000 */
[----:B------:R-:W-:Y:S02]  /*4ad0*/  FSEL R4, R4, RZ, P3 ;  /* 0x000000ff04047208 */ /* 0x000fe40001800000 */
[----:B------:R-:W-:Y:S01]  /*4ae0*/  FSETP.NEU.FTZ.AND P3, PT, R133, -INF , PT ;  /* 0xff8000008500780b */ /* 0x000fe20003f7d000 */
[----:B------:R-:W-:-:S03]  /*4af0*/  FFMA.FTZ R7, R104, UR7, -R5 ;  /* 0x0000000768077c23 */ /* 0x000fc60008010805 */
[----:B------:R-:W-:Y:S02]  /*4b00*/  FSEL R3, R3, RZ, P3 ;  /* 0x000000ff03037208 */ /* 0x000fe40001800000 */
[----:B------:R-:W-:Y:S01]  /*4b10*/  ISETP.LE.U32.AND P3, PT, R6, UR12, PT ;  /* 0x0000000c06007c0c */ /* 0x000fe2000bf63070 */
[--C-:B------:R-:W-:Y:S01]  /*4b20*/  FFMA.FTZ R6, R100, UR7, -R5.reuse ;  /* 0x0000000764067c23 */ /* 0x100fe20008010805 */
[--C-:B------:R-:W-:Y:S01]  /*4b30*/  FFMA.FTZ R231, R13, UR7, -R5.reuse ;  /* 0x000000070de77c23 */ /* 0x100fe20008010805 */
[--C-:B------:R-:W-:Y:S01]  /*4b40*/  FFMA.FTZ R232, R12, UR7, -R5.reuse ;  /* 0x000000070ce87c23 */ /* 0x100fe20008010805 */
[----:B------:R-:W-:Y:S08]  /*4b50*/  MUFU.EX2 R13, R7 ;  /* 0x00000007000d7308 */ /* 0x000ff00000000800 */
[----:B------:R-:W2:Y:S01]  /*4b60*/  MUFU.EX2 R12, R6 ;  /* 0x00000006000c7308 */ /* 0x000ea20000000800 */
[--C-:B------:R-:W-:Y:S01]  /*4b70*/  FFMA.FTZ R191, R53, UR7, -R5.reuse ;  /* 0x0000000735bf7c23 */ /* 0x100fe20008010805 */
[----:B------:R-:W-:Y:S01]  /*4b80*/  FFMA.FTZ R30, R90, UR7, -R5 ;  /* 0x000000075a1e7c23 */ /* 0x000fe20008010805 */
[--C-:B------:R-:W-:Y:S01]  /*4b90*/  FFMA.FTZ R53, R94, UR7, -R4.reuse ;  /* 0x000000075e357c23 */ /* 0x100fe20008010804 */
[--C-:B------:R-:W-:Y:S01]  /*4ba0*/  FFMA.FTZ R94, R66, UR7, -R4.reuse ;  /* 0x00000007425e7c23 */ /* 0x100fe20008010804 */
[----:B------:R-:W-:Y:S01]  /*4bb0*/  FFMA.FTZ R90, R64, UR7, -R4 ;  /* 0x00000007405a7c23 */ /* 0x000fe20008010804 */
[----:B--2---:R-:W-:-:S04]  /*4bc0*/  F2FP.BF16.F32.PACK_AB R6, R12, R13 ;  /* 0x0000000d0c06723e */ /* 0x004fc800000010ff */
[C---:B------:R-:W-:Y:S02]  /*4bd0*/  PRMT R66, R6.reuse, 0x7610, R66 ;  /* 0x0000761006427816 */ /* 0x040fe40000000042 */
[----:B------:R-:W-:-:S04]  /*4be0*/  PRMT R64, R6, 0x7632, R64 ;  /* 0x0000763206407816 */ /* 0x000fc80000000040 */
[----:B------:R-:W-:-:S05]  /*4bf0*/  PRMT R2, R66, 0x5410, R64 ;  /* 0x0000541042027816 */ /* 0x000fca0000000040 */
[----:B------:R-:W-:Y:S04]  /*4c00*/  STL [R1+0x1f0], R2 ;  /* 0x0001f00201007387 */ /* 0x000fe80000100800 */
[----:B-1----:R-:W2:Y:S01]  /*4c10*/  LDL.LU.64 R134, [R1+0x1f8] ;  /* 0x0001f80001867983 */ /* 0x002ea20000300a00 */
[----:B------:R-:W-:-:S04]  /*4c20*/  FMNMX.FTZ R132, R24, R132, !PT ;  /* 0x0000008418847209 */ /* 0x000fc80007810000 */
[----:B------:R-:W-:-:S04]  /*4c30*/  FMNMX.FTZ R132, R21, R132, !PT ;  /* 0x0000008415847209 */ /* 0x000fc80007810000 */
[----:B------:R-:W-:-:S05]  /*4c40*/  FMNMX.FTZ R132, R18, R132, !PT ;  /* 0x0000008412847209 */ /* 0x000fca0007810000 */
[----:B------:R-:W1:Y:S01]  /*4c50*/  SHFL.BFLY PT, R8, R132, 0x2, 0x1f ;  /* 0x0c401f0084087f89 */ /* 0x000e6200000e0000 */
[----:B------:R-:W-:Y:S01]  /*4c60*/  LOP3.LUT R41, R10, 0xffff, RZ, 0xc0, !PT ;  /* 0x0000ffff0a297812 */ /* 0x000fe200078ec0ff */
[--C-:B------:R-:W-:Y:S01]  /*4c70*/  FFMA.FTZ R192, R52, UR7, -R5.reuse ;  /* 0x0000000734c07c23 */ /* 0x100fe20008010805 */
[--C-:B------:R-:W-:Y:S01]  /*4c80*/  FFMA.FTZ R193, R33, UR7, -R5.reuse ;  /* 0x0000000721c17c23 */ /* 0x100fe20008010805 */
[--C-:B------:R-:W-:Y:S01]  /*4c90*/  FFMA.FTZ R194, R32, UR7, -R5.reuse ;  /* 0x0000000720c27c23 */ /* 0x100fe20008010805 */
[--C-:B------:R-:W-:Y:S01]  /*4ca0*/  FFMA.FTZ R201, R29, UR7, -R5.reuse ;  /* 0x000000071dc97c23 */ /* 0x100fe20008010805 */
[--C-:B------:R-:W-:Y:S01]  /*4cb0*/  FFMA.FTZ R208, R27, UR7, -R5.reuse ;  /* 0x000000071bd07c23 */ /* 0x100fe20008010805 */
[----:B------:R-:W-:Y:S01]  /*4cc0*/  SHF.R.U32.HI R38, RZ, 0x10, R10 ;  /* 0x00000010ff267819 */ /* 0x000fe2000001160a */
[--C-:B------:R-:W-:Y:S01]  /*4cd0*/  FFMA.FTZ R11, R97, UR7, -R5.reuse ;  /* 0x00000007610b7c23 */ /* 0x100fe20008010805 */
        /* <DEDUP_REMOVED lines=24> */
[----:B------:R-:W-:Y:S01]  /*4e60*/  FFMA.FTZ R211, R22, UR7, -R5 ;  /* 0x0000000716d37c23 */ /* 0x000fe20008010805 */
        /* <DEDUP_REMOVED lines=24> */
[----:B------:R-:W-:-:S04]  /*4ff0*/  IMAD.WIDE.U32 R4, R121, -0x2daee0ad, RZ ;  /* 0xd2511f5379047825 */ /* 0x000fc800078e00ff */
[----:B------:R-:W-:Y:S01]  /*5000*/  @!P4 HFMA2.BF16_V2 R169, -RZ.H0_H0, RZ.H0_H0, -R66.H0_H0 ;  /* 0x200000ffffa9c231 */ /* 0x000fe20000340942 */
[----:B-1----:R-:W-:Y:S02]  /*5010*/  FMNMX.FTZ R132, R132, R8, !PT ;  /* 0x0000000884847209 */ /* 0x002fe40007810000 */
[C---:B------:R-:W-:Y:S02]  /*5020*/  LOP3.LUT R7, R4.reuse, 0xff, RZ, 0xc0, !PT ;  /* 0x000000ff04077812 */ /* 0x040fe400078ec0ff */
[----:B------:R-:W-:Y:S01]  /*5030*/  @!P4 PRMT R66, R169, 0x5410, RZ ;  /* 0x00005410a942c816 */ /* 0x000fe200000000ff */
[----:B------:R-:W-:Y:S01]  /*5040*/  MUFU.EX2 R8, R9 ;  /* 0x0000000900087308 */ /* 0x000fe20000000800 */
[----:B------:R-:W-:Y:S02]  /*5050*/  ISETP.LE.U32.AND P4, PT, R7, UR12, PT ;  /* 0x0000000c07007c0c */ /* 0x000fe4000bf83070 */
[----:B------:R-:W-:Y:S02]  /*5060*/  LOP3.LUT R22, R4, 0xffff, RZ, 0xc0, !PT ;  /* 0x0000ffff04167812 */ /* 0x000fe400078ec0ff */
[----:B------:R-:W-:-:S02]  /*5070*/  SHF.R.U32.HI R20, RZ, 0x10, R4 ;  /* 0x00000010ff147819 */ /* 0x000fc40000011604 */
[----:B------:R-:W-:Y:S01]  /*5080*/  SHF.R.U32.HI R17, RZ, 0x18, R4 ;  /* 0x00000018ff117819 */ /* 0x000fe20000011604 */
[----:B------:R-:W1:Y:S01]  /*5090*/  MUFU.EX2 R7, R10 ;  /* 0x0000000a00077308 */ /* 0x000e620000000800 */
[----:B------:R-:W4:Y:S01]  /*50a0*/  SHFL.BFLY PT, R4, R132, 0x1, 0x1f ;  /* 0x0c201f0084047f89 */ /* 0x000f2200000e0000 */
[----:B------:R-:W-:Y:S01]  /*50b0*/  IMAD.MOV.U32 R225, RZ, RZ, R0 ;  /* 0x000000ffffe17224 */ /* 0x000fe200078e0000 */
[----:B------:R-:W-:Y:S01]  /*50c0*/  UIADD3 UR32, UR25, 0x646e171e, URZ ;  /* 0x646e171e19207890 */ /* 0x000fe2000fffe03f */
        /* <DEDUP_REMOVED lines=32> */
[----:B-1----:R-:W-:Y:S01]  /*52d0*/  F2FP.BF16.F32.PACK_AB R3, R7, R8 ;  /* 0x000000080703723e */ /* 0x002fe200000010ff */
[----:B------:R-:W-:Y:S01]  /*52e0*/  MUFU.EX2 R14, R14 ;  /* 0x0000000e000e7308 */ /* 0x000fe20000000800 */
[----:B------:R-:W-:-:S02]  /*52f0*/  LOP3.LUT R6, R5, UR32, R50, 0x96, !PT ;  /* 0x0000002005067c12 */ /* 0x000fc4000f8e9632 */
[C---:B------:R-:W-:Y:S01]  /*5300*/  PRMT R55, R3.reuse, 0x7632, R55 ;  /* 0x0000763203377816 */ /* 0x040fe20000000037 */
[----:B------:R-:W-:Y:S01]  /*5310*/  @!P3 HFMA2.BF16_V2 R171, -RZ.H0_H0, RZ.H0_H0, -R64.H0_H0 ;  /* 0x200000ffffabb231 */ /* 0x000fe20000340940 */
[----:B------:R-:W-:-:S03]  /*5320*/  PRMT R54, R3, 0x7610, R54 ;  /* 0x0000761003367816 */ /* 0x000fc60000000036 */
[----:B------:R1:W1:Y:S01]  /*5330*/  MUFU.EX2 R5, R11 ;  /* 0x0000000b00057308 */ /* 0x0002620000000800 */
[----:B------:R-:W-:Y:S01]  /*5340*/  LOP3.LUT R3, R38, 0xff, RZ, 0xc0, !PT ;  /* 0x000000ff26037812 */ /* 0x000fe200078ec0ff */
[----:B------:R-:W-:Y:S01]  /*5350*/  @!P5 HFMA2.BF16_V2 R160, -RZ.H0_H0, RZ.H0_H0, -R55.H0_H0 ;  /* 0x200000ffffa0d231 */ /* 0x000fe20000340937 */
[----:B----4-:R-:W-:Y:S02]  /*5360*/  FMNMX.FTZ R132, R132, R4, !PT ;  /* 0x0000000484847209 */ /* 0x010fe40007810000 */
[----:B------:R-:W-:Y:S02]  /*5370*/  @!P3 PRMT R64, R171, 0x5410, RZ ;  /* 0x00005410ab40b816 */ /* 0x000fe400000000ff */
[----:B------:R-:W-:Y:S02]  /*5380*/  ISETP.LE.U32.AND P3, PT, R3, UR12, PT ;  /* 0x0000000c03007c0c */ /* 0x000fe4000bf63070 */
[----:B------:R-:W-:Y:S02]  /*5390*/  PRMT R2, R54, 0x5410, R55 ;  /* 0x0000541036027816 */ /* 0x000fe40000000037 */
[----:B------:R-:W-:-:S02]  /*53a0*/  @!P5 PRMT R55, R160, 0x5410, RZ ;  /* 0x00005410a037d816 */ /* 0x000fc400000000ff */
[----:B------:R-:W-:Y:S02]  /*53b0*/  SHF.R.U32.HI R9, RZ, 0x8, R41 ;  /* 0x00000008ff097819 */ /* 0x000fe40000011629 */
[----:B------:R-:W-:Y:S01]  /*53c0*/  SHF.R.U32.HI R3, RZ, 0x10, R6 ;  /* 0x00000010ff037819 */ /* 0x000fe20000011606 */
[C---:B-1----:R-:W-:Y:S01]  /*53d0*/  FMUL.FTZ R11, R132.reuse, UR7 ;  /* 0x00000007840b7c20 */ /* 0x042fe20008410000 */
[----:B------:R-:W-:Y:S01]  /*53e0*/  FSETP.NEU.FTZ.AND P5, PT, R132, -INF , PT ;  /* 0xff8000008400780b */ /* 0x000fe20003fbd000 */
[----:B------:R-:W-:Y:S01]  /*53f0*/  @!P6 HFMA2.BF16_V2 R162, -RZ.H0_H0, RZ.H0_H0, -R54.H0_H0 ;  /* 0x200000ffffa2e231 */ /* 0x000fe20000340936 */
[----:B------:R-:W-:Y:S02]  /*5400*/  LOP3.LUT R10, R3, 0xff, RZ, 0xc0, !PT ;  /* 0x000000ff030a7812 */ /* 0x000fe400078ec0ff */
[----:B------:R-:W-:Y:S01]  /*5410*/  LOP3.LUT R9, R9, 0xffff, RZ, 0xc0, !PT ;  /* 0x0000ffff09097812 */ /* 0x000fe200078ec0ff */
[----:B------:R-:W-:Y:S01]  /*5420*/  MUFU.EX2 R4, R15 ;  /* 0x0000000f00047308 */ /* 0x000fe20000000800 */
[----:B------:R-:W-:-:S02]  /*5430*/  FSEL R3, R11, RZ, P5 ;  /* 0x000000ff0b037208 */ /* 0x000fc40002800000 */
[----:B------:R-:W-:Y:S02]  /*5440*/  @!P6 PRMT R54, R162, 0x5410, RZ ;  /* 0x00005410a236e816 */ /* 0x000fe400000000ff */
[----:B------:R-:W-:-:S03]  /*5450*/  ISETP.LE.U32.AND P6, PT, R10, UR12, PT ;  /* 0x0000000c0a007c0c */ /* 0x000fc6000bfc3070 */
[----:B------:R-:W1:Y:S01]  /*5460*/  MUFU.EX2 R11, R16 ;  /* 0x00000010000b7308 */ /* 0x000e620000000800 */
[----:B------:R-:W-:Y:S01]  /*5470*/  ISETP.LE.U32.AND P5, PT, R9, UR12, PT ;  /* 0x0000000c09007c0c */ /* 0x000fe2000bfa3070 */
[----:B------:R-:W-:Y:S01]  /*5480*/  FADD.FTZ R10, R13, R12 ;  /* 0x0000000c0d0a7221 */ /* 0x000fe20000010000 */
[----:B------:R-:W-:Y:S01]  /*5490*/  F2FP.BF16.F32.PACK_AB R9, R14, R5 ;  /* 0x000000050e09723e */ /* 0x000fe200000010ff */
[----:B------:R-:W-:Y:S02]  /*54a0*/  FADD.FTZ R12, R8, R7 ;  /* 0x00000007080c7221 */ /* 0x000fe40000010000 */
[----:B------:R-:W-:Y:S01]  /*54b0*/  FADD.FTZ R8, R5, R10 ;  /* 0x0000000a05087221 */ /* 0x000fe20000010000 */
[C---:B------:R-:W-:Y:S01]  /*54c0*/  PRMT R58, R9.reuse, 0x7610, R58 ;  /* 0x00007610093a7816 */ /* 0x040fe2000000003a */
[----:B------:R-:W-:Y:S01]  /*54d0*/  MUFU.EX2 R10, R23 ;  /* 0x00000017000a7308 */ /* 0x000fe20000000800 */
[----:B------:R-:W-:-:S03]  /*54e0*/  PRMT R63, R9, 0x7632, R63 ;  /* 0x00007632093f7816 */ /* 0x000fc6000000003f */
[----:B------:R-:W-:-:S04]  /*54f0*/  @!P2 HFMA2.BF16_V2 R163, -RZ.H0_H0, RZ.H0_H0, -R58.H0_H0 ;  /* 0x200000ffffa3a231 */ /* 0x000fc8000034093a */
[----:B------:R-:W4:Y:S01]  /*5500*/  MUFU.EX2 R9, R19 ;  /* 0x0000001300097308 */ /* 0x000f220000000800 */
[----:B------:R-:W-:Y:S01]  /*5510*/  LOP3.LUT R5, R6, 0xff, RZ, 0xc0, !PT ;  /* 0x000000ff06057812 */ /* 0x000fe200078ec0ff */
[----:B------:R-:W-:Y:S01]  /*5520*/  @!P5 HFMA2.BF16_V2 R165, -RZ.H0_H0, RZ.H0_H0, -R63.H0_H0 ;  /* 0x200000ffffa5d231 */ /* 0x000fe2000034093f */
[----:B------:R-:W-:Y:S02]  /*5530*/  PRMT R34, R58, 0x5410, R63 ;  /* 0x000054103a227816 */ /* 0x000fe4000000003f */
[----:B------:R-:W-:Y:S02]  /*5540*/  @!P2 PRMT R58, R163, 0x5410, RZ ;  /* 0x00005410a33aa816 */ /* 0x000fe400000000ff */
[----:B-1----:R-:W-:Y:S02]  /*5550*/  F2FP.BF16.F32.PACK_AB R7, R11, R4 ;  /* 0x000000040b07723e */ /* 0x002fe400000010ff */
[----:B------:R-:W-:Y:S02]  /*5560*/  ISETP.LE.U32.AND P2, PT, R5, UR12, PT ;  /* 0x0000000c05007c0c */ /* 0x000fe4000bf43070 */
[----:B------:R-:W-:-:S02]  /*5570*/  SHF.R.U32.HI R5, RZ, 0x18, R6 ;  /* 0x00000018ff057819 */ /* 0x000fc40000011606 */
[----:B------:R-:W-:Y:S02]  /*5580*/  LOP3.LUT R6, R6, 0xffff, RZ, 0xc0, !PT ;  /* 0x0000ffff06067812 */ /* 0x000fe400078ec0ff */
[----:B------:R-:W-:Y:S02]  /*5590*/  PRMT R60, R7, 0x7610, R60 ;  /* 0x00007610073c7816 */ /* 0x000fe4000000003c */
[----:B------:R-:W-:Y:S02]  /*55a0*/  @!P5 PRMT R63, R165, 0x5410, RZ ;  /* 0x00005410a53fd816 */ /* 0x000fe400000000ff */
[----:B------:R-:W-:Y:S01]  /*55b0*/  ISETP.LE.U32.AND P5, PT, R5, UR12, PT ;  /* 0x0000000c05007c0c */ /* 0x000fe2000bfa3070 */
[----:B------:R-:W-:Y:S01]  /*55c0*/  FADD.FTZ R12, R4, R12 ;  /* 0x0000000c040c7221 */ /* 0x000fe20000010000 */
[----:B------:R-:W-:Y:S01]  /*55d0*/  SHF.R.U32.HI R5, RZ, 0x8, R6 ;  /* 0x00000008ff057819 */ /* 0x000fe20000011606 */
[----:B------:R-:W-:Y:S01]  /*55e0*/  @!P3 HFMA2.BF16_V2 R167, -RZ.H0_H0, RZ.H0_H0, -R60.H0_H0 ;  /* 0x200000ffffa7b231 */ /* 0x000fe2000034093c */
[----:B------:R-:W-:-:S02]  /*55f0*/  PRMT R61, R7, 0x7632, R61 ;  /* 0x00007632073d7816 */ /* 0x000fc4000000003d */
[----:B----4-:R-:W-:Y:S01]  /*5600*/  F2FP.BF16.F32.PACK_AB R4, R10, R9 ;  /* 0x000000090a04723e */ /* 0x010fe200000010ff */
[----:B------:R-:W-:Y:S01]  /*5610*/  IMAD.MOV.U32 R35, RZ, RZ, R225 ;  /* 0x000000ffff237224 */ /* 0x000fe200078e00e1 */
[----:B------:R-:W-:Y:S02]  /*5620*/  LOP3.LUT R5, R5, 0xffff, RZ, 0xc0, !PT ;  /* 0x0000ffff05057812 */ /* 0x000fe400078ec0ff */
[----:B------:R-:W-:Y:S02]  /*5630*/  PRMT R225, R60, 0x5410, R61 ;  /* 0x000054103ce17816 */ /* 0x000fe4000000003d */
[C---:B------:R-:W-:Y:S02]  /*5640*/  PRMT R57, R4.reuse, 0x7610, R57 ;  /* 0x0000761004397816 */ /* 0x040fe40000000039 */
[----:B------:R-:W-:Y:S02]  /*5650*/  @!P3 PRMT R60, R167, 0x5410, RZ ;  /* 0x00005410a73cb816 */ /* 0x000fe400000000ff */
[----:B------:R-:W-:Y:S01]  /*5660*/  ISETP.LE.U32.AND P3, PT, R5, UR12, PT ;  /* 0x0000000c05007c0c */ /* 0x000fe2000bf63070 */
[----:B------:R-:W-:Y:S01]  /*5670*/  @!P2 HFMA2.BF16_V2 R170, -RZ.H0_H0, RZ.H0_H0, -R57.H0_H0 ;  /* 0x200000ffffaaa231 */ /* 0x000fe20000340939 */
[----:B------:R-:W-:Y:S01]  /*5680*/  PRMT R68, R4, 0x7632, R68 ;  /* 0x0000763204447816 */ /* 0x000fe20000000044 */
[----:B------:R-:W-:Y:S01]  /*5690*/  IMAD.MOV.U32 R171, RZ, RZ, R223 ;  /* 0x000000ffffab7224 */ /* 0x000fe200078e00df */
[----:B------:R-:W-:-:S02]  /*56a0*/  LOP3.LUT R4, R20, 0xff, RZ, 0xc0, !PT ;  /* 0x000000ff14047812 */ /* 0x000fc400078ec0ff */
[----:B------:R-:W-:Y:S02]  /*56b0*/  PRMT R223, R57, 0x5410, R68 ;  /* 0x0000541039df7816 */ /* 0x000fe40000000044 */
[----:B------:R-:W-:Y:S02]  /*56c0*/  @!P2 PRMT R57, R170, 0x5410, RZ ;  /* 0x00005410aa39a816 */ /* 0x000fe400000000ff */
[----:B------:R-:W-:Y:S02]  /*56d0*/  ISETP.LE.U32.AND P2, PT, R4, UR12, PT ;  /* 0x0000000c04007c0c */ /* 0x000fe4000bf43070 */
[----:B------:R-:W-:Y:S01]  /*56e0*/  SHF.R.U32.HI R4, RZ, 0x8, R22 ;  /* 0x00000008ff047819 */ /* 0x000fe20000011616 */
[----:B------:R-:W-:Y:S01]  /*56f0*/  MUFU.EX2 R7, R30 ;  /* 0x0000001e00077308 */ /* 0x000fe20000000800 */
[----:B------:R-:W-:Y:S02]  /*5700*/  @!P3 HFMA2.BF16_V2 R168, -RZ.H0_H0, RZ.H0_H0, -R68.H0_H0 ;  /* 0x200000ffffa8b231 */ /* 0x000fe40000340944 */
[----:B------:R-:W-:-:S05]  /*5710*/  LOP3.LUT R4, R4, 0xffff, RZ, 0xc0, !PT ;  /* 0x0000ffff04047812 */ /* 0x000fca00078ec0ff */
[----:B------:R-:W1:Y:S01]  /*5720*/  MUFU.EX2 R6, R31 ;  /* 0x0000001f00067308 */ /* 0x000e620000000800 */
[----:B------:R-:W-:Y:S02]  /*5730*/  @!P3 PRMT R68, R168, 0x5410, RZ ;  /* 0x00005410a844b816 */ /* 0x000fe400000000ff */
[----:B------:R-:W-:-:S05]  /*5740*/  ISETP.LE.U32.AND P3, PT, R4, UR12, PT ;  /* 0x0000000c04007c0c */ /* 0x000fca000bf63070 */
[----:B------:R-:W4:Y:S01]  /*5750*/  MUFU.EX2 R5, R27 ;  /* 0x0000001b00057308 */ /* 0x000f220000000800 */
[----:B------:R-:W-:Y:S02]  /*5760*/  IMAD.MOV.U32 R167, RZ, RZ, R108 ;  /* 0x000000ffffa77224 */ /* 0x000fe400078e006c */
[----:B------:R-:W-:Y:S01]  /*5770*/  FADD.FTZ R8, R14, R8 ;  /* 0x000000080e087221 */ /* 0x000fe20000010000 */
[--C-:B------:R-:W-:Y:S01]  /*5780*/  FFMA.FTZ R164, R164, UR7, -R3.reuse ;  /* 0x00000007a4a47c23 */ /* 0x100fe20008010803 */
[----:B------:R-:W-:-:S03]  /*5790*/  FFMA.FTZ R156, R156, UR7, -R3 ;  /* 0x000000079c9c7c23 */ /* 0x000fc60008010803 */
[----:B------:R3:W4:Y:S01]  /*57a0*/  MUFU.EX2 R4, R29 ;  /* 0x0000001d00047308 */ /* 0x0007220000000800 */
        /* <DEDUP_REMOVED lines=30> */
[----:B------:R-:W-:Y:S01]  /*5990*/  MUFU.EX2 R14, R33 ;  /* 0x00000021000e7308 */ /* 0x000fe20000000800 */
[----:B------:R-:W-:Y:S01]  /*59a0*/  FADD.FTZ R12, R11, R12 ;  /* 0x0000000c0b0c7221 */ /* 0x000fe20000010000 */
[----:B------:R-:W-:Y:S01]  /*59b0*/  FADD.FTZ R11, R9, R8 ;  /* 0x00000008090b7221 */ /* 0x000fe20000010000 */
[----:B-1----:R-:W-:-:S05]  /*59c0*/  F2FP.BF16.F32.PACK_AB R8, R6, R7 ;  /* 0x000000070608723e */ /* 0x002fca00000010ff */
[----:B------:R-:W1:Y:S01]  /*59d0*/  MUFU.EX2 R3, R32 ;  /* 0x0000002000037308 */ /* 0x000e620000000800 */
[C---:B---3--:R-:W-:Y:S01]  /*59e0*/  PRMT R29, R8.reuse, 0x7610, R29 ;  /* 0x00007610081d7816 */ /* 0x048fe2000000001d */
[----:B------:R-:W-:Y:S01]  /*59f0*/  UIADD3 UR31, UR6, 0x1, URZ ;  /* 0x00000001061f7890 */ /* 0x000fe2000fffe03f */
[----:B------:R-:W-:Y:S01]  /*5a00*/  PRMT R30, R8, 0x7632, R30 ;  /* 0x00007632081e7816 */ /* 0x000fe2000000001e */
[----:B----4-:R-:W-:Y:S01]  /*5a10*/  FADD.FTZ R8, R5, R12 ;  /* 0x0000000c05087221 */ /* 0x010fe20000010000 */
[C---:B------:R-:W-:Y:S01]  /*5a20*/  F2FP.BF16.F32.PACK_AB R9, R4.reuse, R5 ;  /* 0x000000050409723e */ /* 0x040fe200000010ff */
[----:B------:R-:W-:Y:S02]  /*5a30*/  ULOP3.LUT UR31, UR31, UR25, URZ, 0x3c, !UPT ;  /* 0x000000191f1f7292 */ /* 0x000fe4000f8e3c3f */
[----:B------:R-:W-:Y:S01]  /*5a40*/  FADD.FTZ R4, R4, R8 ;  /* 0x0000000804047221 */ /* 0x000fe20000010000 */
[C---:B------:R-:W-:Y:S02]  /*5a50*/  PRMT R59, R9.reuse, 0x7632, R59 ;  /* 0x00007632093b7816 */ /* 0x040fe4000000003b */
[----:B------:R-:W-:Y:S01]  /*5a60*/  PRMT R56, R9, 0x7610, R56 ;  /* 0x0000761009387816 */ /* 0x000fe20000000038 */
[----:B------:R-:W-:Y:S01]  /*5a70*/  FADD.FTZ R9, R10, R11 ;  /* 0x0000000b0a097221 */ /* 0x000fe20000010000 */
[----:B-1----:R-:W-:Y:S01]  /*5a80*/  F2FP.BF16.F32.PACK_AB R5, R14, R3 ;  /* 0x000000030e05723e */ /* 0x002fe200000010ff */
[----:B------:R-:W-:Y:S01]  /*5a90*/  FADD.FTZ R16, R3, R4 ;  /* 0x0000000403107221 */ /* 0x000fe20000010000 */
[----:B--2---:R-:W-:Y:S01]  /*5aa0*/  LOP3.LUT R3, R135, UR31, RZ, 0x3c, !PT ;  /* 0x0000001f87037c12 */ /* 0x004fe2000f8e3cff */
[----:B------:R-:W-:-:S04]  /*5ab0*/  FADD.FTZ R7, R7, R9 ;  /* 0x0000000907077221 */ /* 0x000fc80000010000 */
[----:B------:R-:W-:-:S04]  /*5ac0*/  IMAD.WIDE.U32 R38, R3, -0x326172a9, RZ ;  /* 0xcd9e8d5703267825 */ /* 0x000fc800078e00ff */
[----:B------:R-:W-:Y:S01]  /*5ad0*/  FADD.FTZ R15, R6, R7 ;  /* 0x00000007060f7221 */ /* 0x000fe20000010000 */
[----:B------:R-:W-:Y:S02]  /*5ae0*/  LOP3.LUT R4, R39, UR28, R196, 0x96, !PT ;  /* 0x0000001c27047c12 */ /* 0x000fe4000f8e96c4 */
[----:B------:R-:W-:Y:S02]  /*5af0*/  LOP3.LUT R6, R47, UR26, R38, 0x96, !PT ;  /* 0x0000001a2f067c12 */ /* 0x000fe4000f8e9626 */
[C---:B------:R-:W-:Y:S02]  /*5b00*/  PRMT R165, R5.reuse, 0x7632, R165 ;  /* 0x0000763205a57816 */ /* 0x040fe400000000a5 */
[----:B------:R-:W-:Y:S01]  /*5b10*/  PRMT R175, R5, 0x7610, R175 ;  /* 0x0000761005af7816 */ /* 0x000fe200000000af */
        /* <DEDUP_REMOVED lines=13> */
[----:B------:R-:W-:Y:S02]  /*5bf0*/  @!P1 HFMA2.BF16_V2 R166, -RZ.H0_H0, RZ.H0_H0, -R61.H0_H0 ;  /* 0x200000ffffa69231 */ /* 0x000fe4000034093d */
[----:B------:R-:W-:-:S04]  /*5c00*/  IMAD.WIDE.U32 R4, R4, -0x326172a9, RZ ;  /* 0xcd9e8d5704047825 */ /* 0x000fc800078e00ff */
[----:B------:R-:W-:Y:S01]  /*5c10*/  @!P2 HFMA2.BF16_V2 R159, -RZ.H0_H0, RZ.H0_H0, -R175.H0_H0 ;  /* 0x200000ffff9fa231 */ /* 0x000fe200003409af */
[----:B------:R-:W-:Y:S02]  /*5c20*/  @!P1 PRMT R61, R166, 0x5410, RZ ;  /* 0x00005410a63d9816 */ /* 0x000fe400000000ff */
[----:B------:R-:W-:Y:S02]  /*5c30*/  LOP3.LUT R3, R5, UR33, R6, 0x96, !PT ;  /* 0x0000002105037c12 */ /* 0x000fe4000f8e9606 */
[----:B------:R-:W-:Y:S02]  /*5c40*/  ISETP.LE.U32.AND P1, PT, R17, UR12, PT ;  /* 0x0000000c11007c0c */ /* 0x000fe4000bf23070 */
[----:B------:R-:W-:Y:S02]  /*5c50*/  LOP3.LUT R6, R3, 0xff, RZ, 0xc0, !PT ;  /* 0x000000ff03067812 */ /* 0x000fe400078ec0ff */
[----:B------:R-:W-:Y:S02]  /*5c60*/  PRMT R32, R175, 0x5410, R165 ;  /* 0x00005410af207816 */ /* 0x000fe400000000a5 */
[----:B------:R-:W-:-:S02]  /*5c70*/  @!P2 PRMT R175, R159, 0x5410, RZ ;  /* 0x000054109fafa816 */ /* 0x000fc400000000ff */
[----:B------:R-:W-:Y:S02]  /*5c80*/  ISETP.LE.U32.AND P2, PT, R6, UR12, PT ;  /* 0x0000000c06007c0c */ /* 0x000fe4000bf43070 */
[----:B------:R-:W-:Y:S01]  /*5c90*/  LOP3.LUT R6, R3, 0xffff, RZ, 0xc0, !PT ;  /* 0x0000ffff03067812 */ /* 0x000fe200078ec0ff */
[----:B------:R-:W-:Y:S01]  /*5ca0*/  @!P3 HFMA2.BF16_V2 R122, -RZ.H0_H0, RZ.H0_H0, -R30.H0_H0 ;  /* 0x200000ffff7ab231 */ /* 0x000fe2000034091e */
[----:B------:R-:W-:Y:S02]  /*5cb0*/  LOP3.LUT R13, R7, UR23, R8, 0x96, !PT ;  /* 0x00000017070d7c12 */ /* 0x000fe4000f8e9608 */
[----:B------:R-:W-:Y:S01]  /*5cc0*/  SHF.R.U32.HI R6, RZ, 0x8, R6 ;  /* 0x00000008ff067819 */ /* 0x000fe20000011606 */
[----:B------:R-:W-:Y:S01]  /*5cd0*/  @!P1 HFMA2.BF16_V2 R157, -RZ.H0_H0, RZ.H0_H0, -R165.H0_H0 ;  /* 0x200000ffff9d9231 */ /* 0x000fe200003409a5 */
[----:B------:R-:W-:Y:S02]  /*5ce0*/  SHF.R.U32.HI R7, RZ, 0x18, R3 ;  /* 0x00000018ff077819 */ /* 0x000fe40000011603 */
[----:B------:R-:W-:-:S02]  /*5cf0*/  LOP3.LUT R6, R6, 0xffff, RZ, 0xc0, !PT ;  /* 0x0000ffff06067812 */ /* 0x000fc400078ec0ff */
[----:B------:R-:W-:Y:S01]  /*5d00*/  SHF.R.U32.HI R3, RZ, 0x10, R3 ;  /* 0x00000010ff037819 */ /* 0x000fe20000011603 */
[----:B------:R-:W-:Y:S01]  /*5d10*/  IMAD.MOV.U32 R166, RZ, RZ, R221 ;  /* 0x000000ffffa67224 */ /* 0x000fe200078e00dd */
[----:B------:R-:W-:Y:S02]  /*5d20*/  PRMT R221, R29, 0x5410, R30 ;  /* 0x000054101ddd7816 */ /* 0x000fe4000000001e */
[----:B------:R-:W-:Y:S01]  /*5d30*/  @!P1 PRMT R165, R157, 0x5410, RZ ;  /* 0x000054109da59816 */ /* 0x000fe200000000ff */
[----:B------:R-:W-:Y:S01]  /*5d40*/  @!P4 HFMA2.BF16_V2 R123, -RZ.H0_H0, RZ.H0_H0, -R29.H0_H0 ;  /* 0x200000ffff7bc231 */ /* 0x000fe2000034091d */
[----:B------:R-:W-:Y:S02]  /*5d50*/  @!P3 PRMT R30, R122, 0x5410, RZ ;  /* 0x000054107a1eb816 */ /* 0x000fe400000000ff */
[----:B------:R-:W-:Y:S02]  /*5d60*/  ISETP.LE.U32.AND P1, PT, R7, UR12, PT ;  /* 0x0000000c07007c0c */ /* 0x000fe4000bf23070 */
[----:B------:R-:W-:-:S02]  /*5d70*/  ISETP.LE.U32.AND P3, PT, R6, UR12, PT ;  /* 0x0000000c06007c0c */ /* 0x000fc4000bf63070 */
[----:B------:R-:W-:Y:S01]  /*5d80*/  LOP3.LUT R7, R3, 0xff, RZ, 0xc0, !PT ;  /* 0x000000ff03077812 */ /* 0x000fe200078ec0ff */
[----:B------:R-:W1:Y:S01]  /*5d90*/  MUFU.EX2 R6, R85 ;  /* 0x0000005500067308 */ /* 0x000e620000000800 */
[----:B------:R-:W-:Y:S01]  /*5da0*/  @!P6 HFMA2.BF16_V2 R158, -RZ.H0_H0, RZ.H0_H0, -R56.H0_H0 ;  /* 0x200000ffff9ee231 */ /* 0x000fe20000340938 */
[----:B------:R-:W-:-:S06]  /*5db0*/  @!P4 PRMT R29, R123, 0x5410, RZ ;  /* 0x000054107b1dc816 */ /* 0x000fcc00000000ff */
[----:B------:R-:W2:Y:S01]  /*5dc0*/  MUFU.EX2 R3, R83 ;  /* 0x0000005300037308 */ /* 0x000ea20000000800 */
[----:B------:R-:W-:Y:S02]  /*5dd0*/  ISETP.LE.U32.AND P4, PT, R7, UR12, PT ;  /* 0x0000000c07007c0c */ /* 0x000fe4000bf83070 */
[----:B------:R-:W-:Y:S02]  /*5de0*/  LOP3.LUT R7, R4, 0xff, RZ, 0xc0, !PT ;  /* 0x000000ff04077812 */ /* 0x000fe400078ec0ff */
[----:B------:R-:W-:Y:S01]  /*5df0*/  PRMT R27, R56, 0x5410, R59 ;  /* 0x00005410381b7816 */ /* 0x000fe2000000003b */
[----:B------:R-:W-:Y:S01]  /*5e00*/  @!P5 HFMA2.BF16_V2 R161, -RZ.H0_H0, RZ.H0_H0, -R59.H0_H0 ;  /* 0x200000ffffa1d231 */ /* 0x000fe2000034093b */
[----:B------:R-:W-:Y:S02]  /*5e10*/  @!P6 PRMT R56, R158, 0x5410, RZ ;  /* 0x000054109e38e816 */ /* 0x000fe400000000ff */
[----:B------:R-:W-:Y:S02]  /*5e20*/  ISETP.LE.U32.AND P6, PT, R7, UR12, PT ;  /* 0x0000000c07007c0c */ /* 0x000fe4000bfc3070 */
[----:B------:R-:W-:-:S02]  /*5e30*/  SHF.R.U32.HI R7, RZ, 0x18, R4 ;  /* 0x00000018ff077819 */ /* 0x000fc40000011604 */
[----:B------:R-:W-:Y:S02]  /*5e40*/  @!P5 PRMT R59, R161, 0x5410, RZ ;  /* 0x00005410a13bd816 */ /* 0x000fe400000000ff */
[----:B------:R-:W-:Y:S02]  /*5e50*/  LOP3.LUT R11, R4, 0xffff, RZ, 0xc0, !PT ;  /* 0x0000ffff040b7812 */ /* 0x000fe400078ec0ff */
[----:B------:R-:W-:Y:S01]  /*5e60*/  SHF.R.U32.HI R12, RZ, 0x10, R4 ;  /* 0x00000010ff0c7819 */ /* 0x000fe20000011604 */
[----:B-1----:R-:W-:Y:S01]  /*5e70*/  FADD.FTZ R4, R6, R15 ;  /* 0x0000000f06047221 */ /* 0x002fe20000010000 */
[----:B------:R-:W-:Y:S02]  /*5e80*/  ISETP.LE.U32.AND P5, PT, R7, UR12, PT ;  /* 0x0000000c07007c0c */ /* 0x000fe4000bfa3070 */
[C---:B--2---:R-:W-:Y:S01]  /*5e90*/  F2FP.BF16.F32.PACK_AB R8, R3.reuse, R6 ;  /* 0x000000060308723e */ /* 0x044fe200000010ff */
[----:B------:R-:W1:Y:S01]  /*5ea0*/  MUFU.EX2 R7, R52 ;  /* 0x0000003400077308 */ /* 0x000e620000000800 */
[----:B------:R-:W-:Y:S01]  /*5eb0*/  FADD.FTZ R9, R14, R16 ;  /* 0x000000100e097221 */ /* 0x000fe20000010000 */
[----:B------:R-:W-:Y:S01]  /*5ec0*/  FADD.FTZ R14, R3, R4 ;  /* 0x00000004030e7221 */ /* 0x000fe20000010000 */
[----:B------:R-:W-:-:S05]  /*5ed0*/  PRMT R20, R8, 0x7610, R20 ;  /* 0x0000761008147816 */ /* 0x000fca0000000014 */
[----:B------:R-:W2:Y:S01]  /*5ee0*/  MUFU.EX2 R6, R53 ;  /* 0x0000003500067308 */ /* 0x000ea20000000800 */
[----:B------:R-:W-:-:S04]  /*5ef0*/  IMAD.WIDE.U32 R4, R13, -0x2daee0ad, RZ ;  /* 0xd2511f530d047825 */ /* 0x000fc800078e00ff */
[----:B------:R-:W-:Y:S01]  /*5f00*/  @!P2 HFMA2.BF16_V2 R172, -RZ.H0_H0, RZ.H0_H0, -R20.H0_H0 ;  /* 0x200000ffffaca231 */ /* 0x000fe20000340914 */
[----:B------:R-:W-:Y:S02]  /*5f10*/  PRMT R159, R8, 0x7632, R159 ;  /* 0x00007632089f7816 */ /* 0x000fe4000000009f */
[----:B------:R-:W-:Y:S02]  /*5f20*/  LOP3.LUT R8, R4, 0xff, RZ, 0xc0, !PT ;  /* 0x000000ff04087812 */ /* 0x000fe400078ec0ff */
[----:B------:R-:W-:Y:S02]  /*5f30*/  PRMT R18, R20, 0x5410, R159 ;  /* 0x0000541014127816 */ /* 0x000fe4000000009f */
[----:B------:R-:W-:Y:S02]  /*5f40*/  @!P2 PRMT R20, R172, 0x5410, RZ ;  /* 0x00005410ac14a816 */ /* 0x000fe400000000ff */
[----:B------:R-:W-:Y:S02]  /*5f50*/  LOP3.LUT R15, R4, 0xffff, RZ, 0xc0, !PT ;  /* 0x0000ffff040f7812 */ /* 0x000fe400078ec0ff */
[----:B------:R-:W-:-:S02]  /*5f60*/  SHF.R.U32.HI R17, RZ, 0x10, R4 ;  /* 0x00000010ff117819 */ /* 0x000fc40000011604 */
[----:B------:R-:W-:Y:S02]  /*5f70*/  SHF.R.U32.HI R16, RZ, 0x18, R4 ;  /* 0x00000018ff107819 */ /* 0x000fe40000011604 */
[----:B------:R-:W-:Y:S01]  /*5f80*/  LOP3.LUT R3, R5, UR32, R10, 0x96, !PT ;  /* 0x0000002005037c12 */ /* 0x000fe2000f8e960a */
[----:B-1----:R-:W-:Y:S01]  /*5f90*/  FADD.FTZ R5, R7, R9 ;  /* 0x0000000907057221 */ /* 0x002fe20000010000 */
[----:B------:R-:W-:Y:S02]  /*5fa0*/  ISETP.LE.U32.AND P2, PT, R8, UR12, PT ;  /* 0x0000000c08007c0c */ /* 0x000fe4000bf43070 */
[----:B------:R-:W-:Y:S01]  /*5fb0*/  SHF.R.U32.HI R4, RZ, 0x8, R11 ;  /* 0x00000008ff047819 */ /* 0x000fe2000001160b */
[----:B------:R-:W-:Y:S01]  /*5fc0*/  MUFU.EX2 R8, R80 ;  /* 0x0000005000087308 */ /* 0x000fe20000000800 */
[----:B--2---:R-:W-:Y:S01]  /*5fd0*/  F2FP.BF16.F32.PACK_AB R7, R6, R7 ;  /* 0x000000070607723e */ /* 0x004fe200000010ff */
[----:B------:R-:W-:-:S06]  /*5fe0*/  @!P3 HFMA2.BF16_V2 R173, -RZ.H0_H0, RZ.H0_H0, -R159.H0_H0 ;  /* 0x200000ffffadb231 */ /* 0x000fcc000034099f */
[----:B------:R-:W1:Y:S01]  /*5ff0*/  MUFU.EX2 R11, R77 ;  /* 0x0000004d000b7308 */ /* 0x000e620000000800 */
[----:B------:R-:W-:Y:S02]  /*6000*/  PRMT R215, R7, 0x7632, R215 ;  /* 0x0000763207d77816 */ /* 0x000fe400000000d7 */
[----:B------:R-:W-:Y:S02]  /*6010*/  LOP3.LUT R4, R4, 0xffff, RZ, 0xc0, !PT ;  /* 0x0000ffff04047812 */ /* 0x000fe400078ec0ff */
[----:B------:R-:W-:Y:S01]  /*6020*/  @!P3 PRMT R159, R173, 0x5410, RZ ;  /* 0x00005410ad9fb816 */ /* 0x000fe200000000ff */
[----:B------:R-:W-:Y:S01]  /*6030*/  @!P1 HFMA2.BF16_V2 R177, -RZ.H0_H0, RZ.H0_H0, -R215.H0_H0 ;  /* 0x200000ffffb19231 */ /* 0x000fe200003409d7 */
[----:B------:R-:W-:Y:S02]  /*6040*/  PRMT R53, R7, 0x7610, R53 ;  /* 0x0000761007357816 */ /* 0x000fe40000000035 */
[----:B------:R-:W-:Y:S02]  /*6050*/  ISETP.LE.U32.AND P3, PT, R4, UR12, PT ;  /* 0x0000000c04007c0c */ /* 0x000fe4000bf63070 */
[----:B------:R-:W-:-:S02]  /*6060*/  LOP3.LUT R4, R12, 0xff, RZ, 0xc0, !PT ;  /* 0x000000ff0c047812 */ /* 0x000fc400078ec0ff */
[----:B------:R-:W-:Y:S02]  /*6070*/  PRMT R163, R53, 0x5410, R215 ;  /* 0x0000541035a37816 */ /* 0x000fe400000000d7 */
[----:B------:R-:W-:Y:S01]  /*6080*/  @!P1 PRMT R215, R177, 0x5410, RZ ;  /* 0x00005410b1d79816 */ /* 0x000fe200000000ff */
[----:B------:R-:W-:Y:S01]  /*6090*/  FADD.FTZ R7, R6, R5 ;  /* 0x0000000506077221 */ /* 0x000fe20000010000 */
[----:B------:R-:W-:Y:S02]  /*60a0*/  ISETP.LE.U32.AND P1, PT, R4, UR12, PT ;  /* 0x0000000c04007c0c */ /* 0x000fe4000bf23070 */
[----:B-1----:R-:W-:Y:S02]  /*60b0*/  F2FP.BF16.F32.PACK_AB R4, R11, R8 ;  /* 0x000000080b04723e */ /* 0x002fe400000010ff */
[----:B------:R-:W-:Y:S02]  /*60c0*/  SHF.R.U32.HI R5, RZ, 0x10, R3 ;  /* 0x00000010ff057819 */ /* 0x000fe40000011603 */
[----:B------:R-:W-:-:S02]  /*60d0*/  PRMT R217, R4, 0x7610, R217 ;  /* 0x0000761004d97816 */ /* 0x000fc400000000d9 */
[----:B------:R-:W-:Y:S02]  /*60e0*/  PRMT R52, R4, 0x7632, R52 ;  /* 0x0000763204347816 */ /* 0x000fe40000000034 */
[----:B------:R-:W1:Y:S01]  /*60f0*/  MUFU.EX2 R4, R92 ;  /* 0x0000005c00047308 */ /* 0x000e620000000800 */
[----:B------:R-:W-:Y:S01]  /*6100*/  LOP3.LUT R6, R5, 0xff, RZ, 0xc0, !PT ;  /* 0x000000ff05067812 */ /* 0x000fe200078ec0ff */
[----:B------:R-:W-:-:S06]  /*6110*/  @!P4 HFMA2.BF16_V2 R176, -RZ.H0_H0, RZ.H0_H0, -R53.H0_H0 ;  /* 0x200000ffffb0c231 */ /* 0x000fcc0000340935 */
[----:B------:R-:W2:Y:S01]  /*6120*/  MUFU.EX2 R5, R89 ;  /* 0x0000005900057308 */ /* 0x000ea20000000800 */
[----:B------:R-:W-:Y:S01]  /*6130*/  @!P4 PRMT R53, R176, 0x5410, RZ ;  /* 0x00005410b035c816 */ /* 0x000fe200000000ff */
[----:B------:R-:W-:Y:S01]  /*6140*/  FADD.FTZ R13, R8, R14 ;  /* 0x0000000e080d7221 */ /* 0x000fe20000010000 */
[----:B------:R-:W-:Y:S01]  /*6150*/  ISETP.LE.U32.AND P4, PT, R6, UR12, PT ;  /* 0x0000000c06007c0c */ /* 0x000fe2000bf83070 */
[----:B------:R-:W-:Y:S01]  /*6160*/  @!P6 HFMA2.BF16_V2 R179, -RZ.H0_H0, RZ.H0_H0, -R217.H0_H0 ;  /* 0x200000ffffb3e231 */ /* 0x000fe200003409d9 */
[C---:B------:R-:W-:Y:S02]  /*6170*/  LOP3.LUT R6, R3.reuse, 0xff, RZ, 0xc0, !PT ;  /* 0x000000ff03067812 */ /* 0x040fe400078ec0ff */
[----:B------:R-:W-:Y:S02]  /*6180*/  SHF.R.U32.HI R8, RZ, 0x18, R3 ;  /* 0x00000018ff087819 */ /* 0x000fe40000011603 */
[----:B------:R-:W-:Y:S01]  /*6190*/  LOP3.LUT R3, R3, 0xffff, RZ, 0xc0, !PT ;  /* 0x0000ffff03037812 */ /* 0x000fe200078ec0ff */
[----:B-1----:R-:W-:Y:S01]  /*61a0*/  FADD.FTZ R12, R4, R7 ;  /* 0x00000007040c7221 */ /* 0x002fe20000010000 */
[----:B------:R-:W-:-:S02]  /*61b0*/  PRMT R220, R217, 0x5410, R52 ;  /* 0x00005410d9dc7816 */ /* 0x000fc40000000034 */
[----:B------:R-:W-:Y:S01]  /*61c0*/  @!P6 PRMT R217, R179, 0x5410, RZ ;  /* 0x00005410b3d9e816 */ /* 0x000fe200000000ff */
[----:B------:R-:W-:Y:S01]  /*61d0*/  MUFU.EX2 R9, R73 ;  /* 0x0000004900097308 */ /* 0x000fe20000000800 */
[----:B------:R-:W-:Y:S02]  /*61e0*/  ISETP.LE.U32.AND P6, PT, R6, UR12, PT ;  /* 0x0000000c06007c0c */ /* 0x000fe4000bfc3070 */
[----:B--2---:R-:W-:Y:S02]  /*61f0*/  F2FP.BF16.F32.PACK_AB R7, R5, R4 ;  /* 0x000000040507723e */ /* 0x004fe400000010ff */
[----:B------:R-:W-:-:S03]  /*6200*/  SHF.R.U32.HI R4, RZ, 0x8, R3 ;  /* 0x00000008ff047819 */ /* 0x000fc60000011603 */
[----:B------:R-:W1:Y:S01]  /*6210*/  MUFU.EX2 R6, R72 ;  /* 0x0000004800067308 */ /* 0x000e620000000800 */
[----:B------:R-:W-:-:S07]  /*6220*/  PRMT R136, R7, 0x7632, R136 ;  /* 0x0000763207887816 */ /* 0x000fce0000000088 */
[----:B------:R-:W-:Y:S01]  /*6230*/  MUFU.EX2 R3, R86 ;  /* 0x0000005600037308 */ /* 0x000fe20000000800 */
[----:B------:R-:W-:-:S07]  /*6240*/  @!P3 HFMA2.BF16_V2 R178, -RZ.H0_H0, RZ.H0_H0, -R52.H0_H0 ;  /* 0x200000ffffb2b231 */ /* 0x000fce0000340934 */
[----:B------:R-:W2:Y:S01]  /*6250*/  MUFU.EX2 R10, R82 ;  /* 0x00000052000a7308 */ /* 0x000ea20000000800 */
[----:B------:R-:W-:Y:S01]  /*6260*/  @!P5 HFMA2.BF16_V2 R180, -RZ.H0_H0, RZ.H0_H0, -R136.H0_H0 ;  /* 0x200000ffffb4d231 */ /* 0x000fe20000340988 */
[----:B------:R-:W-:Y:S01]  /*6270*/  PRMT R158, R7, 0x7610, R158 ;  /* 0x00007610079e7816 */ /* 0x000fe2000000009e */
[----:B------:R-:W-:Y:S01]  /*6280*/  IMAD.MOV.U32 R22, RZ, RZ, R0 ;  /* 0x000000ffff167224 */ /* 0x000fe200078e0000 */
[----:B------:R-:W-:Y:S01]  /*6290*/  @!P3 PRMT R52, R178, 0x5410, RZ ;  /* 0x00005410b234b816 */ /* 0x000fe200000000ff */
[----:B------:R-:W-:Y:S01]  /*62a0*/  FADD.FTZ R12, R5, R12 ;  /* 0x0000000c050c7221 */ /* 0x000fe20000010000 */
[----:B------:R-:W-:Y:S02]  /*62b0*/  LOP3.LUT R4, R4, 0xffff, RZ, 0xc0, !PT ;  /* 0x0000ffff04047812 */ /* 0x000fe400078ec0ff */
[----:B------:R-:W-:Y:S01]  /*62c0*/  ISETP.LE.U32.AND P3, PT, R8, UR12, PT ;  /* 0x0000000c08007c0c */ /* 0x000fe2000bf63070 */
[----:B------:R3:W-:Y:S01]  /*62d0*/  MUFU.EX2 R5, R67 ;  /* 0x0000004300057308 */ /* 0x0007e20000000800 */
[----:B------:R-:W-:-:S02]  /*62e0*/  PRMT R0, R158, 0x5410, R136 ;  /* 0x000054109e007816 */ /* 0x000fc40000000088 */
[----:B------:R-:W-:Y:S02]  /*62f0*/  @!P5 PRMT R136, R180, 0x5410, RZ ;  /* 0x00005410b488d816 */ /* 0x000fe400000000ff */
[----:B------:R-:W-:-:S03]  /*6300*/  ISETP.LE.U32.AND P5, PT, R4, UR12, PT ;  /* 0x0000000c04007c0c */ /* 0x000fc6000bfa3070 */
[----:B------:R-:W4:Y:S01]  /*6310*/  MUFU.EX2 R8, R65 ;  /* 0x0000004100087308 */ /* 0x000f220000000800 */
[----:B-1----:R-:W-:Y:S01]  /*6320*/  F2FP.BF16.F32.PACK_AB R4, R9, R6 ;  /* 0x000000060904723e */ /* 0x002fe200000010ff */
[----:B------:R-:W-:Y:S01]  /*6330*/  FADD.FTZ R11, R11, R13 ;  /* 0x0000000d0b0b7221 */ /* 0x000fe20000010000 */
[----:B--2---:R-:W-:Y:S02]  /*6340*/  F2FP.BF16.F32.PACK_AB R7, R10, R3 ;  /* 0x000000030a07723e */ /* 0x004fe400000010ff */
[----:B------:R-:W-:Y:S01]  /*6350*/  PRMT R19, R4, 0x7610, R19 ;  /* 0x0000761004137816 */ /* 0x000fe20000000013 */
[----:B------:R-:W-:Y:S01]  /*6360*/  FADD.FTZ R11, R6, R11 ;  /* 0x0000000b060b7221 */ /* 0x000fe20000010000 */
[----:B------:R-:W-:Y:S02]  /*6370*/  PRMT R28, R7, 0x7632, R28 ;  /* 0x00007632071c7816 */ /* 0x000fe4000000001c */
[----:B---3--:R-:W-:Y:S01]  /*6380*/  PRMT R67, R4, 0x7632, R67 ;  /* 0x0000763204437816 */ /* 0x008fe20000000043 */
[----:B------:R-:W-:Y:S01]  /*6390*/  MUFU.EX2 R6, R76 ;  /* 0x0000004c00067308 */ /* 0x000fe20000000800 */
[----:B------:R-:W-:-:S02]  /*63a0*/  SHF.R.U32.HI R4, RZ, 0x8, R15 ;  /* 0x00000008ff047819 */ /* 0x000fc4000001160f */
[----:B------:R-:W-:Y:S01]  /*63b0*/  PRMT R80, R7, 0x7610, R80 ;  /* 0x0000761007507816 */ /* 0x000fe20000000050 */
[----:B------:R-:W-:Y:S01]  /*63c0*/  @!P1 HFMA2.BF16_V2 R181, -RZ.H0_H0, RZ.H0_H0, -R158.H0_H0 ;  /* 0x200000ffffb59231 */ /* 0x000fe2000034099e */
[----:B------:R-:W-:-:S03]  /*63d0*/  LOP3.LUT R4, R4, 0xffff, RZ, 0xc0, !PT ;  /* 0x0000ffff04047812 */ /* 0x000fc600078ec0ff */
[----:B------:R1:W2:Y:S01]  /*63e0*/  MUFU.EX2 R7, R79 ;  /* 0x0000004f00077308 */ /* 0x0002a20000000800 */
[----:B------:R-:W-:Y:S02]  /*63f0*/  @!P1 PRMT R158, R181, 0x5410, RZ ;  /* 0x00005410b59e9816 */ /* 0x000fe400000000ff */
[----:B------:R-:W-:Y:S02]  /*6400*/  ISETP.LE.U32.AND P1, PT, R4, UR12, PT ;  /* 0x0000000c04007c0c */ /* 0x000fe4000bf23070 */
[----:B----4-:R-:W-:Y:S01]  /*6410*/  F2FP.BF16.F32.PACK_AB R4, R8, R5 ;  /* 0x000000050804723e */ /* 0x010fe200000010ff */
[----:B------:R-:W-:Y:S02]  /*6420*/  @!P4 HFMA2.BF16_V2 R183, -RZ.H0_H0, RZ.H0_H0, -R80.H0_H0 ;  /* 0x200000ffffb7c231 */ /* 0x000fe40000340950 */
[----:B------:R-:W-:Y:S01]  /*6430*/  IMAD.MOV.U32 R157, RZ, RZ, R22 ;  /* 0x000000ffff9d7224 */ /* 0x000fe200078e0016 */
[C---:B------:R-:W-:Y:S02]  /*6440*/  PRMT R222, R4.reuse, 0x7610, R222 ;  /* 0x0000761004de7816 */ /* 0x040fe400000000de */
[----:B------:R-:W-:-:S02]  /*6450*/  PRMT R77, R4, 0x7632, R77 ;  /* 0x00007632044d7816 */ /* 0x000fc4000000004d */
[----:B------:R-:W-:Y:S01]  /*6460*/  LOP3.LUT R4, R17, 0xff, RZ, 0xc0, !PT ;  /* 0x000000ff11047812 */ /* 0x000fe200078ec0ff */
[----:B-1----:R-:W-:Y:S02]  /*6470*/  IMAD.MOV.U32 R79, RZ, RZ, R28 ;  /* 0x000000ffff4f7224 */ /* 0x002fe400078e001c */
[----:B------:R-:W-:Y:S01]  /*6480*/  FADD.FTZ R12, R3, R12 ;  /* 0x0000000c030c7221 */ /* 0x000fe20000010000 */
[----:B------:R-:W-:Y:S01]  /*6490*/  IMAD.MOV.U32 R22, RZ, RZ, R214 ;  /* 0x000000ffff167224 */ /* 0x000fe200078e00d6 */
[----:B--2---:R-:W-:Y:S02]  /*64a0*/  F2FP.BF16.F32.PACK_AB R3, R6, R7 ;  /* 0x000000070603723e */ /* 0x004fe400000010ff */
[----:B------:R-:W-:Y:S02]  /*64b0*/  PRMT R214, R80, 0x5410, R79 ;  /* 0x0000541050d67816 */ /* 0x000fe4000000004f */
[----:B------:R-:W-:Y:S02]  /*64c0*/  @!P4 PRMT R80, R183, 0x5410, RZ ;  /* 0x00005410b750c816 */ /* 0x000fe400000000ff */
[----:B------:R-:W-:-:S02]  /*64d0*/  ISETP.LE.U32.AND P4, PT, R4, UR12, PT ;  /* 0x0000000c04007c0c */ /* 0x000fc4000bf83070 */
[----:B------:R-:W1:Y:S01]  /*64e0*/  MUFU.EX2 R4, R62 ;  /* 0x0000003e00047308 */ /* 0x000e620000000800 */
[C---:B------:R-:W-:Y:S02]  /*64f0*/  PRMT R137, R3.reuse, 0x7610, R137 ;  /* 0x0000761003897816 */ /* 0x040fe40000000089 */
[----:B------:R-:W-:Y:S01]  /*6500*/  PRMT R218, R3, 0x7632, R218 ;  /* 0x0000763203da7816 */ /* 0x000fe200000000da */
[----:B------:R-:W-:-:S04]  /*6510*/  FADD.FTZ R9, R9, R11 ;  /* 0x0000000b09097221 */ /* 0x000fc80000010000 */
[----:B------:R-:W2:Y:S01]  /*6520*/  MUFU.EX2 R3, R87 ;  /* 0x0000005700037308 */ /* 0x000ea20000000800 */
[----:B------:R-:W-:Y:S01]  /*6530*/  FADD.FTZ R5, R5, R9 ;  /* 0x0000000905057221 */ /* 0x000fe20000010000 */
[----:B------:R-:W-:-:S03]  /*6540*/  UIADD3 UR30, UR6, 0x2, URZ ;  /* 0x00000002061e7890 */ /* 0x000fc6000fffe03f */
[----:B------:R-:W-:Y:S01]  /*6550*/  FADD.FTZ R5, R8, R5 ;  /* 0x0000000508057221 */ /* 0x000fe20000010000 */
[----:B------:R-:W-:-:S03]  /*6560*/  ULOP3.LUT UR30, UR30, UR25, URZ, 0x3c, !UPT ;  /* 0x000000191e1e7292 */ /* 0x000fc6000f8e3c3f */
[----:B-1----:R-:W-:Y:S01]  /*6570*/  FADD.FTZ R5, R4, R5 ;  /* 0x0000000504057221 */ /* 0x002fe20000010000 */
[----:B------:R-:W-:Y:S02]  /*6580*/  IMAD.MOV.U32 R73, RZ, RZ, R20 ;  /* 0x000000ffff497224 */ /* 0x000fe400078e0014 */
[----:B------:R-:W-:Y:S01]  /*6590*/  FADD.FTZ R9, R10, R12 ;  /* 0x0000000c0a097221 */ /* 0x000fe20000010000 */
[----:B------:R-:W-:Y:S02]  /*65a0*/  IMAD.MOV.U32 R20, RZ, RZ, R167 ;  /* 0x000000ffff147224 */ /* 0x000fe400078e00a7 */
[----:B------:R-:W-:Y:S02]  /*65b0*/  IMAD.MOV.U32 R167, RZ, RZ, R166 ;  /* 0x000000ffffa77224 */ /* 0x000fe400078e00a6 */
[C---:B--2---:R-:W-:Y:S01]  /*65c0*/  FADD.FTZ R15, R3.reuse, R5 ;  /* 0x00000005030f7221 */ /* 0x044fe20000010000 */
[----:B------:R-:W-:Y:S02]  /*65d0*/  F2FP.BF16.F32.PACK_AB R17, R3, R4 ;  /* 0x000000040311723e */ /* 0x000fe400000010ff */
[----:B------:R-:W-:Y:S01]  /*65e0*/  LOP3.LUT R3, R135, UR30, RZ, 0x3c, !PT ;  /* 0x0000001e87037c12 */ /* 0x000fe2000f8e3cff */
[----:B------:R-:W-:-:S02]  /*65f0*/  IMAD.MOV.U32 R166, RZ, RZ, R34 ;  /* 0x000000ffffa67224 */ /* 0x000fc400078e0022 */
[----:B------:R-:W-:Y:S02]  /*6600*/  @!P3 HFMA2.BF16_V2 R182, -RZ.H0_H0, RZ.H0_H0, -R28.H0_H0 ;  /* 0x200000ffffb6b231 */ /* 0x000fe4000034091c */
[----:B------:R-:W-:Y:S02]  /*6610*/  IMAD.MOV.U32 R34, RZ, RZ, R35 ;  /* 0x000000ffff227224 */ /* 0x000fe400078e0023 */
[----:B------:R-:W-:Y:S01]  /*6620*/  FADD.FTZ R7, R7, R9 ;  /* 0x0000000907077221 */ /* 0x000fe20000010000 */
[----:B------:R-:W-:Y:S02]  /*6630*/  IMAD.MOV.U32 R35, RZ, RZ, R36 ;  /* 0x000000ffff237224 */ /* 0x000fe400078e0024 */
[----:B------:R-:W-:Y:S02]  /*6640*/  IMAD.MOV.U32 R28, RZ, RZ, R37 ;  /* 0x000000ffff1c7224 */ /* 0x000fe400078e0025 */
[----:B------:R-:W-:-:S04]  /*6650*/  IMAD.WIDE.U32 R36, R3, -0x326172a9, RZ ;  /* 0xcd9e8d5703247825 */ /* 0x000fc800078e00ff */
[----:B------:R-:W-:Y:S01]  /*6660*/  FADD.FTZ R13, R6, R7 ;  /* 0x00000007060d7221 */ /* 0x000fe20000010000 */
[----:B------:R-:W-:Y:S02]  /*6670*/  LOP3.LUT R4, R37, UR28, R196, 0x96, !PT ;  /* 0x0000001c25047c12 */ /* 0x000fe4000f8e96c4 */
[----:B------:R-:W-:-:S03]  /*6680*/  LOP3.LUT R6, R47, UR26, R36, 0x96, !PT ;  /* 0x0000001a2f067c12 */ /* 0x000fc6000f8e9624 */
        /* <DEDUP_REMOVED lines=14> */
[----:B------:R-:W-:-:S03]  /*6770*/  @!P3 PRMT R79, R182, 0x5410, RZ ;  /* 0x00005410b64fb816 */ /* 0x000fc600000000ff */
[----:B------:R-:W-:Y:S01]  /*6780*/  @!P4 HFMA2.BF16_V2 R189, -RZ.H0_H0, RZ.H0_H0, -R137.H0_H0 ;  /* 0x200000ffffbdc231 */ /* 0x000fe20000340989 */
[----:B------:R-:W-:Y:S02]  /*6790*/  LOP3.LUT R3, R5, UR33, R6, 0x96, !PT ;  /* 0x0000002105037c12 */ /* 0x000fe4000f8e9606 */
[----:B------:R-:W-:Y:S02]  /*67a0*/  ISETP.LE.U32.AND P3, PT, R16, UR12, PT ;  /* 0x0000000c10007c0c */ /* 0x000fe4000bf63070 */
[----:B------:R-:W-:Y:S02]  /*67b0*/  LOP3.LUT R6, R3, 0xff, RZ, 0xc0, !PT ;  /* 0x000000ff03067812 */ /* 0x000fe400078ec0ff */
[----:B------:R-:W-:Y:S02]  /*67c0*/  PRMT R85, R137, 0x5410, R218 ;  /* 0x0000541089557816 */ /* 0x000fe400000000da */
[----:B------:R-:W-:Y:S02]  /*67d0*/  @!P4 PRMT R137, R189, 0x5410, RZ ;  /* 0x00005410bd89c816 */ /* 0x000fe400000000ff */
[----:B------:R-:W-:-:S02]  /*67e0*/  ISETP.LE.U32.AND P4, PT, R6, UR12, PT ;  /* 0x0000000c06007c0c */ /* 0x000fc4000bf83070 */
[----:B------:R-:W-:Y:S01]  /*67f0*/  LOP3.LUT R6, R3, 0xffff, RZ, 0xc0, !PT ;  /* 0x0000ffff03067812 */ /* 0x000fe200078ec0ff */
[----:B------:R-:W-:-:S03]  /*6800*/  @!P5 HFMA2.BF16_V2 R184, -RZ.H0_H0, RZ.H0_H0, -R67.H0_H0 ;  /* 0x200000ffffb8d231 */ /* 0x000fc60000340943 */
[----:B------:R-:W-:Y:S01]  /*6810*/  SHF.R.U32.HI R6, RZ, 0x8, R6 ;  /* 0x00000008ff067819 */ /* 0x000fe20000011606 */
[----:B------:R-:W-:Y:S01]  /*6820*/  @!P3 HFMA2.BF16_V2 R187, -RZ.H0_H0, RZ.H0_H0, -R218.H0_H0 ;  /* 0x200000ffffbbb231 */ /* 0x000fe200003409da */
[--C-:B------:R-:W-:Y:S02]  /*6830*/  SHF.R.U32.HI R9, RZ, 0x10, R3.reuse ;  /* 0x00000010ff097819 */ /* 0x100fe40000011603 */
[----:B------:R-:W-:Y:S02]  /*6840*/  LOP3.LUT R6, R6, 0xffff, RZ, 0xc0, !PT ;  /* 0x0000ffff06067812 */ /* 0x000fe400078ec0ff */
[----:B------:R-:W-:Y:S02]  /*6850*/  SHF.R.U32.HI R3, RZ, 0x18, R3 ;  /* 0x00000018ff037819 */ /* 0x000fe40000011603 */
[----:B------:R-:W-:Y:S02]  /*6860*/  LOP3.LUT R14, R7, UR23, R8, 0x96, !PT ;  /* 0x00000017070e7c12 */ /* 0x000fe4000f8e9608 */
[----:B------:R-:W1:Y:S01]  /*6870*/  MUFU.EX2 R8, R97 ;  /* 0x0000006100087308 */ /* 0x000e620000000800 */
[----:B------:R-:W-:-:S02]  /*6880*/  PRMT R31, R19, 0x5410, R67 ;  /* 0x00005410131f7816 */ /* 0x000fc40000000043 */
[----:B------:R-:W-:Y:S02]  /*6890*/  @!P5 PRMT R67, R184, 0x5410, RZ ;  /* 0x00005410b843d816 */ /* 0x000fe400000000ff */
[----:B------:R-:W-:-:S03]  /*68a0*/  @!P3 PRMT R218, R187, 0x5410, RZ ;  /* 0x00005410bbdab816 */ /* 0x000fc600000000ff */
[----:B------:R-:W2:Y:S01]  /*68b0*/  MUFU.EX2 R7, R70 ;  /* 0x0000004600077308 */ /* 0x000ea20000000800 */
[----:B------:R-:W-:Y:S01]  /*68c0*/  ISETP.LE.U32.AND P5, PT, R6, UR12, PT ;  /* 0x0000000c06007c0c */ /* 0x000fe2000bfa3070 */
[----:B------:R-:W-:Y:S01]  /*68d0*/  @!P6 HFMA2.BF16_V2 R185, -RZ.H0_H0, RZ.H0_H0, -R19.H0_H0 ;  /* 0x200000ffffb9e231 */ /* 0x000fe20000340913 */
[----:B------:R-:W-:Y:S02]  /*68e0*/  ISETP.LE.U32.AND P3, PT, R3, UR12, PT ;  /* 0x0000000c03007c0c */ /* 0x000fe4000bf63070 */
[----:B------:R-:W-:-:S03]  /*68f0*/  LOP3.LUT R9, R9, 0xff, RZ, 0xc0, !PT ;  /* 0x000000ff09097812 */ /* 0x000fc600078ec0ff */
[----:B------:R-:W-:Y:S01]  /*6900*/  MUFU.EX2 R6, R71 ;  /* 0x0000004700067308 */ /* 0x000fe20000000800 */
[----:B------:R-:W-:Y:S01]  /*6910*/  @!P6 PRMT R19, R185, 0x5410, RZ ;  /* 0x00005410b913e816 */ /* 0x000fe200000000ff */
[----:B------:R-:W-:-:S06]  /*6920*/  @!P2 HFMA2.BF16_V2 R188, -RZ.H0_H0, RZ.H0_H0, -R222.H0_H0 ;  /* 0x200000ffffbca231 */ /* 0x000fcc00003409de */
[----:B------:R-:W3:Y:S01]  /*6930*/  MUFU.EX2 R3, R100 ;  /* 0x0000006400037308 */ /* 0x000ee20000000800 */
[----:B------:R-:W-:Y:S02]  /*6940*/  ISETP.LE.U32.AND P6, PT, R9, UR12, PT ;  /* 0x0000000c09007c0c */ /* 0x000fe4000bfc3070 */
[----:B------:R-:W-:Y:S02]  /*6950*/  LOP3.LUT R9, R4, 0xff, RZ, 0xc0, !PT ;  /* 0x000000ff04097812 */ /* 0x000fe400078ec0ff */
[----:B------:R-:W-:Y:S02]  /*6960*/  PRMT R92, R222, 0x5410, R77 ;  /* 0x00005410de5c7816 */ /* 0x000fe4000000004d */
[----:B------:R-:W-:Y:S02]  /*6970*/  @!P2 PRMT R222, R188, 0x5410, RZ ;  /* 0x00005410bcdea816 */ /* 0x000fe400000000ff */
[----:B------:R-:W-:Y:S02]  /*6980*/  ISETP.LE.U32.AND P2, PT, R9, UR12, PT ;  /* 0x0000000c09007c0c */ /* 0x000fe4000bf43070 */
[----:B------:R-:W-:-:S02]  /*6990*/  SHF.R.U32.HI R9, RZ, 0x18, R4 ;  /* 0x00000018ff097819 */ /* 0x000fc40000011604 */
[----:B------:R-:W-:Y:S01]  /*69a0*/  LOP3.LUT R11, R4, 0xffff, RZ, 0xc0, !PT ;  /* 0x0000ffff040b7812 */ /* 0x000fe200078ec0ff */
[----:B-1----:R-:W-:Y:S01]  /*69b0*/  FADD.FTZ R5, R8, R15 ;  /* 0x0000000f08057221 */ /* 0x002fe20000010000 */
[----:B------:R-:W-:Y:S01]  /*69c0*/  SHF.R.U32.HI R12, RZ, 0x10, R4 ;  /* 0x00000010ff0c7819 */ /* 0x000fe20000011604 */
[----:B--2---:R-:W-:Y:S01]  /*69d0*/  FADD.FTZ R4, R7, R13 ;  /* 0x0000000d07047221 */ /* 0x004fe20000010000 */
[----:B------:R-:W-:Y:S02]  /*69e0*/  @!P1 HFMA2.BF16_V2 R186, -RZ.H0_H0, RZ.H0_H0, -R77.H0_H0 ;  /* 0x200000ffffba9231 */ /* 0x000fe4000034094d */
[----:B---3--:R-:W-:Y:S01]  /*69f0*/  FADD.FTZ R16, R3, R5 ;  /* 0x0000000503107221 */ /* 0x008fe20000010000 */
[----:B------:R-:W-:Y:S01]  /*6a00*/  FADD.FTZ R13, R6, R4 ;  /* 0x00000004060d7221 */ /* 0x000fe20000010000 */
[----:B------:R-:W-:Y:S01]  /*6a10*/  IMAD.WIDE.U32 R4, R14, -0x2daee0ad, RZ ;  /* 0xd2511f530e047825 */ /* 0x000fe200078e00ff */
[----:B------:R-:W-:Y:S02]  /*6a20*/  @!P1 PRMT R77, R186, 0x5410, RZ ;  /* 0x00005410ba4d9816 */ /* 0x000fe400000000ff */
[----:B------:R-:W-:-:S02]  /*6a30*/  PRMT R219, R17, 0x7632, R219 ;  /* 0x0000763211db7816 */ /* 0x000fc400000000db */
[----:B------:R-:W-:Y:S02]  /*6a40*/  ISETP.LE.U32.AND P1, PT, R9, UR12, PT ;  /* 0x0000000c09007c0c */ /* 0x000fe4000bf23070 */
[----:B------:R-:W-:Y:S02]  /*6a50*/  F2FP.BF16.F32.PACK_AB R7, R6, R7 ;  /* 0x000000070607723e */ /* 0x000fe400000010ff */
[C---:B------:R-:W-:Y:S02]  /*6a60*/  LOP3.LUT R6, R4.reuse, 0xff, RZ, 0xc0, !PT ;  /* 0x000000ff04067812 */ /* 0x040fe400078ec0ff */
[----:B------:R-:W-:Y:S02]  /*6a70*/  LOP3.LUT R15, R4, 0xffff, RZ, 0xc0, !PT ;  /* 0x0000ffff040f7812 */ /* 0x000fe400078ec0ff */
[--C-:B------:R-:W-:Y:S02]  /*6a80*/  SHF.R.U32.HI R14, RZ, 0x10, R4.reuse ;  /* 0x00000010ff0e7819 */ /* 0x100fe40000011604 */
[----:B------:R-:W-:-:S02]  /*6a90*/  SHF.R.U32.HI R9, RZ, 0x18, R4 ;  /* 0x00000018ff097819 */ /* 0x000fc40000011604 */
[----:B------:R-:W-:Y:S01]  /*6aa0*/  SHF.R.U32.HI R4, RZ, 0x8, R11 ;  /* 0x00000008ff047819 */ /* 0x000fe2000001160b */
[----:B------:R-:W-:Y:S01]  /*6ab0*/  @!P5 HFMA2.BF16_V2 R199, -RZ.H0_H0, RZ.H0_H0, -R219.H0_H0 ;  /* 0x200000ffffc7d231 */ /* 0x000fe200003409db */
[----:B------:R-:W-:Y:S02]  /*6ac0*/  PRMT R82, R17, 0x7610, R82 ;  /* 0x0000761011527816 */ /* 0x000fe40000000052 */
[----:B------:R-:W-:Y:S01]  /*6ad0*/  PRMT R216, R7, 0x7632, R216 ;  /* 0x0000763207d87816 */ /* 0x000fe200000000d8 */
[----:B------:R-:W-:Y:S01]  /*6ae0*/  IMAD.MOV.U32 R97, RZ, RZ, R28 ;  /* 0x000000ffff617224 */ /* 0x000fe200078e001c */
[----:B------:R-:W-:Y:S02]  /*6af0*/  LOP3.LUT R4, R4, 0xffff, RZ, 0xc0, !PT ;  /* 0x0000ffff04047812 */ /* 0x000fe400078ec0ff */
[----:B------:R-:W-:Y:S01]  /*6b00*/  PRMT R28, R82, 0x5410, R219 ;  /* 0x00005410521c7816 */ /* 0x000fe200000000db */
[----:B------:R-:W-:Y:S01]  /*6b10*/  @!P3 HFMA2.BF16_V2 R198, -RZ.H0_H0, RZ.H0_H0, -R216.H0_H0 ;  /* 0x200000ffffc6b231 */ /* 0x000fe200003409d8 */
[----:B------:R-:W-:-:S02]  /*6b20*/  @!P5 PRMT R219, R199, 0x5410, RZ ;  /* 0x00005410c7dbd816 */ /* 0x000fc400000000ff */
[----:B------:R-:W-:Y:S02]  /*6b30*/  ISETP.LE.U32.AND P5, PT, R4, UR12, PT ;  /* 0x0000000c04007c0c */ /* 0x000fe4000bfa3070 */
[----:B------:R-:W-:Y:S02]  /*6b40*/  PRMT R62, R7, 0x7610, R62 ;  /* 0x00007610073e7816 */ /* 0x000fe4000000003e */
[----:B------:R-:W-:Y:S02]  /*6b50*/  LOP3.LUT R4, R12, 0xff, RZ, 0xc0, !PT ;  /* 0x000000ff0c047812 */ /* 0x000fe400078ec0ff */
[----:B------:R-:W-:Y:S02]  /*6b60*/  F2FP.BF16.F32.PACK_AB R8, R3, R8 ;  /* 0x000000080308723e */ /* 0x000fe400000010ff */
[----:B------:R-:W-:Y:S02]  /*6b70*/  PRMT R21, R62, 0x5410, R216 ;  /* 0x000054103e157816 */ /* 0x000fe400000000d8 */
[----:B------:R-:W-:-:S02]  /*6b80*/  LOP3.LUT R3, R5, UR32, R10, 0x96, !PT ;  /* 0x0000002005037c12 */ /* 0x000fc4000f8e960a */
[----:B------:R-:W-:Y:S01]  /*6b90*/  @!P3 PRMT R216, R198, 0x5410, RZ ;  /* 0x00005410c6d8b816 */ /* 0x000fe200000000ff */
[----:B------:R-:W1:Y:S01]  /*6ba0*/  MUFU.EX2 R5, R94 ;  /* 0x0000005e00057308 */ /* 0x000e620000000800 */
[----:B------:R-:W-:Y:S01]  /*6bb0*/  ISETP.LE.U32.AND P3, PT, R4, UR12, PT ;  /* 0x0000000c04007c0c */ /* 0x000fe2000bf63070 */
[----:B------:R-:W-:-:S06]  /*6bc0*/  @!P4 HFMA2.BF16_V2 R195, -RZ.H0_H0, RZ.H0_H0, -R82.H0_H0 ;  /* 0x200000ffffc3c231 */ /* 0x000fcc0000340952 */
[----:B------:R-:W2:Y:S01]  /*6bd0*/  MUFU.EX2 R4, R90 ;  /* 0x0000005a00047308 */ /* 0x000ea20000000800 */
[----:B------:R-:W-:Y:S02]  /*6be0*/  @!P4 PRMT R82, R195, 0x5410, RZ ;  /* 0x00005410c352c816 */ /* 0x000fe400000000ff */
[----:B------:R-:W-:Y:S02]  /*6bf0*/  ISETP.LE.U32.AND P4, PT, R6, UR12, PT ;  /* 0x0000000c06007c0c */ /* 0x000fe4000bf83070 */
[----:B------:R-:W-:Y:S01]  /*6c00*/  SHF.R.U32.HI R6, RZ, 0x10, R3 ;  /* 0x00000010ff067819 */ /* 0x000fe20000011603 */
[----:B------:R-:W-:-:S03]  /*6c10*/  @!P6 HFMA2.BF16_V2 R200, -RZ.H0_H0, RZ.H0_H0, -R62.H0_H0 ;  /* 0x200000ffffc8e231 */ /* 0x000fc6000034093e */
[----:B------:R-:W-:Y:S02]  /*6c20*/  LOP3.LUT R6, R6, 0xff, RZ, 0xc0, !PT ;  /* 0x000000ff06067812 */ /* 0x000fe400078ec0ff */
[----:B------:R-:W-:Y:S02]  /*6c30*/  @!P6 PRMT R62, R200, 0x5410, RZ ;  /* 0x00005410c83ee816 */ /* 0x000fe400000000ff */
[----:B------:R-:W-:Y:S01]  /*6c40*/  ISETP.LE.U32.AND P6, PT, R6, UR12, PT ;  /* 0x0000000c06007c0c */ /* 0x000fe2000bfc3070 */
[----:B-1----:R-:W-:Y:S01]  /*6c50*/  FADD.FTZ R6, R5, R13 ;  /* 0x0000000d05067221 */ /* 0x002fe20000010000 */
[C---:B------:R-:W-:Y:S02]  /*6c60*/  PRMT R26, R8.reuse, 0x7610, R26 ;  /* 0x00007610081a7816 */ /* 0x040fe4000000001a */
[----:B------:R-:W-:Y:S02]  /*6c70*/  PRMT R139, R8, 0x7632, R139 ;  /* 0x00007632088b7816 */ /* 0x000fe4000000008b */
[----:B--2---:R-:W-:Y:S01]  /*6c80*/  F2FP.BF16.F32.PACK_AB R5, R4, R5 ;  /* 0x000000050405723e */ /* 0x004fe200000010ff */
[----:B------:R-:W-:-:S02]  /*6c90*/  @!P2 HFMA2.BF16_V2 R203, -RZ.H0_H0, RZ.H0_H0, -R26.H0_H0 ;  /* 0x200000ffffcba231 */ /* 0x000fc4000034091a */
[----:B------:R-:W-:Y:S01]  /*6ca0*/  FADD.FTZ R8, R4, R6 ;  /* 0x0000000604087221 */ /* 0x000fe20000010000 */
[----:B------:R-:W-:Y:S01]  /*6cb0*/  @!P5 HFMA2.BF16_V2 R202, -RZ.H0_H0, RZ.H0_H0, -R139.H0_H0 ;  /* 0x200000ffffcad231 */ /* 0x000fe2000034098b */
[C---:B------:R-:W-:Y:S02]  /*6cc0*/  PRMT R161, R5.reuse, 0x7632, R161 ;  /* 0x0000763205a17816 */ /* 0x040fe400000000a1 */
[----:B------:R-:W-:Y:S02]  /*6cd0*/  PRMT R100, R5, 0x7610, R100 ;  /* 0x0000761005647816 */ /* 0x000fe40000000064 */
[----:B------:R-:W-:Y:S02]  /*6ce0*/  LOP3.LUT R4, R3, 0xff, RZ, 0xc0, !PT ;  /* 0x000000ff03047812 */ /* 0x000fe400078ec0ff */
[----:B------:R-:W-:Y:S02]  /*6cf0*/  SHF.R.U32.HI R5, RZ, 0x18, R3 ;  /* 0x00000018ff057819 */ /* 0x000fe40000011603 */
[----:B------:R-:W-:-:S02]  /*6d00*/  PRMT R90, R26, 0x5410, R139 ;  /* 0x000054101a5a7816 */ /* 0x000fc4000000008b */
[----:B------:R-:W-:Y:S02]  /*6d10*/  @!P2 PRMT R26, R203, 0x5410, RZ ;  /* 0x00005410cb1aa816 */ /* 0x000fe400000000ff */
[----:B------:R-:W-:Y:S02]  /*6d20*/  @!P5 PRMT R139, R202, 0x5410, RZ ;  /* 0x00005410ca8bd816 */ /* 0x000fe400000000ff */
[----:B------:R-:W-:Y:S02]  /*6d30*/  ISETP.LE.U32.AND P2, PT, R4, UR12, PT ;  /* 0x0000000c04007c0c */ /* 0x000fe4000bf43070 */
[----:B------:R-:W-:Y:S01]  /*6d40*/  ISETP.LE.U32.AND P5, PT, R5, UR12, PT ;  /* 0x0000000c05007c0c */ /* 0x000fe2000bfa3070 */
[----:B------:R-:W-:Y:S01]  /*6d50*/  MUFU.EX2 R4, R190 ;  /* 0x000000be00047308 */ /* 0x000fe20000000800 */
[----:B------:R-:W-:-:S07]  /*6d60*/  LOP3.LUT R3, R3, 0xffff, RZ, 0xc0, !PT ;  /* 0x0000ffff03037812 */ /* 0x000fce00078ec0ff */
[----:B------:R-:W1:Y:S01]  /*6d70*/  MUFU.EX2 R5, R191 ;  /* 0x000000bf00057308 */ /* 0x000e620000000800 */
[----:B------:R-:W-:Y:S01]  /*6d80*/  SHF.R.U32.HI R3, RZ, 0x8, R3 ;  /* 0x00000008ff037819 */ /* 0x000fe20000011603 */
[----:B------:R-:W-:Y:S02]  /*6d90*/  @!P3 HFMA2.BF16_V2 R207, -RZ.H0_H0, RZ.H0_H0, -R100.H0_H0 ;  /* 0x200000ffffcfb231 */ /* 0x000fe40000340964 */
[----:B------:R-:W-:Y:S01]  /*6da0*/  IMAD.MOV.U32 R65, RZ, RZ, R22 ;  /* 0x000000ffff417224 */ /* 0x000fe200078e0016 */
[----:B------:R-:W-:Y:S01]  /*6db0*/  LOP3.LUT R3, R3, 0xffff, RZ, 0xc0, !PT ;  /* 0x0000ffff03037812 */ /* 0x000fe200078ec0ff */
[----:B------:R-:W-:Y:S01]  /*6dc0*/  IMAD.MOV.U32 R22, RZ, RZ, R171 ;  /* 0x000000ffff167224 */ /* 0x000fe200078e00ab */
[----:B------:R-:W-:Y:S02]  /*6dd0*/  PRMT R171, R100, 0x5410, R161 ;  /* 0x0000541064ab7816 */ /* 0x000fe400000000a1 */
[----:B------:R-:W-:Y:S02]  /*6de0*/  @!P3 PRMT R100, R207, 0x5410, RZ ;  /* 0x00005410cf64b816 */ /* 0x000fe400000000ff */
[----:B------:R-:W-:-:S02]  /*6df0*/  ISETP.LE.U32.AND P3, PT, R3, UR12, PT ;  /* 0x0000000c03007c0c */ /* 0x000fc4000bf63070 */
[----:B-1----:R-:W-:-:S04]  /*6e00*/  F2FP.BF16.F32.PACK_AB R3, R5, R4 ;  /* 0x000000040503723e */ /* 0x002fc800000010ff */
[C---:B------:R-:W-:Y:S01]  /*6e10*/  PRMT R87, R3.reuse, 0x7610, R87 ;  /* 0x0000761003577816 */ /* 0x040fe20000000057 */
[----:B------:R-:W-:Y:S01]  /*6e20*/  FADD.FTZ R7, R4, R16 ;  /* 0x0000001004077221 */ /* 0x000fe20000010000 */
[----:B------:R-:W-:Y:S01]  /*6e30*/  PRMT R252, R3, 0x7632, R252 ;  /* 0x0000763203fc7816 */ /* 0x000fe200000000fc */
[----:B------:R-:W1:Y:S02]  /*6e40*/  MUFU.EX2 R4, R96 ;  /* 0x0000006000047308 */ /* 0x000e640000000800 */
[----:B------:R-:W-:Y:S01]  /*6e50*/  @!P2 HFMA2.BF16_V2 R209, -RZ.H0_H0, RZ.H0_H0, -R87.H0_H0 ;  /* 0x200000ffffd1a231 */ /* 0x000fe20000340957 */
[----:B------:R-:W-:Y:S02]  /*6e60*/  LOP3.LUT R6, R14, 0xff, RZ, 0xc0, !PT ;  /* 0x000000ff0e067812 */ /* 0x000fe400078ec0ff */
[----:B------:R-:W-:Y:S02]  /*6e70*/  PRMT R94, R87, 0x5410, R252 ;  /* 0x00005410575e7816 */ /* 0x000fe400000000fc */
[----:B------:R-:W-:-:S02]  /*6e80*/  @!P2 PRMT R87, R209, 0x5410, RZ ;  /* 0x00005410d157a816 */ /* 0x000fc400000000ff */
[----:B------:R-:W-:Y:S02]  /*6e90*/  ISETP.LE.U32.AND P2, PT, R6, UR12, PT ;  /* 0x0000000c06007c0c */ /* 0x000fe4000bf43070 */
[----:B------:R-:W-:Y:S01]  /*6ea0*/  SHF.R.U32.HI R6, RZ, 0x8, R15 ;  /* 0x00000008ff067819 */ /* 0x000fe2000001160f */
[----:B------:R-:W-:Y:S02]  /*6eb0*/  @!P3 HFMA2.BF16_V2 R210, -RZ.H0_H0, RZ.H0_H0, -R252.H0_H0 ;  /* 0x200000ffffd2b231 */ /* 0x000fe400003409fc */
[----:B------:R-:W-:Y:S01]  /*6ec0*/  @!P1 HFMA2.BF16_V2 R206, -RZ.H0_H0, RZ.H0_H0, -R161.H0_H0 ;  /* 0x200000ffffce9231 */ /* 0x000fe200003409a1 */
[----:B------:R-:W-:Y:S01]  /*6ed0*/  LOP3.LUT R6, R6, 0xffff, RZ, 0xc0, !PT ;  /* 0x0000ffff06067812 */ /* 0x000fe200078ec0ff */
[----:B------:R-:W2:Y:S01]  /*6ee0*/  MUFU.EX2 R3, R99 ;  /* 0x0000006300037308 */ /* 0x000ea20000000800 */
[----:B------:R-:W-:Y:S02]  /*6ef0*/  @!P3 PRMT R252, R210, 0x5410, RZ ;  /* 0x00005410d2fcb816 */ /* 0x000fe400000000ff */
[----:B------:R-:W-:Y:S01]  /*6f00*/  ISETP.LE.U32.AND P3, PT, R6, UR12, PT ;  /* 0x0000000c06007c0c */ /* 0x000fe2000bf63070 */
[----:B------:R-:W-:Y:S01]  /*6f10*/  FADD.FTZ R6, R5, R7 ;  /* 0x0000000705067221 */ /* 0x000fe20000010000 */
[----:B------:R-:W-:Y:S01]  /*6f20*/  @!P1 PRMT R161, R206, 0x5410, RZ ;  /* 0x00005410cea19816 */ /* 0x000fe200000000ff */
[----:B-1----:R-:W-:Y:S01]  /*6f30*/  FADD.FTZ R5, R4, R8 ;  /* 0x0000000804057221 */ /* 0x002fe20000010000 */
[----:B------:R-:W-:Y:S01]  /*6f40*/  ISETP.LE.U32.AND P1, PT, R9, UR12, PT ;  /* 0x0000000c09007c0c */ /* 0x000fe2000bf23070 */
[----:B------:R-:W-:Y:S08]  /*6f50*/  MUFU.EX2 R8, R104 ;  /* 0x0000006800087308 */ /* 0x000ff00000000800 */
[----:B------:R-:W1:Y:S08]  /*6f60*/  MUFU.EX2 R9, R102 ;  /* 0x0000006600097308 */ /* 0x000e700000000800 */
[----:B------:R-:W-:Y:S08]  /*6f70*/  MUFU.EX2 R10, R192 ;  /* 0x000000c0000a7308 */ /* 0x000ff00000000800 */
[----:B------:R-:W3:Y:S01]  /*6f80*/  MUFU.EX2 R11, R193 ;  /* 0x000000c1000b7308 */ /* 0x000ee20000000800 */
[----:B--2---:R-:W-:-:S04]  /*6f90*/  F2FP.BF16.F32.PACK_AB R4, R3, R4 ;  /* 0x000000040304723e */ /* 0x004fc800000010ff */
[C---:B------:R-:W-:Y:S02]  /*6fa0*/  PRMT R251, R4.reuse, 0x7610, R251 ;  /* 0x0000761004fb7816 */ /* 0x040fe400000000fb */
[----:B------:R-:W-:Y:S01]  /*6fb0*/  PRMT R250, R4, 0x7632, R250 ;  /* 0x0000763204fa7816 */ /* 0x000fe200000000fa */
[----:B------:R-:W2:Y:S01]  /*6fc0*/  MUFU.EX2 R12, R194 ;  /* 0x000000c2000c7308 */ /* 0x000ea20000000800 */
[----:B-1----:R-:W-:Y:S01]  /*6fd0*/  F2FP.BF16.F32.PACK_AB R4, R8, R9 ;  /* 0x000000090804723e */ /* 0x002fe200000010ff */
[----:B------:R-:W-:-:S03]  /*6fe0*/  FADD.FTZ R5, R3, R5 ;  /* 0x0000000503057221 */ /* 0x000fc60000010000 */
[C---:B------:R-:W-:Y:S02]  /*6ff0*/  PRMT R246, R4.reuse, 0x7610, R246 ;  /* 0x0000761004f67816 */ /* 0x040fe400000000f6 */
[----:B------:R-:W-:Y:S01]  /*7000*/  PRMT R245, R4, 0x7632, R245 ;  /* 0x0000763204f57816 */ /* 0x000fe200000000f5 */
[----:B------:R-:W1:Y:S01]  /*7010*/  MUFU.EX2 R7, R201 ;  /* 0x000000c900077308 */ /* 0x000e620000000800 */
[----:B---3--:R-:W-:Y:S01]  /*7020*/  F2FP.BF16.F32.PACK_AB R3, R11, R10 ;  /* 0x0000000a0b03723e */ /* 0x008fe200000010ff */
[----:B------:R-:W-:-:S03]  /*7030*/  FADD.FTZ R10, R10, R6 ;  /* 0x000000060a0a7221 */ /* 0x000fc60000010000 */
[----:B------:R-:W-:-:S03]  /*7040*/  PRMT R249, R3, 0x7610, R249 ;  /* 0x0000761003f97816 */ /* 0x000fc600000000f9 */
[----:B------:R-:W3:Y:S01]  /*7050*/  MUFU.EX2 R4, R49 ;  /* 0x0000003100047308 */ /* 0x000ee20000000800 */
[----:B------:R-:W-:Y:S01]  /*7060*/  PRMT R247, R3, 0x7632, R247 ;  /* 0x0000763203f77816 */ /* 0x000fe200000000f7 */
[----:B------:R-:W-:Y:S01]  /*7070*/  FADD.FTZ R10, R11, R10 ;  /* 0x0000000a0b0a7221 */ /* 0x000fe20000010000 */
[----:B------:R-:W-:-:S05]  /*7080*/  FADD.FTZ R9, R9, R5 ;  /* 0x0000000509097221 */ /* 0x000fca0000010000 */
[----:B------:R-:W4:Y:S01]  /*7090*/  MUFU.EX2 R3, R48 ;  /* 0x0000003000037308 */ /* 0x000f220000000800 */
[----:B--2---:R-:W-:Y:S01]  /*70a0*/  FADD.FTZ R10, R12, R10 ;  /* 0x0000000a0c0a7221 */ /* 0x004fe20000010000 */
[----:B------:R-:W-:Y:S01]  /*70b0*/  UIADD3 UR29, UR6, 0x3, URZ ;  /* 0x00000003061d7890 */ /* 0x000fe2000fffe03f */
[----:B------:R-:W-:Y:S01]  /*70c0*/  FADD.FTZ R8, R8, R9 ;  /* 0x0000000908087221 */ /* 0x000fe20000010000 */
[C---:B-1----:R-:W-:Y:S01]  /*70d0*/  F2FP.BF16.F32.PACK_AB R17, R7.reuse, R12 ;  /* 0x0000000c0711723e */ /* 0x042fe200000010ff */
[----:B------:R-:W-:Y:S01]  /*70e0*/  FADD.FTZ R9, R7, R10 ;  /* 0x0000000a07097221 */ /* 0x000fe20000010000 */
[----:B------:R-:W-:Y:S02]  /*70f0*/  ULOP3.LUT UR29, UR29, UR25, URZ, 0x3c, !UPT ;  /* 0x000000191d1d7292 */ /* 0x000fe4000f8e3c3f */
[----:B------:R-:W1:Y:S01]  /*7100*/  MUFU.EX2 R6, R208 ;  /* 0x000000d000067308 */ /* 0x000e620000000800 */
[----:B---3--:R-:W-:-:S07]  /*7110*/  FADD.FTZ R7, R4, R8 ;  /* 0x0000000804077221 */ /* 0x008fce0000010000 */
[----:B------:R-:W2:Y:S01]  /*7120*/  MUFU.EX2 R5, R211 ;  /* 0x000000d300057308 */ /* 0x000ea20000000800 */
[C---:B----4-:R-:W-:Y:S01]  /*7130*/  FADD.FTZ R16, R3.reuse, R7 ;  /* 0x0000000703107221 */ /* 0x050fe20000010000 */
[----:B------:R-:W-:Y:S02]  /*7140*/  F2FP.BF16.F32.PACK_AB R23, R3, R4 ;  /* 0x000000040317723e */ /* 0x000fe400000010ff */
[----:B------:R-:W-:Y:S01]  /*7150*/  LOP3.LUT R3, R135, UR29, RZ, 0x3c, !PT ;  /* 0x0000001d87037c12 */ /* 0x000fe2000f8e3cff */
[----:B------:R-:W-:Y:S02]  /*7160*/  IMAD.MOV.U32 R104, RZ, RZ, R20 ;  /* 0x000000ffff687224 */ /* 0x000fe400078e0014 */
[----:B------:R-:W-:Y:S02]  /*7170*/  IMAD.MOV.U32 R71, RZ, RZ, R31 ;  /* 0x000000ffff477224 */ /* 0x000fe400078e001f */
[----:B------:R-:W-:Y:S02]  /*7180*/  IMAD.MOV.U32 R20, RZ, RZ, R166 ;  /* 0x000000ffff147224 */ /* 0x000fe400078e00a6 */
[----:B------:R-:W-:-:S02]  /*7190*/  IMAD.MOV.U32 R166, RZ, RZ, R34 ;  /* 0x000000ffffa67224 */ /* 0x000fc400078e0022 */
[----:B------:R-:W-:Y:S02]  /*71a0*/  IMAD.MOV.U32 R31, RZ, RZ, R35 ;  /* 0x000000ffff1f7224 */ /* 0x000fe400078e0023 */
[----:B------:R-:W-:-:S04]  /*71b0*/  IMAD.WIDE.U32 R34, R3, -0x326172a9, RZ ;  /* 0xcd9e8d5703227825 */ /* 0x000fc800078e00ff */
[----:B-1----:R-:W-:Y:S01]  /*71c0*/  FADD.FTZ R8, R6, R9 ;  /* 0x0000000906087221 */ /* 0x002fe20000010000 */
[----:B--2---:R-:W-:Y:S02]  /*71d0*/  F2FP.BF16.F32.PACK_AB R25, R5, R6 ;  /* 0x000000060519723e */ /* 0x004fe400000010ff */
[----:B------:R-:W-:Y:S02]  /*71e0*/  LOP3.LUT R4, R35, UR28, R196, 0x96, !PT ;  /* 0x0000001c23047c12 */ /* 0x000fe4000f8e96c4 */
[----:B------:R-:W-:Y:S01]  /*71f0*/  LOP3.LUT R6, R47, UR26, R34, 0x96, !PT ;  /* 0x0000001a2f067c12 */ /* 0x000fe2000f8e9622 */
[----:B------:R-:W-:Y:S02]  /*7200*/  FADD.FTZ R15, R5, R8 ;  /* 0x00000008050f7221 */ /* 0x000fe40000010000 */
        /* <DEDUP_REMOVED lines=13> */
[----:B------:R-:W-:-:S04]  /*72e0*/  IMAD.WIDE.U32 R4, R4, -0x326172a9, RZ ;  /* 0xcd9e8d5704047825 */ /* 0x000fc800078e00ff */
[----:B------:R-:W-:Y:S01]  /*72f0*/  @!P4 HFMA2.BF16_V2 R228, -RZ.H0_H0, RZ.H0_H0, -R249.H0_H0 ;  /* 0x200000ffffe4c231 */ /* 0x000fe200003409f9 */
[----:B------:R-:W-:Y:S01]  /*7300*/  LOP3.LUT R3, R5, UR33, R6, 0x96, !PT ;  /* 0x0000002105037c12 */ /* 0x000fe2000f8e9606 */
[----:B------:R-:W-:Y:S02]  /*7310*/  IMAD.MOV.U32 R83, RZ, RZ, R22 ;  /* 0x000000ffff537224 */ /* 0x000fe400078e0016 */
[----:B------:R-:W-:Y:S01]  /*7320*/  IMAD.MOV.U32 R22, RZ, RZ, R167 ;  /* 0x000000ffff167224 */ /* 0x000fe200078e00a7 */
[----:B------:R-:W-:Y:S02]  /*7330*/  LOP3.LUT R6, R3, 0xff, RZ, 0xc0, !PT ;  /* 0x000000ff03067812 */ /* 0x000fe400078ec0ff */
[----:B------:R-:W-:Y:S02]  /*7340*/  PRMT R167, R249, 0x5410, R247 ;  /* 0x00005410f9a77816 */ /* 0x000fe400000000f7 */
[----:B------:R-:W-:Y:S02]  /*7350*/  @!P4 PRMT R249, R228, 0x5410, RZ ;  /* 0x00005410e4f9c816 */ /* 0x000fe400000000ff */
[----:B------:R-:W-:-:S02]  /*7360*/  ISETP.LE.U32.AND P4, PT, R6, UR12, PT ;  /* 0x0000000c06007c0c */ /* 0x000fc4000bf83070 */
[----:B------:R-:W-:Y:S02]  /*7370*/  LOP3.LUT R6, R3, 0xffff, RZ, 0xc0, !PT ;  /* 0x0000ffff03067812 */ /* 0x000fe400078ec0ff */
[----:B------:R-:W-:Y:S02]  /*7380*/  LOP3.LUT R14, R7, UR23, R8, 0x96, !PT ;  /* 0x00000017070e7c12 */ /* 0x000fe4000f8e9608 */
[----:B------:R-:W-:Y:S01]  /*7390*/  SHF.R.U32.HI R8, RZ, 0x8, R6 ;  /* 0x00000008ff087819 */ /* 0x000fe20000011606 */
[----:B------:R-:W-:Y:S02]  /*73a0*/  @!P5 HFMA2.BF16_V2 R213, -RZ.H0_H0, RZ.H0_H0, -R250.H0_H0 ;  /* 0x200000ffffd5d231 */ /* 0x000fe400003409fa */
[----:B------:R-:W-:Y:S01]  /*73b0*/  IMAD.MOV.U32 R96, RZ, RZ, R159 ;  /* 0x000000ffff607224 */ /* 0x000fe200078e009f */
[----:B------:R-:W-:Y:S01]  /*73c0*/  LOP3.LUT R8, R8, 0xffff, RZ, 0xc0, !PT ;  /* 0x0000ffff08087812 */ /* 0x000fe200078ec0ff */
[----:B------:R-:W1:Y:S01]  /*73d0*/  MUFU.EX2 R13, R229 ;  /* 0x000000e5000d7308 */ /* 0x000e620000000800 */
[----:B------:R-:W-:-:S02]  /*73e0*/  PRMT R159, R251, 0x5410, R250 ;  /* 0x00005410fb9f7816 */ /* 0x000fc400000000fa */
[----:B------:R-:W-:Y:S02]  /*73f0*/  @!P5 PRMT R250, R213, 0x5410, RZ ;  /* 0x00005410d5fad816 */ /* 0x000fe400000000ff */
[----:B------:R-:W-:Y:S02]  /*7400*/  ISETP.LE.U32.AND P5, PT, R8, UR12, PT ;  /* 0x0000000c08007c0c */ /* 0x000fe4000bfa3070 */
[--C-:B------:R-:W-:Y:S01]  /*7410*/  SHF.R.U32.HI R8, RZ, 0x10, R3.reuse ;  /* 0x00000010ff087819 */ /* 0x100fe20000011603 */
[----:B------:R-:W-:Y:S01]  /*7420*/  @!P2 HFMA2.BF16_V2 R227, -RZ.H0_H0, RZ.H0_H0, -R246.H0_H0 ;  /* 0x200000ffffe3a231 */ /* 0x000fe200003409f6 */
[----:B------:R-:W-:Y:S01]  /*7430*/  MUFU.EX2 R9, R230 ;  /* 0x000000e600097308 */ /* 0x000fe20000000800 */
[----:B------:R-:W-:Y:S02]  /*7440*/  SHF.R.U32.HI R11, RZ, 0x18, R3 ;  /* 0x00000018ff0b7819 */ /* 0x000fe40000011603 */
[----:B------:R-:W-:Y:S01]  /*7450*/  LOP3.LUT R3, R8, 0xff, RZ, 0xc0, !PT ;  /* 0x000000ff08037812 */ /* 0x000fe200078ec0ff */
[----:B------:R-:W-:Y:S01]  /*7460*/  @!P3 HFMA2.BF16_V2 R224, -RZ.H0_H0, RZ.H0_H0, -R247.H0_H0 ;  /* 0x200000ffffe0b231 */ /* 0x000fe200003409f7 */
[----:B------:R-:W-:-:S03]  /*7470*/  PRMT R89, R246, 0x5410, R245 ;  /* 0x00005410f6597816 */ /* 0x000fc600000000f5 */
[----:B------:R-:W2:Y:S01]  /*7480*/  MUFU.EX2 R7, R45 ;  /* 0x0000002d00077308 */ /* 0x000ea20000000800 */
[----:B------:R-:W-:Y:S01]  /*7490*/  @!P1 HFMA2.BF16_V2 R226, -RZ.H0_H0, RZ.H0_H0, -R245.H0_H0 ;  /* 0x200000ffffe29231 */ /* 0x000fe200003409f5 */
[----:B------:R-:W-:Y:S02]  /*74a0*/  @!P2 PRMT R246, R227, 0x5410, RZ ;  /* 0x00005410e3f6a816 */ /* 0x000fe400000000ff */
[----:B------:R-:W-:Y:S02]  /*74b0*/  ISETP.LE.U32.AND P2, PT, R3, UR12, PT ;  /* 0x0000000c03007c0c */ /* 0x000fe4000bf43070 */
[----:B------:R-:W-:Y:S02]  /*74c0*/  LOP3.LUT R3, R4, 0xff, RZ, 0xc0, !PT ;  /* 0x000000ff04037812 */ /* 0x000fe400078ec0ff */
[----:B------:R-:W3:Y:S01]  /*74d0*/  MUFU.EX2 R6, R44 ;  /* 0x0000002c00067308 */ /* 0x000ee20000000800 */
[----:B------:R-:W-:Y:S01]  /*74e0*/  @!P3 PRMT R247, R224, 0x5410, RZ ;  /* 0x00005410e0f7b816 */ /* 0x000fe200000000ff */
[----:B------:R-:W-:Y:S01]  /*74f0*/  IMAD.MOV.U32 R102, RZ, RZ, R21 ;  /* 0x000000ffff667224 */ /* 0x000fe200078e0015 */
[----:B------:R-:W-:Y:S01]  /*7500*/  @!P1 PRMT R245, R226, 0x5410, RZ ;  /* 0x00005410e2f59816 */ /* 0x000fe200000000ff */
[----:B------:R-:W-:Y:S01]  /*7510*/  @!P6 HFMA2.BF16_V2 R212, -RZ.H0_H0, RZ.H0_H0, -R251.H0_H0 ;  /* 0x200000ffffd4e231 */ /* 0x000fe200003409fb */
[----:B------:R-:W-:Y:S01]  /*7520*/  ISETP.LE.U32.AND P3, PT, R11, UR12, PT ;  /* 0x0000000c0b007c0c */ /* 0x000fe2000bf63070 */
[----:B------:R-:W-:Y:S01]  /*7530*/  IMAD.MOV.U32 R76, RZ, RZ, R19 ;  /* 0x000000ffff4c7224 */ /* 0x000fe200078e0013 */
[----:B------:R-:W-:Y:S01]  /*7540*/  ISETP.LE.U32.AND P1, PT, R3, UR12, PT ;  /* 0x0000000c03007c0c */ /* 0x000fe2000bf23070 */
[----:B------:R4:W-:Y:S01]  /*7550*/  MUFU.EX2 R21, R105 ;  /* 0x0000006900157308 */ /* 0x0009e20000000800 */
[----:B------:R-:W-:-:S02]  /*7560*/  SHF.R.U32.HI R3, RZ, 0x18, R4 ;  /* 0x00000018ff037819 */ /* 0x000fc40000011604 */
[----:B------:R-:W-:Y:S02]  /*7570*/  LOP3.LUT R11, R4, 0xffff, RZ, 0xc0, !PT ;  /* 0x0000ffff040b7812 */ /* 0x000fe400078ec0ff */
[----:B------:R-:W-:Y:S01]  /*7580*/  SHF.R.U32.HI R19, RZ, 0x10, R4 ;  /* 0x00000010ff137819 */ /* 0x000fe20000011604 */
[----:B-1----:R-:W-:Y:S01]  /*7590*/  FADD.FTZ R4, R13, R15 ;  /* 0x0000000f0d047221 */ /* 0x002fe20000010000 */
[----:B------:R-:W-:Y:S02]  /*75a0*/  @!P6 PRMT R251, R212, 0x5410, RZ ;  /* 0x00005410d4fbe816 */ /* 0x000fe400000000ff */
[----:B------:R-:W-:Y:S02]  /*75b0*/  PRMT R244, R17, 0x7610, R244 ;  /* 0x0000761011f47816 */ /* 0x000fe400000000f4 */
[----:B------:R-:W-:Y:S01]  /*75c0*/  ISETP.LE.U32.AND P6, PT, R3, UR12, PT ;  /* 0x0000000c03007c0c */ /* 0x000fe2000bfc3070 */
[----:B--2---:R-:W-:Y:S01]  /*75d0*/  FADD.FTZ R3, R7, R16 ;  /* 0x0000001007037221 */ /* 0x004fe20000010000 */
[----:B----4-:R-:W-:-:S02]  /*75e0*/  IMAD.MOV.U32 R105, RZ, RZ, R31 ;  /* 0x000000ffff697224 */ /* 0x010fc400078e001f */
[----:B------:R-:W-:Y:S02]  /*75f0*/  IMAD.MOV.U32 R31, RZ, RZ, R20 ;  /* 0x000000ffff1f7224 */ /* 0x000fe400078e0014 */
[----:B------:R1:W-:Y:S01]  /*7600*/  MUFU.EX2 R20, R107 ;  /* 0x0000006b00147308 */ /* 0x0003e20000000800 */
[----:B------:R-:W-:Y:S02]  /*7610*/  IMAD.MOV.U32 R72, RZ, RZ, R18 ;  /* 0x000000ffff487224 */ /* 0x000fe400078e0012 */
[----:B------:R-:W-:Y:S02]  /*7620*/  @!P4 HFMA2.BF16_V2 R233, -RZ.H0_H0, RZ.H0_H0, -R244.H0_H0 ;  /* 0x200000ffffe9c231 */ /* 0x000fe400003409f4 */
[----:B------:R-:W-:Y:S01]  /*7630*/  IMAD.MOV.U32 R99, RZ, RZ, R22 ;  /* 0x000000ffff637224 */ /* 0x000fe200078e0016 */
[----:B------:R-:W-:Y:S01]  /*7640*/  PRMT R243, R17, 0x7632, R243 ;  /* 0x0000763211f37816 */ /* 0x000fe200000000f3 */
[C---:B---3--:R-:W-:Y:S01]  /*7650*/  FADD.FTZ R22, R6.reuse, R3 ;  /* 0x0000000306167221 */ /* 0x048fe20000010000 */
[----:B------:R-:W-:Y:S01]  /*7660*/  F2FP.BF16.F32.PACK_AB R24, R6, R7 ;  /* 0x000000070618723e */ /* 0x000fe200000010ff */
[----:B------:R2:W-:Y:S01]  /*7670*/  MUFU.EX2 R18, R150 ;  /* 0x0000009600127308 */ /* 0x0005e20000000800 */
[----:B-1----:R-:W-:-:S02]  /*7680*/  IMAD.MOV.U32 R107, RZ, RZ, R32 ;  /* 0x000000ffff6b7224 */ /* 0x002fc400078e0020 */
[C---:B------:R-:W-:Y:S01]  /*7690*/  FADD.FTZ R32, R9.reuse, R4 ;  /* 0x0000000409207221 */ /* 0x040fe20000010000 */
[----:B------:R-:W-:Y:S01]  /*76a0*/  IMAD.WIDE.U32 R4, R14, -0x2daee0ad, RZ ;  /* 0xd2511f530e047825 */ /* 0x000fe200078e00ff */
[----:B------:R-:W-:Y:S02]  /*76b0*/  F2FP.BF16.F32.PACK_AB R13, R9, R13 ;  /* 0x0000000d090d723e */ /* 0x000fe400000010ff */
[----:B------:R-:W-:Y:S01]  /*76c0*/  LOP3.LUT R6, R4, 0xff, RZ, 0xc0, !PT ;  /* 0x000000ff04067812 */ /* 0x000fe200078ec0ff */
[----:B--2---:R-:W-:Y:S02]  /*76d0*/  IMAD.MOV.U32 R150, RZ, RZ, R104 ;  /* 0x000000ffff967224 */ /* 0x004fe400078e0068 */
[----:B------:R-:W-:Y:S01]  /*76e0*/  IMAD.MOV.U32 R104, RZ, RZ, R96 ;  /* 0x000000ffff687224 */ /* 0x000fe200078e0060 */
[----:B------:R-:W-:Y:S01]  /*76f0*/  PRMT R96, R244, 0x5410, R243 ;  /* 0x00005410f4607816 */ /* 0x000fe200000000f3 */
[----:B------:R-:W-:Y:S01]  /*7700*/  IMAD.MOV.U32 R212, RZ, RZ, R102 ;  /* 0x000000ffffd47224 */ /* 0x000fe200078e0066 */
[----:B------:R-:W-:Y:S01]  /*7710*/  @!P4 PRMT R244, R233, 0x5410, RZ ;  /* 0x00005410e9f4c816 */ /* 0x000fe200000000ff */
[----:B------:R-:W-:Y:S01]  /*7720*/  IMAD.MOV.U32 R102, RZ, RZ, R31 ;  /* 0x000000ffff667224 */ /* 0x000fe200078e001f */
[----:B------:R-:W-:-:S02]  /*7730*/  ISETP.LE.U32.AND P4, PT, R6, UR12, PT ;  /* 0x0000000c06007c0c */ /* 0x000fc4000bf83070 */
[----:B------:R-:W-:Y:S02]  /*7740*/  LOP3.LUT R9, R4, 0xffff, RZ, 0xc0, !PT ;  /* 0x0000ffff04097812 */ /* 0x000fe400078ec0ff */
[--C-:B------:R-:W-:Y:S02]  /*7750*/  SHF.R.U32.HI R31, RZ, 0x10, R4.reuse ;  /* 0x00000010ff1f7819 */ /* 0x100fe40000011604 */
[----:B------:R-:W-:Y:S02]  /*7760*/  SHF.R.U32.HI R6, RZ, 0x18, R4 ;  /* 0x00000018ff067819 */ /* 0x000fe40000011604 */
[----:B------:R-:W-:Y:S01]  /*7770*/  SHF.R.U32.HI R4, RZ, 0x8, R11 ;  /* 0x00000008ff047819 */ /* 0x000fe2000001160b */
[----:B------:R-:W-:Y:S01]  /*7780*/  @!P5 HFMA2.BF16_V2 R234, -RZ.H0_H0, RZ.H0_H0, -R243.H0_H0 ;  /* 0x200000ffffead231 */ /* 0x000fe200003409f3 */
[----:B------:R-:W-:Y:S02]  /*7790*/  PRMT R242, R23, 0x7632, R242 ;  /* 0x0000763217f27816 */ /* 0x000fe400000000f2 */
[----:B------:R-:W-:-:S02]  /*77a0*/  LOP3.LUT R4, R4, 0xffff, RZ, 0xc0, !PT ;  /* 0x0000ffff04047812 */ /* 0x000fc400078ec0ff */
[----:B------:R-:W-:Y:S01]  /*77b0*/  @!P5 PRMT R243, R234, 0x5410, RZ ;  /* 0x00005410eaf3d816 */ /* 0x000fe200000000ff */
[----:B------:R-:W-:Y:S01]  /*77c0*/  @!P3 HFMA2.BF16_V2 R235, -RZ.H0_H0, RZ.H0_H0, -R242.H0_H0 ;  /* 0x200000ffffebb231 */ /* 0x000fe200003409f2 */
[----:B------:R-:W-:Y:S02]  /*77d0*/  PRMT R241, R23, 0x7610, R241 ;  /* 0x0000761017f17816 */ /* 0x000fe400000000f1 */
[----:B------:R-:W-:Y:S01]  /*77e0*/  ISETP.LE.U32.AND P5, PT, R4, UR12, PT ;  /* 0x0000000c04007c0c */ /* 0x000fe2000bfa3070 */
[----:B------:R-:W1:Y:S01]  /*77f0*/  MUFU.EX2 R12, R43 ;  /* 0x0000002b000c7308 */ /* 0x000e620000000800 */
[----:B------:R-:W-:Y:S01]  /*7800*/  LOP3.LUT R3, R5, UR32, R10, 0x96, !PT ;  /* 0x0000002005037c12 */ /* 0x000fe2000f8e960a */
[----:B------:R-:W-:Y:S01]  /*7810*/  IMAD.MOV.U32 R10, RZ, RZ, R76 ;  /* 0x000000ffff0a7224 */ /* 0x000fe200078e004c */
[----:B------:R-:W-:Y:S02]  /*7820*/  LOP3.LUT R4, R19, 0xff, RZ, 0xc0, !PT ;  /* 0x000000ff13047812 */ /* 0x000fe400078ec0ff */
[----:B------:R-:W-:-:S02]  /*7830*/  PRMT R76, R241, 0x5410, R242 ;  /* 0x00005410f14c7816 */ /* 0x000fc400000000f2 */
[----:B------:R-:W-:Y:S01]  /*7840*/  @!P3 PRMT R242, R235, 0x5410, RZ ;  /* 0x00005410ebf2b816 */ /* 0x000fe200000000ff */
[----:B------:R-:W2:Y:S01]  /*7850*/  MUFU.EX2 R8, R42 ;  /* 0x0000002a00087308 */ /* 0x000ea20000000800 */
[----:B------:R-:W-:Y:S02]  /*7860*/  ISETP.LE.U32.AND P3, PT, R4, UR12, PT ;  /* 0x0000000c04007c0c */ /* 0x000fe4000bf63070 */
[----:B------:R-:W-:Y:S01]  /*7870*/  LOP3.LUT R4, R3, 0xffff, RZ, 0xc0, !PT ;  /* 0x0000ffff03047812 */ /* 0x000fe200078ec0ff */
[----:B------:R-:W-:-:S03]  /*7880*/  @!P2 HFMA2.BF16_V2 R236, -RZ.H0_H0, RZ.H0_H0, -R241.H0_H0 ;  /* 0x200000ffffeca231 */ /* 0x000fc600003409f1 */
[----:B------:R-:W-:-:S04]  /*7890*/  SHF.R.U32.HI R4, RZ, 0x8, R4 ;  /* 0x00000008ff047819 */ /* 0x000fc80000011604 */
[----:B------:R-:W-:Y:S02]  /*78a0*/  LOP3.LUT R4, R4, 0xffff, RZ, 0xc0, !PT ;  /* 0x0000ffff04047812 */ /* 0x000fe400078ec0ff */
[----:B------:R-:W-:Y:S02]  /*78b0*/  @!P2 PRMT R241, R236, 0x5410, RZ ;  /* 0x00005410ecf1a816 */ /* 0x000fe400000000ff */
[----:B------:R-:W-:Y:S01]  /*78c0*/  ISETP.LE.U32.AND P2, PT, R4, UR12, PT ;  /* 0x0000000c04007c0c */ /* 0x000fe2000bf43070 */
[----:B-1----:R-:W-:Y:S01]  /*78d0*/  FADD.FTZ R4, R12, R22 ;  /* 0x000000160c047221 */ /* 0x002fe20000010000 */
[C---:B------:R-:W-:Y:S01]  /*78e0*/  PRMT R240, R25.reuse, 0x7610, R240 ;  /* 0x0000761019f07816 */ /* 0x040fe200000000f0 */
[----:B------:R1:W-:Y:S01]  /*78f0*/  MUFU.EX2 R17, R148 ;  /* 0x0000009400117308 */ /* 0x0003e20000000800 */
[----:B------:R-:W-:Y:S01]  /*7900*/  PRMT R239, R25, 0x7632, R239 ;  /* 0x0000763219ef7816 */ /* 0x000fe200000000ef */
[----:B--2---:R-:W-:Y:S01]  /*7910*/  FADD.FTZ R7, R8, R4 ;  /* 0x0000000408077221 */ /* 0x004fe20000010000 */
[----:B------:R-:W-:Y:S01]  /*7920*/  LOP3.LUT R4, R3, 0xff, RZ, 0xc0, !PT ;  /* 0x000000ff03047812 */ /* 0x000fe200078ec0ff */
[----:B------:R-:W-:-:S02]  /*7930*/  @!P1 HFMA2.BF16_V2 R237, -RZ.H0_H0, RZ.H0_H0, -R240.H0_H0 ;  /* 0x200000ffffed9231 */ /* 0x000fc400003409f0 */
[----:B------:R-:W-:Y:S02]  /*7940*/  IMAD.MOV.U32 R213, RZ, RZ, R158 ;  /* 0x000000ffffd57224 */ /* 0x000fe400078e009e */
[----:B------:R-:W-:Y:S02]  /*7950*/  IMAD.MOV.U32 R158, RZ, RZ, R27 ;  /* 0x000000ffff9e7224 */ /* 0x000fe400078e001b */
[----:B------:R2:W3:Y:S01]  /*7960*/  LDL.LU.S16 R27, [R1+0x1c] ;  /* 0x00001c00011b7983 */ /* 0x0004e20000300600 */
[----:B-1----:R-:W-:Y:S02]  /*7970*/  IMAD.MOV.U32 R148, RZ, RZ, R100 ;  /* 0x000000ffff947224 */ /* 0x002fe400078e0064 */
[----:B------:R-:W-:Y:S01]  /*7980*/  IMAD.MOV.U32 R100, RZ, RZ, R77 ;  /* 0x000000ffff647224 */ /* 0x000fe200078e004d */
[----:B------:R-:W-:Y:S02]  /*7990*/  PRMT R77, R240, 0x5410, R239 ;  /* 0x00005410f04d7816 */ /* 0x000fe400000000ef */
[----:B------:R-:W-:-:S02]  /*79a0*/  @!P1 PRMT R240, R237, 0x5410, RZ ;  /* 0x00005410edf09816 */ /* 0x000fc400000000ff */
[----:B------:R-:W-:Y:S02]  /*79b0*/  ISETP.LE.U32.AND P1, PT, R4, UR12, PT ;  /* 0x0000000c04007c0c */ /* 0x000fe4000bf23070 */
[----:B------:R2:W4:Y:S01]  /*79c0*/  LDL.LU.S16 R4, [R1+0x28] ;  /* 0x0000280001047983 */ /* 0x0005220000300600 */
[C---:B------:R-:W-:Y:S01]  /*79d0*/  PRMT R238, R24.reuse, 0x7632, R238 ;  /* 0x0000763218ee7816 */ /* 0x040fe200000000ee */
[----:B------:R1:W-:Y:S01]  /*79e0*/  MUFU.EX2 R14, R142 ;  /* 0x0000008e000e7308 */ /* 0x0003e20000000800 */
[----:B------:R-:W-:-:S07]  /*79f0*/  PRMT R237, R24, 0x7610, R237 ;  /* 0x0000761018ed7816 */ /* 0x000fce00000000ed */
[----:B------:R2:W-:Y:S01]  /*7a00*/  MUFU.EX2 R24, R106 ;  /* 0x0000006a00187308 */ /* 0x0005e20000000800 */
[----:B-1----:R-:W-:Y:S02]  /*7a10*/  IMAD.MOV.U32 R142, RZ, RZ, R148 ;  /* 0x000000ffff8e7224 */ /* 0x002fe400078e0094 */
[----:B------:R-:W-:Y:S02]  /*7a20*/  IMAD.MOV.U32 R148, RZ, RZ, R150 ;  /* 0x000000ffff947224 */ /* 0x000fe400078e0096 */
[----:B------:R-:W-:Y:S02]  /*7a30*/  IMAD.MOV.U32 R150, RZ, RZ, R97 ;  /* 0x000000ffff967224 */ /* 0x000fe400078e0061 */
[----:B------:R-:W-:Y:S02]  /*7a40*/  IMAD.MOV.U32 R97, RZ, RZ, R67 ;  /* 0x000000ffff617224 */ /* 0x000fe400078e0043 */
[----:B------:R-:W-:Y:S01]  /*7a50*/  IMAD.MOV.U32 R67, RZ, RZ, R165 ;  /* 0x000000ffff437224 */ /* 0x000fe200078e00a5 */
[----:B------:R-:W-:Y:S01]  /*7a60*/  PRMT R165, R237, 0x5410, R238 ;  /* 0x00005410eda57816 */ /* 0x000fe200000000ee */
[----:B--2---:R1:W2:Y:S01]  /*7a70*/  LDL.LU.S16 R106, [R1+0x4c] ;  /* 0x00004c00016a7983 */ /* 0x0042a20000300600 */
[----:B----4-:R-:W-:-:S05]  /*7a80*/  @!P6 HFMA2.BF16_V2 R4, -RZ.H0_H0, RZ.H0_H0, -R238.H0_H0 ;  /* 0x200000ffff04e231 */ /* 0x010fca00003409ee */
[----:B------:R-:W-:-:S04]  /*7a90*/  PRMT R22, R4, 0x7610, R22 ;  /* 0x0000761004167816 */ /* 0x000fc80000000016 */
[----:B------:R-:W-:Y:S02]  /*7aa0*/  @!P6 PRMT R238, R22, 0x5410, RZ ;  /* 0x0000541016eee816 */ /* 0x000fe400000000ff */
[----:B------:R1:W4:Y:S01]  /*7ab0*/  LDL.LU.S16 R22, [R1+0x48] ;  /* 0x0000480001167983 */ /* 0x0003220000300600 */
[----:B---3--:R-:W-:Y:S01]  /*7ac0*/  @!P5 HFMA2.BF16_V2 R27, -RZ.H0_H0, RZ.H0_H0, -R239.H0_H0 ;  /* 0x200000ffff1bd231 */ /* 0x008fe200003409ef */
[C---:B------:R-:W-:Y:S01]  /*7ad0*/  PRMT R236, R13.reuse, 0x7610, R236 ;  /* 0x000076100dec7816 */ /* 0x040fe200000000ec */
[----:B------:R3:W-:Y:S01]  /*7ae0*/  MUFU.EX2 R25, R112 ;  /* 0x0000007000197308 */ /* 0x0007e20000000800 */
[----:B------:R-:W-:Y:S02]  /*7af0*/  SHF.R.U32.HI R4, RZ, 0x18, R3 ;  /* 0x00000018ff047819 */ /* 0x000fe40000011603 */
[----:B------:R-:W-:-:S05]  /*7b00*/  PRMT R235, R13, 0x7632, R235 ;  /* 0x000076320deb7816 */ /* 0x000fca00000000eb */
[----:B------:R2:W-:Y:S01]  /*7b10*/  MUFU.EX2 R16, R140 ;  /* 0x0000008c00107308 */ /* 0x0005e20000000800 */
[----:B---3--:R-:W-:-:S04]  /*7b20*/  PRMT R112, R27, 0x7610, R112 ;  /* 0x000076101b707816 */ /* 0x008fc80000000070 */
[----:B------:R-:W-:Y:S02]  /*7b30*/  @!P5 PRMT R239, R112, 0x5410, RZ ;  /* 0x0000541070efd816 */ /* 0x000fe400000000ff */
[----:B------:R-:W-:Y:S01]  /*7b40*/  ISETP.LE.U32.AND P5, PT, R4, UR12, PT ;  /* 0x0000000c04007c0c */ /* 0x000fe2000bfa3070 */
[----:B--2---:R-:W-:Y:S02]  /*7b50*/  IMAD.MOV.U32 R140, RZ, RZ, R142 ;  /* 0x000000ffff8c7224 */ /* 0x004fe400078e008e */
[----:B------:R-:W-:Y:S01]  /*7b60*/  IMAD.MOV.U32 R142, RZ, RZ, R166 ;  /* 0x000000ffff8e7224 */ /* 0x000fe200078e00a6 */
[----:B------:R-:W-:Y:S01]  /*7b70*/  PRMT R166, R236, 0x5410, R235 ;  /* 0x00005410eca67816 */ /* 0x000fe200000000eb */
[----:B----4-:R-:W-:-:S05]  /*7b80*/  @!P1 HFMA2.BF16_V2 R22, -RZ.H0_H0, RZ.H0_H0, -R236.H0_H0 ;  /* 0x200000ffff169231 */ /* 0x010fca00003409ec */
[----:B------:R-:W-:-:S04]  /*7b90*/  PRMT R4, R22, 0x7610, R4 ;  /* 0x0000761016047816 */ /* 0x000fc80000000004 */
[----:B------:R-:W-:Y:S02]  /*7ba0*/  @!P1 PRMT R236, R4, 0x5410, RZ ;  /* 0x0000541004ec9816 */ /* 0x000fe400000000ff */
[----:B------:R1:W2:Y:S01]  /*7bb0*/  LDL.LU.S16 R4, [R1+0x50] ;  /* 0x0000500001047983 */ /* 0x0002a20000300600 */
[----:B------:R-:W-:-:S04]  /*7bc0*/  SHF.R.U32.HI R3, RZ, 0x10, R3 ;  /* 0x00000010ff037819 */ /* 0x000fc80000011603 */
[----:B------:R-:W-:-:S04]  /*7bd0*/  LOP3.LUT R3, R3, 0xff, RZ, 0xc0, !PT ;  /* 0x000000ff03037812 */ /* 0x000fc800078ec0ff */
[----:B------:R-:W-:Y:S02]  /*7be0*/  ISETP.LE.U32.AND P6, PT, R3, UR12, PT ;  /* 0x0000000c03007c0c */ /* 0x000fe4000bfc3070 */
[----:B------:R-:W-:Y:S01]  /*7bf0*/  ISETP.LE.U32.AND P1, PT, R6, UR12, PT ;  /* 0x0000000c06007c0c */ /* 0x000fe2000bf23070 */
[----:B--2---:R-:W-:-:S05]  /*7c00*/  @!P2 HFMA2.BF16_V2 R4, -RZ.H0_H0, RZ.H0_H0, -R235.H0_H0 ;  /* 0x200000ffff04a231 */ /* 0x004fca00003409eb */
[----:B------:R-:W-:-:S04]  /*7c10*/  PRMT R3, R4, 0x7610, R3 ;  /* 0x0000761004037816 */ /* 0x000fc80000000003 */
[----:B------:R-:W-:Y:S02]  /*7c20*/  @!P2 PRMT R235, R3, 0x5410, RZ ;  /* 0x0000541003eba816 */ /* 0x000fe400000000ff */
[----:B------:R1:W2:Y:S04]  /*7c30*/  LDL.LU.S16 R3, [R1+0x6c] ;  /* 0x00006c0001037983 */ /* 0x0002a80000300600 */
[----:B------:R1:W3:Y:S01]  /*7c40*/  LDL.LU.S16 R6, [R1+0x60] ;  /* 0x0000600001067983 */ /* 0x0002e20000300600 */
[----:B------:R-:W-:Y:S01]  /*7c50*/  F2FP.BF16.F32.PACK_AB R5, R8, R12 ;  /* 0x0000000c0805723e */ /* 0x000fe200000010ff */
[----:B------:R-:W-:-:S03]  /*7c60*/  IMAD.MOV.U32 R70, RZ, RZ, R30 ;  /* 0x000000ffff467224 */ /* 0x000fc600078e001e */
[C---:B------:R-:W-:Y:S01]  /*7c70*/  PRMT R234, R5.reuse, 0x7610, R234 ;  /* 0x0000761005ea7816 */ /* 0x040fe200000000ea */
[----:B------:R-:W4:Y:S01]  /*7c80*/  MUFU.EX2 R30, R231 ;  /* 0x000000e7001e7308 */ /* 0x000f220000000800 */
[----:B------:R-:W-:Y:S02]  /*7c90*/  IMAD.MOV.U32 R86, RZ, RZ, R29 ;  /* 0x000000ffff567224 */ /* 0x000fe400078e001d */
[----:B------:R-:W-:Y:S01]  /*7ca0*/  @!P3 HFMA2.BF16_V2 R106, -RZ.H0_H0, RZ.H0_H0, -R237.H0_H0 ;  /* 0x200000ffff6ab231 */ /* 0x000fe200003409ed */
[----:B------:R-:W-:-:S04]  /*7cb0*/  PRMT R233, R5, 0x7632, R233 ;  /* 0x0000763205e97816 */ /* 0x000fc800000000e9 */
[----:B------:R-:W1:Y:S01]  /*7cc0*/  MUFU.EX2 R29, R232 ;  /* 0x000000e8001d7308 */ /* 0x000e620000000800 */
[----:B------:R-:W-:-:S07]  /*7cd0*/  IMAD.MOV.U32 R230, RZ, RZ, R28 ;  /* 0x000000ffffe67224 */ /* 0x000fce00078e001c */
[----:B------:R-:W-:Y:S08]  /*7ce0*/  MUFU.EX2 R22, R98 ;  /* 0x0000006200167308 */ /* 0x000ff00000000800 */
[----:B------:R4:W1:Y:S08]  /*7cf0*/  MUFU.EX2 R11, R141 ;  /* 0x0000008d000b7308 */ /* 0x0008700000000800 */
[----:B------:R1:W-:Y:S01]  /*7d00*/  MUFU.EX2 R28, R114 ;  /* 0x00000072001c7308 */ /* 0x0003e20000000800 */
[----:B----4-:R-:W-:-:S07]  /*7d10*/  IMAD.MOV.U32 R141, RZ, RZ, R26 ;  /* 0x000000ffff8d7224 */ /* 0x010fce00078e001a */
[----:B------:R4:W-:Y:S01]  /*7d20*/  MUFU.EX2 R26, R103 ;  /* 0x00000067001a7308 */ /* 0x0009e20000000800 */
[----:B-1----:R-:W-:Y:S02]  /*7d30*/  IMAD.MOV.U32 R114, RZ, RZ, R230 ;  /* 0x000000ffff727224 */ /* 0x002fe400078e00e6 */
[----:B------:R-:W-:Y:S01]  /*7d40*/  IMAD.MOV.U32 R230, RZ, RZ, R97 ;  /* 0x000000ffffe67224 */ /* 0x000fe200078e0061 */
[----:B------:R-:W-:Y:S02]  /*7d50*/  PRMT R97, R234, 0x5410, R233 ;  /* 0x00005410ea617816 */ /* 0x000fe400000000e9 */
[----:B----4-:R-:W-:-:S04]  /*7d60*/  PRMT R103, R106, 0x7610, R103 ;  /* 0x000076106a677816 */ /* 0x010fc80000000067 */
[----:B------:R-:W-:Y:S01]  /*7d70*/  @!P3 PRMT R237, R103, 0x5410, RZ ;  /* 0x0000541067edb816 */ /* 0x000fe200000000ff */
[----:B--2---:R-:W-:-:S05]  /*7d80*/  @!P6 HFMA2.BF16_V2 R3, -RZ.H0_H0, RZ.H0_H0, -R234.H0_H0 ;  /* 0x200000ffff03e231 */ /* 0x004fca00003409ea */
[----:B------:R-:W-:Y:S02]  /*7d90*/  PRMT R98, R3, 0x7610, R98 ;  /* 0x0000761003627816 */ /* 0x000fe40000000062 */
[----:B------:R-:W-:Y:S01]  /*7da0*/  SHF.R.U32.HI R3, RZ, 0x8, R9 ;  /* 0x00000008ff037819 */ /* 0x000fe20000011609 */
[----:B---3--:R-:W-:-:S03]  /*7db0*/  @!P5 HFMA2.BF16_V2 R6, -RZ.H0_H0, RZ.H0_H0, -R233.H0_H0 ;  /* 0x200000ffff06d231 */ /* 0x008fc600003409e9 */
[----:B------:R-:W-:Y:S02]  /*7dc0*/  LOP3.LUT R3, R3, 0xffff, RZ, 0xc0, !PT ;  /* 0x0000ffff03037812 */ /* 0x000fe400078ec0ff */
[----:B------:R-:W-:Y:S02]  /*7dd0*/  PRMT R5, R6, 0x7610, R5 ;  /* 0x0000761006057816 */ /* 0x000fe40000000005 */
[----:B------:R-:W-:Y:S01]  /*7de0*/  ISETP.LE.U32.AND P3, PT, R3, UR12, PT ;  /* 0x0000000c03007c0c */ /* 0x000fe2000bf63070 */
[----:B------:R-:W-:Y:S01]  /*7df0*/  FADD.FTZ R3, R30, R32 ;  /* 0x000000201e037221 */ /* 0x000fe20000010000 */
[----:B------:R-:W-:Y:S01]  /*7e00*/  @!P6 PRMT R234, R98, 0x5410, RZ ;  /* 0x0000541062eae816 */ /* 0x000fe200000000ff */
[----:B------:R1:W-:Y:S01]  /*7e10*/  MUFU.EX2 R6, R155 ;  /* 0x0000009b00067308 */ /* 0x0003e20000000800 */
[----:B------:R-:W-:Y:S01]  /*7e20*/  @!P5 PRMT R233, R5, 0x5410, RZ ;  /* 0x0000541005e9d816 */ /* 0x000fe200000000ff */
[----:B------:R-:W-:-:S06]  /*7e30*/  FADD.FTZ R98, R29, R3 ;  /* 0x000000031d627221 */ /* 0x000fcc0000010000 */
[----:B------:R2:W-:Y:S01]  /*7e40*/  MUFU.EX2 R5, R154 ;  /* 0x0000009a00057308 */ /* 0x0005e20000000800 */
[----:B-1----:R-:W-:Y:S02]  /*7e50*/  IMAD.MOV.U32 R155, RZ, RZ, R197 ;  /* 0x000000ffff9b7224 */ /* 0x002fe400078e00c5 */
[----:B--2---:R-:W-:Y:S02]  /*7e60*/  IMAD.MOV.U32 R154, RZ, RZ, R196 ;  /* 0x000000ffff9a7224 */ /* 0x004fe400078e00c4 */
[----:B------:R-:W2:Y:S04]  /*7e70*/  LDL.LU.64 R196, [R1+0x358] ;  /* 0x0003580001c47983 */ /* 0x000ea80000300a00 */
[----:B------:R1:W-:Y:S04]  /*7e80*/  STL [R1+0x1c], R98 ;  /* 0x00001c6201007387 */ /* 0x0003e80000100800 */
[----:B------:R3:W4:Y:S04]  /*7e90*/  LDL.LU.S16 R103, [R1+0x88] ;  /* 0x0000880001677983 */ /* 0x0007280000300600 */
[----:B-1----:R3:W3:Y:S01]  /*7ea0*/  LDL.LU.S16 R98, [R1+0x84] ;  /* 0x0000840001627983 */ /* 0x0026e20000300600 */
[----:B------:R-:W-:-:S04]  /*7eb0*/  LOP3.LUT R4, R31, 0xff, RZ, 0xc0, !PT ;  /* 0x000000ff1f047812 */ /* 0x000fc800078ec0ff */
[----:B------:R-:W-:Y:S02]  /*7ec0*/  ISETP.LE.U32.AND P2, PT, R4, UR12, PT ;  /* 0x0000000c04007c0c */ /* 0x000fe4000bf43070 */
[----:B------:R-:W-:-:S04]  /*7ed0*/  F2FP.BF16.F32.PACK_AB R4, R29, R30 ;  /* 0x0000001e1d04723e */ /* 0x000fc800000010ff */
[----:B------:R-:W-:Y:S02]  /*7ee0*/  PRMT R231, R4, 0x7632, R231 ;  /* 0x0000763204e77816 */ /* 0x000fe400000000e7 */
[----:B------:R-:W-:-:S04]  /*7ef0*/  F2FP.BF16.F32.PACK_AB R3, R20, R21 ;  /* 0x000000151403723e */ /* 0x000fc800000010ff */
[C---:B------:R-:W-:Y:S02]  /*7f00*/  PRMT R229, R3.reuse, 0x7610, R229 ;  /* 0x0000761003e57816 */ /* 0x040fe400000000e5 */
[----:B------:R-:W-:Y:S01]  /*7f10*/  PRMT R228, R3, 0x7632, R228 ;  /* 0x0000763203e47816 */ /* 0x000fe200000000e4 */
[----:B---3--:R-:W-:-:S05]  /*7f20*/  @!P3 HFMA2.BF16_V2 R98, -RZ.H0_H0, RZ.H0_H0, -R231.H0_H0 ;  /* 0x200000ffff62b231 */ /* 0x008fca00003409e7 */
[----:B------:R-:W-:Y:S02]  /*7f30*/  PRMT R8, R98, 0x7610, R8 ;  /* 0x0000761062087816 */ /* 0x000fe40000000008 */
[----:B------:R1:W3:Y:S04]  /*7f40*/  LDL.LU.S16 R98, [R1+0x80] ;  /* 0x0000800001627983 */ /* 0x0002e80000300600 */
[----:B------:R1:W2:Y:S01]  /*7f50*/  LDL.LU.S16 R3, [R1+0x7c] ;  /* 0x00007c0001037983 */ /* 0x0002a20000300600 */
[----:B------:R-:W-:-:S04]  /*7f60*/  FADD.FTZ R7, R21, R7 ;  /* 0x0000000715077221 */ /* 0x000fc80000010000 */
[----:B------:R-:W-:Y:S01]  /*7f70*/  FADD.FTZ R7, R20, R7 ;  /* 0x0000000714077221 */ /* 0x000fe20000010000 */
[----:B------:R-:W4:Y:S01]  /*7f80*/  MUFU.EX2 R15, R138 ;  /* 0x0000008a000f7308 */ /* 0x000f220000000800 */
[----:B------:R-:W-:-:S03]  /*7f90*/  IMAD.MOV.U32 R112, RZ, RZ, R10 ;  /* 0x000000ffff707224 */ /* 0x000fc600078e000a */
[----:B------:R1:W-:Y:S04]  /*7fa0*/  STL [R1+0x28], R7 ;  /* 0x0000280701007387 */ /* 0x0003e80000100800 */
[----:B------:R-:W-:Y:S08]  /*7fb0*/  MUFU.EX2 R13, R164 ;  /* 0x000000a4000d7308 */ /* 0x000ff00000000800 */
[----:B------:R-:W4:Y:S01]  /*7fc0*/  MUFU.EX2 R10, R156 ;  /* 0x0000009c000a7308 */ /* 0x000f220000000800 */
[----:B------:R-:W-:Y:S01]  /*7fd0*/  PRMT R232, R4, 0x7610, R232 ;  /* 0x0000761004e87816 */ /* 0x000fe200000000e8 */
[----:B-1----:R-:W-:-:S04]  /*7fe0*/  FADD.FTZ R7, R18, R17 ;  /* 0x0000001112077221 */ /* 0x002fc80000010000 */
[----:B------:R-:W-:-:S04]  /*7ff0*/  FADD.FTZ R7, R14, R7 ;  /* 0x000000070e077221 */ /* 0x000fc80000010000 */
[C---:B------:R-:W-:Y:S01]  /*8000*/  FADD.FTZ R7, R11.reuse, R7 ;  /* 0x000000070b077221 */ /* 0x040fe20000010000 */
[----:B------:R-:W1:Y:S03]  /*8010*/  MUFU.EX2 R4, R153 ;  /* 0x0000009900047308 */ /* 0x000e660000000800 */
[----:B------:R-:W-:Y:S01]  /*8020*/  FADD.FTZ R7, R16, R7 ;  /* 0x0000000710077221 */ /* 0x000fe20000010000 */
[----:B------:R-:W-:-:S03]  /*8030*/  F2FP.BF16.F32.PACK_AB R30, R11, R14 ;  /* 0x0000000e0b1e723e */ /* 0x000fc600000010ff */
[----:B----4-:R-:W-:Y:S01]  /*8040*/  FADD.FTZ R14, R15, R7 ;  /* 0x000000070f0e7221 */ /* 0x010fe20000010000 */
[----:B------:R-:W-:Y:S01]  /*8050*/  FADD.FTZ R7, R13, R10 ;  /* 0x0000000a0d077221 */ /* 0x000fe20000010000 */
[----:B------:R-:W-:Y:S03]  /*8060*/  MUFU.EX2 R23, R124 ;  /* 0x0000007c00177308 */ /* 0x000fe60000000800 */
[----:B------:R-:W-:-:S05]  /*8070*/  FADD.FTZ R7, R6, R7 ;  /* 0x0000000706077221 */ /* 0x000fca0000010000 */
[----:B------:R-:W4:Y:S01]  /*8080*/  MUFU.EX2 R19, R118 ;  /* 0x0000007600137308 */ /* 0x000f220000000800 */
[----:B------:R-:W-:-:S07]  /*8090*/  FADD.FTZ R7, R5, R7 ;  /* 0x0000000705077221 */ /* 0x000fce0000010000 */
[----:B------:R-:W-:Y:S01]  /*80a0*/  MUFU.EX2 R27, R109 ;  /* 0x0000006d001b7308 */ /* 0x000fe20000000800 */
[----:B-1----:R-:W-:Y:S01]  /*80b0*/  FADD.FTZ R7, R4, R7 ;  /* 0x0000000704077221 */ /* 0x002fe20000010000 */
[----:B------:R-:W-:Y:S02]  /*80c0*/  F2FP.BF16.F32.PACK_AB R29, R5, R6 ;  /* 0x00000006051d723e */ /* 0x000fe400000010ff */
[----:B------:R-:W-:-:S04]  /*80d0*/  F2FP.BF16.F32.PACK_AB R18, R17, R18 ;  /* 0x000000121112723e */ /* 0x000fc800000010ff */
[----:B------:R-:W-:Y:S01]  /*80e0*/  MUFU.EX2 R11, R146 ;  /* 0x00000092000b7308 */ /* 0x000fe20000000800 */
[----:B------:R-:W-:-:S07]  /*80f0*/  F2FP.BF16.F32.PACK_AB R17, R10, R13 ;  /* 0x0000000d0a11723e */ /* 0x000fce00000010ff */
[----:B------:R-:W-:Y:S01]  /*8100*/  MUFU.EX2 R10, R145 ;  /* 0x00000091000a7308 */ /* 0x000fe20000000800 */
[----:B----4-:R-:W-:-:S07]  /*8110*/  F2FP.BF16.F32.PACK_AB R31, R19, R23 ;  /* 0x00000017131f723e */ /* 0x010fce00000010ff */
[----:B------:R-:W1:Y:S01]  /*8120*/  MUFU.EX2 R5, R144 ;  /* 0x0000009000057308 */ /* 0x000e620000000800 */
[----:B------:R-:W-:Y:S02]  /*8130*/  @!P4 HFMA2.BF16_V2 R103, -RZ.H0_H0, RZ.H0_H0, -R232.H0_H0 ;  /* 0x200000ffff67c231 */ /* 0x000fe400003409e8 */
[----:B------:R-:W-:Y:S02]  /*8140*/  IMAD.MOV.U32 R164, RZ, RZ, R140 ;  /* 0x000000ffffa47224 */ /* 0x000fe400078e008c */
[----:B------:R-:W-:Y:S01]  /*8150*/  IMAD.MOV.U32 R140, RZ, RZ, R212 ;  /* 0x000000ffff8c7224 */ /* 0x000fe200078e00d4 */
[----:B------:R-:W-:Y:S01]  /*8160*/  PRMT R21, R103, 0x7610, R21 ;  /* 0x0000761067157816 */ /* 0x000fe20000000015 */
[----:B------:R-:W-:Y:S02]  /*8170*/  IMAD.MOV.U32 R103, RZ, RZ, R112 ;  /* 0x000000ffff677224 */ /* 0x000fe400078e0070 */
[----:B------:R-:W-:Y:S02]  /*8180*/  IMAD.MOV.U32 R112, RZ, RZ, R104 ;  /* 0x000000ffff707224 */ /* 0x000fe400078e0068 */
[----:B------:R-:W-:-:S02]  /*8190*/  IMAD.MOV.U32 R104, RZ, RZ, R71 ;  /* 0x000000ffff687224 */ /* 0x000fc400078e0047 */
[----:B------:R-:W-:Y:S01]  /*81a0*/  IMAD.MOV.U32 R212, RZ, RZ, R70 ;  /* 0x000000ffffd47224 */ /* 0x000fe200078e0046 */
[----:B-1----:R-:W-:Y:S02]  /*81b0*/  F2FP.BF16.F32.PACK_AB R45, R5, R10 ;  /* 0x0000000a052d723e */ /* 0x002fe400000010ff */
[----:B------:R-:W-:Y:S01]  /*81c0*/  F2FP.BF16.F32.PACK_AB R33, R15, R16 ;  /* 0x000000100f21723e */ /* 0x000fe200000010ff */
[----:B------:R-:W-:Y:S01]  /*81d0*/  IMAD.MOV.U32 R106, RZ, RZ, R141 ;  /* 0x000000ffff6a7224 */ /* 0x000fe200078e008d */
[----:B------:R1:W4:Y:S01]  /*81e0*/  LDL.LU.S16 R144, [R1+0xa8] ;  /* 0x0000a80001907983 */ /* 0x0003220000300600 */
[----:B------:R-:W-:Y:S02]  /*81f0*/  IMAD.MOV.U32 R141, RZ, RZ, R148 ;  /* 0x000000ffff8d7224 */ /* 0x000fe400078e0094 */
[----:B------:R-:W-:Y:S02]  /*8200*/  IMAD.MOV.U32 R156, RZ, RZ, R142 ;  /* 0x000000ffff9c7224 */ /* 0x000fe400078e008e */
[----:B------:R-:W-:-:S02]  /*8210*/  IMAD.MOV.U32 R148, RZ, RZ, R86 ;  /* 0x000000ffff947224 */ /* 0x000fc400078e0056 */
[----:B------:R-:W-:Y:S02]  /*8220*/  IMAD.MOV.U32 R86, RZ, RZ, R53 ;  /* 0x000000ffff567224 */ /* 0x000fe400078e0035 */
[----:B------:R-:W-:Y:S02]  /*8230*/  IMAD.MOV.U32 R142, RZ, RZ, R52 ;  /* 0x000000ffff8e7224 */ /* 0x000fe400078e0034 */
[----:B---3--:R-:W-:Y:S02]  /*8240*/  @!P2 HFMA2.BF16_V2 R98, -RZ.H0_H0, RZ.H0_H0, -R229.H0_H0 ;  /* 0x200000ffff62a231 */ /* 0x008fe400003409e5 */
[----:B--2---:R-:W-:-:S03]  /*8250*/  @!P1 HFMA2.BF16_V2 R3, -RZ.H0_H0, RZ.H0_H0, -R228.H0_H0 ;  /* 0x200000ffff039231 */ /* 0x004fc600003409e4 */
[----:B------:R-:W-:Y:S02]  /*8260*/  PRMT R12, R98, 0x7610, R12 ;  /* 0x00007610620c7816 */ /* 0x000fe4000000000c */
[----:B------:R-:W-:Y:S02]  /*8270*/  PRMT R98, R232, 0x5410, R231 ;  /* 0x00005410e8627816 */ /* 0x000fe400000000e7 */
[----:B------:R-:W-:Y:S02]  /*8280*/  PRMT R9, R3, 0x7610, R9 ;  /* 0x0000761003097816 */ /* 0x000fe40000000009 */
[----:B------:R-:W-:Y:S01]  /*8290*/  @!P3 PRMT R231, R8, 0x5410, RZ ;  /* 0x0000541008e7b816 */ /* 0x000fe200000000ff */
[----:B------:R-:W2:Y:S01]  /*82a0*/  MUFU.EX2 R3, R152 ;  /* 0x0000009800037308 */ /* 0x000ea20000000800 */
[----:B------:R-:W-:Y:S02]  /*82b0*/  IMAD.MOV.U32 R8, RZ, RZ, R230 ;  /* 0x000000ffff087224 */ /* 0x000fe400078e00e6 */
[----:B------:R-:W-:Y:S01]  /*82c0*/  IMAD.MOV.U32 R230, RZ, RZ, R99 ;  /* 0x000000ffffe67224 */ /* 0x000fe200078e0063 */
[----:B------:R-:W-:-:S02]  /*82d0*/  PRMT R99, R229, 0x5410, R228 ;  /* 0x00005410e5637816 */ /* 0x000fc400000000e4 */
[----:B------:R-:W-:Y:S02]  /*82e0*/  @!P1 PRMT R228, R9, 0x5410, RZ ;  /* 0x0000541009e49816 */ /* 0x000fe400000000ff */
[----:B------:R-:W3:Y:S01]  /*82f0*/  MUFU.EX2 R9, R151 ;  /* 0x0000009700097308 */ /* 0x000ee20000000800 */
[----:B------:R-:W-:Y:S01]  /*8300*/  IMAD.MOV.U32 R109, RZ, RZ, R8 ;  /* 0x000000ffff6d7224 */ /* 0x000fe200078e0008 */
[----:B------:R-:W-:-:S06]  /*8310*/  @!P2 PRMT R229, R12, 0x5410, RZ ;  /* 0x000054100ce5a816 */ /* 0x000fcc00000000ff */
[----:B------:R-:W1:Y:S01]  /*8320*/  MUFU.EX2 R8, R149 ;  /* 0x0000009500087308 */ /* 0x000e620000000800 */
[C---:B--2---:R-:W-:Y:S01]  /*8330*/  FADD.FTZ R6, R3.reuse, R7 ;  /* 0x0000000703067221 */ /* 0x044fe20000010000 */
[----:B------:R-:W-:-:S06]  /*8340*/  F2FP.BF16.F32.PACK_AB R32, R3, R4 ;  /* 0x000000040320723e */ /* 0x000fcc00000010ff */
[----:B------:R-:W2:Y:S01]  /*8350*/  MUFU.EX2 R12, R147 ;  /* 0x00000093000c7308 */ /* 0x000ea20000000800 */
[----:B------:R-:W-:Y:S01]  /*8360*/  FADD.FTZ R4, R23, R14 ;  /* 0x0000000e17047221 */ /* 0x000fe20000010000 */
[----:B---3--:R-:W-:-:S03]  /*8370*/  FADD.FTZ R3, R9, R6 ;  /* 0x0000000609037221 */ /* 0x008fc60000010000 */
[----:B------:R-:W-:Y:S01]  /*8380*/  FADD.FTZ R4, R19, R4 ;  /* 0x0000000413047221 */ /* 0x000fe20000010000 */
[----:B-1----:R-:W-:-:S03]  /*8390*/  FADD.FTZ R3, R8, R3 ;  /* 0x0000000308037221 */ /* 0x002fc60000010000 */
[----:B------:R-:W-:Y:S02]  /*83a0*/  FADD.FTZ R6, R28, R4 ;  /* 0x000000041c067221 */ /* 0x000fe40000010000 */
[----:B------:R1:W3:Y:S02]  /*83b0*/  MUFU.EX2 R4, R143 ;  /* 0x0000008f00047308 */ /* 0x0002e40000000800 */
[----:B------:R-:W-:Y:S01]  /*83c0*/  FADD.FTZ R6, R25, R6 ;  /* 0x0000000619067221 */ /* 0x000fe20000010000 */
[----:B--2---:R-:W-:Y:S01]  /*83d0*/  FADD.FTZ R3, R12, R3 ;  /* 0x000000030c037221 */ /* 0x004fe20000010000 */
[----:B------:R-:W-:Y:S02]  /*83e0*/  F2FP.BF16.F32.PACK_AB R19, R8, R9 ;  /* 0x000000090813723e */ /* 0x000fe400000010ff */
[----:B------:R-:W-:Y:S01]  /*83f0*/  FADD.FTZ R6, R27, R6 ;  /* 0x000000061b067221 */ /* 0x000fe20000010000 */
[----:B------:R-:W-:Y:S02]  /*8400*/  FADD.FTZ R8, R11, R3 ;  /* 0x000000030b087221 */ /* 0x000fe40000010000 */
[----:B------:R-:W2:Y:S01]  /*8410*/  MUFU.EX2 R3, R131 ;  /* 0x0000008300037308 */ /* 0x000ea20000000800 */
[----:B------:R-:W-:Y:S01]  /*8420*/  FADD.FTZ R7, R24, R6 ;  /* 0x0000000618077221 */ /* 0x000fe20000010000 */
[----:B------:R-:W-:Y:S01]  /*8430*/  FADD.FTZ R6, R10, R8 ;  /* 0x000000080a067221 */ /* 0x000fe20000010000 */
[----:B------:R-:W-:-:S03]  /*8440*/  VIADD R230, R230, 0x4 ;  /* 0x00000004e6e67836 */ /* 0x000fc60000000000 */
[----:B------:R-:W-:Y:S01]  /*8450*/  FADD.FTZ R6, R5, R6 ;  /* 0x0000000605067221 */ /* 0x000fe20000010000 */
[----:B------:R-:W-:Y:S01]  /*8460*/  IMAD.WIDE.U32 R70, R230, -0x326172a9, RZ ;  /* 0xcd9e8d57e6467825 */ /* 0x000fe200078e00ff */
[----:B------:R-:W-:Y:S01]  /*8470*/  @!P4 PRMT R232, R21, 0x5410, RZ ;  /* 0x0000541015e8c816 */ /* 0x000fe200000000ff */
[----:B-1----:R1:W4:Y:S02]  /*8480*/  LDL.LU.S16 R143, [R1+0xa4] ;  /* 0x0000a400018f7983 */ /* 0x0023240000300600 */
[----:B---3--:R-:W-:-:S04]  /*8490*/  FADD.FTZ R5, R4, R6 ;  /* 0x0000000604057221 */ /* 0x008fc80000010000 */
[C---:B--2---:R-:W-:Y:S01]  /*84a0*/  FADD.FTZ R16, R3.reuse, R5 ;  /* 0x0000000503107221 */ /* 0x044fe20000010000 */
[----:B------:R-:W-:Y:S02]  /*84b0*/  F2FP.BF16.F32.PACK_AB R49, R3, R4 ;  /* 0x000000040331723e */ /* 0x000fe400000010ff */
[----:B------:R-:W-:-:S05]  /*84c0*/  LOP3.LUT R3, R71, R83, RZ, 0x3c, !PT ;  /* 0x0000005347037212 */ /* 0x000fca00078e3cff */
        /* <DEDUP_REMOVED lines=9> */
[----:B------:R-:W-:Y:S01]  /*8560*/  FADD.FTZ R7, R26, R7 ;  /* 0x000000071a077221 */ /* 0x000fe20000010000 */
[----:B------:R-:W-:Y:S02]  /*8570*/  LOP3.LUT R6, R9, UR16, R14, 0x96, !PT ;  /* 0x0000001009067c12 */ /* 0x000fe4000f8e960e */
[----:B------:R-:W-:Y:S01]  /*8580*/  LOP3.LUT R4, R53, UR11, R4, 0x96, !PT ;  /* 0x0000000b35047c12 */ /* 0x000fe2000f8e9604 */
[----:B------:R-:W-:Y:S02]  /*8590*/  FADD.FTZ R13, R22, R7 ;  /* 0x00000007160d7221 */ /* 0x000fe40000010000 */
[----:B------:R-:W-:-:S04]  /*85a0*/  IMAD.WIDE.U32 R6, R6, -0x2daee0ad, RZ ;  /* 0xd2511f5306067825 */ /* 0x000fc800078e00ff */
[----:B------:R-:W-:Y:S01]  /*85b0*/  IMAD.WIDE.U32 R4, R4, -0x326172a9, RZ ;  /* 0xcd9e8d5704047825 */ /* 0x000fe200078e00ff */
[----:B------:R-:W-:-:S04]  /*85c0*/  LOP3.LUT R9, R7, UR9, R52, 0x96, !PT ;  /* 0x0000000907097c12 */ /* 0x000fc8000f8e9634 */
[----:B------:R-:W-:Y:S01]  /*85d0*/  LOP3.LUT R10, R5, UR10, R8, 0x96, !PT ;  /* 0x0000000a050a7c12 */ /* 0x000fe2000f8e9608 */
[----:B------:R-:W-:Y:S01]  /*85e0*/  IMAD.WIDE.U32 R8, R9, -0x326172a9, RZ ;  /* 0xcd9e8d5709087825 */ /* 0x000fe200078e00ff */
[----:B------:R-:W-:-:S03]  /*85f0*/  F2FP.BF16.F32.PACK_AB R40, R11, R12 ;  /* 0x0000000c0b28723e */ /* 0x000fc600000010ff */
[----:B------:R-:W-:Y:S01]  /*8600*/  IMAD.WIDE.U32 R10, R10, -0x2daee0ad, RZ ;  /* 0xd2511f530a0a7825 */ /* 0x000fe200078e00ff */
[----:B------:R-:W-:-:S04]  /*8610*/  LOP3.LUT R12, R9, UR23, R4, 0x96, !PT ;  /* 0x00000017090c7c12 */ /* 0x000fc8000f8e9604 */
[----:B------:R-:W-:-:S05]  /*8620*/  LOP3.LUT R4, R11, UR8, R6, 0x96, !PT ;  /* 0x000000080b047c12 */ /* 0x000fca000f8e9606 */
[----:B------:R-:W-:-:S05]  /*8630*/  IMAD.WIDE.U32 R4, R4, -0x326172a9, RZ ;  /* 0xcd9e8d5704047825 */ /* 0x000fca00078e00ff */
[----:B------:R-:W-:Y:S02]  /*8640*/  LOP3.LUT R3, R5, UR33, R8, 0x96, !PT ;  /* 0x0000002105037c12 */ /* 0x000fe4000f8e9608 */
[----:B------:R-:W2:Y:S08]  /*8650*/  MUFU.EX2 R8, R95 ;  /* 0x0000005f00087308 */ /* 0x000eb00000000800 */
[----:B------:R-:W3:Y:S01]  /*8660*/  MUFU.EX2 R7, R91 ;  /* 0x0000005b00077308 */ /* 0x000ee20000000800 */
[----:B--2---:R-:W-:-:S04]  /*8670*/  FADD.FTZ R11, R8, R13 ;  /* 0x0000000d080b7221 */ /* 0x004fc80000010000 */
[----:B---3--:R-:W-:Y:S01]  /*8680*/  FADD.FTZ R13, R7, R11 ;  /* 0x0000000b070d7221 */ /* 0x008fe20000010000 */
[----:B------:R1:W2:Y:S04]  /*8690*/  LDL.LU.S16 R91, [R1+0x98] ;  /* 0x00009800015b7983 */ /* 0x0002a80000300600 */
[----:B------:R1:W3:Y:S01]  /*86a0*/  LDL.LU.S16 R11, [R1+0xa0] ;  /* 0x0000a000010b7983 */ /* 0x0002e20000300600 */
[----:B------:R-:W-:-:S04]  /*86b0*/  LOP3.LUT R6, R3, 0xff, RZ, 0xc0, !PT ;  /* 0x000000ff03067812 */ /* 0x000fc800078ec0ff */
[----:B------:R-:W-:Y:S02]  /*86c0*/  ISETP.LE.U32.AND P4, PT, R6, UR12, PT ;  /* 0x0000000c06007c0c */ /* 0x000fe4000bf83070 */
[----:B------:R-:W-:-:S04]  /*86d0*/  LOP3.LUT R6, R3, 0xffff, RZ, 0xc0, !PT ;  /* 0x0000ffff03067812 */ /* 0x000fc800078ec0ff */
[----:B------:R-:W-:Y:S02]  /*86e0*/  SHF.R.U32.HI R6, RZ, 0x8, R6 ;  /* 0x00000008ff067819 */ /* 0x000fe40000011606 */
[--C-:B------:R-:W-:Y:S02]  /*86f0*/  SHF.R.U32.HI R9, RZ, 0x18, R3.reuse ;  /* 0x00000018ff097819 */ /* 0x100fe40000011603 */
[----:B------:R-:W-:Y:S02]  /*8700*/  LOP3.LUT R6, R6, 0xffff, RZ, 0xc0, !PT ;  /* 0x0000ffff06067812 */ /* 0x000fe400078ec0ff */
[----:B------:R-:W-:Y:S02]  /*8710*/  SHF.R.U32.HI R3, RZ, 0x10, R3 ;  /* 0x00000010ff037819 */ /* 0x000fe40000011603 */
[----:B------:R-:W-:Y:S02]  /*8720*/  ISETP.LE.U32.AND P3, PT, R6, UR12, PT ;  /* 0x0000000c06007c0c */ /* 0x000fe4000bf63070 */
[----:B------:R-:W-:Y:S01]  /*8730*/  ISETP.LE.U32.AND P1, PT, R9, UR12, PT ;  /* 0x0000000c09007c0c */ /* 0x000fe2000bf23070 */
[----:B------:R-:W1:Y:S01]  /*8740*/  MUFU.EX2 R6, R130 ;  /* 0x0000008200067308 */ /* 0x000e620000000800 */
[----:B------:R-:W-:-:S04]  /*8750*/  LOP3.LUT R9, R3, 0xff, RZ, 0xc0, !PT ;  /* 0x000000ff03097812 */ /* 0x000fc800078ec0ff */
[----:B------:R-:W-:-:S03]  /*8760*/  ISETP.LE.U32.AND P2, PT, R9, UR12, PT ;  /* 0x0000000c09007c0c */ /* 0x000fc6000bf43070 */
[----:B------:R-:W1:Y:S01]  /*8770*/  MUFU.EX2 R3, R129 ;  /* 0x0000008100037308 */ /* 0x000e620000000800 */
[----:B------:R-:W-:Y:S02]  /*8780*/  F2FP.BF16.F32.PACK_AB R50, R22, R26 ;  /* 0x0000001a1632723e */ /* 0x000fe400000010ff */
[C---:B------:R-:W-:Y:S02]  /*8790*/  PRMT R26, R18.reuse, 0x7610, R26 ;  /* 0x00007610121a7816 */ /* 0x040fe4000000001a */
[----:B------:R-:W-:Y:S01]  /*87a0*/  PRMT R23, R17, 0x7610, R23 ;  /* 0x0000761011177816 */ /* 0x000fe20000000017 */
[----:B------:R-:W-:Y:S01]  /*87b0*/  IMAD.MOV.U32 R153, RZ, RZ, R155 ;  /* 0x000000ffff997224 */ /* 0x000fe200078e009b */
[----:B------:R-:W-:Y:S01]  /*87c0*/  F2FP.BF16.F32.PACK_AB R41, R25, R28 ;  /* 0x0000001c1929723e */ /* 0x000fe200000010ff */
[----:B------:R-:W-:Y:S01]  /*87d0*/  IMAD.MOV.U32 R155, RZ, RZ, R103 ;  /* 0x000000ffff9b7224 */ /* 0x000fe200078e0067 */
[----:B------:R-:W-:Y:S01]  /*87e0*/  F2FP.BF16.F32.PACK_AB R22, R7, R8 ;  /* 0x000000080716723e */ /* 0x000fe200000010ff */
[----:B------:R-:W-:Y:S01]  /*87f0*/  IMAD.MOV.U32 R103, RZ, RZ, R112 ;  /* 0x000000ffff677224 */ /* 0x000fe200078e0070 */
[----:B------:R-:W-:Y:S01]  /*8800*/  PRMT R25, R18, 0x7632, R25 ;  /* 0x0000763212197816 */ /* 0x000fe20000000019 */
[----:B----4-:R-:W-:-:S02]  /*8810*/  @!P4 HFMA2.BF16_V2 R144, -RZ.H0_H0, RZ.H0_H0, -R26.H0_H0 ;  /* 0x200000ffff90c231 */ /* 0x010fc4000034091a */
[----:B-1----:R-:W-:Y:S01]  /*8820*/  FADD.FTZ R7, R6, R16 ;  /* 0x0000001006077221 */ /* 0x002fe20000010000 */
[----:B------:R-:W-:Y:S02]  /*8830*/  IMAD.MOV.U32 R112, RZ, RZ, R141 ;  /* 0x000000ffff707224 */ /* 0x000fe400078e008d */
[----:B------:R-:W-:Y:S01]  /*8840*/  IMAD.MOV.U32 R141, RZ, RZ, R150 ;  /* 0x000000ffff8d7224 */ /* 0x000fe200078e0096 */
[----:B------:R-:W-:Y:S01]  /*8850*/  F2FP.BF16.F32.PACK_AB R48, R24, R27 ;  /* 0x0000001b1830723e */ /* 0x000fe200000010ff */
[----:B------:R-:W-:Y:S01]  /*8860*/  IMAD.MOV.U32 R150, RZ, RZ, R163 ;  /* 0x000000ffff967224 */ /* 0x000fe200078e00a3 */
[----:B------:R-:W-:Y:S01]  /*8870*/  PRMT R24, R17, 0x7632, R24 ;  /* 0x0000763211187816 */ /* 0x000fe20000000018 */
[----:B------:R-:W-:Y:S02]  /*8880*/  IMAD.MOV.U32 R152, RZ, RZ, R154 ;  /* 0x000000ffff987224 */ /* 0x000fe400078e009a */
[C---:B------:R-:W-:Y:S01]  /*8890*/  FADD.FTZ R18, R3.reuse, R7 ;  /* 0x0000000703127221 */ /* 0x040fe20000010000 */
[----:B------:R-:W-:Y:S01]  /*88a0*/  F2FP.BF16.F32.PACK_AB R21, R3, R6 ;  /* 0x000000060315723e */ /* 0x000fe200000010ff */
[----:B------:R-:W-:Y:S01]  /*88b0*/  IMAD.MOV.U32 R154, RZ, RZ, R112 ;  /* 0x000000ffff9a7224 */ /* 0x000fe200078e0070 */
[----:B------:R-:W-:Y:S01]  /*88c0*/  PRMT R9, R144, 0x7610, R9 ;  /* 0x0000761090097816 */ /* 0x000fe20000000009 */
[----:B------:R-:W-:-:S02]  /*88d0*/  IMAD.MOV.U32 R112, RZ, RZ, R141 ;  /* 0x000000ffff707224 */ /* 0x000fc400078e008d */
[----:B------:R-:W-:Y:S01]  /*88e0*/  IMAD.MOV.U32 R141, RZ, RZ, R150 ;  /* 0x000000ffff8d7224 */ /* 0x000fe200078e0096 */
[----:B------:R-:W-:Y:S01]  /*88f0*/  PRMT R163, R26, 0x5410, R25 ;  /* 0x000054101aa37816 */ /* 0x000fe20000000019 */
[----:B------:R-:W-:Y:S01]  /*8900*/  IMAD.MOV.U32 R150, RZ, RZ, R159 ;  /* 0x000000ffff967224 */ /* 0x000fe200078e009f */
[----:B------:R-:W-:Y:S02]  /*8910*/  PRMT R159, R23, 0x5410, R24 ;  /* 0x00005410179f7816 */ /* 0x000fe40000000018 */
[----:B------:R-:W-:Y:S02]  /*8920*/  @!P4 PRMT R26, R9, 0x5410, RZ ;  /* 0x00005410091ac816 */ /* 0x000fe400000000ff */
[----:B------:R-:W-:Y:S02]  /*8930*/  LOP3.LUT R9, R4, 0xffff, RZ, 0xc0, !PT ;  /* 0x0000ffff04097812 */ /* 0x000fe400078ec0ff */
[----:B------:R-:W-:Y:S01]  /*8940*/  SHF.R.U32.HI R7, RZ, 0x18, R4 ;  /* 0x00000018ff077819 */ /* 0x000fe20000011604 */
[----:B------:R-:W-:-:S05]  /*8950*/  @!P3 HFMA2.BF16_V2 R143, -RZ.H0_H0, RZ.H0_H0, -R25.H0_H0 ;  /* 0x200000ffff8fb231 */ /* 0x000fca0000340919 */
[----:B------:R-:W-:-:S04]  /*8960*/  PRMT R8, R143, 0x7610, R8 ;  /* 0x000076108f087816 */ /* 0x000fc80000000008 */
[----:B------:R-:W-:Y:S01]  /*8970*/  @!P3 PRMT R25, R8, 0x5410, RZ ;  /* 0x000054100819b816 */ /* 0x000fe200000000ff */
[----:B---3--:R-:W-:-:S05]  /*8980*/  @!P2 HFMA2.BF16_V2 R11, -RZ.H0_H0, RZ.H0_H0, -R23.H0_H0 ;  /* 0x200000ffff0ba231 */ /* 0x008fca0000340917 */
[----:B------:R-:W-:Y:S01]  /*8990*/  PRMT R3, R11, 0x7610, R3 ;  /* 0x000076100b037816 */ /* 0x000fe20000000003 */
[----:B--2---:R-:W-:Y:S01]  /*89a0*/  @!P1 HFMA2.BF16_V2 R91, -RZ.H0_H0, RZ.H0_H0, -R24.H0_H0 ;  /* 0x200000ffff5b9231 */ /* 0x004fe20000340918 */
[----:B------:R-:W-:Y:S02]  /*89b0*/  SHF.R.U32.HI R11, RZ, 0x10, R4 ;  /* 0x00000010ff0b7819 */ /* 0x000fe40000011604 */
[----:B------:R-:W-:Y:S02]  /*89c0*/  @!P2 PRMT R23, R3, 0x5410, RZ ;  /* 0x000054100317a816 */ /* 0x000fe400000000ff */
[----:B------:R-:W-:Y:S01]  /*89d0*/  LOP3.LUT R3, R4, 0xff, RZ, 0xc0, !PT ;  /* 0x000000ff04037812 */ /* 0x000fe200078ec0ff */
[----:B------:R-:W-:Y:S01]  /*89e0*/  IMAD.WIDE.U32 R4, R12, -0x2daee0ad, RZ ;  /* 0xd2511f530c047825 */ /* 0x000fe200078e00ff */
[----:B------:R-:W-:Y:S02]  /*89f0*/  PRMT R6, R91, 0x7610, R6 ;  /* 0x000076105b067816 */ /* 0x000fe40000000006 */
[----:B------:R-:W-:Y:S01]  /*8a00*/  ISETP.LE.U32.AND P3, PT, R3, UR12, PT ;  /* 0x0000000c03007c0c */ /* 0x000fe2000bf63070 */
[----:B------:R1:W2:Y:S01]  /*8a10*/  LDL.LU.S16 R91, [R1+0xac] ;  /* 0x0000ac00015b7983 */ /* 0x0002a20000300600 */
[----:B------:R-:W-:-:S02]  /*8a20*/  LOP3.LUT R3, R5, UR32, R10, 0x96, !PT ;  /* 0x0000002005037c12 */ /* 0x000fc4000f8e960a */
[----:B------:R-:W-:Y:S02]  /*8a30*/  @!P1 PRMT R24, R6, 0x5410, RZ ;  /* 0x0000541006189816 */ /* 0x000fe400000000ff */
[----:B------:R-:W-:-:S04]  /*8a40*/  SHF.R.U32.HI R6, RZ, 0x10, R3 ;  /* 0x00000010ff067819 */ /* 0x000fc80000011603 */
[----:B------:R-:W-:-:S04]  /*8a50*/  LOP3.LUT R6, R6, 0xff, RZ, 0xc0, !PT ;  /* 0x000000ff06067812 */ /* 0x000fc800078ec0ff */
[----:B------:R-:W-:Y:S02]  /*8a60*/  ISETP.LE.U32.AND P6, PT, R6, UR12, PT ;  /* 0x0000000c06007c0c */ /* 0x000fe4000bfc3070 */
[----:B------:R-:W-:-:S04]  /*8a70*/  LOP3.LUT R6, R4, 0xff, RZ, 0xc0, !PT ;  /* 0x000000ff04067812 */ /* 0x000fc800078ec0ff */
[----:B------:R-:W-:Y:S02]  /*8a80*/  ISETP.LE.U32.AND P4, PT, R6, UR12, PT ;  /* 0x0000000c06007c0c */ /* 0x000fe4000bf83070 */
[----:B------:R-:W3:Y:S01]  /*8a90*/  MUFU.EX2 R6, R88 ;  /* 0x0000005800067308 */ /* 0x000ee20000000800 */
[----:B------:R-:W-:Y:S02]  /*8aa0*/  LOP3.LUT R10, R4, 0xffff, RZ, 0xc0, !PT ;  /* 0x0000ffff040a7812 */ /* 0x000fe400078ec0ff */
[--C-:B------:R-:W-:Y:S02]  /*8ab0*/  SHF.R.U32.HI R12, RZ, 0x10, R4.reuse ;  /* 0x00000010ff0c7819 */ /* 0x100fe40000011604 */
[----:B------:R-:W-:-:S03]  /*8ac0*/  SHF.R.U32.HI R8, RZ, 0x18, R4 ;  /* 0x00000018ff087819 */ /* 0x000fc60000011604 */
[----:B------:R-:W4:Y:S01]  /*8ad0*/  MUFU.EX2 R4, R84 ;  /* 0x0000005400047308 */ /* 0x000f220000000800 */
[----:B------:R-:W-:-:S04]  /*8ae0*/  SHF.R.U32.HI R5, RZ, 0x8, R9 ;  /* 0x00000008ff057819 */ /* 0x000fc80000011609 */
[----:B------:R-:W-:-:S04]  /*8af0*/  LOP3.LUT R5, R5, 0xffff, RZ, 0xc0, !PT ;  /* 0x0000ffff05057812 */ /* 0x000fc800078ec0ff */
[----:B------:R-:W-:Y:S01]  /*8b00*/  ISETP.LE.U32.AND P5, PT, R5, UR12, PT ;  /* 0x0000000c05007c0c */ /* 0x000fe2000bfa3070 */
[----:B---3--:R-:W-:Y:S01]  /*8b10*/  FADD.FTZ R5, R6, R13 ;  /* 0x0000000d06057221 */ /* 0x008fe20000010000 */
[----:B------:R-:W-:Y:S02]  /*8b20*/  ISETP.LE.U32.AND P1, PT, R7, UR12, PT ;  /* 0x0000000c07007c0c */ /* 0x000fe4000bf23070 */
[----:B------:R-:W-:Y:S01]  /*8b30*/  LOP3.LUT R7, R11, 0xff, RZ, 0xc0, !PT ;  /* 0x000000ff0b077812 */ /* 0x000fe200078ec0ff */
[C---:B----4-:R-:W-:Y:S01]  /*8b40*/  FADD.FTZ R11, R4.reuse, R5 ;  /* 0x00000005040b7221 */ /* 0x050fe20000010000 */
[----:B------:R-:W-:Y:S02]  /*8b50*/  F2FP.BF16.F32.PACK_AB R51, R4, R6 ;  /* 0x000000060433723e */ /* 0x000fe400000010ff */
[----:B------:R1:W3:Y:S01]  /*8b60*/  LDL.LU.S16 R4, [R1+0xb0] ;  /* 0x0000b00001047983 */ /* 0x0002e20000300600 */
[----:B------:R-:W-:Y:S01]  /*8b70*/  PRMT R28, R30, 0x7632, R28 ;  /* 0x000076321e1c7816 */ /* 0x000fe2000000001c */
[----:B------:R-:W-:-:S02]  /*8b80*/  IMAD.MOV.U32 R147, RZ, RZ, R153 ;  /* 0x000000ffff937224 */ /* 0x000fc400078e0099 */
[----:B------:R-:W-:Y:S02]  /*8b90*/  IMAD.MOV.U32 R153, RZ, RZ, R156 ;  /* 0x000000ffff997224 */ /* 0x000fe400078e009c */
[----:B------:R-:W-:Y:S02]  /*8ba0*/  IMAD.MOV.U32 R156, RZ, RZ, R105 ;  /* 0x000000ffff9c7224 */ /* 0x000fe400078e0069 */
[----:B------:R-:W-:Y:S01]  /*8bb0*/  IMAD.MOV.U32 R105, RZ, RZ, R158 ;  /* 0x000000ffff697224 */ /* 0x000fe200078e009e */
[----:B------:R-:W-:Y:S01]  /*8bc0*/  PRMT R158, R30, 0x5410, R28 ;  /* 0x000054101e9e7816 */ /* 0x000fe2000000001c */
[----:B--2---:R-:W-:-:S05]  /*8bd0*/  @!P3 HFMA2.BF16_V2 R91, -RZ.H0_H0, RZ.H0_H0, -R30.H0_H0 ;  /* 0x200000ffff5bb231 */ /* 0x004fca000034091e */
[----:B------:R-:W-:-:S04]  /*8be0*/  PRMT R71, R91, 0x7610, R71 ;  /* 0x000076105b477816 */ /* 0x000fc80000000047 */
[----:B------:R-:W-:Y:S01]  /*8bf0*/  @!P3 PRMT R30, R71, 0x5410, RZ ;  /* 0x00005410471eb816 */ /* 0x000fe200000000ff */
[----:B---3--:R-:W-:-:S05]  /*8c00*/  @!P5 HFMA2.BF16_V2 R4, -RZ.H0_H0, RZ.H0_H0, -R28.H0_H0 ;  /* 0x200000ffff04d231 */ /* 0x008fca000034091c */
[----:B------:R-:W-:Y:S02]  /*8c10*/  PRMT R13, R4, 0x7610, R13 ;  /* 0x00007610040d7816 */ /* 0x000fe4000000000d */
[----:B------:R-:W-:-:S04]  /*8c20*/  LOP3.LUT R4, R3, 0xff, RZ, 0xc0, !PT ;  /* 0x000000ff03047812 */ /* 0x000fc800078ec0ff */
[----:B------:R-:W-:Y:S02]  /*8c30*/  ISETP.LE.U32.AND P3, PT, R4, UR12, PT ;  /* 0x0000000c04007c0c */ /* 0x000fe4000bf63070 */
[----:B------:R1:W2:Y:S01]  /*8c40*/  LDL.LU.S16 R4, [R1+0xb4] ;  /* 0x0000b40001047983 */ /* 0x0002a20000300600 */
[----:B------:R-:W-:Y:S02]  /*8c50*/  PRMT R27, R29, 0x7632, R27 ;  /* 0x000076321d1b7816 */ /* 0x000fe4000000001b */
[----:B------:R-:W-:Y:S01]  /*8c60*/  ISETP.LE.U32.AND P2, PT, R7, UR12, PT ;  /* 0x0000000c07007c0c */ /* 0x000fe2000bf43070 */
[----:B------:R-:W-:Y:S02]  /*8c70*/  IMAD.MOV.U32 R146, RZ, RZ, R152 ;  /* 0x000000ffff927224 */ /* 0x000fe400078e0098 */
[----:B------:R-:W-:Y:S01]  /*8c80*/  IMAD.MOV.U32 R152, RZ, RZ, R156 ;  /* 0x000000ffff987224 */ /* 0x000fe200078e009c */
[----:B------:R-:W-:Y:S01]  /*8c90*/  PRMT R156, R29, 0x5410, R27 ;  /* 0x000054101d9c7816 */ /* 0x000fe2000000001b */
[----:B--2---:R-:W-:-:S05]  /*8ca0*/  @!P1 HFMA2.BF16_V2 R4, -RZ.H0_H0, RZ.H0_H0, -R27.H0_H0 ;  /* 0x200000ffff049231 */ /* 0x004fca000034091b */
[----:B------:R-:W-:-:S04]  /*8cb0*/  PRMT R7, R4, 0x7610, R7 ;  /* 0x0000761004077816 */ /* 0x000fc80000000007 */
[----:B------:R-:W-:Y:S02]  /*8cc0*/  @!P1 PRMT R27, R7, 0x5410, RZ ;  /* 0x00005410071b9816 */ /* 0x000fe400000000ff */
[----:B------:R1:W2:Y:S01]  /*8cd0*/  LDL.LU.S16 R7, [R1+0xb8] ;  /* 0x0000b80001077983 */ /* 0x0002a20000300600 */
[----:B------:R-:W-:Y:S02]  /*8ce0*/  SHF.R.U32.HI R4, RZ, 0x18, R3 ;  /* 0x00000018ff047819 */ /* 0x000fe40000011603 */
[----:B------:R-:W-:Y:S02]  /*8cf0*/  @!P5 PRMT R28, R13, 0x5410, RZ ;  /* 0x000054100d1cd816 */ /* 0x000fe400000000ff */
[----:B------:R-:W-:Y:S01]  /*8d00*/  ISETP.LE.U32.AND P5, PT, R4, UR12, PT ;  /* 0x0000000c04007c0c */ /* 0x000fe2000bfa3070 */
[----:B--2---:R-:W-:-:S05]  /*8d10*/  @!P2 HFMA2.BF16_V2 R7, -RZ.H0_H0, RZ.H0_H0, -R29.H0_H0 ;  /* 0x200000ffff07a231 */ /* 0x004fca000034091d */
[----:B------:R-:W-:-:S04]  /*8d20*/  PRMT R4, R7, 0x7610, R4 ;  /* 0x0000761007047816 */ /* 0x000fc80000000004 */
[----:B------:R-:W-:Y:S02]  /*8d30*/  @!P2 PRMT R29, R4, 0x5410, RZ ;  /* 0x00005410041da816 */ /* 0x000fe400000000ff */
[----:B------:R1:W2:Y:S01]  /*8d40*/  LDL.LU.S16 R4, [R1+0xbc] ;  /* 0x0000bc0001047983 */ /* 0x0002a20000300600 */
[C---:B------:R-:W-:Y:S02]  /*8d50*/  PRMT R227, R33.reuse, 0x7610, R227 ;  /* 0x0000761021e37816 */ /* 0x040fe400000000e3 */
[----:B------:R-:W-:Y:S01]  /*8d60*/  PRMT R226, R33, 0x7632, R226 ;  /* 0x0000763221e27816 */ /* 0x000fe200000000e2 */
[----:B------:R-:W-:Y:S02]  /*8d70*/  IMAD.MOV.U32 R151, RZ, RZ, R152 ;  /* 0x000000ffff977224 */ /* 0x000fe400078e0098 */
[----:B------:R-:W-:Y:S01]  /*8d80*/  IMAD.MOV.U32 R152, RZ, RZ, R157 ;  /* 0x000000ffff987224 */ /* 0x000fe200078e009d */
[----:B------:R-:W-:Y:S01]  /*8d90*/  PRMT R157, R227, 0x5410, R226 ;  /* 0x00005410e39d7816 */ /* 0x000fe200000000e2 */
[----:B--2---:R-:W-:-:S05]  /*8da0*/  @!P3 HFMA2.BF16_V2 R4, -RZ.H0_H0, RZ.H0_H0, -R227.H0_H0 ;  /* 0x200000ffff04b231 */ /* 0x004fca00003409e3 */
[----:B------:R-:W-:-:S04]  /*8db0*/  PRMT R5, R4, 0x7610, R5 ;  /* 0x0000761004057816 */ /* 0x000fc80000000005 */
[----:B------:R-:W-:Y:S02]  /*8dc0*/  @!P3 PRMT R227, R5, 0x5410, RZ ;  /* 0x0000541005e3b816 */ /* 0x000fe400000000ff */
[----:B------:R1:W2:Y:S04]  /*8dd0*/  LDL.LU.S16 R5, [R1+0xc0] ;  /* 0x0000c00001057983 */ /* 0x0002a80000300600 */
[----:B------:R1:W3:Y:S01]  /*8de0*/  LDL.LU.S16 R13, [R1+0xc4] ;  /* 0x0000c400010d7983 */ /* 0x0002e20000300600 */
[----:B------:R-:W-:-:S05]  /*8df0*/  PRMT R224, R32, 0x7632, R224 ;  /* 0x0000763220e07816 */ /* 0x000fca00000000e0 */
[----:B---3--:R-:W-:-:S05]  /*8e00*/  @!P5 HFMA2.BF16_V2 R13, -RZ.H0_H0, RZ.H0_H0, -R224.H0_H0 ;  /* 0x200000ffff0dd231 */ /* 0x008fca00003409e0 */
[----:B------:R-:W-:Y:S02]  /*8e10*/  PRMT R9, R13, 0x7610, R9 ;  /* 0x000076100d097816 */ /* 0x000fe40000000009 */
[----:B------:R1:W3:Y:S01]  /*8e20*/  LDL.LU.S16 R13, [R1+0xc8] ;  /* 0x0000c800010d7983 */ /* 0x0002e20000300600 */
[----:B------:R-:W-:Y:S02]  /*8e30*/  PRMT R211, R32, 0x7610, R211 ;  /* 0x0000761020d37816 */ /* 0x000fe400000000d3 */
[----:B------:R-:W-:Y:S02]  /*8e40*/  ISETP.LE.U32.AND P1, PT, R8, UR12, PT ;  /* 0x0000000c08007c0c */ /* 0x000fe4000bf23070 */
[----:B------:R-:W-:-:S04]  /*8e50*/  LOP3.LUT R3, R3, 0xffff, RZ, 0xc0, !PT ;  /* 0x0000ffff03037812 */ /* 0x000fc800078ec0ff */
[----:B------:R-:W-:-:S04]  /*8e60*/  SHF.R.U32.HI R3, RZ, 0x8, R3 ;  /* 0x00000008ff037819 */ /* 0x000fc80000011603 */
[----:B------:R-:W-:-:S04]  /*8e70*/  LOP3.LUT R3, R3, 0xffff, RZ, 0xc0, !PT ;  /* 0x0000ffff03037812 */ /* 0x000fc800078ec0ff */
[----:B------:R-:W-:Y:S01]  /*8e80*/  ISETP.LE.U32.AND P2, PT, R3, UR12, PT ;  /* 0x0000000c03007c0c */ /* 0x000fe2000bf43070 */
[----:B---3--:R-:W-:-:S05]  /*8e90*/  @!P6 HFMA2.BF16_V2 R13, -RZ.H0_H0, RZ.H0_H0, -R211.H0_H0 ;  /* 0x200000ffff0de231 */ /* 0x008fca00003409d3 */
[----:B------:R-:W-:Y:S02]  /*8ea0*/  PRMT R8, R13, 0x7610, R8 ;  /* 0x000076100d087816 */ /* 0x000fe40000000008 */
[----:B------:R1:W3:Y:S01]  /*8eb0*/  LDL.LU.S16 R13, [R1+0xd8] ;  /* 0x0000d800010d7983 */ /* 0x0002e20000300600 */
[----:B------:R-:W-:Y:S01]  /*8ec0*/  SHF.R.U32.HI R3, RZ, 0x8, R10 ;  /* 0x00000008ff037819 */ /* 0x000fe2000001160a */
[----:B------:R-:W4:Y:S03]  /*8ed0*/  MUFU.EX2 R4, R128 ;  /* 0x0000008000047308 */ /* 0x000f260000000800 */
[----:B------:R-:W-:-:S04]  /*8ee0*/  LOP3.LUT R3, R3, 0xffff, RZ, 0xc0, !PT ;  /* 0x0000ffff03037812 */ /* 0x000fc800078ec0ff */
[----:B------:R-:W-:Y:S02]  /*8ef0*/  ISETP.LE.U32.AND P3, PT, R3, UR12, PT ;  /* 0x0000000c03007c0c */ /* 0x000fe4000bf63070 */
[----:B------:R-:W1:Y:S01]  /*8f00*/  MUFU.EX2 R3, R127 ;  /* 0x0000007f00037308 */ /* 0x000e620000000800 */
[----:B------:R-:W-:Y:S01]  /*8f10*/  PRMT R210, R31, 0x7610, R210 ;  /* 0x000076101fd27816 */ /* 0x000fe200000000d2 */
[----:B------:R-:W-:Y:S02]  /*8f20*/  IMAD.MOV.U32 R149, RZ, RZ, R155 ;  /* 0x000000ffff957224 */ /* 0x000fe400078e009b */
[----:B--2---:R-:W-:Y:S01]  /*8f30*/  @!P2 HFMA2.BF16_V2 R5, -RZ.H0_H0, RZ.H0_H0, -R226.H0_H0 ;  /* 0x200000ffff05a231 */ /* 0x004fe200003409e2 */
[----:B------:R-:W-:Y:S02]  /*8f40*/  PRMT R155, R211, 0x5410, R224 ;  /* 0x00005410d39b7816 */ /* 0x000fe400000000e0 */
[----:B------:R-:W-:Y:S01]  /*8f50*/  @!P6 PRMT R211, R8, 0x5410, RZ ;  /* 0x0000541008d3e816 */ /* 0x000fe200000000ff */
[----:B----4-:R-:W-:Y:S01]  /*8f60*/  FADD.FTZ R8, R4, R18 ;  /* 0x0000001204087221 */ /* 0x010fe20000010000 */
[----:B------:R-:W-:-:S02]  /*8f70*/  PRMT R6, R5, 0x7610, R6 ;  /* 0x0000761005067816 */ /* 0x000fc40000000006 */
[----:B------:R-:W-:Y:S02]  /*8f80*/  @!P5 PRMT R224, R9, 0x5410, RZ ;  /* 0x0000541009e0d816 */ /* 0x000fe400000000ff */
[----:B------:R-:W-:Y:S01]  /*8f90*/  LOP3.LUT R5, R12, 0xff, RZ, 0xc0, !PT ;  /* 0x000000ff0c057812 */ /* 0x000fe200078ec0ff */
[C---:B-1----:R-:W-:Y:S01]  /*8fa0*/  FADD.FTZ R9, R3.reuse, R8 ;  /* 0x0000000803097221 */ /* 0x042fe20000010000 */
[----:B------:R-:W-:Y:S02]  /*8fb0*/  F2FP.BF16.F32.PACK_AB R43, R3, R4 ;  /* 0x00000004032b723e */ /* 0x000fe400000010ff */
[----:B------:R1:W2:Y:S01]  /*8fc0*/  LDL.LU.S16 R3, [R1+0xd4] ;  /* 0x0000d40001037983 */ /* 0x0002a20000300600 */
[----:B---3--:R-:W-:-:S05]  /*8fd0*/  @!P4 HFMA2.BF16_V2 R13, -RZ.H0_H0, RZ.H0_H0, -R210.H0_H0 ;  /* 0x200000ffff0dc231 */ /* 0x008fca00003409d2 */
[----:B------:R-:W-:Y:S02]  /*8fe0*/  PRMT R12, R13, 0x7610, R12 ;  /* 0x000076100d0c7816 */ /* 0x000fe4000000000c */
[----:B------:R1:W3:Y:S01]  /*8ff0*/  LDL.LU.S16 R13, [R1+0xcc] ;  /* 0x0000cc00010d7983 */ /* 0x0002e20000300600 */
[----:B------:R-:W-:Y:S02]  /*9000*/  PRMT R208, R19, 0x7632, R208 ;  /* 0x0000763213d07816 */ /* 0x000fe400000000d0 */
[----:B------:R-:W-:Y:S02]  /*9010*/  @!P2 PRMT R226, R6, 0x5410, RZ ;  /* 0x0000541006e2a816 */ /* 0x000fe400000000ff */
[----:B------:R-:W-:Y:S02]  /*9020*/  PRMT R209, R31, 0x7632, R209 ;  /* 0x000076321fd17816 */ /* 0x000fe400000000d1 */
[----:B------:R-:W-:Y:S01]  /*9030*/  ISETP.LE.U32.AND P2, PT, R5, UR12, PT ;  /* 0x0000000c05007c0c */ /* 0x000fe2000bf43070 */
[----:B---3--:R-:W-:-:S05]  /*9040*/  @!P1 HFMA2.BF16_V2 R13, -RZ.H0_H0, RZ.H0_H0, -R208.H0_H0 ;  /* 0x200000ffff0d9231 */ /* 0x008fca00003409d0 */
[----:B------:R-:W-:Y:S02]  /*9050*/  PRMT R8, R13, 0x7610, R8 ;  /* 0x000076100d087816 */ /* 0x000fe40000000008 */
[----:B------:R1:W3:Y:S01]  /*9060*/  LDL.LU.S16 R13, [R1+0xd0] ;  /* 0x0000d000010d7983 */ /* 0x0002e20000300600 */
[----:B--2---:R-:W-:Y:S01]  /*9070*/  @!P3 HFMA2.BF16_V2 R3, -RZ.H0_H0, RZ.H0_H0, -R209.H0_H0 ;  /* 0x200000ffff03b231 */ /* 0x004fe200003409d1 */
[----:B------:R-:W-:Y:S01]  /*9080*/  MUFU.EX2 R5, R126 ;  /* 0x0000007e00057308 */ /* 0x000fe20000000800 */
[----:B------:R-:W-:Y:S01]  /*9090*/  PRMT R207, R19, 0x7610, R207 ;  /* 0x0000761013cf7816 */ /* 0x000fe200000000cf */
[----:B------:R-:W-:Y:S01]  /*90a0*/  IMAD.MOV.U32 R145, RZ, RZ, R147 ;  /* 0x000000ffff917224 */ /* 0x000fe200078e0093 */
[----:B------:R-:W-:Y:S01]  /*90b0*/  LOP3.LUT R16, R39, UR28, R70, 0x96, !PT ;  /* 0x0000001c27107c12 */ /* 0x000fe2000f8e9646 */
[----:B------:R-:W-:Y:S01]  /*90c0*/  IMAD.MOV.U32 R144, RZ, RZ, R146 ;  /* 0x000000ffff907224 */ /* 0x000fe200078e0092 */
[----:B------:R-:W-:Y:S01]  /*90d0*/  PRMT R10, R3, 0x7610, R10 ;  /* 0x00007610030a7816 */ /* 0x000fe2000000000a */
[----:B------:R1:W2:Y:S02]  /*90e0*/  LDL.LU.S16 R32, [R1+0xe0] ;  /* 0x0000e00001207983 */ /* 0x0002a40000300600 */
[----:B------:R-:W4:Y:S01]  /*90f0*/  MUFU.EX2 R3, R125 ;  /* 0x0000007d00037308 */ /* 0x000f220000000800 */
[----:B------:R-:W-:-:S02]  /*9100*/  IMAD.MOV.U32 R147, RZ, RZ, R149 ;  /* 0x000000ffff937224 */ /* 0x000fc400078e0095 */
[----:B------:R-:W-:Y:S02]  /*9110*/  IMAD.MOV.U32 R149, RZ, RZ, R151 ;  /* 0x000000ffff957224 */ /* 0x000fe400078e0097 */
[----:B------:R-:W-:Y:S02]  /*9120*/  IMAD.MOV.U32 R151, RZ, RZ, R152 ;  /* 0x000000ffff977224 */ /* 0x000fe400078e0098 */
[----:B------:R-:W-:Y:S01]  /*9130*/  IMAD.MOV.U32 R146, RZ, RZ, R147 ;  /* 0x000000ffff927224 */ /* 0x000fe200078e0093 */
[----:B------:R-:W1:Y:S01]  /*9140*/  MUFU.EX2 R7, R81 ;  /* 0x0000005100077308 */ /* 0x000e620000000800 */
[----:B------:R-:W-:Y:S01]  /*9150*/  IMAD.MOV.U32 R147, RZ, RZ, R151 ;  /* 0x000000ffff937224 */ /* 0x000fe200078e0097 */
[----:B------:R-:W-:-:S06]  /*9160*/  PRMT R151, R207, 0x5410, R208 ;  /* 0x00005410cf977816 */ /* 0x000fcc00000000d0 */
[----:B------:R-:W1:Y:S01]  /*9170*/  MUFU.EX2 R6, R78 ;  /* 0x0000004e00067308 */ /* 0x000e620000000800 */
[----:B----4-:R-:W-:Y:S02]  /*9180*/  F2FP.BF16.F32.PACK_AB R44, R3, R5 ;  /* 0x00000005032c723e */ /* 0x010fe400000010ff */
[----:B------:R-:W-:Y:S02]  /*9190*/  PRMT R152, R210, 0x5410, R209 ;  /* 0x00005410d2987816 */ /* 0x000fe400000000d1 */
[----:B------:R-:W-:Y:S02]  /*91a0*/  @!P3 PRMT R209, R10, 0x5410, RZ ;  /* 0x000054100ad1b816 */ /* 0x000fe400000000ff */
[----:B------:R-:W-:Y:S02]  /*91b0*/  @!P1 PRMT R208, R8, 0x5410, RZ ;  /* 0x0000541008d09816 */ /* 0x000fe400000000ff */
[----:B------:R-:W-:Y:S01]  /*91c0*/  LOP3.LUT R17, R15, UR26, R38, 0x96, !PT ;  /* 0x0000001a0f117c12 */ /* 0x000fe2000f8e9626 */
[----:B-1----:R-:W-:-:S04]  /*91d0*/  FADD.FTZ R8, R7, R11 ;  /* 0x0000000b07087221 */ /* 0x002fc80000010000 */
[C---:B------:R-:W-:Y:S01]  /*91e0*/  FADD.FTZ R18, R6.reuse, R8 ;  /* 0x0000000806127221 */ /* 0x040fe20000010000 */
[----:B------:R-:W-:Y:S01]  /*91f0*/  F2FP.BF16.F32.PACK_AB R42, R6, R7 ;  /* 0x00000007062a723e */ /* 0x000fe200000010ff */
[----:B------:R-:W-:Y:S01]  /*9200*/  IMAD.WIDE.U32 R6, R17, -0x2daee0ad, RZ ;  /* 0xd2511f5311067825 */ /* 0x000fe200078e00ff */
[----:B------:R-:W-:-:S03]  /*9210*/  @!P4 PRMT R210, R12, 0x5410, RZ ;  /* 0x000054100cd2c816 */ /* 0x000fc600000000ff */
[----:B---3--:R-:W-:-:S05]  /*9220*/  @!P2 HFMA2.BF16_V2 R13, -RZ.H0_H0, RZ.H0_H0, -R207.H0_H0 ;  /* 0x200000ffff0da231 */ /* 0x008fca00003409cf */
[----:B------:R-:W-:-:S04]  /*9230*/  PRMT R4, R13, 0x7610, R4 ;  /* 0x000076100d047816 */ /* 0x000fc80000000004 */
[----:B------:R-:W-:Y:S01]  /*9240*/  @!P2 PRMT R207, R4, 0x5410, RZ ;  /* 0x0000541004cfa816 */ /* 0x000fe200000000ff */
[----:B------:R-:W-:-:S04]  /*9250*/  FADD.FTZ R4, R5, R9 ;  /* 0x0000000905047221 */ /* 0x000fc80000010000 */
[----:B------:R-:W-:Y:S01]  /*9260*/  FADD.FTZ R13, R3, R4 ;  /* 0x00000004030d7221 */ /* 0x000fe20000010000 */
[----:B------:R-:W-:-:S05]  /*9270*/  IMAD.WIDE.U32 R4, R16, -0x2daee0ad, RZ ;  /* 0xd2511f5310047825 */ /* 0x000fca00078e00ff */
[----:B------:R-:W-:-:S05]  /*9280*/  LOP3.LUT R10, R5, UR17, R20, 0x96, !PT ;  /* 0x00000011050a7c12 */ /* 0x000fca000f8e9614 */
[----:B------:R-:W-:Y:S01]  /*9290*/  IMAD.WIDE.U32 R10, R10, -0x326172a9, RZ ;  /* 0xcd9e8d570a0a7825 */ /* 0x000fe200078e00ff */
[----:B------:R-:W-:-:S04]  /*92a0*/  LOP3.LUT R8, R7, UR11, R4, 0x96, !PT ;  /* 0x0000000b07087c12 */ /* 0x000fc8000f8e9604 */
[----:B------:R-:W-:-:S05]  /*92b0*/  LOP3.LUT R5, R11, UR16, R14, 0x96, !PT ;  /* 0x000000100b057c12 */ /* 0x000fca000f8e960e */
[----:B------:R-:W-:-:S05]  /*92c0*/  IMAD.WIDE.U32 R4, R5, -0x2daee0ad, RZ ;  /* 0xd2511f5305047825 */ /* 0x000fca00078e00ff */
[----:B------:R-:W-:Y:S01]  /*92d0*/  LOP3.LUT R6, R5, UR9, R6, 0x96, !PT ;  /* 0x0000000905067c12 */ /* 0x000fe2000f8e9606 */
[----:B------:R-:W-:-:S04]  /*92e0*/  IMAD.WIDE.U32 R8, R8, -0x326172a9, RZ ;  /* 0xcd9e8d5708087825 */ /* 0x000fc800078e00ff */
[----:B------:R-:W-:-:S05]  /*92f0*/  IMAD.WIDE.U32 R6, R6, -0x326172a9, RZ ;  /* 0xcd9e8d5706067825 */ /* 0x000fca00078e00ff */
[----:B------:R-:W-:Y:S02]  /*9300*/  LOP3.LUT R12, R7, UR23, R8, 0x96, !PT ;  /* 0x00000017070c7c12 */ /* 0x000fe4000f8e9608 */
[----:B------:R-:W1:Y:S01]  /*9310*/  MUFU.EX2 R8, R75 ;  /* 0x0000004b00087308 */ /* 0x000e620000000800 */
[----:B------:R-:W-:-:S07]  /*9320*/  LOP3.LUT R10, R9, UR10, R10, 0x96, !PT ;  /* 0x0000000a090a7c12 */ /* 0x000fce000f8e960a */
[----:B------:R-:W3:Y:S01]  /*9330*/  MUFU.EX2 R7, R74 ;  /* 0x0000004a00077308 */ /* 0x000ee20000000800 */
[----:B------:R-:W-:-:S05]  /*9340*/  IMAD.WIDE.U32 R10, R10, -0x2daee0ad, RZ ;  /* 0xd2511f530a0a7825 */ /* 0x000fca00078e00ff */
[----:B------:R-:W-:Y:S01]  /*9350*/  LOP3.LUT R4, R11, UR8, R4, 0x96, !PT ;  /* 0x000000080b047c12 */ /* 0x000fe2000f8e9604 */
[----:B-1----:R-:W-:-:S04]  /*9360*/  FADD.FTZ R11, R8, R18 ;  /* 0x00000012080b7221 */ /* 0x002fc80000010000 */
[C---:B---3--:R-:W-:Y:S01]  /*9370*/  FADD.FTZ R11, R7.reuse, R11 ;  /* 0x0000000b070b7221 */ /* 0x048fe20000010000 */
[----:B------:R-:W-:Y:S02]  /*9380*/  F2FP.BF16.F32.PACK_AB R31, R7, R8 ;  /* 0x00000008071f723e */ /* 0x000fe400000010ff */
[----:B------:R1:W3:Y:S01]  /*9390*/  LDL.LU.S16 R7, [R1+0xdc] ;  /* 0x0000dc0001077983 */ /* 0x0002e20000300600 */
[----:B------:R-:W-:Y:S01]  /*93a0*/  IMAD.WIDE.U32 R4, R4, -0x326172a9, RZ ;  /* 0xcd9e8d5704047825 */ /* 0x000fe200078e00ff */
[----:B------:R-:W-:Y:S02]  /*93b0*/  PRMT R203, R41, 0x7632, R203 ;  /* 0x0000763229cb7816 */ /* 0x000fe400000000cb */
[----:B------:R1:W4:Y:S02]  /*93c0*/  LDL.LU.S16 R16, [R1+0xe4] ;  /* 0x0000e40001107983 */ /* 0x0003240000300600 */
[----:B------:R-:W-:-:S04]  /*93d0*/  LOP3.LUT R3, R5, UR33, R6, 0x96, !PT ;  /* 0x0000002105037c12 */ /* 0x000fc8000f8e9606 */
[----:B------:R-:W-:-:S04]  /*93e0*/  LOP3.LUT R6, R3, 0xff, RZ, 0xc0, !PT ;  /* 0x000000ff03067812 */ /* 0x000fc800078ec0ff */
[----:B------:R-:W-:Y:S02]  /*93f0*/  ISETP.LE.U32.AND P4, PT, R6, UR12, PT ;  /* 0x0000000c06007c0c */ /* 0x000fe4000bf83070 */
[----:B------:R-:W-:-:S04]  /*9400*/  LOP3.LUT R6, R3, 0xffff, RZ, 0xc0, !PT ;  /* 0x0000ffff03067812 */ /* 0x000fc800078ec0ff */
[----:B------:R-:W-:-:S04]  /*9410*/  SHF.R.U32.HI R6, RZ, 0x8, R6 ;  /* 0x00000008ff067819 */ /* 0x000fc80000011606 */
[----:B------:R-:W-:Y:S02]  /*9420*/  LOP3.LUT R6, R6, 0xffff, RZ, 0xc0, !PT ;  /* 0x0000ffff06067812 */ /* 0x000fe400078ec0ff */
[--C-:B------:R-:W-:Y:S02]  /*9430*/  SHF.R.U32.HI R9, RZ, 0x18, R3.reuse ;  /* 0x00000018ff097819 */ /* 0x100fe40000011603 */
[----:B------:R-:W-:Y:S02]  /*9440*/  ISETP.LE.U32.AND P3, PT, R6, UR12, PT ;  /* 0x0000000c06007c0c */ /* 0x000fe4000bf63070 */
[----:B------:R-:W-:Y:S01]  /*9450*/  SHF.R.U32.HI R3, RZ, 0x10, R3 ;  /* 0x00000010ff037819 */ /* 0x000fe20000011603 */
[----:B------:R-:W2:Y:S01]  /*9460*/  MUFU.EX2 R6, R119 ;  /* 0x0000007700067308 */ /* 0x000ea20000000800 */
[----:B------:R-:W-:Y:S02]  /*9470*/  ISETP.LE.U32.AND P1, PT, R9, UR12, PT ;  /* 0x0000000c09007c0c */ /* 0x000fe4000bf23070 */
[----:B------:R-:W-:-:S05]  /*9480*/  LOP3.LUT R9, R3, 0xff, RZ, 0xc0, !PT ;  /* 0x000000ff03097812 */ /* 0x000fca00078ec0ff */
[----:B------:R-:W1:Y:S02]  /*9490*/  MUFU.EX2 R3, R117 ;  /* 0x0000007500037308 */ /* 0x000e640000000800 */
[----:B---3--:R-:W-:-:S05]  /*94a0*/  @!P3 HFMA2.BF16_V2 R7, -RZ.H0_H0, RZ.H0_H0, -R203.H0_H0 ;  /* 0x200000ffff07b231 */ /* 0x008fca00003409cb */
[----:B------:R-:W-:Y:S01]  /*94b0*/  PRMT R8, R7, 0x7610, R8 ;  /* 0x0000761007087816 */ /* 0x000fe20000000008 */
[----:B--2---:R-:W-:-:S04]  /*94c0*/  FADD.FTZ R7, R6, R13 ;  /* 0x0000000d06077221 */ /* 0x004fc80000010000 */
[----:B-1----:R-:W-:Y:S02]  /*94d0*/  FADD.FTZ R17, R3, R7 ;  /* 0x0000000703117221 */ /* 0x002fe40000010000 */
[----:B------:R1:W2:Y:S01]  /*94e0*/  LDL.LU.S16 R7, [R1+0xe8] ;  /* 0x0000e80001077983 */ /* 0x0002a20000300600 */
[----:B------:R-:W-:Y:S02]  /*94f0*/  ISETP.LE.U32.AND P2, PT, R9, UR12, PT ;  /* 0x0000000c09007c0c */ /* 0x000fe4000bf43070 */
[C---:B------:R-:W-:Y:S02]  /*9500*/  PRMT R201, R40.reuse, 0x7610, R201 ;  /* 0x0000761028c97816 */ /* 0x040fe400000000c9 */
[----:B------:R-:W-:Y:S02]  /*9510*/  PRMT R202, R40, 0x7632, R202 ;  /* 0x0000763228ca7816 */ /* 0x000fe400000000ca */
[----:B------:R-:W-:Y:S01]  /*9520*/  F2FP.BF16.F32.PACK_AB R33, R3, R6 ;  /* 0x000000060321723e */ /* 0x000fe200000010ff */
[----:B------:R-:W-:Y:S01]  /*9530*/  IMAD.MOV.U32 R75, RZ, RZ, R145 ;  /* 0x000000ffff4b7224 */ /* 0x000fe200078e0091 */
[----:B------:R-:W-:Y:S01]  /*9540*/  PRMT R206, R41, 0x7610, R206 ;  /* 0x0000761029ce7816 */ /* 0x000fe200000000ce */
[----:B------:R-:W-:Y:S01]  /*9550*/  IMAD.MOV.U32 R145, RZ, RZ, R146 ;  /* 0x000000ffff917224 */ /* 0x000fe200078e0092 */
[----:B------:R-:W-:Y:S01]  /*9560*/  PRMT R71, R201, 0x5410, R202 ;  /* 0x00005410c9477816 */ /* 0x000fe200000000ca */
[----:B------:R-:W-:-:S02]  /*9570*/  IMAD.MOV.U32 R146, RZ, RZ, R147 ;  /* 0x000000ffff927224 */ /* 0x000fc400078e0093 */
[----:B------:R-:W-:Y:S02]  /*9580*/  IMAD.MOV.U32 R147, RZ, RZ, R154 ;  /* 0x000000ffff937224 */ /* 0x000fe400078e009a */
[----:B------:R-:W-:Y:S02]  /*9590*/  @!P4 HFMA2.BF16_V2 R32, -RZ.H0_H0, RZ.H0_H0, -R206.H0_H0 ;  /* 0x200000ffff20c231 */ /* 0x000fe400003409ce */
[----:B------:R-:W-:Y:S02]  /*95a0*/  IMAD.MOV.U32 R154, RZ, RZ, R150 ;  /* 0x000000ffff9a7224 */ /* 0x000fe400078e0096 */
[----:B----4-:R-:W-:Y:S01]  /*95b0*/  @!P1 HFMA2.BF16_V2 R16, -RZ.H0_H0, RZ.H0_H0, -R202.H0_H0 ;  /* 0x200000ffff109231 */ /* 0x010fe200003409ca */
[----:B------:R-:W-:Y:S02]  /*95c0*/  PRMT R150, R206, 0x5410, R203 ;  /* 0x00005410ce967816 */ /* 0x000fe400000000cb */
[----:B------:R-:W-:Y:S02]  /*95d0*/  @!P3 PRMT R203, R8, 0x5410, RZ ;  /* 0x0000541008cbb816 */ /* 0x000fe400000000ff */
[----:B------:R-:W-:-:S02]  /*95e0*/  LOP3.LUT R8, R4, 0xffff, RZ, 0xc0, !PT ;  /* 0x0000ffff04087812 */ /* 0x000fc400078ec0ff */
[----:B------:R-:W-:Y:S02]  /*95f0*/  PRMT R9, R32, 0x7610, R9 ;  /* 0x0000761020097816 */ /* 0x000fe40000000009 */
[----:B------:R-:W-:Y:S01]  /*9600*/  PRMT R6, R16, 0x7610, R6 ;  /* 0x0000761010067816 */ /* 0x000fe20000000006 */
[----:B------:R1:W3:Y:S01]  /*9610*/  LDL.LU.S16 R32, [R1+0xec] ;  /* 0x0000ec0001207983 */ /* 0x0002e20000300600 */
[----:B------:R-:W-:Y:S02]  /*9620*/  @!P4 PRMT R206, R9, 0x5410, RZ ;  /* 0x0000541009cec816 */ /* 0x000fe400000000ff */
[----:B------:R-:W-:Y:S02]  /*9630*/  @!P1 PRMT R202, R6, 0x5410, RZ ;  /* 0x0000541006ca9816 */ /* 0x000fe400000000ff */
[----:B------:R-:W-:Y:S01]  /*9640*/  SHF.R.U32.HI R8, RZ, 0x8, R8 ;  /* 0x00000008ff087819 */ /* 0x000fe20000011608 */
[----:B--2---:R-:W-:-:S05]  /*9650*/  @!P2 HFMA2.BF16_V2 R7, -RZ.H0_H0, RZ.H0_H0, -R201.H0_H0 ;  /* 0x200000ffff07a231 */ /* 0x004fca00003409c9 */
[----:B------:R-:W-:-:S04]  /*9660*/  PRMT R3, R7, 0x7610, R3 ;  /* 0x0000761007037816 */ /* 0x000fc80000000003 */
[----:B------:R-:W-:Y:S02]  /*9670*/  @!P2 PRMT R201, R3, 0x5410, RZ ;  /* 0x0000541003c9a816 */ /* 0x000fe400000000ff */
[----:B------:R-:W-:Y:S02]  /*9680*/  LOP3.LUT R3, R4, 0xff, RZ, 0xc0, !PT ;  /* 0x000000ff04037812 */ /* 0x000fe400078ec0ff */
[--C-:B------:R-:W-:Y:S02]  /*9690*/  SHF.R.U32.HI R7, RZ, 0x10, R4.reuse ;  /* 0x00000010ff077819 */ /* 0x100fe40000011604 */
[----:B------:R-:W-:Y:S02]  /*96a0*/  ISETP.LE.U32.AND P3, PT, R3, UR12, PT ;  /* 0x0000000c03007c0c */ /* 0x000fe4000bf63070 */
[----:B------:R-:W-:Y:S01]  /*96b0*/  SHF.R.U32.HI R3, RZ, 0x18, R4 ;  /* 0x00000018ff037819 */ /* 0x000fe20000011604 */
[----:B------:R-:W-:-:S03]  /*96c0*/  IMAD.WIDE.U32 R4, R12, -0x2daee0ad, RZ ;  /* 0xd2511f530c047825 */ /* 0x000fc600078e00ff */
[----:B------:R-:W-:Y:S02]  /*96d0*/  ISETP.LE.U32.AND P2, PT, R3, UR12, PT ;  /* 0x0000000c03007c0c */ /* 0x000fe4000bf43070 */
[----:B------:R-:W-:Y:S02]  /*96e0*/  LOP3.LUT R3, R5, UR32, R10, 0x96, !PT ;  /* 0x0000002005037c12 */ /* 0x000fe4000f8e960a */
[C---:B------:R-:W-:Y:S02]  /*96f0*/  LOP3.LUT R6, R4.reuse, 0xff, RZ, 0xc0, !PT ;  /* 0x000000ff04067812 */ /* 0x040fe400078ec0ff */
[----:B------:R-:W-:Y:S02]  /*9700*/  LOP3.LUT R10, R4, 0xffff, RZ, 0xc0, !PT ;  /* 0x0000ffff040a7812 */ /* 0x000fe400078ec0ff */
[--C-:B------:R-:W-:Y:S02]  /*9710*/  SHF.R.U32.HI R12, RZ, 0x10, R4.reuse ;  /* 0x00000010ff0c7819 */ /* 0x100fe40000011604 */
[----:B------:R-:W-:-:S02]  /*9720*/  SHF.R.U32.HI R9, RZ, 0x18, R4 ;  /* 0x00000018ff097819 */ /* 0x000fc40000011604 */
[----:B------:R-:W-:Y:S01]  /*9730*/  LOP3.LUT R4, R7, 0xff, RZ, 0xc0, !PT ;  /* 0x000000ff07047812 */ /* 0x000fe200078ec0ff */
[----:B------:R-:W2:Y:S03]  /*9740*/  MUFU.EX2 R5, R69 ;  /* 0x0000004500057308 */ /* 0x000ea60000000800 */
[----:B------:R-:W-:Y:S02]  /*9750*/  ISETP.LE.U32.AND P1, PT, R4, UR12, PT ;  /* 0x0000000c04007c0c */ /* 0x000fe4000bf23070 */
[----:B------:R-:W-:-:S03]  /*9760*/  ISETP.LE.U32.AND P4, PT, R6, UR12, PT ;  /* 0x0000000c06007c0c */ /* 0x000fc6000bf83070 */
[----:B------:R-:W4:Y:S01]  /*9770*/  MUFU.EX2 R4, R111 ;  /* 0x0000006f00047308 */ /* 0x000f220000000800 */
[----:B------:R-:W-:-:S04]  /*9780*/  SHF.R.U32.HI R6, RZ, 0x10, R3 ;  /* 0x00000010ff067819 */ /* 0x000fc80000011603 */
[----:B------:R-:W-:Y:S02]  /*9790*/  LOP3.LUT R7, R6, 0xff, RZ, 0xc0, !PT ;  /* 0x000000ff06077812 */ /* 0x000fe400078ec0ff */
[----:B------:R-:W-:-:S04]  /*97a0*/  LOP3.LUT R6, R8, 0xffff, RZ, 0xc0, !PT ;  /* 0x0000ffff08067812 */ /* 0x000fc800078ec0ff */
[----:B------:R-:W-:Y:S01]  /*97b0*/  ISETP.LE.U32.AND P5, PT, R6, UR12, PT ;  /* 0x0000000c06007c0c */ /* 0x000fe2000bfa3070 */
[----:B--2---:R-:W-:-:S04]  /*97c0*/  FADD.FTZ R6, R5, R11 ;  /* 0x0000000b05067221 */ /* 0x004fc80000010000 */
[C---:B----4-:R-:W-:Y:S01]  /*97d0*/  FADD.FTZ R11, R4.reuse, R6 ;  /* 0x00000006040b7221 */ /* 0x050fe20000010000 */
[----:B------:R-:W-:Y:S02]  /*97e0*/  F2FP.BF16.F32.PACK_AB R39, R4, R5 ;  /* 0x000000050427723e */ /* 0x000fe400000010ff */
[----:B------:R1:W2:Y:S01]  /*97f0*/  LDL.LU.S16 R4, [R1+0xf0] ;  /* 0x0000f00001047983 */ /* 0x0002a20000300600 */
[C---:B------:R-:W-:Y:S02]  /*9800*/  PRMT R199, R48.reuse, 0x7632, R199 ;  /* 0x0000763230c77816 */ /* 0x040fe400000000c7 */
[----:B------:R-:W-:Y:S01]  /*9810*/  PRMT R200, R48, 0x7610, R200 ;  /* 0x0000761030c87816 */ /* 0x000fe200000000c8 */
[----:B------:R-:W-:-:S04]  /*9820*/  IMAD.MOV.U32 R74, RZ, RZ, R144 ;  /* 0x000000ffff4a7224 */ /* 0x000fc800078e0090 */
[----:B---3--:R-:W-:Y:S02]  /*9830*/  @!P3 HFMA2.BF16_V2 R32, -RZ.H0_H0, RZ.H0_H0, -R200.H0_H0 ;  /* 0x200000ffff20b231 */ /* 0x008fe400003409c8 */
[----:B------:R-:W-:Y:S02]  /*9840*/  IMAD.MOV.U32 R144, RZ, RZ, R145 ;  /* 0x000000ffff907224 */ /* 0x000fe400078e0091 */
[----:B------:R-:W-:Y:S01]  /*9850*/  IMAD.MOV.U32 R145, RZ, RZ, R146 ;  /* 0x000000ffff917224 */ /* 0x000fe200078e0092 */
[----:B------:R-:W-:Y:S01]  /*9860*/  PRMT R19, R32, 0x7610, R19 ;  /* 0x0000761020137816 */ /* 0x000fe20000000013 */
[----:B------:R-:W-:Y:S02]  /*9870*/  IMAD.MOV.U32 R146, RZ, RZ, R153 ;  /* 0x000000ffff927224 */ /* 0x000fe400078e0099 */
[----:B------:R-:W-:Y:S01]  /*9880*/  IMAD.MOV.U32 R153, RZ, RZ, R62 ;  /* 0x000000ffff997224 */ /* 0x000fe200078e003e */
[----:B------:R-:W-:Y:S02]  /*9890*/  PRMT R62, R200, 0x5410, R199 ;  /* 0x00005410c83e7816 */ /* 0x000fe400000000c7 */
[----:B------:R-:W-:Y:S01]  /*98a0*/  @!P3 PRMT R200, R19, 0x5410, RZ ;  /* 0x0000541013c8b816 */ /* 0x000fe200000000ff */
[----:B--2---:R-:W-:-:S05]  /*98b0*/  @!P5 HFMA2.BF16_V2 R4, -RZ.H0_H0, RZ.H0_H0, -R199.H0_H0 ;  /* 0x200000ffff04d231 */ /* 0x004fca00003409c7 */
[----:B------:R-:W-:Y:S02]  /*98c0*/  PRMT R18, R4, 0x7610, R18 ;  /* 0x0000761004127816 */ /* 0x000fe40000000012 */
[----:B------:R-:W-:-:S04]  /*98d0*/  LOP3.LUT R4, R3, 0xff, RZ, 0xc0, !PT ;  /* 0x000000ff03047812 */ /* 0x000fc800078ec0ff */
[----:B------:R-:W-:Y:S02]  /*98e0*/  ISETP.LE.U32.AND P3, PT, R4, UR12, PT ;  /* 0x0000000c04007c0c */ /* 0x000fe4000bf63070 */
[----:B------:R1:W2:Y:S01]  /*98f0*/  LDL.LU.S16 R4, [R1+0xf4] ;  /* 0x0000f40001047983 */ /* 0x0002a20000300600 */
[----:B------:R-:W-:Y:S02]  /*9900*/  PRMT R198, R45, 0x7610, R198 ;  /* 0x000076102dc67816 */ /* 0x000fe400000000c6 */
[----:B------:R-:W-:Y:S02]  /*9910*/  ISETP.LE.U32.AND P6, PT, R7, UR12, PT ;  /* 0x0000000c07007c0c */ /* 0x000fe4000bfc3070 */
[----:B------:R-:W-:-:S04]  /*9920*/  PRMT R196, R45, 0x7632, R196 ;  /* 0x000076322dc47816 */ /* 0x000fc800000000c4 */
        /* <DEDUP_REMOVED lines=22> */
[----:B------:R-:W-:Y:S02]  /*9a90*/  PRMT R193, R49, 0x7610, R193 ;  /* 0x0000761031c17816 */ /* 0x000fe400000000c1 */
[----:B------:R-:W-:Y:S02]  /*9aa0*/  ISETP.LE.U32.AND P1, PT, R9, UR12, PT ;  /* 0x0000000c09007c0c */ /* 0x000fe4000bf23070 */
[----:B------:R-:W-:-:S04]  /*9ab0*/  LOP3.LUT R3, R3, 0xffff, RZ, 0xc0, !PT ;  /* 0x0000ffff03037812 */ /* 0x000fc800078ec0ff */
[----:B------:R-:W-:Y:S01]  /*9ac0*/  SHF.R.U32.HI R3, RZ, 0x8, R3 ;  /* 0x00000008ff037819 */ /* 0x000fe20000011603 */
[----:B---3--:R-:W-:-:S05]  /*9ad0*/  @!P6 HFMA2.BF16_V2 R18, -RZ.H0_H0, RZ.H0_H0, -R193.H0_H0 ;  /* 0x200000ffff12e231 */ /* 0x008fca00003409c1 */
[----:B------:R-:W-:Y:S02]  /*9ae0*/  PRMT R9, R18, 0x7610, R9 ;  /* 0x0000761012097816 */ /* 0x000fe40000000009 */
[----:B------:R1:W3:Y:S01]  /*9af0*/  LDL.LU.S16 R18, [R1+0x104] ;  /* 0x0001040001127983 */ /* 0x0002e20000300600 */
[----:B------:R-:W-:-:S04]  /*9b00*/  LOP3.LUT R3, R3, 0xffff, RZ, 0xc0, !PT ;  /* 0x0000ffff03037812 */ /* 0x000fc800078ec0ff */
[----:B------:R-:W-:Y:S02]  /*9b10*/  ISETP.LE.U32.AND P2, PT, R3, UR12, PT ;  /* 0x0000000c03007c0c */ /* 0x000fe4000bf43070 */
[----:B------:R-:W-:Y:S01]  /*9b20*/  SHF.R.U32.HI R3, RZ, 0x8, R10 ;  /* 0x00000008ff037819 */ /* 0x000fe2000001160a */
[----:B------:R-:W-:Y:S03]  /*9b30*/  MUFU.EX2 R4, R115 ;  /* 0x0000007300047308 */ /* 0x000fe60000000800 */
[----:B------:R-:W-:Y:S02]  /*9b40*/  LOP3.LUT R3, R3, 0xffff, RZ, 0xc0, !PT ;  /* 0x0000ffff03037812 */ /* 0x000fe400078ec0ff */
[----:B------:R-:W-:Y:S02]  /*9b50*/  PRMT R192, R49, 0x7632, R192 ;  /* 0x0000763231c07816 */ /* 0x000fe400000000c0 */
[----:B------:R-:W-:-:S02]  /*9b60*/  ISETP.LE.U32.AND P3, PT, R3, UR12, PT ;  /* 0x0000000c03007c0c */ /* 0x000fc4000bf63070 */
[----:B------:R-:W4:Y:S01]  /*9b70*/  MUFU.EX2 R3, R113 ;  /* 0x0000007100037308 */ /* 0x000f220000000800 */
[----:B------:R-:W-:Y:S02]  /*9b80*/  IMAD.MOV.U32 R95, RZ, RZ, R145 ;  /* 0x000000ffff5f7224 */ /* 0x000fe400078e0091 */
[----:B------:R-:W-:Y:S02]  /*9b90*/  IMAD.MOV.U32 R145, RZ, RZ, R112 ;  /* 0x000000ffff917224 */ /* 0x000fe400078e0070 */
[----:B------:R-:W-:Y:S01]  /*9ba0*/  IMAD.MOV.U32 R112, RZ, RZ, R148 ;  /* 0x000000ffff707224 */ /* 0x000fe200078e0094 */
[----:B------:R-:W-:Y:S02]  /*9bb0*/  PRMT R148, R193, 0x5410, R192 ;  /* 0x00005410c1947816 */ /* 0x000fe400000000c0 */
[----:B------:R-:W-:Y:S02]  /*9bc0*/  @!P6 PRMT R193, R9, 0x5410, RZ ;  /* 0x0000541009c1e816 */ /* 0x000fe400000000ff */
[----:B----4-:R-:W-:Y:S01]  /*9bd0*/  F2FP.BF16.F32.PACK_AB R38, R3, R4 ;  /* 0x000000040326723e */ /* 0x010fe200000010ff */
[----:B---3--:R-:W-:-:S05]  /*9be0*/  @!P5 HFMA2.BF16_V2 R18, -RZ.H0_H0, RZ.H0_H0, -R192.H0_H0 ;  /* 0x200000ffff12d231 */ /* 0x008fca00003409c0 */
[----:B------:R-:W-:Y:S02]  /*9bf0*/  PRMT R8, R18, 0x7610, R8 ;  /* 0x0000761012087816 */ /* 0x000fe40000000008 */
[----:B------:R1:W3:Y:S02]  /*9c00*/  LDL.LU.S16 R18, [R1+0x110] ;  /* 0x0001100001127983 */ /* 0x0002e40000300600 */
[----:B------:R-:W-:Y:S01]  /*9c10*/  @!P5 PRMT R192, R8, 0x5410, RZ ;  /* 0x0000541008c0d816 */ /* 0x000fe200000000ff */
[----:B------:R-:W-:-:S04]  /*9c20*/  FADD.FTZ R8, R4, R17 ;  /* 0x0000001104087221 */ /* 0x000fc80000010000 */
[----:B------:R-:W-:Y:S02]  /*9c30*/  FADD.FTZ R9, R3, R8 ;  /* 0x0000000803097221 */ /* 0x000fe40000010000 */
[----:B------:R1:W4:Y:S04]  /*9c40*/  LDL.LU.S16 R3, [R1+0x10c] ;  /* 0x00010c0001037983 */ /* 0x0003280000300600 */
[----:B------:R1:W3:Y:S01]  /*9c50*/  LDL.LU.S16 R17, [R1+0x118] ;  /* 0x0001180001117983 */ /* 0x0002e20000300600 */
[----:B--2---:R-:W-:-:S05]  /*9c60*/  @!P2 HFMA2.BF16_V2 R5, -RZ.H0_H0, RZ.H0_H0, -R194.H0_H0 ;  /* 0x200000ffff05a231 */ /* 0x004fca00003409c2 */
[----:B------:R-:W-:Y:S02]  /*9c70*/  PRMT R6, R5, 0x7610, R6 ;  /* 0x0000761005067816 */ /* 0x000fe40000000006 */
[----:B------:R-:W-:Y:S02]  /*9c80*/  LOP3.LUT R5, R12, 0xff, RZ, 0xc0, !PT ;  /* 0x000000ff0c057812 */ /* 0x000fe400078ec0ff */
[----:B------:R-:W-:Y:S02]  /*9c90*/  @!P2 PRMT R194, R6, 0x5410, RZ ;  /* 0x0000541006c2a816 */ /* 0x000fe400000000ff */
[----:B------:R-:W-:Y:S02]  /*9ca0*/  ISETP.LE.U32.AND P2, PT, R5, UR12, PT ;  /* 0x0000000c05007c0c */ /* 0x000fe4000bf43070 */
[----:B------:R-:W-:-:S11]  /*9cb0*/  PRMT R189, R21, 0x7610, R189 ;  /* 0x0000761015bd7816 */ /* 0x000fd600000000bd */
[----:B---3--:R-:W-:-:S05]  /*9cc0*/  @!P2 HFMA2.BF16_V2 R17, -RZ.H0_H0, RZ.H0_H0, -R189.H0_H0 ;  /* 0x200000ffff11a231 */ /* 0x008fca00003409bd */
[----:B------:R-:W-:Y:S02]  /*9cd0*/  PRMT R8, R17, 0x7610, R8 ;  /* 0x0000761011087816 */ /* 0x000fe40000000008 */
[----:B------:R1:W2:Y:S01]  /*9ce0*/  LDL.LU.S16 R17, [R1+0x114] ;  /* 0x0001140001117983 */ /* 0x0002a20000300600 */
[----:B------:R-:W-:Y:S01]  /*9cf0*/  PRMT R190, R22, 0x7632, R190 ;  /* 0x0000763216be7816 */ /* 0x000fe200000000be */
[----:B------:R-:W-:Y:S04]  /*9d00*/  MUFU.EX2 R5, R101 ;  /* 0x0000006500057308 */ /* 0x000fe80000000800 */
[----:B----4-:R-:W-:Y:S01]  /*9d10*/  @!P3 HFMA2.BF16_V2 R3, -RZ.H0_H0, RZ.H0_H0, -R190.H0_H0 ;  /* 0x200000ffff03b231 */ /* 0x010fe200003409be */
[----:B------:R-:W-:-:S04]  /*9d20*/  PRMT R188, R21, 0x7632, R188 ;  /* 0x0000763215bc7816 */ /* 0x000fc800000000bc */
[----:B------:R-:W-:Y:S02]  /*9d30*/  PRMT R10, R3, 0x7610, R10 ;  /* 0x00007610030a7816 */ /* 0x000fe4000000000a */
[----:B------:R-:W3:Y:S01]  /*9d40*/  MUFU.EX2 R3, R93 ;  /* 0x0000005d00037308 */ /* 0x000ee20000000800 */
[----:B------:R-:W-:Y:S02]  /*9d50*/  IMAD.MOV.U32 R91, RZ, RZ, R95 ;  /* 0x000000ffff5b7224 */ /* 0x000fe400078e005f */
[----:B------:R-:W-:Y:S02]  /*9d60*/  IMAD.MOV.U32 R95, RZ, RZ, R146 ;  /* 0x000000ffff5f7224 */ /* 0x000fe400078e0092 */
[----:B------:R-:W-:-:S03]  /*9d70*/  IMAD.MOV.U32 R88, RZ, RZ, R91 ;  /* 0x000000ffff587224 */ /* 0x000fc600078e005b */
[----:B------:R-:W4:Y:S01]  /*9d80*/  MUFU.EX2 R7, R116 ;  /* 0x0000007400077308 */ /* 0x000f220000000800 */
[----:B------:R-:W-:Y:S02]  /*9d90*/  IMAD.MOV.U32 R91, RZ, RZ, R95 ;  /* 0x000000ffff5b7224 */ /* 0x000fe400078e005f */
[----:B------:R-:W-:Y:S01]  /*9da0*/  IMAD.MOV.U32 R95, RZ, RZ, R147 ;  /* 0x000000ffff5f7224 */ /* 0x000fe200078e0093 */
[----:B------:R-:W-:-:S04]  /*9db0*/  PRMT R147, R189, 0x5410, R188 ;  /* 0x00005410bd937816 */ /* 0x000fc800000000bc */
[----:B------:R-:W1:Y:S01]  /*9dc0*/  MUFU.EX2 R6, R121 ;  /* 0x0000007900067308 */ /* 0x000e620000000800 */
[----:B------:R-:W-:Y:S02]  /*9dd0*/  LOP3.LUT R13, R37, UR28, R70, 0x96, !PT ;  /* 0x0000001c250d7c12 */ /* 0x000fe4000f8e9646 */
[----:B------:R-:W-:Y:S02]  /*9de0*/  PRMT R191, R22, 0x7610, R191 ;  /* 0x0000761016bf7816 */ /* 0x000fe400000000bf */
[----:B------:R-:W-:Y:S02]  /*9df0*/  LOP3.LUT R16, R15, UR26, R36, 0x96, !PT ;  /* 0x0000001a0f107c12 */ /* 0x000fe4000f8e9624 */
[----:B---3--:R-:W-:Y:S01]  /*9e00*/  F2FP.BF16.F32.PACK_AB R36, R3, R5 ;  /* 0x000000050324723e */ /* 0x008fe200000010ff */
[----:B------:R-:W-:Y:S01]  /*9e10*/  @!P4 HFMA2.BF16_V2 R18, -RZ.H0_H0, RZ.H0_H0, -R191.H0_H0 ;  /* 0x200000ffff12c231 */ /* 0x000fe200003409bf */
[----:B------:R-:W-:Y:S02]  /*9e20*/  PRMT R146, R191, 0x5410, R190 ;  /* 0x00005410bf927816 */ /* 0x000fe400000000be */
[----:B------:R-:W-:Y:S01]  /*9e30*/  @!P2 PRMT R189, R8, 0x5410, RZ ;  /* 0x0000541008bda816 */ /* 0x000fe200000000ff */
[----:B----4-:R-:W-:Y:S01]  /*9e40*/  FADD.FTZ R8, R7, R11 ;  /* 0x0000000b07087221 */ /* 0x010fe20000010000 */
[----:B------:R-:W-:-:S02]  /*9e50*/  @!P3 PRMT R190, R10, 0x5410, RZ ;  /* 0x000054100abeb816 */ /* 0x000fc400000000ff */
[----:B------:R-:W-:Y:S01]  /*9e60*/  PRMT R12, R18, 0x7610, R12 ;  /* 0x00007610120c7816 */ /* 0x000fe2000000000c */
[C---:B-1----:R-:W-:Y:S01]  /*9e70*/  FADD.FTZ R18, R6.reuse, R8 ;  /* 0x0000000806127221 */ /* 0x042fe20000010000 */
[----:B------:R-:W-:Y:S01]  /*9e80*/  F2FP.BF16.F32.PACK_AB R37, R6, R7 ;  /* 0x000000070625723e */ /* 0x000fe200000010ff */
[----:B------:R-:W-:Y:S01]  /*9e90*/  IMAD.WIDE.U32 R6, R16, -0x2daee0ad, RZ ;  /* 0xd2511f5310067825 */ /* 0x000fe200078e00ff */
[----:B------:R-:W-:Y:S02]  /*9ea0*/  @!P4 PRMT R191, R12, 0x5410, RZ ;  /* 0x000054100cbfc816 */ /* 0x000fe400000000ff */
[----:B------:R-:W-:-:S04]  /*9eb0*/  SHF.R.S32.HI R84, RZ, 0x1f, R248 ;  /* 0x0000001fff547819 */ /* 0x000fc800000114f8 */
[----:B------:R-:W-:Y:S01]  /*9ec0*/  LEA.HI R84, R84, R248, RZ, 0x2 ;  /* 0x000000f854547211 */ /* 0x000fe200078f10ff */
[----:B--2---:R-:W-:-:S05]  /*9ed0*/  @!P1 HFMA2.BF16_V2 R17, -RZ.H0_H0, RZ.H0_H0, -R188.H0_H0 ;  /* 0x200000ffff119231 */ /* 0x004fca00003409bc */
        /* <DEDUP_REMOVED lines=16> */
[----:B------:R-:W-:Y:S02]  /*9fe0*/  LOP3.LUT R13, R7, UR23, R8, 0x96, !PT ;  /* 0x00000017070d7c12 */ /* 0x000fe4000f8e9608 */
[----:B------:R-:W-:Y:S01]  /*9ff0*/  LOP3.LUT R7, R84, 0x7ffffffc, RZ, 0xc0, !PT ;  /* 0x7ffffffc54077812 */ /* 0x000fe200078ec0ff */
[----:B------:R-:W-:Y:S01]  /*a000*/  IMAD.MOV.U32 R84, RZ, RZ, R143 ;  /* 0x000000ffff547224 */ /* 0x000fe200078e008f */
[----:B------:R-:W1:Y:S03]  /*a010*/  MUFU.EX2 R8, R169 ;  /* 0x000000a900087308 */ /* 0x000e660000000800 */
[----:B------:R-:W-:-:S05]  /*a020*/  IMAD.IADD R32, R248, 0x1, -R7 ;  /* 0x00000001f8207824 */ /* 0x000fca00078e0a07 */
[----:B------:R-:W2:Y:S01]  /*a030*/  MUFU.EX2 R7, R84 ;  /* 0x0000005400077308 */ /* 0x000ea20000000800 */
[----:B------:R-:W-:-:S04]  /*a040*/  IMAD.WIDE.U32 R4, R4, -0x326172a9, RZ ;  /* 0xcd9e8d5704047825 */ /* 0x000fc800078e00ff */
[----:B------:R-:W-:Y:S02]  /*a050*/  IMAD.MOV.U32 R143, RZ, RZ, R164 ;  /* 0x000000ffff8f7224 */ /* 0x000fe400078e00a4 */
[----:B------:R-:W-:Y:S02]  /*a060*/  IMAD.MOV.U32 R164, RZ, RZ, R112 ;  /* 0x000000ffffa47224 */ /* 0x000fe400078e0070 */
[----:B------:R-:W-:Y:S01]  /*a070*/  IMAD.MOV.U32 R112, RZ, RZ, R100 ;  /* 0x000000ffff707224 */ /* 0x000fe200078e0064 */
[----:B------:R-:W-:Y:S01]  /*a080*/  LOP3.LUT R3, R5, UR33, R6, 0x96, !PT ;  /* 0x0000002105037c12 */ /* 0x000fe2000f8e9606 */
[----:B------:R-:W-:Y:S01]  /*a090*/  IMAD.MOV.U32 R100, RZ, RZ, R175 ;  /* 0x000000ffff647224 */ /* 0x000fe200078e00af */
[----:B------:R-:W-:Y:S01]  /*a0a0*/  LOP3.LUT R11, R4, 0xffff, RZ, 0xc0, !PT ;  /* 0x0000ffff040b7812 */ /* 0x000fe200078ec0ff */
[----:B------:R-:W3:Y:S01]  /*a0b0*/  LDL.LU R175, [R1+0x350] ;  /* 0x0003500001af7983 */ /* 0x000ee20000300800 */
[----:B-1----:R-:W-:-:S03]  /*a0c0*/  FADD.FTZ R5, R8, R18 ;  /* 0x0000001208057221 */ /* 0x002fc60000010000 */
[----:B------:R1:W4:Y:S01]  /*a0d0*/  LDL.LU.S16 R19, [R1+0x11c] ;  /* 0x00011c0001137983 */ /* 0x0003220000300600 */
[----:B--2---:R-:W-:-:S03]  /*a0e0*/  F2FP.BF16.F32.PACK_AB R22, R7, R8 ;  /* 0x000000080716723e */ /* 0x004fc600000010ff */
[----:B------:R1:W2:Y:S01]  /*a0f0*/  LDL.LU.S16 R8, [R1+0x120] ;  /* 0x0001200001087983 */ /* 0x0002a20000300600 */
[----:B------:R-:W-:-:S04]  /*a100*/  LOP3.LUT R6, R3, 0xff, RZ, 0xc0, !PT ;  /* 0x000000ff03067812 */ /* 0x000fc800078ec0ff */
[----:B------:R-:W-:Y:S02]  /*a110*/  ISETP.LE.U32.AND P6, PT, R6, UR12, PT ;  /* 0x0000000c06007c0c */ /* 0x000fe4000bfc3070 */
[----:B------:R-:W-:-:S04]  /*a120*/  LOP3.LUT R6, R3, 0xffff, RZ, 0xc0, !PT ;  /* 0x0000ffff03067812 */ /* 0x000fc800078ec0ff */
[----:B------:R-:W-:-:S04]  /*a130*/  SHF.R.U32.HI R6, RZ, 0x8, R6 ;  /* 0x00000008ff067819 */ /* 0x000fc80000011606 */
[----:B------:R-:W-:Y:S02]  /*a140*/  LOP3.LUT R6, R6, 0xffff, RZ, 0xc0, !PT ;  /* 0x0000ffff06067812 */ /* 0x000fe400078ec0ff */
[--C-:B------:R-:W-:Y:S02]  /*a150*/  SHF.R.U32.HI R9, RZ, 0x10, R3.reuse ;  /* 0x00000010ff097819 */ /* 0x100fe40000011603 */
[----:B------:R-:W-:Y:S02]  /*a160*/  SHF.R.U32.HI R3, RZ, 0x18, R3 ;  /* 0x00000018ff037819 */ /* 0x000fe40000011603 */
[----:B------:R-:W-:Y:S02]  /*a170*/  ISETP.LE.U32.AND P3, PT, R6, UR12, PT ;  /* 0x0000000c06007c0c */ /* 0x000fe4000bf63070 */
[----:B------:R-:W1:Y:S01]  /*a180*/  MUFU.EX2 R6, R108 ;  /* 0x0000006c00067308 */ /* 0x000e620000000800 */
[----:B------:R-:W-:Y:S02]  /*a190*/  ISETP.LE.U32.AND P2, PT, R3, UR12, PT ;  /* 0x0000000c03007c0c */ /* 0x000fe4000bf43070 */
[----:B------:R-:W-:-:S05]  /*a1a0*/  LOP3.LUT R9, R9, 0xff, RZ, 0xc0, !PT ;  /* 0x000000ff09097812 */ /* 0x000fca00078ec0ff */
[----:B------:R-:W1:Y:S01]  /*a1b0*/  MUFU.EX2 R3, R110 ;  /* 0x0000006e00037308 */ /* 0x000e620000000800 */
[----:B------:R-:W-:Y:S02]  /*a1c0*/  ISETP.LE.U32.AND P4, PT, R9, UR12, PT ;  /* 0x0000000c09007c0c */ /* 0x000fe4000bf83070 */
[----:B------:R-:W-:Y:S02]  /*a1d0*/  LOP3.LUT R9, R4, 0xff, RZ, 0xc0, !PT ;  /* 0x000000ff04097812 */ /* 0x000fe400078ec0ff */
[----:B------:R-:W-:Y:S02]  /*a1e0*/  PRMT R185, R43, 0x7632, R185 ;  /* 0x000076322bb97816 */ /* 0x000fe400000000b9 */
[----:B------:R-:W-:Y:S02]  /*a1f0*/  ISETP.LE.U32.AND P1, PT, R9, UR12, PT ;  /* 0x0000000c09007c0c */ /* 0x000fe4000bf23070 */
[--C-:B------:R-:W-:Y:S02]  /*a200*/  SHF.R.U32.HI R9, RZ, 0x18, R4.reuse ;  /* 0x00000018ff097819 */ /* 0x100fe40000011604 */
[----:B------:R-:W-:Y:S01]  /*a210*/  SHF.R.U32.HI R10, RZ, 0x10, R4 ;  /* 0x00000010ff0a7819 */ /* 0x000fe20000011604 */
[----:B-1----:R-:W-:Y:S01]  /*a220*/  FADD.FTZ R4, R6, R17 ;  /* 0x0000001106047221 */ /* 0x002fe20000010000 */
[----:B------:R-:W-:-:S02]  /*a230*/  PRMT R186, R51, 0x7632, R186 ;  /* 0x0000763233ba7816 */ /* 0x000fc400000000ba */
[----:B------:R-:W-:Y:S01]  /*a240*/  PRMT R184, R43, 0x7610, R184 ;  /* 0x000076102bb87816 */ /* 0x000fe200000000b8 */
[C---:B------:R-:W-:Y:S01]  /*a250*/  FADD.FTZ R17, R3.reuse, R4 ;  /* 0x0000000403117221 */ /* 0x040fe20000010000 */
[----:B------:R-:W-:Y:S02]  /*a260*/  F2FP.BF16.F32.PACK_AB R21, R3, R6 ;  /* 0x000000060315723e */ /* 0x000fe400000010ff */
[----:B------:R-:W-:Y:S01]  /*a270*/  LOP3.LUT R3, R10, 0xff, RZ, 0xc0, !PT ;  /* 0x000000ff0a037812 */ /* 0x000fe200078ec0ff */
[----:B------:R1:W-:Y:S02]  /*a280*/  MUFU.EX2 R6, R88 ;  /* 0x0000005800067308 */ /* 0x0003e40000000800 */
[----:B-1----:R-:W-:Y:S02]  /*a290*/  IMAD.MOV.U32 R88, RZ, RZ, R95 ;  /* 0x000000ffff587224 */ /* 0x002fe400078e005f */
[----:B------:R-:W-:Y:S02]  /*a2a0*/  IMAD.MOV.U32 R95, RZ, RZ, R143 ;  /* 0x000000ffff5f7224 */ /* 0x000fe400078e008f */
[----:B------:R-:W-:Y:S01]  /*a2b0*/  IMAD.MOV.U32 R143, RZ, RZ, R144 ;  /* 0x000000ffff8f7224 */ /* 0x000fe200078e0090 */
[----:B------:R-:W-:Y:S01]  /*a2c0*/  PRMT R144, R184, 0x5410, R185 ;  /* 0x00005410b8907816 */ /* 0x000fe200000000b9 */
[----:B----4-:R-:W-:-:S02]  /*a2d0*/  @!P3 HFMA2.BF16_V2 R19, -RZ.H0_H0, RZ.H0_H0, -R186.H0_H0 ;  /* 0x200000ffff13b231 */ /* 0x010fc400003409ba */
[----:B--2---:R-:W-:-:S03]  /*a2e0*/  @!P2 HFMA2.BF16_V2 R8, -RZ.H0_H0, RZ.H0_H0, -R185.H0_H0 ;  /* 0x200000ffff08a231 */ /* 0x004fc600003409b9 */
[----:B------:R-:W-:Y:S02]  /*a2f0*/  PRMT R4, R19, 0x7610, R4 ;  /* 0x0000761013047816 */ /* 0x000fe40000000004 */
[----:B------:R1:W2:Y:S01]  /*a300*/  LDL.LU.S16 R19, [R1+0x124] ;  /* 0x0001240001137983 */ /* 0x0002a20000300600 */
[----:B------:R-:W-:-:S04]  /*a310*/  PRMT R10, R8, 0x7610, R10 ;  /* 0x00007610080a7816 */ /* 0x000fc8000000000a */
[----:B------:R-:W-:Y:S02]  /*a320*/  @!P2 PRMT R185, R10, 0x5410, RZ ;  /* 0x000054100ab9a816 */ /* 0x000fe400000000ff */
[----:B------:R1:W4:Y:S01]  /*a330*/  LDL.LU.S16 R10, [R1+0x128] ;  /* 0x00012800010a7983 */ /* 0x0003220000300600 */
[----:B------:R-:W-:Y:S01]  /*a340*/  PRMT R187, R51, 0x7610, R187 ;  /* 0x0000761033bb7816 */ /* 0x000fe200000000bb */
[----:B------:R-:W-:-:S04]  /*a350*/  IMAD.MOV.U32 R84, RZ, RZ, R145 ;  /* 0x000000ffff547224 */ /* 0x000fc800078e0091 */
[----:B------:R-:W-:Y:S01]  /*a360*/  @!P6 HFMA2.BF16_V2 R248, -RZ.H0_H0, RZ.H0_H0, -R187.H0_H0 ;  /* 0x200000fffff8e231 */ /* 0x000fe200003409bb */
[----:B------:R-:W-:-:S04]  /*a370*/  PRMT R145, R187, 0x5410, R186 ;  /* 0x00005410bb917816 */ /* 0x000fc800000000ba */
[----:B------:R-:W-:Y:S02]  /*a380*/  @!P6 PRMT R187, R248, 0x5410, RZ ;  /* 0x00005410f8bbe816 */ /* 0x000fe400000000ff */
[----:B------:R-:W-:Y:S02]  /*a390*/  ISETP.LE.U32.AND P6, PT, R3, UR12, PT ;  /* 0x0000000c03007c0c */ /* 0x000fe4000bfc3070 */
[----:B------:R-:W-:Y:S02]  /*a3a0*/  SHF.R.U32.HI R3, RZ, 0x8, R11 ;  /* 0x00000008ff037819 */ /* 0x000fe4000001160b */
[----:B------:R-:W-:Y:S01]  /*a3b0*/  ISETP.LE.U32.AND P5, PT, R9, UR12, PT ;  /* 0x0000000c09007c0c */ /* 0x000fe2000bfa3070 */
[----:B------:R-:W-:Y:S01]  /*a3c0*/  FADD.FTZ R9, R7, R5 ;  /* 0x0000000507097221 */ /* 0x000fe20000010000 */
[----:B------:R-:W-:Y:S01]  /*a3d0*/  @!P3 PRMT R186, R4, 0x5410, RZ ;  /* 0x0000541004bab816 */ /* 0x000fe200000000ff */
[----:B------:R-:W-:Y:S01]  /*a3e0*/  IMAD.WIDE.U32 R4, R13, -0x2daee0ad, RZ ;  /* 0xd2511f530d047825 */ /* 0x000fe200078e00ff */
[----:B------:R-:W-:Y:S01]  /*a3f0*/  LOP3.LUT R3, R3, 0xffff, RZ, 0xc0, !PT ;  /* 0x0000ffff03037812 */ /* 0x000fe200078ec0ff */
[----:B------:R-:W3:Y:S03]  /*a400*/  MUFU.EX2 R7, R84 ;  /* 0x0000005400077308 */ /* 0x000ee60000000800 */
[----:B------:R-:W-:-:S02]  /*a410*/  ISETP.LE.U32.AND P3, PT, R3, UR12, PT ;  /* 0x0000000c03007c0c */ /* 0x000fc4000bf63070 */
[----:B------:R-:W-:Y:S02]  /*a420*/  LOP3.LUT R3, R5, UR32, R12, 0x96, !PT ;  /* 0x0000002005037c12 */ /* 0x000fe4000f8e960c */
[----:B------:R-:W-:Y:S02]  /*a430*/  PRMT R183, R42, 0x7610, R183 ;  /* 0x000076102ab77816 */ /* 0x000fe400000000b7 */
[----:B------:R-:W-:-:S04]  /*a440*/  SHF.R.U32.HI R8, RZ, 0x10, R3 ;  /* 0x00000010ff087819 */ /* 0x000fc80000011603 */
[----:B------:R-:W-:-:S04]  /*a450*/  LOP3.LUT R8, R8, 0xff, RZ, 0xc0, !PT ;  /* 0x000000ff08087812 */ /* 0x000fc800078ec0ff */
[----:B------:R-:W-:Y:S01]  /*a460*/  ISETP.LE.U32.AND P2, PT, R8, UR12, PT ;  /* 0x0000000c08007c0c */ /* 0x000fe2000bf43070 */
[----:B---3--:R-:W-:Y:S01]  /*a470*/  FADD.FTZ R8, R7, R9 ;  /* 0x0000000907087221 */ /* 0x008fe20000010000 */
[----:B----4-:R-:W-:-:S05]  /*a480*/  @!P1 HFMA2.BF16_V2 R10, -RZ.H0_H0, RZ.H0_H0, -R183.H0_H0 ;  /* 0x200000ffff0a9231 */ /* 0x010fca00003409b7 */
[----:B------:R-:W-:Y:S02]  /*a490*/  PRMT R9, R10, 0x7610, R9 ;  /* 0x000076100a097816 */ /* 0x000fe40000000009 */
[----:B------:R1:W3:Y:S01]  /*a4a0*/  LDL.LU.S16 R10, [R1+0x12c] ;  /* 0x00012c00010a7983 */ /* 0x0002e20000300600 */
[----:B------:R-:W-:Y:S01]  /*a4b0*/  PRMT R182, R42, 0x7632, R182 ;  /* 0x000076322ab67816 */ /* 0x000fe200000000b6 */
[----:B--2---:R-:W-:Y:S02]  /*a4c0*/  @!P4 HFMA2.BF16_V2 R19, -RZ.H0_H0, RZ.H0_H0, -R184.H0_H0 ;  /* 0x200000ffff13c231 */ /* 0x004fe400003409b8 */
[----:B------:R-:W-:-:S03]  /*a4d0*/  IMAD.MOV.U32 R41, RZ, RZ, R75 ;  /* 0x000000ffff297224 */ /* 0x000fc600078e004b */
[----:B------:R-:W-:Y:S01]  /*a4e0*/  PRMT R12, R19, 0x7610, R12 ;  /* 0x00007610130c7816 */ /* 0x000fe2000000000c */
[----:B------:R-:W-:Y:S01]  /*a4f0*/  FADD.FTZ R19, R6, R8 ;  /* 0x0000000806137221 */ /* 0x000fe20000010000 */
[----:B------:R-:W-:Y:S02]  /*a500*/  PRMT R75, R183, 0x5410, R182 ;  /* 0x00005410b74b7816 */ /* 0x000fe400000000b6 */
[----:B------:R-:W-:Y:S02]  /*a510*/  @!P1 PRMT R183, R9, 0x5410, RZ ;  /* 0x0000541009b79816 */ /* 0x000fe400000000ff */
[----:B------:R1:W2:Y:S01]  /*a520*/  LDL.LU.S16 R9, [R1+0x134] ;  /* 0x0001340001097983 */ /* 0x0002a20000300600 */
[----:B---3--:R-:W-:-:S05]  /*a530*/  @!P3 HFMA2.BF16_V2 R10, -RZ.H0_H0, RZ.H0_H0, -R182.H0_H0 ;  /* 0x200000ffff0ab231 */ /* 0x008fca00003409b6 */
[----:B------:R-:W-:-:S04]  /*a540*/  PRMT R8, R10, 0x7610, R8 ;  /* 0x000076100a087816 */ /* 0x000fc80000000008 */
[----:B------:R-:W-:Y:S02]  /*a550*/  @!P3 PRMT R182, R8, 0x5410, RZ ;  /* 0x0000541008b6b816 */ /* 0x000fe400000000ff */
[----:B------:R1:W3:Y:S01]  /*a560*/  LDL.LU.S16 R8, [R1+0x130] ;  /* 0x0001300001087983 */ /* 0x0002e20000300600 */
[----:B------:R-:W-:Y:S02]  /*a570*/  F2FP.BF16.F32.PACK_AB R18, R6, R7 ;  /* 0x000000070612723e */ /* 0x000fe400000010ff */
[----:B------:R-:W-:Y:S02]  /*a580*/  LOP3.LUT R6, R3, 0xff, RZ, 0xc0, !PT ;  /* 0x000000ff03067812 */ /* 0x000fe400078ec0ff */
[----:B------:R-:W-:Y:S02]  /*a590*/  PRMT R180, R44, 0x7632, R180 ;  /* 0x000076322cb47816 */ /* 0x000fe400000000b4 */
[----:B------:R-:W-:Y:S02]  /*a5a0*/  @!P4 PRMT R184, R12, 0x5410, RZ ;  /* 0x000054100cb8c816 */ /* 0x000fe400000000ff */
[----:B------:R-:W-:-:S02]  /*a5b0*/  ISETP.LE.U32.AND P4, PT, R6, UR12, PT ;  /* 0x0000000c06007c0c */ /* 0x000fc4000bf83070 */
[----:B------:R-:W-:Y:S02]  /*a5c0*/  SHF.R.U32.HI R6, RZ, 0x18, R3 ;  /* 0x00000018ff067819 */ /* 0x000fe40000011603 */
[----:B------:R-:W-:Y:S02]  /*a5d0*/  PRMT R181, R44, 0x7610, R181 ;  /* 0x000076102cb57816 */ /* 0x000fe400000000b5 */
[----:B------:R-:W-:Y:S01]  /*a5e0*/  ISETP.LE.U32.AND P1, PT, R6, UR12, PT ;  /* 0x0000000c06007c0c */ /* 0x000fe2000bf23070 */
[----:B------:R-:W-:Y:S01]  /*a5f0*/  IMAD.MOV.U32 R40, RZ, RZ, R74 ;  /* 0x000000ffff287224 */ /* 0x000fe200078e004a */
[----:B------:R-:W-:Y:S01]  /*a600*/  PRMT R74, R181, 0x5410, R180 ;  /* 0x00005410b54a7816 */ /* 0x000fe200000000b4 */
[----:B---3--:R-:W-:-:S05]  /*a610*/  @!P5 HFMA2.BF16_V2 R8, -RZ.H0_H0, RZ.H0_H0, -R180.H0_H0 ;  /* 0x200000ffff08d231 */ /* 0x008fca00003409b4 */
[----:B------:R-:W-:-:S04]  /*a620*/  PRMT R6, R8, 0x7610, R6 ;  /* 0x0000761008067816 */ /* 0x000fc80000000006 */
[----:B------:R-:W-:Y:S02]  /*a630*/  @!P5 PRMT R180, R6, 0x5410, RZ ;  /* 0x0000541006b4d816 */ /* 0x000fe400000000ff */
[----:B------:R1:W3:Y:S04]  /*a640*/  LDL.LU.S16 R6, [R1+0x138] ;  /* 0x0001380001067983 */ /* 0x0002e80000300600 */
[----:B------:R1:W4:Y:S01]  /*a650*/  LDL.LU.S16 R12, [R1+0x13c] ;  /* 0x00013c00010c7983 */ /* 0x0003220000300600 */
[----:B------:R-:W-:-:S04]  /*a660*/  LOP3.LUT R3, R3, 0xffff, RZ, 0xc0, !PT ;  /* 0x0000ffff03037812 */ /* 0x000fc800078ec0ff */
[----:B------:R-:W-:-:S04]  /*a670*/  SHF.R.U32.HI R3, RZ, 0x8, R3 ;  /* 0x00000008ff037819 */ /* 0x000fc80000011603 */
[----:B------:R-:W-:Y:S01]  /*a680*/  LOP3.LUT R3, R3, 0xffff, RZ, 0xc0, !PT ;  /* 0x0000ffff03037812 */ /* 0x000fe200078ec0ff */
[----:B--2---:R-:W-:Y:S01]  /*a690*/  @!P6 HFMA2.BF16_V2 R9, -RZ.H0_H0, RZ.H0_H0, -R181.H0_H0 ;  /* 0x200000ffff09e231 */ /* 0x004fe200003409b5 */
[----:B------:R-:W-:Y:S02]  /*a6a0*/  PRMT R179, R31, 0x7610, R179 ;  /* 0x000076101fb37816 */ /* 0x000fe400000000b3 */
[----:B------:R-:W-:Y:S02]  /*a6b0*/  ISETP.LE.U32.AND P3, PT, R3, UR12, PT ;  /* 0x0000000c03007c0c */ /* 0x000fe4000bf63070 */
[----:B------:R-:W-:Y:S02]  /*a6c0*/  LOP3.LUT R16, R35, UR28, R70, 0x96, !PT ;  /* 0x0000001c23107c12 */ /* 0x000fe4000f8e9646 */
[----:B------:R-:W-:Y:S02]  /*a6d0*/  LOP3.LUT R15, R15, UR26, R34, 0x96, !PT ;  /* 0x0000001a0f0f7c12 */ /* 0x000fe4000f8e9622 */
[----:B------:R-:W-:-:S02]  /*a6e0*/  PRMT R7, R9, 0x7610, R7 ;  /* 0x0000761009077816 */ /* 0x000fc40000000007 */
[----:B------:R-:W-:Y:S01]  /*a6f0*/  PRMT R178, R31, 0x7632, R178 ;  /* 0x000076321fb27816 */ /* 0x000fe200000000b2 */
[----:B------:R-:W-:Y:S01]  /*a700*/  IMAD.WIDE.U32 R8, R15, -0x2daee0ad, RZ ;  /* 0xd2511f530f087825 */ /* 0x000fe200078e00ff */
[----:B------:R-:W-:-:S03]  /*a710*/  @!P6 PRMT R181, R7, 0x5410, RZ ;  /* 0x0000541007b5e816 */ /* 0x000fc600000000ff */
[----:B------:R-:W-:Y:S02]  /*a720*/  IMAD.MOV.U32 R84, RZ, RZ, R91 ;  /* 0x000000ffff547224 */ /* 0x000fe400078e005b */
[----:B------:R-:W-:Y:S01]  /*a730*/  IMAD.MOV.U32 R91, RZ, RZ, R73 ;  /* 0x000000ffff5b7224 */ /* 0x000fe200078e0049 */
[----:B------:R-:W-:Y:S01]  /*a740*/  PRMT R73, R179, 0x5410, R178 ;  /* 0x00005410b3497816 */ /* 0x000fe200000000b2 */
[----:B---3--:R-:W-:-:S05]  /*a750*/  @!P4 HFMA2.BF16_V2 R6, -RZ.H0_H0, RZ.H0_H0, -R179.H0_H0 ;  /* 0x200000ffff06c231 */ /* 0x008fca00003409b3 */
[----:B------:R-:W-:Y:S01]  /*a760*/  PRMT R11, R6, 0x7610, R11 ;  /* 0x00007610060b7816 */ /* 0x000fe2000000000b */
[----:B------:R-:W-:-:S04]  /*a770*/  IMAD.WIDE.U32 R6, R16, -0x2daee0ad, RZ ;  /* 0xd2511f5310067825 */ /* 0x000fc800078e00ff */
[----:B----4-:R-:W-:Y:S01]  /*a780*/  @!P3 HFMA2.BF16_V2 R12, -RZ.H0_H0, RZ.H0_H0, -R178.H0_H0 ;  /* 0x200000ffff0cb231 */ /* 0x010fe200003409b2 */
[----:B------:R-:W-:-:S04]  /*a790*/  LOP3.LUT R10, R9, UR11, R6, 0x96, !PT ;  /* 0x0000000b090a7c12 */ /* 0x000fc8000f8e9606 */
[----:B------:R-:W-:Y:S02]  /*a7a0*/  PRMT R6, R12, 0x7610, R6 ;  /* 0x000076100c067816 */ /* 0x000fe40000000006 */
[----:B------:R-:W-:Y:S02]  /*a7b0*/  @!P4 PRMT R179, R11, 0x5410, RZ ;  /* 0x000054100bb3c816 */ /* 0x000fe400000000ff */
[----:B------:R-:W-:Y:S01]  /*a7c0*/  @!P3 PRMT R178, R6, 0x5410, RZ ;  /* 0x0000541006b2b816 */ /* 0x000fe200000000ff */
[----:B------:R1:W2:Y:S04]  /*a7d0*/  LDL.LU.S16 R11, [R1+0x144] ;  /* 0x00014400010b7983 */ /* 0x0002a80000300600 */
[----:B------:R1:W3:Y:S01]  /*a7e0*/  LDL.LU.S16 R6, [R1+0x140] ;  /* 0x0001400001067983 */ /* 0x0002e20000300600 */
[----:B------:R-:W-:-:S02]  /*a7f0*/  PRMT R176, R33, 0x7632, R176 ;  /* 0x0000763221b07816 */ /* 0x000fc400000000b0 */
[----:B------:R-:W-:Y:S01]  /*a800*/  PRMT R177, R33, 0x7610, R177 ;  /* 0x0000761021b17816 */ /* 0x000fe200000000b1 */
[----:B------:R-:W-:Y:S01]  /*a810*/  IMAD.MOV.U32 R81, RZ, RZ, R143 ;  /* 0x000000ffff517224 */ /* 0x000fe200078e008f */
[----:B------:R-:W-:Y:S01]  /*a820*/  LOP3.LUT R7, R7, UR17, R20, 0x96, !PT ;  /* 0x0000001107077c12 */ /* 0x000fe2000f8e9614 */
[----:B------:R-:W-:Y:S01]  /*a830*/  IMAD.MOV.U32 R143, RZ, RZ, R153 ;  /* 0x000000ffff8f7224 */ /* 0x000fe200078e0099 */
[----:B------:R1:W4:Y:S01]  /*a840*/  LDL.LU.S16 R43, [R1+0x14c] ;  /* 0x00014c00012b7983 */ /* 0x0003220000300600 */
[----:B------:R-:W-:Y:S02]  /*a850*/  IMAD.MOV.U32 R153, RZ, RZ, R82 ;  /* 0x000000ffff997224 */ /* 0x000fe400078e0052 */
[----:B------:R-:W-:Y:S01]  /*a860*/  IMAD.MOV.U32 R82, RZ, RZ, R72 ;  /* 0x000000ffff527224 */ /* 0x000fe200078e0048 */
[----:B------:R-:W-:Y:S01]  /*a870*/  PRMT R72, R177, 0x5410, R176 ;  /* 0x00005410b1487816 */ /* 0x000fe200000000b0 */
[----:B--2---:R-:W-:Y:S02]  /*a880*/  @!P2 HFMA2.BF16_V2 R11, -RZ.H0_H0, RZ.H0_H0, -R177.H0_H0 ;  /* 0x200000ffff0ba231 */ /* 0x004fe400003409b1 */
[----:B---3--:R-:W-:-:S03]  /*a890*/  @!P1 HFMA2.BF16_V2 R6, -RZ.H0_H0, RZ.H0_H0, -R176.H0_H0 ;  /* 0x200000ffff069231 */ /* 0x008fc600003409b0 */
[----:B------:R-:W-:Y:S02]  /*a8a0*/  PRMT R13, R11, 0x7610, R13 ;  /* 0x000076100b0d7816 */ /* 0x000fe4000000000d */
[----:B------:R-:W-:Y:S01]  /*a8b0*/  PRMT R3, R6, 0x7610, R3 ;  /* 0x0000761006037816 */ /* 0x000fe20000000003 */
[----:B------:R-:W-:-:S04]  /*a8c0*/  IMAD.WIDE.U32 R6, R7, -0x326172a9, RZ ;  /* 0xcd9e8d5707067825 */ /* 0x000fc800078e00ff */
[----:B------:R-:W-:Y:S01]  /*a8d0*/  IMAD.WIDE.U32 R10, R10, -0x326172a9, RZ ;  /* 0xcd9e8d570a0a7825 */ /* 0x000fe200078e00ff */
[----:B------:R-:W-:-:S04]  /*a8e0*/  LOP3.LUT R7, R7, UR16, R14, 0x96, !PT ;  /* 0x0000001007077c12 */ /* 0x000fc8000f8e960e */
[----:B------:R-:W-:Y:S01]  /*a8f0*/  LOP3.LUT R12, R11, UR10, R6, 0x96, !PT ;  /* 0x0000000a0b0c7c12 */ /* 0x000fe2000f8e9606 */
[----:B------:R-:W-:Y:S01]  /*a900*/  IMAD.WIDE.U32 R6, R7, -0x2daee0ad, RZ ;  /* 0xd2511f5307067825 */ /* 0x000fe200078e00ff */
[----:B------:R-:W-:-:S03]  /*a910*/  @!P2 PRMT R177, R13, 0x5410, RZ ;  /* 0x000054100db1a816 */ /* 0x000fc600000000ff */
[----:B------:R-:W-:Y:S01]  /*a920*/  IMAD.WIDE.U32 R12, R12, -0x2daee0ad, RZ ;  /* 0xd2511f530c0c7825 */ /* 0x000fe200078e00ff */
[----:B------:R-:W-:Y:S02]  /*a930*/  LOP3.LUT R7, R7, UR9, R8, 0x96, !PT ;  /* 0x0000000907077c12 */ /* 0x000fe4000f8e9608 */
[----:B------:R-:W-:Y:S02]  /*a940*/  @!P1 PRMT R176, R3, 0x5410, RZ ;  /* 0x0000541003b09816 */ /* 0x000fe400000000ff */
[----:B------:R-:W-:Y:S02]  /*a950*/  LOP3.LUT R3, R4, 0xff, RZ, 0xc0, !PT ;  /* 0x000000ff04037812 */ /* 0x000fe400078ec0ff */
[----:B------:R-:W-:Y:S01]  /*a960*/  LOP3.LUT R8, R13, UR8, R6, 0x96, !PT ;  /* 0x000000080d087c12 */ /* 0x000fe2000f8e9606 */
[----:B------:R-:W-:Y:S01]  /*a970*/  IMAD.WIDE.U32 R6, R7, -0x326172a9, RZ ;  /* 0xcd9e8d5707067825 */ /* 0x000fe200078e00ff */
[----:B------:R-:W-:Y:S02]  /*a980*/  ISETP.LE.U32.AND P2, PT, R3, UR12, PT ;  /* 0x0000000c03007c0c */ /* 0x000fe4000bf43070 */
[----:B------:R-:W-:-:S02]  /*a990*/  SHF.R.U32.HI R3, RZ, 0x18, R4 ;  /* 0x00000018ff037819 */ /* 0x000fc40000011604 */
[----:B------:R-:W-:Y:S02]  /*a9a0*/  LOP3.LUT R11, R4, 0xffff, RZ, 0xc0, !PT ;  /* 0x0000ffff040b7812 */ /* 0x000fe400078ec0ff */
[----:B------:R-:W-:Y:S01]  /*a9b0*/  SHF.R.U32.HI R13, RZ, 0x10, R4 ;  /* 0x00000010ff0d7819 */ /* 0x000fe20000011604 */
[----:B------:R-:W-:Y:S01]  /*a9c0*/  IMAD.WIDE.U32 R4, R8, -0x326172a9, RZ ;  /* 0xcd9e8d5708047825 */ /* 0x000fe200078e00ff */
[----:B------:R-:W-:-:S04]  /*a9d0*/  LOP3.LUT R10, R7, UR23, R10, 0x96, !PT ;  /* 0x00000017070a7c12 */ /* 0x000fc8000f8e960a */
[----:B------:R-:W-:Y:S02]  /*a9e0*/  LOP3.LUT R6, R5, UR33, R6, 0x96, !PT ;  /* 0x0000002105067c12 */ /* 0x000fe4000f8e9606 */
[C---:B------:R-:W-:Y:S02]  /*a9f0*/  LOP3.LUT R9, R4.reuse, 0xff, RZ, 0xc0, !PT ;  /* 0x000000ff04097812 */ /* 0x040fe400078ec0ff */
[----:B------:R-:W-:Y:S02]  /*aa00*/  LOP3.LUT R14, R4, 0xffff, RZ, 0xc0, !PT ;  /* 0x0000ffff040e7812 */ /* 0x000fe400078ec0ff */
[--C-:B------:R-:W-:Y:S02]  /*aa10*/  SHF.R.U32.HI R16, RZ, 0x10, R4.reuse ;  /* 0x00000010ff107819 */ /* 0x100fe40000011604 */
[----:B------:R-:W-:Y:S01]  /*aa20*/  SHF.R.U32.HI R15, RZ, 0x18, R4 ;  /* 0x00000018ff0f7819 */ /* 0x000fe20000011604 */
[----:B------:R-:W-:-:S03]  /*aa30*/  IMAD.WIDE.U32 R4, R10, -0x2daee0ad, RZ ;  /* 0xd2511f530a047825 */ /* 0x000fc600078e00ff */
[C---:B------:R-:W-:Y:S02]  /*aa40*/  LOP3.LUT R7, R4.reuse, 0xff, RZ, 0xc0, !PT ;  /* 0x000000ff04077812 */ /* 0x040fe400078ec0ff */
[----:B------:R-:W-:Y:S02]  /*aa50*/  ISETP.LE.U32.AND P6, PT, R3, UR12, PT ;  /* 0x0000000c03007c0c */ /* 0x000fe4000bfc3070 */
[----:B------:R-:W-:Y:S02]  /*aa60*/  ISETP.LE.U32.AND P4, PT, R7, UR12, PT ;  /* 0x0000000c07007c0c */ /* 0x000fe4000bf83070 */
[----:B------:R-:W2:Y:S01]  /*aa70*/  MUFU.EX2 R7, R160 ;  /* 0x000000a000077308 */ /* 0x000ea20000000800 */
[----:B------:R-:W-:Y:S02]  /*aa80*/  LOP3.LUT R3, R5, UR32, R12, 0x96, !PT ;  /* 0x0000002005037c12 */ /* 0x000fe4000f8e960c */
[----:B------:R-:W-:Y:S02]  /*aa90*/  SHF.R.U32.HI R8, RZ, 0x18, R4 ;  /* 0x00000018ff087819 */ /* 0x000fe40000011604 */
[----:B------:R-:W-:-:S02]  /*aaa0*/  LOP3.LUT R12, R4, 0xffff, RZ, 0xc0, !PT ;  /* 0x0000ffff040c7812 */ /* 0x000fc400078ec0ff */
[----:B------:R-:W-:Y:S02]  /*aab0*/  SHF.R.U32.HI R10, RZ, 0x10, R4 ;  /* 0x00000010ff0a7819 */ /* 0x000fe40000011604 */
[----:B------:R-:W3:Y:S01]  /*aac0*/  MUFU.EX2 R4, R162 ;  /* 0x000000a200047308 */ /* 0x000ee20000000800 */
[----:B------:R-:W-:-:S04]  /*aad0*/  SHF.R.U32.HI R5, RZ, 0x8, R11 ;  /* 0x00000008ff057819 */ /* 0x000fc8000001160b */
[----:B------:R-:W-:Y:S02]  /*aae0*/  LOP3.LUT R5, R5, 0xffff, RZ, 0xc0, !PT ;  /* 0x0000ffff05057812 */ /* 0x000fe400078ec0ff */
[----:B------:R-:W-:Y:S02]  /*aaf0*/  ISETP.LE.U32.AND P1, PT, R8, UR12, PT ;  /* 0x0000000c08007c0c */ /* 0x000fe4000bf23070 */
[----:B------:R-:W-:Y:S02]  /*ab00*/  LOP3.LUT R8, R13, 0xff, RZ, 0xc0, !PT ;  /* 0x000000ff0d087812 */ /* 0x000fe400078ec0ff */
[----:B------:R-:W-:Y:S01]  /*ab10*/  ISETP.LE.U32.AND P3, PT, R5, UR12, PT ;  /* 0x0000000c05007c0c */ /* 0x000fe2000bf63070 */
[----:B--2---:R-:W-:Y:S01]  /*ab20*/  FADD.FTZ R5, R7, R17 ;  /* 0x0000001107057221 */ /* 0x004fe20000010000 */
[----:B------:R-:W-:-:S03]  /*ab30*/  ISETP.LE.U32.AND P5, PT, R8, UR12, PT ;  /* 0x0000000c08007c0c */ /* 0x000fc6000bfa3070 */
[C---:B---3--:R-:W-:Y:S01]  /*ab40*/  FADD.FTZ R8, R4.reuse, R5 ;  /* 0x0000000504087221 */ /* 0x048fe20000010000 */
[----:B------:R-:W-:Y:S02]  /*ab50*/  F2FP.BF16.F32.PACK_AB R7, R4, R7 ;  /* 0x000000070407723e */ /* 0x000fe400000010ff */
[----:B------:R1:W2:Y:S01]  /*ab60*/  LDL.LU.S16 R4, [R1+0x150] ;  /* 0x0001500001047983 */ /* 0x0002a20000300600 */
[--C-:B------:R-:W-:Y:S02]  /*ab70*/  LOP3.LUT R35, R205, UR11, R174.reuse, 0x96, !PT ;  /* 0x0000000bcd237c12 */ /* 0x100fe4000f8e96ae */
[----:B------:R-:W-:Y:S02]  /*ab80*/  PRMT R174, R39, 0x7632, R174 ;  /* 0x0000763227ae7816 */ /* 0x000fe400000000ae */
[----:B------:R-:W-:Y:S01]  /*ab90*/  LOP3.LUT R34, R175, UR17, R120, 0x96, !PT ;  /* 0x00000011af227c12 */ /* 0x000fe2000f8e9678 */
[----:B------:R-:W-:Y:S01]  /*aba0*/  IMAD.MOV.U32 R78, RZ, RZ, R143 ;  /* 0x000000ffff4e7224 */ /* 0x000fe200078e008f */
[----:B------:R-:W-:Y:S01]  /*abb0*/  PRMT R175, R39, 0x7610, R175 ;  /* 0x0000761027af7816 */ /* 0x000fe200000000af */
[----:B------:R-:W-:-:S02]  /*abc0*/  IMAD.MOV.U32 R143, RZ, RZ, R104 ;  /* 0x000000ffff8f7224 */ /* 0x000fc400078e0068 */
[----:B------:R-:W-:Y:S02]  /*abd0*/  IMAD.MOV.U32 R104, RZ, RZ, R65 ;  /* 0x000000ffff687224 */ /* 0x000fe400078e0041 */
[----:B------:R-:W-:Y:S01]  /*abe0*/  IMAD.MOV.U32 R65, RZ, RZ, R67 ;  /* 0x000000ffff417224 */ /* 0x000fe200078e0043 */
[----:B------:R-:W-:Y:S01]  /*abf0*/  PRMT R67, R175, 0x5410, R174 ;  /* 0x00005410af437816 */ /* 0x000fe200000000ae */
[----:B--2---:R-:W-:-:S05]  /*ac00*/  @!P3 HFMA2.BF16_V2 R4, -RZ.H0_H0, RZ.H0_H0, -R174.H0_H0 ;  /* 0x200000ffff04b231 */ /* 0x004fca00003409ae */
[----:B------:R-:W-:-:S04]  /*ac10*/  PRMT R39, R4, 0x7610, R39 ;  /* 0x0000761004277816 */ /* 0x000fc80000000027 */
[----:B------:R-:W-:Y:S02]  /*ac20*/  @!P3 PRMT R174, R39, 0x5410, RZ ;  /* 0x0000541027aeb816 */ /* 0x000fe400000000ff */
[----:B------:R1:W2:Y:S01]  /*ac30*/  LDL.LU.S16 R39, [R1+0x154] ;  /* 0x0001540001277983 */ /* 0x0002a20000300600 */
[C---:B------:R-:W-:Y:S01]  /*ac40*/  PRMT R173, R38.reuse, 0x7610, R173 ;  /* 0x0000761026ad7816 */ /* 0x040fe200000000ad */
[----:B------:R-:W-:Y:S01]  /*ac50*/  IMAD.MOV.U32 R49, RZ, RZ, R41 ;  /* 0x000000ffff317224 */ /* 0x000fe200078e0029 */
[----:B------:R-:W-:Y:S01]  /*ac60*/  PRMT R172, R38, 0x7632, R172 ;  /* 0x0000763226ac7816 */ /* 0x000fe200000000ac */
[----:B------:R-:W-:Y:S02]  /*ac70*/  IMAD.MOV.U32 R41, RZ, RZ, R84 ;  /* 0x000000ffff297224 */ /* 0x000fe400078e0054 */
[----:B------:R-:W-:Y:S02]  /*ac80*/  IMAD.MOV.U32 R84, RZ, RZ, R143 ;  /* 0x000000ffff547224 */ /* 0x000fe400078e008f */
[----:B------:R-:W-:-:S02]  /*ac90*/  IMAD.MOV.U32 R143, RZ, RZ, R104 ;  /* 0x000000ffff8f7224 */ /* 0x000fc400078e0068 */
[----:B------:R-:W-:Y:S01]  /*aca0*/  IMAD.MOV.U32 R104, RZ, RZ, R65 ;  /* 0x000000ffff687224 */ /* 0x000fe200078e0041 */
[----:B------:R-:W-:Y:S01]  /*acb0*/  PRMT R65, R173, 0x5410, R172 ;  /* 0x00005410ad417816 */ /* 0x000fe200000000ac */
[----:B--2---:R-:W-:-:S05]  /*acc0*/  @!P5 HFMA2.BF16_V2 R39, -RZ.H0_H0, RZ.H0_H0, -R173.H0_H0 ;  /* 0x200000ffff27d231 */ /* 0x004fca00003409ad */
[----:B------:R-:W-:-:S04]  /*acd0*/  PRMT R33, R39, 0x7610, R33 ;  /* 0x0000761027217816 */ /* 0x000fc80000000021 */
[----:B------:R-:W-:Y:S02]  /*ace0*/  @!P5 PRMT R173, R33, 0x5410, RZ ;  /* 0x0000541021add816 */ /* 0x000fe400000000ff */
[----:B------:R1:W2:Y:S01]  /*acf0*/  LDL.LU.S16 R33, [R1+0x15c] ;  /* 0x00015c0001217983 */ /* 0x0002a20000300600 */
[----:B------:R-:W-:-:S04]  /*ad00*/  SHF.R.U32.HI R4, RZ, 0x10, R6 ;  /* 0x00000010ff047819 */ /* 0x000fc80000011606 */
[----:B------:R-:W-:Y:S01]  /*ad10*/  LOP3.LUT R4, R4, 0xff, RZ, 0xc0, !PT ;  /* 0x000000ff04047812 */ /* 0x000fe200078ec0ff */
[----:B--2---:R-:W-:-:S05]  /*ad20*/  @!P6 HFMA2.BF16_V2 R33, -RZ.H0_H0, RZ.H0_H0, -R172.H0_H0 ;  /* 0x200000ffff21e231 */ /* 0x004fca00003409ac */
[----:B------:R-:W-:-:S04]  /*ad30*/  PRMT R31, R33, 0x7610, R31 ;  /* 0x00007610211f7816 */ /* 0x000fc8000000001f */
[----:B------:R-:W-:Y:S02]  /*ad40*/  @!P6 PRMT R172, R31, 0x5410, RZ ;  /* 0x000054101face816 */ /* 0x000fe400000000ff */
[----:B------:R1:W2:Y:S01]  /*ad50*/  LDL.LU.S16 R31, [R1+0x164] ;  /* 0x00016400011f7983 */ /* 0x0002a20000300600 */
[----:B------:R-:W-:Y:S02]  /*ad60*/  ISETP.LE.U32.AND P3, PT, R4, UR12, PT ;  /* 0x0000000c04007c0c */ /* 0x000fe4000bf63070 */
[----:B------:R-:W-:-:S04]  /*ad70*/  LOP3.LUT R4, R6, 0xff, RZ, 0xc0, !PT ;  /* 0x000000ff06047812 */ /* 0x000fc800078ec0ff */
[----:B------:R-:W-:Y:S02]  /*ad80*/  ISETP.LE.U32.AND P5, PT, R4, UR12, PT ;  /* 0x0000000c04007c0c */ /* 0x000fe4000bfa3070 */
[----:B------:R-:W-:Y:S02]  /*ad90*/  LOP3.LUT R4, R6, 0xffff, RZ, 0xc0, !PT ;  /* 0x0000ffff06047812 */ /* 0x000fe400078ec0ff */
[----:B------:R-:W-:Y:S02]  /*ada0*/  PRMT R138, R37, 0x7610, R138 ;  /* 0x00007610258a7816 */ /* 0x000fe4000000008a */
[----:B------:R-:W-:-:S04]  /*adb0*/  SHF.R.U32.HI R4, RZ, 0x8, R4 ;  /* 0x00000008ff047819 */ /* 0x000fc80000011604 */
[----:B------:R-:W-:-:S04]  /*adc0*/  LOP3.LUT R4, R4, 0xffff, RZ, 0xc0, !PT ;  /* 0x0000ffff04047812 */ /* 0x000fc800078ec0ff */
[----:B------:R-:W-:Y:S01]  /*add0*/  ISETP.LE.U32.AND P6, PT, R4, UR12, PT ;  /* 0x0000000c04007c0c */ /* 0x000fe2000bfc3070 */
[----:B--2---:R-:W-:-:S05]  /*ade0*/  @!P5 HFMA2.BF16_V2 R31, -RZ.H0_H0, RZ.H0_H0, -R138.H0_H0 ;  /* 0x200000ffff1fd231 */ /* 0x004fca000034098a */
[----:B------:R-:W-:Y:S02]  /*adf0*/  PRMT R4, R31, 0x7610, R4 ;  /* 0x000076101f047816 */ /* 0x000fe40000000004 */
[----:B------:R1:W2:Y:S01]  /*ae00*/  LDL.LU.S16 R31, [R1+0x168] ;  /* 0x00016800011f7983 */ /* 0x0002a20000300600 */
[----:B------:R-:W-:-:S05]  /*ae10*/  PRMT R131, R37, 0x7632, R131 ;  /* 0x0000763225837816 */ /* 0x000fca0000000083 */
[----:B--2---:R-:W-:-:S05]  /*ae20*/  @!P6 HFMA2.BF16_V2 R31, -RZ.H0_H0, RZ.H0_H0, -R131.H0_H0 ;  /* 0x200000ffff1fe231 */ /* 0x004fca0000340983 */
[----:B------:R-:W-:Y:S02]  /*ae30*/  PRMT R20, R31, 0x7610, R20 ;  /* 0x000076101f147816 */ /* 0x000fe40000000014 */
[----:B------:R1:W2:Y:S01]  /*ae40*/  LDL.LU.S16 R31, [R1+0x16c] ;  /* 0x00016c00011f7983 */ /* 0x0002a20000300600 */
[C---:B------:R-:W-:Y:S01]  /*ae50*/  PRMT R130, R36.reuse, 0x7610, R130 ;  /* 0x0000761024827816 */ /* 0x040fe20000000082 */
[----:B------:R-:W-:Y:S01]  /*ae60*/  IMAD.MOV.U32 R111, RZ, RZ, R88 ;  /* 0x000000ffff6f7224 */ /* 0x000fe200078e0058 */
[----:B------:R-:W-:Y:S01]  /*ae70*/  PRMT R129, R36, 0x7632, R129 ;  /* 0x0000763224817816 */ /* 0x000fe20000000081 */
[----:B------:R-:W-:Y:S02]  /*ae80*/  IMAD.MOV.U32 R88, RZ, RZ, R143 ;  /* 0x000000ffff587224 */ /* 0x000fe400078e008f */
[----:B------:R-:W-:Y:S01]  /*ae90*/  IMAD.MOV.U32 R143, RZ, RZ, R154 ;  /* 0x000000ffff8f7224 */ /* 0x000fe200078e009a */
[----:B------:R-:W-:Y:S01]  /*aea0*/  PRMT R154, R130, 0x5410, R129 ;  /* 0x00005410829a7816 */ /* 0x000fe20000000081 */
[----:B--2---:R-:W-:-:S05]  /*aeb0*/  @!P3 HFMA2.BF16_V2 R31, -RZ.H0_H0, RZ.H0_H0, -R130.H0_H0 ;  /* 0x200000ffff1fb231 */ /* 0x004fca0000340982 */
[----:B------:R-:W-:-:S04]  /*aec0*/  PRMT R17, R31, 0x7610, R17 ;  /* 0x000076101f117816 */ /* 0x000fc80000000011 */
[----:B------:R-:W-:Y:S02]  /*aed0*/  @!P3 PRMT R130, R17, 0x5410, RZ ;  /* 0x000054101182b816 */ /* 0x000fe400000000ff */
[----:B------:R1:W2:Y:S01]  /*aee0*/  LDL.LU.S16 R17, [R1+0x174] ;  /* 0x0001740001117983 */ /* 0x0002a20000300600 */
[----:B------:R-:W-:Y:S01]  /*aef0*/  IMAD.MOV.U32 R48, RZ, RZ, R40 ;  /* 0x000000ffff307224 */ /* 0x000fe200078e0028 */
[----:B------:R-:W-:Y:S01]  /*af00*/  SHF.R.U32.HI R6, RZ, 0x18, R6 ;  /* 0x00000018ff067819 */ /* 0x000fe20000011606 */
[----:B------:R-:W-:Y:S02]  /*af10*/  IMAD.MOV.U32 R40, RZ, RZ, R41 ;  /* 0x000000ffff287224 */ /* 0x000fe400078e0029 */
[----:B------:R-:W-:Y:S01]  /*af20*/  IMAD.MOV.U32 R41, RZ, RZ, R153 ;  /* 0x000000ffff297224 */ /* 0x000fe200078e0099 */
[----:B------:R-:W-:Y:S02]  /*af30*/  PRMT R153, R138, 0x5410, R131 ;  /* 0x000054108a997816 */ /* 0x000fe40000000083 */
[----:B------:R-:W-:-:S02]  /*af40*/  @!P5 PRMT R138, R4, 0x5410, RZ ;  /* 0x00005410048ad816 */ /* 0x000fc400000000ff */
[----:B------:R-:W-:Y:S02]  /*af50*/  ISETP.LE.U32.AND P5, PT, R6, UR12, PT ;  /* 0x0000000c06007c0c */ /* 0x000fe4000bfa3070 */
[----:B------:R-:W-:-:S04]  /*af60*/  SHF.R.U32.HI R4, RZ, 0x8, R14 ;  /* 0x00000008ff047819 */ /* 0x000fc8000001160e */
[----:B------:R-:W-:Y:S02]  /*af70*/  LOP3.LUT R4, R4, 0xffff, RZ, 0xc0, !PT ;  /* 0x0000ffff04047812 */ /* 0x000fe400078ec0ff */
[----:B------:R-:W-:Y:S02]  /*af80*/  @!P6 PRMT R131, R20, 0x5410, RZ ;  /* 0x000054101483e816 */ /* 0x000fe400000000ff */
[----:B------:R-:W-:Y:S02]  /*af90*/  ISETP.LE.U32.AND P6, PT, R4, UR12, PT ;  /* 0x0000000c04007c0c */ /* 0x000fe4000bfc3070 */
[----:B------:R-:W-:Y:S01]  /*afa0*/  LOP3.LUT R4, R16, 0xff, RZ, 0xc0, !PT ;  /* 0x000000ff10047812 */ /* 0x000fe200078ec0ff */
[----:B--2---:R-:W-:-:S05]  /*afb0*/  @!P5 HFMA2.BF16_V2 R17, -RZ.H0_H0, RZ.H0_H0, -R129.H0_H0 ;  /* 0x200000ffff11d231 */ /* 0x004fca0000340981 */
[----:B------:R-:W-:Y:S02]  /*afc0*/  PRMT R16, R17, 0x7610, R16 ;  /* 0x0000761011107816 */ /* 0x000fe40000000010 */
[----:B------:R1:W2:Y:S01]  /*afd0*/  LDL.LU.S16 R17, [R1+0x170] ;  /* 0x0001700001117983 */ /* 0x0002a20000300600 */
[----:B----4-:R-:W-:-:S05]  /*afe0*/  @!P2 HFMA2.BF16_V2 R43, -RZ.H0_H0, RZ.H0_H0, -R175.H0_H0 ;  /* 0x200000ffff2ba231 */ /* 0x010fca00003409af */
[----:B------:R-:W-:-:S04]  /*aff0*/  PRMT R42, R43, 0x7610, R42 ;  /* 0x000076102b2a7816 */ /* 0x000fc8000000002a */
[----:B------:R-:W-:Y:S02]  /*b000*/  @!P2 PRMT R175, R42, 0x5410, RZ ;  /* 0x000054102aafa816 */ /* 0x000fe400000000ff */
[----:B------:R-:W-:Y:S02]  /*b010*/  ISETP.LE.U32.AND P2, PT, R9, UR12, PT ;  /* 0x0000000c09007c0c */ /* 0x000fe4000bf43070 */
[----:B------:R-:W-:Y:S01]  /*b020*/  PRMT R128, R22, 0x7610, R128 ;  /* 0x0000761016807816 */ /* 0x000fe20000000080 */
[----:B------:R-:W-:Y:S01]  /*b030*/  IMAD.MOV.U32 R45, RZ, RZ, R111 ;  /* 0x000000ffff2d7224 */ /* 0x000fe200078e006f */
[----:B------:R-:W-:Y:S01]  /*b040*/  ISETP.LE.U32.AND P3, PT, R4, UR12, PT ;  /* 0x0000000c04007c0c */ /* 0x000fe2000bf63070 */
[----:B------:R-:W-:Y:S01]  /*b050*/  IMAD.MOV.U32 R111, RZ, RZ, R88 ;  /* 0x000000ffff6f7224 */ /* 0x000fe200078e0058 */
[----:B------:R-:W-:Y:S01]  /*b060*/  PRMT R127, R22, 0x7632, R127 ;  /* 0x00007632167f7816 */ /* 0x000fe2000000007f */
[----:B------:R-:W-:Y:S02]  /*b070*/  IMAD.MOV.U32 R88, RZ, RZ, R109 ;  /* 0x000000ffff587224 */ /* 0x000fe400078e006d */
[----:B------:R-:W-:Y:S01]  /*b080*/  IMAD.MOV.U32 R109, RZ, RZ, R141 ;  /* 0x000000ffff6d7224 */ /* 0x000fe200078e008d */
[----:B------:R-:W-:-:S03]  /*b090*/  PRMT R141, R128, 0x5410, R127 ;  /* 0x00005410808d7816 */ /* 0x000fc6000000007f */
[----:B--2---:R-:W-:-:S05]  /*b0a0*/  @!P2 HFMA2.BF16_V2 R17, -RZ.H0_H0, RZ.H0_H0, -R128.H0_H0 ;  /* 0x200000ffff11a231 */ /* 0x004fca0000340980 */
[----:B------:R-:W-:-:S04]  /*b0b0*/  PRMT R4, R17, 0x7610, R4 ;  /* 0x0000761011047816 */ /* 0x000fc80000000004 */
[----:B------:R-:W-:Y:S02]  /*b0c0*/  @!P2 PRMT R128, R4, 0x5410, RZ ;  /* 0x000054100480a816 */ /* 0x000fe400000000ff */
[----:B------:R1:W2:Y:S01]  /*b0d0*/  LDL.LU.S16 R4, [R1+0x178] ;  /* 0x0001780001047983 */ /* 0x0002a20000300600 */
[----:B------:R-:W-:Y:S01]  /*b0e0*/  @!P5 PRMT R129, R16, 0x5410, RZ ;  /* 0x000054101081d816 */ /* 0x000fe200000000ff */
[----:B--2---:R-:W-:-:S05]  /*b0f0*/  @!P6 HFMA2.BF16_V2 R4, -RZ.H0_H0, RZ.H0_H0, -R127.H0_H0 ;  /* 0x200000ffff04e231 */ /* 0x004fca000034097f */
[----:B------:R-:W-:Y:S02]  /*b100*/  PRMT R5, R4, 0x7610, R5 ;  /* 0x0000761004057816 */ /* 0x000fe40000000005 */
[----:B------:R-:W-:-:S04]  /*b110*/  LOP3.LUT R4, R10, 0xff, RZ, 0xc0, !PT ;  /* 0x000000ff0a047812 */ /* 0x000fc800078ec0ff */
[----:B------:R-:W-:Y:S02]  /*b120*/  ISETP.LE.U32.AND P2, PT, R4, UR12, PT ;  /* 0x0000000c04007c0c */ /* 0x000fe4000bf43070 */
[----:B------:R1:W2:Y:S04]  /*b130*/  LDL.LU.S16 R4, [R1+0x17c] ;  /* 0x00017c0001047983 */ /* 0x0002a80000300600 */
[----:B------:R1:W3:Y:S01]  /*b140*/  LDL.LU.S16 R16, [R1+0x180] ;  /* 0x0001800001107983 */ /* 0x0002e20000300600 */
[----:B------:R-:W-:Y:S02]  /*b150*/  ISETP.LE.U32.AND P5, PT, R15, UR12, PT ;  /* 0x0000000c0f007c0c */ /* 0x000fe4000bfa3070 */
[C---:B------:R-:W-:Y:S01]  /*b160*/  PRMT R125, R21.reuse, 0x7632, R125 ;  /* 0x00007632157d7816 */ /* 0x040fe2000000007d */
[----:B------:R-:W-:Y:S01]  /*b170*/  IMAD.MOV.U32 R50, RZ, RZ, R45 ;  /* 0x000000ffff327224 */ /* 0x000fe200078e002d */
[----:B------:R-:W-:Y:S01]  /*b180*/  PRMT R126, R21, 0x7610, R126 ;  /* 0x00007610157e7816 */ /* 0x000fe2000000007e */
[----:B------:R-:W-:-:S02]  /*b190*/  IMAD.MOV.U32 R45, RZ, RZ, R111 ;  /* 0x000000ffff2d7224 */ /* 0x000fc400078e006f */
[----:B------:R-:W-:Y:S02]  /*b1a0*/  IMAD.MOV.U32 R111, RZ, RZ, R40 ;  /* 0x000000ffff6f7224 */ /* 0x000fe400078e0028 */
[----:B------:R-:W-:Y:S02]  /*b1b0*/  IMAD.MOV.U32 R40, RZ, RZ, R78 ;  /* 0x000000ffff287224 */ /* 0x000fe400078e004e */
[----:B------:R-:W-:Y:S02]  /*b1c0*/  IMAD.MOV.U32 R78, RZ, RZ, R81 ;  /* 0x000000ffff4e7224 */ /* 0x000fe400078e0051 */
[----:B------:R-:W-:Y:S01]  /*b1d0*/  IMAD.MOV.U32 R81, RZ, RZ, R140 ;  /* 0x000000ffff517224 */ /* 0x000fe200078e008c */
[----:B------:R-:W-:Y:S01]  /*b1e0*/  PRMT R140, R126, 0x5410, R125 ;  /* 0x000054107e8c7816 */ /* 0x000fe2000000007d */
[----:B---3--:R-:W-:-:S05]  /*b1f0*/  @!P5 HFMA2.BF16_V2 R16, -RZ.H0_H0, RZ.H0_H0, -R125.H0_H0 ;  /* 0x200000ffff10d231 */ /* 0x008fca000034097d */
[----:B------:R-:W-:-:S04]  /*b200*/  PRMT R14, R16, 0x7610, R14 ;  /* 0x00007610100e7816 */ /* 0x000fc8000000000e */
[----:B------:R-:W-:Y:S02]  /*b210*/  @!P5 PRMT R125, R14, 0x5410, RZ ;  /* 0x000054100e7dd816 */ /* 0x000fe400000000ff */
[----:B------:R1:W3:Y:S01]  /*b220*/  LDL.LU.S16 R14, [R1+0x184] ;  /* 0x00018400010e7983 */ /* 0x0002e20000300600 */
[----:B--2---:R-:W-:Y:S01]  /*b230*/  @!P3 HFMA2.BF16_V2 R4, -RZ.H0_H0, RZ.H0_H0, -R126.H0_H0 ;  /* 0x200000ffff04b231 */ /* 0x004fe2000034097e */
[----:B------:R-:W-:Y:S02]  /*b240*/  @!P6 PRMT R127, R5, 0x5410, RZ ;  /* 0x00005410057fe816 */ /* 0x000fe400000000ff */
[C---:B------:R-:W-:Y:S02]  /*b250*/  LOP3.LUT R5, R3.reuse, 0xff, RZ, 0xc0, !PT ;  /* 0x000000ff03057812 */ /* 0x040fe400078ec0ff */
[----:B------:R-:W-:Y:S02]  /*b260*/  PRMT R15, R4, 0x7610, R15 ;  /* 0x00007610040f7816 */ /* 0x000fe4000000000f */
[----:B------:R-:W-:-:S02]  /*b270*/  LOP3.LUT R4, R3, 0xffff, RZ, 0xc0, !PT ;  /* 0x0000ffff03047812 */ /* 0x000fc400078ec0ff */
[----:B------:R-:W-:Y:S02]  /*b280*/  ISETP.LE.U32.AND P6, PT, R5, UR12, PT ;  /* 0x0000000c05007c0c */ /* 0x000fe4000bfc3070 */
[----:B------:R-:W-:-:S04]  /*b290*/  SHF.R.U32.HI R4, RZ, 0x8, R4 ;  /* 0x00000008ff047819 */ /* 0x000fc80000011604 */
[----:B------:R-:W-:Y:S02]  /*b2a0*/  LOP3.LUT R4, R4, 0xffff, RZ, 0xc0, !PT ;  /* 0x0000ffff04047812 */ /* 0x000fe400078ec0ff */
[----:B------:R-:W-:Y:S02]  /*b2b0*/  @!P3 PRMT R126, R15, 0x5410, RZ ;  /* 0x000054100f7eb816 */ /* 0x000fe400000000ff */
[----:B------:R-:W-:Y:S02]  /*b2c0*/  ISETP.LE.U32.AND P3, PT, R4, UR12, PT ;  /* 0x0000000c04007c0c */ /* 0x000fe4000bf63070 */
[----:B------:R-:W-:Y:S02]  /*b2d0*/  SHF.R.U32.HI R4, RZ, 0x18, R3 ;  /* 0x00000018ff047819 */ /* 0x000fe40000011603 */
[----:B------:R-:W-:Y:S02]  /*b2e0*/  PRMT R124, R18, 0x7610, R124 ;  /* 0x00007610127c7816 */ /* 0x000fe4000000007c */
[----:B------:R-:W-:-:S02]  /*b2f0*/  ISETP.LE.U32.AND P5, PT, R4, UR12, PT ;  /* 0x0000000c04007c0c */ /* 0x000fc4000bfa3070 */
[----:B------:R2:W4:Y:S01]  /*b300*/  MUFU.EX2 R4, R50 ;  /* 0x0000003200047308 */ /* 0x0005220000000800 */
[----:B------:R-:W-:Y:S01]  /*b310*/  PRMT R123, R18, 0x7632, R123 ;  /* 0x00007632127b7816 */ /* 0x000fe2000000007b */
[----:B--2---:R-:W-:Y:S02]  /*b320*/  IMAD.MOV.U32 R50, RZ, RZ, R48 ;  /* 0x000000ffff327224 */ /* 0x004fe400078e0030 */
[----:B------:R-:W-:Y:S02]  /*b330*/  IMAD.MOV.U32 R48, RZ, RZ, R111 ;  /* 0x000000ffff307224 */ /* 0x000fe400078e006f */
[----:B------:R-:W-:Y:S02]  /*b340*/  IMAD.MOV.U32 R111, RZ, RZ, R40 ;  /* 0x000000ffff6f7224 */ /* 0x000fe400078e0028 */
[----:B------:R-:W-:Y:S02]  /*b350*/  IMAD.MOV.U32 R40, RZ, RZ, R78 ;  /* 0x000000ffff287224 */ /* 0x000fe400078e004e */
[----:B------:R-:W-:-:S02]  /*b360*/  IMAD.MOV.U32 R78, RZ, RZ, R81 ;  /* 0x000000ffff4e7224 */ /* 0x000fc400078e0051 */
[----:B------:R-:W-:Y:S02]  /*b370*/  IMAD.MOV.U32 R81, RZ, RZ, R91 ;  /* 0x000000ffff517224 */ /* 0x000fe400078e005b */
[----:B------:R-:W-:Y:S01]  /*b380*/  IMAD.MOV.U32 R91, RZ, RZ, R161 ;  /* 0x000000ffff5b7224 */ /* 0x000fe200078e00a1 */
[----:B------:R-:W-:Y:S01]  /*b390*/  PRMT R161, R124, 0x5410, R123 ;  /* 0x000054107ca17816 */ /* 0x000fe2000000007b */
[----:B---3--:R-:W-:-:S05]  /*b3a0*/  @!P6 HFMA2.BF16_V2 R14, -RZ.H0_H0, RZ.H0_H0, -R124.H0_H0 ;  /* 0x200000ffff0ee231 */ /* 0x008fca000034097c */
[----:B------:R-:W-:-:S04]  /*b3b0*/  PRMT R13, R14, 0x7610, R13 ;  /* 0x000076100e0d7816 */ /* 0x000fc8000000000d */
[----:B------:R-:W-:Y:S02]  /*b3c0*/  @!P6 PRMT R124, R13, 0x5410, RZ ;  /* 0x000054100d7ce816 */ /* 0x000fe400000000ff */
[----:B------:R1:W2:Y:S01]  /*b3d0*/  LDL.LU.S16 R13, [R1+0x188] ;  /* 0x00018800010d7983 */ /* 0x0002a20000300600 */
[----:B------:R-:W-:-:S04]  /*b3e0*/  SHF.R.U32.HI R3, RZ, 0x10, R3 ;  /* 0x00000010ff037819 */ /* 0x000fc80000011603 */
[----:B------:R-:W-:-:S04]  /*b3f0*/  LOP3.LUT R3, R3, 0xff, RZ, 0xc0, !PT ;  /* 0x000000ff03037812 */ /* 0x000fc800078ec0ff */
[----:B------:R-:W-:Y:S02]  /*b400*/  ISETP.LE.U32.AND P6, PT, R3, UR12, PT ;  /* 0x0000000c03007c0c */ /* 0x000fe4000bfc3070 */
[----:B------:R-:W-:Y:S01]  /*b410*/  SHF.R.U32.HI R3, RZ, 0x8, R12 ;  /* 0x00000008ff037819 */ /* 0x000fe2000001160c */
[----:B--2---:R-:W-:-:S05]  /*b420*/  @!P3 HFMA2.BF16_V2 R13, -RZ.H0_H0, RZ.H0_H0, -R123.H0_H0 ;  /* 0x200000ffff0db231 */ /* 0x004fca000034097b */
[----:B------:R-:W-:Y:S02]  /*b430*/  PRMT R12, R13, 0x7610, R12 ;  /* 0x000076100d0c7816 */ /* 0x000fe4000000000c */
[----:B------:R1:W2:Y:S02]  /*b440*/  LDL.LU.S16 R13, [R1+0x190] ;  /* 0x00019000010d7983 */ /* 0x0002a40000300600 */
[----:B------:R-:W-:Y:S02]  /*b450*/  @!P3 PRMT R123, R12, 0x5410, RZ ;  /* 0x000054100c7bb816 */ /* 0x000fe400000000ff */
[----:B------:R1:W3:Y:S01]  /*b460*/  LDL.LU.S16 R12, [R1+0x18c] ;  /* 0x00018c00010c7983 */ /* 0x0002e20000300600 */
[C---:B------:R-:W-:Y:S02]  /*b470*/  PRMT R122, R7.reuse, 0x7610, R122 ;  /* 0x00007610077a7816 */ /* 0x040fe4000000007a */
[----:B------:R-:W-:Y:S01]  /*b480*/  PRMT R121, R7, 0x7632, R121 ;  /* 0x0000763207797816 */ /* 0x000fe20000000079 */
[----:B------:R-:W4:Y:S02]  /*b490*/  MUFU.EX2 R248, R45 ;  /* 0x0000002d00f87308 */ /* 0x000f240000000800 */
[----:B--2---:R-:W-:-:S05]  /*b4a0*/  @!P6 HFMA2.BF16_V2 R13, -RZ.H0_H0, RZ.H0_H0, -R122.H0_H0 ;  /* 0x200000ffff0de231 */ /* 0x004fca000034097a */
[----:B------:R-:W-:Y:S02]  /*b4b0*/  PRMT R11, R13, 0x7610, R11 ;  /* 0x000076100d0b7816 */ /* 0x000fe4000000000b */
[----:B------:R1:W2:Y:S01]  /*b4c0*/  LDL.LU.S16 R13, [R1+0x198] ;  /* 0x00019800010d7983 */ /* 0x0002a20000300600 */
[----:B---3--:R-:W-:-:S05]  /*b4d0*/  @!P5 HFMA2.BF16_V2 R12, -RZ.H0_H0, RZ.H0_H0, -R121.H0_H0 ;  /* 0x200000ffff0cd231 */ /* 0x008fca0000340979 */
[----:B------:R-:W-:Y:S02]  /*b4e0*/  PRMT R10, R12, 0x7610, R10 ;  /* 0x000076100c0a7816 */ /* 0x000fe4000000000a */
[----:B------:R1:W3:Y:S01]  /*b4f0*/  LDL.LU.S16 R12, [R1+0x194] ;  /* 0x00019400010c7983 */ /* 0x0002e20000300600 */
[----:B------:R-:W-:Y:S01]  /*b500*/  LOP3.LUT R3, R3, 0xffff, RZ, 0xc0, !PT ;  /* 0x0000ffff03037812 */ /* 0x000fe200078ec0ff */
[----:B----4-:R-:W-:Y:S01]  /*b510*/  FADD.FTZ R42, R4, R19 ;  /* 0x00000013042a7221 */ /* 0x010fe20000010000 */
[----:B------:R-:W-:Y:S02]  /*b520*/  F2FP.BF16.F32.PACK_AB R4, R248, R4 ;  /* 0x00000004f804723e */ /* 0x000fe400000010ff */
[----:B------:R-:W-:Y:S02]  /*b530*/  ISETP.LE.U32.AND P3, PT, R3, UR12, PT ;  /* 0x0000000c03007c0c */ /* 0x000fe4000bf63070 */
[----:B------:R-:W4:Y:S01]  /*b540*/  MUFU.EX2 R3, R168 ;  /* 0x000000a800037308 */ /* 0x000f220000000800 */
[----:B------:R-:W-:Y:S01]  /*b550*/  PRMT R119, R4, 0x7610, R119 ;  /* 0x0000761004777816 */ /* 0x000fe20000000077 */
[----:B------:R-:W-:-:S02]  /*b560*/  IMAD.MOV.U32 R45, RZ, RZ, R48 ;  /* 0x000000ffff2d7224 */ /* 0x000fc400078e0030 */
[----:B------:R-:W-:Y:S02]  /*b570*/  IMAD.MOV.U32 R48, RZ, RZ, R40 ;  /* 0x000000ffff307224 */ /* 0x000fe400078e0028 */
[----:B------:R-:W-:Y:S01]  /*b580*/  IMAD.MOV.U32 R40, RZ, RZ, R78 ;  /* 0x000000ffff287224 */ /* 0x000fe200078e004e */
[----:B------:R-:W-:Y:S01]  /*b590*/  PRMT R118, R4, 0x7632, R118 ;  /* 0x0000763204767816 */ /* 0x000fe20000000076 */
[----:B------:R-:W-:Y:S02]  /*b5a0*/  IMAD.MOV.U32 R78, RZ, RZ, R81 ;  /* 0x000000ffff4e7224 */ /* 0x000fe400078e0051 */
[----:B------:R-:W-:Y:S02]  /*b5b0*/  IMAD.MOV.U32 R81, RZ, RZ, R143 ;  /* 0x000000ffff517224 */ /* 0x000fe400078e008f */
[----:B------:R-:W-:Y:S02]  /*b5c0*/  IMAD.MOV.U32 R51, RZ, RZ, R49 ;  /* 0x000000ffff337224 */ /* 0x000fe400078e0031 */
[----:B------:R-:W-:-:S02]  /*b5d0*/  IMAD.MOV.U32 R143, RZ, RZ, R106 ;  /* 0x000000ffff8f7224 */ /* 0x000fc400078e006a */
[----:B------:R-:W-:Y:S02]  /*b5e0*/  IMAD.MOV.U32 R106, RZ, RZ, R109 ;  /* 0x000000ffff6a7224 */ /* 0x000fe400078e006d */
[----:B------:R-:W-:Y:S01]  /*b5f0*/  IMAD.MOV.U32 R109, RZ, RZ, R142 ;  /* 0x000000ffff6d7224 */ /* 0x000fe200078e008e */
[----:B------:R-:W-:Y:S01]  /*b600*/  PRMT R142, R119, 0x5410, R118 ;  /* 0x00005410778e7816 */ /* 0x000fe20000000076 */
[----:B------:R-:W-:Y:S02]  /*b610*/  IMAD.MOV.U32 R39, RZ, RZ, R51 ;  /* 0x000000ffff277224 */ /* 0x000fe400078e0033 */
[----:B----4-:R-:W-:Y:S01]  /*b620*/  FADD.FTZ R51, R3, R8 ;  /* 0x0000000803337221 */ /* 0x010fe20000010000 */
[----:B------:R-:W4:Y:S01]  /*b630*/  MUFU.EX2 R205, R170 ;  /* 0x000000aa00cd7308 */ /* 0x000f220000000800 */
[----:B------:R-:W-:-:S04]  /*b640*/  ULEA UR6, UR18, UR22, 0x7 ;  /* 0x0000001612067291 */ /* 0x000fc8000f8e383f */
[----:B------:R-:W-:Y:S01]  /*b650*/  UIADD3 UR6, UR6, -0x80, URZ ;  /* 0xffffff8006067890 */ /* 0x000fe2000fffe03f */
[----:B----4-:R-:W-:Y:S01]  /*b660*/  F2FP.BF16.F32.PACK_AB R4, R205, R3 ;  /* 0x00000003cd04723e */ /* 0x010fe200000010ff */
[----:B--2---:R-:W-:-:S05]  /*b670*/  @!P4 HFMA2.BF16_V2 R13, -RZ.H0_H0, RZ.H0_H0, -R119.H0_H0 ;  /* 0x200000ffff0dc231 */ /* 0x004fca0000340977 */
[----:B------:R-:W-:-:S04]  /*b680*/  PRMT R9, R13, 0x7610, R9 ;  /* 0x000076100d097816 */ /* 0x000fc80000000009 */
[----:B------:R-:W-:Y:S02]  /*b690*/  @!P4 PRMT R119, R9, 0x5410, RZ ;  /* 0x000054100977c816 */ /* 0x000fe400000000ff */
[----:B------:R1:W2:Y:S04]  /*b6a0*/  LDL.LU.S16 R9, [R1+0x1a0] ;  /* 0x0001a00001097983 */ /* 0x0002a80000300600 */
[----:B------:R1:W4:Y:S01]  /*b6b0*/  LDL.LU.S16 R8, [R1+0x19c] ;  /* 0x00019c0001087983 */ /* 0x0003220000300600 */
[----:B---3--:R-:W-:-:S05]  /*b6c0*/  @!P3 HFMA2.BF16_V2 R12, -RZ.H0_H0, RZ.H0_H0, -R118.H0_H0 ;  /* 0x200000ffff0cb231 */ /* 0x008fca0000340976 */
[----:B------:R-:W-:-:S04]  /*b6d0*/  PRMT R5, R12, 0x7610, R5 ;  /* 0x000076100c057816 */ /* 0x000fc80000000005 */
[----:B------:R-:W-:Y:S01]  /*b6e0*/  @!P3 PRMT R118, R5, 0x5410, RZ ;  /* 0x000054100576b816 */ /* 0x000fe200000000ff */
[----:B------:R-:W-:-:S04]  /*b6f0*/  IMAD.SHL.U32 R5, R32, 0x2, RZ ;  /* 0x0000000220057824 */ /* 0x000fc800078e00ff */
[----:B------:R-:W-:Y:S01]  /*b700*/  IMAD R3, R45, UR19, R5 ;  /* 0x000000132d037c24 */ /* 0x000fe2000f8e0205 */
[C---:B------:R-:W-:Y:S01]  /*b710*/  PRMT R117, R4.reuse, 0x7610, R117 ;  /* 0x0000761004757816 */ /* 0x040fe20000000075 */
[----:B------:R-:W-:Y:S01]  /*b720*/  IMAD.U32 R5, RZ, RZ, UR6 ;  /* 0x00000006ff057e24 */ /* 0x000fe2000f8e00ff */
[----:B------:R-:W-:Y:S02]  /*b730*/  PRMT R116, R4, 0x7632, R116 ;  /* 0x0000763204747816 */ /* 0x000fe40000000074 */
[----:B------:R-:W-:Y:S02]  /*b740*/  SHF.R.S32.HI R4, RZ, 0x1f, R3 ;  /* 0x0000001fff047819 */ /* 0x000fe40000011403 */
[----:B------:R-:W-:Y:S01]  /*b750*/  IADD3 R3, P3, R3, UR6, RZ ;  /* 0x0000000603037c10 */ /* 0x000fe2000ff7e0ff */
[----:B------:R-:W-:-:S03]  /*b760*/  ULDC.64 UR6, c[0x0][0x2a8] ;  /* 0x0000aa0000067ab9 */ /* 0x000fc60000000a00 */
[----:B------:R-:W-:Y:S02]  /*b770*/  LEA.HI.X.SX32 R5, R5, R4, 0x1, P3 ;  /* 0x0000000405057211 */ /* 0x000fe400018f0eff */
[C---:B------:R-:W-:Y:S01]  /*b780*/  LEA R4, P3, R3.reuse, UR6, 0x1 ;  /* 0x0000000603047c11 */ /* 0x040fe2000f8608ff */
[----:B------:R-:W-:Y:S01]  /*b790*/  USHF.L.U32 UR6, UR19, 0x3, URZ ;  /* 0x0000000313067899 */ /* 0x000fe2000800063f */
[----:B------:R-:W-:Y:S02]  /*b7a0*/  IMAD.MOV.U32 R45, RZ, RZ, R40 ;  /* 0x000000ffff2d7224 */ /* 0x000fe400078e0028 */
[----:B------:R-:W-:Y:S01]  /*b7b0*/  LEA.HI.X R5, R3, UR7, R5, 0x1, P3 ;  /* 0x0000000703057c11 */ /* 0x000fe200098f0c05 */
[----:B------:R-:W-:Y:S02]  /*b7c0*/  IMAD.MOV.U32 R38, RZ, RZ, R50 ;  /* 0x000000ffff267224 */ /* 0x000fe400078e0032 */
[----:B------:R-:W-:Y:S02]  /*b7d0*/  IMAD.MOV.U32 R115, RZ, RZ, R48 ;  /* 0x000000ffff737224 */ /* 0x000fe400078e0030 */
[----:B------:R-:W-:-:S02]  /*b7e0*/  IMAD.U32 R3, RZ, RZ, UR6 ;  /* 0x00000006ff037e24 */ /* 0x000fc4000f8e00ff */
[----:B------:R-:W-:Y:S02]  /*b7f0*/  IMAD.MOV.U32 R50, RZ, RZ, R45 ;  /* 0x000000ffff327224 */ /* 0x000fe400078e002d */
[----:B------:R-:W-:Y:S02]  /*b800*/  IMAD.MOV.U32 R45, RZ, RZ, R111 ;  /* 0x000000ffff2d7224 */ /* 0x000fe400078e006f */
[----:B------:R-:W-:Y:S02]  /*b810*/  IMAD.MOV.U32 R48, RZ, RZ, R84 ;  /* 0x000000ffff307224 */ /* 0x000fe400078e0054 */
[----:B------:R-:W-:Y:S02]  /*b820*/  IMAD.MOV.U32 R84, RZ, RZ, R82 ;  /* 0x000000ffff547224 */ /* 0x000fe400078e0052 */
[----:B------:R-:W-:Y:S02]  /*b830*/  IMAD.MOV.U32 R111, RZ, RZ, R83 ;  /* 0x000000ffff6f7224 */ /* 0x000fe400078e0053 */
[----:B------:R-:W-:-:S04]  /*b840*/  IMAD.WIDE R82, R3, 0x2, R4 ;  /* 0x0000000203527825 */ /* 0x000fc800078e0204 */
[----:B------:R-:W-:Y:S01]  /*b850*/  IMAD.MOV.U32 R49, RZ, RZ, R115 ;  /* 0x000000ffff317224 */ /* 0x000fe200078e0073 */
[----:B------:R-:W-:Y:S03]  /*b860*/  STG.E.U16 desc[UR20][R4.64], R66 ;  /* 0x0000004204007986 */ /* 0x000fe6000c101514 */
[----:B------:R-:W-:Y:S01]  /*b870*/  IMAD.MOV.U32 R169, RZ, RZ, R49 ;  /* 0x000000ffffa97224 */ /* 0x000fe200078e0031 */
[----:B------:R-:W-:Y:S01]  /*b880*/  STG.E.U16 desc[UR20][R4.64+0x2], R64 ;  /* 0x0000024004007986 */ /* 0x000fe2000c101514 */
[----:B------:R-:W-:Y:S02]  /*b890*/  IMAD.MOV.U32 R49, RZ, RZ, R103 ;  /* 0x000000ffff317224 */ /* 0x000fe400078e0067 */
[----:B------:R-:W-:Y:S01]  /*b8a0*/  IMAD.MOV.U32 R103, RZ, RZ, R106 ;  /* 0x000000ffff677224 */ /* 0x000fe200078e006a */
[----:B------:R3:W-:Y:S01]  /*b8b0*/  STG.E.U16 desc[UR20][R82.64], R54 ;  /* 0x0000003652007986 */ /* 0x0007e2000c101514 */
[----:B------:R-:W-:-:S03]  /*b8c0*/  IMAD.MOV.U32 R106, RZ, RZ, R104 ;  /* 0x000000ffff6a7224 */ /* 0x000fc600078e0068 */
[----:B------:R1:W-:Y:S01]  /*b8d0*/  STG.E.U16 desc[UR20][R82.64+0x2], R55 ;  /* 0x0000023752007986 */ /* 0x0003e2000c101514 */
[----:B------:R-:W-:Y:S02]  /*b8e0*/  IMAD.MOV.U32 R104, RZ, RZ, R100 ;  /* 0x000000ffff687224 */ /* 0x000fe400078e0064 */
[----:B---3--:R-:W-:Y:S02]  /*b8f0*/  IMAD.MOV.U32 R54, RZ, RZ, R38 ;  /* 0x000000ffff367224 */ /* 0x008fe400078e0026 */
[----:B------:R-:W-:Y:S02]  /*b900*/  IMAD.MOV.U32 R38, RZ, RZ, R134 ;  /* 0x000000ffff267224 */ /* 0x000fe400078e0086 */
[----:B-1----:R-:W-:Y:S02]  /*b910*/  IMAD.MOV.U32 R55, RZ, RZ, R39 ;  /* 0x000000ffff377224 */ /* 0x002fe400078e0027 */
[----:B------:R-:W-:Y:S02]  /*b920*/  IMAD.MOV.U32 R39, RZ, RZ, R135 ;  /* 0x000000ffff277224 */ /* 0x000fe400078e0087 */
[----:B------:R1:W5:Y:S04]  /*b930*/  LDL.LU.64 R134, [R1+0x348] ;  /* 0x0003480001867983 */ /* 0x0003680000300a00 */
[----:B------:R-:W3:Y:S01]  /*b940*/  LDL.LU R100, [R1+0x1f0] ;  /* 0x0001f00001647983 */ /* 0x000ee20000300800 */
[----:B------:R-:W-:-:S02]  /*b950*/  PRMT R160, R122, 0x5410, R121 ;  /* 0x000054107aa07816 */ /* 0x000fc40000000079 */
[----:B------:R-:W-:Y:S02]  /*b960*/  @!P6 PRMT R122, R11, 0x5410, RZ ;  /* 0x000054100b7ae816 */ /* 0x000fe400000000ff */
[----:B------:R-:W-:Y:S01]  /*b970*/  @!P5 PRMT R121, R10, 0x5410, RZ ;  /* 0x000054100a79d816 */ /* 0x000fe200000000ff */
[----:B------:R-:W-:-:S04]  /*b980*/  IMAD.WIDE.U32 R10, R35, -0x326172a9, RZ ;  /* 0xcd9e8d57230a7825 */ /* 0x000fc800078e00ff */
[----:B------:R-:W-:Y:S02]  /*b990*/  IMAD.MOV.U32 R40, RZ, RZ, R78 ;  /* 0x000000ffff287224 */ /* 0x000fe400078e004e */
[----:B------:R-:W-:Y:S01]  /*b9a0*/  IMAD.MOV.U32 R78, RZ, RZ, R143 ;  /* 0x000000ffff4e7224 */ /* 0x000fe200078e008f */
[----:B------:R-:W-:Y:S01]  /*b9b0*/  PRMT R143, R117, 0x5410, R116 ;  /* 0x00005410758f7816 */ /* 0x000fe20000000074 */
[----:B------:R-:W-:Y:S01]  /*b9c0*/  USHF.L.U32 UR6, UR19, 0x6, URZ ;  /* 0x0000000613067899 */ /* 0x000fe2000800063f */
[----:B------:R-:W-:Y:S01]  /*b9d0*/  IMAD.MOV.U32 R101, RZ, RZ, R48 ;  /* 0x000000ffff657224 */ /* 0x000fe200078e0030 */
[----:B------:R-:W-:Y:S01]  /*b9e0*/  UIMAD UR19, UR19, 0x48, URZ ;  /* 0x00000048131378a4 */ /* 0x000fe2000f8e023f */
[----:B------:R-:W-:-:S03]  /*b9f0*/  IMAD.MOV.U32 R48, RZ, RZ, R91 ;  /* 0x000000ffff307224 */ /* 0x000fc600078e005b */
[----:B------:R-:W-:Y:S02]  /*ba00*/  IMAD.U32 R3, RZ, RZ, UR6 ;  /* 0x00000006ff037e24 */ /* 0x000fe4000f8e00ff */
[----:B------:R-:W-:Y:S02]  /*ba10*/  IMAD.MOV.U32 R93, RZ, RZ, R45 ;  /* 0x000000ffff5d7224 */ /* 0x000fe400078e002d */
[----:B------:R-:W-:Y:S02]  /*ba20*/  IMAD.MOV.U32 R91, RZ, RZ, R87 ;  /* 0x000000ffff5b7224 */ /* 0x000fe400078e0057 */
[----:B------:R-:W-:Y:S02]  /*ba30*/  IMAD.MOV.U32 R45, RZ, RZ, R81 ;  /* 0x000000ffff2d7224 */ /* 0x000fe400078e0051 */
[----:B------:R-:W-:Y:S02]  /*ba40*/  IMAD.MOV.U32 R87, RZ, RZ, R80 ;  /* 0x000000ffff577224 */ /* 0x000fe400078e0050 */
[----:B------:R-:W-:-:S04]  /*ba50*/  IMAD.WIDE R80, R3, 0x2, R4 ;  /* 0x0000000203507825 */ /* 0x000fc800078e0204 */
[----:B------:R-:W-:Y:S02]  /*ba60*/  IMAD.MOV.U32 R113, RZ, RZ, R111 ;  /* 0x000000ffff717224 */ /* 0x000fe400078e006f */
[----:B------:R-:W-:Y:S02]  /*ba70*/  IMAD.U32 R3, RZ, RZ, UR19 ;  /* 0x00000013ff037e24 */ /* 0x000fe4000f8e00ff */
[----:B------:R-:W-:Y:S02]  /*ba80*/  IMAD.MOV.U32 R111, RZ, RZ, R88 ;  /* 0x000000ffff6f7224 */ /* 0x000fe400078e0058 */
[----:B------:R-:W-:Y:S02]  /*ba90*/  IMAD.MOV.U32 R88, RZ, RZ, R95 ;  /* 0x000000ffff587224 */ /* 0x000fe400078e005f */
[----:B------:R-:W-:Y:S02]  /*baa0*/  IMAD.MOV.U32 R115, RZ, RZ, R78 ;  /* 0x000000ffff737224 */ /* 0x000fe400078e004e */
[----:B------:R-:W-:-:S02]  /*bab0*/  IMAD.MOV.U32 R95, RZ, RZ, R79 ;  /* 0x000000ffff5f7224 */ /* 0x000fc400078e004f */
[----:B------:R-:W-:Y:S01]  /*bac0*/  IMAD.WIDE R78, R3, 0x2, R4 ;  /* 0x00000002034e7825 */ /* 0x000fe200078e0204 */
[----:B------:R-:W-:Y:S04]  /*bad0*/  STG.E.U16 desc[UR20][R80.64], R26 ;  /* 0x0000001a50007986 */ /* 0x000fe8000c101514 */
[----:B------:R-:W-:Y:S04]  /*bae0*/  STG.E.U16 desc[UR20][R80.64+0x2], R25 ;  /* 0x0000021950007986 */ /* 0x000fe8000c101514 */
[----:B------:R-:W-:Y:S04]  /*baf0*/  STG.E.U16 desc[UR20][R78.64], R23 ;  /* 0x000000174e007986 */ /* 0x000fe8000c101514 */
[----:B------:R-:W-:Y:S04]  /*bb00*/  STG.E.U16 desc[UR20][R78.64+0x2], R24 ;  /* 0x000002184e007986 */ /* 0x000fe8000c101514 */
[----:B------:R-:W-:Y:S04]  /*bb10*/  STG.E.U16 desc[UR20][R4.64+0x10], R58 ;  /* 0x0000103a04007986 */ /* 0x000fe8000c101514 */
[----:B------:R-:W-:Y:S04]  /*bb20*/  STG.E.U16 desc[UR20][R4.64+0x12], R63 ;  /* 0x0000123f04007986 */ /* 0x000fe8000c101514 */
[----:B------:R1:W-:Y:S01]  /*bb30*/  STG.E.U16 desc[UR20][R82.64+0x12], R61 ;  /* 0x0000123d52007986 */ /* 0x0003e2000c101514 */
[----:B--2---:R-:W-:-:S02]  /*bb40*/  @!P2 HFMA2.BF16_V2 R9, -RZ.H0_H0, RZ.H0_H0, -R117.H0_H0 ;  /* 0x200000ffff09a231 */ /* 0x004fc40000340975 */
[----:B----4-:R-:W-:-:S03]  /*bb50*/  @!P1 HFMA2.BF16_V2 R8, -RZ.H0_H0, RZ.H0_H0, -R116.H0_H0 ;  /* 0x200000ffff089231 */ /* 0x010fc60000340974 */
[----:B------:R-:W-:Y:S02]  /*bb60*/  PRMT R7, R9, 0x7610, R7 ;  /* 0x0000761009077816 */ /* 0x000fe40000000007 */
[----:B------:R-:W-:Y:S01]  /*bb70*/  PRMT R6, R8, 0x7610, R6 ;  /* 0x0000761008067816 */ /* 0x000fe20000000006 */
[----:B------:R-:W-:-:S03]  /*bb80*/  IMAD.WIDE.U32 R8, R34, -0x326172a9, RZ ;  /* 0xcd9e8d5722087825 */ /* 0x000fc600078e00ff */
[----:B------:R-:W-:Y:S02]  /*bb90*/  @!P1 PRMT R116, R6, 0x5410, RZ ;  /* 0x0000541006749816 */ /* 0x000fe400000000ff */
[----:B------:R-:W-:Y:S02]  /*bba0*/  LOP3.LUT R6, R9, UR16, R46, 0x96, !PT ;  /* 0x0000001009067c12 */ /* 0x000fe4000f8e962e */
[----:B------:R-:W-:Y:S02]  /*bbb0*/  LOP3.LUT R12, R11, UR10, R8, 0x96, !PT ;  /* 0x0000000a0b0c7c12 */ /* 0x000fe4000f8e9608 */
[----:B------:R-:W-:Y:S01]  /*bbc0*/  @!P2 PRMT R117, R7, 0x5410, RZ ;  /* 0x000054100775a816 */ /* 0x000fe200000000ff */
[----:B------:R-:W-:-:S04]  /*bbd0*/  IMAD.WIDE.U32 R6, R6, -0x2daee0ad, RZ ;  /* 0xd2511f5306067825 */ /* 0x000fc800078e00ff */
[----:B------:R-:W-:Y:S01]  /*bbe0*/  IMAD.WIDE.U32 R12, R12, -0x2daee0ad, RZ ;  /* 0xd2511f530c0c7825 */ /* 0x000fe200078e00ff */
[----:B------:R-:W-:-:S04]  /*bbf0*/  LOP3.LUT R9, R7, UR9, R204, 0x96, !PT ;  /* 0x0000000907097c12 */ /* 0x000fc8000f8e96cc */
[----:B------:R-:W-:Y:S01]  /*bc00*/  LOP3.LUT R6, R13, UR8, R6, 0x96, !PT ;  /* 0x000000080d067c12 */ /* 0x000fe2000f8e9606 */
[----:B------:R-:W-:-:S04]  /*bc10*/  IMAD.WIDE.U32 R8, R9, -0x326172a9, RZ ;  /* 0xcd9e8d5709087825 */ /* 0x000fc800078e00ff */
[----:B------:R-:W-:-:S05]  /*bc20*/  IMAD.WIDE.U32 R6, R6, -0x326172a9, RZ ;  /* 0xcd9e8d5706067825 */ /* 0x000fca00078e00ff */
[----:B------:R-:W-:Y:S02]  /*bc30*/  LOP3.LUT R3, R7, UR33, R8, 0x96, !PT ;  /* 0x0000002107037c12 */ /* 0x000fe4000f8e9608 */
[----:B------:R-:W-:-:S04]  /*bc40*/  LOP3.LUT R7, R6, 0xffff, RZ, 0xc0, !PT ;  /* 0x0000ffff06077812 */ /* 0x000fc800078ec0ff */
[----:B------:R-:W-:Y:S02]  /*bc50*/  SHF.R.U32.HI R8, RZ, 0x8, R7 ;  /* 0x00000008ff087819 */ /* 0x000fe40000011607 */
[----:B------:R-:W-:-:S04]  /*bc60*/  LOP3.LUT R7, R6, 0xff, RZ, 0xc0, !PT ;  /* 0x000000ff06077812 */ /* 0x000fc800078ec0ff */
[----:B------:R-:W-:Y:S02]  /*bc70*/  PRMT R22, R7, 0x5410, R8 ;  /* 0x0000541007167816 */ /* 0x000fe40000000008 */
[--C-:B------:R-:W-:Y:S02]  /*bc80*/  SHF.R.U32.HI R8, RZ, 0x10, R6.reuse ;  /* 0x00000010ff087819 */ /* 0x100fe40000011606 */
[----:B------:R-:W-:Y:S02]  /*bc90*/  SHF.R.U32.HI R7, RZ, 0x18, R6 ;  /* 0x00000018ff077819 */ /* 0x000fe40000011606 */
[----:B------:R-:W-:-:S04]  /*bca0*/  LOP3.LUT R6, R8, 0xff, RZ, 0xc0, !PT ;  /* 0x000000ff08067812 */ /* 0x000fc800078ec0ff */
[----:B------:R-:W-:Y:S02]  /*bcb0*/  PRMT R21, R6, 0x5410, R7 ;  /* 0x0000541006157816 */ /* 0x000fe40000000007 */
[----:B------:R-:W-:Y:S02]  /*bcc0*/  LOP3.LUT R6, R3, 0xffff, RZ, 0xc0, !PT ;  /* 0x0000ffff03067812 */ /* 0x000fe400078ec0ff */
[----:B------:R-:W-:Y:S02]  /*bcd0*/  LOP3.LUT R10, R9, UR23, R10, 0x96, !PT ;  /* 0x00000017090a7c12 */ /* 0x000fe4000f8e960a */
[----:B------:R-:W-:Y:S02]  /*bce0*/  SHF.R.U32.HI R7, RZ, 0x8, R6 ;  /* 0x00000008ff077819 */ /* 0x000fe40000011606 */
[----:B------:R-:W-:Y:S02]  /*bcf0*/  LOP3.LUT R6, R3, 0xff, RZ, 0xc0, !PT ;  /* 0x000000ff03067812 */ /* 0x000fe400078ec0ff */
[----:B------:R-:W-:-:S02]  /*bd00*/  SHF.R.U32.HI R8, RZ, 0x10, R3 ;  /* 0x00000010ff087819 */ /* 0x000fc40000011603 */
[----:B------:R-:W-:Y:S01]  /*bd10*/  PRMT R19, R6, 0x5410, R7 ;  /* 0x0000541006137816 */ /* 0x000fe20000000007 */
[----:B------:R-:W-:Y:S01]  /*bd20*/  IMAD.WIDE.U32 R6, R10, -0x2daee0ad, RZ ;  /* 0xd2511f530a067825 */ /* 0x000fe200078e00ff */
[----:B------:R-:W-:Y:S02]  /*bd30*/  SHF.R.U32.HI R9, RZ, 0x18, R3 ;  /* 0x00000018ff097819 */ /* 0x000fe40000011603 */
[----:B------:R-:W-:Y:S02]  /*bd40*/  LOP3.LUT R8, R8, 0xff, RZ, 0xc0, !PT ;  /* 0x000000ff08087812 */ /* 0x000fe400078ec0ff */
[----:B------:R-:W-:Y:S02]  /*bd50*/  LOP3.LUT R3, R7, UR32, R12, 0x96, !PT ;  /* 0x0000002007037c12 */ /* 0x000fe4000f8e960c */
[----:B------:R-:W-:Y:S02]  /*bd60*/  PRMT R18, R8, 0x5410, R9 ;  /* 0x0000541008127816 */ /* 0x000fe40000000009 */
        /* <DEDUP_REMOVED lines=8> */
[----:B------:R-:W-:-:S04]  /*bdf0*/  LOP3.LUT R3, R6, 0xffff, RZ, 0xc0, !PT ;  /* 0x0000ffff06037812 */ /* 0x000fc800078ec0ff */
[----:B------:R-:W-:Y:S02]  /*be00*/  SHF.R.U32.HI R7, RZ, 0x8, R3 ;  /* 0x00000008ff077819 */ /* 0x000fe40000011603 */
[----:B------:R-:W-:-:S04]  /*be10*/  LOP3.LUT R3, R6, 0xff, RZ, 0xc0, !PT ;  /* 0x000000ff06037812 */ /* 0x000fc800078ec0ff */
[----:B------:R-:W-:Y:S02]  /*be20*/  PRMT R15, R3, 0x5410, R7 ;  /* 0x00005410030f7816 */ /* 0x000fe40000000007 */
[--C-:B------:R-:W-:Y:S01]  /*be30*/  SHF.R.U32.HI R3, RZ, 0x10, R6.reuse ;  /* 0x00000010ff037819 */ /* 0x100fe20000011606 */
[----:B-1----:R-:W-:Y:S01]  /*be40*/  IMAD.MOV.U32 R61, RZ, RZ, R39 ;  /* 0x000000ffff3d7224 */ /* 0x002fe200078e0027 */
[----:B------:R-:W-:Y:S02]  /*be50*/  SHF.R.U32.HI R6, RZ, 0x18, R6 ;  /* 0x00000018ff067819 */ /* 0x000fe40000011606 */
[----:B------:R-:W-:-:S04]  /*be60*/  LOP3.LUT R3, R3, 0xff, RZ, 0xc0, !PT ;  /* 0x000000ff03037812 */ /* 0x000fc800078ec0ff */
[----:B------:R-:W-:Y:S02]  /*be70*/  PRMT R14, R3, 0x5410, R6 ;  /* 0x00005410030e7816 */ /* 0x000fe40000000006 */
[----:B------:R-:W-:-:S05]  /*be80*/  LOP3.LUT R3, R61, UR31, RZ, 0x3c, !PT ;  /* 0x0000001f3d037c12 */ /* 0x000fca000f8e3cff */
[----:B------:R-:W-:-:S05]  /*be90*/  IMAD.WIDE.U32 R24, R3, -0x326172a9, RZ ;  /* 0xcd9e8d5703187825 */ /* 0x000fca00078e00ff */
        /* <DEDUP_REMOVED lines=23> */
[----:B------:R-:W-:Y:S02]  /*c010*/  LOP3.LUT R10, R9, UR23, R10, 0x96, !PT ;  /* 0x00000017090a7c12 */ /* 0x000fe4000f8e960a */
[----:B------:R-:W-:-:S04]  /*c020*/  LOP3.LUT R6, R8, 0xff, RZ, 0xc0, !PT ;  /* 0x000000ff08067812 */ /* 0x000fc800078ec0ff */
[----:B------:R-:W-:Y:S01]  /*c030*/  PRMT R26, R6, 0x5410, R7 ;  /* 0x00005410061a7816 */ /* 0x000fe20000000007 */
[----:B------:R-:W-:-:S05]  /*c040*/  IMAD.WIDE.U32 R6, R10, -0x2daee0ad, RZ ;  /* 0xd2511f530a067825 */ /* 0x000fca00078e00ff */
[----:B------:R-:W-:Y:S02]  /*c050*/  LOP3.LUT R8, R7, UR32, R12, 0x96, !PT ;  /* 0x0000002007087c12 */ /* 0x000fe4000f8e960c */
[C---:B------:R-:W-:Y:S01]  /*c060*/  LOP3.LUT R7, R6.reuse, 0xffff, RZ, 0xc0, !PT ;  /* 0x0000ffff06077812 */ /* 0x040fe200078ec0ff */
[----:B------:R-:W-:Y:S03]  /*c070*/  STG.E.U16 desc[UR20][R82.64+0x10], R60 ;  /* 0x0000103c52007986 */ /* 0x000fe6000c101514 */
[----:B------:R-:W-:Y:S02]  /*c080*/  SHF.R.U32.HI R9, RZ, 0x8, R7 ;  /* 0x00000008ff097819 */ /* 0x000fe40000011607 */
[----:B------:R-:W-:Y:S01]  /*c090*/  LOP3.LUT R7, R6, 0xff, RZ, 0xc0, !PT ;  /* 0x000000ff06077812 */ /* 0x000fe200078ec0ff */
[----:B------:R1:W-:Y:S04]  /*c0a0*/  STG.E.U16 desc[UR20][R80.64+0x12], R28 ;  /* 0x0000121c50007986 */ /* 0x0003e8000c101514 */
[----:B------:R-:W-:Y:S04]  /*c0b0*/  STG.E.U16 desc[UR20][R80.64+0x10], R30 ;  /* 0x0000101e50007986 */ /* 0x000fe8000c101514 */
[----:B------:R2:W-:Y:S01]  /*c0c0*/  STG.E.U16 desc[UR20][R78.64+0x12], R27 ;  /* 0x0000121b4e007986 */ /* 0x0005e2000c101514 */
[----:B-1----:R-:W-:-:S02]  /*c0d0*/  PRMT R28, R7, 0x5410, R9 ;  /* 0x00005410071c7816 */ /* 0x002fc40000000009 */
[--C-:B------:R-:W-:Y:S02]  /*c0e0*/  SHF.R.U32.HI R9, RZ, 0x10, R6.reuse ;  /* 0x00000010ff097819 */ /* 0x100fe40000011606 */
[----:B------:R-:W-:Y:S02]  /*c0f0*/  SHF.R.U32.HI R7, RZ, 0x18, R6 ;  /* 0x00000018ff077819 */ /* 0x000fe40000011606 */
[----:B------:R-:W-:-:S04]  /*c100*/  LOP3.LUT R6, R9, 0xff, RZ, 0xc0, !PT ;  /* 0x000000ff09067812 */ /* 0x000fc800078ec0ff */
[----:B--2---:R-:W-:Y:S02]  /*c110*/  PRMT R27, R6, 0x5410, R7 ;  /* 0x00005410061b7816 */ /* 0x004fe40000000007 */
        /* <DEDUP_REMOVED lines=8> */
[----:B------:R-:W-:Y:S01]  /*c1a0*/  LOP3.LUT R3, R8, 0xffff, RZ, 0xc0, !PT ;  /* 0x0000ffff08037812 */ /* 0x000fe200078ec0ff */
[----:B------:R-:W-:-:S03]  /*c1b0*/  IMAD.MOV.U32 R70, RZ, RZ, R93 ;  /* 0x000000ffff467224 */ /* 0x000fc600078e005d */
[----:B------:R-:W-:Y:S02]  /*c1c0*/  SHF.R.U32.HI R6, RZ, 0x8, R3 ;  /* 0x00000008ff067819 */ /* 0x000fe40000011603 */
[----:B------:R-:W-:Y:S01]  /*c1d0*/  LOP3.LUT R3, R8, 0xff, RZ, 0xc0, !PT ;  /* 0x000000ff08037812 */ /* 0x000fe200078ec0ff */
[----:B------:R-:W-:Y:S02]  /*c1e0*/  IMAD.MOV.U32 R93, RZ, RZ, R50 ;  /* 0x000000ffff5d7224 */ /* 0x000fe400078e0032 */
[----:B------:R-:W-:Y:S01]  /*c1f0*/  IMAD.MOV.U32 R50, RZ, RZ, R40 ;  /* 0x000000ffff327224 */ /* 0x000fe200078e0028 */
[----:B------:R-:W-:Y:S01]  /*c200*/  PRMT R40, R3, 0x5410, R6 ;  /* 0x0000541003287816 */ /* 0x000fe20000000006 */
[----:B------:R-:W-:Y:S02]  /*c210*/  IMAD.U32 R3, RZ, RZ, UR12 ;  /* 0x0000000cff037e24 */ /* 0x000fe4000f8e00ff */
[----:B------:R-:W-:Y:S01]  /*c220*/  IMAD.MOV.U32 R108, RZ, RZ, R70 ;  /* 0x000000ffff6c7224 */ /* 0x000fe200078e0046 */
[----:B------:R-:W-:Y:S01]  /*c230*/  SHF.R.U32.HI R6, RZ, 0x10, R8 ;  /* 0x00000010ff067819 */ /* 0x000fe20000011608 */
[----:B------:R-:W-:Y:S01]  /*c240*/  IMAD.MOV.U32 R70, RZ, RZ, R101 ;  /* 0x000000ffff467224 */ /* 0x000fe200078e0065 */
[----:B------:R-:W-:Y:S01]  /*c250*/  LEA R3, R3, UR12, 0x10 ;  /* 0x0000000c03037c11 */ /* 0x000fe2000f8e80ff */
[----:B------:R-:W-:Y:S01]  /*c260*/  IMAD.MOV.U32 R110, RZ, RZ, R108 ;  /* 0x000000ffff6e7224 */ /* 0x000fe200078e006c */
[----:B------:R-:W-:Y:S01]  /*c270*/  SHF.R.U32.HI R9, RZ, 0x18, R8 ;  /* 0x00000018ff097819 */ /* 0x000fe20000011608 */
[----:B------:R-:W-:Y:S01]  /*c280*/  IMAD.MOV.U32 R108, RZ, RZ, R70 ;  /* 0x000000ffff6c7224 */ /* 0x000fe200078e0046 */
[----:B------:R-:W-:Y:S01]  /*c290*/  LOP3.LUT R8, R6, 0xff, RZ, 0xc0, !PT ;  /* 0x000000ff06087812 */ /* 0x000fe200078ec0ff */
[----:B------:R-:W-:Y:S01]  /*c2a0*/  IMAD.MOV.U32 R70, RZ, RZ, R113 ;  /* 0x000000ffff467224 */ /* 0x000fe200078e0071 */
[----:B------:R-:W-:Y:S01]  /*c2b0*/  HSET2.LE.AND R6, R18, R3, PT ;  /* 0x0000000312067233 */ /* 0x000fe20003803000 */
[----:B------:R-:W-:-:S02]  /*c2c0*/  IMAD.MOV.U32 R43, RZ, RZ, R108 ;  /* 0x000000ffff2b7224 */ /* 0x000fc400078e006c */
[----:B------:R-:W-:Y:S02]  /*c2d0*/  IMAD.MOV.U32 R108, RZ, RZ, R70 ;  /* 0x000000ffff6c7224 */ /* 0x000fe400078e0046 */
[----:B------:R-:W-:Y:S01]  /*c2e0*/  IMAD.MOV.U32 R70, RZ, RZ, R103 ;  /* 0x000000ffff467224 */ /* 0x000fe200078e0067 */
[----:B------:R-:W-:Y:S02]  /*c2f0*/  LOP3.LUT R101, R6, R2, RZ, 0xc0, !PT ;  /* 0x0000000206657212 */ /* 0x000fe400078ec0ff */
[--C-:B------:R-:W-:Y:S01]  /*c300*/  HSET2.LE.AND R6, R17, R3.reuse, PT ;  /* 0x0000000311067233 */ /* 0x100fe20003803000 */
[----:B------:R-:W-:Y:S01]  /*c310*/  IMAD.MOV.U32 R44, RZ, RZ, R70 ;  /* 0x000000ffff2c7224 */ /* 0x000fe200078e0046 */
[--C-:B------:R-:W-:Y:S01]  /*c320*/  HSET2.LE.AND R7, R19, R3.reuse, PT ;  /* 0x0000000313077233 */ /* 0x100fe20003803000 */
[----:B------:R-:W-:Y:S01]  /*c330*/  IMAD.MOV.U32 R70, RZ, RZ, R106 ;  /* 0x000000ffff467224 */ /* 0x000fe200078e006a */
[----:B------:R-:W-:Y:S01]  /*c340*/  PRMT R18, R8, 0x5410, R9 ;  /* 0x0000541008127816 */ /* 0x000fe20000000009 */
[----:B------:R-:W-:Y:S01]  /*c350*/  IMAD.MOV.U32 R106, RZ, RZ, R104 ;  /* 0x000000ffff6a7224 */ /* 0x000fe200078e0068 */
[----:B------:R-:W-:Y:S01]  /*c360*/  LOP3.LUT R104, R6, R223, RZ, 0xc0, !PT ;  /* 0x000000df06687212 */ /* 0x000fe200078ec0ff */
[----:B------:R1:W-:Y:S01]  /*c370*/  STG.E.U16 desc[UR20][R78.64+0x10], R29 ;  /* 0x0000101d4e007986 */ /* 0x0003e2000c101514 */
[----:B------:R-:W-:-:S02]  /*c380*/  HSET2.LE.AND R6, R14, R3, PT ;  /* 0x000000030e067233 */ /* 0x000fc40003803000 */
[----:B---3--:R-:W-:Y:S01]  /*c390*/  LOP3.LUT R100, R7, R100, RZ, 0xc0, !PT ;  /* 0x0000006407647212 */ /* 0x008fe200078ec0ff */
[----:B------:R-:W-:Y:S01]  /*c3a0*/  IMAD.MOV.U32 R113, RZ, RZ, R115 ;  /* 0x000000ffff717224 */ /* 0x000fe200078e0073 */
[----:B------:R-:W2:Y:S01]  /*c3b0*/  LDL.LU R2, [R1+0x344] ;  /* 0x0003440001027983 */ /* 0x000ea20000300800 */
[----:B------:R-:W-:Y:S02]  /*c3c0*/  LOP3.LUT R107, R6, R107, RZ, 0xc0, !PT ;  /* 0x0000006b066b7212 */ /* 0x000fe400078ec0ff */
[----:B------:R-:W-:Y:S02]  /*c3d0*/  LOP3.LUT R6, R61, UR30, RZ, 0x3c, !PT ;  /* 0x0000001e3d067c12 */ /* 0x000fe4000f8e3cff */
[--C-:B------:R-:W-:Y:S02]  /*c3e0*/  HSET2.LE.AND R7, R21, R3.reuse, PT ;  /* 0x0000000315077233 */ /* 0x100fe40003803000 */
[----:B------:R-:W-:Y:S01]  /*c3f0*/  HSET2.LE.AND R8, R22, R3, PT ;  /* 0x0000000316087233 */ /* 0x000fe20003803000 */
[----:B------:R-:W-:-:S02]  /*c400*/  IMAD.WIDE.U32 R22, R6, -0x326172a9, RZ ;  /* 0xcd9e8d5706167825 */ /* 0x000fc400078e00ff */
[----:B------:R-:W-:Y:S02]  /*c410*/  LOP3.LUT R103, R7, R225, RZ, 0xc0, !PT ;  /* 0x000000e107677212 */ /* 0x000fe400078ec0ff */
[----:B------:R-:W-:Y:S01]  /*c420*/  IMAD.MOV.U32 R33, RZ, RZ, R70 ;  /* 0x000000ffff217224 */ /* 0x000fe200078e0046 */
[--C-:B------:R-:W-:Y:S01]  /*c430*/  HSET2.LE.AND R7, R15, R3.reuse, PT ;  /* 0x000000030f077233 */ /* 0x100fe20003803000 */
[----:B------:R-:W-:Y:S01]  /*c440*/  IMAD.MOV.U32 R70, RZ, RZ, R106 ;  /* 0x000000ffff467224 */ /* 0x000fe200078e006a */
[----:B------:R-:W-:Y:S01]  /*c450*/  LOP3.LUT R6, R23, UR28, R54, 0x96, !PT ;  /* 0x0000001c17067c12 */ /* 0x000fe2000f8e9636 */
[----:B------:R-:W-:Y:S01]  /*c460*/  IMAD.MOV.U32 R106, RZ, RZ, R222 ;  /* 0x000000ffff6a7224 */ /* 0x000fe200078e00de */
[----:B------:R-:W-:Y:S01]  /*c470*/  LOP3.LUT R102, R8, R102, RZ, 0xc0, !PT ;  /* 0x0000006608667212 */ /* 0x000fe200078ec0ff */
[----:B------:R-:W-:Y:S01]  /*c480*/  IMAD.MOV.U32 R162, RZ, RZ, R70 ;  /* 0x000000ffffa27224 */ /* 0x000fe200078e0046 */
[----:B------:R-:W-:Y:S01]  /*c490*/  HSET2.LE.AND R8, R16, R3, PT ;  /* 0x0000000310087233 */ /* 0x000fe20003803000 */
[----:B------:R-:W-:Y:S01]  /*c4a0*/  IMAD.MOV.U32 R70, RZ, RZ, R106 ;  /* 0x000000ffff467224 */ /* 0x000fe200078e006a */
[----:B------:R-:W-:Y:S01]  /*c4b0*/  LOP3.LUT R106, R7, R221, RZ, 0xc0, !PT ;  /* 0x000000dd076a7212 */ /* 0x000fe200078ec0ff */
[----:B------:R-:W-:-:S02]  /*c4c0*/  IMAD.WIDE.U32 R6, R6, -0x2daee0ad, RZ ;  /* 0xd2511f5306067825 */ /* 0x000fc400078e00ff */
[----:B------:R-:W-:Y:S02]  /*c4d0*/  LOP3.LUT R105, R8, R105, RZ, 0xc0, !PT ;  /* 0x0000006908697212 */ /* 0x000fe400078ec0ff */
[----:B------:R-:W-:Y:S02]  /*c4e0*/  LOP3.LUT R8, R47, UR26, R22, 0x96, !PT ;  /* 0x0000001a2f087c12 */ /* 0x000fe4000f8e9616 */
[----:B------:R-:W-:-:S03]  /*c4f0*/  LOP3.LUT R7, R7, UR17, R120, 0x96, !PT ;  /* 0x0000001107077c12 */ /* 0x000fc6000f8e9678 */
[----:B------:R-:W-:-:S04]  /*c500*/  IMAD.WIDE.U32 R8, R8, -0x2daee0ad, RZ ;  /* 0xd2511f5308087825 */ /* 0x000fc800078e00ff */
[----:B------:R-:W-:Y:S01]  /*c510*/  IMAD.WIDE.U32 R12, R7, -0x326172a9, RZ ;  /* 0xcd9e8d57070c7825 */ /* 0x000fe200078e00ff */
[----:B------:R-:W-:-:S04]  /*c520*/  LOP3.LUT R10, R9, UR11, R6, 0x96, !PT ;  /* 0x0000000b090a7c12 */ /* 0x000fc8000f8e9606 */
[----:B------:R-:W-:Y:S01]  /*c530*/  LOP3.LUT R6, R13, UR16, R46, 0x96, !PT ;  /* 0x000000100d067c12 */ /* 0x000fe2000f8e962e */
[----:B------:R-:W-:-:S04]  /*c540*/  IMAD.WIDE.U32 R10, R10, -0x326172a9, RZ ;  /* 0xcd9e8d570a0a7825 */ /* 0x000fc800078e00ff */
[----:B------:R-:W-:-:S05]  /*c550*/  IMAD.WIDE.U32 R6, R6, -0x2daee0ad, RZ ;  /* 0xd2511f5306067825 */ /* 0x000fca00078e00ff */
[----:B------:R-:W-:Y:S02]  /*c560*/  LOP3.LUT R8, R7, UR9, R8, 0x96, !PT ;  /* 0x0000000907087c12 */ /* 0x000fe4000f8e9608 */
[----:B------:R-:W-:-:S05]  /*c570*/  LOP3.LUT R7, R11, UR10, R12, 0x96, !PT ;  /* 0x0000000a0b077c12 */ /* 0x000fca000f8e960c */
[----:B------:R-:W-:-:S05]  /*c580*/  IMAD.WIDE.U32 R12, R7, -0x2daee0ad, RZ ;  /* 0xd2511f53070c7825 */ /* 0x000fca00078e00ff */
[----:B------:R-:W-:Y:S01]  /*c590*/  LOP3.LUT R6, R13, UR8, R6, 0x96, !PT ;  /* 0x000000080d067c12 */ /* 0x000fe2000f8e9606 */
[----:B------:R-:W-:-:S04]  /*c5a0*/  IMAD.WIDE.U32 R8, R8, -0x326172a9, RZ ;  /* 0xcd9e8d5708087825 */ /* 0x000fc800078e00ff */
[----:B------:R-:W-:Y:S01]  /*c5b0*/  IMAD.WIDE.U32 R6, R6, -0x326172a9, RZ ;  /* 0xcd9e8d5706067825 */ /* 0x000fe200078e00ff */
[----:B------:R-:W-:-:S04]  /*c5c0*/  LOP3.LUT R10, R9, UR23, R10, 0x96, !PT ;  /* 0x00000017090a7c12 */ /* 0x000fc8000f8e960a */
        /* <DEDUP_REMOVED lines=8> */
[----:B------:R-:W-:Y:S01]  /*c650*/  PRMT R30, R6, 0x5410, R7 ;  /* 0x00005410061e7816 */ /* 0x000fe20000000007 */
[----:B------:R-:W-:-:S05]  /*c660*/  IMAD.WIDE.U32 R6, R10, -0x2daee0ad, RZ ;  /* 0xd2511f530a067825 */ /* 0x000fca00078e00ff */
[----:B------:R-:W-:Y:S02]  /*c670*/  LOP3.LUT R8, R7, UR32, R12, 0x96, !PT ;  /* 0x0000002007087c12 */ /* 0x000fe4000f8e960c */
[----:B------:R-:W-:Y:S01]  /*c680*/  LOP3.LUT R7, R6, 0xffff, RZ, 0xc0, !PT ;  /* 0x0000ffff06077812 */ /* 0x000fe200078ec0ff */
[----:B------:R-:W-:-:S03]  /*c690*/  IMAD.MOV.U32 R39, RZ, RZ, R70 ;  /* 0x000000ffff277224 */ /* 0x000fc600078e0046 */
[----:B------:R-:W-:Y:S02]  /*c6a0*/  SHF.R.U32.HI R10, RZ, 0x8, R7 ;  /* 0x00000008ff0a7819 */ /* 0x000fe40000011607 */
[----:B------:R-:W-:Y:S01]  /*c6b0*/  LOP3.LUT R7, R6, 0xff, RZ, 0xc0, !PT ;  /* 0x000000ff06077812 */ /* 0x000fe200078ec0ff */
[----:B------:R-:W-:Y:S02]  /*c6c0*/  IMAD.MOV.U32 R70, RZ, RZ, R109 ;  /* 0x000000ffff467224 */ /* 0x000fe400078e006d */
[----:B------:R-:W-:Y:S01]  /*c6d0*/  IMAD.MOV.U32 R109, RZ, RZ, R112 ;  /* 0x000000ffff6d7224 */ /* 0x000fe200078e0070 */
[----:B-1----:R-:W-:Y:S01]  /*c6e0*/  PRMT R29, R7, 0x5410, R10 ;  /* 0x00005410071d7816 */ /* 0x002fe2000000000a */
[----:B------:R-:W-:Y:S01]  /*c6f0*/  IMAD.MOV.U32 R112, RZ, RZ, R94 ;  /* 0x000000ffff707224 */ /* 0x000fe200078e005e */
[----:B------:R-:W-:Y:S01]  /*c700*/  SHF.R.U32.HI R7, RZ, 0x10, R6 ;  /* 0x00000010ff077819 */ /* 0x000fe20000011606 */
[----:B------:R-:W-:Y:S01]  /*c710*/  IMAD.MOV.U32 R94, RZ, RZ, R86 ;  /* 0x000000ffff5e7224 */ /* 0x000fe200078e0056 */
[----:B------:R-:W-:Y:S01]  /*c720*/  SHF.R.U32.HI R10, RZ, 0x18, R6 ;  /* 0x00000018ff0a7819 */ /* 0x000fe20000011606 */
[----:B------:R-:W-:Y:S01]  /*c730*/  IMAD.MOV.U32 R86, RZ, RZ, R220 ;  /* 0x000000ffff567224 */ /* 0x000fe200078e00dc */
[----:B------:R-:W-:-:S02]  /*c740*/  HSET2.LE.AND R6, R20, R3, PT ;  /* 0x0000000314067233 */ /* 0x000fc40003803000 */
[----:B------:R-:W-:-:S03]  /*c750*/  LOP3.LUT R7, R7, 0xff, RZ, 0xc0, !PT ;  /* 0x000000ff07077812 */ /* 0x000fc600078ec0ff */
[----:B------:R-:W-:Y:S02]  /*c760*/  LOP3.LUT R86, R6, R86, RZ, 0xc0, !PT ;  /* 0x0000005606567212 */ /* 0x000fe400078ec0ff */
[----:B------:R-:W-:Y:S01]  /*c770*/  LOP3.LUT R6, R9, 0xffff, RZ, 0xc0, !PT ;  /* 0x0000ffff09067812 */ /* 0x000fe200078ec0ff */
[----:B------:R-:W-:Y:S01]  /*c780*/  IMAD.MOV.U32 R115, RZ, RZ, R45 ;  /* 0x000000ffff737224 */ /* 0x000fe200078e002d */
[----:B------:R-:W-:Y:S01]  /*c790*/  PRMT R14, R7, 0x5410, R10 ;  /* 0x00005410070e7816 */ /* 0x000fe2000000000a */
[----:B------:R-:W-:Y:S01]  /*c7a0*/  IMAD.MOV.U32 R45, RZ, RZ, R48 ;  /* 0x000000ffff2d7224 */ /* 0x000fe200078e0030 */
[----:B------:R-:W-:Y:S01]  /*c7b0*/  SHF.R.U32.HI R7, RZ, 0x8, R6 ;  /* 0x00000008ff077819 */ /* 0x000fe20000011606 */
[----:B------:R-:W-:Y:S01]  /*c7c0*/  IMAD.MOV.U32 R48, RZ, RZ, R88 ;  /* 0x000000ffff307224 */ /* 0x000fe200078e0058 */
[----:B------:R-:W-:Y:S01]  /*c7d0*/  LOP3.LUT R6, R9, 0xff, RZ, 0xc0, !PT ;  /* 0x000000ff09067812 */ /* 0x000fe200078ec0ff */
[----:B------:R-:W-:Y:S02]  /*c7e0*/  IMAD.MOV.U32 R88, RZ, RZ, R91 ;  /* 0x000000ffff587224 */ /* 0x000fe400078e005b */
[----:B------:R-:W-:Y:S01]  /*c7f0*/  IMAD.MOV.U32 R91, RZ, RZ, R95 ;  /* 0x000000ffff5b7224 */ /* 0x000fe200078e005f */
[----:B------:R-:W-:Y:S01]  /*c800*/  PRMT R32, R6, 0x5410, R7 ;  /* 0x0000541006207816 */ /* 0x000fe20000000007 */
[----:B------:R-:W-:Y:S01]  /*c810*/  IMAD.MOV.U32 R95, RZ, RZ, R87 ;  /* 0x000000ffff5f7224 */ /* 0x000fe200078e0057 */
[----:B------:R-:W-:Y:S01]  /*c820*/  HSET2.LE.AND R6, R26, R3, PT ;  /* 0x000000031a067233 */ /* 0x000fe20003803000 */
[----:B------:R-:W-:Y:S01]  /*c830*/  IMAD.MOV.U32 R87, RZ, RZ, R0 ;  /* 0x000000ffff577224 */ /* 0x000fe200078e0000 */
[--C-:B------:R-:W-:Y:S01]  /*c840*/  SHF.R.U32.HI R7, RZ, 0x10, R9.reuse ;  /* 0x00000010ff077819 */ /* 0x100fe20000011609 */
[----:B------:R-:W-:Y:S01]  /*c850*/  IMAD.MOV.U32 R60, RZ, RZ, R38 ;  /* 0x000000ffff3c7224 */ /* 0x000fe200078e0026 */
[----:B------:R-:W-:Y:S01]  /*c860*/  SHF.R.U32.HI R9, RZ, 0x18, R9 ;  /* 0x00000018ff097819 */ /* 0x000fe20000011609 */
[----:B------:R-:W-:Y:S01]  /*c870*/  IMAD.MOV.U32 R66, RZ, RZ, R108 ;  /* 0x000000ffff427224 */ /* 0x000fe200078e006c */
[----:B------:R-:W-:Y:S01]  /*c880*/  LOP3.LUT R7, R7, 0xff, RZ, 0xc0, !PT ;  /* 0x000000ff07077812 */ /* 0x000fe200078ec0ff */
[----:B------:R-:W-:Y:S01]  /*c890*/  IMAD.MOV.U32 R64, RZ, RZ, R217 ;  /* 0x000000ffff407224 */ /* 0x000fe200078e00d9 */
[----:B------:R-:W-:Y:S01]  /*c8a0*/  LOP3.LUT R87, R6, R87, RZ, 0xc0, !PT ;  /* 0x0000005706577212 */ /* 0x000fe200078ec0ff */
[----:B------:R-:W-:Y:S01]  /*c8b0*/  IMAD.WIDE.U32 R16, R230, -0x326172a9, RZ ;  /* 0xcd9e8d57e6107825 */ /* 0x000fe200078e00ff */
[----:B------:R-:W-:Y:S01]  /*c8c0*/  LOP3.LUT R6, R8, 0xffff, RZ, 0xc0, !PT ;  /* 0x0000ffff08067812 */ /* 0x000fe200078ec0ff */
[----:B------:R1:W-:Y:S01]  /*c8d0*/  STG.E.U16 desc[UR20][R4.64+0x20], R57 ;  /* 0x0000203904007986 */ /* 0x0003e2000c101514 */
[----:B------:R-:W-:-:S02]  /*c8e0*/  PRMT R34, R7, 0x5410, R9 ;  /* 0x0000541007227816 */ /* 0x000fc40000000009 */
[----:B------:R-:W-:Y:S01]  /*c8f0*/  SHF.R.U32.HI R7, RZ, 0x8, R6 ;  /* 0x00000008ff077819 */ /* 0x000fe20000011606 */
[----:B------:R3:W-:Y:S01]  /*c900*/  STG.E.U16 desc[UR20][R4.64+0x22], R68 ;  /* 0x0000224404007986 */ /* 0x0007e2000c101514 */
[----:B------:R-:W-:Y:S01]  /*c910*/  LOP3.LUT R6, R8, 0xff, RZ, 0xc0, !PT ;  /* 0x000000ff08067812 */ /* 0x000fe200078ec0ff */
[----:B------:R-:W-:Y:S02]  /*c920*/  IMAD.MOV.U32 R38, RZ, RZ, R33 ;  /* 0x000000ffff267224 */ /* 0x000fe400078e0021 */
[----:B------:R-:W4:Y:S01]  /*c930*/  LDL.LU R0, [R1+0x340] ;  /* 0x0003400001007983 */ /* 0x000f220000300800 */
[----:B------:R-:W-:Y:S01]  /*c940*/  PRMT R37, R6, 0x5410, R7 ;  /* 0x0000541006257816 */ /* 0x000fe20000000007 */
[----:B------:R-:W-:Y:S01]  /*c950*/  IMAD.MOV.U32 R168, RZ, RZ, R38 ;  /* 0x000000ffffa87224 */ /* 0x000fe200078e0026 */
[----:B------:R-:W-:Y:S01]  /*c960*/  HSET2.LE.AND R6, R28, R3, PT ;  /* 0x000000031c067233 */ /* 0x000fe20003803000 */
[----:B------:R-:W-:Y:S02]  /*c970*/  IMAD.MOV.U32 R38, RZ, RZ, R39 ;  /* 0x000000ffff267224 */ /* 0x000fe400078e0027 */
[----:B------:R-:W-:-:S02]  /*c980*/  IMAD.MOV.U32 R108, RZ, RZ, R113 ;  /* 0x000000ffff6c7224 */ /* 0x000fc400078e0071 */
[----:B------:R-:W-:Y:S01]  /*c990*/  IMAD.MOV.U32 R204, RZ, RZ, R66 ;  /* 0x000000ffffcc7224 */ /* 0x000fe200078e0042 */
[----:B------:R3:W-:Y:S01]  /*c9a0*/  STG.E.U16 desc[UR20][R82.64+0x20], R56 ;  /* 0x0000203852007986 */ /* 0x0007e2000c101514 */
[----:B------:R-:W-:Y:S02]  /*c9b0*/  IMAD.MOV.U32 R39, RZ, RZ, R109 ;  /* 0x000000ffff277224 */ /* 0x000fe400078e006d */
[----:B------:R-:W-:Y:S01]  /*c9c0*/  IMAD.MOV.U32 R109, RZ, RZ, R94 ;  /* 0x000000ffff6d7224 */ /* 0x000fe200078e005e */
[----:B------:R-:W-:Y:S01]  /*c9d0*/  LOP3.LUT R94, R6, R92, RZ, 0xc0, !PT ;  /* 0x0000005c065e7212 */ /* 0x000fe200078ec0ff */
[----:B------:R-:W-:Y:S01]  /*c9e0*/  IMAD.MOV.U32 R33, RZ, RZ, R44 ;  /* 0x000000ffff217224 */ /* 0x000fe200078e002c */
[----:B------:R-:W-:Y:S01]  /*c9f0*/  LOP3.LUT R6, R61, UR29, RZ, 0x3c, !PT ;  /* 0x0000001d3d067c12 */ /* 0x000fe2000f8e3cff */
[----:B------:R3:W-:Y:S01]  /*ca00*/  STG.E.U16 desc[UR20][R82.64+0x22], R59 ;  /* 0x0000223b52007986 */ /* 0x0007e2000c101514 */
[--C-:B------:R-:W-:Y:S02]  /*ca10*/  SHF.R.U32.HI R7, RZ, 0x10, R8.reuse ;  /* 0x00000010ff077819 */ /* 0x100fe40000011608 */
[----:B------:R-:W-:Y:S01]  /*ca20*/  SHF.R.U32.HI R8, RZ, 0x18, R8 ;  /* 0x00000018ff087819 */ /* 0x000fe20000011608 */
[----:B------:R-:W-:Y:S01]  /*ca30*/  IMAD.WIDE.U32 R20, R6, -0x326172a9, RZ ;  /* 0xcd9e8d5706147825 */ /* 0x000fe200078e00ff */
[----:B------:R-:W-:Y:S01]  /*ca40*/  LOP3.LUT R7, R7, 0xff, RZ, 0xc0, !PT ;  /* 0x000000ff07077812 */ /* 0x000fe200078ec0ff */
[----:B------:R1:W5:Y:S01]  /*ca50*/  LDL.LU R225, [R1+0x33c] ;  /* 0x00033c0001e17983 */ /* 0x0003620000300800 */
[----:B------:R-:W-:-:S02]  /*ca60*/  HSET2.LE.AND R6, R27, R3, PT ;  /* 0x000000031b067233 */ /* 0x000fc40003803000 */
[----:B------:R-:W-:Y:S01]  /*ca70*/  PRMT R36, R7, 0x5410, R8 ;  /* 0x0000541007247816 */ /* 0x000fe20000000008 */
[----:B------:R-:W-:Y:S01]  /*ca80*/  IMAD.MOV.U32 R113, RZ, RZ, R115 ;  /* 0x000000ffff717224 */ /* 0x000fe200078e0073 */
[----:B------:R-:W-:Y:S01]  /*ca90*/  LOP3.LUT R7, R21, UR28, R54, 0x96, !PT ;  /* 0x0000001c15077c12 */ /* 0x000fe2000f8e9636 */
[----:B------:R-:W-:Y:S01]  /*caa0*/  IMAD.MOV.U32 R115, RZ, RZ, R88 ;  /* 0x000000ffff737224 */ /* 0x000fe200078e0058 */
[----:B------:R1:W5:Y:S01]  /*cab0*/  LDL.LU R223, [R1+0x338] ;  /* 0x0003380001df7983 */ /* 0x0003620000300800 */
[----:B------:R-:W-:Y:S01]  /*cac0*/  IMAD.MOV.U32 R88, RZ, RZ, R95 ;  /* 0x000000ffff587224 */ /* 0x000fe200078e005f */
[----:B------:R-:W-:Y:S01]  /*cad0*/  LOP3.LUT R95, R6, R85, RZ, 0xc0, !PT ;  /* 0x00000055065f7212 */ /* 0x000fe200078ec0ff */
[----:B------:R-:W-:Y:S01]  /*cae0*/  IMAD.WIDE.U32 R6, R7, -0x2daee0ad, RZ ;  /* 0xd2511f5307067825 */ /* 0x000fe200078e00ff */
[----:B------:R1:W5:Y:S04]  /*caf0*/  LDL.LU R222, [R1+0x334] ;  /* 0x0003340001de7983 */ /* 0x0003680000300800 */
[----:B------:R-:W-:Y:S01]  /*cb00*/  LOP3.LUT R8, R7, UR17, R120, 0x96, !PT ;  /* 0x0000001107087c12 */ /* 0x000fe2000f8e9678 */
[----:B------:R-:W-:Y:S01]  /*cb10*/  IMAD.MOV.U32 R54, RZ, RZ, R33 ;  /* 0x000000ffff367224 */ /* 0x000fe200078e0021 */
[----:B------:R-:W-:Y:S01]  /*cb20*/  LOP3.LUT R7, R47, UR26, R20, 0x96, !PT ;  /* 0x0000001a2f077c12 */ /* 0x000fe2000f8e9614 */
[----:B------:R-:W-:Y:S01]  /*cb30*/  IMAD.MOV.U32 R170, RZ, RZ, R38 ;  /* 0x000000ffffaa7224 */ /* 0x000fe200078e0026 */
[----:B------:R1:W5:Y:S01]  /*cb40*/  LDL.LU R221, [R1+0x330] ;  /* 0x0003300001dd7983 */ /* 0x0003620000300800 */
[----:B------:R-:W-:-:S03]  /*cb50*/  IMAD.WIDE.U32 R8, R8, -0x326172a9, RZ ;  /* 0xcd9e8d5708087825 */ /* 0x000fc600078e00ff */
[----:B------:R1:W5:Y:S01]  /*cb60*/  LDL.LU R220, [R1+0x32c] ;  /* 0x00032c0001dc7983 */ /* 0x0003620000300800 */
[----:B------:R-:W-:-:S05]  /*cb70*/  IMAD.WIDE.U32 R10, R7, -0x2daee0ad, RZ ;  /* 0xd2511f53070a7825 */ /* 0x000fca00078e00ff */
[----:B------:R-:W-:Y:S02]  /*cb80*/  LOP3.LUT R11, R11, UR11, R6, 0x96, !PT ;  /* 0x0000000b0b0b7c12 */ /* 0x000fe4000f8e9606 */
[----:B------:R-:W-:-:S05]  /*cb90*/  LOP3.LUT R6, R9, UR16, R46, 0x96, !PT ;  /* 0x0000001009067c12 */ /* 0x000fca000f8e962e */
[----:B------:R-:W-:-:S05]  /*cba0*/  IMAD.WIDE.U32 R6, R6, -0x2daee0ad, RZ ;  /* 0xd2511f5306067825 */ /* 0x000fca00078e00ff */
[----:B------:R-:W-:Y:S01]  /*cbb0*/  LOP3.LUT R9, R7, UR9, R10, 0x96, !PT ;  /* 0x0000000907097c12 */ /* 0x000fe2000f8e960a */
[----:B------:R-:W-:-:S05]  /*cbc0*/  IMAD.WIDE.U32 R10, R11, -0x326172a9, RZ ;  /* 0xcd9e8d570b0a7825 */ /* 0x000fca00078e00ff */
[----:B------:R-:W-:-:S05]  /*cbd0*/  LOP3.LUT R7, R11, UR10, R8, 0x96, !PT ;  /* 0x0000000a0b077c12 */ /* 0x000fca000f8e9608 */
[----:B------:R-:W-:-:S05]  /*cbe0*/  IMAD.WIDE.U32 R12, R7, -0x2daee0ad, RZ ;  /* 0xd2511f53070c7825 */ /* 0x000fca00078e00ff */
[----:B------:R-:W-:Y:S01]  /*cbf0*/  LOP3.LUT R6, R13, UR8, R6, 0x96, !PT ;  /* 0x000000080d067c12 */ /* 0x000fe2000f8e9606 */
[----:B------:R-:W-:-:S04]  /*cc00*/  IMAD.WIDE.U32 R8, R9, -0x326172a9, RZ ;  /* 0xcd9e8d5709087825 */ /* 0x000fc800078e00ff */
[----:B------:R-:W-:Y:S01]  /*cc10*/  IMAD.WIDE.U32 R6, R6, -0x326172a9, RZ ;  /* 0xcd9e8d5706067825 */ /* 0x000fe200078e00ff */
[----:B------:R-:W-:Y:S02]  /*cc20*/  LOP3.LUT R11, R9, UR23, R10, 0x96, !PT ;  /* 0x00000017090b7c12 */ /* 0x000fe4000f8e960a */
[----:B------:R-:W-:Y:S02]  /*cc30*/  HSET2.LE.AND R9, R31, R3, PT ;  /* 0x000000031f097233 */ /* 0x000fe40003803000 */
[----:B------:R-:W-:-:S03]  /*cc40*/  LOP3.LUT R8, R7, UR33, R8, 0x96, !PT ;  /* 0x0000002107087c12 */ /* 0x000fc6000f8e9608 */
[----:B------:R-:W-:Y:S02]  /*cc50*/  LOP3.LUT R84, R9, R84, RZ, 0xc0, !PT ;  /* 0x0000005409547212 */ /* 0x000fe400078ec0ff */
[----:B------:R-:W-:-:S04]  /*cc60*/  LOP3.LUT R9, R8, 0xffff, RZ, 0xc0, !PT ;  /* 0x0000ffff08097812 */ /* 0x000fc800078ec0ff */
[----:B------:R-:W-:Y:S02]  /*cc70*/  SHF.R.U32.HI R10, RZ, 0x8, R9 ;  /* 0x00000008ff0a7819 */ /* 0x000fe40000011609 */
[----:B------:R-:W-:-:S04]  /*cc80*/  LOP3.LUT R9, R8, 0xff, RZ, 0xc0, !PT ;  /* 0x000000ff08097812 */ /* 0x000fc800078ec0ff */
[----:B------:R-:W-:Y:S02]  /*cc90*/  PRMT R27, R9, 0x5410, R10 ;  /* 0x00005410091b7816 */ /* 0x000fe4000000000a */
[--C-:B------:R-:W-:Y:S02]  /*cca0*/  SHF.R.U32.HI R10, RZ, 0x10, R8.reuse ;  /* 0x00000010ff0a7819 */ /* 0x100fe40000011608 */
[----:B------:R-:W-:Y:S02]  /*ccb0*/  SHF.R.U32.HI R9, RZ, 0x18, R8 ;  /* 0x00000018ff097819 */ /* 0x000fe40000011608 */
[----:B------:R-:W-:Y:S02]  /*ccc0*/  LOP3.LUT R8, R10, 0xff, RZ, 0xc0, !PT ;  /* 0x000000ff0a087812 */ /* 0x000fe400078ec0ff */
[----:B------:R-:W-:Y:S02]  /*ccd0*/  LOP3.LUT R7, R6, 0xffff, RZ, 0xc0, !PT ;  /* 0x0000ffff06077812 */ /* 0x000fe400078ec0ff */
[----:B------:R-:W-:-:S02]  /*cce0*/  PRMT R26, R8, 0x5410, R9 ;  /* 0x00005410081a7816 */ /* 0x000fc40000000009 */
[----:B------:R-:W-:Y:S02]  /*ccf0*/  SHF.R.U32.HI R8, RZ, 0x8, R7 ;  /* 0x00000008ff087819 */ /* 0x000fe40000011607 */
[----:B------:R-:W-:-:S04]  /*cd00*/  LOP3.LUT R7, R6, 0xff, RZ, 0xc0, !PT ;  /* 0x000000ff06077812 */ /* 0x000fc800078ec0ff */
[----:B------:R-:W-:Y:S02]  /*cd10*/  PRMT R28, R7, 0x5410, R8 ;  /* 0x00005410071c7816 */ /* 0x000fe40000000008 */
[--C-:B------:R-:W-:Y:S02]  /*cd20*/  SHF.R.U32.HI R8, RZ, 0x10, R6.reuse ;  /* 0x00000010ff087819 */ /* 0x100fe40000011606 */
[----:B------:R-:W-:Y:S02]  /*cd30*/  SHF.R.U32.HI R7, RZ, 0x18, R6 ;  /* 0x00000018ff077819 */ /* 0x000fe40000011606 */
[----:B------:R-:W-:-:S04]  /*cd40*/  LOP3.LUT R6, R8, 0xff, RZ, 0xc0, !PT ;  /* 0x000000ff08067812 */ /* 0x000fc800078ec0ff */
[----:B------:R-:W-:Y:S01]  /*cd50*/  PRMT R33, R6, 0x5410, R7 ;  /* 0x0000541006217816 */ /* 0x000fe20000000007 */
[----:B------:R-:W-:Y:S01]  /*cd60*/  IMAD.WIDE.U32 R6, R11, -0x2daee0ad, RZ ;  /* 0xd2511f530b067825 */ /* 0x000fe200078e00ff */
[----:B------:R-:W-:-:S04]  /*cd70*/  HSET2.LE.AND R9, R35, R3, PT ;  /* 0x0000000323097233 */ /* 0x000fc80003803000 */
[----:B------:R-:W-:Y:S02]  /*cd80*/  LOP3.LUT R8, R7, UR32, R12, 0x96, !PT ;  /* 0x0000002007087c12 */ /* 0x000fe4000f8e960c */
[----:B------:R-:W-:Y:S02]  /*cd90*/  LOP3.LUT R85, R9, R54, RZ, 0xc0, !PT ;  /* 0x0000003609557212 */ /* 0x000fe400078ec0ff */
[C---:B------:R-:W-:Y:S01]  /*cda0*/  LOP3.LUT R9, R8.reuse, 0xffff, RZ, 0xc0, !PT ;  /* 0x0000ffff08097812 */ /* 0x040fe200078ec0ff */
[----:B------:R-:W-:Y:S02]  /*cdb0*/  IMAD.MOV.U32 R38, RZ, RZ, R39 ;  /* 0x000000ffff267224 */ /* 0x000fe400078e0027 */
[----:B------:R-:W-:Y:S01]  /*cdc0*/  IMAD.MOV.U32 R39, RZ, RZ, R43 ;  /* 0x000000ffff277224 */ /* 0x000fe200078e002b */
[----:B------:R-:W-:Y:S02]  /*cdd0*/  SHF.R.U32.HI R10, RZ, 0x8, R9 ;  /* 0x00000008ff0a7819 */ /* 0x000fe40000011609 */
[----:B------:R-:W-:Y:S01]  /*cde0*/  LOP3.LUT R9, R8, 0xff, RZ, 0xc0, !PT ;  /* 0x000000ff08097812 */ /* 0x000fe200078ec0ff */
[----:B------:R-:W-:-:S03]  /*cdf0*/  IMAD.MOV.U32 R58, RZ, RZ, R39 ;  /* 0x000000ffff3a7224 */ /* 0x000fc600078e0027 */
[----:B------:R-:W-:Y:S02]  /*ce00*/  PRMT R39, R9, 0x5410, R10 ;  /* 0x0000541009277816 */ /* 0x000fe4000000000a */
[--C-:B------:R-:W-:Y:S02]  /*ce10*/  SHF.R.U32.HI R10, RZ, 0x10, R8.reuse ;  /* 0x00000010ff0a7819 */ /* 0x100fe40000011608 */
[----:B------:R-:W-:Y:S02]  /*ce20*/  SHF.R.U32.HI R9, RZ, 0x18, R8 ;  /* 0x00000018ff097819 */ /* 0x000fe40000011608 */
[----:B------:R-:W-:Y:S02]  /*ce30*/  LOP3.LUT R8, R10, 0xff, RZ, 0xc0, !PT ;  /* 0x000000ff0a087812 */ /* 0x000fe400078ec0ff */
[----:B------:R-:W-:Y:S01]  /*ce40*/  LOP3.LUT R7, R6, 0xffff, RZ, 0xc0, !PT ;  /* 0x0000ffff06077812 */ /* 0x000fe200078ec0ff */
[----:B------:R-:W-:Y:S01]  /*ce50*/  IMAD.MOV.U32 R55, RZ, RZ, R38 ;  /* 0x000000ffff377224 */ /* 0x000fe200078e0026 */
[----:B------:R-:W-:-:S02]  /*ce60*/  PRMT R38, R8, 0x5410, R9 ;  /* 0x0000541008267816 */ /* 0x000fc40000000009 */
[----:B------:R-:W-:Y:S02]  /*ce70*/  SHF.R.U32.HI R8, RZ, 0x8, R7 ;  /* 0x00000008ff087819 */ /* 0x000fe40000011607 */
[----:B------:R-:W-:-:S04]  /*ce80*/  LOP3.LUT R7, R6, 0xff, RZ, 0xc0, !PT ;  /* 0x000000ff06077812 */ /* 0x000fc800078ec0ff */
[----:B------:R-:W-:Y:S02]  /*ce90*/  PRMT R35, R7, 0x5410, R8 ;  /* 0x0000541007237816 */ /* 0x000fe40000000008 */
[----:B------:R-:W-:Y:S01]  /*cea0*/  SHF.R.U32.HI R8, RZ, 0x10, R6 ;  /* 0x00000010ff087819 */ /* 0x000fe20000011606 */
[----:B------:R-:W-:Y:S01]  /*ceb0*/  IMAD.MOV.U32 R66, RZ, RZ, R170 ;  /* 0x000000ffff427224 */ /* 0x000fe200078e00aa */
[----:B------:R-:W-:Y:S02]  /*cec0*/  SHF.R.U32.HI R7, RZ, 0x18, R6 ;  /* 0x00000018ff077819 */ /* 0x000fe40000011606 */
[----:B------:R-:W-:Y:S02]  /*ced0*/  LOP3.LUT R6, R8, 0xff, RZ, 0xc0, !PT ;  /* 0x000000ff08067812 */ /* 0x000fe400078ec0ff */
[----:B------:R-:W-:Y:S01]  /*cee0*/  HSET2.LE.AND R8, R40, R3, PT ;  /* 0x0000000328087233 */ /* 0x000fe20003803000 */
[----:B------:R-:W-:Y:S02]  /*cef0*/  IMAD.MOV.U32 R54, RZ, RZ, R66 ;  /* 0x000000ffff367224 */ /* 0x000fe400078e0042 */
[----:B------:R-:W-:-:S02]  /*cf00*/  IMAD.MOV.U32 R44, RZ, RZ, R110 ;  /* 0x000000ffff2c7224 */ /* 0x000fc400078e006e */
[----:B------:R-:W-:Y:S01]  /*cf10*/  IMAD.MOV.U32 R170, RZ, RZ, R41 ;  /* 0x000000ffffaa7224 */ /* 0x000fe200078e0029 */
[----:B------:R-:W-:Y:S01]  /*cf20*/  LOP3.LUT R92, R8, R58, RZ, 0xc0, !PT ;  /* 0x0000003a085c7212 */ /* 0x000fe200078ec0ff */
[----:B------:R-:W-:Y:S01]  /*cf30*/  IMAD.MOV.U32 R110, RZ, RZ, R169 ;  /* 0x000000ffff6e7224 */ /* 0x000fe200078e00a9 */
[----:B------:R-:W-:Y:S01]  /*cf40*/  PRMT R31, R6, 0x5410, R7 ;  /* 0x00005410061f7816 */ /* 0x000fe20000000007 */
[----:B------:R-:W-:Y:S01]  /*cf50*/  IMAD.MOV.U32 R169, RZ, RZ, R93 ;  /* 0x000000ffffa97224 */ /* 0x000fe200078e005d */
[--C-:B------:R-:W-:Y:S01]  /*cf60*/  HSET2.LE.AND R7, R18, R3.reuse, PT ;  /* 0x0000000312077233 */ /* 0x100fe20003803000 */
[----:B------:R-:W-:Y:S01]  /*cf70*/  IMAD.MOV.U32 R58, RZ, RZ, R54 ;  /* 0x000000ffff3a7224 */ /* 0x000fe200078e0036 */
[----:B------:R-:W-:Y:S01]  /*cf80*/  HSET2.LE.AND R6, R15, R3, PT ;  /* 0x000000030f067233 */ /* 0x000fe20003803000 */
[----:B------:R-:W-:Y:S02]  /*cf90*/  IMAD.MOV.U32 R93, RZ, RZ, R219 ;  /* 0x000000ffff5d7224 */ /* 0x000fe400078e00db */
[----:B------:R-:W-:-:S02]  /*cfa0*/  IMAD.MOV.U32 R54, RZ, RZ, R64 ;  /* 0x000000ffff367224 */ /* 0x000fc400078e0040 */
[----:B------:R-:W-:Y:S01]  /*cfb0*/  IMAD.MOV.U32 R43, RZ, RZ, R45 ;  /* 0x000000ffff2b7224 */ /* 0x000fe200078e002d */
[----:B------:R-:W-:Y:S01]  /*cfc0*/  LOP3.LUT R90, R6, R90, RZ, 0xc0, !PT ;  /* 0x0000005a065a7212 */ /* 0x000fe200078ec0ff */
[----:B------:R-:W-:Y:S01]  /*cfd0*/  IMAD.MOV.U32 R64, RZ, RZ, R170 ;  /* 0x000000ffff407224 */ /* 0x000fe200078e00aa */
[----:B------:R-:W-:Y:S01]  /*cfe0*/  HSET2.LE.AND R8, R30, R3, PT ;  /* 0x000000031e087233 */ /* 0x000fe20003803000 */
[----:B------:R-:W-:Y:S01]  /*cff0*/  IMAD.MOV.U32 R170, RZ, RZ, R44 ;  /* 0x000000ffffaa7224 */ /* 0x000fe200078e002c */
[----:B------:R1:W5:Y:S01]  /*d000*/  LDL.LU R219, [R1+0x328] ;  /* 0x0003280001db7983 */ /* 0x0003620000300800 */
[----:B------:R-:W-:Y:S02]  /*d010*/  IMAD.MOV.U32 R44, RZ, RZ, R169 ;  /* 0x000000ffff2c7224 */ /* 0x000fe400078e00a9 */
[----:B------:R-:W-:Y:S01]  /*d020*/  IMAD.MOV.U32 R169, RZ, RZ, R93 ;  /* 0x000000ffffa97224 */ /* 0x000fe200078e005d */
[----:B------:R-:W-:Y:S02]  /*d030*/  LOP3.LUT R93, R7, R214, RZ, 0xc0, !PT ;  /* 0x000000d6075d7212 */ /* 0x000fe400078ec0ff */
[----:B------:R-:W-:-:S02]  /*d040*/  LOP3.LUT R7, R17, R204, RZ, 0x3c, !PT ;  /* 0x000000cc11077212 */ /* 0x000fc400078e3cff */
[----:B------:R-:W-:-:S03]  /*d050*/  LOP3.LUT R6, R197, UR28, R16, 0x96, !PT ;  /* 0x0000001cc5067c12 */ /* 0x000fc6000f8e9610 */
[----:B------:R-:W-:-:S04]  /*d060*/  IMAD.WIDE.U32 R18, R7, -0x2daee0ad, RZ ;  /* 0xd2511f5307127825 */ /* 0x000fc800078e00ff */
[----:B------:R-:W-:Y:S01]  /*d070*/  IMAD.WIDE.U32 R6, R6, -0x2daee0ad, RZ ;  /* 0xd2511f5306067825 */ /* 0x000fe200078e00ff */
[----:B------:R-:W-:-:S03]  /*d080*/  LOP3.LUT R10, R19, UR27, R60, 0x96, !PT ;  /* 0x0000001b130a7c12 */ /* 0x000fc6000f8e963c */
[----:B------:R-:W-:Y:S02]  /*d090*/  IMAD.MOV.U32 R45, RZ, RZ, R48 ;  /* 0x000000ffff2d7224 */ /* 0x000fe400078e0030 */
[----:B------:R-:W-:Y:S01]  /*d0a0*/  IMAD.MOV.U32 R48, RZ, RZ, R91 ;  /* 0x000000ffff307224 */ /* 0x000fe200078e005b */
[----:B------:R-:W-:Y:S01]  /*d0b0*/  LOP3.LUT R9, R7, UR17, R18, 0x96, !PT ;  /* 0x0000001107097c12 */ /* 0x000fe2000f8e9612 */
[----:B------:R-:W-:Y:S01]  /*d0c0*/  IMAD.MOV.U32 R91, RZ, RZ, R218 ;  /* 0x000000ffff5b7224 */ /* 0x000fe200078e00da */
[----:B------:R-:W-:Y:S01]  /*d0d0*/  LOP3.LUT R11, R53, UR11, R6, 0x96, !PT ;  /* 0x0000000b350b7c12 */ /* 0x000fe2000f8e9606 */
[----:B-1----:R-:W-:Y:S01]  /*d0e0*/  IMAD.MOV.U32 R57, RZ, RZ, R44 ;  /* 0x000000ffff397224 */ /* 0x002fe200078e002c */
[--C-:B------:R-:W-:Y:S01]  /*d0f0*/  HSET2.LE.AND R6, R14, R3.reuse, PT ;  /* 0x000000030e067233 */ /* 0x100fe20003803000 */
[----:B------:R-:W-:Y:S01]  /*d100*/  IMAD.MOV.U32 R44, RZ, RZ, R91 ;  /* 0x000000ffff2c7224 */ /* 0x000fe200078e005b */
[----:B------:R-:W-:Y:S01]  /*d110*/  LOP3.LUT R91, R8, R171, RZ, 0xc0, !PT ;  /* 0x000000ab085b7212 */ /* 0x000fe200078ec0ff */
[----:B------:R-:W-:Y:S01]  /*d120*/  IMAD.WIDE.U32 R8, R9, -0x326172a9, RZ ;  /* 0xcd9e8d5709087825 */ /* 0x000fe200078e00ff */
[----:B------:R-:W-:Y:S01]  /*d130*/  HSET2.LE.AND R7, R29, R3, PT ;  /* 0x000000031d077233 */ /* 0x000fe20003803000 */
[----:B------:R1:W5:Y:S02]  /*d140*/  LDL.LU R218, [R1+0x324] ;  /* 0x0003240001da7983 */ /* 0x0003640000300800 */
[----:B------:R-:W-:-:S02]  /*d150*/  IMAD.WIDE.U32 R14, R10, -0x326172a9, RZ ;  /* 0xcd9e8d570a0e7825 */ /* 0x000fc400078e00ff */
[----:B------:R1:W5:Y:S02]  /*d160*/  LDL.LU R217, [R1+0x320] ;  /* 0x0003200001d97983 */ /* 0x0003640000300800 */
[----:B------:R-:W-:Y:S02]  /*d170*/  IMAD.MOV.U32 R63, RZ, RZ, R170 ;  /* 0x000000ffff3f7224 */ /* 0x000fe400078e00aa */
[----:B------:R-:W-:Y:S01]  /*d180*/  IMAD.MOV.U32 R170, RZ, RZ, R115 ;  /* 0x000000ffffaa7224 */ /* 0x000fe200078e0073 */
[----:B------:R-:W-:Y:S01]  /*d190*/  LOP3.LUT R115, R6, R89, RZ, 0xc0, !PT ;  /* 0x0000005906737212 */ /* 0x000fe200078ec0ff */
[----:B------:R-:W-:Y:S01]  /*d1a0*/  IMAD.MOV.U32 R61, RZ, RZ, R54 ;  /* 0x000000ffff3d7224 */ /* 0x000fe200078e0036 */
[----:B------:R-:W-:Y:S01]  /*d1b0*/  LOP3.LUT R6, R9, UR16, R14, 0x96, !PT ;  /* 0x0000001009067c12 */ /* 0x000fe2000f8e960e */
[----:B------:R-:W-:Y:S02]  /*d1c0*/  IMAD.MOV.U32 R54, RZ, RZ, R88 ;  /* 0x000000ffff367224 */ /* 0x000fe400078e0058 */
[----:B------:R-:W-:Y:S01]  /*d1d0*/  IMAD.MOV.U32 R88, RZ, RZ, R114 ;  /* 0x000000ffff587224 */ /* 0x000fe200078e0072 */
[----:B------:R-:W-:Y:S01]  /*d1e0*/  LOP3.LUT R114, R7, R167, RZ, 0xc0, !PT ;  /* 0x000000a707727212 */ /* 0x000fe200078ec0ff */
[----:B------:R-:W-:-:S04]  /*d1f0*/  IMAD.WIDE.U32 R6, R6, -0x2daee0ad, RZ ;  /* 0xd2511f5306067825 */ /* 0x000fc800078e00ff */
[----:B------:R-:W-:Y:S01]  /*d200*/  IMAD.WIDE.U32 R10, R11, -0x326172a9, RZ ;  /* 0xcd9e8d570b0a7825 */ /* 0x000fe200078e00ff */
[----:B------:R-:W-:-:S04]  /*d210*/  LOP3.LUT R9, R7, UR9, R52, 0x96, !PT ;  /* 0x0000000907097c12 */ /* 0x000fc8000f8e9634 */
[----:B------:R-:W-:-:S05]  /*d220*/  LOP3.LUT R7, R11, UR10, R8, 0x96, !PT ;  /* 0x0000000a0b077c12 */ /* 0x000fca000f8e9608 */
[----:B------:R-:W-:-:S05]  /*d230*/  IMAD.WIDE.U32 R12, R7, -0x2daee0ad, RZ ;  /* 0xd2511f53070c7825 */ /* 0x000fca00078e00ff */
[----:B------:R-:W-:Y:S01]  /*d240*/  LOP3.LUT R6, R13, UR8, R6, 0x96, !PT ;  /* 0x000000080d067c12 */ /* 0x000fe2000f8e9606 */
[----:B------:R-:W-:-:S04]  /*d250*/  IMAD.WIDE.U32 R8, R9, -0x326172a9, RZ ;  /* 0xcd9e8d5709087825 */ /* 0x000fc800078e00ff */
[----:B------:R-:W-:Y:S01]  /*d260*/  IMAD.WIDE.U32 R6, R6, -0x326172a9, RZ ;  /* 0xcd9e8d5706067825 */ /* 0x000fe200078e00ff */
[----:B------:R-:W-:-:S04]  /*d270*/  LOP3.LUT R10, R9, UR23, R10, 0x96, !PT ;  /* 0x00000017090a7c12 */ /* 0x000fc8000f8e960a */
[----:B------:R-:W-:Y:S02]  /*d280*/  LOP3.LUT R9, R7, UR33, R8, 0x96, !PT ;  /* 0x0000002107097c12 */ /* 0x000fe4000f8e9608 */
[----:B------:R-:W-:Y:S01]  /*d290*/  LOP3.LUT R7, R6, 0xffff, RZ, 0xc0, !PT ;  /* 0x0000ffff06077812 */ /* 0x000fe200078ec0ff */
[----:B------:R-:W-:-:S03]  /*d2a0*/  IMAD.MOV.U32 R60, RZ, RZ, R64 ;  /* 0x000000ffff3c7224 */ /* 0x000fc600078e0040 */
[----:B------:R-:W-:Y:S02]  /*d2b0*/  SHF.R.U32.HI R8, RZ, 0x8, R7 ;  /* 0x00000008ff087819 */ /* 0x000fe40000011607 */
[----:B------:R-:W-:Y:S01]  /*d2c0*/  LOP3.LUT R7, R6, 0xff, RZ, 0xc0, !PT ;  /* 0x000000ff06077812 */ /* 0x000fe200078ec0ff */
[----:B------:R-:W-:-:S03]  /*d2d0*/  IMAD.MOV.U32 R64, RZ, RZ, R48 ;  /* 0x000000ffff407224 */ /* 0x000fc600078e0030 */
[----:B------:R-:W-:Y:S02]  /*d2e0*/  PRMT R48, R7, 0x5410, R8 ;  /* 0x0000541007307816 */ /* 0x000fe40000000008 */
[--C-:B------:R-:W-:Y:S02]  /*d2f0*/  SHF.R.U32.HI R8, RZ, 0x10, R6.reuse ;  /* 0x00000010ff087819 */ /* 0x100fe40000011606 */
[----:B------:R-:W-:Y:S02]  /*d300*/  SHF.R.U32.HI R7, RZ, 0x18, R6 ;  /* 0x00000018ff077819 */ /* 0x000fe40000011606 */
[----:B------:R-:W-:-:S04]  /*d310*/  LOP3.LUT R6, R8, 0xff, RZ, 0xc0, !PT ;  /* 0x000000ff08067812 */ /* 0x000fc800078ec0ff */
[----:B------:R-:W-:Y:S01]  /*d320*/  PRMT R47, R6, 0x5410, R7 ;  /* 0x00005410062f7816 */ /* 0x000fe20000000007 */
        /* <DEDUP_REMOVED lines=8> */
[----:B------:R-:W-:Y:S02]  /*d3b0*/  HSET2.LE.AND R6, R32, R3, PT ;  /* 0x0000000320067233 */ /* 0x000fe40003803000 */
[----:B------:R-:W-:-:S03]  /*d3c0*/  LOP3.LUT R7, R7, 0xff, RZ, 0xc0, !PT ;  /* 0x000000ff07077812 */ /* 0x000fc600078ec0ff */
[----:B------:R-:W-:Y:S02]  /*d3d0*/  LOP3.LUT R88, R6, R88, RZ, 0xc0, !PT ;  /* 0x0000005806587212 */ /* 0x000fe400078ec0ff */
[----:B------:R-:W-:Y:S02]  /*d3e0*/  LOP3.LUT R6, R9, 0xffff, RZ, 0xc0, !PT ;  /* 0x0000ffff09067812 */ /* 0x000fe400078ec0ff */
[----:B------:R-:W-:Y:S02]  /*d3f0*/  PRMT R30, R7, 0x5410, R10 ;  /* 0x00005410071e7816 */ /* 0x000fe4000000000a */
[----:B------:R-:W-:Y:S01]  /*d400*/  SHF.R.U32.HI R7, RZ, 0x8, R6 ;  /* 0x00000008ff077819 */ /* 0x000fe20000011606 */
[----:B---3--:R-:W-:Y:S01]  /*d410*/  IMAD.MOV.U32 R68, RZ, RZ, R55 ;  /* 0x000000ffff447224 */ /* 0x008fe200078e0037 */
[----:B------:R-:W-:Y:S01]  /*d420*/  LOP3.LUT R6, R9, 0xff, RZ, 0xc0, !PT ;  /* 0x000000ff09067812 */ /* 0x000fe200078ec0ff */
[----:B------:R-:W-:Y:S02]  /*d430*/  IMAD.MOV.U32 R55, RZ, RZ, R42 ;  /* 0x000000ffff377224 */ /* 0x000fe400078e002a */
[----:B------:R-:W-:Y:S01]  /*d440*/  IMAD.MOV.U32 R42, RZ, RZ, R45 ;  /* 0x000000ffff2a7224 */ /* 0x000fe200078e002d */
[----:B------:R-:W-:Y:S01]  /*d450*/  PRMT R45, R6, 0x5410, R7 ;  /* 0x00005410062d7816 */ /* 0x000fe20000000007 */
[----:B------:R-:W-:Y:S01]  /*d460*/  IMAD.MOV.U32 R56, RZ, RZ, R57 ;  /* 0x000000ffff387224 */ /* 0x000fe200078e0039 */
[----:B------:R-:W-:-:S02]  /*d470*/  HSET2.LE.AND R6, R34, R3, PT ;  /* 0x0000000322067233 */ /* 0x000fc40003803000 */
[--C-:B------:R-:W-:Y:S02]  /*d480*/  SHF.R.U32.HI R7, RZ, 0x10, R9.reuse ;  /* 0x00000010ff077819 */ /* 0x100fe40000011609 */
[----:B------:R-:W-:Y:S02]  /*d490*/  SHF.R.U32.HI R9, RZ, 0x18, R9 ;  /* 0x00000018ff097819 */ /* 0x000fe40000011609 */
[----:B------:R-:W-:Y:S02]  /*d4a0*/  LOP3.LUT R7, R7, 0xff, RZ, 0xc0, !PT ;  /* 0x000000ff07077812 */ /* 0x000fe400078ec0ff */
[----:B------:R-:W-:Y:S02]  /*d4b0*/  LOP3.LUT R89, R6, R56, RZ, 0xc0, !PT ;  /* 0x0000003806597212 */ /* 0x000fe400078ec0ff */
[----:B------:R-:W-:Y:S02]  /*d4c0*/  LOP3.LUT R6, R8, 0xffff, RZ, 0xc0, !PT ;  /* 0x0000ffff08067812 */ /* 0x000fe400078ec0ff */
[----:B------:R-:W-:-:S02]  /*d4d0*/  PRMT R32, R7, 0x5410, R9 ;  /* 0x0000541007207816 */ /* 0x000fc40000000009 */
[----:B------:R-:W-:Y:S02]  /*d4e0*/  SHF.R.U32.HI R7, RZ, 0x8, R6 ;  /* 0x00000008ff077819 */ /* 0x000fe40000011606 */
[----:B------:R-:W-:Y:S01]  /*d4f0*/  LOP3.LUT R6, R8, 0xff, RZ, 0xc0, !PT ;  /* 0x000000ff08067812 */ /* 0x000fe200078ec0ff */
[----:B------:R-:W-:Y:S02]  /*d500*/  IMAD.MOV.U32 R59, RZ, RZ, R55 ;  /* 0x000000ffff3b7224 */ /* 0x000fe400078e0037 */
[----:B------:R-:W-:Y:S01]  /*d510*/  IMAD.MOV.U32 R55, RZ, RZ, R44 ;  /* 0x000000ffff377224 */ /* 0x000fe200078e002c */
[----:B------:R-:W-:Y:S02]  /*d520*/  PRMT R44, R6, 0x5410, R7 ;  /* 0x00005410062c7816 */ /* 0x000fe40000000007 */
[--C-:B------:R-:W-:Y:S02]  /*d530*/  SHF.R.U32.HI R6, RZ, 0x10, R8.reuse ;  /* 0x00000010ff067819 */ /* 0x100fe40000011608 */
[----:B------:R-:W-:-:S02]  /*d540*/  SHF.R.U32.HI R7, RZ, 0x18, R8 ;  /* 0x00000018ff077819 */ /* 0x000fc40000011608 */
[----:B------:R-:W-:-:S04]  /*d550*/  LOP3.LUT R6, R6, 0xff, RZ, 0xc0, !PT ;  /* 0x000000ff06067812 */ /* 0x000fc800078ec0ff */
[----:B------:R-:W-:Y:S02]  /*d560*/  PRMT R29, R6, 0x5410, R7 ;  /* 0x00005410061d7816 */ /* 0x000fe40000000007 */
[--C-:B------:R-:W-:Y:S01]  /*d570*/  HSET2.LE.AND R6, R37, R3.reuse, PT ;  /* 0x0000000325067233 */ /* 0x100fe20003803000 */
[----:B------:R-:W-:Y:S01]  /*d580*/  IMAD.MOV.U32 R66, RZ, RZ, R108 ;  /* 0x000000ffff427224 */ /* 0x000fe200078e006c */
[--C-:B------:R-:W-:Y:S01]  /*d590*/  HSET2.LE.AND R7, R27, R3.reuse, PT ;  /* 0x000000031b077233 */ /* 0x100fe20003803000 */
[----:B------:R-:W-:Y:S02]  /*d5a0*/  IMAD.MOV.U32 R120, RZ, RZ, R59 ;  /* 0x000000ffff787224 */ /* 0x000fe400078e003b */
[----:B------:R-:W-:Y:S01]  /*d5b0*/  LOP3.LUT R112, R6, R112, RZ, 0xc0, !PT ;  /* 0x0000007006707212 */ /* 0x000fe200078ec0ff */
[----:B------:R-:W-:Y:S01]  /*d5c0*/  IMAD.MOV.U32 R108, RZ, RZ, R215 ;  /* 0x000000ffff6c7224 */ /* 0x000fe200078e00d7 */
[----:B------:R-:W-:Y:S02]  /*d5d0*/  HSET2.LE.AND R6, R26, R3, PT ;  /* 0x000000031a067233 */ /* 0x000fe40003803000 */
[----:B------:R-:W-:Y:S01]  /*d5e0*/  LOP3.LUT R9, R25, UR28, R16, 0x96, !PT ;  /* 0x0000001c19097c12 */ /* 0x000fe2000f8e9610 */
[----:B------:R-:W-:-:S02]  /*d5f0*/  IMAD.MOV.U32 R197, RZ, RZ, R120 ;  /* 0x000000ffffc57224 */ /* 0x000fc400078e0078 */
[----:B------:R-:W-:Y:S01]  /*d600*/  IMAD.MOV.U32 R40, RZ, RZ, R108 ;  /* 0x000000ffff287224 */ /* 0x000fe200078e006c */
[----:B------:R-:W-:Y:S01]  /*d610*/  LOP3.LUT R108, R7, R96, RZ, 0xc0, !PT ;  /* 0x00000060076c7212 */ /* 0x000fe200078ec0ff */
[----:B------:R-:W-:Y:S01]  /*d620*/  IMAD.MOV.U32 R120, RZ, RZ, R109 ;  /* 0x000000ffff787224 */ /* 0x000fe200078e006d */
[----:B------:R-:W-:Y:S01]  /*d630*/  LOP3.LUT R109, R6, R76, RZ, 0xc0, !PT ;  /* 0x0000004c066d7212 */ /* 0x000fe200078ec0ff */
[----:B------:R-:W-:Y:S01]  /*d640*/  IMAD.WIDE.U32 R6, R9, -0x2daee0ad, RZ ;  /* 0xd2511f5309067825 */ /* 0x000fe200078e00ff */
[----:B------:R-:W-:Y:S02]  /*d650*/  HSET2.LE.AND R8, R36, R3, PT ;  /* 0x0000000324087233 */ /* 0x000fe40003803000 */
[----:B------:R-:W-:Y:S02]  /*d660*/  LOP3.LUT R10, R15, UR26, R24, 0x96, !PT ;  /* 0x0000001a0f0a7c12 */ /* 0x000fe4000f8e9618 */
[----:B------:R-:W-:Y:S02]  /*d670*/  LOP3.LUT R7, R7, UR17, R18, 0x96, !PT ;  /* 0x0000001107077c12 */ /* 0x000fe4000f8e9612 */
[----:B------:R-:W-:Y:S01]  /*d680*/  LOP3.LUT R113, R8, R113, RZ, 0xc0, !PT ;  /* 0x0000007108717212 */ /* 0x000fe200078ec0ff */
        /* <DEDUP_REMOVED lines=20> */
[----:B------:R-:W-:Y:S01]  /*d7d0*/  HSET2.LE.AND R6, R28, R3, PT ;  /* 0x000000031c067233 */ /* 0x000fe20003803000 */
[----:B------:R-:W-:Y:S01]  /*d7e0*/  IMAD.MOV.U32 R28, RZ, RZ, R110 ;  /* 0x000000ffff1c7224 */ /* 0x000fe200078e006e */
[----:B------:R-:W-:-:S03]  /*d7f0*/  LOP3.LUT R7, R7, 0xff, RZ, 0xc0, !PT ;  /* 0x000000ff07077812 */ /* 0x000fc600078ec0ff */
[----:B------:R-:W-:Y:S02]  /*d800*/  LOP3.LUT R110, R6, R77, RZ, 0xc0, !PT ;  /* 0x0000004d066e7212 */ /* 0x000fe400078ec0ff */
[C---:B------:R-:W-:Y:S02]  /*d810*/  LOP3.LUT R6, R8.reuse, 0xffff, RZ, 0xc0, !PT ;  /* 0x0000ffff08067812 */ /* 0x040fe400078ec0ff */
[----:B------:R-:W-:Y:S02]  /*d820*/  PRMT R27, R7, 0x5410, R9 ;  /* 0x00005410071b7816 */ /* 0x000fe40000000009 */
        /* <DEDUP_REMOVED lines=9> */
[----:B------:R-:W-:Y:S01]  /*d8c0*/  LOP3.LUT R8, R7, UR32, R12, 0x96, !PT ;  /* 0x0000002007087c12 */ /* 0x000fe2000f8e960c */
[----:B------:R-:W-:Y:S01]  /*d8d0*/  IMAD.MOV.U32 R76, RZ, RZ, R111 ;  /* 0x000000ffff4c7224 */ /* 0x000fe200078e006f */
[----:B------:R-:W-:Y:S01]  /*d8e0*/  LOP3.LUT R111, R9, R165, RZ, 0xc0, !PT ;  /* 0x000000a5096f7212 */ /* 0x000fe200078ec0ff */
[----:B------:R-:W-:Y:S01]  /*d8f0*/  IMAD.MOV.U32 R57, RZ, RZ, R58 ;  /* 0x000000ffff397224 */ /* 0x000fe200078e003a */
[C---:B------:R-:W-:Y:S01]  /*d900*/  LOP3.LUT R9, R8.reuse, 0xffff, RZ, 0xc0, !PT ;  /* 0x0000ffff08097812 */ /* 0x040fe200078ec0ff */
[----:B------:R-:W-:Y:S02]  /*d910*/  IMAD.MOV.U32 R58, RZ, RZ, R66 ;  /* 0x000000ffff3a7224 */ /* 0x000fe400078e0042 */
[----:B------:R-:W-:Y:S01]  /*d920*/  IMAD.MOV.U32 R66, RZ, RZ, R139 ;  /* 0x000000ffff427224 */ /* 0x000fe200078e008b */
[----:B------:R-:W-:Y:S01]  /*d930*/  SHF.R.U32.HI R10, RZ, 0x8, R9 ;  /* 0x00000008ff0a7819 */ /* 0x000fe20000011609 */
[----:B------:R-:W-:Y:S01]  /*d940*/  IMAD.MOV.U32 R34, RZ, RZ, R55 ;  /* 0x000000ffff227224 */ /* 0x000fe200078e0037 */
[----:B------:R-:W-:Y:S01]  /*d950*/  LOP3.LUT R9, R8, 0xff, RZ, 0xc0, !PT ;  /* 0x000000ff08097812 */ /* 0x000fe200078ec0ff */
[----:B------:R-:W-:-:S02]  /*d960*/  IMAD.MOV.U32 R55, RZ, RZ, R66 ;  /* 0x000000ffff377224 */ /* 0x000fc400078e0042 */
[----:B------:R-:W-:Y:S01]  /*d970*/  IMAD.MOV.U32 R66, RZ, RZ, R43 ;  /* 0x000000ffff427224 */ /* 0x000fe200078e002b */
[----:B------:R-:W-:Y:S02]  /*d980*/  PRMT R43, R9, 0x5410, R10 ;  /* 0x00005410092b7816 */ /* 0x000fe4000000000a */
[--C-:B------:R-:W-:Y:S02]  /*d990*/  SHF.R.U32.HI R10, RZ, 0x10, R8.reuse ;  /* 0x00000010ff0a7819 */ /* 0x100fe40000011608 */
[----:B------:R-:W-:Y:S01]  /*d9a0*/  SHF.R.U32.HI R9, RZ, 0x18, R8 ;  /* 0x00000018ff097819 */ /* 0x000fe20000011608 */
[----:B------:R-:W-:Y:S01]  /*d9b0*/  IMAD.MOV.U32 R167, RZ, RZ, R120 ;  /* 0x000000ffffa77224 */ /* 0x000fe200078e0078 */
[----:B------:R-:W-:Y:S01]  /*d9c0*/  LOP3.LUT R8, R10, 0xff, RZ, 0xc0, !PT ;  /* 0x000000ff0a087812 */ /* 0x000fe200078ec0ff */
[----:B------:R-:W-:Y:S01]  /*d9d0*/  IMAD.MOV.U32 R120, RZ, RZ, R64 ;  /* 0x000000ffff787224 */ /* 0x000fe200078e0040 */
[----:B------:R-:W-:Y:S01]  /*d9e0*/  LOP3.LUT R7, R6, 0xffff, RZ, 0xc0, !PT ;  /* 0x0000ffff06077812 */ /* 0x000fe200078ec0ff */
[----:B------:R-:W-:Y:S01]  /*d9f0*/  IMAD.MOV.U32 R64, RZ, RZ, R42 ;  /* 0x000000ffff407224 */ /* 0x000fe200078e002a */
[----:B------:R-:W-:Y:S01]  /*da00*/  PRMT R42, R8, 0x5410, R9 ;  /* 0x00005410082a7816 */ /* 0x000fe20000000009 */
        /* <DEDUP_REMOVED lines=9> */
[--C-:B------:R-:W-:Y:S01]  /*daa0*/  SHF.R.U32.HI R8, RZ, 0x10, R6.reuse ;  /* 0x00000010ff087819 */ /* 0x100fe20000011606 */
[----:B------:R1:W5:Y:S01]  /*dab0*/  LDL.LU R216, [R1+0x31c] ;  /* 0x00031c0001d87983 */ /* 0x0003620000300800 */
[----:B------:R-:W-:-:S02]  /*dac0*/  SHF.R.U32.HI R7, RZ, 0x18, R6 ;  /* 0x00000018ff077819 */ /* 0x000fc40000011606 */
[----:B------:R-:W-:Y:S02]  /*dad0*/  LOP3.LUT R6, R8, 0xff, RZ, 0xc0, !PT ;  /* 0x000000ff08067812 */ /* 0x000fe400078ec0ff */
[----:B------:R-:W-:Y:S01]  /*dae0*/  LOP3.LUT R10, R15, UR26, R22, 0x96, !PT ;  /* 0x0000001a0f0a7c12 */ /* 0x000fe2000f8e9616 */
[----:B------:R-:W-:Y:S01]  /*daf0*/  IMAD.MOV.U32 R59, RZ, RZ, R56 ;  /* 0x000000ffff3b7224 */ /* 0x000fe200078e0038 */
[----:B------:R-:W-:Y:S01]  /*db00*/  PRMT R40, R6, 0x5410, R7 ;  /* 0x0000541006287816 */ /* 0x000fe20000000007 */
[----:B------:R-:W-:Y:S01]  /*db10*/  IMAD.MOV.U32 R165, RZ, RZ, R77 ;  /* 0x000000ffffa57224 */ /* 0x000fe200078e004d */
[--C-:B------:R-:W-:Y:S01]  /*db20*/  HSET2.LE.AND R6, R39, R3.reuse, PT ;  /* 0x0000000327067233 */ /* 0x100fe20003803000 */
[----:B------:R1:W5:Y:S01]  /*db30*/  LDL.LU R215, [R1+0x318] ;  /* 0x0003180001d77983 */ /* 0x0003620000300800 */
[----:B------:R-:W-:-:S03]  /*db40*/  HSET2.LE.AND R7, R35, R3, PT ;  /* 0x0000000323077233 */ /* 0x000fc60003803000 */
[----:B------:R-:W-:Y:S02]  /*db50*/  LOP3.LUT R96, R6, R166, RZ, 0xc0, !PT ;  /* 0x000000a606607212 */ /* 0x000fe400078ec0ff */
[--C-:B------:R-:W-:Y:S01]  /*db60*/  HSET2.LE.AND R8, R38, R3.reuse, PT ;  /* 0x0000000326087233 */ /* 0x100fe20003803000 */
[----:B------:R-:W-:Y:S01]  /*db70*/  IMAD.MOV.U32 R22, RZ, RZ, R58 ;  /* 0x000000ffff167224 */ /* 0x000fe200078e003a */
[----:B------:R-:W-:Y:S01]  /*db80*/  HSET2.LE.AND R6, R31, R3, PT ;  /* 0x000000031f067233 */ /* 0x000fe20003803000 */
[----:B------:R-:W-:Y:S01]  /*db90*/  IMAD.MOV.U32 R56, RZ, RZ, R68 ;  /* 0x000000ffff387224 */ /* 0x000fe200078e0044 */
[----:B------:R-:W-:Y:S01]  /*dba0*/  LOP3.LUT R98, R7, R98, RZ, 0xc0, !PT ;  /* 0x0000006207627212 */ /* 0x000fe200078ec0ff */
[----:B------:R1:W5:Y:S02]  /*dbb0*/  LDL.LU R214, [R1+0x314] ;  /* 0x0003140001d67983 */ /* 0x0003640000300800 */
[----:B------:R-:W-:Y:S01]  /*dbc0*/  LOP3.LUT R99, R6, R99, RZ, 0xc0, !PT ;  /* 0x0000006306637212 */ /* 0x000fe200078ec0ff */
[----:B------:R-:W-:Y:S01]  /*dbd0*/  IMAD.WIDE.U32 R6, R9, -0x2daee0ad, RZ ;  /* 0xd2511f5309067825 */ /* 0x000fe200078e00ff */
[----:B------:R-:W-:Y:S01]  /*dbe0*/  LOP3.LUT R97, R8, R97, RZ, 0xc0, !PT ;  /* 0x0000006108617212 */ /* 0x000fe200078ec0ff */
[----:B------:R1:W5:Y:S03]  /*dbf0*/  LDL.LU R139, [R1+0x310] ;  /* 0x00031000018b7983 */ /* 0x0003660000300800 */
[----:B------:R-:W-:Y:S01]  /*dc00*/  LOP3.LUT R7, R7, UR17, R18, 0x96, !PT ;  /* 0x0000001107077c12 */ /* 0x000fe2000f8e9612 */
[----:B------:R-:W-:Y:S01]  /*dc10*/  IMAD.WIDE.U32 R8, R10, -0x2daee0ad, RZ ;  /* 0xd2511f530a087825 */ /* 0x000fe200078e00ff */
[----:B------:R1:W5:Y:S03]  /*dc20*/  LDL.LU R137, [R1+0x30c] ;  /* 0x00030c0001897983 */ /* 0x0003660000300800 */
        /* <DEDUP_REMOVED lines=30> */
[----:B------:R-:W-:-:S04]  /*de10*/  LOP3.LUT R8, R7, UR32, R12, 0x96, !PT ;  /* 0x0000002007087c12 */ /* 0x000fc8000f8e960c */
        /* <DEDUP_REMOVED lines=15> */
[----:B------:R-:W-:Y:S02]  /*df10*/  PRMT R52, R6, 0x5410, R7 ;  /* 0x0000541006347816 */ /* 0x000fe40000000007 */
[----:B------:R-:W-:-:S05]  /*df20*/  LOP3.LUT R6, R21, UR28, R16, 0x96, !PT ;  /* 0x0000001c15067c12 */ /* 0x000fca000f8e9610 */
[----:B------:R-:W-:Y:S01]  /*df30*/  IMAD.WIDE.U32 R6, R6, -0x2daee0ad, RZ ;  /* 0xd2511f5306067825 */ /* 0x000fe200078e00ff */
[----:B------:R-:W-:-:S04]  /*df40*/  LOP3.LUT R10, R15, UR26, R20, 0x96, !PT ;  /* 0x0000001a0f0a7c12 */ /* 0x000fc8000f8e9614 */
[----:B------:R-:W-:Y:S01]  /*df50*/  LOP3.LUT R7, R7, UR17, R18, 0x96, !PT ;  /* 0x0000001107077c12 */ /* 0x000fe2000f8e9612 */
[----:B------:R-:W-:-:S04]  /*df60*/  IMAD.WIDE.U32 R10, R10, -0x2daee0ad, RZ ;  /* 0xd2511f530a0a7825 */ /* 0x000fc800078e00ff */
[----:B------:R-:W-:Y:S01]  /*df70*/  IMAD.WIDE.U32 R8, R7, -0x326172a9, RZ ;  /* 0xcd9e8d5707087825 */ /* 0x000fe200078e00ff */
[----:B------:R-:W-:-:S04]  /*df80*/  LOP3.LUT R11, R11, UR11, R6, 0x96, !PT ;  /* 0x0000000b0b0b7c12 */ /* 0x000fc8000f8e9606 */
        /* <DEDUP_REMOVED lines=8> */
[----:B------:R-:W-:-:S04]  /*e010*/  IMAD.WIDE.U32 R6, R6, -0x326172a9, RZ ;  /* 0xcd9e8d5706067825 */ /* 0x000fc800078e00ff */
[----:B------:R-:W-:Y:S01]  /*e020*/  IMAD.MOV.U32 R18, RZ, RZ, R76 ;  /* 0x000000ffff127224 */ /* 0x000fe200078e004c */
        /* <DEDUP_REMOVED lines=15> */
[----:B------:R-:W-:Y:S02]  /*e120*/  IMAD.MOV.U32 R68, RZ, RZ, R57 ;  /* 0x000000ffff447224 */ /* 0x000fe400078e0039 */
[----:B------:R-:W-:Y:S01]  /*e130*/  IMAD.MOV.U32 R57, RZ, RZ, R61 ;  /* 0x000000ffff397224 */ /* 0x000fe200078e003d */
[----:B------:R-:W-:Y:S02]  /*e140*/  SHF.R.U32.HI R8, RZ, 0x8, R7 ;  /* 0x00000008ff087819 */ /* 0x000fe40000011607 */
[----:B------:R-:W-:Y:S01]  /*e150*/  LOP3.LUT R7, R6, 0xff, RZ, 0xc0, !PT ;  /* 0x000000ff06077812 */ /* 0x000fe200078ec0ff */
[----:B------:R-:W-:Y:S02]  /*e160*/  IMAD.MOV.U32 R23, RZ, RZ, R68 ;  /* 0x000000ffff177224 */ /* 0x000fe400078e0044 */
[----:B------:R-:W-:Y:S01]  /*e170*/  IMAD.MOV.U32 R68, RZ, RZ, R57 ;  /* 0x000000ffff447224 */ /* 0x000fe200078e0039 */
[----:B------:R-:W-:-:S02]  /*e180*/  PRMT R57, R7, 0x5410, R8 ;  /* 0x0000541007397816 */ /* 0x000fc40000000008 */
[----:B------:R-:W-:Y:S01]  /*e190*/  SHF.R.U32.HI R7, RZ, 0x10, R6 ;  /* 0x00000010ff077819 */ /* 0x000fe20000011606 */
[----:B------:R-:W-:-:S03]  /*e1a0*/  IMAD.MOV.U32 R39, RZ, RZ, R56 ;  /* 0x000000ffff277224 */ /* 0x000fc600078e0038 */
[----:B------:R-:W-:Y:S01]  /*e1b0*/  LOP3.LUT R8, R7, 0xff, RZ, 0xc0, !PT ;  /* 0x000000ff07087812 */ /* 0x000fe200078ec0ff */
[----:B------:R-:W-:Y:S01]  /*e1c0*/  IMAD.MOV.U32 R14, RZ, RZ, R39 ;  /* 0x000000ffff0e7224 */ /* 0x000fe200078e0027 */
[----:B------:R-:W-:Y:S01]  /*e1d0*/  HSET2.LE.AND R7, R48, R3, PT ;  /* 0x0000000330077233 */ /* 0x000fe20003803000 */
[----:B------:R-:W-:Y:S02]  /*e1e0*/  IMAD.MOV.U32 R39, RZ, RZ, R169 ;  /* 0x000000ffff277224 */ /* 0x000fe400078e00a9 */
[----:B------:R-:W-:Y:S02]  /*e1f0*/  IMAD.MOV.U32 R166, RZ, RZ, R28 ;  /* 0x000000ffffa67224 */ /* 0x000fe400078e001c */
[----:B------:R-:W-:Y:S01]  /*e200*/  IMAD.MOV.U32 R169, RZ, RZ, R212 ;  /* 0x000000ffffa97224 */ /* 0x000fe200078e00d4 */
[----:B--2---:R-:W-:Y:S01]  /*e210*/  LEA R212, R2, UR4, 0x1 ;  /* 0x0000000402d47c11 */ /* 0x004fe2000f8e08ff */
[----:B------:R-:W-:Y:S01]  /*e220*/  IMAD.MOV.U32 R28, RZ, RZ, R34 ;  /* 0x000000ffff1c7224 */ /* 0x000fe200078e0022 */
[----:B------:R-:W-:Y:S01]  /*e230*/  LOP3.LUT R34, R7, R158, RZ, 0xc0, !PT ;  /* 0x0000009e07227212 */ /* 0x000fe200078ec0ff */
        /* <DEDUP_REMOVED lines=8> */
[----:B------:R-:W2:Y:S01]  /*e2c0*/  LDSM.16.MT88.4 R48, [R212+0x4000] ;  /* 0x00400000d430783b */ /* 0x000ea20000004200 */
[----:B------:R-:W-:Y:S02]  /*e2d0*/  SHF.R.U32.HI R9, RZ, 0x18, R6 ;  /* 0x00000018ff097819 */ /* 0x000fe40000011606 */
[--C-:B------:R-:W-:Y:S02]  /*e2e0*/  HSET2.LE.AND R6, R47, R3.reuse, PT ;  /* 0x000000032f067233 */ /* 0x100fe40003803000 */
[----:B------:R-:W-:-:S03]  /*e2f0*/  HSET2.LE.AND R7, R46, R3, PT ;  /* 0x000000032e077233 */ /* 0x000fc60003803000 */
[----:B------:R-:W-:Y:S02]  /*e300*/  LOP3.LUT R35, R6, R156, RZ, 0xc0, !PT ;  /* 0x0000009c06237212 */ /* 0x000fe400078ec0ff */
[--C-:B------:R-:W-:Y:S02]  /*e310*/  HSET2.LE.AND R6, R30, R3.reuse, PT ;  /* 0x000000031e067233 */ /* 0x100fe40003803000 */
[----:B------:R-:W-:Y:S02]  /*e320*/  LOP3.LUT R30, R7, R152, RZ, 0xc0, !PT ;  /* 0x00000098071e7212 */ /* 0x000fe400078ec0ff */
[--C-:B------:R-:W-:Y:S02]  /*e330*/  HSET2.LE.AND R7, R44, R3.reuse, PT ;  /* 0x000000032c077233 */ /* 0x100fe40003803000 */
[----:B------:R-:W-:Y:S02]  /*e340*/  LOP3.LUT R31, R6, R151, RZ, 0xc0, !PT ;  /* 0x00000097061f7212 */ /* 0x000fe400078ec0ff */
[----:B------:R-:W-:-:S02]  /*e350*/  HSET2.LE.AND R6, R45, R3, PT ;  /* 0x000000032d067233 */ /* 0x000fc40003803000 */
[----:B------:R-:W3:Y:S01]  /*e360*/  LDSM.16.MT88.4 R44, [R212+0x4400] ;  /* 0x00440000d42c783b */ /* 0x000ee20000004200 */
[--C-:B------:R-:W-:Y:S01]  /*e370*/  HSET2.LE.AND R2, R32, R3.reuse, PT ;  /* 0x0000000320027233 */ /* 0x100fe20003803000 */
[----:B------:R-:W-:Y:S02]  /*e380*/  IMAD.MOV.U32 R15, RZ, RZ, R33 ;  /* 0x000000ffff0f7224 */ /* 0x000fe400078e0021 */
[----:B------:R-:W-:Y:S01]  /*e390*/  IMAD.MOV.U32 R20, RZ, RZ, R28 ;  /* 0x000000ffff147224 */ /* 0x000fe200078e001c */
[----:B------:R-:W-:Y:S01]  /*e3a0*/  LOP3.LUT R28, R7, R157, RZ, 0xc0, !PT ;  /* 0x0000009d071c7212 */ /* 0x000fe200078ec0ff */
[----:B------:R-:W-:Y:S01]  /*e3b0*/  IMAD.MOV.U32 R157, RZ, RZ, R14 ;  /* 0x000000ffff9d7224 */ /* 0x000fe200078e000e */
[----:B------:R-:W-:Y:S01]  /*e3c0*/  LOP3.LUT R33, R2, R159, RZ, 0xc0, !PT ;  /* 0x0000009f02217212 */ /* 0x000fe200078ec0ff */
[----:B------:R-:W-:Y:S02]  /*e3d0*/  IMAD.MOV.U32 R159, RZ, RZ, R15 ;  /* 0x000000ffff9f7224 */ /* 0x000fe400078e000f */
[----:B------:R-:W-:Y:S01]  /*e3e0*/  IMAD.MOV.U32 R61, RZ, RZ, R60 ;  /* 0x000000ffff3d7224 */ /* 0x000fe200078e003c */
[----:B--2---:R-:W-:Y:S01]  /*e3f0*/  HMMA.16816.F32.BF16 R12, R100, R48, RZ ;  /* 0x00000030640c723c */ /* 0x004fe200000418ff */
[----:B------:R-:W-:Y:S01]  /*e400*/  IMAD.MOV.U32 R60, RZ, RZ, R63 ;  /* 0x000000ffff3c7224 */ /* 0x000fe200078e003f */
[----:B------:R-:W-:Y:S01]  /*e410*/  LOP3.LUT R32, R6, R163, RZ, 0xc0, !PT ;  /* 0x000000a306207212 */ /* 0x000fe200078ec0ff */
[----:B------:R-:W-:Y:S01]  /*e420*/  IMAD.MOV.U32 R63, RZ, RZ, R136 ;  /* 0x000000ffff3f7224 */ /* 0x000fe200078e0088 */
[--C-:B------:R-:W-:Y:S01]  /*e430*/  HSET2.LE.AND R6, R29, R3.reuse, PT ;  /* 0x000000031d067233 */ /* 0x100fe20003803000 */
[----:B------:R1:W5:Y:S01]  /*e440*/  LDL.LU R136, [R1+0x308] ;  /* 0x0003080001887983 */ /* 0x0003620000300800 */
[----:B------:R-:W-:-:S02]  /*e450*/  HSET2.LE.AND R2, R26, R3, PT ;  /* 0x000000031a027233 */ /* 0x000fc40003803000 */
[--C-:B------:R-:W-:Y:S02]  /*e460*/  HSET2.LE.AND R7, R24, R3.reuse, PT ;  /* 0x0000000318077233 */ /* 0x100fe40003803000 */
[----:B------:R-:W-:Y:S02]  /*e470*/  LOP3.LUT R29, R6, R155, RZ, 0xc0, !PT ;  /* 0x0000009b061d7212 */ /* 0x000fe400078ec0ff */
[----:B------:R-:W-:Y:S02]  /*e480*/  LOP3.LUT R26, R2, R62, RZ, 0xc0, !PT ;  /* 0x0000003e021a7212 */ /* 0x000fe400078ec0ff */
[--C-:B------:R-:W-:Y:S02]  /*e490*/  HSET2.LE.AND R2, R27, R3.reuse, PT ;  /* 0x000000031b027233 */ /* 0x100fe40003803000 */
[----:B------:R-:W-:Y:S01]  /*e4a0*/  HSET2.LE.AND R6, R25, R3, PT ;  /* 0x0000000319067233 */ /* 0x000fe20003803000 */
[----:B------:R-:W-:Y:S01]  /*e4b0*/  IMAD.MOV.U32 R155, RZ, RZ, R11 ;  /* 0x000000ffff9b7224 */ /* 0x000fe200078e000b */
[----:B------:R-:W-:-:S02]  /*e4c0*/  PRMT R56, R8, 0x5410, R9 ;  /* 0x0000541008387816 */ /* 0x000fc40000000009 */
[----:B------:R-:W-:Y:S01]  /*e4d0*/  LOP3.LUT R25, R7, R71, RZ, 0xc0, !PT ;  /* 0x0000004707197212 */ /* 0x000fe200078ec0ff */
[----:B------:R-:W-:Y:S01]  /*e4e0*/  HMMA.16816.F32.BF16 R8, R32, R48, RZ ;  /* 0x000000302008723c */ /* 0x000fe200000418ff */
[----:B------:R-:W-:Y:S01]  /*e4f0*/  LOP3.LUT R27, R2, R69, RZ, 0xc0, !PT ;  /* 0x00000045021b7212 */ /* 0x000fe200078ec0ff */
[----:B------:R-:W-:Y:S01]  /*e500*/  IMAD.MOV.U32 R7, RZ, RZ, R61 ;  /* 0x000000ffff077224 */ /* 0x000fe200078e003d */
[----:B------:R-:W-:Y:S02]  /*e510*/  LOP3.LUT R24, R6, R150, RZ, 0xc0, !PT ;  /* 0x0000009606187212 */ /* 0x000fe400078ec0ff */
[--C-:B------:R-:W-:Y:S02]  /*e520*/  HSET2.LE.AND R2, R43, R3.reuse, PT ;  /* 0x000000032b027233 */ /* 0x100fe40003803000 */
[----:B------:R-:W-:Y:S01]  /*e530*/  IMAD.MOV.U32 R49, RZ, RZ, R60 ;  /* 0x000000ffff317224 */ /* 0x000fe200078e003c */
[----:B------:R-:W-:Y:S01]  /*e540*/  HSET2.LE.AND R6, R42, R3, PT ;  /* 0x000000032a067233 */ /* 0x000fe20003803000 */
[----:B------:R-:W-:-:S02]  /*e550*/  IMAD.MOV.U32 R48, RZ, RZ, R63 ;  /* 0x000000ffff307224 */ /* 0x000fc400078e003f */
[----:B---3--:R-:W-:Y:S01]  /*e560*/  HMMA.16816.F32.BF16 R60, R104, R44, R12 ;  /* 0x0000002c683c723c */ /* 0x008fe2000004180c */
[----:B------:R-:W-:Y:S01]  /*e570*/  IMAD.MOV.U32 R163, RZ, RZ, R20 ;  /* 0x000000ffffa37224 */ /* 0x000fe200078e0014 */
[----:B------:R-:W-:Y:S01]  /*e580*/  LOP3.LUT R20, R2, R149, RZ, 0xc0, !PT ;  /* 0x0000009502147212 */ /* 0x000fe200078ec0ff */
[----:B------:R-:W-:-:S04]  /*e590*/  IMAD.MOV.U32 R156, RZ, RZ, R21 ;  /* 0x000000ffff9c7224 */ /* 0x000fc800078e0015 */
[----:B------:R-:W-:Y:S02]  /*e5a0*/  IMAD.MOV.U32 R15, RZ, RZ, R213 ;  /* 0x000000ffff0f7224 */ /* 0x000fe400078e00d5 */
[----:B----4-:R-:W-:Y:S01]  /*e5b0*/  IMAD R213, R0, 0x2, R212 ;  /* 0x0000000200d57824 */ /* 0x010fe200078e02d4 */
[----:B------:R-:W-:Y:S02]  /*e5c0*/  LOP3.LUT R21, R6, R148, RZ, 0xc0, !PT ;  /* 0x0000009406157212 */ /* 0x000fe400078ec0ff */
[--C-:B------:R-:W-:Y:S02]  /*e5d0*/  HSET2.LE.AND R2, R41, R3.reuse, PT ;  /* 0x0000000329027233 */ /* 0x100fe40003803000 */
[----:B------:R-:W-:Y:S02]  /*e5e0*/  HSET2.LE.AND R6, R40, R3, PT ;  /* 0x0000000328067233 */ /* 0x000fe40003803000 */
[----:B------:R-:W2:Y:S01]  /*e5f0*/  LDSM.16.MT88.4 R40, [R213+0x4000] ;  /* 0x00400000d528783b */ /* 0x000ea20000004200 */
[----:B------:R-:W-:-:S02]  /*e600*/  IMAD.MOV.U32 R14, RZ, RZ, R70 ;  /* 0x000000ffff0e7224 */ /* 0x000fc400078e0046 */
[----:B------:R-:W-:Y:S01]  /*e610*/  IMAD.MOV.U32 R151, RZ, RZ, R23 ;  /* 0x000000ffff977224 */ /* 0x000fe200078e0017 */
[----:B------:R-:W-:Y:S01]  /*e620*/  LOP3.LUT R23, R6, R147, RZ, 0xc0, !PT ;  /* 0x0000009306177212 */ /* 0x000fe200078ec0ff */
[----:B------:R-:W-:Y:S01]  /*e630*/  IMAD.MOV.U32 R152, RZ, RZ, R22 ;  /* 0x000000ffff987224 */ /* 0x000fe200078e0016 */
[----:B------:R-:W-:Y:S01]  /*e640*/  LOP3.LUT R22, R2, R146, RZ, 0xc0, !PT ;  /* 0x0000009202167212 */ /* 0x000fe200078ec0ff */
[----:B------:R-:W-:Y:S02]  /*e650*/  IMAD.MOV.U32 R150, RZ, RZ, R68 ;  /* 0x000000ffff967224 */ /* 0x000fe400078e0044 */
[----:B------:R-:W-:Y:S01]  /*e660*/  IMAD.MOV.U32 R147, RZ, RZ, R14 ;  /* 0x000000ffff937224 */ /* 0x000fe200078e000e */
[--C-:B------:R-:W-:Y:S01]  /*e670*/  HSET2.LE.AND R0, R38, R3.reuse, PT ;  /* 0x0000000326007233 */ /* 0x100fe20003803000 */
[----:B------:R-:W-:Y:S01]  /*e680*/  IMAD.MOV.U32 R14, RZ, RZ, R48 ;  /* 0x000000ffff0e7224 */ /* 0x000fe200078e0030 */
[----:B------:R-:W-:Y:S01]  /*e690*/  HSET2.LE.AND R2, R19, R3, PT ;  /* 0x0000000313027233 */ /* 0x000fe20003803000 */
[----:B------:R-:W-:-:S02]  /*e6a0*/  IMAD.MOV.U32 R13, RZ, RZ, R15 ;  /* 0x000000ffff0d7224 */ /* 0x000fc400078e000f */
[----:B------:R-:W-:Y:S02]  /*e6b0*/  IMAD.MOV.U32 R48, RZ, RZ, R16 ;  /* 0x000000ffff307224 */ /* 0x000fe400078e0010 */
[----:B------:R-:W-:Y:S01]  /*e6c0*/  IMAD.MOV.U32 R15, RZ, RZ, R7 ;  /* 0x000000ffff0f7224 */ /* 0x000fe200078e0007 */
[----:B------:R-:W-:Y:S01]  /*e6d0*/  HMMA.16816.F32.BF16 R68, R28, R44, R8 ;  /* 0x0000002c1c44723c */ /* 0x000fe20000041808 */
[----:B------:R-:W-:Y:S02]  /*e6e0*/  IMAD.MOV.U32 R7, RZ, RZ, R150 ;  /* 0x000000ffff077224 */ /* 0x000fe400078e0096 */
[----:B------:R-:W-:Y:S01]  /*e6f0*/  IMAD.MOV.U32 R150, RZ, RZ, R158 ;  /* 0x000000ffff967224 */ /* 0x000fe200078e009e */
[----:B------:R-:W-:Y:S01]  /*e700*/  LOP3.LUT R19, R2, R74, RZ, 0xc0, !PT ;  /* 0x0000004a02137212 */ /* 0x000fe200078ec0ff */
[----:B------:R-:W-:Y:S01]  /*e710*/  IMAD.MOV.U32 R158, RZ, RZ, R18 ;  /* 0x000000ffff9e7224 */ /* 0x000fe200078e0012 */
[----:B------:R-:W-:Y:S01]  /*e720*/  LOP3.LUT R18, R0, R75, RZ, 0xc0, !PT ;  /* 0x0000004b00127212 */ /* 0x000fe200078ec0ff */
[----:B------:R-:W-:Y:S01]  /*e730*/  IMAD.MOV.U32 R45, RZ, RZ, R48 ;  /* 0x000000ffff2d7224 */ /* 0x000fe200078e0030 */
[--C-:B------:R-:W-:Y:S01]  /*e740*/  HSET2.LE.AND R0, R37, R3.reuse, PT ;  /* 0x0000000325007233 */ /* 0x100fe20003803000 */
[----:B------:R-:W-:Y:S01]  /*e750*/  IMAD.MOV.U32 R48, RZ, RZ, R49 ;  /* 0x000000ffff307224 */ /* 0x000fe200078e0031 */
[----:B------:R-:W-:Y:S01]  /*e760*/  HSET2.LE.AND R2, R36, R3, PT ;  /* 0x0000000324027233 */ /* 0x000fe20003803000 */
[----:B------:R-:W-:-:S02]  /*e770*/  IMAD.MOV.U32 R49, RZ, RZ, R39 ;  /* 0x000000ffff317224 */ /* 0x000fc400078e0027 */
[----:B------:R-:W3:Y:S01]  /*e780*/  LDSM.16.MT88.4 R36, [R213+0x4400] ;  /* 0x00440000d524783b */ /* 0x000ee20000004200 */
[--C-:B------:R-:W-:Y:S01]  /*e790*/  HSET2.LE.AND R6, R17, R3.reuse, PT ;  /* 0x0000000311067233 */ /* 0x100fe20003803000 */
[----:B------:R-:W-:Y:S01]  /*e7a0*/  IMAD.MOV.U32 R146, RZ, RZ, R7 ;  /* 0x000000ffff927224 */ /* 0x000fe200078e0007 */
[----:B------:R-:W-:Y:S01]  /*e7b0*/  LOP3.LUT R16, R0, R145, RZ, 0xc0, !PT ;  /* 0x0000009100107212 */ /* 0x000fe200078ec0ff */
[----:B------:R-:W-:Y:S01]  /*e7c0*/  IMAD.MOV.U32 R7, RZ, RZ, R55 ;  /* 0x000000ffff077224 */ /* 0x000fe200078e0037 */
[----:B------:R-:W-:Y:S02]  /*e7d0*/  LOP3.LUT R17, R2, R144, RZ, 0xc0, !PT ;  /* 0x0000009002117212 */ /* 0x000fe400078ec0ff */
[----:B------:R-:W-:Y:S02]  /*e7e0*/  LOP3.LUT R12, R6, R73, RZ, 0xc0, !PT ;  /* 0x00000049060c7212 */ /* 0x000fe400078ec0ff */
[--C-:B------:R-:W-:Y:S02]  /*e7f0*/  HSET2.LE.AND R0, R54, R3.reuse, PT ;  /* 0x0000000336007233 */ /* 0x100fe40003803000 */
[----:B------:R-:W-:-:S02]  /*e800*/  HSET2.LE.AND R2, R53, R3, PT ;  /* 0x0000000335027233 */ /* 0x000fc40003803000 */
[----:B------:R-:W-:Y:S02]  /*e810*/  HSET2.LE.AND R6, R52, R3, PT ;  /* 0x0000000334067233 */ /* 0x000fe40003803000 */
[-C--:B--2---:R-:W-:Y:S01]  /*e820*/  HMMA.16816.F32.BF16 R52, R100, R40.reuse, RZ ;  /* 0x000000286434723c */ /* 0x084fe200000418ff */
[----:B------:R-:W-:Y:S02]  /*e830*/  IMAD.MOV.U32 R11, RZ, RZ, R15 ;  /* 0x000000ffff0b7224 */ /* 0x000fe400078e000f */
[----:B------:R-:W-:Y:S01]  /*e840*/  LOP3.LUT R15, R6, R65, RZ, 0xc0, !PT ;  /* 0x00000041060f7212 */ /* 0x000fe200078ec0ff */
[----:B------:R-:W-:Y:S02]  /*e850*/  IMAD.MOV.U32 R145, RZ, RZ, R13 ;  /* 0x000000ffff917224 */ /* 0x000fe400078e000d */
[----:B------:R-:W-:Y:S01]  /*e860*/  IMAD.MOV.U32 R6, RZ, RZ, R11 ;  /* 0x000000ffff067224 */ /* 0x000fe200078e000b */
[----:B------:R-:W-:Y:S01]  /*e870*/  LOP3.LUT R13, R0, R72, RZ, 0xc0, !PT ;  /* 0x00000048000d7212 */ /* 0x000fe200078ec0ff */
[----:B------:R-:W-:Y:S01]  /*e880*/  HMMA.16816.F32.BF16 R8, R32, R40, RZ ;  /* 0x000000282008723c */ /* 0x000fe200000418ff */
[----:B------:R-:W-:-:S15]  /*e890*/  IMAD.MOV.U32 R144, RZ, RZ, R14 ;  /* 0x000000ffff907224 */ /* 0x000fde00078e000e */
[----:B---3--:R-:W-:Y:S06]  /*e8a0*/  HMMA.16816.F32.BF16 R72, R104, R36, R52 ;  /* 0x000000246848723c */ /* 0x008fec0000041834 */
[C---:B------:R-:W-:Y:S06]  /*e8b0*/  HMMA.16816.F32.BF16 R52, R32.reuse, R50, RZ ;  /* 0x000000322034723c */ /* 0x040fec00000418ff */
[----:B------:R-:W-:Y:S01]  /*e8c0*/  HMMA.16816.F32.BF16 R32, R32, R42, RZ ;  /* 0x0000002a2020723c */ /* 0x000fe200000418ff */
[----:B------:R-:W-:-:S02]  /*e8d0*/  LOP3.LUT R14, R2, R67, RZ, 0xc0, !PT ;  /* 0x00000043020e7212 */ /* 0x000fc400078ec0ff */
[--C-:B------:R-:W-:Y:S02]  /*e8e0*/  HSET2.LE.AND R0, R59, R3.reuse, PT ;  /* 0x000000033b007233 */ /* 0x100fe40003803000 */
[--C-:B------:R-:W-:Y:S01]  /*e8f0*/  HSET2.LE.AND R2, R58, R3.reuse, PT ;  /* 0x000000033a027233 */ /* 0x100fe20003803000 */
[----:B------:R-:W-:Y:S02]  /*e900*/  IMAD.MOV.U32 R149, RZ, RZ, R64 ;  /* 0x000000ffff957224 */ /* 0x000fe400078e0040 */
[----:B------:R-:W-:Y:S02]  /*e910*/  IMAD.MOV.U32 R148, RZ, RZ, R66 ;  /* 0x000000ffff947224 */ /* 0x000fe400078e0042 */
[----:B------:R-:W-:Y:S07]  /*e920*/  HMMA.16816.F32.BF16 R64, R28, R36, R8 ;  /* 0x000000241c40723c */ /* 0x000fee0000041808 */
[----:B------:R-:W-:Y:S01]  /*e930*/  LOP3.LUT R10, R0, R141, RZ, 0xc0, !PT ;  /* 0x0000008d000a7212 */ /* 0x000fe200078ec0ff */
[----:B------:R-:W-:Y:S01]  /*e940*/  IMAD.MOV.U32 R8, RZ, RZ, R48 ;  /* 0x000000ffff087224 */ /* 0x000fe200078e0030 */
[----:B------:R-:W-:Y:S01]  /*e950*/  LOP3.LUT R11, R2, R140, RZ, 0xc0, !PT ;  /* 0x0000008c020b7212 */ /* 0x000fe200078ec0ff */
[----:B------:R-:W-:Y:S01]  /*e960*/  IMAD.MOV.U32 R9, RZ, RZ, R49 ;  /* 0x000000ffff097224 */ /* 0x000fe200078e0031 */
[--C-:B------:R-:W-:Y:S01]  /*e970*/  HSET2.LE.AND R0, R57, R3.reuse, PT ;  /* 0x0000000339007233 */ /* 0x100fe20003803000 */
[----:B------:R-:W-:Y:S01]  /*e980*/  HMMA.16816.F32.BF16 R48, R100, R50, RZ ;  /* 0x000000326430723c */ /* 0x000fe200000418ff */
[----:B------:R-:W-:-:S05]  /*e990*/  HSET2.LE.AND R2, R56, R3, PT ;  /* 0x0000000338027233 */ /* 0x000fca0003803000 */
[C---:B------:R-:W-:Y:S06]  /*e9a0*/  HMMA.16816.F32.BF16 R56, R28.reuse, R46, R52 ;  /* 0x0000002e1c38723c */ /* 0x040fec0000041834 */
[----:B------:R-:W-:Y:S01]  /*e9b0*/  HMMA.16816.F32.BF16 R52, R28, R38, R32 ;  /* 0x000000261c34723c */ /* 0x000fe20000041820 */
[----:B------:R-:W2:Y:S04]  /*e9c0*/  LDSM.16.MT88.4 R32, [R212+0x4800] ;  /* 0x00480000d420783b */ /* 0x000ea80000004200 */
[----:B------:R-:W3:Y:S01]  /*e9d0*/  LDSM.16.MT88.4 R28, [R213+0x4800] ;  /* 0x00480000d51c783b */ /* 0x000ee20000004200 */
[----:B------:R-:W-:Y:S01]  /*e9e0*/  HMMA.16816.F32.BF16 R40, R100, R42, RZ ;  /* 0x0000002a6428723c */ /* 0x000fe200000418ff */
[----:B------:R-:W-:-:S05]  /*e9f0*/  IMAD.MOV.U32 R37, RZ, RZ, R45 ;  /* 0x000000ffff257224 */ /* 0x000fca00078e002d */
[----:B------:R-:W-:-:S15]  /*ea00*/  HMMA.16816.F32.BF16 R48, R104, R46, R48 ;  /* 0x0000002e6830723c */ /* 0x000fde0000041830 */
[----:B------:R-:W-:-:S03]  /*ea10*/  NOP ;  /* 0x0000000000007918 */ /* 0x000fc60000000000 */
[----:B------:R-:W-:Y:S01]  /*ea20*/  HMMA.16816.F32.BF16 R44, R104, R38, R40 ;  /* 0x00000026682c723c */ /* 0x000fe20000041828 */
[----:B------:R-:W4:Y:S06]  /*ea30*/  LDSM.16.MT88.4 R40, [R212+0x4c00] ;  /* 0x004c0000d428783b */ /* 0x000f2c0000004200 */
[----:B------:R-:W-:Y:S02]  /*ea40*/  IMAD.MOV.U32 R106, RZ, RZ, R37 ;  /* 0x000000ffff6a7224 */ /* 0x000fe400078e0025 */
[----:B------:R-:W1:Y:S01]  /*ea50*/  LDSM.16.MT88.4 R36, [R213+0x4c00] ;  /* 0x004c0000d524783b */ /* 0x000e620000004200 */
[C---:B--2---:R-:W-:Y:S06]  /*ea60*/  HMMA.16816.F32.BF16 R68, R24.reuse, R32, R68 ;  /* 0x000000201844723c */ /* 0x044fec0000041844 */
[C---:B---3--:R-:W-:Y:S06]  /*ea70*/  HMMA.16816.F32.BF16 R64, R24.reuse, R28, R64 ;  /* 0x0000001c1840723c */ /* 0x048fec0000041840 */
[C---:B------:R-:W-:Y:S06]  /*ea80*/  HMMA.16816.F32.BF16 R56, R24.reuse, R34, R56 ;  /* 0x000000221838723c */ /* 0x040fec0000041838 */
[----:B------:R-:W-:Y:S06]  /*ea90*/  HMMA.16816.F32.BF16 R24, R24, R30, R52 ;  /* 0x0000001e1818723c */ /* 0x000fec0000041834 */
[C---:B------:R-:W-:Y:S06]  /*eaa0*/  HMMA.16816.F32.BF16 R60, R84.reuse, R32, R60 ;  /* 0x00000020543c723c */ /* 0x040fec000004183c */
[C---:B------:R-:W-:Y:S06]  /*eab0*/  HMMA.16816.F32.BF16 R52, R84.reuse, R34, R48 ;  /* 0x000000225434723c */ /* 0x040fec0000041830 */
[C---:B------:R-:W-:Y:S06]  /*eac0*/  HMMA.16816.F32.BF16 R32, R84.reuse, R28, R72 ;  /* 0x0000001c5420723c */ /* 0x040fec0000041848 */
[----:B------:R-:W-:Y:S06]  /*ead0*/  HMMA.16816.F32.BF16 R28, R84, R30, R44 ;  /* 0x0000001e541c723c */ /* 0x000fec000004182c */
[C---:B----4-:R-:W-:Y:S06]  /*eae0*/  HMMA.16816.F32.BF16 R72, R20.reuse, R40, R68 ;  /* 0x000000281448723c */ /* 0x050fec0000041844 */
[C---:B------:R-:W-:Y:S06]  /*eaf0*/  HMMA.16816.F32.BF16 R68, R20.reuse, R42, R56 ;  /* 0x0000002a1444723c */ /* 0x040fec0000041838 */
[C---:B-1----:R-:W-:Y:S06]  /*eb00*/  HMMA.16816.F32.BF16 R64, R20.reuse, R36, R64 ;  /* 0x000000241440723c */ /* 0x042fec0000041840 */
[----:B------:R-:W-:Y:S01]  /*eb10*/  HMMA.16816.F32.BF16 R48, R20, R38, R24 ;  /* 0x000000261430723c */ /* 0x000fe20000041818 */
[----:B------:R-:W1:Y:S04]  /*eb20*/  LDSM.16.MT88.4 R20, [R212+0x5000] ;  /* 0x00500000d414783b */ /* 0x000e680000004200 */
[----:B------:R-:W2:Y:S01]  /*eb30*/  LDSM.16.MT88.4 R24, [R213+0x5000] ;  /* 0x00500000d518783b */ /* 0x000ea20000004200 */
[C---:B------:R-:W-:Y:S06]  /*eb40*/  HMMA.16816.F32.BF16 R44, R92.reuse, R40, R60 ;  /* 0x000000285c2c723c */ /* 0x040fec000004183c */
[C---:B------:R-:W-:Y:S01]  /*eb50*/  HMMA.16816.F32.BF16 R56, R92.reuse, R36, R32 ;  /* 0x000000245c38723c */ /* 0x040fe20000041820 */
[----:B------:R-:W-:Y:S05]  /*eb60*/  LDSM.16.MT88.4 R32, [R213+0x5400] ;  /* 0x00540000d520783b */ /* 0x000fea0000004200 */
[C---:B------:R-:W-:Y:S06]  /*eb70*/  HMMA.16816.F32.BF16 R52, R92.reuse, R42, R52 ;  /* 0x0000002a5c34723c */ /* 0x040fec0000041834 */
[----:B------:R-:W-:Y:S01]  /*eb80*/  HMMA.16816.F32.BF16 R60, R92, R38, R28 ;  /* 0x000000265c3c723c */ /* 0x000fe2000004181c */
[----:B------:R-:W3:Y:S04]  /*eb90*/  LDSM.16.MT88.4 R28, [R212+0x5400] ;  /* 0x00540000d41c783b */ /* 0x000ee80000004200 */
[----:B------:R-:W-:Y:S04]  /*eba0*/  STG.E.U16 desc[UR20][R80.64+0x20], R227 ;  /* 0x000020e350007986 */ /* 0x000fe8000c101514 */
[----:B------:R-:W-:Y:S01]  /*ebb0*/  STG.E.U16 desc[UR20][R80.64+0x22], R226 ;  /* 0x000022e250007986 */ /* 0x000fe2000c101514 */
[----:B-1----:R-:W-:Y:S06]  /*ebc0*/  HMMA.16816.F32.BF16 R40, R88, R20, R44 ;  /* 0x000000145828723c */ /* 0x002fec000004182c */
[C---:B--2---:R-:W-:Y:S06]  /*ebd0*/  HMMA.16816.F32.BF16 R64, R16.reuse, R24, R64 ;  /* 0x000000181040723c */ /* 0x044fec0000041840 */
[----:B------:R-:W-:Y:S06]  /*ebe0*/  HMMA.16816.F32.BF16 R48, R16, R26, R48 ;  /* 0x0000001a1030723c */ /* 0x000fec0000041830 */
[----:B------:R-:W-:Y:S01]  /*ebf0*/  HMMA.16816.F32.BF16 R44, R88, R24, R56 ;  /* 0x00000018582c723c */ /* 0x000fe20000041838 */
[----:B------:R-:W-:Y:S05]  /*ec00*/  STG.E.U16 desc[UR20][R78.64+0x20], R211 ;  /* 0x000020d34e007986 */ /* 0x000fea000c101514 */
[----:B------:R-:W-:Y:S01]  /*ec10*/  HMMA.16816.F32.BF16 R72, R16, R20, R72 ;  /* 0x000000141048723c */ /* 0x000fe20000041848 */
[----:B------:R-:W-:-:S05]  /*ec20*/  IMAD.MOV.U32 R56, RZ, RZ, R171 ;  /* 0x000000ffff387224 */ /* 0x000fca00078e00ab */
[-C--:B------:R-:W-:Y:S01]  /*ec30*/  HMMA.16816.F32.BF16 R68, R16, R22.reuse, R68 ;  /* 0x000000161044723c */ /* 0x080fe20000041844 */
[----:B------:R-:W-:Y:S05]  /*ec40*/  STG.E.U16 desc[UR20][R78.64+0x22], R224 ;  /* 0x000022e04e007986 */ /* 0x000fea000c101514 */
[C---:B------:R-:W-:Y:S06]  /*ec50*/  HMMA.16816.F32.BF16 R36, R88.reuse, R22, R52 ;  /* 0x000000165824723c */ /* 0x040fec0000041834 */
[----:B------:R-:W-:Y:S01]  /*ec60*/  HMMA.16816.F32.BF16 R24, R88, R26, R60 ;  /* 0x0000001a5818723c */ /* 0x000fe2000004183c */
[----:B------:R-:W-:Y:S01]  /*ec70*/  IMAD.MOV.U32 R58, RZ, RZ, R165 ;  /* 0x000000ffff3a7224 */ /* 0x000fe200078e00a5 */
[----:B------:R-:W1:Y:S01]  /*ec80*/  LDSM.16.MT88.4 R16, [R212+0x5800] ;  /* 0x00580000d410783b */ /* 0x000e620000004200 */
[----:B------:R-:W-:-:S02]  /*ec90*/  IMAD.MOV.U32 R57, RZ, RZ, R167 ;  /* 0x000000ffff397224 */ /* 0x000fc400078e00a7 */
[----:B------:R-:W-:Y:S01]  /*eca0*/  IMAD.MOV.U32 R59, RZ, RZ, R146 ;  /* 0x000000ffff3b7224 */ /* 0x000fe200078e0092 */
[----:B------:R-:W2:Y:S01]  /*ecb0*/  LDSM.16.MT88.4 R20, [R213+0x5800] ;  /* 0x00580000d514783b */ /* 0x000ea20000004200 */
[----:B------:R-:W-:Y:S02]  /*ecc0*/  IMAD.MOV.U32 R60, RZ, RZ, R169 ;  /* 0x000000ffff3c7224 */ /* 0x000fe400078e00a9 */
[----:B------:R-:W-:Y:S02]  /*ecd0*/  IMAD.MOV.U32 R91, RZ, RZ, R164 ;  /* 0x000000ffff5b7224 */ /* 0x000fe400078e00a4 */
[----:B------:R-:W-:Y:S02]  /*ece0*/  IMAD.MOV.U32 R62, RZ, RZ, R168 ;  /* 0x000000ffff3e7224 */ /* 0x000fe400078e00a8 */
[----:B------:R-:W-:Y:S01]  /*ecf0*/  IMAD.MOV.U32 R61, RZ, RZ, R162 ;  /* 0x000000ffff3d7224 */ /* 0x000fe200078e00a2 */
[----:B------:R-:W-:Y:S01]  /*ed00*/  STG.E.U16 desc[UR20][R4.64+0x30], R91 ;  /* 0x0000305b04007986 */ /* 0x000fe2000c101514 */
[----:B------:R-:W-:-:S03]  /*ed10*/  IMAD.MOV.U32 R63, RZ, RZ, R170 ;  /* 0x000000ffff3f7224 */ /* 0x000fc600078e00aa */
[----:B------:R-:W-:Y:S01]  /*ed20*/  STG.E.U16 desc[UR20][R4.64+0x32], R60 ;  /* 0x0000323c04007986 */ /* 0x000fe2000c101514 */
[----:B------:R-:W-:-:S03]  /*ed30*/  IMAD.MOV.U32 R52, RZ, RZ, R147 ;  /* 0x000000ffff347224 */ /* 0x000fc600078e0093 */
[----:B------:R-:W-:Y:S01]  /*ed40*/  STG.E.U16 desc[UR20][R82.64+0x30], R61 ;  /* 0x0000303d52007986 */ /* 0x000fe2000c101514 */
[----:B------:R-:W-:-:S03]  /*ed50*/  IMAD.MOV.U32 R54, RZ, RZ, R144 ;  /* 0x000000ffff367224 */ /* 0x000fc600078e0090 */
[----:B------:R-:W-:Y:S01]  /*ed60*/  STG.E.U16 desc[UR20][R82.64+0x32], R62 ;  /* 0x0000323e52007986 */ /* 0x000fe2000c101514 */
[----:B------:R-:W-:-:S03]  /*ed70*/  IMAD.MOV.U32 R53, RZ, RZ, R145 ;  /* 0x000000ffff357224 */ /* 0x000fc600078e0091 */
[----:B------:R-:W-:Y:S04]  /*ed80*/  STG.E.U16 desc[UR20][R80.64+0x30], R210 ;  /* 0x000030d250007986 */ /* 0x000fe8000c101514 */
[----:B------:R-:W-:Y:S04]  /*ed90*/  STG.E.U16 desc[UR20][R80.64+0x32], R209 ;  /* 0x000032d150007986 */ /* 0x000fe8000c101514 */
[----:B------:R-:W-:Y:S04]  /*eda0*/  STG.E.U16 desc[UR20][R78.64+0x30], R207 ;  /* 0x000030cf4e007986 */ /* 0x000fe8000c101514 */
        /* <DEDUP_REMOVED lines=25> */
[----:B------:R-:W-:-:S03]  /*ef40*/  LOP3.LUT R143, R2, R143, RZ, 0xc0, !PT ;  /* 0x0000008f028f7212 */ /* 0x000fc600078ec0ff */
[----:B------:R-:W-:Y:S01]  /*ef50*/  STG.E.U16 desc[UR20][R4.64+0x60], R55 ;  /* 0x0000603704007986 */ /* 0x000fe2000c101514 */
[----:B------:R-:W-:-:S03]  /*ef60*/  IMAD.MOV.U32 R104, RZ, RZ, R9 ;  /* 0x000000ffff687224 */ /* 0x000fc600078e0009 */
[----:B------:R-:W-:Y:S01]  /*ef70*/  STG.E.U16 desc[UR20][R4.64+0x62], R92 ;  /* 0x0000625c04007986 */ /* 0x000fe2000c101514 */
[----:B------:R-:W-:-:S03]  /*ef80*/  IMAD.MOV.U32 R87, RZ, RZ, R6 ;  /* 0x000000ffff577224 */ /* 0x000fc600078e0006 */
[----:B------:R-:W-:Y:S01]  /*ef90*/  STG.E.U16 desc[UR20][R82.64+0x60], R93 ;  /* 0x0000605d52007986 */ /* 0x000fe2000c101514 */
[----:B------:R-:W-:-:S03]  /*efa0*/  LOP3.LUT R142, R0, R142, RZ, 0xc0, !PT ;  /* 0x0000008e008e7212 */ /* 0x000fc600078ec0ff */
[----:B------:R-:W-:Y:S01]  /*efb0*/  STG.E.U16 desc[UR20][R82.64+0x62], R94 ;  /* 0x0000625e52007986 */ /* 0x000fe2000c101514 */
[----:B------:R-:W-:Y:S01]  /*efc0*/  IMAD.MOV.U32 R105, RZ, RZ, R8 ;  /* 0x000000ffff697224 */ /* 0x000fe200078e0008 */
[----:B------:R-:W-:Y:S02]  /*efd0*/  LOP3.LUT R2, R76, 0xffff, RZ, 0xc0, !PT ;  /* 0x0000ffff4c027812 */ /* 0x000fe400078ec0ff */
[----:B------:R-:W-:Y:S01]  /*efe0*/  STG.E.U16 desc[UR20][R80.64+0x60], R195 ;  /* 0x000060c350007986 */ /* 0x000fe2000c101514 */
[----:B------:R-:W-:-:S03]  /*eff0*/  SHF.R.U32.HI R0, RZ, 0x10, R76 ;  /* 0x00000010ff007819 */ /* 0x000fc6000001164c */
[----:B------:R-:W-:Y:S01]  /*f000*/  STG.E.U16 desc[UR20][R80.64+0x62], R194 ;  /* 0x000062c250007986 */ /* 0x000fe2000c101514 */
[C---:B---3--:R-:W-:Y:S03]  /*f010*/  HMMA.16816.F32.BF16 R72, R12.reuse, R28, R72 ;  /* 0x0000001c0c48723c */ /* 0x048fe60000041848 */
[----:B------:R-:W-:Y:S04]  /*f020*/  STG.E.U16 desc[UR20][R78.64+0x60], R193 ;  /* 0x000060c14e007986 */ /* 0x000fe8000c101514 */
[----:B------:R-:W-:Y:S01]  /*f030*/  STG.E.U16 desc[UR20][R78.64+0x62], R192 ;  /* 0x000062c04e007986 */ /* 0x000fe2000c101514 */
[----:B------:R-:W-:Y:S03]  /*f040*/  HMMA.16816.F32.BF16 R68, R12, R30, R68 ;  /* 0x0000001e0c44723c */ /* 0x000fe60000041844 */
[----:B------:R-:W-:Y:S01]  /*f050*/  STG.E.U16 desc[UR20][R4.64+0x70], R95 ;  /* 0x0000705f04007986 */ /* 0x000fe2000c101514 */
[----:B------:R-:W-:-:S03]  /*f060*/  IMAD.MOV.U32 R100, RZ, RZ, R7 ;  /* 0x000000ffff647224 */ /* 0x000fc600078e0007 */
[----:B------:R-:W-:Y:S01]  /*f070*/  STG.E.U16 desc[UR20][R4.64+0x72], R84 ;  /* 0x0000725404007986 */ /* 0x000fe2000c101514 */
[C---:B------:R-:W-:Y:S01]  /*f080*/  HMMA.16816.F32.BF16 R64, R12.reuse, R32, R64 ;  /* 0x000000200c40723c */ /* 0x040fe20000041840 */
[----:B------:R-:W-:Y:S02]  /*f090*/  IMAD.MOV.U32 R107, RZ, RZ, R150 ;  /* 0x000000ffff6b7224 */ /* 0x000fe400078e0096 */
[----:B------:R-:W-:Y:S01]  /*f0a0*/  STG.E.U16 desc[UR20][R82.64+0x70], R85 ;  /* 0x0000705552007986 */ /* 0x000fe2000c101514 */
[----:B------:R-:W-:Y:S02]  /*f0b0*/  IMAD.MOV.U32 R102, RZ, RZ, R148 ;  /* 0x000000ffff667224 */ /* 0x000fe400078e0094 */
[----:B------:R-:W-:Y:S01]  /*f0c0*/  HMMA.16816.F32.BF16 R48, R12, R34, R48 ;  /* 0x000000220c30723c */ /* 0x000fe20000041830 */
[----:B------:R-:W-:Y:S01]  /*f0d0*/  STG.E.U16 desc[UR20][R82.64+0x72], R86 ;  /* 0x0000725652007986 */ /* 0x000fe2000c101514 */
[----:B------:R-:W-:Y:S01]  /*f0e0*/  IMAD.MOV.U32 R101, RZ, RZ, R149 ;  /* 0x000000ffff657224 */ /* 0x000fe200078e0095 */
[----:B------:R-:W-:-:S02]  /*f0f0*/  LOP3.LUT R7, R76, 0xff, RZ, 0xc0, !PT ;  /* 0x000000ff4c077812 */ /* 0x000fc400078ec0ff */
[----:B------:R-:W-:Y:S01]  /*f100*/  STG.E.U16 desc[UR20][R80.64+0x70], R191 ;  /* 0x000070bf50007986 */ /* 0x000fe2000c101514 */
[C---:B------:R-:W-:Y:S01]  /*f110*/  HMMA.16816.F32.BF16 R40, R112.reuse, R28, R40 ;  /* 0x0000001c7028723c */ /* 0x040fe20000041828 */
[----:B------:R-:W-:Y:S02]  /*f120*/  SHF.R.U32.HI R2, RZ, 0x8, R2 ;  /* 0x00000008ff027819 */ /* 0x000fe40000011602 */
[----:B------:R-:W-:Y:S01]  /*f130*/  STG.E.U16 desc[UR20][R80.64+0x72], R190 ;  /* 0x000072be50007986 */ /* 0x000fe2000c101514 */
[----:B------:R-:W-:Y:S02]  /*f140*/  SHF.R.U32.HI R8, RZ, 0x18, R76 ;  /* 0x00000018ff087819 */ /* 0x000fe4000001164c */
[----:B------:R-:W-:Y:S01]  /*f150*/  HMMA.16816.F32.BF16 R12, R112, R32, R44 ;  /* 0x00000020700c723c */ /* 0x000fe2000004182c */
[----:B------:R-:W-:Y:S01]  /*f160*/  STG.E.U16 desc[UR20][R78.64+0x70], R189 ;  /* 0x000070bd4e007986 */ /* 0x000fe2000c101514 */
[----:B------:R-:W-:-:S03]  /*f170*/  LOP3.LUT R6, R0, 0xff, RZ, 0xc0, !PT ;  /* 0x000000ff00067812 */ /* 0x000fc600078ec0ff */
[----:B------:R-:W-:Y:S01]  /*f180*/  STG.E.U16 desc[UR20][R78.64+0x72], R188 ;  /* 0x000072bc4e007986 */ /* 0x000fe2000c101514 */
[C---:B------:R-:W-:Y:S03]  /*f190*/  HMMA.16816.F32.BF16 R36, R112.reuse, R30, R36 ;  /* 0x0000001e7024723c */ /* 0x040fe60000041824 */
[----:B------:R-:W-:Y:S03]  /*f1a0*/  STG.E.U16 desc[UR20][R4.64+0x80], R87 ;  /* 0x0000805704007986 */ /* 0x000fe6000c101514 */
[----:B------:R-:W-:Y:S01]  /*f1b0*/  HMMA.16816.F32.BF16 R32, R112, R34, R24 ;  /* 0x000000227020723c */ /* 0x000fe20000041818 */
[----:B------:R-:W-:Y:S01]  /*f1c0*/  STG.E.U16 desc[UR20][R4.64+0x82], R104 ;  /* 0x0000826804007986 */ /* 0x000fe2000c101514 */
[----:B------:R-:W-:-:S03]  /*f1d0*/  IMAD.MOV.U32 R103, RZ, RZ, R151 ;  /* 0x000000ffff677224 */ /* 0x000fc600078e0097 */
[----:B------:R-:W-:Y:S01]  /*f1e0*/  STG.E.U16 desc[UR20][R82.64+0x80], R105 ;  /* 0x0000806952007986 */ /* 0x000fe2000c101514 */
[----:B------:R-:W-:-:S03]  /*f1f0*/  PRMT R0, R7, 0x5410, R2 ;  /* 0x0000541007007816 */ /* 0x000fc60000000002 */
[----:B------:R-:W-:Y:S01]  /*f200*/  STG.E.U16 desc[UR20][R82.64+0x82], R106 ;  /* 0x0000826a52007986 */ /* 0x000fe2000c101514 */
[----:B------:R-:W-:-:S03]  /*f210*/  PRMT R2, R6, 0x5410, R8 ;  /* 0x0000541006027816 */ /* 0x000fc60000000008 */
[----:B------:R-:W-:Y:S04]  /*f220*/  STG.E.U16 desc[UR20][R80.64+0x80], R187 ;  /* 0x000080bb50007986 */ /* 0x000fe8000c101514 */
[----:B------:R-:W-:Y:S04]  /*f230*/  STG.E.U16 desc[UR20][R80.64+0x82], R186 ;  /* 0x000082ba50007986 */ /* 0x000fe8000c101514 */
[----:B------:R-:W-:Y:S04]  /*f240*/  STG.E.U16 desc[UR20][R78.64+0x80], R184 ;  /* 0x000080b84e007986 */ /* 0x000fe8000c101514 */
[----:B------:R-:W-:Y:S04]  /*f250*/  STG.E.U16 desc[UR20][R78.64+0x82], R185 ;  /* 0x000082b94e007986 */ /* 0x000fe8000c101514 */
[----:B------:R-:W-:Y:S04]  /*f260*/  STG.E.U16 desc[UR20][R4.64+0x90], R107 ;  /* 0x0000906b04007986 */ /* 0x000fe8000c101514 */
[----:B------:R-:W-:Y:S04]  /*f270*/  STG.E.U16 desc[UR20][R4.64+0x92], R100 ;  /* 0x0000926404007986 */ /* 0x000fe8000c101514 */
[----:B------:R-:W-:Y:S04]  /*f280*/  STG.E.U16 desc[UR20][R82.64+0x90], R101 ;  /* 0x0000906552007986 */ /* 0x000fe8000c101514 */
[----:B------:R-:W-:Y:S04]  /*f290*/  STG.E.U16 desc[UR20][R82.64+0x92], R102 ;  /* 0x0000926652007986 */ /* 0x000fe8000c101514 */
[----:B------:R-:W3:Y:S04]  /*f2a0*/  LDSM.16.MT88.4 R164, [R212+0x5c00] ;  /* 0x005c0000d4a4783b */ /* 0x000ee80000004200 */
[----:B------:R-:W4:Y:S04]  /*f2b0*/  LDSM.16.MT88.4 R156, [R213+0x5c00] ;  /* 0x005c0000d59c783b */ /* 0x000f280000004200 */
[----:B------:R-:W-:Y:S04]  /*f2c0*/  STG.E.U16 desc[UR20][R80.64+0x90], R183 ;  /* 0x000090b750007986 */ /* 0x000fe8000c101514 */
[----:B------:R-:W-:Y:S01]  /*f2d0*/  STG.E.U16 desc[UR20][R80.64+0x92], R182 ;  /* 0x000092b650007986 */ /* 0x000fe2000c101514 */
[----:B------:R-:W-:-:S03]  /*f2e0*/  HSET2.LE.AND R0, R0, R3, PT ;  /* 0x0000000300007233 */ /* 0x000fc60003803000 */
[----:B------:R-:W-:Y:S01]  /*f2f0*/  STG.E.U16 desc[UR20][R78.64+0x90], R181 ;  /* 0x000090b54e007986 */ /* 0x000fe2000c101514 */
[----:B------:R-:W-:-:S03]  /*f300*/  HSET2.LE.AND R2, R2, R3, PT ;  /* 0x0000000302027233 */ /* 0x000fc60003803000 */
        /* <DEDUP_REMOVED lines=8> */
[----:B------:R-:W-:Y:S01]  /*f390*/  STG.E.U16 desc[UR20][R78.64+0xa2], R176 ;  /* 0x0000a2b04e007986 */ /* 0x000fe2000c101514 */
[----:B------:R-:W-:-:S03]  /*f3a0*/  LOP3.LUT R8, R0, R153, RZ, 0xc0, !PT ;  /* 0x0000009900087212 */ /* 0x000fc600078ec0ff */
[----:B------:R-:W-:Y:S01]  /*f3b0*/  STG.E.U16 desc[UR20][R4.64+0xb0], R249 ;  /* 0x0000b0f904007986 */ /* 0x000fe2000c101514 */
[----:B------:R-:W-:-:S03]  /*f3c0*/  LOP3.LUT R9, R2, R154, RZ, 0xc0, !PT ;  /* 0x0000009a02097212 */ /* 0x000fc600078ec0ff */
        /* <DEDUP_REMOVED lines=9> */
[----:B------:R-:W-:-:S03]  /*f460*/  LOP3.LUT R0, R77, 0xffff, RZ, 0xc0, !PT ;  /* 0x0000ffff4d007812 */ /* 0x000fc600078ec0ff */
[----:B------:R-:W-:Y:S04]  /*f470*/  STG.E.U16 desc[UR20][R82.64+0xc0], R241 ;  /* 0x0000c0f152007986 */ /* 0x000fe8000c101514 */
[----:B------:R-:W-:Y:S01]  /*f480*/  STG.E.U16 desc[UR20][R82.64+0xc2], R242 ;  /* 0x0000c2f252007986 */ /* 0x000fe2000c101514 */
[----:B------:R-:W-:-:S03]  /*f490*/  SHF.R.U32.HI R2, RZ, 0x10, R77 ;  /* 0x00000010ff027819 */ /* 0x000fc6000001164d */
[----:B------:R-:W-:Y:S04]  /*f4a0*/  STG.E.U16 desc[UR20][R80.64+0xc0], R138 ;  /* 0x0000c08a50007986 */ /* 0x000fe8000c101514 */
[----:B------:R-:W-:Y:S01]  /*f4b0*/  STG.E.U16 desc[UR20][R80.64+0xc2], R131 ;  /* 0x0000c28350007986 */ /* 0x000fe2000c101514 */
[C---:B-1----:R-:W-:Y:S03]  /*f4c0*/  HMMA.16816.F32.BF16 R152, R8.reuse, R16, R72 ;  /* 0x000000100898723c */ /* 0x042fe60000041848 */
[----:B------:R-:W-:Y:S04]  /*f4d0*/  STG.E.U16 desc[UR20][R78.64+0xc0], R130 ;  /* 0x0000c0824e007986 */ /* 0x000fe8000c101514 */
[----:B------:R-:W-:Y:S01]  /*f4e0*/  STG.E.U16 desc[UR20][R78.64+0xc2], R129 ;  /* 0x0000c2814e007986 */ /* 0x000fe2000c101514 */
[C---:B------:R-:W-:Y:S03]  /*f4f0*/  HMMA.16816.F32.BF16 R148, R8.reuse, R18, R68 ;  /* 0x000000120894723c */ /* 0x040fe60000041844 */
[----:B------:R-:W-:Y:S04]  /*f500*/  STG.E.U16 desc[UR20][R4.64+0xd0], R240 ;  /* 0x0000d0f004007986 */ /* 0x000fe8000c101514 */
[----:B------:R-:W-:Y:S01]  /*f510*/  STG.E.U16 desc[UR20][R4.64+0xd2], R239 ;  /* 0x0000d2ef04007986 */ /* 0x000fe2000c101514 */
[----:B--2---:R-:W-:Y:S03]  /*f520*/  HMMA.16816.F32.BF16 R144, R8, R20, R64 ;  /* 0x000000140890723c */ /* 0x004fe60000041840 */
[----:B------:R-:W-:Y:S01]  /*f530*/  STG.E.U16 desc[UR20][R82.64+0xd0], R237 ;  /* 0x0000d0ed52007986 */ /* 0x000fe2000c101514 */
[----:B------:R-:W-:-:S03]  /*f540*/  LOP3.LUT R7, R77, 0xff, RZ, 0xc0, !PT ;  /* 0x000000ff4d077812 */ /* 0x000fc600078ec0ff */
[----:B------:R-:W-:Y:S01]  /*f550*/  STG.E.U16 desc[UR20][R82.64+0xd2], R238 ;  /* 0x0000d2ee52007986 */ /* 0x000fe2000c101514 */
[----:B------:R-:W-:Y:S01]  /*f560*/  HMMA.16816.F32.BF16 R48, R8, R22, R48 ;  /* 0x000000160830723c */ /* 0x000fe20000041830 */
[----:B------:R-:W-:Y:S02]  /*f570*/  SHF.R.U32.HI R6, RZ, 0x8, R0 ;  /* 0x00000008ff067819 */ /* 0x000fe40000011600 */
[----:B------:R-:W-:Y:S01]  /*f580*/  STG.E.U16 desc[UR20][R80.64+0xd0], R128 ;  /* 0x0000d08050007986 */ /* 0x000fe2000c101514 */
[----:B------:R-:W-:Y:S02]  /*f590*/  LOP3.LUT R0, R2, 0xff, RZ, 0xc0, !PT ;  /* 0x000000ff02007812 */ /* 0x000fe400078ec0ff */
[----:B------:R-:W-:Y:S01]  /*f5a0*/  HMMA.16816.F32.BF16 R40, R108, R16, R40 ;  /* 0x000000106c28723c */ /* 0x000fe20000041828 */
[----:B------:R-:W-:Y:S01]  /*f5b0*/  STG.E.U16 desc[UR20][R80.64+0xd2], R127 ;  /* 0x0000d27f50007986 */ /* 0x000fe2000c101514 */
[----:B------:R-:W-:-:S03]  /*f5c0*/  SHF.R.U32.HI R8, RZ, 0x18, R77 ;  /* 0x00000018ff087819 */ /* 0x000fc6000001164d */
[----:B------:R-:W-:Y:S01]  /*f5d0*/  STG.E.U16 desc[UR20][R78.64+0xd0], R126 ;  /* 0x0000d07e4e007986 */ /* 0x000fe2000c101514 */
[C---:B------:R-:W-:Y:S03]  /*f5e0*/  HMMA.16816.F32.BF16 R12, R108.reuse, R20, R12 ;  /* 0x000000146c0c723c */ /* 0x040fe6000004180c */
[----:B------:R-:W-:Y:S03]  /*f5f0*/  STG.E.U16 desc[UR20][R78.64+0xd2], R125 ;  /* 0x0000d27d4e007986 */ /* 0x000fe6000c101514 */
[C---:B------:R-:W-:Y:S01]  /*f600*/  HMMA.16816.F32.BF16 R36, R108.reuse, R18, R36 ;  /* 0x000000126c24723c */ /* 0x040fe20000041824 */
[----:B------:R-:W-:Y:S04]  /*f610*/  STG.E.U16 desc[UR20][R4.64+0xe0], R236 ;  /* 0x0000e0ec04007986 */ /* 0x000fe8000c101514 */
[----:B------:R-:W-:Y:S01]  /*f620*/  STG.E.U16 desc[UR20][R4.64+0xe2], R235 ;  /* 0x0000e2eb04007986 */ /* 0x000fe2000c101514 */
[----:B------:R-:W-:Y:S03]  /*f630*/  HMMA.16816.F32.BF16 R32, R108, R22, R32 ;  /* 0x000000166c20723c */ /* 0x000fe60000041820 */
        /* <DEDUP_REMOVED lines=11> */
[----:B------:R1:W-:Y:S01]  /*f6f0*/  STG.E.U16 desc[UR20][R82.64+0xf2], R228 ;  /* 0x0000f2e452007986 */ /* 0x0003e2000c101514 */
[----:B------:R-:W-:-:S03]  /*f700*/  HSET2.LE.AND R0, R6, R3, PT ;  /* 0x0000000306007233 */ /* 0x000fc60003803000 */
[----:B------:R2:W-:Y:S04]  /*f710*/  STG.E.U16 desc[UR20][R80.64+0xf0], R119 ;  /* 0x0000f07750007986 */ /* 0x0005e8000c101514 */
[----:B------:R2:W-:Y:S01]  /*f720*/  STG.E.U16 desc[UR20][R80.64+0xf2], R118 ;  /* 0x0000f27650007986 */ /* 0x0005e2000c101514 */
[----:B------:R-:W-:-:S03]  /*f730*/  HSET2.LE.AND R3, R2, R3, PT ;  /* 0x0000000302037233 */ /* 0x000fc60003803000 */
[----:B------:R2:W-:Y:S04]  /*f740*/  STG.E.U16 desc[UR20][R78.64+0xf0], R117 ;  /* 0x0000f0754e007986 */ /* 0x0005e8000c101514 */
[----:B------:R2:W-:Y:S01]  /*f750*/  STG.E.U16 desc[UR20][R78.64+0xf2], R116 ;  /* 0x0000f2744e007986 */ /* 0x0005e2000c101514 */
[----:B------:R-:W-:Y:S02]  /*f760*/  LOP3.LUT R140, R0, R161, RZ, 0xc0, !PT ;  /* 0x000000a1008c7212 */ /* 0x000fe400078ec0ff */
[----:B------:R-:W-:Y:S01]  /*f770*/  LOP3.LUT R141, R3, R160, RZ, 0xc0, !PT ;  /* 0x000000a0038d7212 */ /* 0x000fe200078ec0ff */
[-C--:B---3--:R-:W-:Y:S06]  /*f780*/  HMMA.16816.F32.BF16 R168, R96, R164.reuse, R40 ;  /* 0x000000a460a8723c */ /* 0x088fec0000041828 */
[----:B------:R-:W-:Y:S01]  /*f790*/  HMMA.16816.F32.BF16 R152, R140, R164, R152 ;  /* 0x000000a48c98723c */ /* 0x000fe20000041898 */
[----:B-1----:R-:W-:-:S05]  /*f7a0*/  FADD.FTZ R228, R248, R197 ;  /* 0x000000c5f8e47221 */ /* 0x002fca0000010000 */
[----:B------:R-:W-:Y:S01]  /*f7b0*/  HMMA.16816.F32.BF16 R148, R140, R166, R148 ;  /* 0x000000a68c94723c */ /* 0x000fe20000041894 */
[----:B------:R-:W-:-:S05]  /*f7c0*/  FADD.FTZ R229, R205, R120 ;  /* 0x00000078cde57221 */ /* 0x000fca0000010000 */
[C---:B----4-:R-:W-:Y:S06]  /*f7d0*/  HMMA.16816.F32.BF16 R144, R140.reuse, R156, R144 ;  /* 0x0000009c8c90723c */ /* 0x050fec0000041890 */
[----:B------:R-:W-:Y:S06]  /*f7e0*/  HMMA.16816.F32.BF16 R140, R140, R158, R48 ;  /* 0x0000009e8c8c723c */ /* 0x000fec0000041830 */
[C---:B------:R-:W-:Y:S06]  /*f7f0*/  HMMA.16816.F32.BF16 R160, R96.reuse, R156, R12 ;  /* 0x0000009c60a0723c */ /* 0x040fec000004180c */
[C---:B------:R-:W-:Y:S06]  /*f800*/  HMMA.16816.F32.BF16 R164, R96.reuse, R166, R36 ;  /* 0x000000a660a4723c */ /* 0x040fec0000041824 */
[----:B------:R-:W-:Y:S01]  /*f810*/  HMMA.16816.F32.BF16 R156, R96, R158, R32 ;  /* 0x0000009e609c723c */ /* 0x000fe20000041820 */
[----:B------:R-:W-:-:S08]  /*f820*/  NOP ;  /* 0x0000000000007918 */ /* 0x000fd00000000000 */
[----:B--2---:R-:W-:-:S15]  /*f830*/  @!P0 BRA `(.L_x_641) ;  /* 0x000000c400808947 */ /* 0x004fde0003800000 */
[----:B------:R-:W2:Y:S01]  /*f840*/  LDL.LU R197, [R1+0x94] ;  /* 0x0000940001c57983 */ /* 0x000ea20000300800 */
[----:B------:R-:W1:Y:S01]  /*f850*/  LDC.64 R2, c[0x0][0x250] ;  /* 0x00009400ff027b82 */ /* 0x000e620000000a00 */
[----:B------:R-:W-:Y:S02]  /*f860*/  ULDC UR4, c[0x0][0x2d0] ;  /* 0x0000b40000047ab9 */ /* 0x000fe40000000800 */
[----:B------:R-:W3:Y:S01]  /*f870*/  LDL.LU R120, [R1+0x1f4] ;  /* 0x0001f40001787983 */ /* 0x000ee20000300800 */
[----:B-----5:R-:W-:Y:S01]  /*f880*/  ISETP.GE.AND P1, PT, R136, UR4, PT ;  /* 0x0000000488007c0c */ /* 0x020fe2000bf26270 */
[----:B------:R-:W-:Y:S01]  /*f890*/  UIADD3 UR27, UR18, -0x2, URZ ;  /* 0xfffffffe121b7890 */ /* 0x000fe2000fffe03f */
[----:B------:R-:W-:Y:S01]  /*f8a0*/  IADD3 R0, P0, R4, -0x100, RZ ;  /* 0xffffff0004007810 */ /* 0x000fe20007f1e0ff */
[----:B------:R-:W-:Y:S01]  /*f8b0*/  ULDC UR4, c[0x0][0x2ec] ;  /* 0x0000bb0000047ab9 */ /* 0x000fe20000000800 */
[----:B------:R-:W-:Y:S02]  /*f8c0*/  MOV R136, R134 ;  /* 0x0000008600887202 */ /* 0x000fe40000000f00 */
[----:B------:R-:W-:-:S07]  /*f8d0*/  IADD3.X R252, R5, -0x1, RZ, P0, !PT ;  /* 0xffffffff05fc7810 */ /* 0x000fce00007fe4ff */
[----:B------:R-:W4:Y:S01]  /*f8e0*/  @!P1 LDC.64 R10, c[0x0][0x220] ;  /* 0x00008800ff0a9b82 */ /* 0x000f220000000a00 */
[----:B-1----:R1:W-:Y:S01]  /*f8f0*/  STL.64 [R1+0x88], R2 ;  /* 0x0000880201007387 */ /* 0x0023e20000100a00 */
[----:B------:R-:W-:-:S06]  /*f900*/  MOV R7, R3 ;  /* 0x0000000300077202 */ /* 0x000fcc0000000f00 */
[----:B------:R-:W4:Y:S08]  /*f910*/  @!P1 LDC.64 R8, c[0x0][0x220] ;  /* 0x00008800ff089b82 */ /* 0x000f300000000a00 */
[----:B-1----:R-:W1:Y:S02]  /*f920*/  @!P1 LDC.64 R2, c[0x0][0x220] ;  /* 0x00008800ff029b82 */ /* 0x002e640000000a00 */
[----:B-1----:R1:W-:Y:S04]  /*f930*/  @!P1 STL.64 [R1+0x2e0], R2 ;  /* 0x0002e00201009387 */ /* 0x0023e80000100a00 */
[----:B----4-:R-:W-:Y:S04]  /*f940*/  @!P1 STL.64 [R1+0x2d8], R10 ;  /* 0x0002d80a01009387 */ /* 0x010fe80000100a00 */
[----:B------:R4:W-:Y:S01]  /*f950*/  @!P1 STL.64 [R1+0x2d0], R8 ;  /* 0x0002d00801009387 */ /* 0x0009e20000100a00 */
[----:B-1----:R-:W1:Y:S01]  /*f960*/  @!P1 LDC.64 R2, c[0x0][0x220] ;  /* 0x00008800ff029b82 */ /* 0x002e620000000a00 */
[----:B----4-:R-:W-:-:S05]  /*f970*/  IMAD.WIDE.U32 R8, R230, -0x326172a9, RZ ;  /* 0xcd9e8d57e6087825 */ /* 0x010fca00078e00ff */
[----:B------:R-:W-:Y:S01]  /*f980*/  LOP3.LUT R4, R9, R204, RZ, 0x3c, !PT ;  /* 0x000000cc09047212 */ /* 0x000fe200078e3cff */
[----:B-1----:R1:W-:Y:S04]  /*f990*/  @!P1 STL.64 [R1+0x2c8], R2 ;  /* 0x0002c80201009387 */ /* 0x0023e80000100a00 */
[----:B------:R4:W-:Y:S01]  /*f9a0*/  STL [R1+0x98], R0 ;  /* 0x0000980001007387 */ /* 0x0009e20000100800 */
[----:B-1----:R-:W-:Y:S01]  /*f9b0*/  IMAD.MOV.U32 R3, RZ, RZ, R135 ;  /* 0x000000ffff037224 */ /* 0x002fe200078e0087 */
[----:B------:R-:W-:Y:S01]  /*f9c0*/  MOV R2, R132 ;  /* 0x0000008400027202 */ /* 0x000fe20000000f00 */
[----:B----4-:R-:W-:Y:S02]  /*f9d0*/  IMAD.MOV.U32 R0, RZ, RZ, R133 ;  /* 0x000000ffff007224 */ /* 0x010fe400078e0085 */
[----:B--2---:R-:W-:-:S04]  /*f9e0*/  IMAD.WIDE.U32 R10, R197, -0x326172a9, RZ ;  /* 0xcd9e8d57c50a7825 */ /* 0x004fc800078e00ff */
[----:B---3--:R-:W-:Y:S01]  /*f9f0*/  IMAD.WIDE.U32 R12, R120, -0x2daee0ad, RZ ;  /* 0xd2511f53780c7825 */ /* 0x008fe200078e00ff */
[----:B------:R-:W-:Y:S01]  /*fa00*/  LOP3.LUT R6, R11, R204, RZ, 0x3c, !PT ;  /* 0x000000cc0b067212 */ /* 0x000fe200078e3cff */
[----:B------:R1:W-:Y:S04]  /*fa10*/  STL.64 [R1+0x80], R10 ;  /* 0x0000800a01007387 */ /* 0x0003e80000100a00 */
[----:B------:R2:W-:Y:S04]  /*fa20*/  STL.64 [R1+0x90], R8 ;  /* 0x0000900801007387 */ /* 0x0005e80000100a00 */
[----:B------:R3:W-:Y:S01]  /*fa30*/  STL.64 [R1+0x58], R12 ;  /* 0x0000580c01007387 */ /* 0x0007e20000100a00 */
[----:B-1----:R-:W-:-:S04]  /*fa40*/  IMAD.WIDE.U32 R10, R6, -0x2daee0ad, RZ ;  /* 0xd2511f53060a7825 */ /* 0x002fc800078e00ff */
[----:B--2---:R-:W-:Y:S01]  /*fa50*/  IMAD.WIDE.U32 R8, R4, -0x2daee0ad, RZ ;  /* 0xd2511f5304087825 */ /* 0x004fe200078e00ff */
[----:B------:R3:W-:Y:S03]  /*fa60*/  STL.64 [R1+0x68], R10 ;  /* 0x0000680a01007387 */ /* 0x0007e60000100a00 */
[----:B------:R-:W-:Y:S01]  /*fa70*/  @!P1 IMAD R4, R7, 0x60, RZ ;  /* 0x0000006007049824 */ /* 0x000fe200078e02ff */
[----:B------:R3:W-:Y:S04]  /*fa80*/  STL.64 [R1+0x78], R8 ;  /* 0x0000780801007387 */ /* 0x0007e80000100a00 */
[----:B------:R3:W-:Y:S01]  /*fa90*/  @!P1 STL [R1+0x2c4], R4 ;  /* 0x0002c40401009387 */ /* 0x0007e20000100800 */
[----:B------:R-:W-:Y:S05]  /*faa0*/  BRA `(.L_x_642) ;  /* 0x0000000000d87947 */ /* 0x000fea0003800000 */
.L_x_644:
[----:B------:R-:W2:Y:S01]  /*fab0*/  LDL.64 R196, [R1+0x2f8] ;  /* 0x0002f80001c47983 */ /* 0x000ea20000100a00 */
[----:B------:R-:W1:Y:S01]  /*fac0*/  LDC.64 R134, c[0x0][0x248] ;  /* 0x00009200ff867b82 */ /* 0x000e620000000a00 */
[----:B------:R-:W-:Y:S02]  /*fad0*/  UIADD3 UR7, UR27, -0x1, URZ ;  /* 0xffffffff1b077890 */ /* 0x000fe4000fffe03f */
[----:B------:R-:W3:Y:S02]  /*fae0*/  LDL.64 R194, [R1+0x2e8] ;  /* 0x0002e80001c27983 */ /* 0x000ee40000100a00 */
[----:B------:R-:W-:Y:S02]  /*faf0*/  USHF.R.S32.HI UR6, URZ, 0x1f, UR7 ;  /* 0x0000001f3f067899 */ /* 0x000fe40008011407 */
[----:B------:R4:W-:Y:S04]  /*fb00*/  @P1 STS [R225+0x2000], RZ ;  /* 0x002000ffe1001388 */ /* 0x0009e80000000800 */
[----:B------:R4:W-:Y:S04]  /*fb10*/  @P1 STS [R225+0x2004], RZ ;  /* 0x002004ffe1001388 */ /* 0x0009e80000000800 */
[----:B------:R4:W-:Y:S01]  /*fb20*/  @P1 STS.64 [R225+0x2008], RZ ;  /* 0x002008ffe1001388 */ /* 0x0009e20000000a00 */
[C---:B-1----:R-:W-:Y:S02]  /*fb30*/  IMAD R133, R134.reuse, UR6, RZ ;  /* 0x0000000686857c24 */ /* 0x042fe4000f8e02ff */
[----:B------:R-:W-:Y:S04]  /*fb40*/  IMAD.WIDE.U32 R172, R134, UR7, RZ ;  /* 0x0000000786ac7c25 */ /* 0x000fe8000f8e00ff */
[----:B------:R-:W-:Y:S04]  /*fb50*/  IMAD R133, R135, UR7, R133 ;  /* 0x0000000787857c24 */ /* 0x000fe8000f8e0285 */
[----:B------:R-:W-:Y:S01]  /*fb60*/  IMAD.IADD R133, R173, 0x1, R133 ;  /* 0x00000001ad857824 */ /* 0x000fe200078e0285 */
[C---:B--2---:R-:W-:Y:S04]  /*fb70*/  LEA R132, P0, R172.reuse, R196, 0x7 ;  /* 0x000000c4ac847211 */ /* 0x044fe800078038ff */
[----:B---3--:R-:W-:Y:S02]  /*fb80*/  LEA.HI.X R133, R172, R195, R133, 0x7, P0 ;  /* 0x000000c3ac857211 */ /* 0x008fe400000f3c85 */
[----:B------:R-:W1:Y:S01]  /*fb90*/  @!P1 LDC.64 R172, c[0x0][0x218] ;  /* 0x00008600ffac9b82 */ /* 0x000e620000000a00 */
[C---:B------:R-:W-:Y:S04]  /*fba0*/  @!P1 LEA R137, P2, R134.reuse, R132, 0x5 ;  /* 0x0000008486899211 */ /* 0x040fe800078428ff */
[----:B------:R-:W-:Y:S02]  /*fbb0*/  @!P1 LEA.HI.X R174, R134, R133, R135, 0x5, P2 ;  /* 0x0000008586ae9211 */ /* 0x000fe400010f2c87 */
[C---:B-1----:R-:W-:Y:S04]  /*fbc0*/  @!P1 LEA R172, P0, R132.reuse, R172, 0x1 ;  /* 0x000000ac84ac9211 */ /* 0x042fe800078008ff */
[----:B------:R-:W-:Y:S05]  /*fbd0*/  @!P1 LEA.HI.X R173, R132, R173, R133, 0x1, P0 ;  /* 0x000000ad84ad9211 */ /* 0x000fea00000f0c85 */
[----:B------:R-:W-:Y:S01]  /*fbe0*/  @!PT LDS RZ, [RZ] ;  /* 0x00000000fffff984 */ /* 0x000fe20000000800 */
[----:B------:R-:W-:Y:S01]  /*fbf0*/  @!PT LDS RZ, [RZ] ;  /* 0x00000000fffff984 */ /* 0x000fe20000000800 */
[----:B------:R-:W-:Y:S01]  /*fc00*/  @!PT LDS RZ, [RZ] ;  /* 0x00000000fffff984 */ /* 0x000fe20000000800 */
[----:B------:R1:W-:Y:S04]  /*fc10*/  @!P1 LDGSTS.E.BYPASS.LTC128B.128 [R225+0x2000], desc[UR20][R172.64] ;  /* 0x02000000ace19fae */ /* 0x0003e8000b901d54 */
[----:B------:R4:W-:Y:S01]  /*fc20*/  @P1 STS.128 [R225+0x2800], RZ ;  /* 0x002800ffe1001388 */ /* 0x0009e20000000c00 */
[----:B-1----:R-:W1:Y:S02]  /*fc30*/  @!P1 LDC.64 R172, c[0x0][0x218] ;  /* 0x00008600ffac9b82 */ /* 0x002e640000000a00 */
[C---:B-1----:R-:W-:Y:S04]  /*fc40*/  @!P1 LEA R172, P0, R137.reuse, R172, 0x1 ;  /* 0x000000ac89ac9211 */ /* 0x042fe800078008ff */
[----:B------:R-:W-:Y:S02]  /*fc50*/  @!P1 LEA.HI.X R173, R137, R173, R174, 0x1, P0 ;  /* 0x000000ad89ad9211 */ /* 0x000fe400000f0cae */
[C---:B------:R-:W-:Y:S03]  /*fc60*/  @!P1 LEA R137, P2, R134.reuse, R132, 0x6 ;  /* 0x0000008486899211 */ /* 0x040fe600078430ff */
[----:B------:R-:W-:Y:S01]  /*fc70*/  @!PT LDS RZ, [RZ] ;  /* 0x00000000fffff984 */ /* 0x000fe20000000800 */
[----:B------:R-:W-:Y:S01]  /*fc80*/  @!PT LDS RZ, [RZ] ;  /* 0x00000000fffff984 */ /* 0x000fe20000000800 */
[----:B------:R-:W-:Y:S01]  /*fc90*/  @!PT LDS RZ, [RZ] ;  /* 0x00000000fffff984 */ /* 0x000fe20000000800 */
[----:B------:R1:W-:Y:S01]  /*fca0*/  @!P1 LDGSTS.E.BYPASS.LTC128B.128 [R225+0x2800], desc[UR20][R172.64] ;  /* 0x02800000ace19fae */ /* 0x0003e2000b901d54 */
[C---:B------:R-:W-:Y:S01]  /*fcb0*/  @!P1 LEA.HI.X R174, R134.reuse, R133, R135, 0x6, P2 ;  /* 0x0000008586ae9211 */ /* 0x040fe200010f3487 */
[----:B------:R-:W-:Y:S02]  /*fcc0*/  @!P1 IMAD.WIDE.U32 R132, R134, 0x60, R132 ;  /* 0x0000006086849825 */ /* 0x000fe400078e0084 */
[----:B------:R4:W-:Y:S02]  /*fcd0*/  @P1 STS.128 [R225+0x3000], RZ ;  /* 0x003000ffe1001388 */ /* 0x0009e40000000c00 */
[----:B------:R-:W-:Y:S04]  /*fce0*/  @!P1 IMAD R135, R135, 0x60, RZ ;  /* 0x0000006087879824 */ /* 0x000fe800078e02ff */
[----:B------:R-:W-:Y:S01]  /*fcf0*/  @!P1 IMAD.IADD R135, R135, 0x1, R133 ;  /* 0x0000000187879824 */ /* 0x000fe200078e0285 */
[----:B-1----:R-:W1:Y:S02]  /*fd00*/  @!P1 LDC.64 R172, c[0x0][0x218] ;  /* 0x00008600ffac9b82 */ /* 0x002e640000000a00 */
        /* <DEDUP_REMOVED lines=9> */
[----:B------:R-:W-:Y:S05]  /*fda0*/  @!P1 LEA.HI.X R135, R132, R173, R135, 0x1, P0 ;  /* 0x000000ad84879211 */ /* 0x000fea00000f0c87 */
[----:B------:R-:W-:Y:S01]  /*fdb0*/  @!PT LDS RZ, [RZ] ;  /* 0x00000000fffff984 */ /* 0x000fe20000000800 */
[----:B------:R-:W-:Y:S01]  /*fdc0*/  @!PT LDS RZ, [RZ] ;  /* 0x00000000fffff984 */ /* 0x000fe20000000800 */
[----:B------:R-:W-:Y:S01]  /*fdd0*/  @!PT LDS RZ, [RZ] ;  /* 0x00000000fffff984 */ /* 0x000fe20000000800 */
[----:B------:R4:W-:Y:S04]  /*fde0*/  @!P1 LDGSTS.E.BYPASS.LTC128B.128 [R225+0x3800], desc[UR20][R134.64] ;  /* 0x0380000086e19fae */ /* 0x0009e8000b901d54 */
[----:B------:R-:W0:Y:S01]  /*fdf0*/  LDGDEPBAR ;  /* 0x00000000000079af */ /* 0x000e220000000000 */
[----:B------:R-:W-:Y:S05]  /*fe00*/  BRA `(.L_x_643) ;  /* 0x0000001000a07947 */ /* 0x000fea0003800000 */
.L_x_642:
[----:B------:R-:W2:Y:S01]  /*fe10*/  LDL R18, [R1+0x88] ;  /* 0x0000880001127983 */ /* 0x000ea20000100800 */
[----:B------:R-:W-:Y:S04]  /*fe20*/  DEPBAR.LE SB0, 0x0 ;  /* 0x000080000000791a */ /* 0x000fe80000000000 */
[----:B----4-:R-:W4:Y:S01]  /*fe30*/  LDL R14, [R1+0x8c] ;  /* 0x00008c00010e7983 */ /* 0x010f220000100800 */
[----:B------:R-:W-:Y:S02]  /*fe40*/  USHF.R.S32.HI UR6, URZ, 0x1f, UR27 ;  /* 0x0000001f3f067899 */ /* 0x000fe4000801141b */
[----:B------:R-:W-:Y:S02]  /*fe50*/  USHF.L.U32 UR19, UR27, 0x2, URZ ;  /* 0x000000021b137899 */ /* 0x000fe4000800063f */
[----:B---3--:R-:W3:Y:S01]  /*fe60*/  LDL.64 R12, [R1+0x2f0] ;  /* 0x0002f000010c7983 */ /* 0x008ee20000100a00 */
[----:B------:R-:W-:Y:S02]  /*fe70*/  UIADD3 UR18, UR24, -0x61c88647, URZ ;  /* 0x9e3779b918127890 */ /* 0x000fe4000fffe03f */
[----:B------:R-:W-:Y:S02]  /*fe80*/  UISETP.GE.AND UP0, UPT, UR27, 0x1, UPT ;  /* 0x000000011b00788c */ /* 0x000fe4000bf06270 */
[----:B-----5:R-:W5:Y:S05]  /*fe90*/  LDL R11, [R1+0x300] ;  /* 0x00030000010b7983 */ /* 0x020f6a0000100800 */
[----:B------:R-:W5:Y:S05]  /*fea0*/  LDL R10, [R1+0x2e0] ;  /* 0x0002e000010a7983 */ /* 0x000f6a0000100800 */
[----:B------:R-:W5:Y:S05]  /*feb0*/  LDL R20, [R1+0x2e4] ;  /* 0x0002e40001147983 */ /* 0x000f6a0000100800 */
[----:B------:R-:W5:Y:S05]  /*fec0*/  LDL R9, [R1+0x2d8] ;  /* 0x0002d80001097983 */ /* 0x000f6a0000100800 */
[----:B------:R-:W5:Y:S05]  /*fed0*/  LDL R21, [R1+0x2dc] ;  /* 0x0002dc0001157983 */ /* 0x000f6a0000100800 */
[----:B------:R-:W5:Y:S05]  /*fee0*/  LDL R8, [R1+0x2d0] ;  /* 0x0002d00001087983 */ /* 0x000f6a0000100800 */
        /* <DEDUP_REMOVED lines=8> */
[----:B------:R-:W5:Y:S05]  /*ff70*/  LDL.64 R234, [R1+0x58] ;  /* 0x0000580001ea7983 */ /* 0x000f6a0000100a00 */
[----:B------:R-:W5:Y:S05]  /*ff80*/  LDL.64 R230, [R1+0x68] ;  /* 0x0000680001e67983 */ /* 0x000f6a0000100a00 */
[----:B------:R-:W5:Y:S05]  /*ff90*/  LDL.64 R226, [R1+0x78] ;  /* 0x0000780001e27983 */ /* 0x000f6a0000100a00 */
[----:B------:R-:W5:Y:S05]  /*ffa0*/  LDL.64 R232, [R1+0x90] ;  /* 0x0000900001e87983 */ /* 0x000f6a0000100a00 */
[----:B------:R-:W5:Y:S01]  /*ffb0*/  LDL.64 R236, [R1+0x80] ;  /* 0x0000800001ec7983 */ /* 0x000f620000100a00 */
[C---:B--2---:R-:W-:Y:S01]  /*ffc0*/  IMAD R4, R18.reuse, UR6, RZ ;  /* 0x0000000612047c24 */ /* 0x044fe2000f8e02ff */
[----:B------:R-:W-:Y:S01]  /*ffd0*/  UIADD3 UR6, UR25, -0x4498517b, URZ ;  /* 0xbb67ae8519067890 */ /* 0x000fe2000fffe03f */
[----:B------:R-:W-:Y:S04]  /*ffe0*/  IMAD.WIDE.U32 R6, R18, UR27, RZ ;  /* 0x0000001b12067c25 */ /* 0x000fe8000f8e00ff */
[----:B----4-:R-:W-:Y:S01]  /*fff0*/  IMAD R5, R14, UR27, R4 ;  /* 0x0000001b0e057c24 */ /* 0x010fe2000f8e0204 */
[----:B---3--:R-:W-:Y:S03]  /*10000*/  LEA R4, P2, R6, R12, 0x7 ;  /* 0x0000000c06047211 */ /* 0x008fe600078438ff */
[----:B------:R-:W-:Y:S01]  /*10010*/  IMAD.IADD R5, R7, 0x1, R5 ;  /* 0x0000000107057824 */ /* 0x000fe200078e0205 */
[----:B------:R-:W-:Y:S04]  /*10020*/  @!P1 LEA R7, P0, R18, R4, 0x5 ;  /* 0x0000000412079211 */ /* 0x000fe800078028ff */
[----:B-----5:R-:W-:Y:S02]  /*10030*/  LEA.HI.X R5, R6, R11, R5, 0x7, P2 ;  /* 0x0000000b06057211 */ /* 0x020fe400010f3c05 */
[----:B------:R-:W-:Y:S02]  /*10040*/  @!P1 LEA R12, P4, R4, R10, 0x1 ;  /* 0x0000000a040c9211 */ /* 0x000fe400078808ff */
[----:B------:R-:W-:Y:S02]  /*10050*/  @!P1 LEA R6, P2, R18, R4, 0x6 ;  /* 0x0000000412069211 */ /* 0x000fe400078430ff */
[----:B------:R-:W-:Y:S02]  /*10060*/  @!P1 LEA.HI.X R13, R4, R20, R5, 0x1, P4 ;  /* 0x00000014040d9211 */ /* 0x000fe400020f0c05 */
[C---:B------:R-:W-:Y:S03]  /*10070*/  @!P1 LEA R10, P3, R7.reuse, R9, 0x1 ;  /* 0x00000009070a9211 */ /* 0x040fe600078608ff */
[----:B------:R-:W-:Y:S01]  /*10080*/  @!PT LDS RZ, [RZ] ;  /* 0x00000000fffff984 */ /* 0x000fe20000000800 */
[----:B------:R-:W-:Y:S01]  /*10090*/  @!PT LDS RZ, [RZ] ;  /* 0x00000000fffff984 */ /* 0x000fe20000000800 */
[----:B------:R-:W-:Y:S01]  /*100a0*/  @!PT LDS RZ, [RZ] ;  /* 0x00000000fffff984 */ /* 0x000fe20000000800 */
[----:B------:R-:W-:Y:S01]  /*100b0*/  @!P1 LDGSTS.E.BYPASS.LTC128B.128 [R225+0x4000], desc[UR20][R12.64] ;  /* 0x040000000ce19fae */ /* 0x000fe2000b901d54 */
[CCC-:B------:R-:W-:Y:S02]  /*100c0*/  @!P1 LEA.HI.X R9, R18.reuse, R5.reuse, R14.reuse, 0x5, P0 ;  /* 0x0000000512099211 */ /* 0x1c0fe400000f2c0e */
[C---:B------:R-:W-:Y:S02]  /*100d0*/  @!P1 LEA.HI.X R14, R18.reuse, R5, R14, 0x6, P2 ;  /* 0x00000005120e9211 */ /* 0x040fe400010f340e */
[----:B------:R-:W-:Y:S01]  /*100e0*/  @P1 STS.128 [R225+0x4800], RZ ;  /* 0x004800ffe1001388 */ /* 0x000fe20000000c00 */
[----:B------:R-:W-:Y:S01]  /*100f0*/  @!P1 LEA.HI.X R11, R7, R21, R9, 0x1, P3 ;  /* 0x00000015070b9211 */ /* 0x000fe200018f0c09 */
[----:B------:R-:W-:Y:S01]  /*10100*/  @!P1 IMAD.WIDE.U32 R4, R18, 0x60, R4 ;  /* 0x0000006012049825 */ /* 0x000fe200078e0004 */
[C---:B------:R-:W-:Y:S03]  /*10110*/  @!P1 LEA R8, P0, R6.reuse, R8, 0x1 ;  /* 0x0000000806089211 */ /* 0x040fe600078008ff */
        /* <DEDUP_REMOVED lines=13> */
[----:B------:R-:W-:Y:S02]  /*101f0*/  @!P1 LEA.HI.X R7, R4, R15, R5, 0x1, P0 ;  /* 0x0000000f04079211 */ /* 0x000fe400000f0c05 */
[----:B------:R-:W-:Y:S03]  /*10200*/  PLOP3.LUT P0, PT, PT, PT, UP0, 0x80, 0x0 ;  /* 0x000000000000781c */ /* 0x000fe60003f0f008 */
        /* <DEDUP_REMOVED lines=10> */
[----:B------:R-:W5:Y:S05]  /*102b0*/  LDSM.16.M88.4 R64, [R139+0x2c00] ;  /* 0x002c00008b40783b */ /* 0x000f6a0000000200 */
[----:B------:R-:W5:Y:S05]  /*102c0*/  LDSM.16.M88.4 R80, [R139+0x3000] ;  /* 0x003000008b50783b */ /* 0x000f6a0000000200 */
[----:B------:R-:W5:Y:S05]  /*102d0*/  LDSM.16.M88.4 R96, [R139+0x3400] ;  /* 0x003400008b60783b */ /* 0x000f6a0000000200 */
[----:B------:R-:W5:Y:S01]  /*102e0*/  LDSM.16.M88.4 R112, [R139+0x3800] ;  /* 0x003800008b70783b */ /* 0x000f620000000200 */
[-C--:B-1----:R-:W-:Y:S04]  /*102f0*/  HMMA.16816.F32.BF16 R4, R128, R16.reuse, RZ ;  /* 0x000000108004723c */ /* 0x082fe800000418ff */
[----:B------:R-:W1:Y:S02]  /*10300*/  LDSM.16.M88.4 R132, [R139+0x3c00] ;  /* 0x003c00008b84783b */ /* 0x000e640000000200 */
[C---:B--2---:R-:W-:Y:S03]  /*10310*/  HMMA.16816.F32.BF16 R8, R124.reuse, R16, RZ ;  /* 0x000000107c08723c */ /* 0x044fe600000418ff */
[----:B------:R-:W-:Y:S03]  /*10320*/  LDSM.16.M88.4 R172, [R215] ;  /* 0x00000000d7ac783b */ /* 0x000fe60000000200 */
[-C--:B------:R-:W-:Y:S02]  /*10330*/  HMMA.16816.F32.BF16 R12, R124, R18.reuse, RZ ;  /* 0x000000127c0c723c */ /* 0x080fe400000418ff */
[----:B------:R-:W2:Y:S04]  /*10340*/  LDSM.16.M88.4 R176, [R216] ;  /* 0x00000000d8b0783b */ /* 0x000ea80000000200 */
[C---:B------:R-:W-:Y:S01]  /*10350*/  HMMA.16816.F32.BF16 R16, R128.reuse, R18, RZ ;  /* 0x000000128010723c */ /* 0x040fe200000418ff */
[----:B------:R-:W2:Y:S05]  /*10360*/  LDSM.16.M88.4 R180, [R215+0x1000] ;  /* 0x00100000d7b4783b */ /* 0x000eaa0000000200 */
[-C--:B---3--:R-:W-:Y:S01]  /*10370*/  HMMA.16816.F32.BF16 R20, R128, R32.reuse, RZ ;  /* 0x000000208014723c */ /* 0x088fe200000418ff */
[----:B------:R-:W3:Y:S05]  /*10380*/  LDSM.16.M88.4 R184, [R223] ;  /* 0x00000000dfb8783b */ /* 0x000eea0000000200 */
[C---:B------:R-:W-:Y:S01]  /*10390*/  HMMA.16816.F32.BF16 R24, R124.reuse, R32, RZ ;  /* 0x000000207c18723c */ /* 0x040fe200000418ff */
[----:B------:R-:W3:Y:S05]  /*103a0*/  LDSM.16.M88.4 R188, [R222] ;  /* 0x00000000debc783b */ /* 0x000eea0000000200 */
[-C--:B------:R-:W-:Y:S01]  /*103b0*/  HMMA.16816.F32.BF16 R28, R124, R34.reuse, RZ ;  /* 0x000000227c1c723c */ /* 0x080fe200000418ff */
[----:B------:R-:W3:Y:S05]  /*103c0*/  LDSM.16.M88.4 R192, [R221] ;  /* 0x00000000ddc0783b */ /* 0x000eea0000000200 */
[C---:B------:R-:W-:Y:S01]  /*103d0*/  HMMA.16816.F32.BF16 R32, R128.reuse, R34, RZ ;  /* 0x000000228020723c */ /* 0x040fe200000418ff */
[----:B------:R-:W3:Y:S05]  /*103e0*/  LDSM.16.M88.4 R196, [R220] ;  /* 0x00000000dcc4783b */ /* 0x000eea0000000200 */
[-C--:B----4-:R-:W-:Y:S01]  /*103f0*/  HMMA.16816.F32.BF16 R36, R128, R48.reuse, RZ ;  /* 0x000000308024723c */ /* 0x090fe200000418ff */
[----:B------:R-:W4:Y:S05]  /*10400*/  LDSM.16.M88.4 R200, [R219] ;  /* 0x00000000dbc8783b */ /* 0x000f2a0000000200 */
[C---:B------:R-:W-:Y:S01]  /*10410*/  HMMA.16816.F32.BF16 R40, R124.reuse, R48, RZ ;  /* 0x000000307c28723c */ /* 0x040fe200000418ff */
[----:B------:R-:W4:Y:S05]  /*10420*/  LDSM.16.M88.4 R204, [R218] ;  /* 0x00000000dacc783b */ /* 0x000f2a0000000200 */
[-C--:B------:R-:W-:Y:S01]  /*10430*/  HMMA.16816.F32.BF16 R44, R124, R50.reuse, RZ ;  /* 0x000000327c2c723c */ /* 0x080fe200000418ff */
[----:B------:R-:W4:Y:S01]  /*10440*/  LDSM.16.M88.4 R208, [R217] ;  /* 0x00000000d9d0783b */ /* 0x000f220000000200 */
[----:B------:R-:W-:Y:S04]  /*10450*/  DEPBAR.LE SB0, 0x0 ;  /* 0x000080000000791a */ /* 0x000fe80000000000 */
[C---:B------:R-:W-:Y:S01]  /*10460*/  HMMA.16816.F32.BF16 R48, R128.reuse, R50, RZ ;  /* 0x000000328030723c */ /* 0x040fe200000418ff */
[----:B------:R-:W-:Y:S05]  /*10470*/  BAR.SYNC.DEFER_BLOCKING 0x0 ;  /* 0x0000000000007b1d */ /* 0x000fea0000010000 */
        /* <DEDUP_REMOVED lines=18> */
[-C--:B------:R-:W-:Y:S01]  /*105a0*/  HMMA.16816.F32.BF16 R124, R124, R134.reuse, RZ ;  /* 0x000000867c7c723c */ /* 0x080fe200000418ff */
[----:B------:R-:W-:Y:S04]  /*105b0*/  IMAD.U32 R132, RZ, RZ, UR25 ;  /* 0x00000019ff847e24 */ /* 0x000fe8000f8e00ff */
[----:B------:R-:W-:Y:S01]  /*105c0*/  IMAD.U32 R133, RZ, RZ, UR25 ;  /* 0x00000019ff857e24 */ /* 0x000fe2000f8e00ff */
[----:B------:R-:W-:Y:S05]  /*105d0*/  HMMA.16816.F32.BF16 R128, R128, R134, RZ ;  /* 0x000000868080723c */ /* 0x000fea00000418ff */
[C---:B------:R-:W-:Y:S01]  /*105e0*/  LOP3.LUT R133, R235.reuse, UR19, R133, 0x96, !PT ;  /* 0x00000013eb857c12 */ /* 0x040fe2000f8e9685 */
[-C--:B--2---:R-:W-:Y:S05]  /*105f0*/  HMMA.16816.F32.BF16 R4, R172, R176.reuse, R4 ;  /* 0x000000b0ac04723c */ /* 0x084fea0000041804 */
[----:B------:R-:W-:Y:S01]  /*10600*/  LOP3.LUT R134, R235, UR19, R132, 0x96, !PT ;  /* 0x00000013eb867c12 */ /* 0x000fe2000f8e9684 */
[C---:B------:R-:W-:Y:S05]  /*10610*/  HMMA.16816.F32.BF16 R8, R180.reuse, R176, R8 ;  /* 0x000000b0b408723c */ /* 0x040fea0000041808 */
[----:B------:R-:W-:Y:S01]  /*10620*/  LOP3.LUT R132, R227, UR6, R234, 0x96, !PT ;  /* 0x00000006e3847c12 */ /* 0x000fe2000f8e96ea */
[-C--:B------:R-:W-:Y:S05]  /*10630*/  HMMA.16816.F32.BF16 R12, R180, R178.reuse, R12 ;  /* 0x000000b2b40c723c */ /* 0x080fea000004180c */
[----:B------:R-:W-:Y:S01]  /*10640*/  IMAD.WIDE.U32 R176, R133, -0x326172a9, RZ ;  /* 0xcd9e8d5785b07825 */ /* 0x000fe200078e00ff */
[C---:B------:R-:W-:Y:S05]  /*10650*/  HMMA.16816.F32.BF16 R16, R172.reuse, R178, R16 ;  /* 0x000000b2ac10723c */ /* 0x040fea0000041810 */
[----:B------:R-:W-:Y:S01]  /*10660*/  LOP3.LUT R135, R177, UR18, R236, 0x96, !PT ;  /* 0x00000012b1877c12 */ /* 0x000fe2000f8e96ec */
[-C--:B---3--:R-:W-:Y:S05]  /*10670*/  HMMA.16816.F32.BF16 R20, R172, R184.reuse, R20 ;  /* 0x000000b8ac14723c */ /* 0x088fea0000041814 */
[----:B------:R-:W-:Y:S01]  /*10680*/  IMAD.WIDE.U32 R178, R134, -0x326172a9, RZ ;  /* 0xcd9e8d5786b27825 */ /* 0x000fe200078e00ff */
[C---:B------:R-:W-:Y:S04]  /*10690*/  HMMA.16816.F32.BF16 R24, R180.reuse, R184, R24 ;  /* 0x000000b8b418723c */ /* 0x040fe80000041818 */
[----:B------:R1:W-:Y:S02]  /*106a0*/  STL.64 [R1+0x20], R178 ;  /* 0x000020b201007387 */ /* 0x0003e40000100a00 */
[-C--:B------:R-:W-:Y:S05]  /*106b0*/  HMMA.16816.F32.BF16 R28, R180, R186.reuse, R28 ;  /* 0x000000bab41c723c */ /* 0x080fea000004181c */
[----:B------:R-:W-:Y:S01]  /*106c0*/  LOP3.LUT R184, R231, UR6, R234, 0x96, !PT ;  /* 0x00000006e7b87c12 */ /* 0x000fe2000f8e96ea */
[C---:B------:R-:W-:Y:S05]  /*106d0*/  HMMA.16816.F32.BF16 R32, R172.reuse, R186, R32 ;  /* 0x000000baac20723c */ /* 0x040fea0000041820 */
[----:B------:R-:W-:Y:S01]  /*106e0*/  IMAD.WIDE.U32 R184, R184, -0x326172a9, RZ ;  /* 0xcd9e8d57b8b87825 */ /* 0x000fe200078e00ff */
[-C--:B------:R-:W-:Y:S05]  /*106f0*/  HMMA.16816.F32.BF16 R36, R172, R188.reuse, R36 ;  /* 0x000000bcac24723c */ /* 0x080fea0000041824 */
[----:B------:R-:W-:Y:S01]  /*10700*/  LOP3.LUT R133, R185, UR26, R176, 0x96, !PT ;  /* 0x0000001ab9857c12 */ /* 0x000fe2000f8e96b0 */
[C---:B------:R-:W-:Y:S05]  /*10710*/  HMMA.16816.F32.BF16 R40, R180.reuse, R188, R40 ;  /* 0x000000bcb428723c */ /* 0x040fea0000041828 */
[----:B------:R-:W-:Y:S01]  /*10720*/  IMAD.WIDE.U32 R176, R135, -0x2daee0ad, RZ ;  /* 0xd2511f5387b07825 */ /* 0x000fe200078e00ff */
[-C--:B------:R-:W-:Y:S05]  /*10730*/  HMMA.16816.F32.BF16 R44, R180, R190.reuse, R44 ;  /* 0x000000beb42c723c */ /* 0x080fea000004182c */
[----:B------:R-:W-:Y:S01]  /*10740*/  LOP3.LUT R135, R177, UR17, R230, 0x96, !PT ;  /* 0x00000011b1877c12 */ /* 0x000fe2000f8e96e6 */
[C---:B------:R-:W-:Y:S06]  /*10750*/  HMMA.16816.F32.BF16 R48, R172.reuse, R190, R48 ;  /* 0x000000beac30723c */ /* 0x040fec0000041830 */
[-C--:B------:R-:W-:Y:S06]  /*10760*/  HMMA.16816.F32.BF16 R52, R172, R192.reuse, R52 ;  /* 0x000000c0ac34723c */ /* 0x080fec0000041834 */
[C---:B------:R-:W-:Y:S06]  /*10770*/  HMMA.16816.F32.BF16 R56, R180.reuse, R192, R56 ;  /* 0x000000c0b438723c */ /* 0x040fec0000041838 */
[-C--:B------:R-:W-:Y:S05]  /*10780*/  HMMA.16816.F32.BF16 R60, R180, R194.reuse, R60 ;  /* 0x000000c2b43c723c */ /* 0x080fea000004183c */
[----:B------:R-:W-:Y:S01]  /*10790*/  IMAD.WIDE.U32 R192, R132, -0x326172a9, RZ ;  /* 0xcd9e8d5784c07825 */ /* 0x000fe200078e00ff */
[----:B------:R-:W-:Y:S01]  /*107a0*/  LOP3.LUT R132, R179, UR18, R232, 0x96, !PT ;  /* 0x00000012b3847c12 */ /* 0x000fe2000f8e96e8 */
[C---:B------:R-:W-:Y:S04]  /*107b0*/  HMMA.16816.F32.BF16 R64, R172.reuse, R194, R64 ;  /* 0x000000c2ac40723c */ /* 0x040fe80000041840 */
[----:B------:R-:W-:Y:S02]  /*107c0*/  LOP3.LUT R134, R193, UR26, R178, 0x96, !PT ;  /* 0x0000001ac1867c12 */ /* 0x000fe4000f8e96b2 */
[-C--:B------:R-:W-:Y:S05]  /*107d0*/  HMMA.16816.F32.BF16 R68, R172, R196.reuse, R68 ;  /* 0x000000c4ac44723c */ /* 0x080fea0000041844 */
[----:B------:R-:W-:Y:S01]  /*107e0*/  IMAD.WIDE.U32 R186, R134, -0x2daee0ad, RZ ;  /* 0xd2511f5386ba7825 */ /* 0x000fe200078e00ff */
[----:B------:R-:W-:Y:S01]  /*107f0*/  FMNMX.FTZ R134, R4, R3, !PT ;  /* 0x0000000304867209 */ /* 0x000fe20007810000 */
[C---:B------:R-:W-:Y:S06]  /*10800*/  HMMA.16816.F32.BF16 R72, R180.reuse, R196, R72 ;  /* 0x000000c4b448723c */ /* 0x040fec0000041848 */
[-C--:B------:R-:W-:Y:S06]  /*10810*/  HMMA.16816.F32.BF16 R76, R180, R198.reuse, R76 ;  /* 0x000000c6b44c723c */ /* 0x080fec000004184c */
[C---:B------:R-:W-:Y:S06]  /*10820*/  HMMA.16816.F32.BF16 R80, R172.reuse, R198, R80 ;  /* 0x000000c6ac50723c */ /* 0x040fec0000041850 */
[-C--:B----4-:R-:W-:Y:S06]  /*10830*/  HMMA.16816.F32.BF16 R84, R172, R200.reuse, R84 ;  /* 0x000000c8ac54723c */ /* 0x090fec0000041854 */
[C---:B------:R-:W-:Y:S06]  /*10840*/  HMMA.16816.F32.BF16 R88, R180.reuse, R200, R88 ;  /* 0x000000c8b458723c */ /* 0x040fec0000041858 */
[-C--:B------:R-:W-:Y:S06]  /*10850*/  HMMA.16816.F32.BF16 R92, R180, R202.reuse, R92 ;  /* 0x000000cab45c723c */ /* 0x080fec000004185c */
        /* <DEDUP_REMOVED lines=8> */
[----:B------:R-:W-:Y:S05]  /*108e0*/  HMMA.16816.F32.BF16 R128, R172, R210, R128 ;  /* 0x000000d2ac80723c */ /* 0x000fea0000041880 */
[----:B------:R-:W-:Y:S06]  /*108f0*/  IMAD.WIDE.U32 R182, R133, -0x2daee0ad, RZ ;  /* 0xd2511f5385b67825 */ /* 0x000fec00078e00ff */
[----:B------:R-:W-:Y:S01]  /*10900*/  LOP3.LUT R137, R183, UR11, R176, 0x96, !PT ;  /* 0x0000000bb7897c12 */ /* 0x000fe2000f8e96b0 */
[----:B------:R-:W-:Y:S04]  /*10910*/  IMAD.WIDE.U32 R132, R132, -0x2daee0ad, RZ ;  /* 0xd2511f5384847825 */ /* 0x000fe800078e00ff */
[----:B------:R-:W-:Y:S01]  /*10920*/  IMAD.WIDE.U32 R176, R135, -0x326172a9, RZ ;  /* 0xcd9e8d5787b07825 */ /* 0x000fe200078e00ff */
[----:B------:R-:W-:Y:S02]  /*10930*/  LOP3.LUT R188, R133, UR17, R226, 0x96, !PT ;  /* 0x0000001185bc7c12 */ /* 0x000fe4000f8e96e2 */
[----:B------:R-:W-:Y:S01]  /*10940*/  FMNMX.FTZ R133, R5, R134, !PT ;  /* 0x0000008605857209 */ /* 0x000fe20007810000 */
[----:B------:R-:W-:Y:S01]  /*10950*/  IMAD.WIDE.U32 R190, R137, -0x326172a9, RZ ;  /* 0xcd9e8d5789be7825 */ /* 0x000fe200078e00ff */
        /* <DEDUP_REMOVED lines=110> */
[----:B-1----:R-:W-:Y:S02]  /*11040*/  FMNMX.FTZ R178, R105, R135, !PT ;  /* 0x0000008769b27209 */ /* 0x002fe40007810000 */
[----:B------:R-:W-:Y:S02]  /*11050*/  FMNMX.FTZ R175, R107, R132, !PT ;  /* 0x000000846baf7209 */ /* 0x000fe40007810000 */
[----:B------:R-:W-:Y:S02]  /*11060*/  FMNMX.FTZ R179, R119, R133, !PT ;  /* 0x0000008577b37209 */ /* 0x000fe40007810000 */
[----:B------:R-:W-:Y:S01]  /*11070*/  FMNMX.FTZ R138, R129, R138, !PT ;  /* 0x0000008a818a7209 */ /* 0x000fe20007810000 */
[----:B------:R-:W-:Y:S06]  /*11080*/  @P0 BRA `(.L_x_644) ;  /* 0xffffffe800880947 */ /* 0x000fec000383ffff */
.L_x_643:
[----:B------:R-:W-:Y:S01]  /*11090*/  FMNMX.FTZ R133, R108, R178, !PT ;  /* 0x000000b26c857209 */ /* 0x000fe20007810000 */
[----:B------:R-:W-:Y:S01]  /*110a0*/  STL [R1+0x468], R185 ;  /* 0x000468b901007387 */ /* 0x000fe20000100800 */
[----:B------:R-:W-:Y:S01]  /*110b0*/  FMNMX.FTZ R132, R110, R175, !PT ;  /* 0x000000af6e847209 */ /* 0x000fe20007810000 */
[----:B------:R-:W1:Y:S01]  /*110c0*/  LDC R211, c[0x0][0x2d8] ;  /* 0x0000b600ffd37b82 */ /* 0x000e620000000800 */
[----:B----4-:R-:W-:Y:S01]  /*110d0*/  FMNMX.FTZ R135, R109, R133, !PT ;  /* 0x000000856d877209 */ /* 0x010fe20007810000 */
        /* <DEDUP_REMOVED lines=10> */
[----:B------:R-:W-:Y:S01]  /*11180*/  UIADD3 UR7, UR25, 0x646e171e, URZ ;  /* 0x646e171e19077890 */ /* 0x000fe2000fffe03f */
[----:B------:R-:W-:Y:S01]  /*11190*/  LOP3.LUT R175, R175, UR10, R132, 0x96, !PT ;  /* 0x0000000aafaf7c12 */ /* 0x000fe2000f8e9684 */
[----:B------:R-:W-:Y:S01]  /*111a0*/  STL [R1+0x334], R225 ;  /* 0x000334e101007387 */ /* 0x000fe20000100800 */
[----:B------:R-:W-:Y:S01]  /*111b0*/  LOP3.LUT R173, R133, UR16, R192, 0x96, !PT ;  /* 0x0000001085ad7c12 */ /* 0x000fe2000f8e96c0 */
[----:B------:R-:W-:Y:S01]  /*111c0*/  UIADD3 UR6, UR24, -0x4ab325aa, URZ ;  /* 0xb54cda5618067890 */ /* 0x000fe2000fffe03f */
[----:B------:R-:W-:Y:S01]  /*111d0*/  FMNMX.FTZ R133, R121, R135, !PT ;  /* 0x0000008779857209 */ /* 0x000fe20007810000 */
[----:B------:R-:W-:Y:S01]  /*111e0*/  STL [R1+0x330], R223 ;  /* 0x000330df01007387 */ /* 0x000fe20000100800 */
[----:B------:R-:W-:Y:S01]  /*111f0*/  FMNMX.FTZ R172, R123, R134, !PT ;  /* 0x000000867bac7209 */ /* 0x000fe20007810000 */
[----:B------:R-:W-:Y:S01]  /*11200*/  IMAD.WIDE.U32 R196, R175, -0x2daee0ad, RZ ;  /* 0xd2511f53afc47825 */ /* 0x000fe200078e00ff */
[----:B------:R-:W-:Y:S01]  /*11210*/  LOP3.LUT R176, R191, UR10, R176, 0x96, !PT ;  /* 0x0000000abfb07c12 */ /* 0x000fe2000f8e96b0 */
[----:B------:R-:W-:Y:S01]  /*11220*/  STL [R1+0x460], R223 ;  /* 0x000460df01007387 */ /* 0x000fe20000100800 */
[----:B------:R-:W-:Y:S01]  /*11230*/  FMNMX.FTZ R132, R126, R172, !PT ;  /* 0x000000ac7e847209 */ /* 0x000fe20007810000 */
[----:B------:R-:W-:Y:S01]  /*11240*/  IMAD.WIDE.U32 R134, R181, -0x2daee0ad, RZ ;  /* 0xd2511f53b5867825 */ /* 0x000fe200078e00ff */
        /* <DEDUP_REMOVED lines=8> */
[----:B------:R-:W-:Y:S01]  /*112d0*/  LOP3.LUT R176, R195, UR8, R134, 0x96, !PT ;  /* 0x00000008c3b07c12 */ /* 0x000fe2000f8e9686 */
[----:B------:R-:W-:Y:S01]  /*112e0*/  STL [R1+0x324], R220 ;  /* 0x000324dc01007387 */ /* 0x000fe20000100800 */
[----:B------:R-:W-:Y:S01]  /*112f0*/  LOP3.LUT R224, R224, 0xfbffffff, RZ, 0xc0, !PT ;  /* 0xfbffffffe0e07812 */ /* 0x000fe200078ec0ff */
[----:B------:R-:W-:Y:S01]  /*11300*/  IMAD.WIDE.U32 R188, R172, -0x326172a9, RZ ;  /* 0xcd9e8d57acbc7825 */ /* 0x000fe200078e00ff */
[----:B------:R-:W-:Y:S01]  /*11310*/  UIADD3 UR22, UR19, 0x1, URZ ;  /* 0x0000000113167890 */ /* 0x000fe2000fffe03f */
[----:B------:R-:W-:Y:S01]  /*11320*/  STL [R1+0x320], R219 ;  /* 0x000320db01007387 */ /* 0x000fe20000100800 */
[----:B------:R-:W-:Y:S01]  /*11330*/  @P1 LOP3.LUT R224, R224, 0x4000000, RZ, 0xfc, !PT ;  /* 0x04000000e0e01812 */ /* 0x000fe200078efcff */
[----:B-1----:R-:W-:Y:S01]  /*11340*/  IMAD R181, R211, 0x48, RZ ;  /* 0x00000048d3b57824 */ /* 0x002fe200078e02ff */
[----:B------:R-:W-:Y:S01]  /*11350*/  LOP3.LUT R190, R189, UR23, R190, 0x96, !PT ;  /* 0x00000017bdbe7c12 */ /* 0x000fe2000f8e96be */
[----:B------:R-:W-:Y:S01]  /*11360*/  STL [R1+0x31c], R218 ;  /* 0x00031cda01007387 */ /* 0x000fe20000100800 */
[----:B------:R-:W-:Y:S03]  /*11370*/  LOP3.LUT R224, R224, 0x7fffffff, RZ, 0xc0, !PT ;  /* 0x7fffffffe0e07812 */ /* 0x000fe600078ec0ff */
[----:B------:R-:W-:Y:S01]  /*11380*/  STL [R1+0x318], R217 ;  /* 0x000318d901007387 */ /* 0x000fe20000100800 */
[----:B------:R-:W-:Y:S03]  /*11390*/  IMAD.WIDE.U32 R190, R190, -0x2daee0ad, RZ ;  /* 0xd2511f53bebe7825 */ /* 0x000fe600078e00ff */
[----:B------:R-:W-:Y:S02]  /*113a0*/  STL [R1+0x314], R216 ;  /* 0x000314d801007387 */ /* 0x000fe40000100800 */
[----:B------:R-:W-:Y:S02]  /*113b0*/  LOP3.LUT R187, R191, UR7, R194, 0x96, !PT ;  /* 0x00000007bfbb7c12 */ /* 0x000fe4000f8e96c2 */
[C---:B------:R-:W-:Y:S01]  /*113c0*/  LOP3.LUT R195, R190.reuse, 0xff, RZ, 0xc0, !PT ;  /* 0x000000ffbec37812 */ /* 0x040fe200078ec0ff */
[----:B------:R-:W-:Y:S01]  /*113d0*/  STL [R1+0x310], R215 ;  /* 0x000310d701007387 */ /* 0x000fe20000100800 */
[----:B------:R-:W-:Y:S02]  /*113e0*/  LOP3.LUT R207, R190, 0xffff, RZ, 0xc0, !PT ;  /* 0x0000ffffbecf7812 */ /* 0x000fe400078ec0ff */
[----:B------:R-:W-:Y:S01]  /*113f0*/  ISETP.LE.U32.AND P1, PT, R195, UR12, PT ;  /* 0x0000000cc3007c0c */ /* 0x000fe2000bf23070 */
[----:B------:R-:W-:Y:S01]  /*11400*/  STL [R1+0x30c], R214 ;  /* 0x00030cd601007387 */ /* 0x000fe20000100800 */
[----:B------:R-:W-:Y:S03]  /*11410*/  SHF.R.U32.HI R208, RZ, 0x18, R190 ;  /* 0x00000018ffd07819 */ /* 0x000fe600000116be */
[----:B------:R1:W-:Y:S04]  /*11420*/  STL [R1+0x308], R139 ;  /* 0x0003088b01007387 */ /* 0x0003e80000100800 */
[----:B------:R-:W-:Y:S04]  /*11430*/  STL.64 [R1+0xa8], R196 ;  /* 0x0000a8c401007387 */ /* 0x000fe80000100a00 */
[----:B------:R-:W2:Y:S04]  /*11440*/  SHFL.BFLY PT, R177, R138, 0x2, 0x1f ;  /* 0x0c401f008ab17f89 */ /* 0x000ea800000e0000 */
[----:B------:R-:W3:Y:S04]  /*11450*/  SHFL.BFLY PT, R180, R137, 0x2, 0x1f ;  /* 0x0c401f0089b47f89 */ /* 0x000ee800000e0000 */
[----:B------:R-:W4:Y:S04]  /*11460*/  SHFL.BFLY PT, R173, R133, 0x2, 0x1f ;  /* 0x0c401f0085ad7f89 */ /* 0x000f2800000e0000 */
[----:B------:R-:W4:Y:S04]  /*11470*/  SHFL.BFLY PT, R178, R132, 0x2, 0x1f ;  /* 0x0c401f0084b27f89 */ /* 0x000f2800000e0000 */
[----:B-1----:R-:W4:Y:S01]  /*11480*/  LDL.LU R139, [R1+0x98] ;  /* 0x00009800018b7983 */ /* 0x002f220000300800 */
[----:B--2---:R-:W-:Y:S01]  /*11490*/  FMNMX.FTZ R135, R138, R177, !PT ;  /* 0x000000b18a877209 */ /* 0x004fe20007810000 */
[----:B------:R-:W-:Y:S01]  /*114a0*/  IMAD.WIDE.U32 R176, R176, -0x326172a9, RZ ;  /* 0xcd9e8d57b0b07825 */ /* 0x000fe200078e00ff */
[----:B------:R-:W-:Y:S02]  /*114b0*/  LOP3.LUT R138, R183, UR9, R186, 0x96, !PT ;  /* 0x00000009b78a7c12 */ /* 0x000fe4000f8e96ba */
[----:B---3--:R-:W-:Y:S01]  /*114c0*/  FMNMX.FTZ R134, R137, R180, !PT ;  /* 0x000000b489867209 */ /* 0x008fe20007810000 */
[----:B------:R-:W1:Y:S01]  /*114d0*/  SHFL.BFLY PT, R179, R135, 0x1, 0x1f ;  /* 0x0c201f0087b37f89 */ /* 0x000e6200000e0000 */
[----:B------:R-:W-:Y:S01]  /*114e0*/  LOP3.LUT R180, R176, 0xff, RZ, 0xc0, !PT ;  /* 0x000000ffb0b47812 */ /* 0x000fe200078ec0ff */
[----:B------:R-:W-:Y:S01]  /*114f0*/  IMAD.WIDE.U32 R198, R138, -0x326172a9, RZ ;  /* 0xcd9e8d578ac67825 */ /* 0x000fe200078e00ff */
[--C-:B------:R-:W-:Y:S01]  /*11500*/  SHF.R.U32.HI R175, RZ, 0x18, R176.reuse ;  /* 0x00000018ffaf7819 */ /* 0x100fe200000116b0 */
[----:B------:R-:W2:Y:S01]  /*11510*/  SHFL.BFLY PT, R137, R134, 0x1, 0x1f ;  /* 0x0c201f0086897f89 */ /* 0x000ea200000e0000 */
[----:B------:R-:W-:Y:S02]  /*11520*/  SHF.R.U32.HI R189, RZ, 0x10, R176 ;  /* 0x00000010ffbd7819 */ /* 0x000fe400000116b0 */
[----:B------:R-:W-:Y:S01]  /*11530*/  LOP3.LUT R200, R176, 0xffff, RZ, 0xc0, !PT ;  /* 0x0000ffffb0c87812 */ /* 0x000fe200078ec0ff */
[----:B------:R-:W-:Y:S01]  /*11540*/  STL.64 [R1+0xa0], R198 ;  /* 0x0000a0c601007387 */ /* 0x000fe20000100a00 */
[----:B----4-:R-:W-:Y:S02]  /*11550*/  FMNMX.FTZ R133, R133, R173, !PT ;  /* 0x000000ad85857209 */ /* 0x010fe40007810000 */
[----:B------:R-:W-:Y:S01]  /*11560*/  FMNMX.FTZ R132, R132, R178, !PT ;  /* 0x000000b284847209 */ /* 0x000fe20007810000 */
[----:B------:R4:W3:Y:S01]  /*11570*/  LDL.S16 R194, [R1+0xdc] ;  /* 0x0000dc0001c27983 */ /* 0x0008e20000100600 */
[----:B------:R-:W-:Y:S01]  /*11580*/  LOP3.LUT R172, R177, UR6, R188, 0x96, !PT ;  /* 0x00000006b1ac7c12 */ /* 0x000fe2000f8e96bc */
[----:B------:R-:W-:Y:S01]  /*11590*/  IMAD.MOV.U32 R177, RZ, RZ, R252 ;  /* 0x000000ffffb17224 */ /* 0x000fe200078e00fc */
[----:B------:R-:W-:Y:S02]  /*115a0*/  LOP3.LUT R201, R199, UR23, R174, 0x96, !PT ;  /* 0x00000017c7c97c12 */ /* 0x000fe4000f8e96ae */
[----:B------:R-:W-:Y:S01]  /*115b0*/  LOP3.LUT R138, R172, 0xff, RZ, 0xc0, !PT ;  /* 0x000000ffac8a7812 */ /* 0x000fe200078ec0ff */
[----:B------:R-:W2:Y:S01]  /*115c0*/  SHFL.BFLY PT, R174, R132, 0x1, 0x1f ;  /* 0x0c201f0084ae7f89 */ /* 0x000ea200000e0000 */
[----:B------:R-:W-:Y:S02]  /*115d0*/  ISETP.LE.U32.AND P2, PT, R175, UR12, PT ;  /* 0x0000000caf007c0c */ /* 0x000fe4000bf43070 */
[----:B------:R-:W-:Y:S02]  /*115e0*/  ISETP.LE.U32.AND P6, PT, R138, UR12, PT ;  /* 0x0000000c8a007c0c */ /* 0x000fe4000bfc3070 */
[----:B------:R-:W-:Y:S01]  /*115f0*/  SHF.R.U32.HI R175, RZ, 0x18, R172 ;  /* 0x00000018ffaf7819 */ /* 0x000fe200000116ac */
[----:B------:R-:W2:Y:S01]  /*11600*/  SHFL.BFLY PT, R138, R133, 0x1, 0x1f ;  /* 0x0c201f00858a7f89 */ /* 0x000ea200000e0000 */
[----:B-1----:R-:W-:Y:S01]  /*11610*/  FMNMX.FTZ R135, R135, R179, !PT ;  /* 0x000000b387877209 */ /* 0x002fe20007810000 */
[----:B------:R-:W-:Y:S01]  /*11620*/  IMAD.SHL.U32 R179, R211, 0x8, RZ ;  /* 0x00000008d3b37824 */ /* 0x000fe200078e00ff */
[----:B------:R-:W-:Y:S02]  /*11630*/  ISETP.LE.U32.AND P4, PT, R175, UR12, PT ;  /* 0x0000000caf007c0c */ /* 0x000fe4000bf83070 */
[C---:B------:R-:W-:Y:S01]  /*11640*/  FSETP.NEU.FTZ.AND P0, PT, R135.reuse, -INF , PT ;  /* 0xff8000008700780b */ /* 0x040fe20003f1d000 */
[----:B------:R-:W-:Y:S01]  /*11650*/  FMUL.FTZ R173, R135, UR4 ;  /* 0x0000000487ad7c20 */ /* 0x000fe20008410000 */
[----:B------:R-:W-:Y:S01]  /*11660*/  ISETP.LE.U32.AND P3, PT, R180, UR12, PT ;  /* 0x0000000cb4007c0c */ /* 0x000fe2000bf63070 */
[----:B------:R-:W-:Y:S01]  /*11670*/  IMAD R175, R211, 0x38, R179 ;  /* 0x00000038d3af7824 */ /* 0x000fe200078e02b3 */
[----:B--2---:R-:W-:Y:S02]  /*11680*/  FMNMX.FTZ R134, R134, R137, !PT ;  /* 0x0000008986867209 */ /* 0x004fe40007810000 */
[----:B------:R-:W-:Y:S02]  /*11690*/  FSEL R173, R173, RZ, P0 ;  /* 0x000000ffadad7208 */ /* 0x000fe40000000000 */
[----:B------:R-:W-:Y:S02]  /*116a0*/  LOP3.LUT R137, R172, 0xffff, RZ, 0xc0, !PT ;  /* 0x0000ffffac897812 */ /* 0x000fe400078ec0ff */
[----:B------:R-:W-:Y:S01]  /*116b0*/  LOP3.LUT R186, R197, UR8, R182, 0x96, !PT ;  /* 0x00000008c5ba7c12 */ /* 0x000fe2000f8e96b6 */
[----:B------:R-:W-:Y:S01]  /*116c0*/  FFMA.FTZ R4, R4, UR4, -R173 ;  /* 0x0000000404047c23 */ /* 0x000fe200080108ad */
[----:B------:R-:W-:Y:S01]  /*116d0*/  SHF.R.U32.HI R137, RZ, 0x8, R137 ;  /* 0x00000008ff897819 */ /* 0x000fe20000011689 */
[--C-:B------:R-:W-:Y:S01]  /*116e0*/  FFMA.FTZ R5, R5, UR4, -R173.reuse ;  /* 0x0000000405057c23 */ /* 0x100fe200080108ad */
[----:B------:R-:W-:Y:S01]  /*116f0*/  FMNMX.FTZ R132, R132, R174, !PT ;  /* 0x000000ae84847209 */ /* 0x000fe20007810000 */
[----:B------:R1:W-:Y:S01]  /*11700*/  MUFU.EX2 R231, R4 ;  /* 0x0000000400e77308 */ /* 0x0003e20000000800 */
[----:B------:R-:W-:Y:S01]  /*11710*/  LOP3.LUT R137, R137, 0xffff, RZ, 0xc0, !PT ;  /* 0x0000ffff89897812 */ /* 0x000fe200078ec0ff */
[----:B------:R-:W-:Y:S01]  /*11720*/  FMUL.FTZ R174, R134, UR4 ;  /* 0x0000000486ae7c20 */ /* 0x000fe20008410000 */
[----:B------:R-:W-:Y:S01]  /*11730*/  @P3 LOP3.LUT R224, R224, 0x80000000, RZ, 0xfc, !PT ;  /* 0x80000000e0e03812 */ /* 0x000fe200078efcff */
[----:B------:R-:W-:Y:S01]  /*11740*/  IMAD.WIDE.U32 R196, R186, -0x326172a9, RZ ;  /* 0xcd9e8d57bac47825 */ /* 0x000fe200078e00ff */
[----:B------:R-:W-:Y:S02]  /*11750*/  FMNMX.FTZ R133, R133, R138, !PT ;  /* 0x0000008a85857209 */ /* 0x000fe40007810000 */
[----:B------:R-:W-:Y:S03]  /*11760*/  LOP3.LUT R224, R224, 0xdfffffff, RZ, 0xc0, !PT ;  /* 0xdfffffffe0e07812 */ /* 0x000fe600078ec0ff */
[----:B------:R-:W2:Y:S01]  /*11770*/  MUFU.EX2 R185, R5 ;  /* 0x0000000500b97308 */ /* 0x000ea20000000800 */
[----:B------:R-:W-:Y:S01]  /*11780*/  LOP3.LUT R186, R197, UR6, R198, 0x96, !PT ;  /* 0x00000006c5ba7c12 */ /* 0x000fe2000f8e96c6 */
[--C-:B------:R-:W-:Y:S01]  /*11790*/  FFMA.FTZ R213, R112, UR4, -R173.reuse ;  /* 0x0000000470d57c23 */ /* 0x100fe200080108ad */
[----:B------:R-:W-:Y:S01]  /*117a0*/  @P2 LOP3.LUT R224, R224, 0x20000000, RZ, 0xfc, !PT ;  /* 0x20000000e0e02812 */ /* 0x000fe200078efcff */
[--C-:B------:R-:W-:Y:S01]  /*117b0*/  FFMA.FTZ R223, R101, UR4, -R173.reuse ;  /* 0x0000000465df7c23 */ /* 0x100fe200080108ad */
[----:B------:R-:W-:Y:S01]  /*117c0*/  SHF.R.U32.HI R198, RZ, 0x10, R190 ;  /* 0x00000010ffc67819 */ /* 0x000fe200000116be */
[--C-:B------:R-:W-:Y:S01]  /*117d0*/  FFMA.FTZ R212, R113, UR4, -R173.reuse ;  /* 0x0000000471d47c23 */ /* 0x100fe200080108ad */
[----:B------:R-:W-:Y:S01]  /*117e0*/  LOP3.LUT R224, R224, 0xbfffffff, RZ, 0xc0, !PT ;  /* 0xbfffffffe0e07812 */ /* 0x000fe200078ec0ff */
[----:B------:R-:W-:Y:S01]  /*117f0*/  FADD.FTZ R0, -R133, R0 ;  /* 0x0000000085007221 */ /* 0x000fe20000010100 */
[----:B------:R-:W-:Y:S01]  /*11800*/  LOP3.LUT R188, R186, 0xff, RZ, 0xc0, !PT ;  /* 0x000000ffbabc7812 */ /* 0x000fe200078ec0ff */
[----:B-1----:R-:W-:Y:S02]  /*11810*/  VIADD R4, R175, 0x1 ;  /* 0x00000001af047836 */ /* 0x002fe40000000000 */
[----:B------:R-:W-:Y:S01]  /*11820*/  FMUL.FTZ R175, R133, UR4 ;  /* 0x0000000485af7c20 */ /* 0x000fe20008410000 */
[--C-:B------:R-:W-:Y:S01]  /*11830*/  FFMA.FTZ R16, R16, UR4, -R173.reuse ;  /* 0x0000000410107c23 */ /* 0x100fe200080108ad */
[----:B------:R-:W-:Y:S01]  /*11840*/  ISETP.LE.U32.AND P3, PT, R188, UR12, PT ;  /* 0x0000000cbc007c0c */ /* 0x000fe2000bf63070 */
[--C-:B------:R-:W-:Y:S01]  /*11850*/  FFMA.FTZ R17, R17, UR4, -R173.reuse ;  /* 0x0000000411117c23 */ /* 0x100fe200080108ad */
[--C-:B------:R-:W-:Y:S01]  /*11860*/  FFMA.FTZ R191, R36, UR4, -R173.reuse ;  /* 0x0000000424bf7c23 */ /* 0x100fe200080108ad */
[----:B------:R-:W-:Y:S01]  /*11870*/  MUFU.EX2 R244, R16 ;  /* 0x0000001000f47308 */ /* 0x000fe20000000800 */
[----:B--2---:R-:W-:Y:S01]  /*11880*/  F2FP.BF16.F32.PACK_AB R138, R185, R231 ;  /* 0x000000e7b98a723e */ /* 0x004fe200000010ff */
[----:B------:R-:W-:Y:S01]  /*11890*/  FMUL.FTZ R0, R0, UR4 ;  /* 0x0000000400007c20 */ /* 0x000fe20008410000 */
[--C-:B------:R-:W-:Y:S01]  /*118a0*/  FFMA.FTZ R199, R48, UR4, -R173.reuse ;  /* 0x0000000430c77c23 */ /* 0x100fe200080108ad */
[--C-:B------:R-:W-:Y:S01]  /*118b0*/  FFMA.FTZ R190, R37, UR4, -R173.reuse ;  /* 0x0000000425be7c23 */ /* 0x100fe200080108ad */
[--C-:B------:R-:W-:Y:S01]  /*118c0*/  FFMA.FTZ R203, R52, UR4, -R173.reuse ;  /* 0x0000000434cb7c23 */ /* 0x100fe200080108ad */
[--C-:B------:R-:W-:Y:S01]  /*118d0*/  FFMA.FTZ R204, R53, UR4, -R173.reuse ;  /* 0x0000000435cc7c23 */ /* 0x100fe200080108ad */
[--C-:B------:R-:W-:Y:S03]  /*118e0*/  FFMA.FTZ R206, R64, UR4, -R173.reuse ;  /* 0x0000000440ce7c23 */ /* 0x100fe600080108ad */
[----:B------:R-:W1:Y:S01]  /*118f0*/  MUFU.EX2 R0, R0 ;  /* 0x0000000000007308 */ /* 0x000e620000000800 */
        /* <DEDUP_REMOVED lines=9> */
[--C-:B------:R-:W-:Y:S01]  /*11990*/  FFMA.FTZ R215, R117, UR4, -R173.reuse ;  /* 0x0000000475d77c23 */ /* 0x100fe200080108ad */
[--C-:B------:R-:W-:Y:S01]  /*119a0*/  FFMA.FTZ R205, R65, UR4, -R173.reuse ;  /* 0x0000000441cd7c23 */ /* 0x100fe200080108ad */
[--C-:B------:R-:W-:Y:S01]  /*119b0*/  FFMA.FTZ R210, R69, UR4, -R173.reuse ;  /* 0x0000000445d27c23 */ /* 0x100fe200080108ad */
[----:B------:R-:W-:Y:S01]  /*119c0*/  LOP3.LUT R69, R187, 0xff, RZ, 0xc0, !PT ;  /* 0x000000ffbb457812 */ /* 0x000fe200078ec0ff */
[--C-:B------:R-:W-:Y:S01]  /*119d0*/  FFMA.FTZ R227, R81, UR4, -R173.reuse ;  /* 0x0000000451e37c23 */ /* 0x100fe200080108ad */
[--C-:B------:R-:W-:Y:S03]  /*119e0*/  FFMA.FTZ R234, R84, UR4, -R173.reuse ;  /* 0x0000000454ea7c23 */ /* 0x100fe600080108ad */
[----:B------:R-:W-:Y:S01]  /*119f0*/  MUFU.EX2 R191, R191 ;  /* 0x000000bf00bf7308 */ /* 0x000fe20000000800 */
[C---:B-1----:R-:W-:Y:S01]  /*11a00*/  FMUL.FTZ R16, R0.reuse, R148 ;  /* 0x0000009400107220 */ /* 0x042fe20000410000 */
[C---:B------:R-:W-:Y:S01]  /*11a10*/  FMUL.FTZ R36, R0.reuse, R140 ;  /* 0x0000008c00247220 */ /* 0x040fe20000410000 */
[C---:B------:R-:W-:Y:S01]  /*11a20*/  FMUL.FTZ R37, R0.reuse, R141 ;  /* 0x0000008d00257220 */ /* 0x040fe20000410000 */
[----:B------:R-:W-:Y:S06]  /*11a30*/  FFMA.FTZ R235, R85, UR4, -R173 ;  /* 0x0000000455eb7c23 */ /* 0x000fec00080108ad */
[----:B------:R-:W-:Y:S01]  /*11a40*/  MUFU.EX2 R199, R199 ;  /* 0x000000c700c77308 */ /* 0x000fe20000000800 */
[----:B--2---:R-:W-:Y:S01]  /*11a50*/  F2FP.BF16.F32.PACK_AB R112, R247, R244 ;  /* 0x000000f4f770723e */ /* 0x004fe200000010ff */
[----:B------:R-:W-:Y:S01]  /*11a60*/  FMUL.FTZ R17, R0, R149 ;  /* 0x0000009500117220 */ /* 0x000fe20000410000 */
[----:B------:R-:W-:Y:S02]  /*11a70*/  SHF.R.U32.HI R149, RZ, 0x18, R187 ;  /* 0x00000018ff957819 */ /* 0x000fe400000116bb */
[----:B------:R-:W-:Y:S05]  /*11a80*/  PRMT R101, R112, 0x7632, R101 ;  /* 0x0000763270657816 */ /* 0x000fea0000000065 */
[----:B------:R-:W-:Y:S10]  /*11a90*/  MUFU.EX2 R190, R190 ;  /* 0x000000be00be7308 */ /* 0x000ff40000000800 */
[----:B------:R-:W-:Y:S10]  /*11aa0*/  MUFU.EX2 R202, R202 ;  /* 0x000000ca00ca7308 */ /* 0x000ff40000000800 */
[----:B------:R-:W-:Y:S10]  /*11ab0*/  MUFU.EX2 R203, R203 ;  /* 0x000000cb00cb7308 */ /* 0x000ff40000000800 */
[----:B------:R-:W-:Y:S10]  /*11ac0*/  MUFU.EX2 R204, R204 ;  /* 0x000000cc00cc7308 */ /* 0x000ff40000000800 */
[----:B------:R-:W-:Y:S10]  /*11ad0*/  MUFU.EX2 R206, R206 ;  /* 0x000000ce00ce7308 */ /* 0x000ff40000000800 */
[----:B------:R-:W-:Y:S01]  /*11ae0*/  MUFU.EX2 R205, R205 ;  /* 0x000000cd00cd7308 */ /* 0x000fe20000000800 */
[----:B------:R-:W-:Y:S02]  /*11af0*/  IMAD.MOV.U32 R176, RZ, RZ, R139 ;  /* 0x000000ffffb07224 */ /* 0x000fe400078e008b */
[----:B------:R4:W2:Y:S03]  /*11b00*/  LDL.S16 R139, [R1+0xe0] ;  /* 0x0000e000018b7983 */ /* 0x0008a60000100600 */
[-C--:B------:R-:W-:Y:S02]  /*11b10*/  LEA R180, P0, R181, R176.reuse, 0x1 ;  /* 0x000000b0b5b47211 */ /* 0x080fe400078008ff */
[-C--:B------:R-:W-:Y:S02]  /*11b20*/  LEA R178, P5, R179, R176.reuse, 0x1 ;  /* 0x000000b0b3b27211 */ /* 0x080fe400078a08ff */
[-C--:B------:R-:W-:Y:S02]  /*11b30*/  LEA.HI.X.SX32 R181, R181, R177.reuse, 0x1, P0 ;  /* 0x000000b1b5b57211 */ /* 0x080fe400000f0eff */
[C---:B------:R-:W-:Y:S02]  /*11b40*/  LEA R182, P0, R4.reuse, R176, 0x1 ;  /* 0x000000b004b67211 */ /* 0x040fe400078008ff */
[-C--:B------:R-:W-:Y:S01]  /*11b50*/  LEA.HI.X.SX32 R179, R179, R177.reuse, 0x1, P5 ;  /* 0x000000b1b3b37211 */ /* 0x080fe200028f0eff */
[----:B------:R1:W-:Y:S01]  /*11b60*/  STL [R1+0x464], R181 ;  /* 0x000464b501007387 */ /* 0x0003e20000100800 */
[----:B------:R-:W-:Y:S02]  /*11b70*/  LEA.HI.X.SX32 R183, R4, R177, 0x1, P0 ;  /* 0x000000b104b77211 */ /* 0x000fe400000f0eff */
[----:B------:R-:W-:Y:S01]  /*11b80*/  FSETP.NEU.FTZ.AND P0, PT, R134, -INF , PT ;  /* 0xff8000008600780b */ /* 0x000fe20003f1d000 */
[----:B------:R4:W-:Y:S01]  /*11b90*/  STL.64 [R1+0x38], R196 ;  /* 0x000038c401007387 */ /* 0x0009e20000100a00 */
[----:B------:R-:W-:Y:S01]  /*11ba0*/  ISETP.LE.U32.AND P5, PT, R137, UR12, PT ;  /* 0x0000000c89007c0c */ /* 0x000fe2000bfa3070 */
[----:B------:R-:W-:Y:S01]  /*11bb0*/  FMUL.FTZ R137, R132, UR4 ;  /* 0x0000000484897c20 */ /* 0x000fe20008410000 */
[----:B------:R-:W-:Y:S01]  /*11bc0*/  FSEL R174, R174, RZ, P0 ;  /* 0x000000ffaeae7208 */ /* 0x000fe20000000000 */
[----:B------:R-:W-:Y:S01]  /*11bd0*/  STL [R1+0x338], R133 ;  /* 0x0003388501007387 */ /* 0x000fe20000100800 */
[----:B------:R-:W-:Y:S01]  /*11be0*/  FSETP.NEU.FTZ.AND P0, PT, R133, -INF , PT ;  /* 0xff8000008500780b */ /* 0x000fe20003f1d000 */
[----:B---3--:R-:W-:Y:S02]  /*11bf0*/  @!P6 HFMA2.BF16_V2 R194, -RZ.H0_H0, RZ.H0_H0, -R138.H0_H0 ;  /* 0x200000ffffc2e231 */ /* 0x008fe4000034098a */
[----:B------:R-:W-:Y:S01]  /*11c00*/  FFMA.FTZ R4, R6, UR4, -R174 ;  /* 0x0000000406047c23 */ /* 0x000fe200080108ae */
[----:B------:R-:W-:Y:S01]  /*11c10*/  PRMT R6, R138, 0x7632, R6 ;  /* 0x000076328a067816 */ /* 0x000fe20000000006 */
[--C-:B------:R-:W-:Y:S01]  /*11c20*/  FFMA.FTZ R80, R51, UR4, -R174.reuse ;  /* 0x0000000433507c23 */ /* 0x100fe200080108ae */
[----:B------:R-:W-:Y:S01]  /*11c30*/  FSEL R175, R175, RZ, P0 ;  /* 0x000000ffafaf7208 */ /* 0x000fe20000000000 */
[----:B------:R3:W-:Y:S01]  /*11c40*/  @!P6 STL.S16 [R1+0xdc], R194 ;  /* 0x0000dcc20100e387 */ /* 0x0007e20000100600 */
[----:B------:R-:W-:Y:S01]  /*11c50*/  FSETP.NEU.FTZ.AND P0, PT, R132, -INF , PT ;  /* 0xff8000008400780b */ /* 0x000fe20003f1d000 */
[----:B------:R4:W-:Y:S01]  /*11c60*/  MUFU.EX2 R241, R4 ;  /* 0x0000000400f17308 */ /* 0x0009e20000000800 */
[--C-:B------:R-:W-:Y:S01]  /*11c70*/  FFMA.FTZ R148, R55, UR4, -R174.reuse ;  /* 0x0000000437947c23 */ /* 0x100fe200080108ae */
[--C-:B------:R-:W-:Y:S01]  /*11c80*/  FFMA.FTZ R238, R102, UR4, -R174.reuse ;  /* 0x0000000466ee7c23 */ /* 0x100fe200080108ae */
[----:B------:R-:W-:Y:S01]  /*11c90*/  FSEL R137, R137, RZ, P0 ;  /* 0x000000ff89897208 */ /* 0x000fe20000000000 */
[--C-:B------:R-:W-:Y:S01]  /*11ca0*/  FFMA.FTZ R250, R109, UR4, -R175.reuse ;  /* 0x000000046dfa7c23 */ /* 0x100fe200080108af */
[--C-:B------:R-:W-:Y:S01]  /*11cb0*/  FFMA.FTZ R8, R8, UR4, -R175.reuse ;  /* 0x0000000408087c23 */ /* 0x100fe200080108af */
[----:B------:R-:W-:Y:S01]  /*11cc0*/  FFMA.FTZ R9, R9, UR4, -R175 ;  /* 0x0000000409097c23 */ /* 0x000fe200080108af */
[----:B-1----:R-:W-:Y:S01]  /*11cd0*/  PRMT R181, R194, 0x7610, R181 ;  /* 0x00007610c2b57816 */ /* 0x002fe200000000b5 */
[--C-:B------:R-:W-:Y:S01]  /*11ce0*/  FFMA.FTZ R15, R15, UR4, -R137.reuse ;  /* 0x000000040f0f7c23 */ /* 0x100fe20008010889 */
[--C-:B------:R-:W-:Y:S01]  /*11cf0*/  FFMA.FTZ R46, R46, UR4, -R137.reuse ;  /* 0x000000042e2e7c23 */ /* 0x100fe20008010889 */
[----:B------:R1:W-:Y:S01]  /*11d00*/  MUFU.EX2 R242, R9 ;  /* 0x0000000900f27308 */ /* 0x0003e20000000800 */
[--C-:B------:R-:W-:Y:S01]  /*11d10*/  FFMA.FTZ R7, R7, UR4, -R174.reuse ;  /* 0x0000000407077c23 */ /* 0x100fe200080108ae */
[----:B------:R-:W-:Y:S01]  /*11d20*/  FFMA.FTZ R10, R10, UR4, -R137 ;  /* 0x000000040a0a7c23 */ /* 0x000fe20008010889 */
[--C-:B----4-:R-:W-:Y:S01]  /*11d30*/  FFMA.FTZ R197, R32, UR4, -R173.reuse ;  /* 0x0000000420c57c23 */ /* 0x110fe200080108ad */
[----:B------:R-:W-:Y:S01]  /*11d40*/  FMUL.FTZ R32, R0, R144 ;  /* 0x0000009000207220 */ /* 0x000fe20000410000 */
[----:B------:R-:W-:Y:S01]  /*11d50*/  FFMA.FTZ R144, R54, UR4, -R174 ;  /* 0x0000000436907c23 */ /* 0x000fe200080108ae */
[--C-:B------:R-:W-:Y:S01]  /*11d60*/  FFMA.FTZ R196, R33, UR4, -R173.reuse ;  /* 0x0000000421c47c23 */ /* 0x100fe200080108ad */
[----:B------:R-:W-:Y:S01]  /*11d70*/  SHF.R.U32.HI R4, RZ, 0x10, R172 ;  /* 0x00000010ff047819 */ /* 0x000fe200000116ac */
[----:B------:R-:W-:Y:S01]  /*11d80*/  FMUL.FTZ R33, R0, R145 ;  /* 0x0000009100217220 */ /* 0x000fe20000410000 */
[----:B------:R-:W-:Y:S01]  /*11d90*/  PRMT R172, R138, 0x5410, R6 ;  /* 0x000054108aac7816 */ /* 0x000fe20000000006 */
[----:B------:R4:W-:Y:S01]  /*11da0*/  MUFU.EX2 R48, R10 ;  /* 0x0000000a00307308 */ /* 0x0009e20000000800 */
[----:B------:R-:W-:Y:S01]  /*11db0*/  @!P6 PRMT R138, R181, 0x5410, RZ ;  /* 0x00005410b58ae816 */ /* 0x000fe200000000ff */
[----:B------:R-:W-:Y:S01]  /*11dc0*/  FFMA.FTZ R181, R100, UR4, -R173 ;  /* 0x0000000464b57c23 */ /* 0x000fe200080108ad */
[----:B---3--:R-:W-:Y:S01]  /*11dd0*/  LOP3.LUT R194, R189, 0xff, RZ, 0xc0, !PT ;  /* 0x000000ffbdc27812 */ /* 0x008fe200078ec0ff */
[--C-:B------:R-:W-:Y:S01]  /*11de0*/  FFMA.FTZ R18, R18, UR4, -R174.reuse ;  /* 0x0000000412127c23 */ /* 0x100fe200080108ae */
[----:B------:R-:W-:Y:S01]  /*11df0*/  LOP3.LUT R189, R4, 0xff, RZ, 0xc0, !PT ;  /* 0x000000ff04bd7812 */ /* 0x000fe200078ec0ff */
[----:B------:R3:W-:Y:S01]  /*11e00*/  STG.E.U16 desc[UR20][R176.64], R138 ;  /* 0x0000008ab0007986 */ /* 0x0007e2000c101514 */
[----:B------:R-:W-:Y:S03]  /*11e10*/  ISETP.LE.U32.AND P2, PT, R194, UR12, PT ;  /* 0x0000000cc2007c0c */ /* 0x000fe6000bf43070 */
[----:B------:R3:W3:Y:S01]  /*11e20*/  MUFU.EX2 R4, R8 ;  /* 0x0000000800047308 */ /* 0x0006e20000000800 */
[----:B-1----:R-:W-:Y:S01]  /*11e30*/  FMUL.FTZ R9, R0, R153 ;  /* 0x0000009900097220 */ /* 0x002fe20000410000 */
[----:B------:R-:W-:Y:S01]  /*11e40*/  FFMA.FTZ R11, R11, UR4, -R137 ;  /* 0x000000040b0b7c23 */ /* 0x000fe20008010889 */
[--C-:B------:R-:W-:Y:S01]  /*11e50*/  FFMA.FTZ R19, R19, UR4, -R174.reuse ;  /* 0x0000000413137c23 */ /* 0x100fe200080108ae */
[--C-:B------:R-:W-:Y:S01]  /*11e60*/  FFMA.FTZ R12, R12, UR4, -R175.reuse ;  /* 0x000000040c0c7c23 */ /* 0x100fe200080108af */
[--C-:B------:R-:W-:Y:S01]  /*11e70*/  FFMA.FTZ R13, R13, UR4, -R175.reuse ;  /* 0x000000040d0d7c23 */ /* 0x100fe200080108af */
[--C-:B------:R-:W-:Y:S01]  /*11e80*/  FFMA.FTZ R251, R114, UR4, -R174.reuse ;  /* 0x0000000472fb7c23 */ /* 0x100fe200080108ae */
[----:B------:R-:W-:Y:S03]  /*11e90*/  FFMA.FTZ R65, R23, UR4, -R174 ;  /* 0x0000000417417c23 */ /* 0x000fe600080108ae */
[----:B------:R1:W1:Y:S01]  /*11ea0*/  MUFU.EX2 R246, R7 ;  /* 0x0000000700f67308 */ /* 0x0002620000000800 */
[----:B----4-:R-:W-:Y:S01]  /*11eb0*/  SHF.R.U32.HI R10, RZ, 0x10, R186 ;  /* 0x00000010ff0a7819 */ /* 0x010fe200000116ba */
[--C-:B------:R-:W-:Y:S01]  /*11ec0*/  FFMA.FTZ R68, R22, UR4, -R174.reuse ;  /* 0x0000000416447c23 */ /* 0x100fe200080108ae */
[--C-:B------:R-:W-:Y:S01]  /*11ed0*/  FFMA.FTZ R23, R39, UR4, -R174.reuse ;  /* 0x0000000427177c23 */ /* 0x100fe200080108ae */
[----:B------:R-:W-:Y:S01]  /*11ee0*/  @P2 LOP3.LUT R224, R224, 0x40000000, RZ, 0xfc, !PT ;  /* 0x40000000e0e02812 */ /* 0x000fe200078efcff */
[--C-:B------:R-:W-:Y:S01]  /*11ef0*/  FFMA.FTZ R50, R50, UR4, -R174.reuse ;  /* 0x0000000432327c23 */ /* 0x100fe200080108ae */
[----:B------:R-:W-:Y:S01]  /*11f00*/  LOP3.LUT R10, R10, 0xff, RZ, 0xc0, !PT ;  /* 0x000000ff0a0a7812 */ /* 0x000fe200078ec0ff */
[----:B------:R-:W-:Y:S01]  /*11f10*/  FFMA.FTZ R153, R67, UR4, -R174 ;  /* 0x0000000443997c23 */ /* 0x000fe200080108ae */
[----:B------:R-:W-:Y:S01]  /*11f20*/  LOP3.LUT R224, R224, 0xefffffff, RZ, 0xc0, !PT ;  /* 0xefffffffe0e07812 */ /* 0x000fe200078ec0ff */
[C---:B---3--:R-:W-:Y:S01]  /*11f30*/  FMUL.FTZ R8, R0.reuse, R152 ;  /* 0x0000009800087220 */ /* 0x048fe20000410000 */
[----:B------:R-:W3:Y:S01]  /*11f40*/  MUFU.EX2 R230, R11 ;  /* 0x0000000b00e67308 */ /* 0x000ee20000000800 */
[----:B------:R-:W-:Y:S01]  /*11f50*/  FFMA.FTZ R145, R0, R228, R4 ;  /* 0x000000e400917223 */ /* 0x000fe20000010004 */
[----:B------:R-:W-:Y:S01]  /*11f60*/  @P1 LOP3.LUT R224, R224, 0x10000000, RZ, 0xfc, !PT ;  /* 0x10000000e0e01812 */ /* 0x000fe200078efcff */
[--C-:B------:R-:W-:Y:S01]  /*11f70*/  FFMA.FTZ R152, R66, UR4, -R174.reuse ;  /* 0x0000000442987c23 */ /* 0x100fe200080108ae */
[----:B------:R-:W-:Y:S01]  /*11f80*/  ISETP.LE.U32.AND P1, PT, R189, UR12, PT ;  /* 0x0000000cbd007c0c */ /* 0x000fe2000bf23070 */
[--C-:B------:R-:W-:Y:S01]  /*11f90*/  FFMA.FTZ R189, R82, UR4, -R174.reuse ;  /* 0x0000000452bd7c23 */ /* 0x100fe200080108ae */
[--C-:B------:R-:W-:Y:S01]  /*11fa0*/  FFMA.FTZ R233, R99, UR4, -R174.reuse ;  /* 0x0000000463e97c23 */ /* 0x100fe200080108ae */
[----:B-1----:R-:W-:Y:S03]  /*11fb0*/  F2FP.BF16.F32.PACK_AB R7, R242, R4 ;  /* 0x00000004f207723e */ /* 0x002fe600000010ff */
[----:B------:R-:W-:Y:S01]  /*11fc0*/  MUFU.EX2 R114, R13 ;  /* 0x0000000d00727308 */ /* 0x000fe20000000800 */
[----:B------:R-:W-:Y:S01]  /*11fd0*/  F2FP.BF16.F32.PACK_AB R5, R246, R241 ;  /* 0x000000f1f605723e */ /* 0x000fe200000010ff */
[----:B------:R-:W-:Y:S01]  /*11fe0*/  FFMA.FTZ R240, R103, UR4, -R174 ;  /* 0x0000000467f07c23 */ /* 0x000fe200080108ae */
[----:B------:R-:W-:Y:S01]  /*11ff0*/  PRMT R0, R7, 0x7610, R0 ;  /* 0x0000761007007816 */ /* 0x000fe20000000000 */
[----:B------:R-:W-:Y:S01]  /*12000*/  FFMA.FTZ R252, R115, UR4, -R174 ;  /* 0x0000000473fc7c23 */ /* 0x000fe200080108ae */
[----:B------:R-:W-:Y:S01]  /*12010*/  PRMT R100, R7, 0x7632, R100 ;  /* 0x0000763207647816 */ /* 0x000fe20000000064 */
[--C-:B------:R-:W-:Y:S01]  /*12020*/  FFMA.FTZ R22, R24, UR4, -R175.reuse ;  /* 0x0000000418167c23 */ /* 0x100fe200080108af */
[----:B------:R-:W-:Y:S03]  /*12030*/  LOP3.LUT R7, R186, 0xffff, RZ, 0xc0, !PT ;  /* 0x0000ffffba077812 */ /* 0x000fe600078ec0ff */
[----:B------:R1:W-:Y:S01]  /*12040*/  MUFU.EX2 R239, R18 ;  /* 0x0000001200ef7308 */ /* 0x0003e20000000800 */
[----:B------:R-:W-:Y:S01]  /*12050*/  PRMT R4, R5, 0x7632, R4 ;  /* 0x0000763205047816 */ /* 0x000fe20000000004 */
[--C-:B------:R-:W-:Y:S01]  /*12060*/  FFMA.FTZ R28, R28, UR4, -R175.reuse ;  /* 0x000000041c1c7c23 */ /* 0x100fe200080108af */
[----:B---3--:R-:W-:Y:S01]  /*12070*/  F2FP.BF16.F32.PACK_AB R64, R230, R48 ;  /* 0x00000030e640723e */ /* 0x008fe200000010ff */
[--C-:B------:R-:W-:Y:S01]  /*12080*/  FFMA.FTZ R40, R40, UR4, -R175.reuse ;  /* 0x0000000428287c23 */ /* 0x100fe200080108af */
[----:B------:R-:W-:Y:S01]  /*12090*/  PRMT R140, R0, 0x5410, R100 ;  /* 0x00005410008c7816 */ /* 0x000fe20000000064 */
[----:B------:R-:W-:Y:S01]  /*120a0*/  FFMA.FTZ R41, R41, UR4, -R175 ;  /* 0x0000000429297c23 */ /* 0x000fe200080108af */
[----:B------:R-:W-:Y:S03]  /*120b0*/  SHF.R.U32.HI R186, RZ, 0x18, R186 ;  /* 0x00000018ffba7819 */ /* 0x000fe600000116ba */
[----:B------:R-:W-:Y:S01]  /*120c0*/  MUFU.EX2 R99, R15 ;  /* 0x0000000f00637308 */ /* 0x000fe20000000800 */
[----:B------:R-:W-:Y:S01]  /*120d0*/  PRMT R138, R112, 0x5410, R101 ;  /* 0x00005410708a7816 */ /* 0x000fe20000000065 */
[----:B------:R-:W-:Y:S01]  /*120e0*/  FFMA.FTZ R44, R44, UR4, -R175 ;  /* 0x000000042c2c7c23 */ /* 0x000fe200080108af */
[----:B------:R-:W-:Y:S01]  /*120f0*/  ISETP.LE.U32.AND P0, PT, R186, UR12, PT ;  /* 0x0000000cba007c0c */ /* 0x000fe2000bf03070 */
[----:B------:R-:W-:Y:S01]  /*12100*/  FFMA.FTZ R186, R70, UR4, -R174 ;  /* 0x0000000446ba7c23 */ /* 0x000fe200080108ae */
[----:B------:R-:W-:Y:S01]  /*12110*/  PRMT R97, R64, 0x7632, R97 ;  /* 0x0000763240617816 */ /* 0x000fe20000000061 */
[--C-:B------:R-:W-:Y:S01]  /*12120*/  FFMA.FTZ R45, R45, UR4, -R175.reuse ;  /* 0x000000042d2d7c23 */ /* 0x100fe200080108af */
[--C-:B------:R-:W-:Y:S03]  /*12130*/  FFMA.FTZ R56, R56, UR4, -R175.reuse ;  /* 0x0000000438387c23 */ /* 0x100fe600080108af */
[----:B------:R-:W3:Y:S01]  /*12140*/  MUFU.EX2 R51, R12 ;  /* 0x0000000c00337308 */ /* 0x000ee20000000800 */
[----:B-1----:R-:W-:Y:S01]  /*12150*/  SHF.R.U32.HI R18, RZ, 0x8, R200 ;  /* 0x00000008ff127819 */ /* 0x002fe200000116c8 */
[----:B------:R-:W-:Y:S01]  /*12160*/  FFMA.FTZ R57, R57, UR4, -R175 ;  /* 0x0000000439397c23 */ /* 0x000fe200080108af */
[----:B------:R-:W-:Y:S01]  /*12170*/  PRMT R141, R64, 0x5410, R97 ;  /* 0x00005410408d7816 */ /* 0x000fe20000000061 */
[--C-:B------:R-:W-:Y:S01]  /*12180*/  FFMA.FTZ R67, R60, UR4, -R175.reuse ;  /* 0x000000043c437c23 */ /* 0x100fe200080108af */
[----:B------:R-:W-:Y:S01]  /*12190*/  LOP3.LUT R11, R18, 0xffff, RZ, 0xc0, !PT ;  /* 0x0000ffff120b7812 */ /* 0x000fe200078ec0ff */
[--C-:B------:R-:W-:Y:S01]  /*121a0*/  FFMA.FTZ R70, R61, UR4, -R175.reuse ;  /* 0x000000043d467c23 */ /* 0x100fe200080108af */
[----:B------:R-:W-:Y:S01]  /*121b0*/  FFMA.FTZ R82, R72, UR4, -R175 ;  /* 0x0000000448527c23 */ /* 0x000fe200080108af */
[----:B------:R-:W-:Y:S01]  /*121c0*/  FFMA.FTZ R72, R79, UR4, -R137 ;  /* 0x000000044f487c23 */ /* 0x000fe20008010889 */
[----:B------:R-:W-:Y:S01]  /*121d0*/  ISETP.LE.U32.AND P2, PT, R11, UR12, PT ;  /* 0x0000000c0b007c0c */ /* 0x000fe2000bf43070 */
[----:B------:R-:W1:Y:S01]  /*121e0*/  MUFU.EX2 R245, R19 ;  /* 0x0000001300f57308 */ /* 0x000e620000000800 */
[--C-:B------:R-:W-:Y:S01]  /*121f0*/  FFMA.FTZ R195, R89, UR4, -R175.reuse ;  /* 0x0000000459c37c23 */ /* 0x100fe200080108af */
[--C-:B------:R-:W-:Y:S01]  /*12200*/  FFMA.FTZ R228, R92, UR4, -R175.reuse ;  /* 0x000000045ce47c23 */ /* 0x100fe200080108af */
[----:B------:R-:W-:Y:S01]  /*12210*/  FFMA.FTZ R249, R108, UR4, -R175 ;  /* 0x000000046cf97c23 */ /* 0x000fe200080108af */
[--C-:B------:R-:W-:Y:S01]  /*12220*/  FFMA.FTZ R14, R14, UR4, -R137.reuse ;  /* 0x000000040e0e7c23 */ /* 0x100fe20008010889 */
[--C-:B------:R-:W-:Y:S01]  /*12230*/  FFMA.FTZ R26, R26, UR4, -R137.reuse ;  /* 0x000000041a1a7c23 */ /* 0x100fe20008010889 */
[--C-:B------:R-:W-:Y:S01]  /*12240*/  FFMA.FTZ R30, R30, UR4, -R137.reuse ;  /* 0x000000041e1e7c23 */ /* 0x100fe20008010889 */
[----:B---3--:R-:W-:Y:S03]  /*12250*/  F2FP.BF16.F32.PACK_AB R96, R114, R51 ;  /* 0x000000337260723e */ /* 0x008fe600000010ff */
        /* <DEDUP_REMOVED lines=9> */
[----:B-1----:R-:W-:Y:S01]  /*122f0*/  F2FP.BF16.F32.PACK_AB R113, R245, R239 ;  /* 0x000000eff571723e */ /* 0x002fe200000010ff */
[--C-:B------:R-:W-:Y:S01]  /*12300*/  FFMA.FTZ R75, R75, UR4, -R137.reuse ;  /* 0x000000044b4b7c23 */ /* 0x100fe20008010889 */
[--C-:B------:R-:W-:Y:S01]  /*12310*/  FFMA.FTZ R78, R78, UR4, -R137.reuse ;  /* 0x000000044e4e7c23 */ /* 0x100fe20008010889 */
[----:B------:R-:W-:Y:S01]  /*12320*/  FFMA.FTZ R92, R90, UR4, -R137 ;  /* 0x000000045a5c7c23 */ /* 0x000fe20008010889 */
[----:B------:R-:W-:Y:S01]  /*12330*/  PRMT R116, R113, 0x7632, R116 ;  /* 0x0000763271747816 */ /* 0x000fe20000000074 */
[----:B------:R-:W-:Y:S04]  /*12340*/  IMAD.WIDE.U32 R200, R201, -0x2daee0ad, RZ ;  /* 0xd2511f53c9c87825 */ /* 0x000fe800078e00ff */
[----:B------:R-:W1:Y:S10]  /*12350*/  MUFU.EX2 R60, R14 ;  /* 0x0000000e003c7308 */ /* 0x000e740000000800 */
[----:B------:R3:W-:Y:S10]  /*12360*/  MUFU.EX2 R90, R31 ;  /* 0x0000001f005a7308 */ /* 0x0007f40000000800 */
[----:B------:R-:W-:Y:S01]  /*12370*/  MUFU.EX2 R196, R196 ;  /* 0x000000c400c47308 */ /* 0x000fe20000000800 */
[----:B-1----:R-:W-:Y:S04]  /*12380*/  F2FP.BF16.F32.PACK_AB R81, R99, R60 ;  /* 0x0000003c6351723e */ /* 0x002fe800000010ff */
[C---:B------:R-:W-:Y:S05]  /*12390*/  PRMT R66, R81.reuse, 0x7632, R66 ;  /* 0x0000763251427816 */ /* 0x040fea0000000042 */
[----:B------:R-:W-:Y:S01]  /*123a0*/  MUFU.EX2 R115, R44 ;  /* 0x0000002c00737308 */ /* 0x000fe20000000800 */
[----:B------:R-:W-:Y:S01]  /*123b0*/  PRMT R103, R81, 0x5410, R66 ;  /* 0x0000541051677816 */ /* 0x000fe20000000042 */
[----:B---3--:R-:W-:Y:S04]  /*123c0*/  FADD.FTZ R31, R242, R145 ;  /* 0x00000091f21f7221 */ /* 0x008fe80000010000 */
[----:B------:R-:W-:Y:S04]  /*123d0*/  FADD.FTZ R31, R51, R31 ;  /* 0x0000001f331f7221 */ /* 0x000fe80000010000 */
[----:B------:R-:W-:Y:S10]  /*123e0*/  MUFU.EX2 R79, R28 ;  /* 0x0000001c004f7308 */ /* 0x000ff40000000800 */
[----:B------:R-:W-:Y:S10]  /*123f0*/  MUFU.EX2 R68, R68 ;  /* 0x0000004400447308 */ /* 0x000ff40000000800 */
[----:B------:R-:W-:Y:S10]  /*12400*/  MUFU.EX2 R153, R153 ;  /* 0x0000009900997308 */ /* 0x000ff40000000800 */
[----:B------:R-:W-:Y:S01]  /*12410*/  MUFU.EX2 R186, R186 ;  /* 0x000000ba00ba7308 */ /* 0x000fe20000000800 */
[----:B--2---:R-:W-:Y:S05]  /*12420*/  @!P5 HFMA2.BF16_V2 R139, -RZ.H0_H0, RZ.H0_H0, -R6.H0_H0 ;  /* 0x200000ffff8bd231 */ /* 0x004fea0000340906 */
[----:B------:R-:W-:Y:S01]  /*12430*/  PRMT R133, R139, 0x7610, R133 ;  /* 0x000076108b857816 */ /* 0x000fe20000000085 */
[----:B------:R1:W-:Y:S03]  /*12440*/  @!P5 STL.S16 [R1+0xe0], R139 ;  /* 0x0000e08b0100d387 */ /* 0x0003e60000100600 */
[----:B------:R-:W-:Y:S01]  /*12450*/  @!P5 PRMT R6, R133, 0x5410, RZ ;  /* 0x000054108506d816 */ /* 0x000fe200000000ff */
[----:B------:R2:W3:Y:S01]  /*12460*/  LDL.S16 R232, [R1+0x150] ;  /* 0x0001500001e87983 */ /* 0x0004e20000100600 */
[----:B------:R-:W-:Y:S03]  /*12470*/  ISETP.LE.U32.AND P5, PT, R10, UR12, PT ;  /* 0x0000000c0a007c0c */ /* 0x000fe6000bfa3070 */
[----:B------:R2:W4:Y:S04]  /*12480*/  LDL.S16 R225, [R1+0x14c] ;  /* 0x00014c0001e17983 */ /* 0x0005280000100600 */
[----:B------:R2:W2:Y:S04]  /*12490*/  LDL.S16 R221, [R1+0x138] ;  /* 0x0001380001dd7983 */ /* 0x0004a80000100600 */
[----:B------:R2:W2:Y:S04]  /*124a0*/  LDL.S16 R220, [R1+0x134] ;  /* 0x0001340001dc7983 */ /* 0x0004a80000100600 */
[----:B------:R2:W2:Y:S04]  /*124b0*/  LDL.S16 R219, [R1+0x130] ;  /* 0x0001300001db7983 */ /* 0x0004a80000100600 */
[----:B------:R2:W2:Y:S01]  /*124c0*/  LDL.S16 R218, [R1+0x148] ;  /* 0x0001480001da7983 */ /* 0x0004a20000100600 */
[--C-:B-1----:R-:W-:Y:S01]  /*124d0*/  FFMA.FTZ R139, R128, UR4, -R173.reuse ;  /* 0x00000004808b7c23 */ /* 0x102fe200080108ad */
[----:B------:R-:W-:Y:S01]  /*124e0*/  PRMT R128, R5, 0x5410, R4 ;  /* 0x0000541005807816 */ /* 0x000fe20000000004 */
[----:B------:R-:W-:Y:S01]  /*124f0*/  FFMA.FTZ R173, R129, UR4, -R173 ;  /* 0x0000000481ad7c23 */ /* 0x000fe200080108ad */
[----:B------:R-:W-:Y:S01]  /*12500*/  PRMT R129, R113, 0x5410, R116 ;  /* 0x0000541071817816 */ /* 0x000fe20000000074 */
[----:B------:R1:W2:Y:S04]  /*12510*/  LDL.S16 R217, [R1+0x144] ;  /* 0x0001440001d97983 */ /* 0x0002a80000100600 */
[----:B------:R1:W2:Y:S04]  /*12520*/  LDL.S16 R216, [R1+0x140] ;  /* 0x0001400001d87983 */ /* 0x0002a80000100600 */
[----:B------:R1:W2:Y:S04]  /*12530*/  LDL.S16 R214, [R1+0x13c] ;  /* 0x00013c0001d67983 */ /* 0x0002a80000100600 */
[----:B------:R1:W2:Y:S04]  /*12540*/  LDL.S16 R133, [R1+0x154] ;  /* 0x0001540001857983 */ /* 0x0002a80000100600 */
[----:B------:R1:W-:Y:S04]  /*12550*/  STG.E.U16 desc[UR20][R176.64+0x2], R6 ;  /* 0x00000206b0007986 */ /* 0x0003e8000c101514 */
[----:B------:R2:W-:Y:S04]  /*12560*/  STL.64 [R1+0x448], R8 ;  /* 0x0004480801007387 */ /* 0x0005e80000100a00 */
[----:B------:R-:W-:Y:S04]  /*12570*/  STL [R1+0x394], R16 ;  /* 0x0003941001007387 */ /* 0x000fe80000100800 */
[----:B------:R-:W-:Y:S04]  /*12580*/  STL [R1+0x398], R17 ;  /* 0x0003981101007387 */ /* 0x000fe80000100800 */
[----:B------:R-:W-:Y:S04]  /*12590*/  STL [R1+0x390], R32 ;  /* 0x0003902001007387 */ /* 0x000fe80000100800 */
[----:B------:R-:W-:Y:S04]  /*125a0*/  STL [R1+0x39c], R33 ;  /* 0x00039c2101007387 */ /* 0x000fe80000100800 */
[----:B------:R-:W-:Y:S01]  /*125b0*/  STL [R1+0x3a0], R36 ;  /* 0x0003a02401007387 */ /* 0x000fe20000100800 */
[----:B-1----:R-:W-:Y:S03]  /*125c0*/  SHF.R.U32.HI R6, RZ, 0x8, R7 ;  /* 0x00000008ff067819 */ /* 0x002fe60000011607 */
[----:B------:R-:W-:Y:S01]  /*125d0*/  STL [R1+0x3a4], R37 ;  /* 0x0003a42501007387 */ /* 0x000fe20000100800 */
[----:B------:R-:W-:Y:S02]  /*125e0*/  SHF.R.U32.HI R7, RZ, 0x10, R187 ;  /* 0x00000010ff077819 */ /* 0x000fe400000116bb */
[----:B------:R-:W-:Y:S02]  /*125f0*/  LOP3.LUT R6, R6, 0xffff, RZ, 0xc0, !PT ;  /* 0x0000ffff06067812 */ /* 0x000fe400078ec0ff */
[----:B------:R-:W-:Y:S02]  /*12600*/  LOP3.LUT R84, R7, 0xff, RZ, 0xc0, !PT ;  /* 0x000000ff07547812 */ /* 0x000fe400078ec0ff */
[----:B------:R-:W-:Y:S01]  /*12610*/  ISETP.LE.U32.AND P6, PT, R6, UR12, PT ;  /* 0x0000000c06007c0c */ /* 0x000fe2000bfc3070 */
[----:B---3--:R-:W-:Y:S02]  /*12620*/  @!P1 HFMA2.BF16_V2 R232, -RZ.H0_H0, RZ.H0_H0, -R5.H0_H0 ;  /* 0x200000ffffe89231 */ /* 0x008fe40000340905 */
[----:B----4-:R-:W-:Y:S03]  /*12630*/  @!P4 HFMA2.BF16_V2 R225, -RZ.H0_H0, RZ.H0_H0, -R4.H0_H0 ;  /* 0x200000ffffe1c231 */ /* 0x010fe60000340904 */
[----:B------:R-:W-:Y:S01]  /*12640*/  PRMT R53, R232, 0x7610, R53 ;  /* 0x00007610e8357816 */ /* 0x000fe20000000035 */
[----:B------:R-:W-:Y:S01]  /*12650*/  @!P1 STL.S16 [R1+0x150], R232 ;  /* 0x000150e801009387 */ /* 0x000fe20000100600 */
[----:B--2---:R-:W-:Y:S01]  /*12660*/  @!P3 HFMA2.BF16_V2 R221, -RZ.H0_H0, RZ.H0_H0, -R0.H0_H0 ;  /* 0x200000ffffddb231 */ /* 0x004fe20000340900 */
[----:B------:R-:W-:Y:S02]  /*12670*/  PRMT R52, R225, 0x7610, R52 ;  /* 0x00007610e1347816 */ /* 0x000fe40000000034 */
[----:B------:R1:W-:Y:S01]  /*12680*/  @!P4 STL.S16 [R1+0x14c], R225 ;  /* 0x00014ce10100c387 */ /* 0x0003e20000100600 */
[----:B------:R-:W-:Y:S01]  /*12690*/  @!P1 PRMT R5, R53, 0x5410, RZ ;  /* 0x0000541035059816 */ /* 0x000fe200000000ff */
[----:B------:R-:W-:Y:S01]  /*126a0*/  @!P6 HFMA2.BF16_V2 R220, -RZ.H0_H0, RZ.H0_H0, -R100.H0_H0 ;  /* 0x200000ffffdce231 */ /* 0x000fe20000340964 */
[----:B------:R-:W-:Y:S01]  /*126b0*/  @!P4 PRMT R4, R52, 0x5410, RZ ;  /* 0x000054103404c816 */ /* 0x000fe200000000ff */
[----:B------:R2:W-:Y:S01]  /*126c0*/  @!P3 STL.S16 [R1+0x138], R221 ;  /* 0x000138dd0100b387 */ /* 0x0005e20000100600 */
[----:B------:R-:W-:Y:S01]  /*126d0*/  LOP3.LUT P3, RZ, R224, 0x80000000, RZ, 0xc0, !PT ;  /* 0x80000000e0ff7812 */ /* 0x000fe2000786c0ff */
[----:B------:R-:W-:Y:S01]  /*126e0*/  @!P5 HFMA2.BF16_V2 R219, -RZ.H0_H0, RZ.H0_H0, -R64.H0_H0 ;  /* 0x200000ffffdbd231 */ /* 0x000fe20000340940 */
[----:B------:R-:W-:Y:S01]  /*126f0*/  ISETP.LE.U32.AND P4, PT, R188, UR12, PT ;  /* 0x0000000cbc007c0c */ /* 0x000fe2000bf83070 */
[----:B------:R-:W-:Y:S01]  /*12700*/  STG.E.U16 desc[UR20][R178.64], R5 ;  /* 0x00000005b2007986 */ /* 0x000fe2000c101514 */
[----:B------:R-:W-:Y:S01]  /*12710*/  PRMT R49, R221, 0x7610, R49 ;  /* 0x00007610dd317816 */ /* 0x000fe20000000031 */
[----:B------:R-:W-:Y:S01]  /*12720*/  FFMA.FTZ R52, R35, UR4, -R174 ;  /* 0x0000000423347c23 */ /* 0x000fe200080108ae */
[----:B------:R-:W-:Y:S01]  /*12730*/  PRMT R18, R219, 0x7610, R18 ;  /* 0x00007610db127816 */ /* 0x000fe20000000012 */
[----:B------:R3:W-:Y:S01]  /*12740*/  STG.E.U16 desc[UR20][R178.64+0x2], R4 ;  /* 0x00000204b2007986 */ /* 0x0007e2000c101514 */
[----:B------:R-:W-:Y:S01]  /*12750*/  PRMT R19, R220, 0x7610, R19 ;  /* 0x00007610dc137816 */ /* 0x000fe20000000013 */
[----:B------:R-:W-:Y:S01]  /*12760*/  FFMA.FTZ R53, R34, UR4, -R174 ;  /* 0x0000000422357c23 */ /* 0x000fe200080108ae */
[----:B------:R-:W-:Y:S01]  /*12770*/  @!P5 PRMT R64, R18, 0x5410, RZ ;  /* 0x000054101240d816 */ /* 0x000fe200000000ff */
[----:B------:R4:W-:Y:S01]  /*12780*/  @!P6 STL.S16 [R1+0x134], R220 ;  /* 0x000134dc0100e387 */ /* 0x0009e20000100600 */
[----:B------:R-:W-:Y:S01]  /*12790*/  @!P6 PRMT R100, R19, 0x5410, RZ ;  /* 0x000054101364e816 */ /* 0x000fe200000000ff */
[----:B------:R-:W-:Y:S01]  /*127a0*/  @!P3 HFMA2.BF16_V2 R218, -RZ.H0_H0, RZ.H0_H0, -R112.H0_H0 ;  /* 0x200000ffffdab231 */ /* 0x000fe20000340970 */
[----:B------:R-:W-:Y:S01]  /*127b0*/  ISETP.LE.U32.AND P6, PT, R69, UR12, PT ;  /* 0x0000000c45007c0c */ /* 0x000fe2000bfc3070 */
[----:B------:R4:W-:Y:S01]  /*127c0*/  @!P5 STL.S16 [R1+0x130], R219 ;  /* 0x000130db0100d387 */ /* 0x0009e20000100600 */
[----:B------:R-:W-:Y:S01]  /*127d0*/  @!P4 PRMT R0, R49, 0x5410, RZ ;  /* 0x000054103100c816 */ /* 0x000fe200000000ff */
[----:B------:R-:W-:Y:S01]  /*127e0*/  @!P2 HFMA2.BF16_V2 R217, -RZ.H0_H0, RZ.H0_H0, -R101.H0_H0 ;  /* 0x200000ffffd9a231 */ /* 0x000fe20000340965 */
[----:B------:R-:W-:Y:S01]  /*127f0*/  ISETP.LE.U32.AND P4, PT, R11, UR12, PT ;  /* 0x0000000c0b007c0c */ /* 0x000fe2000bf83070 */
[----:B------:R4:W-:Y:S01]  /*12800*/  @!P3 STL.S16 [R1+0x148], R218 ;  /* 0x000148da0100b387 */ /* 0x0009e20000100600 */
[----:B------:R-:W-:Y:S01]  /*12810*/  PRMT R9, R218, 0x7610, R9 ;  /* 0x00007610da097816 */ /* 0x000fe20000000009 */
[----:B-1----:R-:W-:Y:S01]  /*12820*/  FFMA.FTZ R225, R124, UR4, -R175 ;  /* 0x000000047ce17c23 */ /* 0x002fe200080108af */
[----:B------:R-:W-:Y:S01]  /*12830*/  PRMT R8, R217, 0x7610, R8 ;  /* 0x00007610d9087816 */ /* 0x000fe20000000008 */
[----:B------:R1:W-:Y:S01]  /*12840*/  @!P2 STL.S16 [R1+0x144], R217 ;  /* 0x000144d90100a387 */ /* 0x0003e20000100600 */
[C---:B------:R-:W-:Y:S01]  /*12850*/  LOP3.LUT P2, RZ, R224.reuse, 0x40000000, RZ, 0xc0, !PT ;  /* 0x40000000e0ff7812 */ /* 0x040fe2000784c0ff */
[----:B------:R-:W-:Y:S01]  /*12860*/  @!P0 HFMA2.BF16_V2 R133, -RZ.H0_H0, RZ.H0_H0, -R97.H0_H0 ;  /* 0x200000ffff858231 */ /* 0x000fe20000340961 */
[----:B------:R-:W-:Y:S01]  /*12870*/  @!P3 PRMT R112, R9, 0x5410, RZ ;  /* 0x000054100970b816 */ /* 0x000fe200000000ff */
[----:B--2---:R-:W-:Y:S01]  /*12880*/  IMAD.MOV.U32 R221, RZ, RZ, R237 ;  /* 0x000000ffffdd7224 */ /* 0x004fe200078e00ed */
[----:B------:R-:W-:Y:S01]  /*12890*/  LOP3.LUT P1, RZ, R224, 0x10000000, RZ, 0xc0, !PT ;  /* 0x10000000e0ff7812 */ /* 0x000fe2000782c0ff */
[----:B------:R-:W-:Y:S01]  /*128a0*/  FFMA.FTZ R49, R38, UR4, -R174 ;  /* 0x0000000426317c23 */ /* 0x000fe200080108ae */
[----:B------:R-:W-:Y:S01]  /*128b0*/  PRMT R10, R133, 0x7610, R10 ;  /* 0x00007610850a7816 */ /* 0x000fe2000000000a */
[--C-:B------:R-:W-:Y:S01]  /*128c0*/  FFMA.FTZ R188, R71, UR4, -R174.reuse ;  /* 0x0000000447bc7c23 */ /* 0x100fe200080108ae */
[----:B------:R-:W-:Y:S01]  /*128d0*/  @!P4 PRMT R101, R8, 0x5410, RZ ;  /* 0x000054100865c816 */ /* 0x000fe200000000ff */
[----:B------:R-:W-:Y:S01]  /*128e0*/  FFMA.FTZ R232, R98, UR4, -R174 ;  /* 0x0000000462e87c23 */ /* 0x000fe200080108ae */
[----:B------:R-:W-:Y:S01]  /*128f0*/  ISETP.LE.U32.AND P4, PT, R194, UR12, PT ;  /* 0x0000000cc2007c0c */ /* 0x000fe2000bf83070 */
[----:B---3--:R-:W-:Y:S01]  /*12900*/  IMAD.WIDE R4, R211, 0x70, R178 ;  /* 0x00000070d3047825 */ /* 0x008fe200078e02b2 */
[----:B------:R-:W-:Y:S01]  /*12910*/  @!P0 PRMT R97, R10, 0x5410, RZ ;  /* 0x000054100a618816 */ /* 0x000fe200000000ff */
[----:B------:R-:W-:Y:S02]  /*12920*/  MUFU.EX2 R69, R65 ;  /* 0x0000004100457308 */ /* 0x000fe40000000800 */
[----:B------:R-:W-:Y:S02]  /*12930*/  @!P2 HFMA2.BF16_V2 R216, -RZ.H0_H0, RZ.H0_H0, -R113.H0_H0 ;  /* 0x200000ffffd8a231 */ /* 0x000fe40000340971 */
[----:B----4-:R-:W-:Y:S01]  /*12940*/  IMAD.MOV.U32 R220, RZ, RZ, R236 ;  /* 0x000000ffffdc7224 */ /* 0x010fe200078e00ec */
[----:B------:R2:W-:Y:S01]  /*12950*/  STG.E.U16 desc[UR20][R4.64], R0 ;  /* 0x0000000004007986 */ /* 0x0005e2000c101514 */
[--C-:B------:R-:W-:Y:S01]  /*12960*/  FFMA.FTZ R194, R83, UR4, -R174.reuse ;  /* 0x0000000453c27c23 */ /* 0x100fe200080108ae */
[----:B------:R-:W-:Y:S01]  /*12970*/  FFMA.FTZ R211, R87, UR4, -R174 ;  /* 0x0000000457d37c23 */ /* 0x000fe200080108ae */
[----:B------:R-:W-:Y:S01]  /*12980*/  PRMT R6, R216, 0x7610, R6 ;  /* 0x00007610d8067816 */ /* 0x000fe20000000006 */
[----:B------:R3:W-:Y:S01]  /*12990*/  @!P2 STL.S16 [R1+0x140], R216 ;  /* 0x000140d80100a387 */ /* 0x0007e20000100600 */
[----:B------:R-:W-:Y:S01]  /*129a0*/  LOP3.LUT P2, RZ, R224, 0x20000000, RZ, 0xc0, !PT ;  /* 0x20000000e0ff7812 */ /* 0x000fe2000784c0ff */
[--C-:B------:R-:W-:Y:S01]  /*129b0*/  FFMA.FTZ R219, R118, UR4, -R174.reuse ;  /* 0x0000000476db7c23 */ /* 0x100fe200080108ae */
[----:B------:R-:W-:Y:S01]  /*129c0*/  @!P4 PRMT R113, R6, 0x5410, RZ ;  /* 0x000054100671c816 */ /* 0x000fe200000000ff */
[----:B------:R-:W-:Y:S01]  /*129d0*/  STG.E.U16 desc[UR20][R182.64], R100 ;  /* 0x00000064b6007986 */ /* 0x000fe2000c101514 */
[----:B------:R-:W-:Y:S01]  /*129e0*/  PRMT R87, R96, 0x7632, R87 ;  /* 0x0000763260577816 */ /* 0x000fe20000000057 */
[--C-:B------:R-:W-:Y:S01]  /*129f0*/  FFMA.FTZ R218, R119, UR4, -R174.reuse ;  /* 0x0000000477da7c23 */ /* 0x100fe200080108ae */
[----:B------:R-:W-:Y:S01]  /*12a00*/  LOP3.LUT R224, R224, 0xf7ffffff, RZ, 0xc0, !PT ;  /* 0xf7ffffffe0e07812 */ /* 0x000fe200078ec0ff */
[----:B------:R-:W-:Y:S01]  /*12a10*/  FFMA.FTZ R118, R76, UR4, -R175 ;  /* 0x000000044c767c23 */ /* 0x000fe200080108af */
[----:B------:R-:W-:Y:S01]  /*12a20*/  PRMT R117, R96, 0x5410, R87 ;  /* 0x0000541060757816 */ /* 0x000fe20000000057 */
[--C-:B------:R-:W-:Y:S01]  /*12a30*/  FFMA.FTZ R119, R77, UR4, -R175.reuse ;  /* 0x000000044d777c23 */ /* 0x100fe200080108af */
[--C-:B------:R-:W-:Y:S01]  /*12a40*/  FFMA.FTZ R236, R104, UR4, -R175.reuse ;  /* 0x0000000468ec7c23 */ /* 0x100fe200080108af */
[----:B------:R-:W-:Y:S01]  /*12a50*/  MUFU.EX2 R77, R52 ;  /* 0x00000034004d7308 */ /* 0x000fe20000000800 */
[--C-:B------:R-:W-:Y:S01]  /*12a60*/  FFMA.FTZ R237, R105, UR4, -R175.reuse ;  /* 0x0000000469ed7c23 */ /* 0x100fe200080108af */
[----:B------:R-:W-:Y:S02]  /*12a70*/  @!P2 HFMA2.BF16_V2 R214, -RZ.H0_H0, RZ.H0_H0, -R116.H0_H0 ;  /* 0x200000ffffd6a231 */ /* 0x000fe40000340974 */
[----:B-1----:R-:W-:Y:S03]  /*12a80*/  FFMA.FTZ R217, R120, UR4, -R175 ;  /* 0x0000000478d97c23 */ /* 0x002fe600080108af */
[----:B------:R-:W-:Y:S01]  /*12a90*/  PRMT R7, R214, 0x7610, R7 ;  /* 0x00007610d6077816 */ /* 0x000fe20000000007 */
[----:B------:R1:W-:Y:S02]  /*12aa0*/  @!P2 STL.S16 [R1+0x13c], R214 ;  /* 0x00013cd60100a387 */ /* 0x0003e40000100600 */
[----:B------:R-:W4:Y:S01]  /*12ab0*/  MUFU.EX2 R105, R20 ;  /* 0x0000001400697308 */ /* 0x000f220000000800 */
[----:B--2---:R-:W-:Y:S01]  /*12ac0*/  LOP3.LUT R0, R198, 0xff, RZ, 0xc0, !PT ;  /* 0x000000ffc6007812 */ /* 0x004fe200078ec0ff */
[----:B------:R2:W-:Y:S01]  /*12ad0*/  @!P0 STL.S16 [R1+0x154], R133 ;  /* 0x0001548501008387 */ /* 0x0005e20000100600 */
[----:B------:R-:W-:Y:S01]  /*12ae0*/  @!P2 PRMT R116, R7, 0x5410, RZ ;  /* 0x000054100774a816 */ /* 0x000fe200000000ff */
[----:B------:R-:W-:Y:S01]  /*12af0*/  FFMA.FTZ R198, R86, UR4, -R174 ;  /* 0x0000000456c67c23 */ /* 0x000fe200080108ae */
[----:B------:R-:W-:Y:S01]  /*12b00*/  ISETP.LE.U32.AND P0, PT, R0, UR12, PT ;  /* 0x0000000c00007c0c */ /* 0x000fe2000bf03070 */
[----:B------:R2:W2:Y:S01]  /*12b10*/  LDL.S16 R6, [R1+0x120] ;  /* 0x0001200001067983 */ /* 0x0004a20000100600 */
[----:B------:R-:W-:Y:S01]  /*12b20*/  FADD.FTZ R0, -R132, R2 ;  /* 0x0000000284007221 */ /* 0x000fe20000010100 */
[--C-:B------:R-:W-:Y:S01]  /*12b30*/  FFMA.FTZ R7, R25, UR4, -R175.reuse ;  /* 0x0000000419077c23 */ /* 0x100fe200080108af */
[--C-:B------:R-:W-:Y:S01]  /*12b40*/  FFMA.FTZ R86, R73, UR4, -R175.reuse ;  /* 0x0000000449567c23 */ /* 0x100fe200080108af */
[----:B------:R2:W2:Y:S01]  /*12b50*/  LDL.S16 R4, [R1+0x11c] ;  /* 0x00011c0001047983 */ /* 0x0004a20000100600 */
[----:B------:R-:W-:Y:S01]  /*12b60*/  FMUL.FTZ R0, R0, UR4 ;  /* 0x0000000400007c20 */ /* 0x000fe20008410000 */
[----:B---3--:R-:W-:Y:S01]  /*12b70*/  FFMA.FTZ R216, R121, UR4, -R175 ;  /* 0x0000000479d87c23 */ /* 0x008fe200080108af */
[----:B------:R-:W-:Y:S01]  /*12b80*/  MUFU.EX2 R65, R7 ;  /* 0x0000000700417308 */ /* 0x000fe20000000800 */
[----:B------:R-:W3:Y:S01]  /*12b90*/  LDL.LU.64 R8, [R1+0x38] ;  /* 0x0000380001087983 */ /* 0x000ee20000300a00 */
[----:B----4-:R-:W-:Y:S04]  /*12ba0*/  F2FP.BF16.F32.PACK_AB R83, R108, R105 ;  /* 0x000000696c53723e */ /* 0x010fe800000010ff */
[C---:B------:R-:W-:Y:S04]  /*12bb0*/  PRMT R85, R83.reuse, 0x7632, R85 ;  /* 0x0000763253557816 */ /* 0x040fe80000000055 */
[----:B------:R-:W-:Y:S01]  /*12bc0*/  MUFU.EX2 R121, R46 ;  /* 0x0000002e00797308 */ /* 0x000fe20000000800 */
[----:B-1----:R-:W-:Y:S01]  /*12bd0*/  FFMA.FTZ R214, R122, UR4, -R137 ;  /* 0x000000047ad67c23 */ /* 0x002fe20008010889 */
[----:B------:R-:W-:Y:S01]  /*12be0*/  PRMT R98, R83, 0x5410, R85 ;  /* 0x0000541053627816 */ /* 0x000fe20000000055 */
[--C-:B--2---:R-:W-:Y:S01]  /*12bf0*/  FFMA.FTZ R133, R130, UR4, -R174.reuse ;  /* 0x0000000482857c23 */ /* 0x104fe200080108ae */
[----:B------:R-:W-:Y:S06]  /*12c00*/  FFMA.FTZ R174, R131, UR4, -R174 ;  /* 0x0000000483ae7c23 */ /* 0x000fec00080108ae */
[----:B------:R-:W-:Y:S01]  /*12c10*/  MUFU.EX2 R130, R23 ;  /* 0x0000001700827308 */ /* 0x000fe20000000800 */
[----:B------:R-:W-:Y:S04]  /*12c20*/  STL [R1+0x33c], R133 ;  /* 0x00033c8501007387 */ /* 0x000fe80000100800 */
[----:B------:R1:W-:Y:S05]  /*12c30*/  STL [R1+0x340], R174 ;  /* 0x000340ae01007387 */ /* 0x0003ea0000100800 */
[----:B------:R-:W-:Y:S01]  /*12c40*/  MUFU.EX2 R122, R80 ;  /* 0x00000050007a7308 */ /* 0x000fe20000000800 */
[----:B------:R-:W-:Y:S09]  /*12c50*/  STL [R1+0x344], R132 ;  /* 0x0003448401007387 */ /* 0x000ff20000100800 */
[----:B------:R-:W2:Y:S10]  /*12c60*/  MUFU.EX2 R0, R0 ;  /* 0x0000000000007308 */ /* 0x000eb40000000800 */
[----:B------:R-:W-:Y:S01]  /*12c70*/  MUFU.EX2 R76, R53 ;  /* 0x00000035004c7308 */ /* 0x000fe20000000800 */
[--C-:B-1----:R-:W-:Y:S01]  /*12c80*/  FFMA.FTZ R174, R123, UR4, -R137.reuse ;  /* 0x000000047bae7c23 */ /* 0x102fe20008010889 */
        /* <DEDUP_REMOVED lines=8> */
[--C-:B------:R-:W-:Y:S01]  /*12d10*/  FFMA.FTZ R143, R126, UR4, -R137.reuse ;  /* 0x000000047e8f7c23 */ /* 0x100fe20008010889 */
[----:B------:R-:W-:Y:S01]  /*12d20*/  FFMA.FTZ R147, R95, UR4, -R137 ;  /* 0x000000045f937c23 */ /* 0x000fe20008010889 */
[----:B------:R-:W-:Y:S01]  /*12d30*/  FFMA.FTZ R48, R0, R229, R48 ;  /* 0x000000e500307223 */ /* 0x000fe20000010030 */
[----:B------:R-:W-:Y:S01]  /*12d40*/  FFMA.FTZ R229, R93, UR4, -R175 ;  /* 0x000000045de57c23 */ /* 0x000fe200080108af */
[--C-:B------:R-:W-:Y:S01]  /*12d50*/  FFMA.FTZ R93, R91, UR4, -R137.reuse ;  /* 0x000000045b5d7c23 */ /* 0x100fe20008010889 */
[--C-:B------:R-:W-:Y:S01]  /*12d60*/  FFMA.FTZ R146, R94, UR4, -R137.reuse ;  /* 0x000000045e927c23 */ /* 0x100fe20008010889 */
[----:B------:R-:W-:Y:S01]  /*12d70*/  FFMA.FTZ R154, R106, UR4, -R137 ;  /* 0x000000046a9a7c23 */ /* 0x000fe20008010889 */
[----:B------:R-:W-:Y:S10]  /*12d80*/  MUFU.EX2 R124, R50 ;  /* 0x00000032007c7308 */ /* 0x000ff40000000800 */
[----:B------:R1:W-:Y:S10]  /*12d90*/  MUFU.EX2 R106, R57 ;  /* 0x00000039006a7308 */ /* 0x0003f40000000800 */
[----:B------:R2:W-:Y:S10]  /*12da0*/  MUFU.EX2 R120, R56 ;  /* 0x0000003800787308 */ /* 0x0005f40000000800 */
[----:B------:R-:W4:Y:S01]  /*12db0*/  MUFU.EX2 R73, R197 ;  /* 0x000000c500497308 */ /* 0x000f220000000800 */
[----:B-1----:R-:W-:Y:S09]  /*12dc0*/  F2FP.BF16.F32.PACK_AB R57, R190, R191 ;  /* 0x000000bfbe39723e */ /* 0x002ff200000010ff */
[----:B------:R-:W-:Y:S01]  /*12dd0*/  MUFU.EX2 R123, R42 ;  /* 0x0000002a007b7308 */ /* 0x000fe20000000800 */
[C---:B--2---:R-:W-:Y:S09]  /*12de0*/  PRMT R56, R57.reuse, 0x7632, R56 ;  /* 0x0000763239387816 */ /* 0x044ff20000000038 */
[----:B------:R-:W-:Y:S01]  /*12df0*/  MUFU.EX2 R131, R67 ;  /* 0x0000004300837308 */ /* 0x000fe20000000800 */
[----:B----4-:R-:W-:Y:S09]  /*12e00*/  F2FP.BF16.F32.PACK_AB R61, R196, R73 ;  /* 0x00000049c43d723e */ /* 0x010ff200000010ff */
[----:B------:R-:W-:Y:S10]  /*12e10*/  MUFU.EX2 R67, R70 ;  /* 0x0000004600437308 */ /* 0x000ff40000000800 */
[----:B------:R-:W-:Y:S10]  /*12e20*/  MUFU.EX2 R126, R144 ;  /* 0x00000090007e7308 */ /* 0x000ff40000000800 */
[----:B------:R1:W-:Y:S10]  /*12e30*/  MUFU.EX2 R144, R118 ;  /* 0x0000007600907308 */ /* 0x0003f40000000800 */
[----:B------:R-:W-:Y:S10]  /*12e40*/  MUFU.EX2 R142, R152 ;  /* 0x00000098008e7308 */ /* 0x000ff40000000800 */
[----:B------:R-:W-:Y:S01]  /*12e50*/  MUFU.EX2 R188, R188 ;  /* 0x000000bc00bc7308 */ /* 0x000fe20000000800 */
[----:B-1----:R-:W-:Y:S09]  /*12e60*/  PRMT R118, R57, 0x5410, R56 ;  /* 0x0000541039767816 */ /* 0x002ff20000000038 */
[----:B------:R-:W-:Y:S10]  /*12e70*/  MUFU.EX2 R93, R93 ;  /* 0x0000005d005d7308 */ /* 0x000ff40000000800 */
[----:B------:R-:W-:Y:S01]  /*12e80*/  MUFU.EX2 R154, R154 ;  /* 0x0000009a009a7308 */ /* 0x000fe20000000800 */
[----:B---3--:R-:W-:Y:S04]  /*12e90*/  LOP3.LUT R2, R8, 0xff, RZ, 0xc0, !PT ;  /* 0x000000ff08027812 */ /* 0x008fe800078ec0ff */
[----:B------:R-:W-:Y:S02]  /*12ea0*/  ISETP.LE.U32.AND P2, PT, R2, UR12, PT ;  /* 0x0000000c02007c0c */ /* 0x000fe4000bf43070 */
[----:B------:R-:W-:Y:S01]  /*12eb0*/  LOP3.LUT R2, R187, 0xffff, RZ, 0xc0, !PT ;  /* 0x0000ffffbb027812 */ /* 0x000fe200078ec0ff */
[----:B------:R-:W-:Y:S03]  /*12ec0*/  FFMA.FTZ R187, R88, UR4, -R175 ;  /* 0x0000000458bb7c23 */ /* 0x000fe600080108af */
[----:B------:R-:W-:Y:S04]  /*12ed0*/  SHF.R.U32.HI R2, RZ, 0x8, R2 ;  /* 0x00000008ff027819 */ /* 0x000fe80000011602 */
[----:B------:R-:W-:Y:S03]  /*12ee0*/  LOP3.LUT R2, R2, 0xffff, RZ, 0xc0, !PT ;  /* 0x0000ffff02027812 */ /* 0x000fe600078ec0ff */
[----:B------:R-:W-:Y:S01]  /*12ef0*/  @!P2 HFMA2.BF16_V2 R6, -RZ.H0_H0, RZ.H0_H0, -R96.H0_H0 ;  /* 0x200000ffff06a231 */ /* 0x000fe20000340960 */
[----:B------:R-:W-:Y:S02]  /*12f00*/  ISETP.LE.U32.AND P4, PT, R2, UR12, PT ;  /* 0x0000000c02007c0c */ /* 0x000fe4000bf83070 */
[----:B------:R-:W-:Y:S02]  /*12f10*/  LOP3.LUT R2, R8, 0xffff, RZ, 0xc0, !PT ;  /* 0x0000ffff08027812 */ /* 0x000fe400078ec0ff */
[----:B------:R-:W-:Y:S01]  /*12f20*/  PRMT R5, R6, 0x7610, R5 ;  /* 0x0000761006057816 */ /* 0x000fe20000000005 */
[----:B------:R1:W-:Y:S01]  /*12f30*/  @!P2 STL.S16 [R1+0x120], R6 ;  /* 0x000120060100a387 */ /* 0x0003e20000100600 */
[----:B------:R-:W-:Y:S02]  /*12f40*/  SHF.R.U32.HI R2, RZ, 0x8, R2 ;  /* 0x00000008ff027819 */ /* 0x000fe40000011602 */
[----:B------:R-:W-:Y:S02]  /*12f50*/  @!P2 PRMT R96, R5, 0x5410, RZ ;  /* 0x000054100560a816 */ /* 0x000fe400000000ff */
[----:B------:R-:W-:Y:S04]  /*12f60*/  LOP3.LUT R2, R2, 0xffff, RZ, 0xc0, !PT ;  /* 0x0000ffff02027812 */ /* 0x000fe800078ec0ff */
[----:B------:R-:W-:Y:S11]  /*12f70*/  ISETP.LE.U32.AND P2, PT, R2, UR12, PT ;  /* 0x0000000c02007c0c */ /* 0x000ff6000bf43070 */
[----:B------:R-:W-:Y:S02]  /*12f80*/  @!UPT UIADD3 URZ, URZ, URZ, URZ ;  /* 0x0000003f3f3ff290 */ /* 0x000fe4000fffe03f */
[----:B------:R-:W-:Y:S02]  /*12f90*/  @!P2 HFMA2.BF16_V2 R4, -RZ.H0_H0, RZ.H0_H0, -R87.H0_H0 ;  /* 0x200000ffff04a231 */ /* 0x000fe40000340957 */
[--C-:B-1----:R-:W-:Y:S01]  /*12fa0*/  FFMA.FTZ R6, R29, UR4, -R175.reuse ;  /* 0x000000041d067c23 */ /* 0x102fe200080108af */
[----:B------:R-:W-:Y:S02]  /*12fb0*/  FFMA.FTZ R175, R125, UR4, -R175 ;  /* 0x000000047daf7c23 */ /* 0x000fe400080108af */
[----:B------:R-:W-:Y:S01]  /*12fc0*/  PRMT R2, R4, 0x7610, R2 ;  /* 0x0000761004027816 */ /* 0x000fe20000000002 */
[----:B------:R1:W-:Y:S01]  /*12fd0*/  @!P2 STL.S16 [R1+0x11c], R4 ;  /* 0x00011c040100a387 */ /* 0x0003e20000100600 */
[----:B------:R-:W-:Y:S02]  /*12fe0*/  MUFU.EX2 R125, R49 ;  /* 0x00000031007d7308 */ /* 0x000fe40000000800 */
[----:B------:R-:W-:Y:S01]  /*12ff0*/  @!P2 PRMT R87, R2, 0x5410, RZ ;  /* 0x000054100257a816 */ /* 0x000fe200000000ff */
[----:B------:R-:W-:Y:S01]  /*13000*/  FADD.FTZ R2, -R135, R3 ;  /* 0x0000000387027221 */ /* 0x000fe20000010100 */
[--C-:B------:R-:W-:Y:S03]  /*13010*/  SHF.R.U32.HI R3, RZ, 0x10, R8.reuse ;  /* 0x00000010ff037819 */ /* 0x100fe60000011608 */
[----:B------:R-:W-:Y:S01]  /*13020*/  FMUL.FTZ R2, R2, UR4 ;  /* 0x0000000402027c20 */ /* 0x000fe20008410000 */
[----:B------:R-:W-:Y:S02]  /*13030*/  LOP3.LUT R0, R3, 0xff, RZ, 0xc0, !PT ;  /* 0x000000ff03007812 */ /* 0x000fe400078ec0ff */
[----:B------:R-:W-:Y:S01]  /*13040*/  MUFU.EX2 R88, R6 ;  /* 0x0000000600587308 */ /* 0x000fe20000000800 */
[----:B------:R-:W-:Y:S02]  /*13050*/  F2FP.BF16.F32.PACK_AB R3, R69, R68 ;  /* 0x000000444503723e */ /* 0x000fe400000010ff */
[----:B------:R-:W-:Y:S02]  /*13060*/  ISETP.LE.U32.AND P2, PT, R0, UR12, PT ;  /* 0x0000000c00007c0c */ /* 0x000fe4000bf43070 */
[----:B------:R-:W-:Y:S05]  /*13070*/  SHF.R.U32.HI R0, RZ, 0x8, R207 ;  /* 0x00000008ff007819 */ /* 0x000fea00000116cf */
[----:B------:R-:W2:Y:S01]  /*13080*/  MUFU.EX2 R2, R2 ;  /* 0x0000000200027308 */ /* 0x000ea20000000800 */
[----:B------:R-:W-:Y:S04]  /*13090*/  LOP3.LUT R0, R0, 0xffff, RZ, 0xc0, !PT ;  /* 0x0000ffff00007812 */ /* 0x000fe800078ec0ff */
[----:B------:R-:W-:Y:S02]  /*130a0*/  ISETP.LE.U32.AND P3, PT, R0, UR12, PT ;  /* 0x0000000c00007c0c */ /* 0x000fe4000bf63070 */
[----:B------:R-:W-:Y:S01]  /*130b0*/  SHF.R.U32.HI R0, RZ, 0x18, R8 ;  /* 0x00000018ff007819 */ /* 0x000fe20000011608 */
[----:B-1----:R-:W3:Y:S04]  /*130c0*/  LDL.LU R4, [R1+0x1c] ;  /* 0x00001c0001047983 */ /* 0x002ee80000300800 */
[----:B------:R1:W4:Y:S04]  /*130d0*/  LDL.S16 R55, [R1+0x118] ;  /* 0x0001180001377983 */ /* 0x0003280000100600 */
[----:B------:R1:W4:Y:S01]  /*130e0*/  LDL.S16 R54, [R1+0x128] ;  /* 0x0001280001367983 */ /* 0x0003220000100600 */
[C---:B--2---:R-:W-:Y:S01]  /*130f0*/  FMUL.FTZ R12, R2.reuse, R164 ;  /* 0x000000a4020c7220 */ /* 0x044fe20000410000 */
[C---:B------:R-:W-:Y:S01]  /*13100*/  FMUL.FTZ R13, R2.reuse, R165 ;  /* 0x000000a5020d7220 */ /* 0x040fe20000410000 */
[C---:B------:R-:W-:Y:S01]  /*13110*/  FMUL.FTZ R20, R2.reuse, R160 ;  /* 0x000000a002147220 */ /* 0x040fe20000410000 */
[----:B------:R-:W-:Y:S01]  /*13120*/  STL [R1+0x348], R225 ;  /* 0x000348e101007387 */ /* 0x000fe20000100800 */
[C---:B------:R-:W-:Y:S01]  /*13130*/  FMUL.FTZ R21, R2.reuse, R161 ;  /* 0x000000a102157220 */ /* 0x040fe20000410000 */
[C---:B------:R-:W-:Y:S01]  /*13140*/  FMUL.FTZ R24, R2.reuse, R156 ;  /* 0x0000009c02187220 */ /* 0x040fe20000410000 */
[C---:B------:R-:W-:Y:S01]  /*13150*/  FMUL.FTZ R25, R2.reuse, R157 ;  /* 0x0000009d02197220 */ /* 0x040fe20000410000 */
[----:B------:R-:W-:Y:S01]  /*13160*/  STL [R1+0x360], R175 ;  /* 0x000360af01007387 */ /* 0x000fe20000100800 */
[C---:B------:R-:W-:Y:S01]  /*13170*/  FMUL.FTZ R5, R2.reuse, R169 ;  /* 0x000000a902057220 */ /* 0x040fe20000410000 */
[--C-:B------:R-:W-:Y:S01]  /*13180*/  FFMA.FTZ R161, R107, UR4, -R137.reuse ;  /* 0x000000046ba17c23 */ /* 0x100fe20008010889 */
[----:B------:R-:W-:Y:S01]  /*13190*/  FFMA.FTZ R169, R111, UR4, -R137 ;  /* 0x000000046fa97c23 */ /* 0x000fe20008010889 */
[----:B------:R2:W-:Y:S04]  /*131a0*/  STL.64 [R1+0x450], R10 ;  /* 0x0004500a01007387 */ /* 0x0005e80000100a00 */
[----:B------:R-:W-:Y:S04]  /*131b0*/  STL [R1+0x3a8], R18 ;  /* 0x0003a81201007387 */ /* 0x000fe80000100800 */
[----:B------:R-:W-:Y:S04]  /*131c0*/  STL [R1+0x3ac], R19 ;  /* 0x0003ac1301007387 */ /* 0x000fe80000100800 */
[----:B------:R-:W-:Y:S04]  /*131d0*/  STL [R1+0x3b0], R34 ;  /* 0x0003b02201007387 */ /* 0x000fe80000100800 */
[----:B------:R-:W-:Y:S04]  /*131e0*/  STL [R1+0x3b4], R35 ;  /* 0x0003b42301007387 */ /* 0x000fe80000100800 */
[----:B------:R-:W-:Y:S04]  /*131f0*/  STL [R1+0x3b8], R38 ;  /* 0x0003b82601007387 */ /* 0x000fe80000100800 */
[----:B------:R-:W-:Y:S04]  /*13200*/  STL [R1+0x3bc], R39 ;  /* 0x0003bc2701007387 */ /* 0x000fe80000100800 */
[----:B------:R1:W4:Y:S04]  /*13210*/  LDL.S16 R15, [R1+0x124] ;  /* 0x00012400010f7983 */ /* 0x0003280000100600 */
[----:B--2---:R1:W2:Y:S04]  /*13220*/  LDL.S16 R11, [R1+0x114] ;  /* 0x00011400010b7983 */ /* 0x0042a80000100600 */
[----:B------:R-:W-:Y:S04]  /*13230*/  STL [R1+0x3c0], R12 ;  /* 0x0003c00c01007387 */ /* 0x000fe80000100800 */
[----:B------:R-:W-:Y:S04]  /*13240*/  STL [R1+0x3c4], R13 ;  /* 0x0003c40d01007387 */ /* 0x000fe80000100800 */
[----:B------:R-:W-:Y:S04]  /*13250*/  STL [R1+0x3c8], R20 ;  /* 0x0003c81401007387 */ /* 0x000fe80000100800 */
[----:B------:R-:W-:Y:S04]  /*13260*/  STL [R1+0x3cc], R21 ;  /* 0x0003cc1501007387 */ /* 0x000fe80000100800 */
[----:B------:R-:W-:Y:S04]  /*13270*/  STL [R1+0x3d0], R24 ;  /* 0x0003d01801007387 */ /* 0x000fe80000100800 */
[----:B------:R-:W-:Y:S01]  /*13280*/  STL [R1+0x3d4], R25 ;  /* 0x0003d41901007387 */ /* 0x000fe20000100800 */
[C---:B---3--:R-:W-:Y:S01]  /*13290*/  FFMA.FTZ R29, R2.reuse, R4, R231 ;  /* 0x00000004021d7223 */ /* 0x048fe200000100e7 */
[----:B------:R-:W-:Y:S01]  /*132a0*/  FMUL.FTZ R4, R2, R168 ;  /* 0x000000a802047220 */ /* 0x000fe20000410000 */
[----:B------:R-:W-:Y:S01]  /*132b0*/  FFMA.FTZ R168, R110, UR4, -R137 ;  /* 0x000000046ea87c23 */ /* 0x000fe20008010889 */
[----:B----4-:R-:W-:Y:S02]  /*132c0*/  @!P2 HFMA2.BF16_V2 R55, -RZ.H0_H0, RZ.H0_H0, -R81.H0_H0 ;  /* 0x200000ffff37a231 */ /* 0x010fe40000340951 */
[----:B------:R-:W-:Y:S01]  /*132d0*/  FADD.FTZ R29, R185, R29 ;  /* 0x0000001db91d7221 */ /* 0x000fe20000010000 */
[----:B------:R3:W-:Y:S01]  /*132e0*/  MUFU.EX2 R110, R47 ;  /* 0x0000002f006e7308 */ /* 0x0007e20000000800 */
[----:B------:R-:W-:Y:S01]  /*132f0*/  @!P6 HFMA2.BF16_V2 R54, -RZ.H0_H0, RZ.H0_H0, -R83.H0_H0 ;  /* 0x200000ffff36e231 */ /* 0x000fe20000340953 */
[----:B------:R-:W-:Y:S01]  /*13300*/  PRMT R14, R55, 0x7610, R14 ;  /* 0x00007610370e7816 */ /* 0x000fe2000000000e */
[----:B------:R4:W-:Y:S01]  /*13310*/  @!P2 STL.S16 [R1+0x118], R55 ;  /* 0x000118370100a387 */ /* 0x0009e20000100600 */
[----:B------:R-:W-:Y:S02]  /*13320*/  FADD.FTZ R29, R244, R29 ;  /* 0x0000001df41d7221 */ /* 0x000fe40000010000 */
[----:B------:R-:W-:Y:S01]  /*13330*/  @!P2 PRMT R81, R14, 0x5410, RZ ;  /* 0x000054100e51a816 */ /* 0x000fe200000000ff */
[----:B------:R1:W-:Y:S01]  /*13340*/  @!P6 STL.S16 [R1+0x128], R54 ;  /* 0x000128360100e387 */ /* 0x0003e20000100600 */
[----:B------:R-:W-:Y:S02]  /*13350*/  ISETP.LE.U32.AND P2, PT, R0, UR12, PT ;  /* 0x0000000c00007c0c */ /* 0x000fe4000bf43070 */
[----:B------:R-:W-:Y:S04]  /*13360*/  PRMT R10, R54, 0x7610, R10 ;  /* 0x00007610360a7816 */ /* 0x000fe8000000000a */
[----:B------:R-:W-:Y:S02]  /*13370*/  @!P6 PRMT R83, R10, 0x5410, RZ ;  /* 0x000054100a53e816 */ /* 0x000fe400000000ff */
[----:B------:R-:W-:Y:S02]  /*13380*/  ISETP.LE.U32.AND P6, PT, R84, UR12, PT ;  /* 0x0000000c54007c0c */ /* 0x000fe4000bfc3070 */
[----:B---3--:R-:W-:Y:S01]  /*13390*/  F2FP.BF16.F32.PACK_AB R47, R90, R89 ;  /* 0x000000595a2f723e */ /* 0x008fe200000010ff */
[----:B------:R-:W-:Y:S01]  /*133a0*/  MUFU.EX2 R84, R41 ;  /* 0x0000002900547308 */ /* 0x000fe20000000800 */
[--C-:B----4-:R-:W-:Y:S09]  /*133b0*/  FFMA.FTZ R55, R63, UR4, -R137.reuse ;  /* 0x000000043f377c23 */ /* 0x110ff20008010889 */
[----:B------:R-:W-:Y:S01]  /*133c0*/  MUFU.EX2 R63, R26 ;  /* 0x0000001a003f7308 */ /* 0x000fe20000000800 */
[--C-:B-1----:R-:W-:Y:S09]  /*133d0*/  FFMA.FTZ R54, R62, UR4, -R137.reuse ;  /* 0x000000043e367c23 */ /* 0x102ff20008010889 */
[----:B------:R-:W1:Y:S01]  /*133e0*/  MUFU.EX2 R62, R22 ;  /* 0x00000016003e7308 */ /* 0x000e620000000800 */
[----:B------:R-:W-:Y:S02]  /*133f0*/  @!P4 HFMA2.BF16_V2 R15, -RZ.H0_H0, RZ.H0_H0, -R85.H0_H0 ;  /* 0x200000ffff0fc231 */ /* 0x000fe40000340955 */
[----:B--2---:R-:W-:Y:S03]  /*13400*/  @!P2 HFMA2.BF16_V2 R11, -RZ.H0_H0, RZ.H0_H0, -R66.H0_H0 ;  /* 0x200000ffff0ba231 */ /* 0x004fe60000340942 */
[----:B------:R-:W-:Y:S01]  /*13410*/  PRMT R2, R15, 0x7610, R2 ;  /* 0x000076100f027816 */ /* 0x000fe20000000002 */
[----:B------:R-:W-:Y:S03]  /*13420*/  @!P4 STL.S16 [R1+0x124], R15 ;  /* 0x0001240f0100c387 */ /* 0x000fe60000100600 */
[----:B------:R-:W-:Y:S01]  /*13430*/  MUFU.EX2 R70, R55 ;  /* 0x0000003700467308 */ /* 0x000fe20000000800 */
[----:B------:R-:W-:Y:S01]  /*13440*/  PRMT R0, R11, 0x7610, R0 ;  /* 0x000076100b007816 */ /* 0x000fe20000000000 */
[----:B------:R2:W-:Y:S01]  /*13450*/  @!P2 STL.S16 [R1+0x114], R11 ;  /* 0x0001140b0100a387 */ /* 0x0005e20000100600 */
[----:B------:R-:W-:Y:S01]  /*13460*/  @!P4 PRMT R85, R2, 0x5410, RZ ;  /* 0x000054100255c816 */ /* 0x000fe200000000ff */
[--C-:B------:R-:W-:Y:S01]  /*13470*/  FFMA.FTZ R2, R27, UR4, -R137.reuse ;  /* 0x000000041b027c23 */ /* 0x100fe20008010889 */
[----:B------:R-:W-:Y:S01]  /*13480*/  @!P2 PRMT R66, R0, 0x5410, RZ ;  /* 0x000054100042a816 */ /* 0x000fe200000000ff */
[----:B------:R-:W3:Y:S01]  /*13490*/  LDL.LU R14, [R1+0x28] ;  /* 0x00002800010e7983 */ /* 0x000ee20000300800 */
[----:B-1----:R-:W-:Y:S01]  /*134a0*/  F2FP.BF16.F32.PACK_AB R49, R65, R62 ;  /* 0x0000003e4131723e */ /* 0x002fe200000010ff */
[----:B------:R-:W-:Y:S01]  /*134b0*/  FADD.FTZ R0, -R134, R136 ;  /* 0x0000008886007221 */ /* 0x000fe20000010100 */
[----:B------:R-:W-:Y:S01]  /*134c0*/  ISETP.LE.U32.AND P2, PT, R208, UR12, PT ;  /* 0x0000000cd0007c0c */ /* 0x000fe2000bf43070 */
[----:B------:R1:W4:Y:S01]  /*134d0*/  LDL.S16 R109, [R1+0x110] ;  /* 0x00011000016d7983 */ /* 0x0003220000100600 */
[----:B------:R-:W-:Y:S01]  /*134e0*/  FFMA.FTZ R137, R127, UR4, -R137 ;  /* 0x000000047f897c23 */ /* 0x000fe20008010889 */
[----:B------:R-:W-:Y:S01]  /*134f0*/  FMUL.FTZ R0, R0, UR4 ;  /* 0x0000000400007c20 */ /* 0x000fe20008410000 */
[----:B------:R1:W1:Y:S10]  /*13500*/  MUFU.EX2 R71, R2 ;  /* 0x0000000200477308 */ /* 0x0002740000000800 */
[----:B------:R-:W1:Y:S01]  /*13510*/  MUFU.EX2 R27, R0 ;  /* 0x00000000001b7308 */ /* 0x000e620000000800 */
[----:B--2---:R-:W2:Y:S09]  /*13520*/  LDL.LU.64 R10, [R1+0xa8] ;  /* 0x0000a800010a7983 */ /* 0x004eb20000300a00 */
[----:B------:R4:W-:Y:S01]  /*13530*/  MUFU.EX2 R136, R40 ;  /* 0x0000002800887308 */ /* 0x0009e20000000800 */
[----:B-1----:R-:W-:Y:S01]  /*13540*/  PRMT R2, R3, 0x7632, R2 ;  /* 0x0000763203027816 */ /* 0x002fe20000000002 */
[----:B------:R-:W-:Y:S01]  /*13550*/  STL [R1+0x364], R143 ;  /* 0x0003648f01007387 */ /* 0x000fe20000100800 */
[----:B------:R-:W-:Y:S02]  /*13560*/  F2FP.BF16.F32.PACK_AB R51, R71, R63 ;  /* 0x0000003f4733723e */ /* 0x000fe400000010ff */
[----:B------:R-:W-:Y:S01]  /*13570*/  PRMT R94, R3, 0x5410, R2 ;  /* 0x00005410035e7816 */ /* 0x000fe20000000002 */
[----:B------:R-:W-:Y:S01]  /*13580*/  STL [R1+0x368], R137 ;  /* 0x0003688901007387 */ /* 0x000fe20000100800 */
[----:B------:R-:W-:Y:S03]  /*13590*/  PRMT R50, R51, 0x7632, R50 ;  /* 0x0000763233327816 */ /* 0x000fe60000000032 */
[----:B------:R-:W-:Y:S01]  /*135a0*/  MUFU.EX2 R127, R54 ;  /* 0x00000036007f7308 */ /* 0x000fe20000000800 */
[----:B------:R-:W-:Y:S01]  /*135b0*/  FMUL.FTZ R15, R27, R167 ;  /* 0x000000a71b0f7220 */ /* 0x000fe20000410000 */
[----:B------:R-:W-:Y:S01]  /*135c0*/  STL.64 [R1+0x350], R134 ;  /* 0x0003508601007387 */ /* 0x000fe20000100a00 */
[----:B------:R-:W-:Y:S01]  /*135d0*/  PRMT R111, R51, 0x5410, R50 ;  /* 0x00005410336f7816 */ /* 0x000fe20000000032 */
[C---:B------:R-:W-:Y:S01]  /*135e0*/  FMUL.FTZ R22, R27.reuse, R162 ;  /* 0x000000a21b167220 */ /* 0x040fe20000410000 */
[C---:B------:R-:W-:Y:S01]  /*135f0*/  FMUL.FTZ R23, R27.reuse, R163 ;  /* 0x000000a31b177220 */ /* 0x040fe20000410000 */
[----:B------:R1:W2:Y:S01]  /*13600*/  LDL.S16 R91, [R1+0x104] ;  /* 0x00010400015b7983 */ /* 0x0002a20000100600 */
[C---:B------:R-:W-:Y:S01]  /*13610*/  FMUL.FTZ R26, R27.reuse, R158 ;  /* 0x0000009e1b1a7220 */ /* 0x040fe20000410000 */
[C---:B------:R-:W-:Y:S01]  /*13620*/  FMUL.FTZ R6, R27.reuse, R170 ;  /* 0x000000aa1b067220 */ /* 0x040fe20000410000 */
[C---:B------:R-:W-:Y:S01]  /*13630*/  FMUL.FTZ R7, R27.reuse, R171 ;  /* 0x000000ab1b077220 */ /* 0x040fe20000410000 */
[----:B------:R-:W-:Y:S02]  /*13640*/  IMAD.MOV.U32 R170, RZ, RZ, R220 ;  /* 0x000000ffffaa7224 */ /* 0x000fe400078e00dc */
[----:B------:R-:W-:Y:S02]  /*13650*/  IMAD.MOV.U32 R171, RZ, RZ, R221 ;  /* 0x000000ffffab7224 */ /* 0x000fe400078e00dd */
[C---:B---3--:R-:W-:Y:S01]  /*13660*/  FFMA.FTZ R28, R27.reuse, R14, R241 ;  /* 0x0000000e1b1c7223 */ /* 0x048fe200000100f1 */
[C---:B------:R-:W-:Y:S01]  /*13670*/  FMUL.FTZ R14, R27.reuse, R166 ;  /* 0x000000a61b0e7220 */ /* 0x040fe20000410000 */
[----:B------:R-:W-:Y:S01]  /*13680*/  FMUL.FTZ R27, R27, R159 ;  /* 0x0000009f1b1b7220 */ /* 0x000fe20000410000 */
[----:B----4-:R-:W-:Y:S01]  /*13690*/  @!P6 HFMA2.BF16_V2 R109, -RZ.H0_H0, RZ.H0_H0, -R3.H0_H0 ;  /* 0x200000ffff6de231 */ /* 0x010fe20000340903 */
[----:B------:R-:W-:Y:S02]  /*136a0*/  MUFU.EX2 R159, R78 ;  /* 0x0000004e009f7308 */ /* 0x000fe40000000800 */
[----:B------:R-:W-:Y:S01]  /*136b0*/  STL [R1+0x3d8], R14 ;  /* 0x0003d80e01007387 */ /* 0x000fe20000100800 */
[----:B------:R-:W-:Y:S01]  /*136c0*/  FADD.FTZ R30, R246, R28 ;  /* 0x0000001cf61e7221 */ /* 0x000fe20000010000 */
[----:B------:R-:W-:Y:S02]  /*136d0*/  PRMT R40, R109, 0x7610, R40 ;  /* 0x000076106d287816 */ /* 0x000fe40000000028 */
[----:B------:R-:W-:Y:S01]  /*136e0*/  STL [R1+0x3dc], R15 ;  /* 0x0003dc0f01007387 */ /* 0x000fe20000100800 */
[----:B------:R-:W-:Y:S01]  /*136f0*/  FADD.FTZ R30, R239, R30 ;  /* 0x0000001eef1e7221 */ /* 0x000fe20000010000 */
[----:B------:R-:W-:Y:S02]  /*13700*/  @!P6 PRMT R3, R40, 0x5410, RZ ;  /* 0x000054102803e816 */ /* 0x000fe400000000ff */
[----:B------:R-:W-:Y:S01]  /*13710*/  STL [R1+0x3e0], R22 ;  /* 0x0003e01601007387 */ /* 0x000fe20000100800 */
[--C-:B------:R-:W-:Y:S01]  /*13720*/  FADD.FTZ R40, R230, R48.reuse ;  /* 0x00000030e6287221 */ /* 0x100fe20000010000 */
[----:B------:R-:W-:Y:S01]  /*13730*/  PRMT R48, R49, 0x7632, R48 ;  /* 0x0000763231307816 */ /* 0x000fe20000000030 */
[----:B------:R-:W-:Y:S01]  /*13740*/  FADD.FTZ R30, R245, R30 ;  /* 0x0000001ef51e7221 */ /* 0x000fe20000010000 */
[----:B------:R-:W-:Y:S01]  /*13750*/  STL [R1+0x3e4], R23 ;  /* 0x0003e41701007387 */ /* 0x000fe20000100800 */
[----:B------:R-:W-:Y:S01]  /*13760*/  FADD.FTZ R40, R60, R40 ;  /* 0x000000283c287221 */ /* 0x000fe20000010000 */
[----:B------:R-:W-:Y:S01]  /*13770*/  PRMT R60, R61, 0x7632, R60 ;  /* 0x000076323d3c7816 */ /* 0x000fe2000000003c */
[----:B------:R-:W-:Y:S01]  /*13780*/  FADD.FTZ R30, R68, R30 ;  /* 0x0000001e441e7221 */ /* 0x000fe20000010000 */
[----:B--2---:R-:W-:Y:S01]  /*13790*/  LOP3.LUT R0, R201, UR7, R10, 0x96, !PT ;  /* 0x00000007c9007c12 */ /* 0x004fe2000f8e960a */
[----:B------:R-:W-:Y:S01]  /*137a0*/  STL [R1+0x3e8], R26 ;  /* 0x0003e81a01007387 */ /* 0x000fe20000100800 */
[----:B------:R-:W-:Y:S01]  /*137b0*/  FADD.FTZ R40, R99, R40 ;  /* 0x0000002863287221 */ /* 0x000fe20000010000 */
[----:B------:R-:W-:Y:S01]  /*137c0*/  MUFU.EX2 R68, R148 ;  /* 0x0000009400447308 */ /* 0x000fe20000000800 */
[----:B------:R-:W-:Y:S01]  /*137d0*/  LOP3.LUT R28, R0, 0xff, RZ, 0xc0, !PT ;  /* 0x000000ff001c7812 */ /* 0x000fe200078ec0ff */
[----:B------:R-:W-:Y:S03]  /*137e0*/  STL [R1+0x3ec], R27 ;  /* 0x0003ec1b01007387 */ /* 0x000fe60000100800 */
[----:B------:R-:W-:Y:S01]  /*137f0*/  ISETP.LE.U32.AND P5, PT, R28, UR12, PT ;  /* 0x0000000c1c007c0c */ /* 0x000fe2000bfa3070 */
[----:B------:R-:W2:Y:S01]  /*13800*/  LDL.LU R185, [R1+0x468] ;  /* 0x0004680001b97983 */ /* 0x000ea20000300800 */
[----:B------:R-:W-:Y:S03]  /*13810*/  LOP3.LUT R28, R0, 0xffff, RZ, 0xc0, !PT ;  /* 0x0000ffff001c7812 */ /* 0x000fe600078ec0ff */
[----:B------:R1:W3:Y:S01]  /*13820*/  LDL.S16 R102, [R1+0x108] ;  /* 0x0001080001667983 */ /* 0x0002e20000100600 */
[----:B------:R-:W-:Y:S03]  /*13830*/  SHF.R.U32.HI R28, RZ, 0x8, R28 ;  /* 0x00000008ff1c7819 */ /* 0x000fe6000001161c */
[----:B------:R1:W4:Y:S01]  /*13840*/  LDL.S16 R52, [R1+0xf4] ;  /* 0x0000f40001347983 */ /* 0x0003220000100600 */
[----:B------:R-:W-:Y:S03]  /*13850*/  LOP3.LUT R28, R28, 0xffff, RZ, 0xc0, !PT ;  /* 0x0000ffff1c1c7812 */ /* 0x000fe600078ec0ff */
[----:B------:R1:W-:Y:S01]  /*13860*/  @!P6 STL.S16 [R1+0x110], R109 ;  /* 0x0001106d0100e387 */ /* 0x0003e20000100600 */
[----:B------:R-:W-:Y:S02]  /*13870*/  ISETP.LE.U32.AND P6, PT, R149, UR12, PT ;  /* 0x0000000c95007c0c */ /* 0x000fe4000bfc3070 */
[----:B------:R-:W-:Y:S01]  /*13880*/  ISETP.LE.U32.AND P4, PT, R28, UR12, PT ;  /* 0x0000000c1c007c0c */ /* 0x000fe2000bf83070 */
[----:B------:R-:W-:Y:S01]  /*13890*/  STL [R1+0x3f0], R94 ;  /* 0x0003f05e01007387 */ /* 0x000fe20000100800 */
[--C-:B------:R-:W-:Y:S02]  /*138a0*/  SHF.R.U32.HI R28, RZ, 0x10, R0.reuse ;  /* 0x00000010ff1c7819 */ /* 0x100fe40000011600 */
[----:B------:R-:W-:Y:S01]  /*138b0*/  SHF.R.U32.HI R0, RZ, 0x18, R0 ;  /* 0x00000018ff007819 */ /* 0x000fe20000011600 */
[----:B------:R2:W2:Y:S01]  /*138c0*/  LDL.S16 R95, [R1+0xf0] ;  /* 0x0000f000015f7983 */ /* 0x0004a20000100600 */
[----:B------:R-:W-:Y:S05]  /*138d0*/  LOP3.LUT R28, R28, 0xff, RZ, 0xc0, !PT ;  /* 0x000000ff1c1c7812 */ /* 0x000fea00078ec0ff */
[----:B------:R-:W-:Y:S05]  /*138e0*/  @!P6 HFMA2.BF16_V2 R91, -RZ.H0_H0, RZ.H0_H0, -R2.H0_H0 ;  /* 0x200000ffff5be231 */ /* 0x000fea0000340902 */
[----:B------:R-:W-:Y:S01]  /*138f0*/  PRMT R53, R91, 0x7610, R53 ;  /* 0x000076105b357816 */ /* 0x000fe20000000035 */
[----:B------:R1:W-:Y:S03]  /*13900*/  @!P6 STL.S16 [R1+0x104], R91 ;  /* 0x0001045b0100e387 */ /* 0x0003e60000100600 */
[----:B------:R-:W-:Y:S02]  /*13910*/  @!P6 PRMT R2, R53, 0x5410, RZ ;  /* 0x000054103502e816 */ /* 0x000fe400000000ff */
[----:B------:R2:W2:Y:S01]  /*13920*/  LDL.S16 R53, [R1+0xec] ;  /* 0x0000ec0001357983 */ /* 0x0004a20000100600 */
[----:B-1----:R-:W-:Y:S10]  /*13930*/  MUFU.EX2 R109, R58 ;  /* 0x0000003a006d7308 */ /* 0x002ff40000000800 */
[----:B------:R1:W-:Y:S01]  /*13940*/  MUFU.EX2 R91, R43 ;  /* 0x0000002b005b7308 */ /* 0x0003e20000000800 */
[----:B---3--:R-:W-:Y:S02]  /*13950*/  @!P5 HFMA2.BF16_V2 R102, -RZ.H0_H0, RZ.H0_H0, -R49.H0_H0 ;  /* 0x200000ffff66d231 */ /* 0x008fe40000340931 */
[----:B----4-:R-:W-:Y:S03]  /*13960*/  @!P4 HFMA2.BF16_V2 R52, -RZ.H0_H0, RZ.H0_H0, -R48.H0_H0 ;  /* 0x200000ffff34c231 */ /* 0x010fe60000340930 */
[----:B------:R-:W-:Y:S01]  /*13970*/  PRMT R104, R102, 0x7610, R104 ;  /* 0x0000761066687816 */ /* 0x000fe20000000068 */
[----:B------:R3:W-:Y:S01]  /*13980*/  @!P5 STL.S16 [R1+0x108], R102 ;  /* 0x000108660100d387 */ /* 0x0007e20000100600 */
[----:B-1----:R-:W-:Y:S02]  /*13990*/  PRMT R43, R52, 0x7610, R43 ;  /* 0x00007610342b7816 */ /* 0x002fe4000000002b */
[----:B---3--:R-:W-:Y:S02]  /*139a0*/  PRMT R102, R49, 0x5410, R48 ;  /* 0x0000541031667816 */ /* 0x008fe40000000030 */
[----:B------:R-:W-:Y:S02]  /*139b0*/  @!P4 PRMT R48, R43, 0x5410, RZ ;  /* 0x000054102b30c816 */ /* 0x000fe400000000ff */
[----:B------:R-:W-:Y:S01]  /*139c0*/  @!P5 PRMT R49, R104, 0x5410, RZ ;  /* 0x000054106831d816 */ /* 0x000fe200000000ff */
[----:B------:R-:W-:Y:S01]  /*139d0*/  STL [R1+0x3f4], R102 ;  /* 0x0003f46601007387 */ /* 0x000fe20000100800 */
[----:B------:R-:W-:Y:S01]  /*139e0*/  ISETP.LE.U32.AND P5, PT, R28, UR12, PT ;  /* 0x0000000c1c007c0c */ /* 0x000fe2000bfa3070 */
[----:B------:R1:W-:Y:S02]  /*139f0*/  MUFU.EX2 R104, R45 ;  /* 0x0000002d00687308 */ /* 0x0003e40000000800 */
[----:B------:R3:W-:Y:S01]  /*13a00*/  @!P4 STL.S16 [R1+0xf4], R52 ;  /* 0x0000f4340100c387 */ /* 0x0007e20000100600 */
[----:B------:R-:W-:Y:S02]  /*13a10*/  ISETP.LE.U32.AND P4, PT, R0, UR12, PT ;  /* 0x0000000c00007c0c */ /* 0x000fe4000bf83070 */
[----:B------:R-:W-:Y:S01]  /*13a20*/  LOP3.LUT R0, R200, 0xff, RZ, 0xc0, !PT ;  /* 0x000000ffc8007812 */ /* 0x000fe200078ec0ff */
[----:B------:R4:W4:Y:S06]  /*13a30*/  LDL.S16 R43, [R1+0xfc] ;  /* 0x0000fc00012b7983 */ /* 0x00092c0000100600 */
[----:B--2---:R-:W-:Y:S04]  /*13a40*/  @!P5 HFMA2.BF16_V2 R95, -RZ.H0_H0, RZ.H0_H0, -R51.H0_H0 ;  /* 0x200000ffff5fd231 */ /* 0x004fe80000340933 */
[----:B------:R-:W-:Y:S01]  /*13a50*/  @!P4 HFMA2.BF16_V2 R53, -RZ.H0_H0, RZ.H0_H0, -R50.H0_H0 ;  /* 0x200000ffff35c231 */ /* 0x000fe20000340932 */
[----:B------:R-:W-:Y:S04]  /*13a60*/  PRMT R28, R95, 0x7610, R28 ;  /* 0x000076105f1c7816 */ /* 0x000fe8000000001c */
[----:B------:R-:W-:Y:S01]  /*13a70*/  @!P5 PRMT R51, R28, 0x5410, RZ ;  /* 0x000054101c33d816 */ /* 0x000fe200000000ff */
[----:B------:R-:W-:Y:S01]  /*13a80*/  FADD.FTZ R28, R247, R29 ;  /* 0x0000001df71c7221 */ /* 0x000fe20000010000 */
[----:B------:R-:W-:Y:S01]  /*13a90*/  PRMT R44, R53, 0x7610, R44 ;  /* 0x00007610352c7816 */ /* 0x000fe2000000002c */
[----:B------:R-:W-:Y:S03]  /*13aa0*/  FADD.FTZ R29, R114, R31 ;  /* 0x0000001f721d7221 */ /* 0x000fe60000010000 */
[----:B------:R-:W-:Y:S01]  /*13ab0*/  @!P4 PRMT R50, R44, 0x5410, RZ ;  /* 0x000054102c32c816 */ /* 0x000fe200000000ff */
[----:B---3--:R2:W3:Y:S01]  /*13ac0*/  LDL.S16 R52, [R1+0x100] ;  /* 0x0001000001347983 */ /* 0x0084e20000100600 */
[----:B------:R-:W-:Y:S01]  /*13ad0*/  FADD.FTZ R31, R62, R29 ;  /* 0x0000001d3e1f7221 */ /* 0x000fe20000010000 */
[----:B------:R-:W-:Y:S01]  /*13ae0*/  FADD.FTZ R44, R63, R40 ;  /* 0x000000283f2c7221 */ /* 0x000fe20000010000 */
[----:B------:R-:W-:Y:S01]  /*13af0*/  F2FP.BF16.F32.PACK_AB R63, R77, R76 ;  /* 0x0000004c4d3f723e */ /* 0x000fe200000010ff */
[----:B------:R1:W-:Y:S01]  /*13b00*/  @!P5 STL.S16 [R1+0xf0], R95 ;  /* 0x0000f05f0100d387 */ /* 0x0003e20000100600 */
[----:B------:R-:W-:Y:S02]  /*13b10*/  ISETP.LE.U32.AND P5, PT, R0, UR12, PT ;  /* 0x0000000c00007c0c */ /* 0x000fe4000bfa3070 */
[----:B------:R-:W-:Y:S01]  /*13b20*/  LOP3.LUT R0, R200, 0xffff, RZ, 0xc0, !PT ;  /* 0x0000ffffc8007812 */ /* 0x000fe200078ec0ff */
[----:B------:R-:W-:Y:S01]  /*13b30*/  STL [R1+0x3f8], R111 ;  /* 0x0003f86f01007387 */ /* 0x000fe20000100800 */
[C---:B------:R-:W-:Y:S02]  /*13b40*/  PRMT R62, R63.reuse, 0x7632, R62 ;  /* 0x000076323f3e7816 */ /* 0x040fe4000000003e */
[----:B------:R-:W-:Y:S01]  /*13b50*/  SHF.R.U32.HI R0, RZ, 0x8, R0 ;  /* 0x00000008ff007819 */ /* 0x000fe20000011600 */
[----:B------:R-:W2:Y:S01]  /*13b60*/  LDL.64 R134, [R1+0x58] ;  /* 0x0000580001867983 */ /* 0x000ea20000100a00 */
[----:B------:R-:W-:Y:S02]  /*13b70*/  PRMT R99, R63, 0x5410, R62 ;  /* 0x000054103f637816 */ /* 0x000fe4000000003e */
[----:B------:R-:W-:Y:S01]  /*13b80*/  LOP3.LUT R0, R0, 0xffff, RZ, 0xc0, !PT ;  /* 0x0000ffff00007812 */ /* 0x000fe200078ec0ff */
[----:B------:R-:W-:Y:S03]  /*13b90*/  @!P4 STL.S16 [R1+0xec], R53 ;  /* 0x0000ec350100c387 */ /* 0x000fe60000100600 */
[----:B------:R-:W-:Y:S01]  /*13ba0*/  ISETP.LE.U32.AND P4, PT, R0, UR12, PT ;  /* 0x0000000c00007c0c */ /* 0x000fe2000bf83070 */
[----:B------:R-:W2:Y:S01]  /*13bb0*/  LDL.64 R132, [R1+0x68] ;  /* 0x0000680001847983 */ /* 0x000ea20000100a00 */
[----:B------:R-:W-:Y:S04]  /*13bc0*/  SHF.R.U32.HI R0, RZ, 0x10, R200 ;  /* 0x00000010ff007819 */ /* 0x000fe800000116c8 */
[----:B------:R-:W-:Y:S02]  /*13bd0*/  LOP3.LUT R0, R0, 0xff, RZ, 0xc0, !PT ;  /* 0x000000ff00007812 */ /* 0x000fe400078ec0ff */
[----:B-1----:R-:W-:Y:S02]  /*13be0*/  PRMT R95, R61, 0x5410, R60 ;  /* 0x000054103d5f7816 */ /* 0x002fe4000000003c */
[----:B------:R-:W-:Y:S02]  /*13bf0*/  ISETP.LE.U32.AND P6, PT, R0, UR12, PT ;  /* 0x0000000c00007c0c */ /* 0x000fe4000bfc3070 */
[----:B------:R-:W-:Y:S01]  /*13c00*/  SHF.R.U32.HI R0, RZ, 0x18, R200 ;  /* 0x00000018ff007819 */ /* 0x000fe200000116c8 */
[----:B----4-:R-:W-:Y:S05]  /*13c10*/  @!P3 HFMA2.BF16_V2 R43, -RZ.H0_H0, RZ.H0_H0, -R60.H0_H0 ;  /* 0x200000ffff2bb231 */ /* 0x010fea000034093c */
[----:B------:R-:W-:Y:S04]  /*13c20*/  PRMT R41, R43, 0x7610, R41 ;  /* 0x000076102b297816 */ /* 0x000fe80000000029 */
[----:B------:R-:W-:Y:S01]  /*13c30*/  @!P3 PRMT R60, R41, 0x5410, RZ ;  /* 0x00005410293cb816 */ /* 0x000fe200000000ff */
[----:B---3--:R-:W-:Y:S05]  /*13c40*/  @!P1 HFMA2.BF16_V2 R52, -RZ.H0_H0, RZ.H0_H0, -R61.H0_H0 ;  /* 0x200000ffff349231 */ /* 0x008fea000034093d */
[----:B------:R-:W-:Y:S01]  /*13c50*/  PRMT R42, R52, 0x7610, R42 ;  /* 0x00007610342a7816 */ /* 0x000fe2000000002a */
[----:B------:R1:W-:Y:S03]  /*13c60*/  @!P1 STL.S16 [R1+0x100], R52 ;  /* 0x0001003401009387 */ /* 0x0003e60000100600 */
[----:B------:R-:W-:Y:S01]  /*13c70*/  @!P1 PRMT R61, R42, 0x5410, RZ ;  /* 0x000054102a3d9816 */ /* 0x000fe200000000ff */
[----:B------:R3:W-:Y:S01]  /*13c80*/  @!P3 STL.S16 [R1+0xfc], R43 ;  /* 0x0000fc2b0100b387 */ /* 0x0007e20000100600 */
[----:B------:R-:W-:Y:S01]  /*13c90*/  ISETP.LE.U32.AND P3, PT, R0, UR12, PT ;  /* 0x0000000c00007c0c */ /* 0x000fe2000bf63070 */
[----:B------:R-:W-:Y:S02]  /*13ca0*/  IMAD.U32 R0, RZ, RZ, UR25 ;  /* 0x00000019ff007e24 */ /* 0x000fe4000f8e00ff */
[----:B------:R-:W-:Y:S03]  /*13cb0*/  STL [R1+0x3fc], R95 ;  /* 0x0003fc5f01007387 */ /* 0x000fe60000100800 */
[----:B--2---:R-:W-:Y:S01]  /*13cc0*/  LOP3.LUT R0, R135, UR22, R0, 0x96, !PT ;  /* 0x0000001687007c12 */ /* 0x004fe2000f8e9600 */
[----:B------:R2:W4:Y:S01]  /*13cd0*/  LDL.S16 R114, [R1+0x10c] ;  /* 0x00010c0001727983 */ /* 0x0005220000100600 */
[----:B------:R-:W-:Y:S02]  /*13ce0*/  UIADD3 UR22, UR19, 0x2, URZ ;  /* 0x0000000213167890 */ /* 0x000fe4000fffe03f */
[----:B------:R-:W-:Y:S01]  /*13cf0*/  UIADD3 UR19, UR19, 0x3, URZ ;  /* 0x0000000313137890 */ /* 0x000fe2000fffe03f */
[----:B------:R2:W2:Y:S04]  /*13d00*/  LDL.S16 R46, [R1+0xf8] ;  /* 0x0000f800012e7983 */ /* 0x0004a80000100600 */
[----:B------:R2:W2:Y:S04]  /*13d10*/  LDL.S16 R107, [R1+0xe8] ;  /* 0x0000e800016b7983 */ /* 0x0004a80000100600 */
[----:B------:R2:W2:Y:S01]  /*13d20*/  LDL.S16 R80, [R1+0xe4] ;  /* 0x0000e40001507983 */ /* 0x0004a20000100600 */
[----:B-1----:R-:W-:Y:S04]  /*13d30*/  IMAD.WIDE.U32 R52, R0, -0x326172a9, RZ ;  /* 0xcd9e8d5700347825 */ /* 0x002fe800078e00ff */
[----:B------:R-:W-:Y:S01]  /*13d40*/  FADD.FTZ R0, R105, R28 ;  /* 0x0000001c69007221 */ /* 0x000fe20000010000 */
[----:B------:R-:W2:Y:S01]  /*13d50*/  LDL.64 R230, [R1+0x90] ;  /* 0x0000900001e67983 */ /* 0x000ea20000100a00 */
[----:B------:R1:W1:Y:S01]  /*13d60*/  MUFU.EX2 R105, R59 ;  /* 0x0000003b00697308 */ /* 0x0002620000000800 */
[----:B------:R-:W-:Y:S01]  /*13d70*/  LOP3.LUT R28, R53, UR18, R170, 0x96, !PT ;  /* 0x00000012351c7c12 */ /* 0x000fe2000f8e96aa */
[----:B------:R-:W-:Y:S01]  /*13d80*/  FADD.FTZ R45, R108, R0 ;  /* 0x000000006c2d7221 */ /* 0x000fe20000010000 */
[----:B------:R-:W-:Y:S01]  /*13d90*/  LOP3.LUT R42, R185, UR26, R52, 0x96, !PT ;  /* 0x0000001ab92a7c12 */ /* 0x000fe2000f8e9634 */
[----:B------:R-:W-:Y:S01]  /*13da0*/  FADD.FTZ R0, R69, R30 ;  /* 0x0000001e45007221 */ /* 0x000fe20000010000 */
[----:B------:R-:W-:Y:S01]  /*13db0*/  F2FP.BF16.F32.PACK_AB R69, R106, R120 ;  /* 0x000000786a45723e */ /* 0x000fe200000010ff */
[----:B------:R-:W-:Y:S04]  /*13dc0*/  IMAD.WIDE.U32 R28, R28, -0x2daee0ad, RZ ;  /* 0xd2511f531c1c7825 */ /* 0x000fe800078e00ff */
[----:B------:R-:W-:Y:S01]  /*13dd0*/  MUFU.EX2 R108, R209 ;  /* 0x000000d1006c7308 */ /* 0x000fe20000000800 */
[----:B---3--:R-:W-:Y:S01]  /*13de0*/  IMAD.WIDE.U32 R42, R42, -0x2daee0ad, RZ ;  /* 0xd2511f532a2a7825 */ /* 0x008fe200078e00ff */
[----:B------:R-:W-:Y:S04]  /*13df0*/  LOP3.LUT R40, R29, UR17, R132, 0x96, !PT ;  /* 0x000000111d287c12 */ /* 0x000fe8000f8e9684 */
[----:B------:R-:W-:Y:S01]  /*13e00*/  LOP3.LUT R28, R43, UR11, R28, 0x96, !PT ;  /* 0x0000000b2b1c7c12 */ /* 0x000fe2000f8e961c */
[----:B------:R-:W-:Y:S01]  /*13e10*/  IMAD.WIDE.U32 R40, R40, -0x326172a9, RZ ;  /* 0xcd9e8d5728287825 */ /* 0x000fe200078e00ff */
[----:B-1----:R-:W-:Y:S03]  /*13e20*/  F2FP.BF16.F32.PACK_AB R59, R130, R125 ;  /* 0x0000007d823b723e */ /* 0x002fe600000010ff */
[----:B------:R-:W-:Y:S01]  /*13e30*/  IMAD.WIDE.U32 R28, R28, -0x326172a9, RZ ;  /* 0xcd9e8d571c1c7825 */ /* 0x000fe200078e00ff */
[----:B------:R-:W-:Y:S02]  /*13e40*/  LOP3.LUT R30, R41, UR16, R184, 0x96, !PT ;  /* 0x00000010291e7c12 */ /* 0x000fe4000f8e96b8 */
[----:B------:R-:W-:Y:S01]  /*13e50*/  PRMT R58, R59, 0x7632, R58 ;  /* 0x000076323b3a7816 */ /* 0x000fe2000000003a */
[----:B------:R-:W-:Y:S01]  /*13e60*/  FADD.FTZ R41, R65, R31 ;  /* 0x0000001f41297221 */ /* 0x000fe20000010000 */
[----:B------:R-:W-:Y:S01]  /*13e70*/  LOP3.LUT R40, R29, UR10, R40, 0x96, !PT ;  /* 0x0000000a1d287c12 */ /* 0x000fe2000f8e9628 */
[----:B------:R-:W-:Y:S04]  /*13e80*/  IMAD.WIDE.U32 R30, R30, -0x2daee0ad, RZ ;  /* 0xd2511f531e1e7825 */ /* 0x000fe800078e00ff */
[----:B------:R-:W-:Y:S01]  /*13e90*/  FADD.FTZ R29, R73, R45 ;  /* 0x0000002d491d7221 */ /* 0x000fe20000010000 */
[----:B------:R-:W-:Y:S01]  /*13ea0*/  F2FP.BF16.F32.PACK_AB R45, R88, R79 ;  /* 0x0000004f582d723e */ /* 0x000fe200000010ff */
[----:B------:R-:W-:Y:S01]  /*13eb0*/  IMAD.WIDE.U32 R162, R40, -0x2daee0ad, RZ ;  /* 0xd2511f5328a27825 */ /* 0x000fe200078e00ff */
[----:B------:R-:W-:Y:S02]  /*13ec0*/  LOP3.LUT R42, R31, UR9, R42, 0x96, !PT ;  /* 0x000000091f2a7c12 */ /* 0x000fe4000f8e962a */
[----:B------:R-:W-:Y:S01]  /*13ed0*/  F2FP.BF16.F32.PACK_AB R73, R205, R206 ;  /* 0x000000cecd49723e */ /* 0x000fe200000010ff */
[----:B------:R-:W-:Y:S01]  /*13ee0*/  FADD.FTZ R31, R196, R29 ;  /* 0x0000001dc41f7221 */ /* 0x000fe20000010000 */
[----:B------:R-:W-:Y:S01]  /*13ef0*/  LOP3.LUT R148, R163, UR8, R30, 0x96, !PT ;  /* 0x00000008a3947c12 */ /* 0x000fe2000f8e961e */
[----:B------:R-:W-:Y:S01]  /*13f00*/  STL.64 [R1+0x40], R162 ;  /* 0x000040a201007387 */ /* 0x000fe20000100a00 */
[--C-:B------:R-:W-:Y:S01]  /*13f10*/  FADD.FTZ R30, R71, R44.reuse ;  /* 0x0000002c471e7221 */ /* 0x100fe20000010000 */
[----:B------:R-:W-:Y:S01]  /*13f20*/  PRMT R44, R45, 0x7632, R44 ;  /* 0x000076322d2c7816 */ /* 0x000fe2000000002c */
[----:B------:R-:W-:Y:S01]  /*13f30*/  IMAD.WIDE.U32 R246, R42, -0x326172a9, RZ ;  /* 0xcd9e8d572af67825 */ /* 0x000fe200078e00ff */
[----:B------:R-:W-:Y:S03]  /*13f40*/  F2FP.BF16.F32.PACK_AB R71, R105, R109 ;  /* 0x0000006d6947723e */ /* 0x000fe600000010ff */
[----:B------:R-:W-:Y:S01]  /*13f50*/  IMAD.WIDE.U32 R148, R148, -0x326172a9, RZ ;  /* 0xcd9e8d5794947825 */ /* 0x000fe200078e00ff */
[----:B------:R-:W-:Y:S03]  /*13f60*/  LOP3.LUT R150, R247, UR23, R28, 0x96, !PT ;  /* 0x00000017f7967c12 */ /* 0x000fe6000f8e961c */
[----:B------:R-:W-:Y:S01]  /*13f70*/  FADD.FTZ R28, R76, R0 ;  /* 0x000000004c1c7221 */ /* 0x000fe20000010000 */
[----:B------:R-:W-:Y:S01]  /*13f80*/  LOP3.LUT R0, R149, UR6, R246, 0x96, !PT ;  /* 0x0000000695007c12 */ /* 0x000fe2000f8e96f6 */
[----:B------:R-:W-:Y:S04]  /*13f90*/  IMAD.WIDE.U32 R150, R150, -0x2daee0ad, RZ ;  /* 0xd2511f5396967825 */ /* 0x000fe800078e00ff */
[----:B------:R-:W-:Y:S01]  /*13fa0*/  FADD.FTZ R42, R77, R28 ;  /* 0x0000001c4d2a7221 */ /* 0x000fe20000010000 */
[----:B------:R-:W-:Y:S01]  /*13fb0*/  MUFU.EX2 R76, R86 ;  /* 0x00000056004c7308 */ /* 0x000fe20000000800 */
[C---:B------:R-:W-:Y:S02]  /*13fc0*/  LOP3.LUT R29, R0.reuse, 0xff, RZ, 0xc0, !PT ;  /* 0x000000ff001d7812 */ /* 0x040fe400078ec0ff */
[----:B------:R-:W-:Y:S02]  /*13fd0*/  LOP3.LUT R28, R0, 0xffff, RZ, 0xc0, !PT ;  /* 0x0000ffff001c7812 */ /* 0x000fe400078ec0ff */
[----:B------:R-:W-:Y:S02]  /*13fe0*/  F2FP.BF16.F32.PACK_AB R77, R204, R203 ;  /* 0x000000cbcc4d723e */ /* 0x000fe400000010ff */
[----:B------:R-:W-:Y:S03]  /*13ff0*/  SHF.R.U32.HI R28, RZ, 0x8, R28 ;  /* 0x00000008ff1c7819 */ /* 0x000fe6000001161c */
[----:B------:R-:W-:Y:S01]  /*14000*/  MUFU.EX2 R86, R189 ;  /* 0x000000bd00567308 */ /* 0x000fe20000000800 */
[----:B------:R-:W-:Y:S01]  /*14010*/  LOP3.LUT R28, R28, 0xffff, RZ, 0xc0, !PT ;  /* 0x0000ffff1c1c7812 */ /* 0x000fe200078ec0ff */
[----:B----4-:R-:W-:Y:S02]  /*14020*/  @!P0 HFMA2.BF16_V2 R114, -RZ.H0_H0, RZ.H0_H0, -R63.H0_H0 ;  /* 0x200000ffff728231 */ /* 0x010fe4000034093f */
[----:B--2---:R-:W-:Y:S03]  /*14030*/  @!P2 HFMA2.BF16_V2 R46, -RZ.H0_H0, RZ.H0_H0, -R62.H0_H0 ;  /* 0x200000ffff2ea231 */ /* 0x004fe6000034093e */
[----:B------:R-:W-:Y:S01]  /*14040*/  PRMT R43, R114, 0x7610, R43 ;  /* 0x00007610722b7816 */ /* 0x000fe2000000002b */
[----:B------:R1:W-:Y:S01]  /*14050*/  @!P0 STL.S16 [R1+0x10c], R114 ;  /* 0x00010c7201008387 */ /* 0x0003e20000100600 */
[----:B------:R-:W-:Y:S02]  /*14060*/  @!P5 HFMA2.BF16_V2 R107, -RZ.H0_H0, RZ.H0_H0, -R45.H0_H0 ;  /* 0x200000ffff6bd231 */ /* 0x000fe4000034092d */
[----:B------:R-:W-:Y:S01]  /*14070*/  @!P0 PRMT R63, R43, 0x5410, RZ ;  /* 0x000054102b3f8816 */ /* 0x000fe200000000ff */
[----:B------:R-:W-:Y:S01]  /*14080*/  STL [R1+0x400], R99 ;  /* 0x0004006301007387 */ /* 0x000fe20000100800 */
[----:B------:R-:W-:Y:S01]  /*14090*/  ISETP.LE.U32.AND P0, PT, R29, UR12, PT ;  /* 0x0000000c1d007c0c */ /* 0x000fe2000bf03070 */
[----:B------:R-:W-:Y:S01]  /*140a0*/  @!P4 HFMA2.BF16_V2 R80, -RZ.H0_H0, RZ.H0_H0, -R44.H0_H0 ;  /* 0x200000ffff50c231 */ /* 0x000fe2000034092c */
[----:B------:R-:W-:Y:S01]  /*140b0*/  PRMT R40, R46, 0x7610, R40 ;  /* 0x000076102e287816 */ /* 0x000fe20000000028 */
[----:B------:R-:W2:Y:S01]  /*140c0*/  LDL.64 R220, [R1+0x78] ;  /* 0x0000780001dc7983 */ /* 0x000ea20000100a00 */
[----:B------:R-:W-:Y:S01]  /*140d0*/  FADD.FTZ R29, R79, R41 ;  /* 0x000000294f1d7221 */ /* 0x000fe20000010000 */
[----:B------:R-:W-:Y:S02]  /*140e0*/  F2FP.BF16.F32.PACK_AB R79, R68, R126 ;  /* 0x0000007e444f723e */ /* 0x000fe400000010ff */
[----:B------:R-:W-:Y:S01]  /*140f0*/  @!P2 PRMT R62, R40, 0x5410, RZ ;  /* 0x00005410283ea816 */ /* 0x000fe200000000ff */
[----:B------:R3:W-:Y:S01]  /*14100*/  @!P2 STL.S16 [R1+0xf8], R46 ;  /* 0x0000f82e0100a387 */ /* 0x0007e20000100600 */
[----:B------:R-:W-:Y:S01]  /*14110*/  ISETP.LE.U32.AND P2, PT, R28, UR12, PT ;  /* 0x0000000c1c007c0c */ /* 0x000fe2000bf43070 */
[--C-:B------:R-:W-:Y:S01]  /*14120*/  FADD.FTZ R28, R89, R30.reuse ;  /* 0x0000001e591c7221 */ /* 0x100fe20000010000 */
[----:B------:R-:W-:Y:S01]  /*14130*/  PRMT R30, R107, 0x7610, R30 ;  /* 0x000076106b1e7816 */ /* 0x000fe2000000001e */
[----:B------:R-:W-:Y:S02]  /*14140*/  @!P5 STL.S16 [R1+0xe8], R107 ;  /* 0x0000e86b0100d387 */ /* 0x000fe40000100600 */
[----:B------:R-:W-:Y:S01]  /*14150*/  FADD.FTZ R43, R90, R28 ;  /* 0x0000001c5a2b7221 */ /* 0x000fe20000010000 */
[--C-:B------:R-:W-:Y:S01]  /*14160*/  SHF.R.U32.HI R28, RZ, 0x18, R0.reuse ;  /* 0x00000018ff1c7819 */ /* 0x100fe20000011600 */
[----:B------:R4:W-:Y:S01]  /*14170*/  @!P4 STL.S16 [R1+0xe4], R80 ;  /* 0x0000e4500100c387 */ /* 0x0009e20000100600 */
[----:B------:R-:W-:Y:S01]  /*14180*/  SHF.R.U32.HI R0, RZ, 0x10, R0 ;  /* 0x00000010ff007819 */ /* 0x000fe20000011600 */
[----:B------:R-:W-:Y:S01]  /*14190*/  MUFU.EX2 R90, R82 ;  /* 0x00000052005a7308 */ /* 0x000fe20000000800 */
[----:B-1----:R-:W-:Y:S02]  /*141a0*/  PRMT R114, R45, 0x5410, R44 ;  /* 0x000054102d727816 */ /* 0x002fe4000000002c */
[----:B------:R-:W-:Y:S02]  /*141b0*/  @!P5 PRMT R45, R30, 0x5410, RZ ;  /* 0x000054101e2dd816 */ /* 0x000fe400000000ff */
[----:B------:R-:W-:Y:S01]  /*141c0*/  LOP3.LUT R30, R53, UR18, R230, 0x96, !PT ;  /* 0x00000012351e7c12 */ /* 0x000fe2000f8e96e6 */
[----:B------:R-:W-:Y:S01]  /*141d0*/  STL [R1+0x404], R114 ;  /* 0x0004047201007387 */ /* 0x000fe20000100800 */
[----:B------:R-:W-:Y:S03]  /*141e0*/  ISETP.LE.U32.AND P5, PT, R28, UR12, PT ;  /* 0x0000000c1c007c0c */ /* 0x000fe6000bfa3070 */
[----:B------:R1:W-:Y:S01]  /*141f0*/  MUFU.EX2 R82, R75 ;  /* 0x0000004b00527308 */ /* 0x0003e20000000800 */
[----:B------:R-:W-:Y:S02]  /*14200*/  LOP3.LUT R28, R0, 0xff, RZ, 0xc0, !PT ;  /* 0x000000ff001c7812 */ /* 0x000fe400078ec0ff */
[----:B------:R-:W-:Y:S01]  /*14210*/  LOP3.LUT R0, R193, UR26, R52, 0x96, !PT ;  /* 0x0000001ac1007c12 */ /* 0x000fe2000f8e9634 */
[--C-:B---3--:R-:W-:Y:S01]  /*14220*/  FADD.FTZ R46, R88, R29.reuse ;  /* 0x0000001d582e7221 */ /* 0x108fe20000010000 */
[----:B------:R-:W-:Y:S03]  /*14230*/  PRMT R29, R80, 0x7610, R29 ;  /* 0x00007610501d7816 */ /* 0x000fe6000000001d */
[----:B------:R-:W-:Y:S02]  /*14240*/  IMAD.WIDE.U32 R54, R0, -0x2daee0ad, RZ ;  /* 0xd2511f5300367825 */ /* 0x000fe400078e00ff */
[----:B------:R-:W-:Y:S01]  /*14250*/  MUFU.EX2 R88, R74 ;  /* 0x0000004a00587308 */ /* 0x000fe20000000800 */
[----:B------:R-:W-:Y:S01]  /*14260*/  @!P4 PRMT R44, R29, 0x5410, RZ ;  /* 0x000054101d2cc816 */ /* 0x000fe200000000ff */
[----:B------:R-:W-:Y:S01]  /*14270*/  FADD.FTZ R29, R191, R31 ;  /* 0x0000001fbf1d7221 */ /* 0x000fe20000010000 */
[----:B------:R-:W-:Y:S01]  /*14280*/  ISETP.LE.U32.AND P4, PT, R28, UR12, PT ;  /* 0x0000000c1c007c0c */ /* 0x000fe2000bf83070 */
[----:B----4-:R4:W3:Y:S01]  /*14290*/  LDL.S16 R80, [R1+0x12c] ;  /* 0x00012c0001507983 */ /* 0x0108e20000100600 */
[----:B------:R-:W-:Y:S04]  /*142a0*/  IMAD.WIDE.U32 R30, R30, -0x2daee0ad, RZ ;  /* 0xd2511f531e1e7825 */ /* 0x000fe800078e00ff */
[----:B------:R-:W-:Y:S01]  /*142b0*/  FADD.FTZ R53, R190, R29 ;  /* 0x0000001dbe357221 */ /* 0x000fe20000010000 */
[----:B------:R-:W-:Y:S01]  /*142c0*/  MUFU.EX2 R107, R210 ;  /* 0x000000d2006b7308 */ /* 0x000fe20000000800 */
[----:B-1----:R-:W-:Y:S02]  /*142d0*/  F2FP.BF16.F32.PACK_AB R75, R153, R142 ;  /* 0x0000008e994b723e */ /* 0x002fe400000010ff */
[----:B------:R-:W-:Y:S02]  /*142e0*/  LOP3.LUT R30, R55, UR11, R30, 0x96, !PT ;  /* 0x0000000b371e7c12 */ /* 0x000fe4000f8e961e */
[----:B------:R-:W-:Y:S02]  /*142f0*/  F2FP.BF16.F32.PACK_AB R55, R122, R124 ;  /* 0x0000007c7a37723e */ /* 0x000fe400000010ff */
[----:B--2---:R-:W-:Y:S01]  /*14300*/  LOP3.LUT R0, R31, UR17, R220, 0x96, !PT ;  /* 0x000000111f007c12 */ /* 0x004fe2000f8e96dc */
[----:B------:R-:W-:Y:S04]  /*14310*/  IMAD.WIDE.U32 R30, R30, -0x326172a9, RZ ;  /* 0xcd9e8d571e1e7825 */ /* 0x000fe800078e00ff */
[----:B------:R-:W-:Y:S04]  /*14320*/  IMAD.WIDE.U32 R40, R0, -0x326172a9, RZ ;  /* 0xcd9e8d5700287825 */ /* 0x000fe800078e00ff */
[----:B------:R-:W-:Y:S01]  /*14330*/  FADD.FTZ R0, R125, R42 ;  /* 0x0000002a7d007221 */ /* 0x000fe20000010000 */
[----:B------:R-:W-:Y:S03]  /*14340*/  LOP3.LUT R28, R41, UR16, R192, 0x96, !PT ;  /* 0x00000010291c7c12 */ /* 0x000fe6000f8e96c0 */
[----:B------:R-:W-:Y:S01]  /*14350*/  FADD.FTZ R42, R130, R0 ;  /* 0x00000000822a7221 */ /* 0x000fe20000010000 */
[----:B------:R-:W-:Y:S01]  /*14360*/  F2FP.BF16.F32.PACK_AB R41, R84, R136 ;  /* 0x000000885429723e */ /* 0x000fe200000010ff */
[--C-:B------:R-:W-:Y:S01]  /*14370*/  FADD.FTZ R0, R136, R46.reuse ;  /* 0x0000002e88007221 */ /* 0x100fe20000010000 */
[----:B------:R-:W-:Y:S01]  /*14380*/  PRMT R46, R47, 0x7632, R46 ;  /* 0x000076322f2e7816 */ /* 0x000fe2000000002e */
[----:B------:R-:W-:Y:S01]  /*14390*/  IMAD.WIDE.U32 R28, R28, -0x2daee0ad, RZ ;  /* 0xd2511f531c1c7825 */ /* 0x000fe200078e00ff */
[----:B------:R-:W-:Y:S03]  /*143a0*/  MUFU.EX2 R136, R211 ;  /* 0x000000d300887308 */ /* 0x000fe60000000800 */
[----:B------:R-:W-:Y:S01]  /*143b0*/  FADD.FTZ R52, R84, R0 ;  /* 0x0000000054347221 */ /* 0x000fe20000010000 */
[----:B------:R-:W-:Y:S02]  /*143c0*/  LOP3.LUT R0, R31, UR10, R40, 0x96, !PT ;  /* 0x0000000a1f007c12 */ /* 0x000fe4000f8e9628 */
[----:B------:R-:W-:Y:S03]  /*143d0*/  LOP3.LUT R29, R29, UR9, R54, 0x96, !PT ;  /* 0x000000091d1d7c12 */ /* 0x000fe6000f8e9636 */
[----:B------:R-:W-:Y:S04]  /*143e0*/  IMAD.WIDE.U32 R156, R0, -0x2daee0ad, RZ ;  /* 0xd2511f53009c7825 */ /* 0x000fe800078e00ff */
[----:B------:R-:W-:Y:S01]  /*143f0*/  FADD.FTZ R0, R123, R43 ;  /* 0x0000002b7b007221 */ /* 0x000fe20000010000 */
[----:B------:R-:W-:Y:S01]  /*14400*/  MUFU.EX2 R84, R226 ;  /* 0x000000e200547308 */ /* 0x000fe20000000800 */
[----:B------:R-:W-:Y:S01]  /*14410*/  F2FP.BF16.F32.PACK_AB R43, R91, R123 ;  /* 0x0000007b5b2b723e */ /* 0x000fe200000010ff */
[----:B------:R-:W-:Y:S01]  /*14420*/  IMAD.WIDE.U32 R244, R29, -0x326172a9, RZ ;  /* 0xcd9e8d571df47825 */ /* 0x000fe200078e00ff */
[----:B------:R-:W-:Y:S01]  /*14430*/  LOP3.LUT R164, R157, UR8, R28, 0x96, !PT ;  /* 0x000000089da47c12 */ /* 0x000fe2000f8e961c */
[----:B------:R1:W-:Y:S01]  /*14440*/  STL.64 [R1+0x70], R156 ;  /* 0x0000709c01007387 */ /* 0x0003e20000100a00 */
[----:B------:R-:W-:Y:S01]  /*14450*/  F2FP.BF16.F32.PACK_AB R29, R104, R115 ;  /* 0x00000073681d723e */ /* 0x000fe200000010ff */
[----:B------:R-:W-:Y:S01]  /*14460*/  FADD.FTZ R28, R124, R42 ;  /* 0x0000002a7c1c7221 */ /* 0x000fe20000010000 */
[----:B------:R-:W-:Y:S01]  /*14470*/  LOP3.LUT R152, R245, UR23, R30, 0x96, !PT ;  /* 0x00000017f5987c12 */ /* 0x000fe2000f8e961e */
[----:B------:R4:W2:Y:S01]  /*14480*/  LDL.S16 R89, [R1+0x158] ;  /* 0x0001580001597983 */ /* 0x0008a20000100600 */
[----:B------:R-:W-:Y:S01]  /*14490*/  FADD.FTZ R31, R91, R0 ;  /* 0x000000005b1f7221 */ /* 0x000fe20000010000 */
[----:B------:R-:W-:Y:S01]  /*144a0*/  FADD.FTZ R40, R122, R28 ;  /* 0x0000001c7a287221 */ /* 0x000fe20000010000 */
[----:B------:R-:W-:Y:S01]  /*144b0*/  FADD.FTZ R28, R115, R52 ;  /* 0x00000034731c7221 */ /* 0x000fe20000010000 */
[----:B------:R-:W-:Y:S01]  /*144c0*/  PRMT R115, R47, 0x5410, R46 ;  /* 0x000054102f737816 */ /* 0x000fe2000000002e */
[----:B---3--:R-:W-:Y:S01]  /*144d0*/  @!P6 HFMA2.BF16_V2 R80, -RZ.H0_H0, RZ.H0_H0, -R47.H0_H0 ;  /* 0x200000ffff50e231 */ /* 0x008fe2000034092f */
[----:B------:R4:W3:Y:S01]  /*144e0*/  LDL.S16 R65, [R1+0x15c] ;  /* 0x00015c0001417983 */ /* 0x0008e20000100600 */
[----:B------:R-:W-:Y:S04]  /*144f0*/  IMAD.WIDE.U32 R164, R164, -0x326172a9, RZ ;  /* 0xcd9e8d57a4a47825 */ /* 0x000fe800078e00ff */
[----:B------:R-:W-:Y:S01]  /*14500*/  FADD.FTZ R0, R199, R53 ;  /* 0x00000035c7007221 */ /* 0x000fe20000010000 */
[----:B------:R-:W-:Y:S01]  /*14510*/  PRMT R125, R80, 0x7610, R125 ;  /* 0x00007610507d7816 */ /* 0x000fe2000000007d */
[----:B------:R4:W-:Y:S01]  /*14520*/  @!P6 STL.S16 [R1+0x12c], R80 ;  /* 0x00012c500100e387 */ /* 0x0009e20000100600 */
[----:B------:R-:W-:Y:S01]  /*14530*/  F2FP.BF16.F32.PACK_AB R53, R202, R199 ;  /* 0x000000c7ca35723e */ /* 0x000fe200000010ff */
[----:B------:R-:W-:Y:S01]  /*14540*/  FADD.FTZ R54, R104, R28 ;  /* 0x0000001c68367221 */ /* 0x000fe20000010000 */
[----:B------:R-:W-:Y:S01]  /*14550*/  @!P6 PRMT R47, R125, 0x5410, RZ ;  /* 0x000054107d2fe816 */ /* 0x000fe200000000ff */
[----:B------:R-:W-:Y:S01]  /*14560*/  STL [R1+0x408], R115 ;  /* 0x0004087301007387 */ /* 0x000fe20000100800 */
[----:B------:R-:W-:Y:S01]  /*14570*/  FADD.FTZ R42, R202, R0 ;  /* 0x00000000ca2a7221 */ /* 0x000fe20000010000 */
[----:B------:R-:W-:Y:S01]  /*14580*/  LOP3.LUT R0, R165, UR6, R244, 0x96, !PT ;  /* 0x00000006a5007c12 */ /* 0x000fe2000f8e96f4 */
[----:B------:R-:W-:Y:S01]  /*14590*/  MUFU.EX2 R104, R119 ;  /* 0x0000007700687308 */ /* 0x000fe20000000800 */
[----:B------:R2:W3:Y:S02]  /*145a0*/  LDL.S16 R130, [R1+0x168] ;  /* 0x0001680001827983 */ /* 0x0004e40000100600 */
[C---:B------:R-:W-:Y:S02]  /*145b0*/  LOP3.LUT R30, R0.reuse, 0xff, RZ, 0xc0, !PT ;  /* 0x000000ff001e7812 */ /* 0x040fe400078ec0ff */
[----:B------:R-:W-:Y:S01]  /*145c0*/  LOP3.LUT R28, R0, 0xffff, RZ, 0xc0, !PT ;  /* 0x0000ffff001c7812 */ /* 0x000fe200078ec0ff */
[----:B------:R2:W3:Y:S01]  /*145d0*/  LDL.S16 R125, [R1+0x164] ;  /* 0x00016400017d7983 */ /* 0x0004e20000100600 */
[----:B------:R-:W-:Y:S01]  /*145e0*/  ISETP.LE.U32.AND P6, PT, R30, UR12, PT ;  /* 0x0000000c1e007c0c */ /* 0x000fe2000bfc3070 */
[----:B------:R-:W-:Y:S01]  /*145f0*/  FADD.FTZ R30, R121, R31 ;  /* 0x0000001f791e7221 */ /* 0x000fe20000010000 */
[C---:B------:R-:W-:Y:S01]  /*14600*/  F2FP.BF16.F32.PACK_AB R31, R110.reuse, R121 ;  /* 0x000000796e1f723e */ /* 0x040fe200000010ff */
[----:B-1----:R-:W-:Y:S01]  /*14610*/  MUFU.EX2 R156, R238 ;  /* 0x000000ee009c7308 */ /* 0x002fe20000000800 */
[----:B------:R-:W-:Y:S01]  /*14620*/  SHF.R.U32.HI R28, RZ, 0x8, R28 ;  /* 0x00000008ff1c7819 */ /* 0x000fe2000001161c */
[----:B------:R-:W-:Y:S01]  /*14630*/  FADD.FTZ R52, R110, R30 ;  /* 0x0000001e6e347221 */ /* 0x000fe20000010000 */
[----:B------:R-:W-:Y:S02]  /*14640*/  FADD.FTZ R30, R203, R42 ;  /* 0x0000002acb1e7221 */ /* 0x000fe40000010000 */
[----:B------:R-:W-:Y:S02]  /*14650*/  LOP3.LUT R28, R28, 0xffff, RZ, 0xc0, !PT ;  /* 0x0000ffff1c1c7812 */ /* 0x000fe400078ec0ff */
[----:B------:R-:W-:Y:S03]  /*14660*/  FADD.FTZ R42, R204, R30 ;  /* 0x0000001ecc2a7221 */ /* 0x000fe60000010000 */
[----:B------:R-:W-:Y:S01]  /*14670*/  MUFU.EX2 R157, R198 ;  /* 0x000000c6009d7308 */ /* 0x000fe20000000800 */
[----:B------:R-:W-:Y:S01]  /*14680*/  ISETP.LE.U32.AND P1, PT, R28, UR12, PT ;  /* 0x0000000c1c007c0c */ /* 0x000fe2000bf23070 */
[--C-:B------:R-:W-:Y:S01]  /*14690*/  FADD.FTZ R28, R126, R40.reuse ;  /* 0x000000287e1c7221 */ /* 0x100fe20000010000 */
[----:B------:R-:W-:Y:S07]  /*146a0*/  PRMT R40, R41, 0x7632, R40 ;  /* 0x0000763229287816 */ /* 0x000fee0000000028 */
[----:B----4-:R-:W-:Y:S10]  /*146b0*/  MUFU.EX2 R80, R227 ;  /* 0x000000e300507308 */ /* 0x010ff40000000800 */
[----:B------:R-:W1:Y:S02]  /*146c0*/  MUFU.EX2 R126, R92 ;  /* 0x0000005c007e7308 */ /* 0x000e640000000800 */
[----:B-1----:R-:W-:Y:S02]  /*146d0*/  F2FP.BF16.F32.PACK_AB R189, R93, R126 ;  /* 0x0000007e5dbd723e */ /* 0x002fe400000010ff */
[----:B------:R-:W-:Y:S01]  /*146e0*/  F2FP.BF16.F32.PACK_AB R92, R188, R186 ;  /* 0x000000babc5c723e */ /* 0x000fe200000010ff */
[----:B--2---:R-:W-:Y:S05]  /*146f0*/  @!P3 HFMA2.BF16_V2 R89, -RZ.H0_H0, RZ.H0_H0, -R46.H0_H0 ;  /* 0x200000ffff59b231 */ /* 0x004fea000034092e */
[----:B------:R-:W-:Y:S01]  /*14700*/  PRMT R91, R89, 0x7610, R91 ;  /* 0x00007610595b7816 */ /* 0x000fe2000000005b */
[----:B------:R1:W-:Y:S01]  /*14710*/  @!P3 STL.S16 [R1+0x158], R89 ;  /* 0x000158590100b387 */ /* 0x0003e20000100600 */
[----:B---3--:R-:W-:Y:S02]  /*14720*/  @!P0 HFMA2.BF16_V2 R65, -RZ.H0_H0, RZ.H0_H0, -R57.H0_H0 ;  /* 0x200000ffff418231 */ /* 0x008fe40000340939 */
[----:B------:R-:W-:Y:S02]  /*14730*/  @!P3 PRMT R46, R91, 0x5410, RZ ;  /* 0x000054105b2eb816 */ /* 0x000fe400000000ff */
[----:B------:R2:W3:Y:S01]  /*14740*/  LDL.S16 R91, [R1+0x160] ;  /* 0x00016000015b7983 */ /* 0x0004e20000100600 */
[----:B------:R-:W-:Y:S03]  /*14750*/  PRMT R119, R65, 0x7610, R119 ;  /* 0x0000761041777816 */ /* 0x000fe60000000077 */
[----:B------:R4:W-:Y:S01]  /*14760*/  @!P0 STL.S16 [R1+0x15c], R65 ;  /* 0x00015c4101008387 */ /* 0x0009e20000100600 */
[----:B------:R-:W-:Y:S02]  /*14770*/  @!P0 PRMT R57, R119, 0x5410, RZ ;  /* 0x0000541077398816 */ /* 0x000fe400000000ff */
[----:B------:R-:W-:Y:S01]  /*14780*/  PRMT R119, R59, 0x5410, R58 ;  /* 0x000054103b777816 */ /* 0x000fe2000000003a */
[----:B------:R-:W-:Y:S01]  /*14790*/  STL [R1+0x36c], R118 ;  /* 0x00036c7601007387 */ /* 0x000fe20000100800 */
[----:B------:R-:W-:Y:S03]  /*147a0*/  @!P2 HFMA2.BF16_V2 R130, -RZ.H0_H0, RZ.H0_H0, -R56.H0_H0 ;  /* 0x200000ffff82a231 */ /* 0x000fe60000340938 */
[----:B------:R2:W2:Y:S01]  /*147b0*/  LDL.S16 R122, [R1+0x174] ;  /* 0x00017400017a7983 */ /* 0x0004a20000100600 */
[----:B------:R-:W-:Y:S01]  /*147c0*/  @!P4 HFMA2.BF16_V2 R125, -RZ.H0_H0, RZ.H0_H0, -R59.H0_H0 ;  /* 0x200000ffff7dc231 */ /* 0x000fe2000034093b */
[----:B------:R-:W-:Y:S02]  /*147d0*/  PRMT R30, R130, 0x7610, R30 ;  /* 0x00007610821e7816 */ /* 0x000fe4000000001e */
[----:B------:R2:W2:Y:S02]  /*147e0*/  LDL.S16 R121, [R1+0x170] ;  /* 0x0001700001797983 */ /* 0x0004a40000100600 */
[----:B------:R-:W-:Y:S01]  /*147f0*/  @!P2 PRMT R56, R30, 0x5410, RZ ;  /* 0x000054101e38a816 */ /* 0x000fe200000000ff */
[----:B------:R-:W-:Y:S01]  /*14800*/  FADD.FTZ R30, R120, R54 ;  /* 0x00000036781e7221 */ /* 0x000fe20000010000 */
[----:B------:R-:W-:Y:S01]  /*14810*/  PRMT R123, R125, 0x7610, R123 ;  /* 0x000076107d7b7816 */ /* 0x000fe2000000007b */
[----:B------:R4:W-:Y:S01]  /*14820*/  @!P2 STL.S16 [R1+0x168], R130 ;  /* 0x000168820100a387 */ /* 0x0009e20000100600 */
[----:B-1----:R-:W-:Y:S01]  /*14830*/  MUFU.EX2 R89, R194 ;  /* 0x000000c200597308 */ /* 0x002fe20000000800 */
[----:B------:R-:W-:Y:S01]  /*14840*/  FADD.FTZ R54, R106, R30 ;  /* 0x0000001e6a367221 */ /* 0x000fe20000010000 */
[----:B------:R-:W-:Y:S01]  /*14850*/  @!P4 PRMT R59, R123, 0x5410, RZ ;  /* 0x000054107b3bc816 */ /* 0x000fe200000000ff */
[----:B------:R1:W-:Y:S04]  /*14860*/  @!P4 STL.S16 [R1+0x164], R125 ;  /* 0x0001647d0100c387 */ /* 0x0003e80000100600 */
[----:B------:R-:W-:Y:S01]  /*14870*/  STL [R1+0x370], R119 ;  /* 0x0003707701007387 */ /* 0x000fe20000100800 */
[----:B----4-:R-:W-:Y:S01]  /*14880*/  FADD.FTZ R65, R68, R28 ;  /* 0x0000001c44417221 */ /* 0x010fe20000010000 */
[--C-:B------:R-:W-:Y:S02]  /*14890*/  SHF.R.U32.HI R28, RZ, 0x18, R0.reuse ;  /* 0x00000018ff1c7819 */ /* 0x100fe40000011600 */
[----:B------:R-:W-:Y:S02]  /*148a0*/  SHF.R.U32.HI R0, RZ, 0x10, R0 ;  /* 0x00000010ff007819 */ /* 0x000fe40000011600 */
[----:B------:R-:W-:Y:S02]  /*148b0*/  ISETP.LE.U32.AND P3, PT, R28, UR12, PT ;  /* 0x0000000c1c007c0c */ /* 0x000fe4000bf63070 */
[----:B------:R-:W-:Y:S02]  /*148c0*/  LOP3.LUT R0, R0, 0xff, RZ, 0xc0, !PT ;  /* 0x000000ff00007812 */ /* 0x000fe400078ec0ff */
[----:B------:R-:W-:Y:S02]  /*148d0*/  LOP3.LUT R28, R148, 0xff, RZ, 0xc0, !PT ;  /* 0x000000ff941c7812 */ /* 0x000fe400078ec0ff */
[----:B------:R-:W-:Y:S01]  /*148e0*/  ISETP.LE.U32.AND P0, PT, R0, UR12, PT ;  /* 0x0000000c00007c0c */ /* 0x000fe2000bf03070 */
[----:B------:R-:W-:Y:S01]  /*148f0*/  FADD.FTZ R0, R109, R52 ;  /* 0x000000346d007221 */ /* 0x000fe20000010000 */
[----:B------:R-:W-:Y:S02]  /*14900*/  ISETP.LE.U32.AND P2, PT, R28, UR12, PT ;  /* 0x0000000c1c007c0c */ /* 0x000fe4000bf43070 */
[----:B------:R-:W-:Y:S01]  /*14910*/  SHF.R.U32.HI R28, RZ, 0x10, R148 ;  /* 0x00000010ff1c7819 */ /* 0x000fe20000011694 */
[----:B------:R4:W-:Y:S01]  /*14920*/  MUFU.EX2 R130, R72 ;  /* 0x0000004800827308 */ /* 0x0009e20000000800 */
[----:B------:R-:W-:Y:S01]  /*14930*/  FADD.FTZ R30, R105, R0 ;  /* 0x00000000691e7221 */ /* 0x000fe20000010000 */
[----:B------:R-:W-:Y:S02]  /*14940*/  LOP3.LUT R0, R148, 0xffff, RZ, 0xc0, !PT ;  /* 0x0000ffff94007812 */ /* 0x000fe400078ec0ff */
[----:B------:R-:W-:Y:S02]  /*14950*/  LOP3.LUT R28, R28, 0xff, RZ, 0xc0, !PT ;  /* 0x000000ff1c1c7812 */ /* 0x000fe400078ec0ff */
[----:B------:R-:W-:Y:S02]  /*14960*/  SHF.R.U32.HI R0, RZ, 0x8, R0 ;  /* 0x00000008ff007819 */ /* 0x000fe40000011600 */
[----:B------:R-:W-:Y:S01]  /*14970*/  ISETP.LE.U32.AND P4, PT, R28, UR12, PT ;  /* 0x0000000c1c007c0c */ /* 0x000fe2000bf83070 */
[--C-:B------:R-:W-:Y:S01]  /*14980*/  FADD.FTZ R28, R206, R42.reuse ;  /* 0x0000002ace1c7221 */ /* 0x100fe20000010000 */
[----:B------:R-:W-:Y:S01]  /*14990*/  PRMT R42, R43, 0x7632, R42 ;  /* 0x000076322b2a7816 */ /* 0x000fe2000000002a */
[----:B-1----:R-:W-:Y:S01]  /*149a0*/  MUFU.EX2 R125, R234 ;  /* 0x000000ea007d7308 */ /* 0x002fe20000000800 */
[----:B------:R-:W-:Y:S01]  /*149b0*/  LOP3.LUT R0, R0, 0xffff, RZ, 0xc0, !PT ;  /* 0x0000ffff00007812 */ /* 0x000fe200078ec0ff */
[----:B------:R-:W-:Y:S01]  /*149c0*/  FADD.FTZ R28, R205, R28 ;  /* 0x0000001ccd1c7221 */ /* 0x000fe20000010000 */
[----:B------:R-:W-:Y:S01]  /*149d0*/  PRMT R123, R43, 0x5410, R42 ;  /* 0x000054102b7b7816 */ /* 0x000fe2000000002a */
[----:B----4-:R1:W4:Y:S02]  /*149e0*/  LDL.S16 R72, [R1+0x16c] ;  /* 0x00016c0001487983 */ /* 0x0103240000100600 */
[----:B------:R-:W-:Y:S01]  /*149f0*/  FADD.FTZ R28, R108, R28 ;  /* 0x0000001c6c1c7221 */ /* 0x000fe20000010000 */
[----:B---3--:R-:W-:Y:S05]  /*14a00*/  @!P5 HFMA2.BF16_V2 R91, -RZ.H0_H0, RZ.H0_H0, -R58.H0_H0 ;  /* 0x200000ffff5bd231 */ /* 0x008fea000034093a */
[----:B------:R-:W-:Y:S01]  /*14a10*/  PRMT R52, R91, 0x7610, R52 ;  /* 0x000076105b347816 */ /* 0x000fe20000000034 */
[----:B------:R3:W-:Y:S03]  /*14a20*/  @!P5 STL.S16 [R1+0x160], R91 ;  /* 0x0001605b0100d387 */ /* 0x0007e60000100600 */
[----:B------:R-:W-:Y:S02]  /*14a30*/  @!P5 PRMT R58, R52, 0x5410, RZ ;  /* 0x00005410343ad816 */ /* 0x000fe400000000ff */
[----:B------:R1:W4:Y:S01]  /*14a40*/  LDL.S16 R52, [R1+0x178] ;  /* 0x0001780001347983 */ /* 0x0003220000100600 */
[----:B--2---:R-:W-:Y:S02]  /*14a50*/  @!P6 HFMA2.BF16_V2 R122, -RZ.H0_H0, RZ.H0_H0, -R41.H0_H0 ;  /* 0x200000ffff7ae231 */ /* 0x004fe40000340929 */
[----:B------:R-:W-:Y:S03]  /*14a60*/  @!P1 HFMA2.BF16_V2 R121, -RZ.H0_H0, RZ.H0_H0, -R40.H0_H0 ;  /* 0x200000ffff799231 */ /* 0x000fe60000340928 */
[----:B------:R-:W-:Y:S01]  /*14a70*/  PRMT R78, R122, 0x7610, R78 ;  /* 0x000076107a4e7816 */ /* 0x000fe2000000004e */
[----:B------:R2:W-:Y:S01]  /*14a80*/  @!P6 STL.S16 [R1+0x174], R122 ;  /* 0x0001747a0100e387 */ /* 0x0005e20000100600 */
[----:B------:R-:W-:Y:S03]  /*14a90*/  PRMT R74, R121, 0x7610, R74 ;  /* 0x00007610794a7816 */ /* 0x000fe6000000004a */
[----:B------:R-:W-:Y:S01]  /*14aa0*/  @!P1 STL.S16 [R1+0x170], R121 ;  /* 0x0001707901009387 */ /* 0x000fe20000100600 */
[----:B---3--:R-:W-:Y:S01]  /*14ab0*/  MUFU.EX2 R91, R235 ;  /* 0x000000eb005b7308 */ /* 0x008fe20000000800 */
[----:B--2---:R-:W-:Y:S02]  /*14ac0*/  PRMT R122, R41, 0x5410, R40 ;  /* 0x00005410297a7816 */ /* 0x004fe40000000028 */
[----:B------:R-:W-:Y:S02]  /*14ad0*/  @!P1 PRMT R40, R74, 0x5410, RZ ;  /* 0x000054104a289816 */ /* 0x000fe400000000ff */
[----:B------:R-:W-:Y:S01]  /*14ae0*/  @!P6 PRMT R41, R78, 0x5410, RZ ;  /* 0x000054104e29e816 */ /* 0x000fe200000000ff */
[----:B------:R-:W-:Y:S01]  /*14af0*/  STL [R1+0x374], R122 ;  /* 0x0003747a01007387 */ /* 0x000fe20000100800 */
[----:B------:R-:W-:Y:S02]  /*14b00*/  ISETP.LE.U32.AND P6, PT, R0, UR12, PT ;  /* 0x0000000c00007c0c */ /* 0x000fe4000bfc3070 */
[----:B------:R-:W-:Y:S01]  /*14b10*/  SHF.R.U32.HI R0, RZ, 0x18, R148 ;  /* 0x00000018ff007819 */ /* 0x000fe20000011694 */
[----:B------:R1:W2:Y:S03]  /*14b20*/  LDL.S16 R106, [R1+0x17c] ;  /* 0x00017c00016a7983 */ /* 0x0002a60000100600 */
[----:B------:R-:W-:Y:S01]  /*14b30*/  ISETP.LE.U32.AND P1, PT, R0, UR12, PT ;  /* 0x0000000c00007c0c */ /* 0x000fe2000bf23070 */
[----:B------:R1:W3:Y:S01]  /*14b40*/  LDL.S16 R74, [R1+0x184] ;  /* 0x00018400014a7983 */ /* 0x0002e20000100600 */
[----:B------:R-:W-:Y:S01]  /*14b50*/  FADD.FTZ R0, R142, R65 ;  /* 0x000000418e007221 */ /* 0x000fe20000010000 */
[----:B------:R-:W-:Y:S01]  /*14b60*/  F2FP.BF16.F32.PACK_AB R65, R67, R131 ;  /* 0x000000834341723e */ /* 0x000fe200000010ff */
[----:B------:R-:W-:Y:S01]  /*14b70*/  MUFU.EX2 R142, R187 ;  /* 0x000000bb008e7308 */ /* 0x000fe20000000800 */
[----:B----4-:R-:W-:Y:S05]  /*14b80*/  @!P0 HFMA2.BF16_V2 R72, -RZ.H0_H0, RZ.H0_H0, -R43.H0_H0 ;  /* 0x200000ffff488231 */ /* 0x010fea000034092b */
[----:B------:R-:W-:Y:S01]  /*14b90*/  PRMT R68, R72, 0x7610, R68 ;  /* 0x0000761048447816 */ /* 0x000fe20000000044 */
[----:B------:R4:W-:Y:S03]  /*14ba0*/  @!P0 STL.S16 [R1+0x16c], R72 ;  /* 0x00016c4801008387 */ /* 0x0009e60000100600 */
[----:B------:R-:W-:Y:S01]  /*14bb0*/  @!P0 PRMT R43, R68, 0x5410, RZ ;  /* 0x00005410442b8816 */ /* 0x000fe200000000ff */
[----:B------:R-:W-:Y:S04]  /*14bc0*/  STL [R1+0x380], R123 ;  /* 0x0003807b01007387 */ /* 0x000fe80000100800 */
[----:B------:R1:W3:Y:S01]  /*14bd0*/  LDL.S16 R78, [R1+0x180] ;  /* 0x00018000014e7983 */ /* 0x0002e20000100600 */
[----:B----4-:R-:W-:Y:S01]  /*14be0*/  FADD.FTZ R72, R153, R0 ;  /* 0x0000000099487221 */ /* 0x010fe20000010000 */
[----:B------:R-:W-:Y:S01]  /*14bf0*/  LOP3.LUT R0, R164, 0xff, RZ, 0xc0, !PT ;  /* 0x000000ffa4007812 */ /* 0x000fe200078ec0ff */
[----:B------:R-:W-:Y:S03]  /*14c00*/  IMAD.WIDE.U32 R152, R152, -0x2daee0ad, RZ ;  /* 0xd2511f5398987825 */ /* 0x000fe600078e00ff */
[----:B------:R-:W-:Y:S01]  /*14c10*/  ISETP.LE.U32.AND P0, PT, R0, UR12, PT ;  /* 0x0000000c00007c0c */ /* 0x000fe2000bf03070 */
[--C-:B------:R-:W-:Y:S01]  /*14c20*/  FADD.FTZ R0, R131, R54.reuse ;  /* 0x0000003683007221 */ /* 0x100fe20000010000 */
[----:B------:R-:W-:Y:S01]  /*14c30*/  PRMT R54, R55, 0x7632, R54 ;  /* 0x0000763237367816 */ /* 0x000fe20000000036 */
[----:B------:R-:W-:Y:S02]  /*14c40*/  MUFU.EX2 R131, R228 ;  /* 0x000000e400837308 */ /* 0x000fe40000000800 */
[----:B------:R-:W-:Y:S01]  /*14c50*/  FADD.FTZ R68, R67, R0 ;  /* 0x0000000043447221 */ /* 0x000fe20000010000 */
[----:B------:R-:W-:Y:S02]  /*14c60*/  F2FP.BF16.F32.PACK_AB R67, R70, R127 ;  /* 0x0000007f4643723e */ /* 0x000fe400000010ff */
[----:B------:R-:W-:Y:S01]  /*14c70*/  PRMT R121, R55, 0x5410, R54 ;  /* 0x0000541037797816 */ /* 0x000fe20000000036 */
[----:B------:R-:W-:Y:S01]  /*14c80*/  FADD.FTZ R68, R90, R68 ;  /* 0x000000445a447221 */ /* 0x000fe20000010000 */
[C---:B------:R-:W-:Y:S03]  /*14c90*/  F2FP.BF16.F32.PACK_AB R90, R76.reuse, R90 ;  /* 0x0000005a4c5a723e */ /* 0x040fe600000010ff */
[----:B------:R-:W-:Y:S01]  /*14ca0*/  FADD.FTZ R76, R76, R68 ;  /* 0x000000444c4c7221 */ /* 0x000fe20000010000 */
[----:B------:R-:W-:Y:S05]  /*14cb0*/  @!P3 HFMA2.BF16_V2 R52, -RZ.H0_H0, RZ.H0_H0, -R42.H0_H0 ;  /* 0x200000ffff34b231 */ /* 0x000fea000034092a */
[----:B------:R-:W-:Y:S01]  /*14cc0*/  PRMT R109, R52, 0x7610, R109 ;  /* 0x00007610346d7816 */ /* 0x000fe2000000006d */
[----:B------:R4:W-:Y:S03]  /*14cd0*/  @!P3 STL.S16 [R1+0x178], R52 ;  /* 0x000178340100b387 */ /* 0x0009e60000100600 */
[----:B------:R-:W-:Y:S02]  /*14ce0*/  @!P3 PRMT R42, R109, 0x5410, RZ ;  /* 0x000054106d2ab816 */ /* 0x000fe400000000ff */
[----:B------:R-:W1:Y:S02]  /*14cf0*/  MUFU.EX2 R109, R195 ;  /* 0x000000c3006d7308 */ /* 0x000e640000000800 */
[----:B-1----:R-:W-:Y:S02]  /*14d00*/  F2FP.BF16.F32.PACK_AB R160, R109, R142 ;  /* 0x0000008e6da0723e */ /* 0x002fe400000010ff */
[----:B----4-:R-:W-:Y:S04]  /*14d10*/  LOP3.LUT R52, R164, 0xffff, RZ, 0xc0, !PT ;  /* 0x0000ffffa4347812 */ /* 0x010fe800078ec0ff */
[----:B------:R-:W-:Y:S04]  /*14d20*/  SHF.R.U32.HI R52, RZ, 0x8, R52 ;  /* 0x00000008ff347819 */ /* 0x000fe80000011634 */
[----:B------:R-:W-:Y:S02]  /*14d30*/  LOP3.LUT R0, R52, 0xffff, RZ, 0xc0, !PT ;  /* 0x0000ffff34007812 */ /* 0x000fe400078ec0ff */
[----:B------:R-:W-:Y:S01]  /*14d40*/  PRMT R52, R53, 0x7632, R52 ;  /* 0x0000763235347816 */ /* 0x000fe20000000034 */
[----:B--2---:R-:W-:Y:S01]  /*14d50*/  @!P2 HFMA2.BF16_V2 R106, -RZ.H0_H0, RZ.H0_H0, -R53.H0_H0 ;  /* 0x200000ffff6aa231 */ /* 0x004fe20000340935 */
[----:B------:R-:W-:Y:S01]  /*14d60*/  ISETP.LE.U32.AND P5, PT, R0, UR12, PT ;  /* 0x0000000c00007c0c */ /* 0x000fe2000bfa3070 */
[----:B------:R-:W-:Y:S01]  /*14d70*/  FADD.FTZ R0, R127, R30 ;  /* 0x0000001e7f007221 */ /* 0x000fe20000010000 */
[----:B------:R-:W-:Y:S01]  /*14d80*/  SHF.R.U32.HI R30, RZ, 0x10, R164 ;  /* 0x00000010ff1e7819 */ /* 0x000fe200000116a4 */
[----:B---3--:R-:W-:Y:S01]  /*14d90*/  @!P6 HFMA2.BF16_V2 R74, -RZ.H0_H0, RZ.H0_H0, -R52.H0_H0 ;  /* 0x200000ffff4ae231 */ /* 0x008fe20000340934 */
[----:B------:R-:W-:Y:S01]  /*14da0*/  PRMT R105, R106, 0x7610, R105 ;  /* 0x000076106a697816 */ /* 0x000fe20000000069 */
[----:B------:R1:W-:Y:S01]  /*14db0*/  @!P2 STL.S16 [R1+0x17c], R106 ;  /* 0x00017c6a0100a387 */ /* 0x0003e20000100600 */
[----:B------:R-:W-:Y:S01]  /*14dc0*/  PRMT R120, R53, 0x5410, R52 ;  /* 0x0000541035787816 */ /* 0x000fe20000000034 */
[----:B------:R-:W-:Y:S01]  /*14dd0*/  MUFU.EX2 R127, R243 ;  /* 0x000000f3007f7308 */ /* 0x000fe20000000800 */
[----:B------:R-:W-:Y:S01]  /*14de0*/  @!P2 PRMT R53, R105, 0x5410, RZ ;  /* 0x000054106935a816 */ /* 0x000fe200000000ff */
[----:B------:R-:W-:Y:S01]  /*14df0*/  FADD.FTZ R70, R70, R0 ;  /* 0x0000000046467221 */ /* 0x000fe20000010000 */
[----:B------:R-:W-:Y:S01]  /*14e00*/  LOP3.LUT R0, R30, 0xff, RZ, 0xc0, !PT ;  /* 0x000000ff1e007812 */ /* 0x000fe200078ec0ff */
[----:B------:R2:W3:Y:S01]  /*14e10*/  LDL.S16 R105, [R1+0x190] ;  /* 0x0001900001697983 */ /* 0x0004e20000100600 */
[----:B------:R-:W-:Y:S02]  /*14e20*/  PRMT R30, R74, 0x7610, R30 ;  /* 0x000076104a1e7816 */ /* 0x000fe4000000001e */
[----:B------:R-:W-:Y:S01]  /*14e30*/  ISETP.LE.U32.AND P2, PT, R0, UR12, PT ;  /* 0x0000000c00007c0c */ /* 0x000fe2000bf43070 */
[----:B------:R4:W-:Y:S01]  /*14e40*/  @!P6 STL.S16 [R1+0x184], R74 ;  /* 0x0001844a0100e387 */ /* 0x0009e20000100600 */
[----:B------:R-:W-:Y:S02]  /*14e50*/  F2FP.BF16.F32.PACK_AB R0, R107, R108 ;  /* 0x0000006c6b00723e */ /* 0x000fe400000010ff */
[----:B------:R-:W-:Y:S01]  /*14e60*/  @!P6 PRMT R52, R30, 0x5410, RZ ;  /* 0x000054101e34e816 */ /* 0x000fe200000000ff */
[----:B------:R2:W2:Y:S01]  /*14e70*/  LDL.S16 R108, [R1+0x18c] ;  /* 0x00018c00016c7983 */ /* 0x0004a20000100600 */
[----:B------:R-:W-:Y:S01]  /*14e80*/  LOP3.LUT R30, R151, UR7, R162, 0x96, !PT ;  /* 0x00000007971e7c12 */ /* 0x000fe2000f8e96a2 */
[----:B------:R-:W-:Y:S03]  /*14e90*/  @!P4 HFMA2.BF16_V2 R78, -RZ.H0_H0, RZ.H0_H0, -R55.H0_H0 ;  /* 0x200000ffff4ec231 */ /* 0x000fe60000340937 */
[----:B------:R-:W-:Y:S02]  /*14ea0*/  LOP3.LUT R68, R30, 0xff, RZ, 0xc0, !PT ;  /* 0x000000ff1e447812 */ /* 0x000fe400078ec0ff */
[----:B------:R-:W-:Y:S01]  /*14eb0*/  PRMT R124, R78, 0x7610, R124 ;  /* 0x000076104e7c7816 */ /* 0x000fe2000000007c */
[----:B------:R4:W-:Y:S01]  /*14ec0*/  @!P4 STL.S16 [R1+0x180], R78 ;  /* 0x0001804e0100c387 */ /* 0x0009e20000100600 */
[----:B-1----:R-:W1:Y:S02]  /*14ed0*/  MUFU.EX2 R106, R248 ;  /* 0x000000f8006a7308 */ /* 0x002e640000000800 */
[----:B------:R-:W-:Y:S02]  /*14ee0*/  @!P4 PRMT R55, R124, 0x5410, RZ ;  /* 0x000054107c37c816 */ /* 0x000fe400000000ff */
[----:B------:R-:W-:Y:S01]  /*14ef0*/  ISETP.LE.U32.AND P4, PT, R68, UR12, PT ;  /* 0x0000000c44007c0c */ /* 0x000fe2000bf83070 */
[----:B----4-:R-:W-:Y:S01]  /*14f00*/  FADD.FTZ R74, R107, R28 ;  /* 0x0000001c6b4a7221 */ /* 0x010fe20000010000 */
[----:B------:R-:W-:Y:S04]  /*14f10*/  SHF.R.U32.HI R28, RZ, 0x18, R164 ;  /* 0x00000018ff1c7819 */ /* 0x000fe800000116a4 */
[----:B------:R-:W-:Y:S01]  /*14f20*/  MUFU.EX2 R107, R232 ;  /* 0x000000e8006b7308 */ /* 0x000fe20000000800 */
[----:B------:R-:W-:Y:S01]  /*14f30*/  FADD.FTZ R68, R84, R74 ;  /* 0x0000004a54447221 */ /* 0x000fe20000010000 */
[----:B------:R-:W-:Y:S01]  /*14f40*/  ISETP.LE.U32.AND P6, PT, R28, UR12, PT ;  /* 0x0000000c1c007c0c */ /* 0x000fe2000bfc3070 */
[----:B------:R-:W-:Y:S01]  /*14f50*/  FADD.FTZ R28, R186, R72 ;  /* 0x00000048ba1c7221 */ /* 0x000fe20000010000 */
[C---:B------:R-:W-:Y:S01]  /*14f60*/  F2FP.BF16.F32.PACK_AB R84, R80.reuse, R84 ;  /* 0x000000545054723e */ /* 0x040fe200000010ff */
[----:B------:R-:W-:Y:S01]  /*14f70*/  FADD.FTZ R80, R80, R68 ;  /* 0x0000004450507221 */ /* 0x000fe20000010000 */
[----:B-1----:R-:W-:Y:S01]  /*14f80*/  F2FP.BF16.F32.PACK_AB R194, R106, R127 ;  /* 0x0000007f6ac2723e */ /* 0x002fe200000010ff */
[----:B------:R-:W-:Y:S01]  /*14f90*/  FADD.FTZ R72, R188, R28 ;  /* 0x0000001cbc487221 */ /* 0x000fe20000010000 */
[----:B------:R-:W-:Y:S01]  /*14fa0*/  FADD.FTZ R28, R88, R70 ;  /* 0x00000046581c7221 */ /* 0x000fe20000010000 */
[C---:B------:R-:W-:Y:S01]  /*14fb0*/  F2FP.BF16.F32.PACK_AB R88, R82.reuse, R88 ;  /* 0x000000585258723e */ /* 0x040fe200000010ff */
[----:B------:R1:W4:Y:S02]  /*14fc0*/  LDL.S16 R78, [R1+0x188] ;  /* 0x00018800014e7983 */ /* 0x0003240000100600 */
[----:B------:R-:W-:Y:S01]  /*14fd0*/  FADD.FTZ R70, R82, R28 ;  /* 0x0000001c52467221 */ /* 0x000fe20000010000 */
[----:B------:R-:W-:Y:S02]  /*14fe0*/  LOP3.LUT R28, R30, 0xffff, RZ, 0xc0, !PT ;  /* 0x0000ffff1e1c7812 */ /* 0x000fe400078ec0ff */
[----:B------:R-:W-:Y:S01]  /*14ff0*/  F2FP.BF16.F32.PACK_AB R82, R104, R144 ;  /* 0x000000906852723e */ /* 0x000fe200000010ff */
[----:B------:R1:W-:Y:S01]  /*15000*/  STL.64 [R1+0x378], R120 ;  /* 0x0003787801007387 */ /* 0x0003e20000100a00 */
[----:B------:R-:W-:Y:S01]  /*15010*/  SHF.R.U32.HI R28, RZ, 0x8, R28 ;  /* 0x00000008ff1c7819 */ /* 0x000fe2000001161c */
[----:B------:R-:W-:Y:S01]  /*15020*/  FADD.FTZ R70, R159, R70 ;  /* 0x000000469f467221 */ /* 0x000fe20000010000 */
[----:B------:R-:W-:Y:S01]  /*15030*/  F2FP.BF16.F32.PACK_AB R159, R130, R159 ;  /* 0x0000009f829f723e */ /* 0x000fe200000010ff */
[----:B------:R1:W4:Y:S01]  /*15040*/  LDL.S16 R155, [R1+0x194] ;  /* 0x00019400019b7983 */ /* 0x0003220000100600 */
[----:B------:R-:W-:Y:S02]  /*15050*/  LOP3.LUT R68, R28, 0xffff, RZ, 0xc0, !PT ;  /* 0x0000ffff1c447812 */ /* 0x000fe400078ec0ff */
[C---:B------:R-:W-:Y:S02]  /*15060*/  PRMT R28, R29.reuse, 0x7632, R28 ;  /* 0x000076321d1c7816 */ /* 0x040fe4000000001c */
[----:B------:R-:W-:Y:S01]  /*15070*/  ISETP.LE.U32.AND P3, PT, R68, UR12, PT ;  /* 0x0000000c44007c0c */ /* 0x000fe2000bf63070 */
[----:B------:R-:W-:Y:S01]  /*15080*/  FADD.FTZ R68, R86, R72 ;  /* 0x0000004856447221 */ /* 0x000fe20000010000 */
[----:B------:R-:W-:Y:S02]  /*15090*/  PRMT R124, R29, 0x5410, R28 ;  /* 0x000054101d7c7816 */ /* 0x000fe4000000001c */
[C---:B------:R-:W-:Y:S01]  /*150a0*/  F2FP.BF16.F32.PACK_AB R86, R89.reuse, R86 ;  /* 0x000000565956723e */ /* 0x040fe200000010ff */
[----:B------:R-:W-:Y:S01]  /*150b0*/  FADD.FTZ R89, R89, R68 ;  /* 0x0000004459597221 */ /* 0x000fe20000010000 */
[--C-:B------:R-:W-:Y:S02]  /*150c0*/  SHF.R.U32.HI R68, RZ, 0x18, R30.reuse ;  /* 0x00000018ff447819 */ /* 0x100fe4000001161e */
[----:B------:R-:W-:Y:S04]  /*150d0*/  SHF.R.U32.HI R30, RZ, 0x10, R30 ;  /* 0x00000010ff1e7819 */ /* 0x000fe8000001161e */
[----:B------:R-:W-:Y:S01]  /*150e0*/  LOP3.LUT R30, R30, 0xff, RZ, 0xc0, !PT ;  /* 0x000000ff1e1e7812 */ /* 0x000fe200078ec0ff */
[----:B-1----:R-:W4:Y:S01]  /*150f0*/  LDL.LU.64 R120, [R1+0x70] ;  /* 0x0000700001787983 */ /* 0x002f220000300a00 */
[----:B---3--:R-:W-:Y:S05]  /*15100*/  @!P1 HFMA2.BF16_V2 R105, -RZ.H0_H0, RZ.H0_H0, -R54.H0_H0 ;  /* 0x200000ffff699231 */ /* 0x008fea0000340936 */
[----:B------:R-:W-:Y:S01]  /*15110*/  PRMT R110, R105, 0x7610, R110 ;  /* 0x00007610696e7816 */ /* 0x000fe2000000006e */
[----:B------:R1:W-:Y:S01]  /*15120*/  @!P1 STL.S16 [R1+0x190], R105 ;  /* 0x0001906901009387 */ /* 0x0003e20000100600 */
[----:B--2---:R-:W-:Y:S02]  /*15130*/  @!P0 HFMA2.BF16_V2 R108, -RZ.H0_H0, RZ.H0_H0, -R29.H0_H0 ;  /* 0x200000ffff6c8231 */ /* 0x004fe4000034091d */
[----:B------:R-:W-:Y:S02]  /*15140*/  @!P1 PRMT R54, R110, 0x5410, RZ ;  /* 0x000054106e369816 */ /* 0x000fe400000000ff */
[----:B------:R-:W-:Y:S01]  /*15150*/  MUFU.EX2 R110, R146 ;  /* 0x00000092006e7308 */ /* 0x000fe20000000800 */
[----:B------:R-:W-:Y:S01]  /*15160*/  PRMT R74, R108, 0x7610, R74 ;  /* 0x000076106c4a7816 */ /* 0x000fe2000000004a */
[----:B------:R2:W-:Y:S03]  /*15170*/  @!P0 STL.S16 [R1+0x18c], R108 ;  /* 0x00018c6c01008387 */ /* 0x0005e60000100600 */
[----:B------:R-:W-:Y:S01]  /*15180*/  @!P0 PRMT R29, R74, 0x5410, RZ ;  /* 0x000054104a1d8816 */ /* 0x000fe200000000ff */
[----:B------:R-:W-:Y:S01]  /*15190*/  FADD.FTZ R74, R130, R70 ;  /* 0x00000046824a7221 */ /* 0x000fe20000010000 */
[----:B------:R-:W-:Y:S03]  /*151a0*/  ISETP.LE.U32.AND P0, PT, R68, UR12, PT ;  /* 0x0000000c44007c0c */ /* 0x000fe6000bf03070 */
[----:B------:R-:W-:Y:S01]  /*151b0*/  MUFU.EX2 R146, R181 ;  /* 0x000000b500927308 */ /* 0x000fe20000000800 */
[----:B------:R-:W-:Y:S01]  /*151c0*/  FADD.FTZ R70, R125, R80 ;  /* 0x000000507d467221 */ /* 0x000fe20000010000 */
[----:B------:R-:W-:Y:S01]  /*151d0*/  F2FP.BF16.F32.PACK_AB R80, R91, R125 ;  /* 0x0000007d5b50723e */ /* 0x000fe200000010ff */
[--C-:B------:R-:W-:Y:S01]  /*151e0*/  FADD.FTZ R68, R144, R76.reuse ;  /* 0x0000004c90447221 */ /* 0x100fe20000010000 */
[----:B------:R-:W-:Y:S01]  /*151f0*/  PRMT R76, R77, 0x7632, R76 ;  /* 0x000076324d4c7816 */ /* 0x000fe2000000004c */
[----:B------:R-:W-:Y:S05]  /*15200*/  FADD.FTZ R91, R91, R70 ;  /* 0x000000465b5b7221 */ /* 0x000fea0000010000 */
[----:B------:R-:W3:Y:S10]  /*15210*/  MUFU.EX2 R130, R223 ;  /* 0x000000df00827308 */ /* 0x000ef40000000800 */
[----:B-1----:R-:W1:Y:S01]  /*15220*/  MUFU.EX2 R105, R233 ;  /* 0x000000e900697308 */ /* 0x002e620000000800 */
[----:B----4-:R-:W-:Y:S09]  /*15230*/  @!P5 HFMA2.BF16_V2 R78, -RZ.H0_H0, RZ.H0_H0, -R28.H0_H0 ;  /* 0x200000ffff4ed231 */ /* 0x010ff2000034091c */
[----:B--2---:R-:W2:Y:S01]  /*15240*/  MUFU.EX2 R108, R229 ;  /* 0x000000e5006c7308 */ /* 0x004ea20000000800 */
[----:B---3--:R-:W-:Y:S02]  /*15250*/  F2FP.BF16.F32.PACK_AB R188, R130, R146 ;  /* 0x0000009282bc723e */ /* 0x008fe400000010ff */
[----:B------:R-:W-:Y:S01]  /*15260*/  PRMT R72, R78, 0x7610, R72 ;  /* 0x000076104e487816 */ /* 0x000fe20000000048 */
[----:B------:R3:W-:Y:S03]  /*15270*/  @!P5 STL.S16 [R1+0x188], R78 ;  /* 0x0001884e0100d387 */ /* 0x0007e60000100600 */
[----:B------:R-:W-:Y:S01]  /*15280*/  @!P5 PRMT R28, R72, 0x5410, RZ ;  /* 0x00005410481cd816 */ /* 0x000fe200000000ff */
[----:B------:R4:W-:Y:S01]  /*15290*/  STL [R1+0x384], R124 ;  /* 0x0003847c01007387 */ /* 0x0009e20000100800 */
[----:B------:R-:W-:Y:S01]  /*152a0*/  ISETP.LE.U32.AND P5, PT, R30, UR12, PT ;  /* 0x0000000c1e007c0c */ /* 0x000fe2000bfa3070 */
[----:B------:R-:W-:Y:S01]  /*152b0*/  @!P2 HFMA2.BF16_V2 R155, -RZ.H0_H0, RZ.H0_H0, -R31.H0_H0 ;  /* 0x200000ffff9ba231 */ /* 0x000fe2000034091f */
[----:B------:R-:W-:Y:S01]  /*152c0*/  PRMT R30, R31, 0x7632, R30 ;  /* 0x000076321f1e7816 */ /* 0x000fe2000000001e */
[----:B------:R4:W4:Y:S01]  /*152d0*/  LDL.S16 R137, [R1+0x198] ;  /* 0x0001980001897983 */ /* 0x0009220000100600 */
[----:B-1----:R-:W-:Y:S02]  /*152e0*/  F2FP.BF16.F32.PACK_AB R191, R105, R107 ;  /* 0x0000006b69bf723e */ /* 0x002fe400000010ff */
[----:B------:R-:W-:Y:S02]  /*152f0*/  PRMT R125, R31, 0x5410, R30 ;  /* 0x000054101f7d7816 */ /* 0x000fe4000000001e */
[----:B------:R-:W-:Y:S02]  /*15300*/  PRMT R144, R155, 0x7610, R144 ;  /* 0x000076109b907816 */ /* 0x000fe40000000090 */
[----:B--2---:R-:W-:Y:S02]  /*15310*/  F2FP.BF16.F32.PACK_AB R167, R108, R131 ;  /* 0x000000836ca7723e */ /* 0x004fe400000010ff */
[----:B------:R-:W-:Y:S01]  /*15320*/  @!P2 PRMT R31, R144, 0x5410, RZ ;  /* 0x00005410901fa816 */ /* 0x000fe200000000ff */
[----:B---3--:R-:W-:Y:S01]  /*15330*/  FADD.FTZ R78, R104, R68 ;  /* 0x00000044684e7221 */ /* 0x008fe20000010000 */
[----:B------:R-:W-:Y:S01]  /*15340*/  LOP3.LUT R68, R153, UR7, R120, 0x96, !PT ;  /* 0x0000000799447c12 */ /* 0x000fe2000f8e9678 */
[----:B------:R-:W1:Y:S01]  /*15350*/  MUFU.EX2 R104, R147 ;  /* 0x0000009300687308 */ /* 0x000e620000000800 */
[----:B----4-:R2:W3:Y:S02]  /*15360*/  LDL.S16 R124, [R1+0x19c] ;  /* 0x00019c00017c7983 */ /* 0x0104e40000100600 */
[C---:B------:R-:W-:Y:S02]  /*15370*/  LOP3.LUT R72, R68.reuse, 0xff, RZ, 0xc0, !PT ;  /* 0x000000ff44487812 */ /* 0x040fe400078ec0ff */
[----:B------:R-:W-:Y:S01]  /*15380*/  LOP3.LUT R70, R68, 0xffff, RZ, 0xc0, !PT ;  /* 0x0000ffff44467812 */ /* 0x000fe200078ec0ff */
[----:B------:R4:W-:Y:S01]  /*15390*/  @!P2 STL.S16 [R1+0x194], R155 ;  /* 0x0001949b0100a387 */ /* 0x0009e20000100600 */
[----:B------:R-:W-:Y:S01]  /*153a0*/  ISETP.LE.U32.AND P2, PT, R72, UR12, PT ;  /* 0x0000000c48007c0c */ /* 0x000fe2000bf43070 */
[----:B------:R-:W-:Y:S01]  /*153b0*/  FADD.FTZ R72, R157, R89 ;  /* 0x000000599d487221 */ /* 0x000fe20000010000 */
[C---:B------:R-:W-:Y:S01]  /*153c0*/  F2FP.BF16.F32.PACK_AB R157, R136.reuse, R157 ;  /* 0x0000009d889d723e */ /* 0x040fe200000010ff */
[----:B------:R-:W-:Y:S01]  /*153d0*/  STL [R1+0x40c], R120 ;  /* 0x00040c7801007387 */ /* 0x000fe20000100800 */
[----:B------:R-:W-:Y:S01]  /*153e0*/  SHF.R.U32.HI R70, RZ, 0x8, R70 ;  /* 0x00000008ff467819 */ /* 0x000fe20000011646 */
[----:B------:R-:W-:Y:S01]  /*153f0*/  FADD.FTZ R89, R136, R72 ;  /* 0x0000004888597221 */ /* 0x000fe20000010000 */
[----:B------:R-:W-:Y:S01]  /*15400*/  MUFU.EX2 R147, R249 ;  /* 0x000000f900937308 */ /* 0x000fe20000000800 */
[----:B------:R-:W-:Y:S01]  /*15410*/  STL [R1+0x388], R121 ;  /* 0x0003887901007387 */ /* 0x000fe20000100800 */
[----:B------:R-:W-:Y:S01]  /*15420*/  LOP3.LUT R70, R70, 0xffff, RZ, 0xc0, !PT ;  /* 0x0000ffff46467812 */ /* 0x000fe200078ec0ff */
[--C-:B------:R-:W-:Y:S01]  /*15430*/  FADD.FTZ R72, R142, R78.reuse ;  /* 0x0000004e8e487221 */ /* 0x100fe20000010000 */
[----:B------:R-:W-:Y:S01]  /*15440*/  PRMT R78, R79, 0x7632, R78 ;  /* 0x000076324f4e7816 */ /* 0x000fe2000000004e */
[----:B------:R-:W2:Y:S01]  /*15450*/  LDL.LU R181, [R1+0x464] ;  /* 0x0004640001b57983 */ /* 0x000ea20000300800 */
[----:B-1----:R-:W-:Y:S04]  /*15460*/  F2FP.BF16.F32.PACK_AB R166, R104, R110 ;  /* 0x0000006e68a6723e */ /* 0x002fe800000010ff */
[----:B------:R-:W-:Y:S01]  /*15470*/  MUFU.EX2 R142, R237 ;  /* 0x000000ed008e7308 */ /* 0x000fe20000000800 */
[----:B------:R-:W-:Y:S09]  /*15480*/  STL [R1+0x410], R125 ;  /* 0x0004107d01007387 */ /* 0x000ff20000100800 */
[----:B----4-:R-:W1:Y:S02]  /*15490*/  MUFU.EX2 R155, R236 ;  /* 0x000000ec009b7308 */ /* 0x010e640000000800 */
[----:B-1----:R-:W-:Y:S01]  /*154a0*/  F2FP.BF16.F32.PACK_AB R195, R142, R155 ;  /* 0x0000009b8ec3723e */ /* 0x002fe200000010ff */
[----:B------:R-:W-:Y:S05]  /*154b0*/  @!P6 HFMA2.BF16_V2 R137, -RZ.H0_H0, RZ.H0_H0, -R30.H0_H0 ;  /* 0x200000ffff89e231 */ /* 0x000fea000034091e */
[----:B------:R-:W-:Y:S01]  /*154c0*/  PRMT R145, R137, 0x7610, R145 ;  /* 0x0000761089917816 */ /* 0x000fe20000000091 */
[----:B------:R1:W-:Y:S03]  /*154d0*/  @!P6 STL.S16 [R1+0x198], R137 ;  /* 0x000198890100e387 */ /* 0x0003e60000100600 */
[----:B------:R-:W-:Y:S01]  /*154e0*/  @!P6 PRMT R30, R145, 0x5410, RZ ;  /* 0x00005410911ee816 */ /* 0x000fe200000000ff */
[----:B------:R-:W4:Y:S01]  /*154f0*/  LDL.LU R223, [R1+0x460] ;  /* 0x0004600001df7983 */ /* 0x000f220000300800 */
[----:B------:R-:W-:Y:S01]  /*15500*/  ISETP.LE.U32.AND P6, PT, R70, UR12, PT ;  /* 0x0000000c46007c0c */ /* 0x000fe2000bfc3070 */
[----:B------:R-:W-:Y:S01]  /*15510*/  FADD.FTZ R70, R126, R74 ;  /* 0x0000004a7e467221 */ /* 0x000fe20000010000 */
[----:B------:R-:W-:Y:S01]  /*15520*/  PRMT R126, R77, 0x5410, R76 ;  /* 0x000054104d7e7816 */ /* 0x000fe2000000004c */
[----:B------:R2:W4:Y:S01]  /*15530*/  LDL.S16 R144, [R1+0x1a8] ;  /* 0x0001a80001907983 */ /* 0x0005220000100600 */
[----:B------:R-:W-:Y:S01]  /*15540*/  FADD.FTZ R74, R109, R72 ;  /* 0x000000486d4a7221 */ /* 0x000fe20000010000 */
[----:B------:R-:W-:Y:S01]  /*15550*/  FADD.FTZ R93, R93, R70 ;  /* 0x000000465d5d7221 */ /* 0x000fe20000010000 */
[--C-:B------:R-:W-:Y:S01]  /*15560*/  SHF.R.U32.HI R70, RZ, 0x18, R68.reuse ;  /* 0x00000018ff467819 */ /* 0x100fe20000011644 */
[----:B------:R2:W4:Y:S01]  /*15570*/  LDL.S16 R136, [R1+0x1a0] ;  /* 0x0001a00001887983 */ /* 0x0005220000100600 */
[----:B------:R-:W-:Y:S01]  /*15580*/  SHF.R.U32.HI R68, RZ, 0x10, R68 ;  /* 0x00000010ff447819 */ /* 0x000fe20000011644 */
[----:B------:R-:W2:Y:S01]  /*15590*/  MUFU.EX2 R145, R240 ;  /* 0x000000f000917308 */ /* 0x000ea20000000800 */
[----:B---3--:R-:W-:Y:S02]  /*155a0*/  @!P4 HFMA2.BF16_V2 R124, -RZ.H0_H0, RZ.H0_H0, -R77.H0_H0 ;  /* 0x200000ffff7cc231 */ /* 0x008fe4000034094d */
[----:B------:R-:W-:Y:S03]  /*155b0*/  LOP3.LUT R68, R68, 0xff, RZ, 0xc0, !PT ;  /* 0x000000ff44447812 */ /* 0x000fe600078ec0ff */
[----:B------:R-:W-:Y:S04]  /*155c0*/  PRMT R123, R124, 0x7610, R123 ;  /* 0x000076107c7b7816 */ /* 0x000fe8000000007b */
[----:B------:R-:W-:Y:S01]  /*155d0*/  @!P4 PRMT R77, R123, 0x5410, RZ ;  /* 0x000054107b4dc816 */ /* 0x000fe200000000ff */
[----:B-1----:R1:W3:Y:S04]  /*155e0*/  LDL.S16 R137, [R1+0x1a4] ;  /* 0x0001a40001897983 */ /* 0x0022e80000100600 */
[----:B------:R1:W-:Y:S01]  /*155f0*/  @!P4 STL.S16 [R1+0x19c], R124 ;  /* 0x00019c7c0100c387 */ /* 0x0003e20000100600 */
[----:B------:R-:W-:Y:S02]  /*15600*/  ISETP.LE.U32.AND P4, PT, R70, UR12, PT ;  /* 0x0000000c46007c0c */ /* 0x000fe4000bf83070 */
[----:B------:R-:W-:Y:S01]  /*15610*/  LOP3.LUT R70, R150, 0xff, RZ, 0xc0, !PT ;  /* 0x000000ff96467812 */ /* 0x000fe200078ec0ff */
[----:B------:R1:W3:Y:S01]  /*15620*/  LDL.S16 R123, [R1+0x1b0] ;  /* 0x0001b000017b7983 */ /* 0x0002e20000100600 */
[----:B--2---:R-:W-:Y:S03]  /*15630*/  F2FP.BF16.F32.PACK_AB R196, R145, R156 ;  /* 0x0000009c91c4723e */ /* 0x004fe600000010ff */
[----:B------:R-:W-:Y:S04]  /*15640*/  STG.E.U16 desc[UR20][R180.64], R64 ;  /* 0x00000040b4007986 */ /* 0x000fe8000c101514 */
[----:B------:R-:W-:Y:S04]  /*15650*/  STG.E.U16 desc[UR20][R180.64+0x2], R97 ;  /* 0x00000261b4007986 */ /* 0x000fe8000c101514 */
[----:B------:R-:W-:Y:S04]  /*15660*/  STG.E.U16 desc[UR20][R176.64+0x10], R112 ;  /* 0x00001070b0007986 */ /* 0x000fe8000c101514 */
[----:B------:R-:W-:Y:S04]  /*15670*/  STG.E.U16 desc[UR20][R176.64+0x12], R101 ;  /* 0x00001265b0007986 */ /* 0x000fe8000c101514 */
[----:B------:R-:W-:Y:S04]  /*15680*/  STG.E.U16 desc[UR20][R178.64+0x10], R113 ;  /* 0x00001071b2007986 */ /* 0x000fe8000c101514 */
[----:B-1----:R1:W2:Y:S04]  /*15690*/  LDL.S16 R124, [R1+0x1b4] ;  /* 0x0001b400017c7983 */ /* 0x0022a80000100600 */
[----:B------:R-:W-:Y:S04]  /*156a0*/  STG.E.U16 desc[UR20][R178.64+0x12], R116 ;  /* 0x00001274b2007986 */ /* 0x000fe8000c101514 */
[----:B------:R-:W-:Y:S04]  /*156b0*/  STG.E.U16 desc[UR20][R182.64+0xe], R96 ;  /* 0x00000e60b6007986 */ /* 0x000fe8000c101514 */
[----:B------:R1:W-:Y:S04]  /*156c0*/  STG.E.U16 desc[UR20][R182.64+0x10], R87 ;  /* 0x00001057b6007986 */ /* 0x0003e8000c101514 */
[----:B------:R-:W-:Y:S04]  /*156d0*/  STG.E.U16 desc[UR20][R180.64+0x10], R81 ;  /* 0x00001051b4007986 */ /* 0x000fe8000c101514 */
[----:B------:R1:W-:Y:S04]  /*156e0*/  STG.E.U16 desc[UR20][R180.64+0x12], R66 ;  /* 0x00001242b4007986 */ /* 0x0003e8000c101514 */
[----:B------:R1:W-:Y:S04]  /*156f0*/  STG.E.U16 desc[UR20][R176.64+0x20], R83 ;  /* 0x00002053b0007986 */ /* 0x0003e8000c101514 */
[----:B------:R1:W-:Y:S04]  /*15700*/  STG.E.U16 desc[UR20][R176.64+0x22], R85 ;  /* 0x00002255b0007986 */ /* 0x0003e8000c101514 */
[----:B------:R-:W-:Y:S04]  /*15710*/  STG.E.U16 desc[UR20][R178.64+0x22], R2 ;  /* 0x00002202b2007986 */ /* 0x000fe8000c101514 */
[----:B------:R-:W-:Y:S01]  /*15720*/  STG.E.U16 desc[UR20][R178.64+0x20], R3 ;  /* 0x00002003b2007986 */ /* 0x000fe2000c101514 */
[----:B-1----:R-:W-:Y:S03]  /*15730*/  PRMT R87, R88, 0x7632, R87 ;  /* 0x0000763258577816 */ /* 0x002fe60000000057 */
[----:B------:R-:W-:Y:S04]  /*15740*/  STG.E.U16 desc[UR20][R182.64+0x20], R48 ;  /* 0x00002030b6007986 */ /* 0x000fe8000c101514 */
[----:B------:R-:W-:Y:S01]  /*15750*/  STG.E.U16 desc[UR20][R182.64+0x1e], R49 ;  /* 0x00001e31b6007986 */ /* 0x000fe2000c101514 */
[----:B------:R-:W-:Y:S03]  /*15760*/  PRMT R66, R67, 0x7632, R66 ;  /* 0x0000763243427816 */ /* 0x000fe60000000042 */
[----:B------:R-:W-:Y:S01]  /*15770*/  STG.E.U16 desc[UR20][R180.64+0x22], R50 ;  /* 0x00002232b4007986 */ /* 0x000fe2000c101514 */
[----:B------:R-:W-:Y:S03]  /*15780*/  PRMT R83, R84, 0x7632, R83 ;  /* 0x0000763254537816 */ /* 0x000fe60000000053 */
[----:B------:R-:W-:Y:S01]  /*15790*/  STG.E.U16 desc[UR20][R180.64+0x20], R51 ;  /* 0x00002033b4007986 */ /* 0x000fe2000c101514 */
[----:B------:R-:W-:Y:S03]  /*157a0*/  PRMT R85, R86, 0x7632, R85 ;  /* 0x0000763256557816 */ /* 0x000fe60000000055 */
[----:B------:R1:W-:Y:S04]  /*157b0*/  STG.E.U16 desc[UR20][R176.64+0x30], R61 ;  /* 0x0000303db0007986 */ /* 0x0003e8000c101514 */
[----:B------:R1:W-:Y:S04]  /*157c0*/  STG.E.U16 desc[UR20][R176.64+0x32], R60 ;  /* 0x0000323cb0007986 */ /* 0x0003e8000c101514 */
[----:B------:R1:W-:Y:S04]  /*157d0*/  STG.E.U16 desc[UR20][R178.64+0x30], R63 ;  /* 0x0000303fb2007986 */ /* 0x0003e8000c101514 */
[----:B------:R1:W-:Y:S04]  /*157e0*/  STG.E.U16 desc[UR20][R178.64+0x32], R62 ;  /* 0x0000323eb2007986 */ /* 0x0003e8000c101514 */
[----:B------:R-:W-:Y:S04]  /*157f0*/  STG.E.U16 desc[UR20][R182.64+0x2e], R45 ;  /* 0x00002e2db6007986 */ /* 0x000fe8000c101514 */
[----:B------:R-:W-:Y:S04]  /*15800*/  STG.E.U16 desc[UR20][R182.64+0x30], R44 ;  /* 0x0000302cb6007986 */ /* 0x000fe8000c101514 */
[----:B------:R-:W-:Y:S01]  /*15810*/  STG.E.U16 desc[UR20][R180.64+0x32], R46 ;  /* 0x0000322eb4007986 */ /* 0x000fe2000c101514 */
[----:B-1----:R-:W-:Y:S03]  /*15820*/  PRMT R61, R159, 0x7632, R61 ;  /* 0x000076329f3d7816 */ /* 0x002fe6000000003d */
[----:B------:R-:W-:Y:S01]  /*15830*/  STG.E.U16 desc[UR20][R180.64+0x30], R47 ;  /* 0x0000302fb4007986 */ /* 0x000fe2000c101514 */
[----:B------:R-:W-:Y:S03]  /*15840*/  PRMT R60, R157, 0x7610, R60 ;  /* 0x000076109d3c7816 */ /* 0x000fe6000000003c */
[----:B------:R1:W-:Y:S01]  /*15850*/  STG.E.U16 desc[UR20][R176.64+0x40], R57 ;  /* 0x00004039b0007986 */ /* 0x0003e2000c101514 */
[----:B------:R-:W-:Y:S03]  /*15860*/  PRMT R63, R80, 0x7632, R63 ;  /* 0x00007632503f7816 */ /* 0x000fe6000000003f */
[----:B------:R1:W-:Y:S01]  /*15870*/  STG.E.U16 desc[UR20][R176.64+0x42], R56 ;  /* 0x00004238b0007986 */ /* 0x0003e2000c101514 */
[----:B------:R-:W-:Y:S03]  /*15880*/  PRMT R62, R159, 0x7610, R62 ;  /* 0x000076109f3e7816 */ /* 0x000fe6000000003e */
        /* <DEDUP_REMOVED lines=21> */
[----:B------:R-:W-:Y:S02]  /*159e0*/  PRMT R55, R160, 0x7632, R55 ;  /* 0x00007632a0377816 */ /* 0x000fe40000000037 */
[----:B------:R-:W-:Y:S02]  /*159f0*/  PRMT R54, R194, 0x7610, R54 ;  /* 0x00007610c2367816 */ /* 0x000fe40000000036 */
[----:B-1----:R-:W-:Y:S01]  /*15a00*/  PRMT R77, R188, 0x7632, R77 ;  /* 0x00007632bc4d7816 */ /* 0x002fe2000000004d */
[----:B----4-:R-:W-:Y:S02]  /*15a10*/  @!P3 HFMA2.BF16_V2 R144, -RZ.H0_H0, RZ.H0_H0, -R76.H0_H0 ;  /* 0x200000ffff90b231 */ /* 0x010fe4000034094c */
[----:B------:R-:W-:Y:S03]  /*15a20*/  @!P0 HFMA2.BF16_V2 R136, -RZ.H0_H0, RZ.H0_H0, -R78.H0_H0 ;  /* 0x200000ffff888231 */ /* 0x000fe6000034094e */
[----:B------:R-:W-:Y:S01]  /*15a30*/  PRMT R72, R144, 0x7610, R72 ;  /* 0x0000761090487816 */ /* 0x000fe20000000048 */
[----:B------:R1:W-:Y:S03]  /*15a40*/  @!P3 STL.S16 [R1+0x1a8], R144 ;  /* 0x0001a8900100b387 */ /* 0x0003e60000100600 */
[----:B------:R-:W-:Y:S01]  /*15a50*/  @!P3 PRMT R76, R72, 0x5410, RZ ;  /* 0x00005410484cb816 */ /* 0x000fe200000000ff */
[----:B------:R-:W-:Y:S01]  /*15a60*/  FADD.FTZ R72, R127, R91 ;  /* 0x0000005b7f487221 */ /* 0x000fe20000010000 */
[----:B------:R-:W-:Y:S02]  /*15a70*/  PRMT R127, R79, 0x5410, R78 ;  /* 0x000054104f7f7816 */ /* 0x000fe4000000004e */
[----:B------:R-:W-:Y:S01]  /*15a80*/  ISETP.LE.U32.AND P3, PT, R70, UR12, PT ;  /* 0x0000000c46007c0c */ /* 0x000fe2000bf63070 */
[----:B------:R-:W-:Y:S01]  /*15a90*/  FADD.FTZ R91, R106, R72 ;  /* 0x000000486a5b7221 */ /* 0x000fe20000010000 */
[----:B------:R-:W-:Y:S01]  /*15aa0*/  SHF.R.U32.HI R72, RZ, 0x10, R150 ;  /* 0x00000010ff487819 */ /* 0x000fe20000011696 */
[----:B------:R4:W-:Y:S01]  /*15ab0*/  STG.E.U16 desc[UR20][R176.64+0x62], R76 ;  /* 0x0000624cb0007986 */ /* 0x0009e2000c101514 */
[----:B------:R-:W-:Y:S01]  /*15ac0*/  PRMT R106, R136, 0x7610, R106 ;  /* 0x00007610886a7816 */ /* 0x000fe2000000006a */
[----:B---3--:R-:W-:Y:S01]  /*15ad0*/  @!P5 HFMA2.BF16_V2 R137, -RZ.H0_H0, RZ.H0_H0, -R79.H0_H0 ;  /* 0x200000ffff89d231 */ /* 0x008fe2000034094f */
[----:B------:R-:W-:Y:S02]  /*15ae0*/  LOP3.LUT R72, R72, 0xff, RZ, 0xc0, !PT ;  /* 0x000000ff48487812 */ /* 0x000fe400078ec0ff */
[----:B------:R-:W-:Y:S02]  /*15af0*/  @!P0 PRMT R78, R106, 0x5410, RZ ;  /* 0x000054106a4e8816 */ /* 0x000fe400000000ff */
[----:B------:R-:W-:Y:S01]  /*15b00*/  PRMT R109, R137, 0x7610, R109 ;  /* 0x00007610896d7816 */ /* 0x000fe2000000006d */
[----:B------:R-:W-:Y:S01]  /*15b10*/  @!P5 STL.S16 [R1+0x1a4], R137 ;  /* 0x0001a4890100d387 */ /* 0x000fe20000100600 */
[----:B------:R-:W-:Y:S02]  /*15b20*/  LOP3.LUT R70, R150, 0xffff, RZ, 0xc0, !PT ;  /* 0x0000ffff96467812 */ /* 0x000fe400078ec0ff */
[----:B------:R-:W-:Y:S01]  /*15b30*/  @!P5 PRMT R79, R109, 0x5410, RZ ;  /* 0x000054106d4fd816 */ /* 0x000fe200000000ff */
[----:B------:R-:W-:Y:S01]  /*15b40*/  STL.64 [R1+0x358], R126 ;  /* 0x0003587e01007387 */ /* 0x000fe20000100a00 */
[----:B------:R-:W-:Y:S01]  /*15b50*/  ISETP.LE.U32.AND P5, PT, R68, UR12, PT ;  /* 0x0000000c44007c0c */ /* 0x000fe2000bfa3070 */
[----:B------:R-:W-:Y:S01]  /*15b60*/  FADD.FTZ R68, R107, R89 ;  /* 0x000000596b447221 */ /* 0x000fe20000010000 */
[----:B------:R-:W-:Y:S01]  /*15b70*/  SHF.R.U32.HI R70, RZ, 0x8, R70 ;  /* 0x00000008ff467819 */ /* 0x000fe20000011646 */
[----:B------:R3:W3:Y:S01]  /*15b80*/  LDL.S16 R109, [R1+0x1ac] ;  /* 0x0001ac00016d7983 */ /* 0x0006e20000100600 */
[----:B-1----:R1:W-:Y:S01]  /*15b90*/  MUFU.EX2 R144, R213 ;  /* 0x000000d500907308 */ /* 0x0023e20000000800 */
[--C-:B------:R-:W-:Y:S01]  /*15ba0*/  FADD.FTZ R89, R105, R68.reuse ;  /* 0x0000004469597221 */ /* 0x100fe20000010000 */
[----:B------:R-:W-:Y:S01]  /*15bb0*/  PRMT R68, R69, 0x7632, R68 ;  /* 0x0000763245447816 */ /* 0x000fe20000000044 */
[----:B------:R1:W-:Y:S01]  /*15bc0*/  @!P0 STL.S16 [R1+0x1a0], R136 ;  /* 0x0001a08801008387 */ /* 0x0003e20000100600 */
[----:B------:R-:W-:Y:S01]  /*15bd0*/  ISETP.LE.U32.AND P0, PT, R72, UR12, PT ;  /* 0x0000000c48007c0c */ /* 0x000fe2000bf03070 */
[----:B------:R-:W-:Y:S01]  /*15be0*/  FADD.FTZ R72, R131, R74 ;  /* 0x0000004a83487221 */ /* 0x000fe20000010000 */
[----:B------:R-:W-:Y:S01]  /*15bf0*/  PRMT R131, R69, 0x5410, R68 ;  /* 0x0000541045837816 */ /* 0x000fe20000000044 */
[----:B------:R1:W3:Y:S01]  /*15c00*/  LDL.S16 R105, [R1+0x1b8] ;  /* 0x0001b80001697983 */ /* 0x0002e20000100600 */
[----:B------:R-:W-:Y:S01]  /*15c10*/  LOP3.LUT R70, R70, 0xffff, RZ, 0xc0, !PT ;  /* 0x0000ffff46467812 */ /* 0x000fe200078ec0ff */
[----:B------:R-:W-:Y:S01]  /*15c20*/  @!P6 HFMA2.BF16_V2 R123, -RZ.H0_H0, RZ.H0_H0, -R68.H0_H0 ;  /* 0x200000ffff7be231 */ /* 0x000fe20000340944 */
[----:B----4-:R-:W-:Y:S01]  /*15c30*/  PRMT R76, R188, 0x7610, R76 ;  /* 0x00007610bc4c7816 */ /* 0x010fe2000000004c */
[----:B------:R-:W-:Y:S01]  /*15c40*/  FADD.FTZ R106, R108, R72 ;  /* 0x000000486c6a7221 */ /* 0x000fe20000010000 */
[----:B------:R4:W-:Y:S01]  /*15c50*/  STG.E.U16 desc[UR20][R178.64+0x60], R79 ;  /* 0x0000604fb2007986 */ /* 0x0009e2000c101514 */
[----:B------:R-:W-:Y:S01]  /*15c60*/  MUFU.EX2 R108, R212 ;  /* 0x000000d4006c7308 */ /* 0x000fe20000000800 */
[----:B------:R-:W-:Y:S01]  /*15c70*/  PRMT R122, R123, 0x7610, R122 ;  /* 0x000076107b7a7816 */ /* 0x000fe2000000007a */
[----:B------:R-:W-:Y:S01]  /*15c80*/  FADD.FTZ R89, R156, R89 ;  /* 0x000000599c597221 */ /* 0x000fe20000010000 */
[----:B--2---:R-:W-:Y:S01]  /*15c90*/  @!P2 HFMA2.BF16_V2 R124, -RZ.H0_H0, RZ.H0_H0, -R69.H0_H0 ;  /* 0x200000ffff7ca231 */ /* 0x004fe20000340945 */
[----:B------:R2:W-:Y:S01]  /*15ca0*/  STG.E.U16 desc[UR20][R178.64+0x62], R78 ;  /* 0x0000624eb2007986 */ /* 0x0005e2000c101514 */
[----:B------:R-:W-:Y:S01]  /*15cb0*/  @!P6 PRMT R68, R122, 0x5410, RZ ;  /* 0x000054107a44e816 */ /* 0x000fe200000000ff */
[----:B------:R-:W-:Y:S02]  /*15cc0*/  IMAD.MOV.U32 R122, RZ, RZ, R170 ;  /* 0x000000ffff7a7224 */ /* 0x000fe400078e00aa */
[----:B------:R-:W-:Y:S01]  /*15cd0*/  FADD.FTZ R72, R110, R93 ;  /* 0x0000005d6e487221 */ /* 0x000fe20000010000 */
[----:B------:R-:W-:Y:S01]  /*15ce0*/  PRMT R121, R124, 0x7610, R121 ;  /* 0x000076107c797816 */ /* 0x000fe20000000079 */
[----:B------:R2:W-:Y:S01]  /*15cf0*/  @!P2 STL.S16 [R1+0x1b4], R124 ;  /* 0x0001b47c0100a387 */ /* 0x0005e20000100600 */
[----:B------:R-:W4:Y:S01]  /*15d00*/  MUFU.EX2 R107, R161 ;  /* 0x000000a1006b7308 */ /* 0x000f220000000800 */
[----:B------:R-:W-:Y:S01]  /*15d10*/  FADD.FTZ R104, R104, R72 ;  /* 0x0000004868687221 */ /* 0x000fe20000010000 */
[----:B------:R-:W-:Y:S01]  /*15d20*/  @!P2 PRMT R69, R121, 0x5410, RZ ;  /* 0x000054107945a816 */ /* 0x000fe200000000ff */
[----:B------:R2:W-:Y:S01]  /*15d30*/  @!P6 STL.S16 [R1+0x1b0], R123 ;  /* 0x0001b07b0100e387 */ /* 0x0005e20000100600 */
[----:B------:R-:W-:Y:S02]  /*15d40*/  ISETP.LE.U32.AND P2, PT, R70, UR12, PT ;  /* 0x0000000c46007c0c */ /* 0x000fe4000bf43070 */
[----:B------:R-:W-:Y:S01]  /*15d50*/  SHF.R.U32.HI R70, RZ, 0x18, R150 ;  /* 0x00000018ff467819 */ /* 0x000fe20000011696 */
[----:B-1----:R-:W3:Y:S01]  /*15d60*/  LDL.LU R213, [R1+0x45c] ;  /* 0x00045c0001d57983 */ /* 0x002ee20000300800 */
[----:B------:R-:W-:Y:S02]  /*15d70*/  LOP3.LUT R72, R152, 0xff, RZ, 0xc0, !PT ;  /* 0x000000ff98487812 */ /* 0x000fe400078ec0ff */
[----:B------:R-:W1:Y:S01]  /*15d80*/  MUFU.EX2 R110, R251 ;  /* 0x000000fb006e7308 */ /* 0x000e620000000800 */
[----:B------:R-:W-:Y:S01]  /*15d90*/  ISETP.LE.U32.AND P6, PT, R70, UR12, PT ;  /* 0x0000000c46007c0c */ /* 0x000fe2000bfc3070 */
[----:B------:R-:W-:Y:S01]  /*15da0*/  STL [R1+0x414], R131 ;  /* 0x0004148301007387 */ /* 0x000fe20000100800 */
[C---:B------:R-:W-:Y:S03]  /*15db0*/  PRMT R70, R71.reuse, 0x7632, R70 ;  /* 0x0000763247467816 */ /* 0x040fe60000000046 */
[----:B------:R-:W-:Y:S01]  /*15dc0*/  STL [R1+0x41c], R150 ;  /* 0x00041c9601007387 */ /* 0x000fe20000100800 */
[----:B------:R-:W-:Y:S02]  /*15dd0*/  PRMT R136, R71, 0x5410, R70 ;  /* 0x0000541047887816 */ /* 0x000fe40000000046 */
[----:B----4-:R-:W-:Y:S01]  /*15de0*/  F2FP.BF16.F32.PACK_AB R190, R107, R154 ;  /* 0x0000009a6bbe723e */ /* 0x010fe200000010ff */
[----:B------:R-:W-:Y:S01]  /*15df0*/  STL [R1+0x418], R151 ;  /* 0x0004189701007387 */ /* 0x000fe20000100800 */
[C---:B------:R-:W-:Y:S02]  /*15e00*/  PRMT R79, R196.reuse, 0x7632, R79 ;  /* 0x00007632c44f7816 */ /* 0x040fe4000000004f */
[----:B--2---:R-:W-:Y:S01]  /*15e10*/  PRMT R78, R195, 0x7610, R78 ;  /* 0x00007610c34e7816 */ /* 0x004fe2000000004e */
[----:B------:R-:W2:Y:S04]  /*15e20*/  LDL.LU R212, [R1+0x458] ;  /* 0x0004580001d47983 */ /* 0x000ea80000300800 */
[----:B------:R4:W4:Y:S01]  /*15e30*/  LDL.S16 R124, [R1+0x1c0] ;  /* 0x0001c000017c7983 */ /* 0x0009220000100600 */
[----:B------:R-:W-:Y:S03]  /*15e40*/  IMAD.MOV.U32 R123, RZ, RZ, R171 ;  /* 0x000000ffff7b7224 */ /* 0x000fe600078e00ab */
[----:B------:R1:W2:Y:S04]  /*15e50*/  LDL.S16 R121, [R1+0x1bc] ;  /* 0x0001bc0001797983 */ /* 0x0002a80000100600 */
[----:B------:R1:W-:Y:S04]  /*15e60*/  STG.E.U16 desc[UR20][R182.64+0x5e], R69 ;  /* 0x00005e45b6007986 */ /* 0x0003e8000c101514 */
[----:B------:R-:W-:Y:S01]  /*15e70*/  STG.E.U16 desc[UR20][R182.64+0x60], R68 ;  /* 0x00006044b6007986 */ /* 0x000fe2000c101514 */
[----:B-1----:R-:W-:Y:S01]  /*15e80*/  PRMT R69, R196, 0x7610, R69 ;  /* 0x00007610c4457816 */ /* 0x002fe20000000045 */
[----:B---3--:R-:W-:Y:S05]  /*15e90*/  @!P5 HFMA2.BF16_V2 R109, -RZ.H0_H0, RZ.H0_H0, -R71.H0_H0 ;  /* 0x200000ffff6dd231 */ /* 0x008fea0000340947 */
[----:B------:R-:W-:Y:S01]  /*15ea0*/  PRMT R74, R109, 0x7610, R74 ;  /* 0x000076106d4a7816 */ /* 0x000fe2000000004a */
[----:B------:R1:W-:Y:S01]  /*15eb0*/  @!P5 STL.S16 [R1+0x1ac], R109 ;  /* 0x0001ac6d0100d387 */ /* 0x0003e20000100600 */
[----:B------:R-:W-:Y:S02]  /*15ec0*/  @!P4 HFMA2.BF16_V2 R105, -RZ.H0_H0, RZ.H0_H0, -R70.H0_H0 ;  /* 0x200000ffff69c231 */ /* 0x000fe40000340946 */
[----:B------:R-:W-:Y:S01]  /*15ed0*/  @!P5 PRMT R71, R74, 0x5410, RZ ;  /* 0x000054104a47d816 */ /* 0x000fe200000000ff */
[----:B------:R-:W-:Y:S01]  /*15ee0*/  STL [R1+0x420], R136 ;  /* 0x0004208801007387 */ /* 0x000fe20000100800 */
[----:B------:R-:W-:Y:S01]  /*15ef0*/  ISETP.LE.U32.AND P5, PT, R72, UR12, PT ;  /* 0x0000000c48007c0c */ /* 0x000fe2000bfa3070 */
[----:B------:R-:W-:Y:S01]  /*15f00*/  FADD.FTZ R74, R146, R91 ;  /* 0x0000005b924a7221 */ /* 0x000fe20000010000 */
[----:B------:R-:W-:Y:S01]  /*15f10*/  LOP3.LUT R72, R152, 0xffff, RZ, 0xc0, !PT ;  /* 0x0000ffff98487812 */ /* 0x000fe200078ec0ff */
[----:B------:R3:W-:Y:S01]  /*15f20*/  @!P4 STL.S16 [R1+0x1b8], R105 ;  /* 0x0001b8690100c387 */ /* 0x0007e20000100600 */
[----:B------:R-:W-:Y:S01]  /*15f30*/  PRMT R93, R105, 0x7610, R93 ;  /* 0x00007610695d7816 */ /* 0x000fe2000000005d */
[----:B------:R-:W-:Y:S01]  /*15f40*/  MUFU.EX2 R146, R168 ;  /* 0x000000a800927308 */ /* 0x000fe20000000800 */
[----:B------:R-:W-:Y:S01]  /*15f50*/  SHF.R.U32.HI R72, RZ, 0x8, R72 ;  /* 0x00000008ff487819 */ /* 0x000fe20000011648 */
[----:B------:R-:W-:Y:S01]  /*15f60*/  STG.E.U16 desc[UR20][R180.64+0x60], R71 ;  /* 0x00006047b4007986 */ /* 0x000fe2000c101514 */
[----:B------:R-:W-:Y:S01]  /*15f70*/  @!P4 PRMT R70, R93, 0x5410, RZ ;  /* 0x000054105d46c816 */ /* 0x000fe200000000ff */
[----:B------:R-:W-:Y:S01]  /*15f80*/  FADD.FTZ R93, R145, R89 ;  /* 0x00000059915d7221 */ /* 0x000fe20000010000 */
[----:B------:R-:W-:Y:S05]  /*15f90*/  FADD.FTZ R89, R154, R104 ;  /* 0x000000689a597221 */ /* 0x000fea0000010000 */
[----:B------:R-:W-:Y:S01]  /*15fa0*/  MUFU.EX2 R145, R250 ;  /* 0x000000fa00917308 */ /* 0x000fe20000000800 */
[----:B------:R-:W-:Y:S01]  /*15fb0*/  FADD.FTZ R104, R107, R89 ;  /* 0x000000596b687221 */ /* 0x000fe20000010000 */
[----:B------:R-:W-:Y:S01]  /*15fc0*/  F2FP.BF16.F32.PACK_AB R107, R108, R144 ;  /* 0x000000906c6b723e */ /* 0x000fe200000010ff */
[----:B------:R-:W-:Y:S01]  /*15fd0*/  FADD.FTZ R89, R110, R93 ;  /* 0x0000005d6e597221 */ /* 0x000fe20000010000 */
[----:B------:R2:W-:Y:S06]  /*15fe0*/  STG.E.U16 desc[UR20][R180.64+0x62], R70 ;  /* 0x00006246b4007986 */ /* 0x0005ec000c101514 */
[----:B-1----:R-:W1:Y:S01]  /*15ff0*/  MUFU.EX2 R109, R252 ;  /* 0x000000fc006d7308 */ /* 0x002e620000000800 */
[----:B---3--:R-:W-:Y:S01]  /*16000*/  FADD.FTZ R105, R130, R74 ;  /* 0x0000004a82697221 */ /* 0x008fe20000010000 */
[----:B------:R-:W-:Y:S02]  /*16010*/  LOP3.LUT R74, R72, 0xffff, RZ, 0xc0, !PT ;  /* 0x0000ffff484a7812 */ /* 0x000fe400078ec0ff */
[C---:B------:R-:W-:Y:S02]  /*16020*/  PRMT R72, R73.reuse, 0x7632, R72 ;  /* 0x0000763249487816 */ /* 0x040fe40000000048 */
[----:B------:R-:W-:Y:S02]  /*16030*/  ISETP.LE.U32.AND P4, PT, R74, UR12, PT ;  /* 0x0000000c4a007c0c */ /* 0x000fe4000bf83070 */
[----:B------:R-:W-:Y:S02]  /*16040*/  PRMT R130, R73, 0x5410, R72 ;  /* 0x0000541049827816 */ /* 0x000fe40000000048 */
[--C-:B------:R-:W-:Y:S02]  /*16050*/  SHF.R.U32.HI R74, RZ, 0x10, R152.reuse ;  /* 0x00000010ff4a7819 */ /* 0x100fe40000011698 */
[----:B-1----:R-:W-:Y:S01]  /*16060*/  F2FP.BF16.F32.PACK_AB R110, R109, R110 ;  /* 0x0000006e6d6e723e */ /* 0x002fe200000010ff */
[----:B----4-:R-:W-:Y:S01]  /*16070*/  @!P3 HFMA2.BF16_V2 R124, -RZ.H0_H0, RZ.H0_H0, -R73.H0_H0 ;  /* 0x200000ffff7cb231 */ /* 0x010fe20000340949 */
[----:B------:R-:W-:Y:S02]  /*16080*/  LOP3.LUT R74, R74, 0xff, RZ, 0xc0, !PT ;  /* 0x000000ff4a4a7812 */ /* 0x000fe400078ec0ff */
[----:B------:R-:W-:Y:S01]  /*16090*/  F2FP.BF16.F32.PACK_AB R245, R145, R147 ;  /* 0x0000009391f5723e */ /* 0x000fe200000010ff */
[----:B--2---:R-:W-:Y:S01]  /*160a0*/  @!P2 HFMA2.BF16_V2 R121, -RZ.H0_H0, RZ.H0_H0, -R72.H0_H0 ;  /* 0x200000ffff79a231 */ /* 0x004fe20000340948 */
[----:B------:R-:W-:Y:S01]  /*160b0*/  PRMT R119, R124, 0x7610, R119 ;  /* 0x000076107c777816 */ /* 0x000fe20000000077 */
[----:B------:R1:W-:Y:S01]  /*160c0*/  @!P3 STL.S16 [R1+0x1c0], R124 ;  /* 0x0001c07c0100b387 */ /* 0x0003e20000100600 */
[----:B------:R-:W-:Y:S02]  /*160d0*/  MUFU.EX2 R70, R217 ;  /* 0x000000d900467308 */ /* 0x000fe40000000800 */
[----:B------:R-:W-:Y:S01]  /*160e0*/  @!P3 PRMT R73, R119, 0x5410, RZ ;  /* 0x000054107749b816 */ /* 0x000fe200000000ff */
[----:B------:R2:W-:Y:S01]  /*160f0*/  @!P2 STL.S16 [R1+0x1bc], R121 ;  /* 0x0001bc790100a387 */ /* 0x0005e20000100600 */
[----:B------:R-:W-:Y:S02]  /*16100*/  PRMT R91, R121, 0x7610, R91 ;  /* 0x00007610795b7816 */ /* 0x000fe4000000005b */
[----:B------:R-:W-:Y:S01]  /*16110*/  ISETP.LE.U32.AND P3, PT, R74, UR12, PT ;  /* 0x0000000c4a007c0c */ /* 0x000fe2000bf63070 */
[----:B------:R-:W-:Y:S01]  /*16120*/  STL [R1+0x424], R130 ;  /* 0x0004248201007387 */ /* 0x000fe20000100800 */
[----:B------:R-:W-:Y:S02]  /*16130*/  SHF.R.U32.HI R74, RZ, 0x18, R152 ;  /* 0x00000018ff4a7819 */ /* 0x000fe40000011698 */
[----:B------:R-:W-:Y:S01]  /*16140*/  @!P2 PRMT R72, R91, 0x5410, RZ ;  /* 0x000054105b48a816 */ /* 0x000fe200000000ff */
[----:B------:R-:W-:Y:S01]  /*16150*/  STL [R1+0x42c], R152 ;  /* 0x00042c9801007387 */ /* 0x000fe20000100800 */
[----:B------:R-:W-:Y:S01]  /*16160*/  ISETP.LE.U32.AND P2, PT, R74, UR12, PT ;  /* 0x0000000c4a007c0c */ /* 0x000fe2000bf43070 */
[----:B------:R-:W-:Y:S02]  /*16170*/  IMAD.U32 R74, RZ, RZ, UR25 ;  /* 0x00000019ff4a7e24 */ /* 0x000fe4000f8e00ff */
[----:B------:R-:W-:Y:S01]  /*16180*/  FADD.FTZ R91, R155, R106 ;  /* 0x0000006a9b5b7221 */ /* 0x000fe20000010000 */
[----:B------:R-:W-:Y:S01]  /*16190*/  STL [R1+0x428], R153 ;  /* 0x0004289901007387 */ /* 0x000fe20000100800 */
[----:B------:R-:W3:Y:S01]  /*161a0*/  MUFU.EX2 R106, R169 ;  /* 0x000000a9006a7308 */ /* 0x000ee20000000800 */
[----:B------:R-:W-:Y:S02]  /*161b0*/  LOP3.LUT R74, R135, UR22, R74, 0x96, !PT ;  /* 0x00000016874a7c12 */ /* 0x000fe4000f8e964a */
[----:B------:R4:W4:Y:S01]  /*161c0*/  LDL.S16 R156, [R1+0x204] ;  /* 0x00020400019c7983 */ /* 0x0009220000100600 */
[----:B------:R-:W-:Y:S03]  /*161d0*/  FADD.FTZ R91, R142, R91 ;  /* 0x0000005b8e5b7221 */ /* 0x000fe60000010000 */
[----:B------:R4:W4:Y:S01]  /*161e0*/  LDL.S16 R137, [R1+0x1f8] ;  /* 0x0001f80001897983 */ /* 0x0009220000100600 */
[----:B------:R-:W-:Y:S04]  /*161f0*/  IMAD.WIDE.U32 R154, R74, -0x326172a9, RZ ;  /* 0xcd9e8d574a9a7825 */ /* 0x000fe800078e00ff */
[----:B------:R-:W-:Y:S01]  /*16200*/  FADD.FTZ R74, R144, R105 ;  /* 0x00000069904a7221 */ /* 0x000fe20000010000 */
[----:B------:R-:W2:Y:S01]  /*16210*/  MUFU.EX2 R142, R222 ;  /* 0x000000de008e7308 */ /* 0x000ea20000000800 */
[----:B------:R4:W4:Y:S01]  /*16220*/  LDL.S16 R127, [R1+0x1ec] ;  /* 0x0001ec00017f7983 */ /* 0x0009220000100600 */
[----:B-1----:R-:W-:Y:S01]  /*16230*/  FADD.FTZ R124, R109, R89 ;  /* 0x000000596d7c7221 */ /* 0x002fe20000010000 */
[----:B------:R-:W-:Y:S01]  /*16240*/  LOP3.LUT R144, R185, UR26, R154, 0x96, !PT ;  /* 0x0000001ab9907c12 */ /* 0x000fe2000f8e969a */
[----:B------:R-:W-:Y:S01]  /*16250*/  FADD.FTZ R93, R108, R74 ;  /* 0x0000004a6c5d7221 */ /* 0x000fe20000010000 */
[----:B------:R-:W-:Y:S01]  /*16260*/  LOP3.LUT R108, R155, UR18, R122, 0x96, !PT ;  /* 0x000000129b6c7c12 */ /* 0x000fe2000f8e967a */
[----:B------:R1:W4:Y:S01]  /*16270*/  LDL.S16 R126, [R1+0x200] ;  /* 0x00020000017e7983 */ /* 0x0003220000100600 */
[----:B------:R-:W-:Y:S01]  /*16280*/  FADD.FTZ R74, R146, R104 ;  /* 0x00000068924a7221 */ /* 0x000fe20000010000 */
[----:B---3--:R-:W-:Y:S01]  /*16290*/  F2FP.BF16.F32.PACK_AB R104, R106, R146 ;  /* 0x000000926a68723e */ /* 0x008fe200000010ff */
[----:B------:R-:W-:Y:S01]  /*162a0*/  FADD.FTZ R89, R147, R91 ;  /* 0x0000005b93597221 */ /* 0x000fe20000010000 */
[----:B------:R-:W-:Y:S01]  /*162b0*/  IMAD.WIDE.U32 R108, R108, -0x2daee0ad, RZ ;  /* 0xd2511f536c6c7825 */ /* 0x000fe200078e00ff */
[----:B------:R3:W-:Y:S01]  /*162c0*/  STG.E.U16 desc[UR20][R176.64+0x70], R73 ;  /* 0x00007049b0007986 */ /* 0x0007e2000c101514 */
[----:B------:R-:W1:Y:S02]  /*162d0*/  MUFU.EX2 R105, R215 ;  /* 0x000000d700697308 */ /* 0x000e640000000800 */
[----:B--2---:R-:W-:Y:S01]  /*162e0*/  FADD.FTZ R121, R145, R89 ;  /* 0x0000005991797221 */ /* 0x004fe20000010000 */
[----:B------:R-:W-:Y:S01]  /*162f0*/  FADD.FTZ R119, R106, R74 ;  /* 0x0000004a6a777221 */ /* 0x000fe20000010000 */
[----:B------:R-:W-:Y:S01]  /*16300*/  LOP3.LUT R146, R109, UR17, R132, 0x96, !PT ;  /* 0x000000116d927c12 */ /* 0x000fe2000f8e9684 */
[----:B------:R-:W-:Y:S01]  /*16310*/  IMAD.WIDE.U32 R144, R144, -0x2daee0ad, RZ ;  /* 0xd2511f5390907825 */ /* 0x000fe200078e00ff */
[----:B------:R2:W-:Y:S03]  /*16320*/  STG.E.U16 desc[UR20][R176.64+0x72], R72 ;  /* 0x00007248b0007986 */ /* 0x0005e6000c101514 */
[--C-:B------:R-:W-:Y:S01]  /*16330*/  FADD.FTZ R74, R142, R93.reuse ;  /* 0x0000005d8e4a7221 */ /* 0x100fe20000010000 */
[----:B------:R-:W-:Y:S01]  /*16340*/  PRMT R93, R0, 0x7632, R93 ;  /* 0x00007632005d7816 */ /* 0x000fe2000000005d */
[----:B------:R-:W-:Y:S01]  /*16350*/  IMAD.WIDE.U32 R146, R146, -0x326172a9, RZ ;  /* 0xcd9e8d5792927825 */ /* 0x000fe200078e00ff */
[----:B------:R-:W-:Y:S04]  /*16360*/  LOP3.LUT R145, R145, UR11, R108, 0x96, !PT ;  /* 0x0000000b91917c12 */ /* 0x000fe8000f8e966c */
[----:B------:R-:W-:Y:S02]  /*16370*/  LOP3.LUT R108, R147, UR16, R184, 0x96, !PT ;  /* 0x00000010936c7c12 */ /* 0x000fe4000f8e96b8 */
[C---:B-1----:R-:W-:Y:S01]  /*16380*/  F2FP.BF16.F32.PACK_AB R106, R105.reuse, R142 ;  /* 0x0000008e696a723e */ /* 0x042fe200000010ff */
[--C-:B------:R-:W-:Y:S01]  /*16390*/  FADD.FTZ R215, R105, R74.reuse ;  /* 0x0000004a69d77221 */ /* 0x100fe20000010000 */
[C---:B------:R-:W-:Y:S01]  /*163a0*/  PRMT R74, R75.reuse, 0x7632, R74 ;  /* 0x000076324b4a7816 */ /* 0x040fe2000000004a */
[----:B------:R-:W-:Y:S01]  /*163b0*/  IMAD.WIDE.U32 R108, R108, -0x2daee0ad, RZ ;  /* 0xd2511f536c6c7825 */ /* 0x000fe200078e00ff */
[----:B------:R-:W-:Y:S02]  /*163c0*/  PRMT R142, R0, 0x5410, R93 ;  /* 0x00005410008e7816 */ /* 0x000fe4000000005d */
[----:B------:R-:W-:Y:S01]  /*163d0*/  PRMT R112, R75, 0x5410, R74 ;  /* 0x000054104b707816 */ /* 0x000fe2000000004a */
[----:B------:R-:W-:Y:S01]  /*163e0*/  STL [R1+0x430], R215 ;  /* 0x000430d701007387 */ /* 0x000fe20000100800 */
[----:B------:R-:W-:Y:S01]  /*163f0*/  LOP3.LUT R186, R109, UR9, R144, 0x96, !PT ;  /* 0x000000096dba7c12 */ /* 0x000fe2000f8e9690 */
[----:B------:R-:W-:Y:S01]  /*16400*/  IMAD.WIDE.U32 R144, R145, -0x326172a9, RZ ;  /* 0xcd9e8d5791907825 */ /* 0x000fe200078e00ff */
[----:B---3--:R-:W-:Y:S03]  /*16410*/  PRMT R73, R245, 0x7632, R73 ;  /* 0x00007632f5497816 */ /* 0x008fe60000000049 */
[----:B------:R-:W-:Y:S01]  /*16420*/  IMAD.WIDE.U32 R186, R186, -0x326172a9, RZ ;  /* 0xcd9e8d57baba7825 */ /* 0x000fe200078e00ff */
[----:B------:R-:W-:Y:S01]  /*16430*/  LOP3.LUT R146, R145, UR10, R146, 0x96, !PT ;  /* 0x0000000a91927c12 */ /* 0x000fe2000f8e9692 */
[----:B--2---:R-:W1:Y:S03]  /*16440*/  MUFU.EX2 R72, R219 ;  /* 0x000000db00487308 */ /* 0x004e660000000800 */
[----:B------:R-:W-:Y:S01]  /*16450*/  LOP3.LUT R105, R187, UR23, R144, 0x96, !PT ;  /* 0x00000017bb697c12 */ /* 0x000fe2000f8e9690 */
[----:B------:R-:W-:Y:S05]  /*16460*/  IMAD.WIDE.U32 R248, R146, -0x2daee0ad, RZ ;  /* 0xd2511f5392f87825 */ /* 0x000fea00078e00ff */
[----:B------:R-:W-:Y:S05]  /*16470*/  LOP3.LUT R145, R249, UR8, R108, 0x96, !PT ;  /* 0x00000008f9917c12 */ /* 0x000fea000f8e966c */
[----:B------:R-:W-:Y:S04]  /*16480*/  IMAD.WIDE.U32 R144, R145, -0x326172a9, RZ ;  /* 0xcd9e8d5791907825 */ /* 0x000fe800078e00ff */
[----:B-1----:R-:W-:Y:S01]  /*16490*/  FADD.FTZ R221, R72, R124 ;  /* 0x0000007c48dd7221 */ /* 0x002fe20000010000 */
[----:B------:R-:W-:Y:S01]  /*164a0*/  LOP3.LUT R124, R148, 0xff, RZ, 0xc0, !PT ;  /* 0x000000ff947c7812 */ /* 0x000fe200078ec0ff */
[----:B------:R-:W-:Y:S01]  /*164b0*/  FADD.FTZ R219, R70, R121 ;  /* 0x0000007946db7221 */ /* 0x000fe20000010000 */
[----:B------:R-:W-:Y:S02]  /*164c0*/  LOP3.LUT R89, R145, UR6, R186, 0x96, !PT ;  /* 0x0000000691597c12 */ /* 0x000fe4000f8e96ba */
[----:B------:R-:W-:Y:S02]  /*164d0*/  LOP3.LUT R240, R144, 0xff, RZ, 0xc0, !PT ;  /* 0x000000ff90f07812 */ /* 0x000fe400078ec0ff */
[C---:B------:R-:W-:Y:S02]  /*164e0*/  LOP3.LUT R64, R89.reuse, 0xff, RZ, 0xc0, !PT ;  /* 0x000000ff59407812 */ /* 0x040fe400078ec0ff */
[----:B------:R-:W-:Y:S02]  /*164f0*/  SHF.R.U32.HI R222, RZ, 0x18, R89 ;  /* 0x00000018ffde7819 */ /* 0x000fe40000011659 */
[----:B------:R-:W-:Y:S02]  /*16500*/  SHF.R.U32.HI R238, RZ, 0x18, R144 ;  /* 0x00000018ffee7819 */ /* 0x000fe40000011690 */
[----:B------:R-:W-:Y:S01]  /*16510*/  SHF.R.U32.HI R121, RZ, 0x10, R148 ;  /* 0x00000010ff797819 */ /* 0x000fe20000011694 */
[----:B----4-:R-:W-:Y:S02]  /*16520*/  @!P0 HFMA2.BF16_V2 R156, -RZ.H0_H0, RZ.H0_H0, -R75.H0_H0 ;  /* 0x200000ffff9c8231 */ /* 0x010fe4000034094b */
[----:B------:R-:W-:Y:S03]  /*16530*/  @!P6 HFMA2.BF16_V2 R137, -RZ.H0_H0, RZ.H0_H0, -R74.H0_H0 ;  /* 0x200000ffff89e231 */ /* 0x000fe6000034094a */
[----:B------:R-:W-:Y:S01]  /*16540*/  PRMT R100, R156, 0x7610, R100 ;  /* 0x000076109c647816 */ /* 0x000fe20000000064 */
[----:B------:R-:W-:Y:S01]  /*16550*/  @!P0 STL.S16 [R1+0x204], R156 ;  /* 0x0002049c01008387 */ /* 0x000fe20000100600 */
[----:B------:R-:W-:Y:S02]  /*16560*/  @!P5 HFMA2.BF16_V2 R127, -RZ.H0_H0, RZ.H0_H0, -R65.H0_H0 ;  /* 0x200000ffff7fd231 */ /* 0x000fe40000340941 */
[----:B------:R-:W-:Y:S01]  /*16570*/  @!P0 PRMT R75, R100, 0x5410, RZ ;  /* 0x00005410644b8816 */ /* 0x000fe200000000ff */
[----:B------:R-:W-:Y:S01]  /*16580*/  STL [R1+0x434], R112 ;  /* 0x0004347001007387 */ /* 0x000fe20000100800 */
[----:B------:R-:W-:Y:S02]  /*16590*/  ISETP.LE.U32.AND P0, PT, R64, UR12, PT ;  /* 0x0000000c40007c0c */ /* 0x000fe4000bf03070 */
[----:B------:R-:W-:Y:S01]  /*165a0*/  LOP3.LUT R64, R89, 0xffff, RZ, 0xc0, !PT ;  /* 0x0000ffff59407812 */ /* 0x000fe200078ec0ff */
[----:B------:R1:W-:Y:S01]  /*165b0*/  @!P6 STL.S16 [R1+0x1f8], R137 ;  /* 0x0001f8890100e387 */ /* 0x0003e20000100600 */
[----:B------:R-:W-:Y:S02]  /*165c0*/  PRMT R97, R137, 0x7610, R97 ;  /* 0x0000761089617816 */ /* 0x000fe40000000061 */
[----:B------:R-:W-:Y:S01]  /*165d0*/  SHF.R.U32.HI R64, RZ, 0x8, R64 ;  /* 0x00000008ff407819 */ /* 0x000fe20000011640 */
[----:B------:R-:W-:Y:S01]  /*165e0*/  @!P5 STL.S16 [R1+0x1ec], R127 ;  /* 0x0001ec7f0100d387 */ /* 0x000fe20000100600 */
[----:B------:R-:W-:Y:S02]  /*165f0*/  PRMT R91, R127, 0x7610, R91 ;  /* 0x000076107f5b7816 */ /* 0x000fe4000000005b */
[----:B------:R-:W-:Y:S01]  /*16600*/  LOP3.LUT R252, R64, 0xffff, RZ, 0xc0, !PT ;  /* 0x0000ffff40fc7812 */ /* 0x000fe200078ec0ff */
[----:B------:R2:W3:Y:S01]  /*16610*/  LDL.S16 R113, [R1+0x210] ;  /* 0x0002100001717983 */ /* 0x0004e20000100600 */
[C---:B------:R-:W-:Y:S02]  /*16620*/  PRMT R64, R65.reuse, 0x7632, R64 ;  /* 0x0000763241407816 */ /* 0x040fe40000000040 */
[----:B------:R-:W-:Y:S01]  /*16630*/  SHF.R.U32.HI R89, RZ, 0x10, R89 ;  /* 0x00000010ff597819 */ /* 0x000fe20000011659 */
[----:B------:R4:W-:Y:S01]  /*16640*/  STG.E.U16 desc[UR20][R178.64+0x70], R75 ;  /* 0x0000704bb2007986 */ /* 0x0009e2000c101514 */
[----:B------:R-:W-:Y:S01]  /*16650*/  PRMT R116, R65, 0x5410, R64 ;  /* 0x0000541041747816 */ /* 0x000fe20000000040 */
[----:B------:R-:W-:Y:S01]  /*16660*/  @!P4 HFMA2.BF16_V2 R126, -RZ.H0_H0, RZ.H0_H0, -R64.H0_H0 ;  /* 0x200000ffff7ec231 */ /* 0x000fe20000340940 */
[----:B------:R-:W-:Y:S02]  /*16670*/  @!P5 PRMT R65, R91, 0x5410, RZ ;  /* 0x000054105b41d816 */ /* 0x000fe400000000ff */
[----:B------:R-:W-:Y:S01]  /*16680*/  LOP3.LUT R175, R89, 0xff, RZ, 0xc0, !PT ;  /* 0x000000ff59af7812 */ /* 0x000fe200078ec0ff */
[----:B------:R-:W-:Y:S01]  /*16690*/  STL [R1+0x438], R116 ;  /* 0x0004387401007387 */ /* 0x000fe20000100800 */
[----:B------:R-:W-:Y:S02]  /*166a0*/  PRMT R20, R126, 0x7610, R20 ;  /* 0x000076107e147816 */ /* 0x000fe40000000014 */
[----:B------:R-:W-:Y:S01]  /*166b0*/  LOP3.LUT R91, R155, UR18, R230, 0x96, !PT ;  /* 0x000000129b5b7c12 */ /* 0x000fe2000f8e96e6 */
[----:B------:R2:W-:Y:S01]  /*166c0*/  @!P4 STL.S16 [R1+0x200], R126 ;  /* 0x0002007e0100c387 */ /* 0x0005e20000100600 */
[----:B------:R-:W-:Y:S02]  /*166d0*/  @!P4 PRMT R64, R20, 0x5410, RZ ;  /* 0x000054101440c816 */ /* 0x000fe400000000ff */
[----:B------:R-:W-:Y:S01]  /*166e0*/  LOP3.LUT R89, R193, UR26, R154, 0x96, !PT ;  /* 0x0000001ac1597c12 */ /* 0x000fe2000f8e969a */
[----:B-1----:R1:W3:Y:S01]  /*166f0*/  LDL.S16 R137, [R1+0x20c] ;  /* 0x00020c0001897983 */ /* 0x0022e20000100600 */
[----:B------:R-:W-:Y:S01]  /*16700*/  @!P6 PRMT R74, R97, 0x5410, RZ ;  /* 0x00005410614ae816 */ /* 0x000fe200000000ff */
[----:B------:R-:W-:Y:S01]  /*16710*/  IMAD.WIDE.U32 R100, R91, -0x2daee0ad, RZ ;  /* 0xd2511f535b647825 */ /* 0x000fe200078e00ff */
[----:B------:R-:W-:Y:S01]  /*16720*/  ISETP.LE.U32.AND P4, PT, R222, UR12, PT ;  /* 0x0000000cde007c0c */ /* 0x000fe2000bf83070 */
[----:B------:R1:W3:Y:S02]  /*16730*/  LDL.S16 R20, [R1+0x214] ;  /* 0x0002140001147983 */ /* 0x0002e40000100600 */
[----:B------:R-:W-:Y:S01]  /*16740*/  IMAD.WIDE.U32 R170, R89, -0x2daee0ad, RZ ;  /* 0xd2511f5359aa7825 */ /* 0x000fe200078e00ff */
[----:B------:R-:W-:Y:S01]  /*16750*/  LOP3.LUT R89, R101, UR17, R220, 0x96, !PT ;  /* 0x0000001165597c12 */ /* 0x000fe2000f8e96dc */
[----:B------:R-:W-:Y:S02]  /*16760*/  STG.E.U16 desc[UR20][R178.64+0x72], R74 ;  /* 0x0000724ab2007986 */ /* 0x000fe4000c101514 */
[----:B------:R-:W-:Y:S01]  /*16770*/  IMAD.WIDE.U32 R154, R105, -0x2daee0ad, RZ ;  /* 0xd2511f53699a7825 */ /* 0x000fe200078e00ff */
[----:B------:R-:W-:Y:S01]  /*16780*/  LOP3.LUT R91, R171, UR11, R100, 0x96, !PT ;  /* 0x0000000bab5b7c12 */ /* 0x000fe2000f8e9664 */
[----:B------:R-:W-:Y:S01]  /*16790*/  STG.E.U16 desc[UR20][R182.64+0x6e], R65 ;  /* 0x00006e41b6007986 */ /* 0x000fe2000c101514 */
[----:B----4-:R-:W-:Y:S01]  /*167a0*/  PRMT R75, R245, 0x7610, R75 ;  /* 0x00007610f54b7816 */ /* 0x010fe2000000004b */
[----:B------:R-:W-:Y:S01]  /*167b0*/  IMAD.WIDE.U32 R100, R89, -0x326172a9, RZ ;  /* 0xcd9e8d5759647825 */ /* 0x000fe200078e00ff */
[----:B------:R-:W-:Y:S01]  /*167c0*/  PRMT R89, R90, 0x7632, R89 ;  /* 0x000076325a597816 */ /* 0x000fe20000000059 */
[----:B------:R-:W-:Y:S01]  /*167d0*/  STG.E.U16 desc[UR20][R182.64+0x70], R64 ;  /* 0x00007040b6007986 */ /* 0x000fe2000c101514 */
[----:B------:R-:W-:Y:S01]  /*167e0*/  LOP3.LUT R228, R154, 0xff, RZ, 0xc0, !PT ;  /* 0x000000ff9ae47812 */ /* 0x000fe200078ec0ff */
[----:B------:R-:W-:Y:S01]  /*167f0*/  IMAD.WIDE.U32 R108, R91, -0x326172a9, RZ ;  /* 0xcd9e8d575b6c7825 */ /* 0x000fe200078e00ff */
[----:B------:R-:W-:Y:S02]  /*16800*/  LOP3.LUT R96, R101, UR16, R192, 0x96, !PT ;  /* 0x0000001065607c12 */ /* 0x000fe4000f8e96c0 */
[----:B------:R-:W-:Y:S02]  /*16810*/  PRMT R91, R92, 0x7632, R91 ;  /* 0x000076325c5b7816 */ /* 0x000fe4000000005b */
[----:B------:R-:W-:Y:S01]  /*16820*/  LOP3.LUT R81, R109, UR10, R100, 0x96, !PT ;  /* 0x0000000a6d517c12 */ /* 0x000fe2000f8e9664 */
[----:B------:R-:W-:Y:S01]  /*16830*/  IMAD.WIDE.U32 R96, R96, -0x2daee0ad, RZ ;  /* 0xd2511f5360607825 */ /* 0x000fe200078e00ff */
[----:B------:R-:W-:Y:S02]  /*16840*/  SHF.R.U32.HI R226, RZ, 0x18, R154 ;  /* 0x00000018ffe27819 */ /* 0x000fe4000001169a */
[----:B------:R-:W-:Y:S01]  /*16850*/  PRMT R109, R110, 0x7632, R109 ;  /* 0x000076326e6d7816 */ /* 0x000fe2000000006d */
[----:B--2---:R-:W-:Y:S01]  /*16860*/  IMAD.WIDE.U32 R126, R81, -0x2daee0ad, RZ ;  /* 0xd2511f53517e7825 */ /* 0x004fe200078e00ff */
[----:B------:R-:W-:Y:S02]  /*16870*/  LOP3.LUT R170, R97, UR9, R170, 0x96, !PT ;  /* 0x0000000961aa7c12 */ /* 0x000fe4000f8e96aa */
[----:B------:R-:W-:Y:S02]  /*16880*/  PRMT R101, R104, 0x7632, R101 ;  /* 0x0000763268657816 */ /* 0x000fe40000000065 */
[----:B------:R-:W-:Y:S01]  /*16890*/  LOP3.LUT R162, R127, UR8, R96, 0x96, !PT ;  /* 0x000000087fa27c12 */ /* 0x000fe2000f8e9660 */
[----:B------:R-:W-:Y:S01]  /*168a0*/  IMAD.WIDE.U32 R170, R170, -0x326172a9, RZ ;  /* 0xcd9e8d57aaaa7825 */ /* 0x000fe200078e00ff */
[----:B------:R-:W-:Y:S03]  /*168b0*/  PRMT R105, R106, 0x7632, R105 ;  /* 0x000076326a697816 */ /* 0x000fe60000000069 */
[----:B------:R-:W-:Y:S01]  /*168c0*/  IMAD.WIDE.U32 R162, R162, -0x326172a9, RZ ;  /* 0xcd9e8d57a2a27825 */ /* 0x000fe200078e00ff */
[--C-:B------:R-:W-:Y:S02]  /*168d0*/  LOP3.LUT R156, R171, UR23, R108.reuse, 0x96, !PT ;  /* 0x00000017ab9c7c12 */ /* 0x100fe4000f8e966c */
[----:B------:R-:W-:Y:S02]  /*168e0*/  PRMT R108, R107, 0x7632, R108 ;  /* 0x000076326b6c7816 */ /* 0x000fe4000000006c */
[----:B------:R-:W-:Y:S01]  /*168f0*/  LOP3.LUT R81, R163, UR6, R170, 0x96, !PT ;  /* 0x00000006a3517c12 */ /* 0x000fe2000f8e96aa */
[----:B------:R-:W-:Y:S03]  /*16900*/  IMAD.WIDE.U32 R156, R156, -0x2daee0ad, RZ ;  /* 0xd2511f539c9c7825 */ /* 0x000fe600078e00ff */
[----:B------:R-:W-:Y:S02]  /*16910*/  SHF.R.U32.HI R2, RZ, 0x10, R81 ;  /* 0x00000010ff027819 */ /* 0x000fe40000011651 */
[C---:B------:R-:W-:Y:S02]  /*16920*/  LOP3.LUT R3, R81.reuse, 0xffff, RZ, 0xc0, !PT ;  /* 0x0000ffff51037812 */ /* 0x040fe400078ec0ff */
[----:B------:R-:W-:Y:S01]  /*16930*/  LOP3.LUT R247, R2, 0xff, RZ, 0xc0, !PT ;  /* 0x000000ff02f77812 */ /* 0x000fe200078ec0ff */
[----:B------:R-:W-:Y:S01]  /*16940*/  IMAD.U32 R2, RZ, RZ, UR25 ;  /* 0x00000019ff027e24 */ /* 0x000fe2000f8e00ff */
[----:B------:R-:W-:Y:S02]  /*16950*/  SHF.R.U32.HI R3, RZ, 0x8, R3 ;  /* 0x00000008ff037819 */ /* 0x000fe40000011603 */
[----:B------:R-:W-:Y:S02]  /*16960*/  LOP3.LUT R250, R81, 0xff, RZ, 0xc0, !PT ;  /* 0x000000ff51fa7812 */ /* 0x000fe400078ec0ff */
[----:B------:R-:W-:Y:S02]  /*16970*/  LOP3.LUT R2, R135, UR19, R2, 0x96, !PT ;  /* 0x0000001387027c12 */ /* 0x000fe4000f8e9602 */
[----:B------:R-:W-:Y:S02]  /*16980*/  LOP3.LUT R249, R3, 0xffff, RZ, 0xc0, !PT ;  /* 0x0000ffff03f97812 */ /* 0x000fe400078ec0ff */
[----:B------:R-:W-:Y:S02]  /*16990*/  ISETP.LE.U32.AND P5, PT, R250, UR12, PT ;  /* 0x0000000cfa007c0c */ /* 0x000fe4000bfa3070 */
[----:B------:R-:W-:Y:S02]  /*169a0*/  ISETP.LE.U32.AND P1, PT, R247, UR12, PT ;  /* 0x0000000cf7007c0c */ /* 0x000fe4000bf23070 */
[----:B------:R-:W-:Y:S02]  /*169b0*/  ISETP.LE.U32.AND P6, PT, R249, UR12, PT ;  /* 0x0000000cf9007c0c */ /* 0x000fe4000bfc3070 */
[--C-:B------:R-:W-:Y:S02]  /*169c0*/  SHF.R.U32.HI R241, RZ, 0x18, R81.reuse ;  /* 0x00000018fff17819 */ /* 0x100fe40000011651 */
[----:B------:R-:W-:Y:S02]  /*169d0*/  PRMT R81, R82, 0x7632, R81 ;  /* 0x0000763252517816 */ /* 0x000fe40000000051 */
[C---:B------:R-:W-:Y:S02]  /*169e0*/  LOP3.LUT R210, R156.reuse, 0xff, RZ, 0xc0, !PT ;  /* 0x000000ff9cd27812 */ /* 0x040fe400078ec0ff */
[----:B------:R-:W-:Y:S02]  /*169f0*/  LOP3.LUT R28, R156, 0xffff, RZ, 0xc0, !PT ;  /* 0x0000ffff9c1c7812 */ /* 0x000fe400078ec0ff */
[----:B------:R-:W-:Y:S02]  /*16a00*/  SHF.R.U32.HI R206, RZ, 0x18, R156 ;  /* 0x00000018ffce7819 */ /* 0x000fe4000001169c */
[----:B------:R-:W-:Y:S04]  /*16a10*/  SHF.R.U32.HI R28, RZ, 0x8, R28 ;  /* 0x00000008ff1c7819 */ /* 0x000fe8000001161c */
[----:B------:R-:W-:Y:S02]  /*16a20*/  LOP3.LUT R209, R28, 0xffff, RZ, 0xc0, !PT ;  /* 0x0000ffff1cd17812 */ /* 0x000fe400078ec0ff */
[----:B------:R-:W-:Y:S04]  /*16a30*/  SHF.R.U32.HI R28, RZ, 0x10, R156 ;  /* 0x00000010ff1c7819 */ /* 0x000fe8000001169c */
[----:B------:R-:W-:Y:S01]  /*16a40*/  LOP3.LUT R207, R28, 0xff, RZ, 0xc0, !PT ;  /* 0x000000ff1ccf7812 */ /* 0x000fe200078ec0ff */
[----:B---3--:R-:W-:Y:S05]  /*16a50*/  @!P3 HFMA2.BF16_V2 R113, -RZ.H0_H0, RZ.H0_H0, -R67.H0_H0 ;  /* 0x200000ffff71b231 */ /* 0x008fea0000340943 */
[----:B------:R-:W-:Y:S01]  /*16a60*/  PRMT R96, R113, 0x7610, R96 ;  /* 0x0000761071607816 */ /* 0x000fe20000000060 */
[----:B------:R2:W-:Y:S01]  /*16a70*/  @!P3 STL.S16 [R1+0x210], R113 ;  /* 0x000210710100b387 */ /* 0x0005e20000100600 */
[----:B------:R-:W-:Y:S02]  /*16a80*/  @!P2 HFMA2.BF16_V2 R137, -RZ.H0_H0, RZ.H0_H0, -R66.H0_H0 ;  /* 0x200000ffff89a231 */ /* 0x000fe40000340942 */
[----:B------:R-:W-:Y:S03]  /*16a90*/  @!P0 HFMA2.BF16_V2 R20, -RZ.H0_H0, RZ.H0_H0, -R0.H0_H0 ;  /* 0x200000ffff148231 */ /* 0x000fe60000340900 */
[----:B------:R-:W-:Y:S02]  /*16aa0*/  PRMT R39, R137, 0x7610, R39 ;  /* 0x0000761089277816 */ /* 0x000fe40000000027 */
[----:B------:R-:W-:Y:S02]  /*16ab0*/  PRMT R3, R20, 0x7610, R3 ;  /* 0x0000761014037816 */ /* 0x000fe40000000003 */
[----:B--2---:R-:W-:Y:S02]  /*16ac0*/  PRMT R113, R67, 0x5410, R66 ;  /* 0x0000541043717816 */ /* 0x004fe40000000042 */
[----:B------:R-:W-:Y:S02]  /*16ad0*/  @!P2 PRMT R66, R39, 0x5410, RZ ;  /* 0x000054102742a816 */ /* 0x000fe400000000ff */
[----:B------:R-:W-:Y:S01]  /*16ae0*/  @!P3 PRMT R67, R96, 0x5410, RZ ;  /* 0x000054106043b816 */ /* 0x000fe200000000ff */
[----:B------:R-:W-:Y:S01]  /*16af0*/  STL [R1+0x43c], R113 ;  /* 0x00043c7101007387 */ /* 0x000fe20000100800 */
[----:B------:R-:W-:Y:S01]  /*16b00*/  @!P0 PRMT R0, R3, 0x5410, RZ ;  /* 0x0000541003008816 */ /* 0x000fe200000000ff */
[----:B------:R-:W-:Y:S01]  /*16b10*/  IMAD.WIDE.U32 R96, R2, -0x326172a9, RZ ;  /* 0xcd9e8d5702607825 */ /* 0x000fe200078e00ff */
[----:B------:R-:W-:Y:S01]  /*16b20*/  ISETP.LE.U32.AND P3, PT, R175, UR12, PT ;  /* 0x0000000caf007c0c */ /* 0x000fe2000bf63070 */
[----:B------:R2:W-:Y:S01]  /*16b30*/  @!P2 STL.S16 [R1+0x20c], R137 ;  /* 0x00020c890100a387 */ /* 0x0005e20000100600 */
[----:B------:R-:W-:Y:S02]  /*16b40*/  ISETP.LE.U32.AND P2, PT, R252, UR12, PT ;  /* 0x0000000cfc007c0c */ /* 0x000fe4000bf43070 */
[----:B------:R-:W-:Y:S01]  /*16b50*/  LOP3.LUT R48, R97, UR18, R122, 0x96, !PT ;  /* 0x0000001261307c12 */ /* 0x000fe2000f8e967a */
[----:B------:R3:W-:Y:S01]  /*16b60*/  @!P0 STL.S16 [R1+0x214], R20 ;  /* 0x0002141401008387 */ /* 0x0007e20000100600 */
[----:B------:R-:W-:Y:S02]  /*16b70*/  LOP3.LUT R2, R185, UR26, R96, 0x96, !PT ;  /* 0x0000001ab9027c12 */ /* 0x000fe4000f8e9660 */
[----:B------:R-:W-:Y:S01]  /*16b80*/  ISETP.LE.U32.AND P0, PT, R241, UR12, PT ;  /* 0x0000000cf1007c0c */ /* 0x000fe2000bf03070 */
[----:B------:R-:W-:Y:S01]  /*16b90*/  STL [R1+0x440], R142 ;  /* 0x0004408e01007387 */ /* 0x000fe20000100800 */
[----:B------:R-:W-:Y:S01]  /*16ba0*/  LOP3.LUT R45, R97, UR18, R230, 0x96, !PT ;  /* 0x00000012612d7c12 */ /* 0x000fe2000f8e96e6 */
[----:B------:R-:W-:Y:S01]  /*16bb0*/  IMAD.WIDE.U32 R48, R48, -0x2daee0ad, RZ ;  /* 0xd2511f5330307825 */ /* 0x000fe200078e00ff */
[----:B------:R-:W-:Y:S01]  /*16bc0*/  PRMT R97, R190, 0x7610, R97 ;  /* 0x00007610be617816 */ /* 0x000fe20000000061 */
[----:B------:R1:W4:Y:S02]  /*16bd0*/  LDL.S16 R146, [R1+0x1e4] ;  /* 0x0001e40001927983 */ /* 0x0003240000100600 */
[----:B------:R-:W-:Y:S01]  /*16be0*/  IMAD.WIDE.U32 R2, R2, -0x2daee0ad, RZ ;  /* 0xd2511f5302027825 */ /* 0x000fe200078e00ff */
[----:B------:R-:W-:Y:S01]  /*16bf0*/  LOP3.LUT R50, R49, UR17, R132, 0x96, !PT ;  /* 0x0000001131327c12 */ /* 0x000fe2000f8e9684 */
[----:B------:R1:W4:Y:S03]  /*16c00*/  LDL.S16 R135, [R1+0x1dc] ;  /* 0x0001dc0001877983 */ /* 0x0003260000100600 */
[----:B------:R-:W-:Y:S01]  /*16c10*/  LOP3.LUT R3, R3, UR11, R48, 0x96, !PT ;  /* 0x0000000b03037c12 */ /* 0x000fe2000f8e9630 */
[----:B------:R1:W4:Y:S01]  /*16c20*/  LDL.S16 R134, [R1+0x1d0] ;  /* 0x0001d00001867983 */ /* 0x0003220000100600 */
[----:B------:R-:W-:Y:S03]  /*16c30*/  IMAD.WIDE.U32 R50, R50, -0x326172a9, RZ ;  /* 0xcd9e8d5732327825 */ /* 0x000fe600078e00ff */
[----:B------:R1:W4:Y:S02]  /*16c40*/  LDL.S16 R39, [R1+0x1cc] ;  /* 0x0001cc0001277983 */ /* 0x0003240000100600 */
[----:B------:R-:W-:Y:S02]  /*16c50*/  LOP3.LUT R48, R51, UR16, R184, 0x96, !PT ;  /* 0x0000001033307c12 */ /* 0x000fe4000f8e96b8 */
[----:B------:R-:W-:Y:S01]  /*16c60*/  PRMT R51, R191, 0x7632, R51 ;  /* 0x00007632bf337816 */ /* 0x000fe20000000033 */
[----:B--2---:R1:W2:Y:S02]  /*16c70*/  LDL.S16 R137, [R1+0x1e0] ;  /* 0x0001e00001897983 */ /* 0x0042a40000100600 */
[----:B------:R-:W-:Y:S02]  /*16c80*/  IMAD.WIDE.U32 R48, R48, -0x2daee0ad, RZ ;  /* 0xd2511f5330307825 */ /* 0x000fe400078e00ff */
[----:B---3--:R1:W3:Y:S03]  /*16c90*/  LDL.S16 R20, [R1+0x1c8] ;  /* 0x0001c80001147983 */ /* 0x0082e60000100600 */
[----:B------:R-:W-:Y:S01]  /*16ca0*/  LOP3.LUT R168, R49, UR9, R2, 0x96, !PT ;  /* 0x0000000931a87c12 */ /* 0x000fe2000f8e9602 */
[----:B------:R-:W-:Y:S01]  /*16cb0*/  IMAD.WIDE.U32 R2, R3, -0x326172a9, RZ ;  /* 0xcd9e8d5703027825 */ /* 0x000fe200078e00ff */
[----:B------:R1:W-:Y:S03]  /*16cc0*/  STG.E.U16 desc[UR20][R180.64+0x70], R67 ;  /* 0x00007043b4007986 */ /* 0x0003e6000c101514 */
[----:B------:R-:W-:Y:S01]  /*16cd0*/  IMAD.WIDE.U32 R168, R168, -0x326172a9, RZ ;  /* 0xcd9e8d57a8a87825 */ /* 0x000fe200078e00ff */
[----:B------:R-:W-:Y:S01]  /*16ce0*/  LOP3.LUT R50, R3, UR10, R50, 0x96, !PT ;  /* 0x0000000a03327c12 */ /* 0x000fe2000f8e9632 */
[----:B------:R-:W-:Y:S03]  /*16cf0*/  STG.E.U16 desc[UR20][R180.64+0x72], R66 ;  /* 0x00007242b4007986 */ /* 0x000fe6000c101514 */
[----:B------:R-:W-:Y:S01]  /*16d00*/  LOP3.LUT R158, R169, UR23, R2, 0x96, !PT ;  /* 0x00000017a99e7c12 */ /* 0x000fe2000f8e9602 */
[----:B------:R2:W3:Y:S01]  /*16d10*/  LDL.S16 R3, [R1+0x1d8] ;  /* 0x0001d80001037983 */ /* 0x0004e20000100600 */
[----:B------:R-:W-:Y:S01]  /*16d20*/  IMAD.WIDE.U32 R242, R50, -0x2daee0ad, RZ ;  /* 0xd2511f5332f27825 */ /* 0x000fe200078e00ff */
[----:B------:R-:W-:Y:S02]  /*16d30*/  PRMT R50, R167, 0x7610, R50 ;  /* 0x00007610a7327816 */ /* 0x000fe40000000032 */
[----:B------:R2:W3:Y:S01]  /*16d40*/  LDL.S16 R2, [R1+0x1c4] ;  /* 0x0001c40001027983 */ /* 0x0004e20000100600 */
[----:B------:R-:W-:Y:S01]  /*16d50*/  IMAD.WIDE.U32 R158, R158, -0x2daee0ad, RZ ;  /* 0xd2511f539e9e7825 */ /* 0x000fe200078e00ff */
[----:B------:R-:W-:Y:S02]  /*16d60*/  LOP3.LUT R100, R243, UR8, R48, 0x96, !PT ;  /* 0x00000008f3647c12 */ /* 0x000fe4000f8e9630 */
[--C-:B------:R-:W-:Y:S01]  /*16d70*/  LOP3.LUT R48, R193, UR26, R96.reuse, 0x96, !PT ;  /* 0x0000001ac1307c12 */ /* 0x100fe2000f8e9660 */
[----:B------:R1:W-:Y:S01]  /*16d80*/  STG.E.U16 desc[UR20][R176.64+0x80], R0 ;  /* 0x00008000b0007986 */ /* 0x0003e2000c101514 */
[----:B------:R-:W-:Y:S02]  /*16d90*/  PRMT R96, R195, 0x7632, R96 ;  /* 0x00007632c3607816 */ /* 0x000fe40000000060 */
[----:B------:R-:W-:Y:S01]  /*16da0*/  LOP3.LUT R187, R158, 0xff, RZ, 0xc0, !PT ;  /* 0x000000ff9ebb7812 */ /* 0x000fe200078ec0ff */
[----:B------:R-:W-:Y:S01]  /*16db0*/  IMAD.WIDE.U32 R48, R48, -0x2daee0ad, RZ ;  /* 0xd2511f5330307825 */ /* 0x000fe200078e00ff */
[----:B-1----:R-:W1:Y:S10]  /*16dc0*/  MUFU.EX2 R67, R214 ;  /* 0x000000d600437308 */ /* 0x002e740000000800 */
[----:B------:R-:W-:Y:S10]  /*16dd0*/  MUFU.EX2 R214, R139 ;  /* 0x0000008b00d67308 */ /* 0x000ff40000000800 */
[----:B------:R-:W1:Y:S02]  /*16de0*/  MUFU.EX2 R139, R173 ;  /* 0x000000ad008b7308 */ /* 0x000e640000000800 */
[----:B-1----:R-:W-:Y:S01]  /*16df0*/  FADD.FTZ R217, R67, R119 ;  /* 0x0000007743d97221 */ /* 0x002fe20000010000 */
[----:B------:R-:W-:Y:S02]  /*16e00*/  LOP3.LUT R0, R158, 0xffff, RZ, 0xc0, !PT ;  /* 0x0000ffff9e007812 */ /* 0x000fe400078ec0ff */
[----:B------:R-:W-:Y:S02]  /*16e10*/  SHF.R.U32.HI R119, RZ, 0x10, R144 ;  /* 0x00000010ff777819 */ /* 0x000fe40000011690 */
[----:B------:R-:W-:Y:S04]  /*16e20*/  SHF.R.U32.HI R0, RZ, 0x8, R0 ;  /* 0x00000008ff007819 */ /* 0x000fe80000011600 */
[----:B------:R-:W-:Y:S02]  /*16e30*/  LOP3.LUT R171, R0, 0xffff, RZ, 0xc0, !PT ;  /* 0x0000ffff00ab7812 */ /* 0x000fe400078ec0ff */
[----:B------:R-:W-:Y:S04]  /*16e40*/  F2FP.BF16.F32.PACK_AB R65, R139, R214 ;  /* 0x000000d68b41723e */ /* 0x000fe800000010ff */
[----:B------:R-:W-:Y:S01]  /*16e50*/  PRMT R64, R65, 0x7632, R64 ;  /* 0x0000763241407816 */ /* 0x000fe20000000040 */
[----:B----4-:R-:W-:Y:S02]  /*16e60*/  @!P2 HFMA2.BF16_V2 R146, -RZ.H0_H0, RZ.H0_H0, -R93.H0_H0 ;  /* 0x200000ffff92a231 */ /* 0x010fe4000034095d */
[----:B------:R-:W-:Y:S03]  /*16e70*/  @!P4 HFMA2.BF16_V2 R135, -RZ.H0_H0, RZ.H0_H0, -R91.H0_H0 ;  /* 0x200000ffff87c231 */ /* 0x000fe6000034095b */
[----:B------:R-:W-:Y:S01]  /*16e80*/  PRMT R143, R146, 0x7610, R143 ;  /* 0x00007610928f7816 */ /* 0x000fe2000000008f */
[----:B------:R-:W-:Y:S01]  /*16e90*/  @!P2 STL.S16 [R1+0x1e4], R146 ;  /* 0x0001e4920100a387 */ /* 0x000fe20000100600 */
[----:B------:R-:W-:Y:S01]  /*16ea0*/  @!P5 HFMA2.BF16_V2 R134, -RZ.H0_H0, RZ.H0_H0, -R90.H0_H0 ;  /* 0x200000ffff86d231 */ /* 0x000fe2000034095a */
[----:B------:R-:W-:Y:S01]  /*16eb0*/  PRMT R118, R135, 0x7610, R118 ;  /* 0x0000761087767816 */ /* 0x000fe20000000076 */
[----:B------:R-:W-:Y:S03]  /*16ec0*/  @!P6 HFMA2.BF16_V2 R39, -RZ.H0_H0, RZ.H0_H0, -R89.H0_H0 ;  /* 0x200000ffff27e231 */ /* 0x000fe60000340959 */
[----:B------:R-:W-:Y:S02]  /*16ed0*/  PRMT R74, R118, 0x7610, R74 ;  /* 0x00007610764a7816 */ /* 0x000fe4000000004a */
[----:B------:R-:W-:Y:S01]  /*16ee0*/  LOP3.LUT R118, R144, 0xff, RZ, 0xc0, !PT ;  /* 0x000000ff90767812 */ /* 0x000fe200078ec0ff */
[----:B--2---:R-:W-:Y:S02]  /*16ef0*/  @!P3 HFMA2.BF16_V2 R137, -RZ.H0_H0, RZ.H0_H0, -R92.H0_H0 ;  /* 0x200000ffff89b231 */ /* 0x004fe4000034095c */
[----:B---3--:R-:W-:Y:S03]  /*16f00*/  @!P1 HFMA2.BF16_V2 R20, -RZ.H0_H0, RZ.H0_H0, -R88.H0_H0 ;  /* 0x200000ffff149231 */ /* 0x008fe60000340958 */
[----:B------:R-:W-:Y:S01]  /*16f10*/  PRMT R223, R137, 0x7610, R223 ;  /* 0x0000761089df7816 */ /* 0x000fe200000000df */
[----:B------:R1:W-:Y:S04]  /*16f20*/  @!P3 STL.S16 [R1+0x1e0], R137 ;  /* 0x0001e0890100b387 */ /* 0x0003e80000100600 */
[----:B------:R2:W3:Y:S04]  /*16f30*/  LDL.S16 R46, [R1+0x1d4] ;  /* 0x0001d400012e7983 */ /* 0x0004e80000100600 */
[----:B------:R-:W-:Y:S04]  /*16f40*/  @!P4 STL.S16 [R1+0x1dc], R135 ;  /* 0x0001dc870100c387 */ /* 0x000fe80000100600 */
[----:B------:R2:W4:Y:S04]  /*16f50*/  LDL.S16 R44, [R1+0x1f4] ;  /* 0x0001f400012c7983 */ /* 0x0005280000100600 */
[----:B------:R-:W-:Y:S01]  /*16f60*/  @!P5 STL.S16 [R1+0x1d0], R134 ;  /* 0x0001d0860100d387 */ /* 0x000fe20000100600 */
[----:B------:R-:W-:Y:S03]  /*16f70*/  @!P0 HFMA2.BF16_V2 R2, -RZ.H0_H0, RZ.H0_H0, -R87.H0_H0 ;  /* 0x200000ffff028231 */ /* 0x000fe60000340957 */
[----:B------:R2:W-:Y:S04]  /*16f80*/  @!P1 STL.S16 [R1+0x1c8], R20 ;  /* 0x0001c81401009387 */ /* 0x0005e80000100600 */
[----:B------:R2:W-:Y:S01]  /*16f90*/  @!P6 STL.S16 [R1+0x1cc], R39 ;  /* 0x0001cc270100e387 */ /* 0x0005e20000100600 */
[----:B-1----:R-:W-:Y:S03]  /*16fa0*/  SHF.R.U32.HI R137, RZ, 0x18, R144 ;  /* 0x00000018ff897819 */ /* 0x002fe60000011690 */
[----:B--2---:R1:W2:Y:S04]  /*16fb0*/  LDL.S16 R20, [R1+0x1f0] ;  /* 0x0001f00001147983 */ /* 0x0042a80000100600 */
[----:B------:R1:W2:Y:S04]  /*16fc0*/  LDL.S16 R39, [R1+0x1e8] ;  /* 0x0001e80001277983 */ /* 0x0002a80000100600 */
[----:B------:R1:W-:Y:S01]  /*16fd0*/  @!P0 STL.S16 [R1+0x1c4], R2 ;  /* 0x0001c40201008387 */ /* 0x0003e20000100600 */
[----:B------:R-:W-:Y:S03]  /*16fe0*/  ISETP.LE.U32.AND P0, PT, R240, UR12, PT ;  /* 0x0000000cf0007c0c */ /* 0x000fe6000bf03070 */
[----:B------:R2:W2:Y:S10]  /*16ff0*/  LDL.S16 R47, [R1+0x1fc] ;  /* 0x0001fc00012f7983 */ /* 0x0004b40000100600 */
[----:B------:R-:W-:Y:S05]  /*17000*/  @!P0 HFMA2.BF16_V2 R3, -RZ.H0_H0, RZ.H0_H0, -R84.H0_H0 ;  /* 0x200000ffff038231 */ /* 0x000fea0000340954 */
[----:B------:R1:W-:Y:S02]  /*17010*/  @!P0 STL.S16 [R1+0x1d8], R3 ;  /* 0x0001d80301008387 */ /* 0x0003e40000100600 */
[----:B-1----:R-:W-:Y:S04]  /*17020*/  LOP3.LUT R2, R144, 0xffff, RZ, 0xc0, !PT ;  /* 0x0000ffff90027812 */ /* 0x002fe800078ec0ff */
[----:B------:R-:W-:Y:S04]  /*17030*/  SHF.R.U32.HI R2, RZ, 0x8, R2 ;  /* 0x00000008ff027819 */ /* 0x000fe80000011602 */
[----:B------:R-:W-:Y:S02]  /*17040*/  LOP3.LUT R237, R2, 0xffff, RZ, 0xc0, !PT ;  /* 0x0000ffff02ed7812 */ /* 0x000fe400078ec0ff */
[----:B------:R-:W-:Y:S02]  /*17050*/  LOP3.LUT R2, R162, 0xffff, RZ, 0xc0, !PT ;  /* 0x0000ffffa2027812 */ /* 0x000fe400078ec0ff */
[----:B------:R-:W-:Y:S02]  /*17060*/  ISETP.LE.U32.AND P0, PT, R237, UR12, PT ;  /* 0x0000000ced007c0c */ /* 0x000fe4000bf03070 */
[----:B------:R-:W-:Y:S04]  /*17070*/  SHF.R.U32.HI R2, RZ, 0x8, R2 ;  /* 0x00000008ff027819 */ /* 0x000fe80000011602 */
[----:B------:R-:W-:Y:S02]  /*17080*/  LOP3.LUT R2, R2, 0xffff, RZ, 0xc0, !PT ;  /* 0x0000ffff02027812 */ /* 0x000fe400078ec0ff */
[----:B------:R-:W-:Y:S04]  /*17090*/  SHF.R.U32.HI R3, RZ, 0x10, R144 ;  /* 0x00000010ff037819 */ /* 0x000fe80000011690 */
[----:B------:R-:W-:Y:S02]  /*170a0*/  LOP3.LUT R239, R3, 0xff, RZ, 0xc0, !PT ;  /* 0x000000ff03ef7812 */ /* 0x000fe400078ec0ff */
[----:B------:R-:W-:Y:S01]  /*170b0*/  LOP3.LUT R3, R162, 0xff, RZ, 0xc0, !PT ;  /* 0x000000ffa2037812 */ /* 0x000fe200078ec0ff */
[----:B---3--:R-:W-:Y:S05]  /*170c0*/  @!P0 HFMA2.BF16_V2 R46, -RZ.H0_H0, RZ.H0_H0, -R83.H0_H0 ;  /* 0x200000ffff2e8231 */ /* 0x008fea0000340953 */
[----:B------:R1:W-:Y:S01]  /*170d0*/  @!P0 STL.S16 [R1+0x1d4], R46 ;  /* 0x0001d42e01008387 */ /* 0x0003e20000100600 */
[----:B------:R-:W-:Y:S11]  /*170e0*/  ISETP.LE.U32.AND P0, PT, R239, UR12, PT ;  /* 0x0000000cef007c0c */ /* 0x000ff6000bf03070 */
[----:B------:R-:W-:Y:S02]  /*170f0*/  @!UPT UIADD3 URZ, URZ, URZ, URZ ;  /* 0x0000003f3f3ff290 */ /* 0x000fe4000fffe03f */
[----:B----4-:R-:W-:Y:S01]  /*17100*/  @!P0 HFMA2.BF16_V2 R44, -RZ.H0_H0, RZ.H0_H0, -R86.H0_H0 ;  /* 0x200000ffff2c8231 */ /* 0x010fe20000340956 */
[----:B-1----:R1:W3:Y:S04]  /*17110*/  LDL.S16 R46, [R1+0x208] ;  /* 0x00020800012e7983 */ /* 0x0022e80000100600 */
[----:B------:R4:W-:Y:S01]  /*17120*/  @!P0 STL.S16 [R1+0x1f4], R44 ;  /* 0x0001f42c01008387 */ /* 0x0009e20000100600 */
[----:B------:R-:W-:Y:S11]  /*17130*/  ISETP.LE.U32.AND P0, PT, R238, UR12, PT ;  /* 0x0000000cee007c0c */ /* 0x000ff6000bf03070 */
[----:B------:R-:W-:Y:S02]  /*17140*/  @!UPT UIADD3 URZ, URZ, URZ, URZ ;  /* 0x0000003f3f3ff290 */ /* 0x000fe4000fffe03f */
[----:B--2---:R-:W-:Y:S01]  /*17150*/  @!P0 HFMA2.BF16_V2 R20, -RZ.H0_H0, RZ.H0_H0, -R85.H0_H0 ;  /* 0x200000ffff148231 */ /* 0x004fe20000340955 */
[----:B----4-:R1:W2:Y:S04]  /*17160*/  LDL.S16 R44, [R1+0x218] ;  /* 0x00021800012c7983 */ /* 0x0102a80000100600 */
[----:B------:R4:W-:Y:S01]  /*17170*/  @!P0 STL.S16 [R1+0x1f0], R20 ;  /* 0x0001f01401008387 */ /* 0x0009e20000100600 */
[----:B------:R-:W-:Y:S11]  /*17180*/  ISETP.LE.U32.AND P0, PT, R3, UR12, PT ;  /* 0x0000000c03007c0c */ /* 0x000ff6000bf03070 */
[----:B------:R-:W-:Y:S02]  /*17190*/  @!UPT UIADD3 URZ, URZ, URZ, URZ ;  /* 0x0000003f3f3ff290 */ /* 0x000fe4000fffe03f */
[----:B------:R-:W-:Y:S01]  /*171a0*/  @!P0 HFMA2.BF16_V2 R39, -RZ.H0_H0, RZ.H0_H0, -R82.H0_H0 ;  /* 0x200000ffff278231 */ /* 0x000fe20000340952 */
[----:B----4-:R1:W4:Y:S04]  /*171b0*/  LDL.S16 R20, [R1+0x21c] ;  /* 0x00021c0001147983 */ /* 0x0103280000100600 */
[----:B------:R1:W-:Y:S04]  /*171c0*/  STL [R1+0x30], R3 ;  /* 0x0000300301007387 */ /* 0x0003e80000100800 */
[----:B------:R1:W-:Y:S01]  /*171d0*/  @!P0 STL.S16 [R1+0x1e8], R39 ;  /* 0x0001e82701008387 */ /* 0x0003e20000100600 */
[----:B------:R-:W-:Y:S11]  /*171e0*/  ISETP.LE.U32.AND P0, PT, R2, UR12, PT ;  /* 0x0000000c02007c0c */ /* 0x000ff6000bf03070 */
[----:B------:R-:W-:Y:S02]  /*171f0*/  @!UPT UIADD3 URZ, URZ, URZ, URZ ;  /* 0x0000003f3f3ff290 */ /* 0x000fe4000fffe03f */
[----:B------:R-:W-:Y:S01]  /*17200*/  @!P0 HFMA2.BF16_V2 R47, -RZ.H0_H0, RZ.H0_H0, -R81.H0_H0 ;  /* 0x200000ffff2f8231 */ /* 0x000fe20000340951 */
[----:B-1----:R-:W-:Y:S04]  /*17210*/  SHF.R.U32.HI R3, RZ, 0x10, R162 ;  /* 0x00000010ff037819 */ /* 0x002fe800000116a2 */
[----:B------:R-:W-:Y:S01]  /*17220*/  LOP3.LUT R40, R3, 0xff, RZ, 0xc0, !PT ;  /* 0x000000ff03287812 */ /* 0x000fe200078ec0ff */
[----:B------:R1:W4:Y:S04]  /*17230*/  LDL.S16 R39, [R1+0x220] ;  /* 0x0002200001277983 */ /* 0x0003280000100600 */
[----:B------:R1:W-:Y:S04]  /*17240*/  STL [R1+0x14], R2 ;  /* 0x0000140201007387 */ /* 0x0003e80000100800 */
[----:B------:R2:W4:Y:S04]  /*17250*/  LDL.S16 R43, [R1+0x224] ;  /* 0x00022400012b7983 */ /* 0x0005280000100600 */
[----:B------:R-:W-:Y:S01]  /*17260*/  @!P0 STL.S16 [R1+0x1fc], R47 ;  /* 0x0001fc2f01008387 */ /* 0x000fe20000100600 */
[----:B------:R-:W-:Y:S03]  /*17270*/  ISETP.LE.U32.AND P0, PT, R40, UR12, PT ;  /* 0x0000000c28007c0c */ /* 0x000fe6000bf03070 */
[----:B------:R1:W-:Y:S04]  /*17280*/  STL [R1+0x444], R248 ;  /* 0x000444f801007387 */ /* 0x0003e80000100800 */
[----:B------:R1:W-:Y:S02]  /*17290*/  STL [R1+0x28], R40 ;  /* 0x0000282801007387 */ /* 0x0003e40000100800 */
[----:B-1----:R-:W-:Y:S04]  /*172a0*/  LOP3.LUT R2, R155, UR7, R248, 0x96, !PT ;  /* 0x000000079b027c12 */ /* 0x002fe8000f8e96f8 */
[C---:B------:R-:W-:Y:S02]  /*172b0*/  LOP3.LUT R236, R2.reuse, 0xff, RZ, 0xc0, !PT ;  /* 0x000000ff02ec7812 */ /* 0x040fe400078ec0ff */
[----:B------:R-:W-:Y:S02]  /*172c0*/  LOP3.LUT R3, R2, 0xffff, RZ, 0xc0, !PT ;  /* 0x0000ffff02037812 */ /* 0x000fe400078ec0ff */
[----:B------:R-:W-:Y:S02]  /*172d0*/  SHF.R.U32.HI R232, RZ, 0x18, R2 ;  /* 0x00000018ffe87819 */ /* 0x000fe40000011602 */
[----:B------:R-:W-:Y:S02]  /*172e0*/  SHF.R.U32.HI R3, RZ, 0x8, R3 ;  /* 0x00000008ff037819 */ /* 0x000fe40000011603 */
[----:B------:R-:W-:Y:S02]  /*172f0*/  SHF.R.U32.HI R248, RZ, 0x18, R162 ;  /* 0x00000018fff87819 */ /* 0x000fe400000116a2 */
[----:B------:R-:W-:Y:S02]  /*17300*/  LOP3.LUT R235, R3, 0xffff, RZ, 0xc0, !PT ;  /* 0x0000ffff03eb7812 */ /* 0x000fe400078ec0ff */
[----:B------:R-:W-:Y:S02]  /*17310*/  SHF.R.U32.HI R40, RZ, 0x10, R2 ;  /* 0x00000010ff287819 */ /* 0x000fe40000011602 */
[----:B------:R-:W-:Y:S02]  /*17320*/  ISETP.LE.U32.AND P3, PT, R232, UR12, PT ;  /* 0x0000000ce8007c0c */ /* 0x000fe4000bf63070 */
[----:B------:R-:W-:Y:S02]  /*17330*/  LOP3.LUT R234, R40, 0xff, RZ, 0xc0, !PT ;  /* 0x000000ff28ea7812 */ /* 0x000fe400078ec0ff */
[----:B------:R-:W-:Y:S04]  /*17340*/  LOP3.LUT R3, R157, UR7, R126, 0x96, !PT ;  /* 0x000000079d037c12 */ /* 0x000fe8000f8e967e */
[C---:B------:R-:W-:Y:S02]  /*17350*/  LOP3.LUT R40, R3.reuse, 0xffff, RZ, 0xc0, !PT ;  /* 0x0000ffff03287812 */ /* 0x040fe400078ec0ff */
[----:B------:R-:W-:Y:S02]  /*17360*/  LOP3.LUT R233, R3, 0xff, RZ, 0xc0, !PT ;  /* 0x000000ff03e97812 */ /* 0x000fe400078ec0ff */
[----:B------:R-:W-:Y:S02]  /*17370*/  SHF.R.U32.HI R40, RZ, 0x8, R40 ;  /* 0x00000008ff287819 */ /* 0x000fe40000011628 */
[--C-:B------:R-:W-:Y:S02]  /*17380*/  SHF.R.U32.HI R2, RZ, 0x10, R3.reuse ;  /* 0x00000010ff027819 */ /* 0x100fe40000011603 */
[----:B------:R-:W-:Y:S02]  /*17390*/  LOP3.LUT R230, R40, 0xffff, RZ, 0xc0, !PT ;  /* 0x0000ffff28e67812 */ /* 0x000fe400078ec0ff */
[----:B------:R-:W-:Y:S02]  /*173a0*/  ISETP.LE.U32.AND P2, PT, R233, UR12, PT ;  /* 0x0000000ce9007c0c */ /* 0x000fe4000bf43070 */
[----:B------:R-:W-:Y:S02]  /*173b0*/  LOP3.LUT R231, R2, 0xff, RZ, 0xc0, !PT ;  /* 0x000000ff02e77812 */ /* 0x000fe400078ec0ff */
[----:B------:R-:W-:Y:S02]  /*173c0*/  ISETP.LE.U32.AND P1, PT, R230, UR12, PT ;  /* 0x0000000ce6007c0c */ /* 0x000fe4000bf23070 */
[----:B------:R-:W-:Y:S02]  /*173d0*/  SHF.R.U32.HI R229, RZ, 0x18, R3 ;  /* 0x00000018ffe57819 */ /* 0x000fe40000011603 */
[----:B------:R-:W-:Y:S04]  /*173e0*/  SHF.R.U32.HI R3, RZ, 0x10, R154 ;  /* 0x00000010ff037819 */ /* 0x000fe8000001169a */
[----:B------:R-:W-:Y:S02]  /*173f0*/  LOP3.LUT R227, R3, 0xff, RZ, 0xc0, !PT ;  /* 0x000000ff03e37812 */ /* 0x000fe400078ec0ff */
[----:B------:R-:W-:Y:S01]  /*17400*/  PRMT R3, R166, 0x7610, R3 ;  /* 0x00007610a6037816 */ /* 0x000fe20000000003 */
[----:B---3--:R-:W-:Y:S05]  /*17410*/  @!P0 HFMA2.BF16_V2 R46, -RZ.H0_H0, RZ.H0_H0, -R62.H0_H0 ;  /* 0x200000ffff2e8231 */ /* 0x008fea000034093e */
[----:B------:R-:W-:Y:S01]  /*17420*/  PRMT R142, R46, 0x7610, R142 ;  /* 0x000076102e8e7816 */ /* 0x000fe2000000008e */
[----:B------:R-:W-:Y:S01]  /*17430*/  @!P0 STL.S16 [R1+0x208], R46 ;  /* 0x0002082e01008387 */ /* 0x000fe20000100600 */
[----:B------:R-:W-:Y:S11]  /*17440*/  ISETP.LE.U32.AND P0, PT, R248, UR12, PT ;  /* 0x0000000cf8007c0c */ /* 0x000ff6000bf03070 */
[----:B------:R-:W-:Y:S02]  /*17450*/  @!UPT UIADD3 URZ, URZ, URZ, URZ ;  /* 0x0000003f3f3ff290 */ /* 0x000fe4000fffe03f */
[----:B--2---:R-:W-:Y:S05]  /*17460*/  @!P0 HFMA2.BF16_V2 R44, -RZ.H0_H0, RZ.H0_H0, -R61.H0_H0 ;  /* 0x200000ffff2c8231 */ /* 0x004fea000034093d */
[----:B------:R-:W-:Y:S01]  /*17470*/  PRMT R113, R44, 0x7610, R113 ;  /* 0x000076102c717816 */ /* 0x000fe20000000071 */
[----:B------:R1:W-:Y:S01]  /*17480*/  @!P0 STL.S16 [R1+0x218], R44 ;  /* 0x0002182c01008387 */ /* 0x0003e20000100600 */
[----:B------:R-:W-:Y:S11]  /*17490*/  ISETP.LE.U32.AND P0, PT, R236, UR12, PT ;  /* 0x0000000cec007c0c */ /* 0x000ff6000bf03070 */
[----:B------:R-:W-:Y:S02]  /*174a0*/  @!UPT UIADD3 URZ, URZ, URZ, URZ ;  /* 0x0000003f3f3ff290 */ /* 0x000fe4000fffe03f */
[----:B----4-:R-:W-:Y:S02]  /*174b0*/  @!P0 HFMA2.BF16_V2 R20, -RZ.H0_H0, RZ.H0_H0, -R80.H0_H0 ;  /* 0x200000ffff148231 */ /* 0x010fe40000340950 */
[----:B-1----:R-:W-:Y:S03]  /*174c0*/  IMAD.WIDE.U32 R44, R45, -0x2daee0ad, RZ ;  /* 0xd2511f532d2c7825 */ /* 0x002fe600078e00ff */
[----:B------:R-:W-:Y:S01]  /*174d0*/  PRMT R116, R20, 0x7610, R116 ;  /* 0x0000761014747816 */ /* 0x000fe20000000074 */
[----:B------:R1:W-:Y:S01]  /*174e0*/  @!P0 STL.S16 [R1+0x21c], R20 ;  /* 0x00021c1401008387 */ /* 0x0003e20000100600 */
[----:B------:R-:W-:Y:S02]  /*174f0*/  ISETP.LE.U32.AND P0, PT, R235, UR12, PT ;  /* 0x0000000ceb007c0c */ /* 0x000fe4000bf03070 */
[----:B------:R-:W-:Y:S01]  /*17500*/  LOP3.LUT R40, R45, UR17, R220, 0x96, !PT ;  /* 0x000000112d287c12 */ /* 0x000fe2000f8e96dc */
[----:B------:R2:W3:Y:S01]  /*17510*/  LDL.S16 R42, [R1+0x234] ;  /* 0x00023400012a7983 */ /* 0x0004e20000100600 */
[----:B------:R-:W-:Y:S01]  /*17520*/  LOP3.LUT R2, R49, UR11, R44, 0x96, !PT ;  /* 0x0000000b31027c12 */ /* 0x000fe2000f8e962c */
[----:B------:R-:W4:Y:S01]  /*17530*/  MUFU.EX2 R220, R218 ;  /* 0x000000da00dc7308 */ /* 0x000f220000000800 */
[----:B------:R-:W-:Y:S03]  /*17540*/  PRMT R49, R167, 0x7632, R49 ;  /* 0x00007632a7317816 */ /* 0x000fe60000000031 */
[----:B------:R-:W-:Y:S01]  /*17550*/  IMAD.WIDE.U32 R160, R2, -0x326172a9, RZ ;  /* 0xcd9e8d5702a07825 */ /* 0x000fe200078e00ff */
[----:B------:R-:W-:Y:S05]  /*17560*/  LOP3.LUT R2, R154, 0xffff, RZ, 0xc0, !PT ;  /* 0x0000ffff9a027812 */ /* 0x000fea00078ec0ff */
[----:B------:R-:W2:Y:S01]  /*17570*/  MUFU.EX2 R218, R216 ;  /* 0x000000d800da7308 */ /* 0x000ea20000000800 */
[----:B------:R-:W-:Y:S04]  /*17580*/  SHF.R.U32.HI R2, RZ, 0x8, R2 ;  /* 0x00000008ff027819 */ /* 0x000fe80000011602 */
[----:B------:R-:W-:Y:S02]  /*17590*/  LOP3.LUT R211, R2, 0xffff, RZ, 0xc0, !PT ;  /* 0x0000ffff02d37812 */ /* 0x000fe400078ec0ff */
[----:B------:R-:W-:Y:S03]  /*175a0*/  PRMT R2, R166, 0x7632, R2 ;  /* 0x00007632a6027816 */ /* 0x000fe60000000002 */
[----:B------:R-:W2:Y:S01]  /*175b0*/  MUFU.EX2 R216, R174 ;  /* 0x000000ae00d87308 */ /* 0x000ea20000000800 */
[----:B----4-:R-:W-:Y:S01]  /*175c0*/  F2FP.BF16.F32.PACK_AB R72, R220, R72 ;  /* 0x00000048dc48723e */ /* 0x010fe200000010ff */
[----:B-1----:R1:W4:Y:S03]  /*175d0*/  LDL.S16 R20, [R1+0x240] ;  /* 0x0002400001147983 */ /* 0x0023260000100600 */
[----:B------:R-:W-:Y:S01]  /*175e0*/  PRMT R71, R72, 0x7632, R71 ;  /* 0x0000763248477816 */ /* 0x000fe20000000047 */
[----:B------:R-:W-:Y:S01]  /*175f0*/  @!P0 HFMA2.BF16_V2 R39, -RZ.H0_H0, RZ.H0_H0, -R63.H0_H0 ;  /* 0x200000ffff278231 */ /* 0x000fe2000034093f */
[----:B--2---:R-:W-:Y:S04]  /*17600*/  F2FP.BF16.F32.PACK_AB R70, R218, R70 ;  /* 0x00000046da46723e */ /* 0x004fe800000010ff */
[----:B------:R-:W-:Y:S01]  /*17610*/  PRMT R112, R39, 0x7610, R112 ;  /* 0x0000761027707816 */ /* 0x000fe20000000070 */
[----:B------:R2:W-:Y:S01]  /*17620*/  @!P0 STL.S16 [R1+0x220], R39 ;  /* 0x0002202701008387 */ /* 0x0005e20000100600 */
[----:B------:R-:W-:Y:S02]  /*17630*/  ISETP.LE.U32.AND P0, PT, R234, UR12, PT ;  /* 0x0000000cea007c0c */ /* 0x000fe4000bf03070 */
[----:B------:R-:W-:Y:S01]  /*17640*/  PRMT R68, R70, 0x7632, R68 ;  /* 0x0000763246447816 */ /* 0x000fe20000000044 */
[----:B------:R1:W4:Y:S01]  /*17650*/  LDL.S16 R41, [R1+0x230] ;  /* 0x0002300001297983 */ /* 0x0003220000100600 */
[----:B------:R-:W-:Y:S04]  /*17660*/  F2FP.BF16.F32.PACK_AB R67, R216, R67 ;  /* 0x00000043d843723e */ /* 0x000fe800000010ff */
[----:B------:R-:W-:Y:S05]  /*17670*/  PRMT R66, R67, 0x7632, R66 ;  /* 0x0000763243427816 */ /* 0x000fea0000000042 */
[----:B------:R-:W-:Y:S05]  /*17680*/  @!P0 HFMA2.BF16_V2 R43, -RZ.H0_H0, RZ.H0_H0, -R60.H0_H0 ;  /* 0x200000ffff2b8231 */ /* 0x000fea000034093c */
[----:B------:R-:W-:Y:S01]  /*17690*/  PRMT R215, R43, 0x7610, R215 ;  /* 0x000076102bd77816 */ /* 0x000fe200000000d7 */
[----:B--2---:R1:W2:Y:S04]  /*176a0*/  LDL.S16 R39, [R1+0x22c] ;  /* 0x00022c0001277983 */ /* 0x0042a80000100600 */
[----:B------:R-:W-:Y:S01]  /*176b0*/  @!P0 STL.S16 [R1+0x224], R43 ;  /* 0x0002242b01008387 */ /* 0x000fe20000100600 */
[----:B------:R-:W-:Y:S03]  /*176c0*/  ISETP.LE.U32.AND P0, PT, R231, UR12, PT ;  /* 0x0000000ce7007c0c */ /* 0x000fe6000bf03070 */
[----:B------:R1:W2:Y:S01]  /*176d0*/  LDL.S16 R47, [R1+0x228] ;  /* 0x00022800012f7983 */ /* 0x0002a20000100600 */
[----:B---3--:R-:W-:Y:S05]  /*176e0*/  @!P2 HFMA2.BF16_V2 R42, -RZ.H0_H0, RZ.H0_H0, -R56.H0_H0 ;  /* 0x200000ffff2aa231 */ /* 0x008fea0000340938 */
[----:B------:R-:W-:Y:S01]  /*176f0*/  PRMT R153, R42, 0x7610, R153 ;  /* 0x000076102a997816 */ /* 0x000fe20000000099 */
[----:B----4-:R-:W-:Y:S05]  /*17700*/  @!P3 HFMA2.BF16_V2 R20, -RZ.H0_H0, RZ.H0_H0, -R59.H0_H0 ;  /* 0x200000ffff14b231 */ /* 0x010fea000034093b */
[----:B------:R-:W-:Y:S01]  /*17710*/  PRMT R152, R20, 0x7610, R152 ;  /* 0x0000761014987816 */ /* 0x000fe20000000098 */
[----:B------:R3:W-:Y:S01]  /*17720*/  @!P3 STL.S16 [R1+0x240], R20 ;  /* 0x000240140100b387 */ /* 0x0007e20000100600 */
[----:B------:R-:W-:Y:S05]  /*17730*/  @!P1 HFMA2.BF16_V2 R41, -RZ.H0_H0, RZ.H0_H0, -R55.H0_H0 ;  /* 0x200000ffff299231 */ /* 0x000fea0000340937 */
[----:B------:R-:W-:Y:S01]  /*17740*/  PRMT R130, R41, 0x7610, R130 ;  /* 0x0000761029827816 */ /* 0x000fe20000000082 */
[----:B---3--:R1:W3:Y:S01]  /*17750*/  LDL.S16 R20, [R1+0x23c] ;  /* 0x00023c0001147983 */ /* 0x0082e20000100600 */
[----:B--2---:R-:W-:Y:S03]  /*17760*/  @!P0 HFMA2.BF16_V2 R39, -RZ.H0_H0, RZ.H0_H0, -R58.H0_H0 ;  /* 0x200000ffff278231 */ /* 0x004fe6000034093a */
[----:B------:R-:W-:Y:S02]  /*17770*/  @!P2 STL.S16 [R1+0x234], R42 ;  /* 0x0002342a0100a387 */ /* 0x000fe40000100600 */
[----:B------:R-:W-:Y:S02]  /*17780*/  PRMT R136, R39, 0x7610, R136 ;  /* 0x0000761027887816 */ /* 0x000fe40000000088 */
[----:B------:R2:W-:Y:S04]  /*17790*/  @!P1 STL.S16 [R1+0x230], R41 ;  /* 0x0002302901009387 */ /* 0x0005e80000100600 */
[----:B------:R4:W-:Y:S01]  /*177a0*/  @!P0 STL.S16 [R1+0x22c], R39 ;  /* 0x00022c2701008387 */ /* 0x0009e20000100600 */
[----:B------:R-:W-:Y:S03]  /*177b0*/  ISETP.LE.U32.AND P0, PT, R229, UR12, PT ;  /* 0x0000000ce5007c0c */ /* 0x000fe6000bf03070 */
[----:B------:R1:W3:Y:S10]  /*177c0*/  LDL.S16 R46, [R1+0x238] ;  /* 0x00023800012e7983 */ /* 0x0002f40000100600 */
[----:B------:R-:W-:Y:S05]  /*177d0*/  @!P0 HFMA2.BF16_V2 R47, -RZ.H0_H0, RZ.H0_H0, -R57.H0_H0 ;  /* 0x200000ffff2f8231 */ /* 0x000fea0000340939 */
[----:B------:R-:W-:Y:S01]  /*177e0*/  PRMT R150, R47, 0x7610, R150 ;  /* 0x000076102f967816 */ /* 0x000fe20000000096 */
[----:B--2---:R-:W-:Y:S01]  /*177f0*/  IMAD.WIDE.U32 R40, R40, -0x326172a9, RZ ;  /* 0xcd9e8d5728287825 */ /* 0x004fe200078e00ff */
[----:B----4-:R1:W2:Y:S04]  /*17800*/  LDL.S16 R39, [R1+0x24c] ;  /* 0x00024c0001277983 */ /* 0x0102a80000100600 */
[----:B------:R-:W-:Y:S01]  /*17810*/  LOP3.LUT R42, R41, UR16, R192, 0x96, !PT ;  /* 0x00000010292a7c12 */ /* 0x000fe2000f8e96c0 */
[----:B------:R4:W-:Y:S01]  /*17820*/  @!P0 STL.S16 [R1+0x228], R47 ;  /* 0x0002282f01008387 */ /* 0x0009e20000100600 */
[----:B------:R-:W-:Y:S03]  /*17830*/  ISETP.LE.U32.AND P0, PT, R228, UR12, PT ;  /* 0x0000000ce4007c0c */ /* 0x000fe6000bf03070 */
[----:B------:R-:W-:Y:S05]  /*17840*/  IMAD.WIDE.U32 R42, R42, -0x2daee0ad, RZ ;  /* 0xd2511f532a2a7825 */ /* 0x000fea00078e00ff */
[----:B------:R-:W-:Y:S01]  /*17850*/  LOP3.LUT R146, R43, UR9, R48, 0x96, !PT ;  /* 0x000000092b927c12 */ /* 0x000fe2000f8e9630 */
[----:B------:R-:W-:Y:S01]  /*17860*/  IMAD.MOV.U32 R48, RZ, RZ, 0x7054 ;  /* 0x00007054ff307424 */ /* 0x000fe200078e00ff */
[----:B------:R-:W-:Y:S02]  /*17870*/  LOP3.LUT R43, R161, UR10, R40, 0x96, !PT ;  /* 0x0000000aa12b7c12 */ /* 0x000fe4000f8e9628 */
[----:B------:R1:W2:Y:S01]  /*17880*/  LDL.S16 R40, [R1+0x248] ;  /* 0x0002480001287983 */ /* 0x0002a20000100600 */
[----:B------:R-:W-:Y:S04]  /*17890*/  IMAD.WIDE.U32 R146, R146, -0x326172a9, RZ ;  /* 0xcd9e8d5792927825 */ /* 0x000fe800078e00ff */
[----:B------:R-:W-:Y:S01]  /*178a0*/  IMAD.WIDE.U32 R134, R43, -0x2daee0ad, RZ ;  /* 0xd2511f532b867825 */ /* 0x000fe200078e00ff */
[----:B------:R-:W-:Y:S03]  /*178b0*/  LOP3.LUT R160, R147, UR23, R160, 0x96, !PT ;  /* 0x0000001793a07c12 */ /* 0x000fe6000f8e96a0 */
[----:B------:R-:W-:Y:S01]  /*178c0*/  IMAD.U32 R147, RZ, RZ, UR12 ;  /* 0x0000000cff937e24 */ /* 0x000fe2000f8e00ff */
[----:B------:R-:W-:Y:S01]  /*178d0*/  LOP3.LUT R166, R135, UR8, R42, 0x96, !PT ;  /* 0x0000000887a67c12 */ /* 0x000fe2000f8e962a */
[----:B------:R-:W-:Y:S03]  /*178e0*/  IMAD.WIDE.U32 R160, R160, -0x2daee0ad, RZ ;  /* 0xd2511f53a0a07825 */ /* 0x000fe600078e00ff */
[----:B------:R-:W-:Y:S01]  /*178f0*/  PRMT R147, R147, R48, UR12 ;  /* 0x0000000c93937e16 */ /* 0x000fe20008000030 */
[----:B------:R-:W-:Y:S04]  /*17900*/  IMAD.WIDE.U32 R166, R166, -0x326172a9, RZ ;  /* 0xcd9e8d57a6a67825 */ /* 0x000fe800078e00ff */
[----:B----4-:R-:W-:Y:S02]  /*17910*/  IMAD.MOV.U32 R47, RZ, RZ, R123 ;  /* 0x000000ffff2f7224 */ /* 0x010fe400078e007b */
[----:B---3--:R-:W-:Y:S05]  /*17920*/  @!P0 HFMA2.BF16_V2 R20, -RZ.H0_H0, RZ.H0_H0, -R54.H0_H0 ;  /* 0x200000ffff148231 */ /* 0x008fea0000340936 */
[----:B------:R-:W-:Y:S01]  /*17930*/  PRMT R151, R20, 0x7610, R151 ;  /* 0x0000761014977816 */ /* 0x000fe20000000097 */
[----:B------:R3:W-:Y:S01]  /*17940*/  @!P0 STL.S16 [R1+0x23c], R20 ;  /* 0x00023c1401008387 */ /* 0x0007e20000100600 */
[----:B------:R-:W-:Y:S03]  /*17950*/  ISETP.LE.U32.AND P0, PT, R211, UR12, PT ;  /* 0x0000000cd3007c0c */ /* 0x000fe6000bf03070 */
[----:B------:R1:W4:Y:S10]  /*17960*/  LDL.S16 R45, [R1+0x250] ;  /* 0x00025000012d7983 */ /* 0x0003340000100600 */
[----:B------:R-:W-:Y:S05]  /*17970*/  @!P0 HFMA2.BF16_V2 R46, -RZ.H0_H0, RZ.H0_H0, -R53.H0_H0 ;  /* 0x200000ffff2e8231 */ /* 0x000fea0000340935 */
[----:B------:R-:W-:Y:S01]  /*17980*/  PRMT R131, R46, 0x7610, R131 ;  /* 0x000076102e837816 */ /* 0x000fe20000000083 */
[----:B---3--:R1:W3:Y:S04]  /*17990*/  LDL.S16 R20, [R1+0x244] ;  /* 0x0002440001147983 */ /* 0x0082e80000100600 */
[----:B------:R1:W-:Y:S01]  /*179a0*/  @!P0 STL.S16 [R1+0x238], R46 ;  /* 0x0002382e01008387 */ /* 0x0003e20000100600 */
[----:B------:R-:W-:Y:S11]  /*179b0*/  ISETP.LE.U32.AND P0, PT, R227, UR12, PT ;  /* 0x0000000ce3007c0c */ /* 0x000ff6000bf03070 */
[----:B------:R-:W-:Y:S02]  /*179c0*/  @!UPT UIADD3 URZ, URZ, URZ, URZ ;  /* 0x0000003f3f3ff290 */ /* 0x000fe4000fffe03f */
[----:B--2---:R-:W-:Y:S05]  /*179d0*/  @!P0 HFMA2.BF16_V2 R39, -RZ.H0_H0, RZ.H0_H0, -R52.H0_H0 ;  /* 0x200000ffff278231 */ /* 0x004fea0000340934 */
[----:B------:R-:W-:Y:S01]  /*179e0*/  PRMT R125, R39, 0x7610, R125 ;  /* 0x00007610277d7816 */ /* 0x000fe2000000007d */
[----:B------:R2:W-:Y:S01]  /*179f0*/  @!P0 STL.S16 [R1+0x24c], R39 ;  /* 0x00024c2701008387 */ /* 0x0005e20000100600 */
[----:B------:R-:W-:Y:S03]  /*17a00*/  ISETP.LE.U32.AND P0, PT, R226, UR12, PT ;  /* 0x0000000ce2007c0c */ /* 0x000fe6000bf03070 */
[----:B------:R3:W4:Y:S01]  /*17a10*/  LDL.S16 R44, [R1+0x254] ;  /* 0x00025400012c7983 */ /* 0x0007220000100600 */
[----:B-1----:R-:W-:Y:S09]  /*17a20*/  IMAD.MOV.U32 R46, RZ, RZ, R122 ;  /* 0x000000ffff2e7224 */ /* 0x002ff200078e007a */
[----:B------:R-:W-:Y:S05]  /*17a30*/  @!P0 HFMA2.BF16_V2 R40, -RZ.H0_H0, RZ.H0_H0, -R51.H0_H0 ;  /* 0x200000ffff288231 */ /* 0x000fea0000340933 */
[----:B------:R-:W-:Y:S01]  /*17a40*/  PRMT R120, R40, 0x7610, R120 ;  /* 0x0000761028787816 */ /* 0x000fe20000000078 */
[----:B--2---:R1:W2:Y:S04]  /*17a50*/  LDL.S16 R39, [R1+0x258] ;  /* 0x0002580001277983 */ /* 0x0042a80000100600 */
[----:B------:R1:W-:Y:S01]  /*17a60*/  @!P0 STL.S16 [R1+0x248], R40 ;  /* 0x0002482801008387 */ /* 0x0003e20000100600 */
[----:B------:R-:W-:Y:S03]  /*17a70*/  ISETP.LE.U32.AND P0, PT, R210, UR12, PT ;  /* 0x0000000cd2007c0c */ /* 0x000fe6000bf03070 */
[----:B------:R2:W2:Y:S01]  /*17a80*/  LDL.S16 R29, [R1+0x260] ;  /* 0x00026000011d7983 */ /* 0x0004a20000100600 */
[----:B-1----:R-:W-:Y:S01]  /*17a90*/  IMAD.WIDE.U32 R40, R100, -0x326172a9, RZ ;  /* 0xcd9e8d5764287825 */ /* 0x002fe200078e00ff */
[----:B------:R-:W-:Y:S04]  /*17aa0*/  PRMT R100, R190, 0x7632, R100 ;  /* 0x00007632be647816 */ /* 0x000fe80000000064 */
[----:B------:R-:W-:Y:S02]  /*17ab0*/  LOP3.LUT R28, R41, UR6, R168, 0x96, !PT ;  /* 0x00000006291c7c12 */ /* 0x000fe4000f8e96a8 */
[----:B------:R-:W-:Y:S02]  /*17ac0*/  LOP3.LUT R197, R40, 0xff, RZ, 0xc0, !PT ;  /* 0x000000ff28c57812 */ /* 0x000fe400078ec0ff */
[----:B------:R-:W-:Y:S02]  /*17ad0*/  LOP3.LUT R208, R28, 0xff, RZ, 0xc0, !PT ;  /* 0x000000ff1cd07812 */ /* 0x000fe400078ec0ff */
[--C-:B------:R-:W-:Y:S02]  /*17ae0*/  SHF.R.U32.HI R30, RZ, 0x10, R28.reuse ;  /* 0x00000010ff1e7819 */ /* 0x100fe4000001161c */
[----:B------:R-:W-:Y:S02]  /*17af0*/  SHF.R.U32.HI R204, RZ, 0x18, R28 ;  /* 0x00000018ffcc7819 */ /* 0x000fe4000001161c */
[----:B------:R-:W-:Y:S02]  /*17b00*/  LOP3.LUT R202, R30, 0xff, RZ, 0xc0, !PT ;  /* 0x000000ff1eca7812 */ /* 0x000fe400078ec0ff */
[----:B------:R-:W-:Y:S02]  /*17b10*/  ISETP.LE.U32.AND P3, PT, R204, UR12, PT ;  /* 0x0000000ccc007c0c */ /* 0x000fe4000bf63070 */
[----:B------:R-:W-:Y:S02]  /*17b20*/  ISETP.LE.U32.AND P4, PT, R202, UR12, PT ;  /* 0x0000000cca007c0c */ /* 0x000fe4000bf83070 */
[--C-:B------:R-:W-:Y:S02]  /*17b30*/  SHF.R.U32.HI R194, RZ, 0x18, R40.reuse ;  /* 0x00000018ffc27819 */ /* 0x100fe40000011628 */
[----:B------:R-:W-:Y:S02]  /*17b40*/  LOP3.LUT R225, R40, 0xffff, RZ, 0xc0, !PT ;  /* 0x0000ffff28e17812 */ /* 0x000fe400078ec0ff */
[--C-:B------:R-:W-:Y:S02]  /*17b50*/  SHF.R.U32.HI R174, RZ, 0x10, R40.reuse ;  /* 0x00000010ffae7819 */ /* 0x100fe40000011628 */
[----:B------:R-:W-:Y:S01]  /*17b60*/  SHF.R.U32.HI R133, RZ, 0x18, R40 ;  /* 0x00000018ff857819 */ /* 0x000fe20000011628 */
[----:B---3--:R-:W-:Y:S05]  /*17b70*/  @!P0 HFMA2.BF16_V2 R20, -RZ.H0_H0, RZ.H0_H0, -R50.H0_H0 ;  /* 0x200000ffff148231 */ /* 0x008fea0000340932 */
[----:B------:R-:W-:Y:S01]  /*17b80*/  PRMT R115, R20, 0x7610, R115 ;  /* 0x0000761014737816 */ /* 0x000fe20000000073 */
[----:B------:R1:W-:Y:S01]  /*17b90*/  @!P0 STL.S16 [R1+0x244], R20 ;  /* 0x0002441401008387 */ /* 0x0003e20000100600 */
[----:B------:R-:W-:Y:S11]  /*17ba0*/  ISETP.LE.U32.AND P0, PT, R209, UR12, PT ;  /* 0x0000000cd1007c0c */ /* 0x000ff6000bf03070 */
[----:B------:R-:W-:Y:S02]  /*17bb0*/  @!UPT UIADD3 URZ, URZ, URZ, URZ ;  /* 0x0000003f3f3ff290 */ /* 0x000fe4000fffe03f */
[----:B----4-:R-:W-:Y:S05]  /*17bc0*/  @!P0 HFMA2.BF16_V2 R45, -RZ.H0_H0, RZ.H0_H0, -R49.H0_H0 ;  /* 0x200000ffff2d8231 */ /* 0x010fea0000340931 */
[----:B------:R-:W-:Y:S01]  /*17bd0*/  PRMT R114, R45, 0x7610, R114 ;  /* 0x000076102d727816 */ /* 0x000fe20000000072 */
[----:B-1----:R1:W3:Y:S04]  /*17be0*/  LDL.S16 R20, [R1+0x25c] ;  /* 0x00025c0001147983 */ /* 0x0022e80000100600 */
[----:B------:R-:W-:Y:S01]  /*17bf0*/  @!P0 STL.S16 [R1+0x250], R45 ;  /* 0x0002502d01008387 */ /* 0x000fe20000100600 */
[----:B------:R-:W-:Y:S11]  /*17c00*/  ISETP.LE.U32.AND P0, PT, R207, UR12, PT ;  /* 0x0000000ccf007c0c */ /* 0x000ff6000bf03070 */
[----:B------:R-:W-:Y:S02]  /*17c10*/  @!UPT UIADD3 URZ, URZ, URZ, URZ ;  /* 0x0000003f3f3ff290 */ /* 0x000fe4000fffe03f */
[----:B------:R-:W-:Y:S05]  /*17c20*/  @!P0 HFMA2.BF16_V2 R44, -RZ.H0_H0, RZ.H0_H0, -R3.H0_H0 ;  /* 0x200000ffff2c8231 */ /* 0x000fea0000340903 */
[----:B------:R-:W-:Y:S01]  /*17c30*/  PRMT R99, R44, 0x7610, R99 ;  /* 0x000076102c637816 */ /* 0x000fe20000000063 */
[----:B------:R-:W-:Y:S01]  /*17c40*/  @!P0 STL.S16 [R1+0x254], R44 ;  /* 0x0002542c01008387 */ /* 0x000fe20000100600 */
[----:B------:R-:W-:Y:S11]  /*17c50*/  ISETP.LE.U32.AND P0, PT, R206, UR12, PT ;  /* 0x0000000cce007c0c */ /* 0x000ff6000bf03070 */
[----:B------:R-:W-:Y:S02]  /*17c60*/  @!UPT UIADD3 URZ, URZ, URZ, URZ ;  /* 0x0000003f3f3ff290 */ /* 0x000fe4000fffe03f */
[----:B--2---:R-:W-:Y:S05]  /*17c70*/  @!P0 HFMA2.BF16_V2 R39, -RZ.H0_H0, RZ.H0_H0, -R2.H0_H0 ;  /* 0x200000ffff278231 */ /* 0x004fea0000340902 */
[----:B------:R-:W-:Y:S01]  /*17c80*/  PRMT R95, R39, 0x7610, R95 ;  /* 0x00007610275f7816 */ /* 0x000fe2000000005f */
[----:B------:R-:W-:Y:S01]  /*17c90*/  @!P0 STL.S16 [R1+0x258], R39 ;  /* 0x0002582701008387 */ /* 0x000fe20000100600 */
[----:B------:R-:W-:Y:S11]  /*17ca0*/  ISETP.LE.U32.AND P0, PT, R208, UR12, PT ;  /* 0x0000000cd0007c0c */ /* 0x000ff6000bf03070 */
[----:B------:R-:W-:Y:S02]  /*17cb0*/  @!UPT UIADD3 URZ, URZ, URZ, URZ ;  /* 0x0000003f3f3ff290 */ /* 0x000fe4000fffe03f */
[----:B------:R-:W-:Y:S05]  /*17cc0*/  @!P0 HFMA2.BF16_V2 R29, -RZ.H0_H0, RZ.H0_H0, -R76.H0_H0 ;  /* 0x200000ffff1d8231 */ /* 0x000fea000034094c */
[----:B------:R-:W-:Y:S01]  /*17cd0*/  PRMT R111, R29, 0x7610, R111 ;  /* 0x000076101d6f7816 */ /* 0x000fe2000000006f */
[----:B------:R2:W-:Y:S02]  /*17ce0*/  @!P0 STL.S16 [R1+0x260], R29 ;  /* 0x0002601d01008387 */ /* 0x0005e40000100600 */
[----:B--2---:R-:W-:Y:S04]  /*17cf0*/  LOP3.LUT R29, R28, 0xffff, RZ, 0xc0, !PT ;  /* 0x0000ffff1c1d7812 */ /* 0x004fe800078ec0ff */
[----:B------:R-:W-:Y:S04]  /*17d00*/  SHF.R.U32.HI R29, RZ, 0x8, R29 ;  /* 0x00000008ff1d7819 */ /* 0x000fe8000001161d */
[----:B------:R-:W-:Y:S02]  /*17d10*/  LOP3.LUT R205, R29, 0xffff, RZ, 0xc0, !PT ;  /* 0x0000ffff1dcd7812 */ /* 0x000fe400078ec0ff */
[----:B------:R-:W-:Y:S01]  /*17d20*/  LOP3.LUT R29, R167, UR6, R146, 0x96, !PT ;  /* 0x00000006a71d7c12 */ /* 0x000fe2000f8e9692 */
[----:B------:R-:W-:Y:S01]  /*17d30*/  UIADD3 UR6, UR24, -0x61c88647, URZ ;  /* 0x9e3779b918067890 */ /* 0x000fe2000fffe03f */
[----:B------:R-:W-:Y:S02]  /*17d40*/  ISETP.LE.U32.AND P0, PT, R205, UR12, PT ;  /* 0x0000000ccd007c0c */ /* 0x000fe4000bf03070 */
[C---:B------:R-:W-:Y:S02]  /*17d50*/  LOP3.LUT R28, R29.reuse, 0xffff, RZ, 0xc0, !PT ;  /* 0x0000ffff1d1c7812 */ /* 0x040fe400078ec0ff */
[----:B------:R-:W-:Y:S02]  /*17d60*/  LOP3.LUT R203, R29, 0xff, RZ, 0xc0, !PT ;  /* 0x000000ff1dcb7812 */ /* 0x000fe400078ec0ff */
[----:B------:R-:W-:Y:S02]  /*17d70*/  SHF.R.U32.HI R28, RZ, 0x8, R28 ;  /* 0x00000008ff1c7819 */ /* 0x000fe4000001161c */
[----:B------:R-:W-:Y:S02]  /*17d80*/  ISETP.LE.U32.AND P2, PT, R203, UR12, PT ;  /* 0x0000000ccb007c0c */ /* 0x000fe4000bf43070 */
[----:B------:R-:W-:Y:S02]  /*17d90*/  LOP3.LUT R198, R28, 0xffff, RZ, 0xc0, !PT ;  /* 0x0000ffff1cc67812 */ /* 0x000fe400078ec0ff */
[--C-:B------:R-:W-:Y:S02]  /*17da0*/  SHF.R.U32.HI R30, RZ, 0x10, R29.reuse ;  /* 0x00000010ff1e7819 */ /* 0x100fe4000001161d */
[----:B------:R-:W-:Y:S02]  /*17db0*/  ISETP.LE.U32.AND P1, PT, R198, UR12, PT ;  /* 0x0000000cc6007c0c */ /* 0x000fe4000bf23070 */
[----:B------:R-:W-:Y:S02]  /*17dc0*/  LOP3.LUT R199, R30, 0xff, RZ, 0xc0, !PT ;  /* 0x000000ff1ec77812 */ /* 0x000fe400078ec0ff */
[----:B------:R-:W-:Y:S02]  /*17dd0*/  SHF.R.U32.HI R196, RZ, 0x18, R29 ;  /* 0x00000018ffc47819 */ /* 0x000fe4000001161d */
[----:B------:R-:W-:Y:S04]  /*17de0*/  LOP3.LUT R28, R40, 0xffff, RZ, 0xc0, !PT ;  /* 0x0000ffff281c7812 */ /* 0x000fe800078ec0ff */
[----:B------:R-:W-:Y:S02]  /*17df0*/  SHF.R.U32.HI R29, RZ, 0x8, R28 ;  /* 0x00000008ff1d7819 */ /* 0x000fe4000001161c */
[----:B------:R-:W-:Y:S02]  /*17e00*/  SHF.R.U32.HI R28, RZ, 0x10, R40 ;  /* 0x00000010ff1c7819 */ /* 0x000fe40000011628 */
[----:B------:R-:W-:Y:S02]  /*17e10*/  LOP3.LUT R193, R29, 0xffff, RZ, 0xc0, !PT ;  /* 0x0000ffff1dc17812 */ /* 0x000fe400078ec0ff */
[----:B------:R-:W-:Y:S02]  /*17e20*/  LOP3.LUT R195, R28, 0xff, RZ, 0xc0, !PT ;  /* 0x000000ff1cc37812 */ /* 0x000fe400078ec0ff */
[----:B------:R-:W-:Y:S02]  /*17e30*/  LOP3.LUT R28, R166, 0xffff, RZ, 0xc0, !PT ;  /* 0x0000ffffa61c7812 */ /* 0x000fe400078ec0ff */
[----:B------:R-:W-:Y:S02]  /*17e40*/  SHF.R.U32.HI R29, RZ, 0x10, R166 ;  /* 0x00000010ff1d7819 */ /* 0x000fe400000116a6 */
[----:B------:R-:W-:Y:S02]  /*17e50*/  SHF.R.U32.HI R28, RZ, 0x8, R28 ;  /* 0x00000008ff1c7819 */ /* 0x000fe4000001161c */
[----:B------:R-:W-:Y:S02]  /*17e60*/  LOP3.LUT R251, R29, 0xff, RZ, 0xc0, !PT ;  /* 0x000000ff1dfb7812 */ /* 0x000fe400078ec0ff */
[----:B------:R-:W-:Y:S02]  /*17e70*/  LOP3.LUT R243, R28, 0xffff, RZ, 0xc0, !PT ;  /* 0x0000ffff1cf37812 */ /* 0x000fe400078ec0ff */
[----:B------:R-:W-:Y:S02]  /*17e80*/  LOP3.LUT R28, R159, UR7, R242, 0x96, !PT ;  /* 0x000000079f1c7c12 */ /* 0x000fe4000f8e96f2 */
[----:B------:R-:W-:Y:S01]  /*17e90*/  LOP3.LUT R29, R161, UR7, R134, 0x96, !PT ;  /* 0x00000007a11d7c12 */ /* 0x000fe2000f8e9686 */
[----:B------:R-:W-:Y:S01]  /*17ea0*/  UIADD3 UR7, UR24, -0x4ab325aa, URZ ;  /* 0xb54cda5618077890 */ /* 0x000fe2000fffe03f */
[----:B------:R-:W-:Y:S02]  /*17eb0*/  LOP3.LUT R192, R28, 0xff, RZ, 0xc0, !PT ;  /* 0x000000ff1cc07812 */ /* 0x000fe400078ec0ff */
[----:B------:R-:W-:Y:S02]  /*17ec0*/  SHF.R.U32.HI R191, RZ, 0x18, R28 ;  /* 0x00000018ffbf7819 */ /* 0x000fe4000001161c */
[----:B------:R-:W-:Y:S02]  /*17ed0*/  LOP3.LUT R189, R29, 0xff, RZ, 0xc0, !PT ;  /* 0x000000ff1dbd7812 */ /* 0x000fe400078ec0ff */
[----:B------:R-:W-:Y:S02]  /*17ee0*/  LOP3.LUT R168, R41, UR7, R168, 0x96, !PT ;  /* 0x0000000729a87c12 */ /* 0x000fe4000f8e96a8 */
[----:B------:R-:W-:Y:S02]  /*17ef0*/  LOP3.LUT R169, R149, UR7, R246, 0x96, !PT ;  /* 0x0000000795a97c12 */ /* 0x000fe4000f8e96f6 */
[----:B------:R-:W-:Y:S02]  /*17f00*/  LOP3.LUT R246, R148, 0xffff, RZ, 0xc0, !PT ;  /* 0x0000ffff94f67812 */ /* 0x000fe400078ec0ff */
[----:B------:R-:W-:Y:S02]  /*17f10*/  LOP3.LUT R186, R145, UR7, R186, 0x96, !PT ;  /* 0x0000000791ba7c12 */ /* 0x000fe4000f8e96ba */
[----:B------:R-:W-:Y:S02]  /*17f20*/  LOP3.LUT R170, R163, UR7, R170, 0x96, !PT ;  /* 0x00000007a3aa7c12 */ /* 0x000fe4000f8e96aa */
[----:B------:R-:W-:Y:S01]  /*17f30*/  LOP3.LUT R163, R162, 0xffff, RZ, 0xc0, !PT ;  /* 0x0000ffffa2a37812 */ /* 0x000fe200078ec0ff */
[----:B---3--:R-:W-:Y:S05]  /*17f40*/  @!P0 HFMA2.BF16_V2 R20, -RZ.H0_H0, RZ.H0_H0, -R77.H0_H0 ;  /* 0x200000ffff148231 */ /* 0x008fea000034094d */
[----:B------:R-:W-:Y:S01]  /*17f50*/  PRMT R102, R20, 0x7610, R102 ;  /* 0x0000761014667816 */ /* 0x000fe20000000066 */
[----:B------:R2:W-:Y:S01]  /*17f60*/  @!P0 STL.S16 [R1+0x25c], R20 ;  /* 0x00025c1401008387 */ /* 0x0005e20000100600 */
[----:B------:R-:W-:Y:S03]  /*17f70*/  ISETP.LE.U32.AND P0, PT, R199, UR12, PT ;  /* 0x0000000cc7007c0c */ /* 0x000fe6000bf03070 */
[----:B------:R1:W3:Y:S04]  /*17f80*/  LDL.S16 R45, [R1+0x274] ;  /* 0x00027400012d7983 */ /* 0x0002e80000100600 */
[----:B------:R1:W4:Y:S04]  /*17f90*/  LDL.S16 R31, [R1+0x270] ;  /* 0x00027000011f7983 */ /* 0x0003280000100600 */
[----:B------:R1:W4:Y:S04]  /*17fa0*/  LDL.S16 R44, [R1+0x26c] ;  /* 0x00026c00012c7983 */ /* 0x0003280000100600 */
[----:B------:R1:W4:Y:S04]  /*17fb0*/  LDL.S16 R43, [R1+0x264] ;  /* 0x00026400012b7983 */ /* 0x0003280000100600 */
[----:B------:R1:W4:Y:S04]  /*17fc0*/  LDL.S16 R42, [R1+0x278] ;  /* 0x00027800012a7983 */ /* 0x0003280000100600 */
[----:B------:R1:W4:Y:S04]  /*17fd0*/  LDL.S16 R39, [R1+0x27c] ;  /* 0x00027c0001277983 */ /* 0x0003280000100600 */
[----:B--2---:R1:W2:Y:S01]  /*17fe0*/  LDL.S16 R20, [R1+0x268] ;  /* 0x0002680001147983 */ /* 0x0042a20000100600 */
[----:B---3--:R-:W-:Y:S02]  /*17ff0*/  @!P4 HFMA2.BF16_V2 R45, -RZ.H0_H0, RZ.H0_H0, -R69.H0_H0 ;  /* 0x200000ffff2dc231 */ /* 0x008fe40000340945 */
[----:B----4-:R-:W-:Y:S03]  /*18000*/  @!P3 HFMA2.BF16_V2 R31, -RZ.H0_H0, RZ.H0_H0, -R79.H0_H0 ;  /* 0x200000ffff1fb231 */ /* 0x010fe6000034094f */
[----:B------:R-:W-:Y:S01]  /*18010*/  PRMT R94, R45, 0x7610, R94 ;  /* 0x000076102d5e7816 */ /* 0x000fe2000000005e */
[----:B------:R-:W-:Y:S01]  /*18020*/  @!P4 STL.S16 [R1+0x274], R45 ;  /* 0x0002742d0100c387 */ /* 0x000fe20000100600 */
[----:B------:R-:W-:Y:S01]  /*18030*/  @!P2 HFMA2.BF16_V2 R44, -RZ.H0_H0, RZ.H0_H0, -R78.H0_H0 ;  /* 0x200000ffff2ca231 */ /* 0x000fe2000034094e */
[----:B------:R-:W-:Y:S02]  /*18040*/  PRMT R27, R31, 0x7610, R27 ;  /* 0x000076101f1b7816 */ /* 0x000fe4000000001b */
[----:B------:R3:W-:Y:S01]  /*18050*/  @!P3 STL.S16 [R1+0x270], R31 ;  /* 0x0002701f0100b387 */ /* 0x0007e20000100600 */
[----:B------:R-:W-:Y:S01]  /*18060*/  ISETP.LE.U32.AND P3, PT, R243, UR12, PT ;  /* 0x0000000cf3007c0c */ /* 0x000fe2000bf63070 */
[----:B------:R-:W-:Y:S01]  /*18070*/  @!P0 HFMA2.BF16_V2 R43, -RZ.H0_H0, RZ.H0_H0, -R97.H0_H0 ;  /* 0x200000ffff2b8231 */ /* 0x000fe20000340961 */
[----:B------:R-:W-:Y:S04]  /*18080*/  PRMT R26, R44, 0x7610, R26 ;  /* 0x000076102c1a7816 */ /* 0x000fe8000000001a */
[----:B------:R-:W-:Y:S01]  /*18090*/  PRMT R22, R43, 0x7610, R22 ;  /* 0x000076102b167816 */ /* 0x000fe20000000016 */
[----:B--2---:R-:W-:Y:S05]  /*180a0*/  @!P1 HFMA2.BF16_V2 R20, -RZ.H0_H0, RZ.H0_H0, -R96.H0_H0 ;  /* 0x200000ffff149231 */ /* 0x004fea0000340960 */
[----:B------:R-:W-:Y:S01]  /*180b0*/  PRMT R23, R20, 0x7610, R23 ;  /* 0x0000761014177816 */ /* 0x000fe20000000017 */
[----:B---3--:R1:W2:Y:S04]  /*180c0*/  LDL.S16 R31, [R1+0x288] ;  /* 0x00028800011f7983 */ /* 0x0082a80000100600 */
[----:B------:R-:W-:Y:S01]  /*180d0*/  @!P2 STL.S16 [R1+0x26c], R44 ;  /* 0x00026c2c0100a387 */ /* 0x000fe20000100600 */
[----:B------:R-:W-:Y:S03]  /*180e0*/  ISETP.LE.U32.AND P2, PT, R251, UR12, PT ;  /* 0x0000000cfb007c0c */ /* 0x000fe6000bf43070 */
[----:B------:R1:W3:Y:S04]  /*180f0*/  LDL.S16 R30, [R1+0x284] ;  /* 0x00028400011e7983 */ /* 0x0002e80000100600 */
[----:B------:R4:W-:Y:S01]  /*18100*/  @!P1 STL.S16 [R1+0x268], R20 ;  /* 0x0002681401009387 */ /* 0x0009e20000100600 */
[----:B------:R-:W-:Y:S11]  /*18110*/  ISETP.LE.U32.AND P1, PT, R196, UR12, PT ;  /* 0x0000000cc4007c0c */ /* 0x000ff6000bf23070 */
[----:B------:R-:W-:Y:S02]  /*18120*/  @!UPT UIADD3 URZ, URZ, URZ, URZ ;  /* 0x0000003f3f3ff290 */ /* 0x000fe4000fffe03f */
[----:B------:R-:W-:Y:S05]  /*18130*/  @!P1 HFMA2.BF16_V2 R42, -RZ.H0_H0, RZ.H0_H0, -R100.H0_H0 ;  /* 0x200000ffff2a9231 */ /* 0x000fea0000340964 */
[----:B------:R-:W-:Y:S01]  /*18140*/  PRMT R15, R42, 0x7610, R15 ;  /* 0x000076102a0f7816 */ /* 0x000fe2000000000f */
[----:B----4-:R1:W4:Y:S04]  /*18150*/  LDL.S16 R20, [R1+0x280] ;  /* 0x0002800001147983 */ /* 0x0103280000100600 */
[----:B------:R-:W-:Y:S01]  /*18160*/  @!P0 STL.S16 [R1+0x264], R43 ;  /* 0x0002642b01008387 */ /* 0x000fe20000100600 */
[----:B------:R-:W-:Y:S03]  /*18170*/  ISETP.LE.U32.AND P0, PT, R197, UR12, PT ;  /* 0x0000000cc5007c0c */ /* 0x000fe6000bf03070 */
[----:B------:R-:W-:Y:S01]  /*18180*/  @!P1 STL.S16 [R1+0x278], R42 ;  /* 0x0002782a01009387 */ /* 0x000fe20000100600 */
[----:B------:R-:W-:Y:S09]  /*18190*/  ISETP.LE.U32.AND P1, PT, R193, UR12, PT ;  /* 0x0000000cc1007c0c */ /* 0x000ff2000bf23070 */
[----:B------:R-:W-:Y:S05]  /*181a0*/  @!P0 HFMA2.BF16_V2 R39, -RZ.H0_H0, RZ.H0_H0, -R107.H0_H0 ;  /* 0x200000ffff278231 */ /* 0x000fea000034096b */
[----:B------:R-:W-:Y:S01]  /*181b0*/  PRMT R14, R39, 0x7610, R14 ;  /* 0x00007610270e7816 */ /* 0x000fe2000000000e */
[----:B------:R1:W-:Y:S01]  /*181c0*/  @!P0 STL.S16 [R1+0x27c], R39 ;  /* 0x00027c2701008387 */ /* 0x0003e20000100600 */
[----:B------:R-:W-:Y:S02]  /*181d0*/  ISETP.LE.U32.AND P0, PT, R195, UR12, PT ;  /* 0x0000000cc3007c0c */ /* 0x000fe4000bf03070 */
[----:B-1----:R-:W-:Y:S01]  /*181e0*/  SHF.R.U32.HI R39, RZ, 0x18, R166 ;  /* 0x00000018ff277819 */ /* 0x002fe200000116a6 */
[----:B--2---:R-:W-:Y:S05]  /*181f0*/  @!P1 HFMA2.BF16_V2 R31, -RZ.H0_H0, RZ.H0_H0, -R108.H0_H0 ;  /* 0x200000ffff1f9231 */ /* 0x004fea000034096c */
[----:B------:R-:W-:Y:S01]  /*18200*/  PRMT R25, R31, 0x7610, R25 ;  /* 0x000076101f197816 */ /* 0x000fe20000000019 */
[----:B------:R1:W-:Y:S01]  /*18210*/  @!P1 STL.S16 [R1+0x288], R31 ;  /* 0x0002881f01009387 */ /* 0x0003e20000100600 */
[----:B------:R-:W-:Y:S03]  /*18220*/  ISETP.LE.U32.AND P1, PT, R39, UR12, PT ;  /* 0x0000000c27007c0c */ /* 0x000fe6000bf23070 */
[----:B---3--:R-:W-:Y:S05]  /*18230*/  @!P0 HFMA2.BF16_V2 R30, -RZ.H0_H0, RZ.H0_H0, -R110.H0_H0 ;  /* 0x200000ffff1e8231 */ /* 0x008fea000034096e */
[----:B------:R-:W-:Y:S01]  /*18240*/  PRMT R24, R30, 0x7610, R24 ;  /* 0x000076101e187816 */ /* 0x000fe20000000018 */
[----:B------:R2:W-:Y:S01]  /*18250*/  @!P0 STL.S16 [R1+0x284], R30 ;  /* 0x0002841e01008387 */ /* 0x0005e20000100600 */
[----:B------:R-:W-:Y:S11]  /*18260*/  ISETP.LE.U32.AND P0, PT, R194, UR12, PT ;  /* 0x0000000cc2007c0c */ /* 0x000ff6000bf03070 */
[----:B------:R-:W-:Y:S02]  /*18270*/  @!UPT UIADD3 URZ, URZ, URZ, URZ ;  /* 0x0000003f3f3ff290 */ /* 0x000fe4000fffe03f */
[----:B----4-:R-:W-:Y:S05]  /*18280*/  @!P0 HFMA2.BF16_V2 R20, -RZ.H0_H0, RZ.H0_H0, -R109.H0_H0 ;  /* 0x200000ffff148231 */ /* 0x010fea000034096d */
[----:B------:R-:W-:Y:S01]  /*18290*/  PRMT R21, R20, 0x7610, R21 ;  /* 0x0000761014157816 */ /* 0x000fe20000000015 */
[----:B------:R3:W-:Y:S01]  /*182a0*/  @!P0 STL.S16 [R1+0x280], R20 ;  /* 0x0002801401008387 */ /* 0x0007e20000100600 */
[----:B------:R-:W-:Y:S03]  /*182b0*/  ISETP.LE.U32.AND P0, PT, R192, UR12, PT ;  /* 0x0000000cc0007c0c */ /* 0x000fe6000bf03070 */
[----:B------:R4:W4:Y:S04]  /*182c0*/  LDL.S16 R44, [R1+0x298] ;  /* 0x00029800012c7983 */ /* 0x0009280000100600 */
[----:B------:R4:W4:Y:S04]  /*182d0*/  LDL.S16 R43, [R1+0x294] ;  /* 0x00029400012b7983 */ /* 0x0009280000100600 */
[----:B------:R4:W4:Y:S04]  /*182e0*/  LDL.S16 R42, [R1+0x290] ;  /* 0x00029000012a7983 */ /* 0x0009280000100600 */
[----:B-1----:R1:W4:Y:S04]  /*182f0*/  LDL.S16 R31, [R1+0x28c] ;  /* 0x00028c00011f7983 */ /* 0x0023280000100600 */
[----:B--2---:R1:W2:Y:S01]  /*18300*/  LDL.S16 R30, [R1+0x29c] ;  /* 0x00029c00011e7983 */ /* 0x0042a20000100600 */
[----:B---3--:R-:W-:Y:S04]  /*18310*/  LOP3.LUT R20, R166, 0xff, RZ, 0xc0, !PT ;  /* 0x000000ffa6147812 */ /* 0x008fe800078ec0ff */
[----:B------:R-:W-:Y:S11]  /*18320*/  ISETP.LE.U32.AND P4, PT, R20, UR12, PT ;  /* 0x0000000c14007c0c */ /* 0x000ff6000bf83070 */
[----:B------:R-:W-:Y:S02]  /*18330*/  @!UPT UIADD3 URZ, URZ, URZ, URZ ;  /* 0x0000003f3f3ff290 */ /* 0x000fe4000fffe03f */
[----:B----4-:R-:W-:Y:S02]  /*18340*/  @!P4 HFMA2.BF16_V2 R44, -RZ.H0_H0, RZ.H0_H0, -R75.H0_H0 ;  /* 0x200000ffff2cc231 */ /* 0x010fe4000034094b */
[----:B------:R-:W-:Y:S03]  /*18350*/  @!P3 HFMA2.BF16_V2 R43, -RZ.H0_H0, RZ.H0_H0, -R73.H0_H0 ;  /* 0x200000ffff2bb231 */ /* 0x000fe60000340949 */
[----:B------:R-:W-:Y:S01]  /*18360*/  PRMT R13, R44, 0x7610, R13 ;  /* 0x000076102c0d7816 */ /* 0x000fe2000000000d */
[----:B------:R3:W-:Y:S01]  /*18370*/  @!P4 STL.S16 [R1+0x298], R44 ;  /* 0x0002982c0100c387 */ /* 0x0007e20000100600 */
[----:B------:R-:W-:Y:S01]  /*18380*/  @!P2 HFMA2.BF16_V2 R42, -RZ.H0_H0, RZ.H0_H0, -R104.H0_H0 ;  /* 0x200000ffff2aa231 */ /* 0x000fe20000340968 */
[----:B------:R-:W-:Y:S02]  /*18390*/  PRMT R12, R43, 0x7610, R12 ;  /* 0x000076102b0c7816 */ /* 0x000fe4000000000c */
[----:B------:R4:W-:Y:S01]  /*183a0*/  @!P3 STL.S16 [R1+0x294], R43 ;  /* 0x0002942b0100b387 */ /* 0x0009e20000100600 */
[----:B------:R-:W-:Y:S01]  /*183b0*/  @!P1 HFMA2.BF16_V2 R31, -RZ.H0_H0, RZ.H0_H0, -R101.H0_H0 ;  /* 0x200000ffff1f9231 */ /* 0x000fe20000340965 */
[----:B------:R-:W-:Y:S02]  /*183c0*/  PRMT R38, R42, 0x7610, R38 ;  /* 0x000076102a267816 */ /* 0x000fe40000000026 */
[----:B------:R1:W-:Y:S01]  /*183d0*/  @!P2 STL.S16 [R1+0x290], R42 ;  /* 0x0002902a0100a387 */ /* 0x0003e20000100600 */
[----:B--2---:R-:W-:Y:S01]  /*183e0*/  @!P0 HFMA2.BF16_V2 R30, -RZ.H0_H0, RZ.H0_H0, -R106.H0_H0 ;  /* 0x200000ffff1e8231 */ /* 0x004fe2000034096a */
[----:B------:R-:W-:Y:S02]  /*183f0*/  PRMT R35, R31, 0x7610, R35 ;  /* 0x000076101f237816 */ /* 0x000fe40000000023 */
[----:B------:R2:W-:Y:S01]  /*18400*/  @!P1 STL.S16 [R1+0x28c], R31 ;  /* 0x00028c1f01009387 */ /* 0x0005e20000100600 */
[----:B------:R-:W-:Y:S02]  /*18410*/  ISETP.LE.U32.AND P1, PT, R191, UR12, PT ;  /* 0x0000000cbf007c0c */ /* 0x000fe4000bf23070 */
[----:B------:R-:W-:Y:S01]  /*18420*/  PRMT R34, R30, 0x7610, R34 ;  /* 0x000076101e227816 */ /* 0x000fe20000000022 */
[----:B------:R2:W-:Y:S01]  /*18430*/  @!P0 STL.S16 [R1+0x29c], R30 ;  /* 0x00029c1e01008387 */ /* 0x0005e20000100600 */
[----:B------:R-:W-:Y:S03]  /*18440*/  ISETP.LE.U32.AND P0, PT, R189, UR12, PT ;  /* 0x0000000cbd007c0c */ /* 0x000fe6000bf03070 */
[----:B------:R2:W2:Y:S04]  /*18450*/  LDL.S16 R45, [R1+0x2b0] ;  /* 0x0002b000012d7983 */ /* 0x0004a80000100600 */
[----:B---3--:R3:W3:Y:S04]  /*18460*/  LDL.S16 R44, [R1+0x2ac] ;  /* 0x0002ac00012c7983 */ /* 0x0086e80000100600 */
[----:B----4-:R4:W4:Y:S04]  /*18470*/  LDL.S16 R43, [R1+0x2a8] ;  /* 0x0002a800012b7983 */ /* 0x0109280000100600 */
[----:B-1----:R1:W4:Y:S01]  /*18480*/  LDL.S16 R42, [R1+0x2a4] ;  /* 0x0002a400012a7983 */ /* 0x0023220000100600 */
[----:B--2---:R-:W-:Y:S02]  /*18490*/  SHF.R.U32.HI R31, RZ, 0x10, R28 ;  /* 0x00000010ff1f7819 */ /* 0x004fe4000001161c */
[----:B------:R-:W-:Y:S02]  /*184a0*/  LOP3.LUT R30, R28, 0xffff, RZ, 0xc0, !PT ;  /* 0x0000ffff1c1e7812 */ /* 0x000fe400078ec0ff */
[----:B------:R-:W-:Y:S02]  /*184b0*/  LOP3.LUT R190, R31, 0xff, RZ, 0xc0, !PT ;  /* 0x000000ff1fbe7812 */ /* 0x000fe400078ec0ff */
[----:B------:R-:W-:Y:S02]  /*184c0*/  SHF.R.U32.HI R30, RZ, 0x8, R30 ;  /* 0x00000008ff1e7819 */ /* 0x000fe4000001161e */
[----:B------:R-:W-:Y:S02]  /*184d0*/  ISETP.LE.U32.AND P2, PT, R190, UR12, PT ;  /* 0x0000000cbe007c0c */ /* 0x000fe4000bf43070 */
[----:B------:R-:W-:Y:S02]  /*184e0*/  LOP3.LUT R188, R30, 0xffff, RZ, 0xc0, !PT ;  /* 0x0000ffff1ebc7812 */ /* 0x000fe400078ec0ff */
[----:B------:R-:W-:Y:S01]  /*184f0*/  LOP3.LUT R28, R29, 0xffff, RZ, 0xc0, !PT ;  /* 0x0000ffff1d1c7812 */ /* 0x000fe200078ec0ff */
[----:B------:R1:W2:Y:S01]  /*18500*/  LDL.S16 R30, [R1+0x2a0] ;  /* 0x0002a000011e7983 */ /* 0x0002a20000100600 */
[----:B------:R-:W-:Y:S02]  /*18510*/  ISETP.LE.U32.AND P3, PT, R188, UR12, PT ;  /* 0x0000000cbc007c0c */ /* 0x000fe4000bf63070 */
[----:B------:R-:W-:Y:S04]  /*18520*/  SHF.R.U32.HI R28, RZ, 0x8, R28 ;  /* 0x00000008ff1c7819 */ /* 0x000fe8000001161c */
[----:B------:R-:W-:Y:S07]  /*18530*/  LOP3.LUT R28, R28, 0xffff, RZ, 0xc0, !PT ;  /* 0x0000ffff1c1c7812 */ /* 0x000fee00078ec0ff */
[----:B------:R-:W-:Y:S05]  /*18540*/  @!P3 HFMA2.BF16_V2 R45, -RZ.H0_H0, RZ.H0_H0, -R105.H0_H0 ;  /* 0x200000ffff2db231 */ /* 0x000fea0000340969 */
[----:B------:R-:W-:Y:S01]  /*18550*/  PRMT R19, R45, 0x7610, R19 ;  /* 0x000076102d137816 */ /* 0x000fe20000000013 */
[----:B---3--:R-:W-:Y:S01]  /*18560*/  @!P2 HFMA2.BF16_V2 R44, -RZ.H0_H0, RZ.H0_H0, -R72.H0_H0 ;  /* 0x200000ffff2ca231 */ /* 0x008fe20000340948 */
[----:B------:R-:W-:Y:S01]  /*18570*/  @!P3 STL.S16 [R1+0x2b0], R45 ;  /* 0x0002b02d0100b387 */ /* 0x000fe20000100600 */
[----:B----4-:R-:W-:Y:S03]  /*18580*/  @!P1 HFMA2.BF16_V2 R43, -RZ.H0_H0, RZ.H0_H0, -R71.H0_H0 ;  /* 0x200000ffff2b9231 */ /* 0x010fe60000340947 */
[----:B------:R-:W-:Y:S01]  /*18590*/  PRMT R18, R44, 0x7610, R18 ;  /* 0x000076102c127816 */ /* 0x000fe20000000012 */
[----:B------:R-:W-:Y:S01]  /*185a0*/  @!P2 STL.S16 [R1+0x2ac], R44 ;  /* 0x0002ac2c0100a387 */ /* 0x000fe20000100600 */
[----:B------:R-:W-:Y:S01]  /*185b0*/  @!P0 HFMA2.BF16_V2 R42, -RZ.H0_H0, RZ.H0_H0, -R70.H0_H0 ;  /* 0x200000ffff2a8231 */ /* 0x000fe20000340946 */
[----:B------:R-:W-:Y:S02]  /*185c0*/  PRMT R37, R43, 0x7610, R37 ;  /* 0x000076102b257816 */ /* 0x000fe40000000025 */
[----:B------:R3:W-:Y:S01]  /*185d0*/  @!P1 STL.S16 [R1+0x2a8], R43 ;  /* 0x0002a82b01009387 */ /* 0x0007e20000100600 */
[----:B------:R-:W-:Y:S02]  /*185e0*/  ISETP.LE.U32.AND P1, PT, R28, UR12, PT ;  /* 0x0000000c1c007c0c */ /* 0x000fe4000bf23070 */
[----:B------:R-:W-:Y:S01]  /*185f0*/  PRMT R36, R42, 0x7610, R36 ;  /* 0x000076102a247816 */ /* 0x000fe20000000024 */
[----:B------:R4:W-:Y:S01]  /*18600*/  @!P0 STL.S16 [R1+0x2a4], R42 ;  /* 0x0002a42a01008387 */ /* 0x0009e20000100600 */
[--C-:B------:R-:W-:Y:S02]  /*18610*/  SHF.R.U32.HI R28, RZ, 0x10, R29.reuse ;  /* 0x00000010ff1c7819 */ /* 0x100fe4000001161d */
[----:B------:R-:W-:Y:S01]  /*18620*/  SHF.R.U32.HI R29, RZ, 0x18, R29 ;  /* 0x00000018ff1d7819 */ /* 0x000fe2000001161d */
[----:B------:R1:W4:Y:S01]  /*18630*/  LDL.S16 R31, [R1+0x2c0] ;  /* 0x0002c000011f7983 */ /* 0x0003220000100600 */
[----:B------:R-:W-:Y:S02]  /*18640*/  LOP3.LUT R173, R28, 0xff, RZ, 0xc0, !PT ;  /* 0x000000ff1cad7812 */ /* 0x000fe400078ec0ff */
[----:B------:R-:W-:Y:S02]  /*18650*/  ISETP.LE.U32.AND P6, PT, R29, UR12, PT ;  /* 0x0000000c1d007c0c */ /* 0x000fe4000bfc3070 */
[----:B------:R-:W-:Y:S02]  /*18660*/  ISETP.LE.U32.AND P2, PT, R173, UR12, PT ;  /* 0x0000000cad007c0c */ /* 0x000fe4000bf43070 */
[----:B------:R-:W-:Y:S01]  /*18670*/  ISETP.LE.U32.AND P0, PT, R187, UR12, PT ;  /* 0x0000000cbb007c0c */ /* 0x000fe2000bf03070 */
[----:B--2---:R-:W-:Y:S01]  /*18680*/  @!P1 HFMA2.BF16_V2 R30, -RZ.H0_H0, RZ.H0_H0, -R68.H0_H0 ;  /* 0x200000ffff1e9231 */ /* 0x004fe20000340944 */
[----:B------:R-:W-:Y:S04]  /*18690*/  @P1 LOP3.LUT R224, R224, 0x8000000, RZ, 0xfc, !PT ;  /* 0x08000000e0e01812 */ /* 0x000fe800078efcff */
[----:B------:R-:W-:Y:S01]  /*186a0*/  PRMT R33, R30, 0x7610, R33 ;  /* 0x000076101e217816 */ /* 0x000fe20000000021 */
[----:B---3--:R1:W2:Y:S04]  /*186b0*/  LDL.S16 R43, [R1+0x2b8] ;  /* 0x0002b800012b7983 */ /* 0x0082a80000100600 */
[----:B----4-:R1:W3:Y:S04]  /*186c0*/  LDL.S16 R42, [R1+0x2b4] ;  /* 0x0002b400012a7983 */ /* 0x0102e80000100600 */
[----:B------:R-:W4:Y:S04]  /*186d0*/  LDL.LU.64 R122, [R1+0x20] ;  /* 0x00002000017a7983 */ /* 0x000f280000300a00 */
[----:B------:R1:W-:Y:S01]  /*186e0*/  @!P1 STL.S16 [R1+0x2a0], R30 ;  /* 0x0002a01e01009387 */ /* 0x0003e20000100600 */
[----:B------:R-:W-:Y:S03]  /*186f0*/  ISETP.LE.U32.AND P1, PT, R252, UR12, PT ;  /* 0x0000000cfc007c0c */ /* 0x000fe6000bf23070 */
[----:B-1----:R1:W4:Y:S01]  /*18700*/  LDL.S16 R30, [R1+0x2bc] ;  /* 0x0002bc00011e7983 */ /* 0x0023220000100600 */
[----:B------:R-:W-:Y:S05]  /*18710*/  @!P0 HFMA2.BF16_V2 R31, -RZ.H0_H0, RZ.H0_H0, -R65.H0_H0 ;  /* 0x200000ffff1f8231 */ /* 0x000fea0000340941 */
[----:B------:R-:W-:Y:S01]  /*18720*/  PRMT R32, R31, 0x7610, R32 ;  /* 0x000076101f207816 */ /* 0x000fe20000000020 */
[----:B--2---:R-:W-:Y:S02]  /*18730*/  @!P2 HFMA2.BF16_V2 R43, -RZ.H0_H0, RZ.H0_H0, -R67.H0_H0 ;  /* 0x200000ffff2ba231 */ /* 0x004fe40000340943 */
[----:B---3--:R-:W-:Y:S03]  /*18740*/  @!P6 HFMA2.BF16_V2 R42, -RZ.H0_H0, RZ.H0_H0, -R66.H0_H0 ;  /* 0x200000ffff2ae231 */ /* 0x008fe60000340942 */
[----:B------:R-:W-:Y:S01]  /*18750*/  PRMT R17, R43, 0x7610, R17 ;  /* 0x000076102b117816 */ /* 0x000fe20000000011 */
[----:B------:R-:W-:Y:S01]  /*18760*/  @!P2 STL.S16 [R1+0x2b8], R43 ;  /* 0x0002b82b0100a387 */ /* 0x000fe20000100600 */
[----:B----4-:R-:W-:Y:S01]  /*18770*/  LOP3.LUT R0, R123, UR6, R46, 0x96, !PT ;  /* 0x000000067b007c12 */ /* 0x010fe2000f8e962e */
[----:B------:R-:W-:Y:S01]  /*18780*/  UIADD3 UR6, UR25, 0x646e171e, URZ ;  /* 0x646e171e19067890 */ /* 0x000fe2000fffe03f */
[----:B------:R-:W-:Y:S01]  /*18790*/  LOP3.LUT R29, R185, UR26, R122, 0x96, !PT ;  /* 0x0000001ab91d7c12 */ /* 0x000fe2000f8e967a */
[----:B------:R2:W-:Y:S01]  /*187a0*/  @!P6 STL.S16 [R1+0x2b4], R42 ;  /* 0x0002b42a0100e387 */ /* 0x0005e20000100600 */
[----:B------:R-:W-:Y:S01]  /*187b0*/  PRMT R16, R42, 0x7610, R16 ;  /* 0x000076102a107816 */ /* 0x000fe20000000010 */
[----:B------:R-:W-:Y:S01]  /*187c0*/  IMAD.WIDE.U32 R44, R0, -0x2daee0ad, RZ ;  /* 0xd2511f53002c7825 */ /* 0x000fe200078e00ff */
[----:B------:R-:W-:Y:S01]  /*187d0*/  SHF.R.U32.HI R123, RZ, 0x18, R148 ;  /* 0x00000018ff7b7819 */ /* 0x000fe20000011694 */
[----:B------:R-:W-:Y:S01]  /*187e0*/  @!P0 STL.S16 [R1+0x2c0], R31 ;  /* 0x0002c01f01008387 */ /* 0x000fe20000100600 */
[----:B------:R-:W-:Y:S02]  /*187f0*/  ISETP.LE.U32.AND P0, PT, R171, UR12, PT ;  /* 0x0000000cab007c0c */ /* 0x000fe4000bf03070 */
[----:B------:R-:W-:Y:S01]  /*18800*/  LOP3.LUT R122, R144, 0xffff, RZ, 0xc0, !PT ;  /* 0x0000ffff907a7812 */ /* 0x000fe200078ec0ff */
[----:B--2---:R-:W-:Y:S10]  /*18810*/  IMAD.WIDE.U32 R42, R29, -0x2daee0ad, RZ ;  /* 0xd2511f531d2a7825 */ /* 0x004ff400078e00ff */
[----:B------:R-:W-:Y:S01]  /*18820*/  @!P0 HFMA2.BF16_V2 R30, -RZ.H0_H0, RZ.H0_H0, -R64.H0_H0 ;  /* 0x200000ffff1e8231 */ /* 0x000fe20000340940 */
[----:B------:R-:W-:Y:S04]  /*18830*/  LOP3.LUT R0, R43, UR11, R44, 0x96, !PT ;  /* 0x0000000b2b007c12 */ /* 0x000fe8000f8e962c */
[----:B------:R2:W-:Y:S01]  /*18840*/  @!P0 STL.S16 [R1+0x2bc], R30 ;  /* 0x0002bc1e01008387 */ /* 0x0005e20000100600 */
[----:B------:R-:W-:Y:S02]  /*18850*/  PRMT R213, R30, 0x7610, R213 ;  /* 0x000076101ed57816 */ /* 0x000fe400000000d5 */
[----:B--2---:R-:W-:Y:S01]  /*18860*/  LOP3.LUT R30, R45, UR17, R132, 0x96, !PT ;  /* 0x000000112d1e7c12 */ /* 0x004fe2000f8e9684 */
[----:B------:R-:W-:Y:S01]  /*18870*/  IMAD.WIDE.U32 R44, R0, -0x326172a9, RZ ;  /* 0xcd9e8d57002c7825 */ /* 0x000fe200078e00ff */
[----:B------:R-:W-:Y:S02]  /*18880*/  LOP3.LUT R132, R40, 0xff, RZ, 0xc0, !PT ;  /* 0x000000ff28847812 */ /* 0x000fe400078ec0ff */
[----:B------:R-:W-:Y:S01]  /*18890*/  LOP3.LUT R40, R201, UR6, R10, 0x96, !PT ;  /* 0x00000006c9287c12 */ /* 0x000fe2000f8e960a */
[----:B------:R-:W-:Y:S05]  /*188a0*/  IMAD.WIDE.U32 R30, R30, -0x326172a9, RZ ;  /* 0xcd9e8d571e1e7825 */ /* 0x000fea00078e00ff */
[----:B------:R-:W-:Y:S02]  /*188b0*/  LOP3.LUT R28, R31, UR16, R184, 0x96, !PT ;  /* 0x000000101f1c7c12 */ /* 0x000fe4000f8e96b8 */
[----:B------:R-:W-:Y:S03]  /*188c0*/  LOP3.LUT R30, R45, UR10, R30, 0x96, !PT ;  /* 0x0000000a2d1e7c12 */ /* 0x000fe6000f8e961e */
[----:B------:R-:W-:Y:S04]  /*188d0*/  IMAD.WIDE.U32 R28, R28, -0x2daee0ad, RZ ;  /* 0xd2511f531c1c7825 */ /* 0x000fe800078e00ff */
[----:B------:R-:W-:Y:S01]  /*188e0*/  IMAD.WIDE.U32 R46, R30, -0x2daee0ad, RZ ;  /* 0xd2511f531e2e7825 */ /* 0x000fe200078e00ff */
[----:B------:R-:W-:Y:S04]  /*188f0*/  LOP3.LUT R29, R29, UR9, R42, 0x96, !PT ;  /* 0x000000091d1d7c12 */ /* 0x000fe8000f8e962a */
[----:B------:R-:W-:Y:S01]  /*18900*/  LOP3.LUT R42, R47, UR8, R28, 0x96, !PT ;  /* 0x000000082f2a7c12 */ /* 0x000fe2000f8e961c */
[----:B------:R-:W-:Y:S04]  /*18910*/  IMAD.WIDE.U32 R28, R29, -0x326172a9, RZ ;  /* 0xcd9e8d571d1c7825 */ /* 0x000fe800078e00ff */
[----:B------:R-:W-:Y:S01]  /*18920*/  IMAD.WIDE.U32 R42, R42, -0x326172a9, RZ ;  /* 0xcd9e8d572a2a7825 */ /* 0x000fe200078e00ff */
[----:B------:R-:W-:Y:S04]  /*18930*/  LOP3.LUT R44, R29, UR23, R44, 0x96, !PT ;  /* 0x000000171d2c7c12 */ /* 0x000fe8000f8e962c */
[----:B------:R-:W-:Y:S02]  /*18940*/  LOP3.LUT R0, R43, UR7, R28, 0x96, !PT ;  /* 0x000000072b007c12 */ /* 0x000fe4000f8e961c */
[----:B------:R-:W-:Y:S02]  /*18950*/  SHF.R.U32.HI R31, RZ, 0x10, R42 ;  /* 0x00000010ff1f7819 */ /* 0x000fe4000001162a */
[C---:B------:R-:W-:Y:S02]  /*18960*/  LOP3.LUT R28, R0.reuse, 0xffff, RZ, 0xc0, !PT ;  /* 0x0000ffff001c7812 */ /* 0x040fe400078ec0ff */
[----:B------:R-:W-:Y:S02]  /*18970*/  LOP3.LUT R29, R0, 0xff, RZ, 0xc0, !PT ;  /* 0x000000ff001d7812 */ /* 0x000fe400078ec0ff */
[----:B------:R-:W-:Y:S02]  /*18980*/  SHF.R.U32.HI R28, RZ, 0x8, R28 ;  /* 0x00000008ff1c7819 */ /* 0x000fe4000001161c */
[C---:B------:R-:W-:Y:S02]  /*18990*/  LOP3.LUT R30, R42.reuse, 0xffff, RZ, 0xc0, !PT ;  /* 0x0000ffff2a1e7812 */ /* 0x040fe400078ec0ff */
[----:B------:R-:W-:Y:S02]  /*189a0*/  PRMT R28, R29, 0x5410, R28 ;  /* 0x000054101d1c7816 */ /* 0x000fe4000000001c */
[--C-:B------:R-:W-:Y:S02]  /*189b0*/  SHF.R.U32.HI R29, RZ, 0x10, R0.reuse ;  /* 0x00000010ff1d7819 */ /* 0x100fe40000011600 */
[----:B------:R-:W-:Y:S02]  /*189c0*/  SHF.R.U32.HI R0, RZ, 0x18, R0 ;  /* 0x00000018ff007819 */ /* 0x000fe40000011600 */
[----:B------:R-:W-:Y:S02]  /*189d0*/  LOP3.LUT R29, R29, 0xff, RZ, 0xc0, !PT ;  /* 0x000000ff1d1d7812 */ /* 0x000fe400078ec0ff */
[----:B------:R-:W-:Y:S02]  /*189e0*/  LOP3.LUT R31, R31, 0xff, RZ, 0xc0, !PT ;  /* 0x000000ff1f1f7812 */ /* 0x000fe400078ec0ff */
[----:B------:R-:W-:Y:S02]  /*189f0*/  PRMT R29, R29, 0x5410, R0 ;  /* 0x000054101d1d7816 */ /* 0x000fe40000000000 */
[----:B------:R-:W-:Y:S02]  /*18a00*/  LOP3.LUT R0, R42, 0xff, RZ, 0xc0, !PT ;  /* 0x000000ff2a007812 */ /* 0x000fe400078ec0ff */
[----:B------:R-:W-:Y:S02]  /*18a10*/  SHF.R.U32.HI R42, RZ, 0x18, R42 ;  /* 0x00000018ff2a7819 */ /* 0x000fe4000001162a */
[----:B------:R-:W-:Y:S02]  /*18a20*/  SHF.R.U32.HI R30, RZ, 0x8, R30 ;  /* 0x00000008ff1e7819 */ /* 0x000fe4000001161e */
[----:B------:R-:W-:Y:S01]  /*18a30*/  PRMT R31, R31, 0x5410, R42 ;  /* 0x000054101f1f7816 */ /* 0x000fe2000000002a */
[----:B------:R-:W-:Y:S01]  /*18a40*/  IMAD.WIDE.U32 R42, R44, -0x2daee0ad, RZ ;  /* 0xd2511f532c2a7825 */ /* 0x000fe200078e00ff */
[----:B------:R-:W-:Y:S02]  /*18a50*/  PRMT R30, R0, 0x5410, R30 ;  /* 0x00005410001e7816 */ /* 0x000fe4000000001e */
[--C-:B------:R-:W-:Y:S02]  /*18a60*/  HSET2.LE.AND R28, R28, R147.reuse, PT ;  /* 0x000000931c1c7233 */ /* 0x100fe40003803000 */
[----:B------:R-:W-:Y:S02]  /*18a70*/  LOP3.LUT R0, R43, UR6, R46, 0x96, !PT ;  /* 0x000000062b007c12 */ /* 0x000fe4000f8e962e */
[--C-:B------:R-:W-:Y:S01]  /*18a80*/  HSET2.LE.AND R30, R30, R147.reuse, PT ;  /* 0x000000931e1e7233 */ /* 0x100fe20003803000 */
[----:B------:R-:W2:Y:S01]  /*18a90*/  LDL.LU.64 R46, [R1+0xa0] ;  /* 0x0000a000012e7983 */ /* 0x000ea20000300a00 */
[C---:B------:R-:W-:Y:S02]  /*18aa0*/  LOP3.LUT R44, R0.reuse, 0xffff, RZ, 0xc0, !PT ;  /* 0x0000ffff002c7812 */ /* 0x040fe400078ec0ff */
[----:B------:R-:W-:Y:S01]  /*18ab0*/  LOP3.LUT R48, R0, 0xff, RZ, 0xc0, !PT ;  /* 0x000000ff00307812 */ /* 0x000fe200078ec0ff */
[----:B------:R-:W3:Y:S01]  /*18ac0*/  LDL.LU.64 R10, [R1+0x450] ;  /* 0x00045000010a7983 */ /* 0x000ee20000300a00 */
[----:B------:R-:W-:Y:S02]  /*18ad0*/  SHF.R.U32.HI R44, RZ, 0x8, R44 ;  /* 0x00000008ff2c7819 */ /* 0x000fe4000001162c */
[----:B------:R-:W-:Y:S02]  /*18ae0*/  SHF.R.U32.HI R45, RZ, 0x10, R0 ;  /* 0x00000010ff2d7819 */ /* 0x000fe40000011600 */
[----:B------:R-:W-:Y:S02]  /*18af0*/  PRMT R48, R48, 0x5410, R44 ;  /* 0x0000541030307816 */ /* 0x000fe4000000002c */
[----:B------:R-:W-:Y:S02]  /*18b00*/  SHF.R.U32.HI R44, RZ, 0x18, R0 ;  /* 0x00000018ff2c7819 */ /* 0x000fe40000011600 */
[----:B------:R-:W-:Y:S02]  /*18b10*/  LOP3.LUT R0, R45, 0xff, RZ, 0xc0, !PT ;  /* 0x000000ff2d007812 */ /* 0x000fe400078ec0ff */
[----:B------:R-:W-:Y:S02]  /*18b20*/  LOP3.LUT R28, R28, R172, RZ, 0xc0, !PT ;  /* 0x000000ac1c1c7212 */ /* 0x000fe400078ec0ff */
[----:B------:R-:W-:Y:S02]  /*18b30*/  PRMT R185, R0, 0x5410, R44 ;  /* 0x0000541000b97816 */ /* 0x000fe4000000002c */
[C---:B------:R-:W-:Y:S02]  /*18b40*/  LOP3.LUT R0, R42.reuse, 0xffff, RZ, 0xc0, !PT ;  /* 0x0000ffff2a007812 */ /* 0x040fe400078ec0ff */
[----:B------:R-:W-:Y:S02]  /*18b50*/  LOP3.LUT R44, R42, 0xff, RZ, 0xc0, !PT ;  /* 0x000000ff2a2c7812 */ /* 0x000fe400078ec0ff */
[----:B------:R-:W-:Y:S02]  /*18b60*/  SHF.R.U32.HI R43, RZ, 0x8, R0 ;  /* 0x00000008ff2b7819 */ /* 0x000fe40000011600 */
[--C-:B------:R-:W-:Y:S02]  /*18b70*/  SHF.R.U32.HI R0, RZ, 0x10, R42.reuse ;  /* 0x00000010ff007819 */ /* 0x100fe4000001162a */
[----:B------:R-:W-:Y:S02]  /*18b80*/  SHF.R.U32.HI R42, RZ, 0x18, R42 ;  /* 0x00000018ff2a7819 */ /* 0x000fe4000001162a */
[----:B------:R-:W-:Y:S02]  /*18b90*/  LOP3.LUT R0, R0, 0xff, RZ, 0xc0, !PT ;  /* 0x000000ff00007812 */ /* 0x000fe400078ec0ff */
[----:B------:R-:W-:Y:S02]  /*18ba0*/  PRMT R184, R44, 0x5410, R43 ;  /* 0x000054102cb87816 */ /* 0x000fe4000000002b */
[----:B------:R-:W-:Y:S02]  /*18bb0*/  PRMT R245, R0, 0x5410, R42 ;  /* 0x0000541000f57816 */ /* 0x000fe4000000002a */
[----:B------:R-:W-:Y:S02]  /*18bc0*/  LOP3.LUT R30, R30, R138, RZ, 0xc0, !PT ;  /* 0x0000008a1e1e7212 */ /* 0x000fe400078ec0ff */
[----:B------:R-:W-:Y:S02]  /*18bd0*/  PRMT R138, R223, 0x7610, R138 ;  /* 0x00007610df8a7816 */ /* 0x000fe4000000008a */
[--C-:B------:R-:W-:Y:S02]  /*18be0*/  HSET2.LE.AND R29, R29, R147.reuse, PT ;  /* 0x000000931d1d7233 */ /* 0x100fe40003803000 */
[--C-:B------:R-:W-:Y:S02]  /*18bf0*/  HSET2.LE.AND R31, R31, R147.reuse, PT ;  /* 0x000000931f1f7233 */ /* 0x100fe40003803000 */
[--C-:B------:R-:W-:Y:S02]  /*18c00*/  HSET2.LE.AND R48, R48, R147.reuse, PT ;  /* 0x0000009330307233 */ /* 0x100fe40003803000 */
[----:B------:R-:W-:Y:S02]  /*18c10*/  LOP3.LUT R29, R29, R128, RZ, 0xc0, !PT ;  /* 0x000000801d1d7212 */ /* 0x000fe400078ec0ff */
[----:B------:R-:W-:Y:S01]  /*18c20*/  LOP3.LUT R31, R31, R129, RZ, 0xc0, !PT ;  /* 0x000000811f1f7212 */ /* 0x000fe200078ec0ff */
[----:B------:R-:W-:Y:S01]  /*18c30*/  IMAD.MOV.U32 R129, RZ, RZ, R175 ;  /* 0x000000ffff817224 */ /* 0x000fe200078e00af */
[----:B------:R-:W-:Y:S02]  /*18c40*/  LOP3.LUT R48, R48, R98, RZ, 0xc0, !PT ;  /* 0x0000006230307212 */ /* 0x000fe400078ec0ff */
[----:B------:R-:W-:Y:S02]  /*18c50*/  PRMT R98, R143, 0x7610, R98 ;  /* 0x000076108f627816 */ /* 0x000fe40000000062 */
[----:B------:R-:W-:Y:S01]  /*18c60*/  PRMT R128, R74, 0x7610, R128 ;  /* 0x000076104a807816 */ /* 0x000fe20000000080 */
[----:B------:R-:W-:Y:S01]  /*18c70*/  IMAD.MOV.U32 R74, RZ, RZ, R222 ;  /* 0x000000ffff4a7224 */ /* 0x000fe200078e00de */
[----:B------:R-:W-:Y:S02]  /*18c80*/  @!P1 PRMT R93, R98, 0x5410, RZ ;  /* 0x00005410625d9816 */ /* 0x000fe400000000ff */
[----:B------:R-:W-:Y:S02]  /*18c90*/  LOP3.LUT R143, R162, 0xff, RZ, 0xc0, !PT ;  /* 0x000000ffa28f7812 */ /* 0x000fe400078ec0ff */
[----:B------:R-:W-:Y:S01]  /*18ca0*/  ISETP.LE.U32.AND P1, PT, R74, UR12, PT ;  /* 0x0000000c4a007c0c */ /* 0x000fe2000bf23070 */
[----:B------:R-:W-:Y:S01]  /*18cb0*/  STG.E.U16 desc[UR20][R176.64+0x82], R93 ;  /* 0x0000825db0007986 */ /* 0x000fe2000c101514 */
[----:B------:R-:W-:Y:S02]  /*18cc0*/  PRMT R74, R92, 0x5410, R91 ;  /* 0x000054105c4a7816 */ /* 0x000fe4000000005b */
[--C-:B------:R-:W-:Y:S02]  /*18cd0*/  SHF.R.U32.HI R175, RZ, 0x10, R162.reuse ;  /* 0x00000010ffaf7819 */ /* 0x100fe400000116a2 */
[----:B------:R-:W-:Y:S02]  /*18ce0*/  SHF.R.U32.HI R162, RZ, 0x18, R162 ;  /* 0x00000018ffa27819 */ /* 0x000fe400000116a2 */
[----:B------:R-:W-:Y:S05]  /*18cf0*/  SHF.R.U32.HI R222, RZ, 0x18, R158 ;  /* 0x00000018ffde7819 */ /* 0x000fea000001169e */
[----:B------:R-:W-:Y:S02]  /*18d00*/  @!P1 PRMT R91, R128, 0x5410, RZ ;  /* 0x00005410805b9816 */ /* 0x000fe400000000ff */
[----:B------:R-:W-:Y:S03]  /*18d10*/  ISETP.LE.U32.AND P1, PT, R249, UR12, PT ;  /* 0x0000000cf9007c0c */ /* 0x000fe6000bf23070 */
[----:B------:R4:W-:Y:S02]  /*18d20*/  STG.E.U16 desc[UR20][R178.64+0x82], R91 ;  /* 0x0000825bb2007986 */ /* 0x0009e4000c101514 */
[----:B----4-:R-:W-:Y:S02]  /*18d30*/  PRMT R91, R88, 0x5410, R87 ;  /* 0x00005410585b7816 */ /* 0x010fe40000000057 */
[----:B--2---:R-:W-:Y:S02]  /*18d40*/  LOP3.LUT R0, R9, UR7, R46, 0x96, !PT ;  /* 0x0000000709007c12 */ /* 0x004fe4000f8e962e */
[----:B------:R-:W-:Y:S02]  /*18d50*/  LOP3.LUT R46, R8, 0xffff, RZ, 0xc0, !PT ;  /* 0x0000ffff082e7812 */ /* 0x000fe400078ec0ff */
[--C-:B------:R-:W-:Y:S02]  /*18d60*/  SHF.R.U32.HI R45, RZ, 0x10, R0.reuse ;  /* 0x00000010ff2d7819 */ /* 0x100fe40000011600 */
[C---:B------:R-:W-:Y:S02]  /*18d70*/  LOP3.LUT R41, R0.reuse, 0xffff, RZ, 0xc0, !PT ;  /* 0x0000ffff00297812 */ /* 0x040fe400078ec0ff */
[----:B------:R-:W-:Y:S02]  /*18d80*/  LOP3.LUT R44, R0, 0xff, RZ, 0xc0, !PT ;  /* 0x000000ff002c7812 */ /* 0x000fe400078ec0ff */
[----:B------:R-:W-:Y:S02]  /*18d90*/  SHF.R.U32.HI R0, RZ, 0x18, R0 ;  /* 0x00000018ff007819 */ /* 0x000fe40000011600 */
[----:B------:R-:W-:Y:S02]  /*18da0*/  LOP3.LUT R45, R45, 0xff, RZ, 0xc0, !PT ;  /* 0x000000ff2d2d7812 */ /* 0x000fe400078ec0ff */
[----:B------:R-:W-:Y:S02]  /*18db0*/  SHF.R.U32.HI R46, RZ, 0x8, R46 ;  /* 0x00000008ff2e7819 */ /* 0x000fe4000001162e */
[----:B------:R-:W-:Y:S02]  /*18dc0*/  PRMT R45, R45, 0x5410, R0 ;  /* 0x000054102d2d7816 */ /* 0x000fe40000000000 */
[----:B------:R-:W-:Y:S02]  /*18dd0*/  LOP3.LUT R0, R8, 0xff, RZ, 0xc0, !PT ;  /* 0x000000ff08007812 */ /* 0x000fe400078ec0ff */
[----:B------:R-:W-:Y:S02]  /*18de0*/  SHF.R.U32.HI R47, RZ, 0x10, R8 ;  /* 0x00000010ff2f7819 */ /* 0x000fe40000011608 */
[----:B------:R-:W-:Y:S02]  /*18df0*/  PRMT R46, R0, 0x5410, R46 ;  /* 0x00005410002e7816 */ /* 0x000fe4000000002e */
[----:B------:R-:W-:Y:S02]  /*18e00*/  SHF.R.U32.HI R0, RZ, 0x18, R8 ;  /* 0x00000018ff007819 */ /* 0x000fe40000011608 */
[----:B------:R-:W-:Y:S01]  /*18e10*/  LOP3.LUT R47, R47, 0xff, RZ, 0xc0, !PT ;  /* 0x000000ff2f2f7812 */ /* 0x000fe200078ec0ff */
[----:B------:R-:W3:Y:S01]  /*18e20*/  LDL.LU.64 R8, [R1+0x448] ;  /* 0x0004480001087983 */ /* 0x000ee20000300a00 */
[----:B------:R-:W-:Y:S02]  /*18e30*/  SHF.R.U32.HI R41, RZ, 0x8, R41 ;  /* 0x00000008ff297819 */ /* 0x000fe40000011629 */
[----:B------:R-:W-:Y:S02]  /*18e40*/  PRMT R47, R47, 0x5410, R0 ;  /* 0x000054102f2f7816 */ /* 0x000fe40000000000 */
[----:B------:R-:W-:Y:S02]  /*18e50*/  LOP3.LUT R0, R40, 0xffff, RZ, 0xc0, !PT ;  /* 0x0000ffff28007812 */ /* 0x000fe400078ec0ff */
[----:B------:R-:W-:Y:S02]  /*18e60*/  PRMT R44, R44, 0x5410, R41 ;  /* 0x000054102c2c7816 */ /* 0x000fe40000000029 */
[----:B------:R-:W-:Y:S02]  /*18e70*/  LOP3.LUT R41, R40, 0xff, RZ, 0xc0, !PT ;  /* 0x000000ff28297812 */ /* 0x000fe400078ec0ff */
[----:B------:R-:W-:Y:S02]  /*18e80*/  SHF.R.U32.HI R0, RZ, 0x8, R0 ;  /* 0x00000008ff007819 */ /* 0x000fe40000011600 */
[--C-:B------:R-:W-:Y:S02]  /*18e90*/  HSET2.LE.AND R44, R44, R147.reuse, PT ;  /* 0x000000932c2c7233 */ /* 0x100fe40003803000 */
[----:B------:R-:W-:Y:S02]  /*18ea0*/  PRMT R148, R41, 0x5410, R0 ;  /* 0x0000541029947816 */ /* 0x000fe40000000000 */
[--C-:B------:R-:W-:Y:S02]  /*18eb0*/  SHF.R.U32.HI R0, RZ, 0x10, R40.reuse ;  /* 0x00000010ff007819 */ /* 0x100fe40000011628 */
[----:B------:R-:W-:Y:S02]  /*18ec0*/  SHF.R.U32.HI R40, RZ, 0x18, R40 ;  /* 0x00000018ff287819 */ /* 0x000fe40000011628 */
[----:B------:R-:W-:Y:S02]  /*18ed0*/  LOP3.LUT R0, R0, 0xff, RZ, 0xc0, !PT ;  /* 0x000000ff00007812 */ /* 0x000fe400078ec0ff */
[----:B------:R-:W-:Y:S02]  /*18ee0*/  SHF.R.U32.HI R41, RZ, 0x10, R158 ;  /* 0x00000010ff297819 */ /* 0x000fe4000001169e */
[----:B------:R-:W-:Y:S02]  /*18ef0*/  PRMT R172, R0, 0x5410, R40 ;  /* 0x0000541000ac7816 */ /* 0x000fe40000000028 */
[C---:B------:R-:W-:Y:S02]  /*18f00*/  LOP3.LUT R0, R200.reuse, 0xffff, RZ, 0xc0, !PT ;  /* 0x0000ffffc8007812 */ /* 0x040fe400078ec0ff */
[----:B------:R-:W-:Y:S02]  /*18f10*/  LOP3.LUT R40, R200, 0xff, RZ, 0xc0, !PT ;  /* 0x000000ffc8287812 */ /* 0x000fe400078ec0ff */
[----:B------:R-:W-:Y:S02]  /*18f20*/  SHF.R.U32.HI R0, RZ, 0x8, R0 ;  /* 0x00000008ff007819 */ /* 0x000fe40000011600 */
[----:B------:R-:W-:Y:S02]  /*18f30*/  LOP3.LUT R223, R41, 0xff, RZ, 0xc0, !PT ;  /* 0x000000ff29df7812 */ /* 0x000fe400078ec0ff */
[----:B------:R-:W-:Y:S02]  /*18f40*/  PRMT R149, R40, 0x5410, R0 ;  /* 0x0000541028957816 */ /* 0x000fe40000000000 */
[----:B------:R-:W-:Y:S02]  /*18f50*/  SHF.R.U32.HI R40, RZ, 0x10, R160 ;  /* 0x00000010ff287819 */ /* 0x000fe400000116a0 */
[--C-:B------:R-:W-:Y:S02]  /*18f60*/  SHF.R.U32.HI R0, RZ, 0x10, R200.reuse ;  /* 0x00000010ff007819 */ /* 0x100fe400000116c8 */
[----:B------:R-:W-:Y:S02]  /*18f70*/  LOP3.LUT R40, R40, 0xff, RZ, 0xc0, !PT ;  /* 0x000000ff28287812 */ /* 0x000fe400078ec0ff */
[----:B------:R-:W-:Y:S02]  /*18f80*/  SHF.R.U32.HI R200, RZ, 0x18, R200 ;  /* 0x00000018ffc87819 */ /* 0x000fe400000116c8 */
[----:B------:R-:W-:Y:S02]  /*18f90*/  ISETP.LE.U32.AND P3, PT, R40, UR12, PT ;  /* 0x0000000c28007c0c */ /* 0x000fe4000bf63070 */
[----:B------:R-:W-:Y:S02]  /*18fa0*/  LOP3.LUT R40, R160, 0xff, RZ, 0xc0, !PT ;  /* 0x000000ffa0287812 */ /* 0x000fe400078ec0ff */
[----:B------:R-:W-:Y:S02]  /*18fb0*/  LOP3.LUT R0, R0, 0xff, RZ, 0xc0, !PT ;  /* 0x000000ff00007812 */ /* 0x000fe400078ec0ff */
[----:B------:R-:W-:Y:S02]  /*18fc0*/  ISETP.LE.U32.AND P5, PT, R40, UR12, PT ;  /* 0x0000000c28007c0c */ /* 0x000fe4000bfa3070 */
[----:B------:R-:W-:Y:S01]  /*18fd0*/  PRMT R200, R0, 0x5410, R200 ;  /* 0x0000541000c87816 */ /* 0x000fe200000000c8 */
[----:B------:R-:W2:Y:S01]  /*18fe0*/  LDSM.16.MT88.4 R40, [R212+0x4000] ;  /* 0x00400000d428783b */ /* 0x000ea20000004200 */
[----:B------:R-:W-:Y:S02]  /*18ff0*/  SHF.R.U32.HI R0, RZ, 0x18, R160 ;  /* 0x00000018ff007819 */ /* 0x000fe400000116a0 */
[--C-:B------:R-:W-:Y:S02]  /*19000*/  HSET2.LE.AND R45, R45, R147.reuse, PT ;  /* 0x000000932d2d7233 */ /* 0x100fe40003803000 */
[----:B------:R-:W-:Y:S02]  /*19010*/  ISETP.LE.U32.AND P2, PT, R0, UR12, PT ;  /* 0x0000000c00007c0c */ /* 0x000fe4000bf43070 */
[----:B------:R-:W-:Y:S02]  /*19020*/  LOP3.LUT R0, R160, 0xffff, RZ, 0xc0, !PT ;  /* 0x0000ffffa0007812 */ /* 0x000fe400078ec0ff */
[--C-:B------:R-:W-:Y:S02]  /*19030*/  HSET2.LE.AND R46, R46, R147.reuse, PT ;  /* 0x000000932e2e7233 */ /* 0x100fe40003803000 */
[--C-:B------:R-:W-:Y:S02]  /*19040*/  HSET2.LE.AND R47, R47, R147.reuse, PT ;  /* 0x000000932f2f7233 */ /* 0x100fe40003803000 */
[----:B------:R-:W-:Y:S02]  /*19050*/  SHF.R.U32.HI R0, RZ, 0x8, R0 ;  /* 0x00000008ff007819 */ /* 0x000fe40000011600 */
[----:B------:R-:W-:Y:S02]  /*19060*/  LOP3.LUT R44, R44, R140, RZ, 0xc0, !PT ;  /* 0x0000008c2c2c7212 */ /* 0x000fe400078ec0ff */
[----:B------:R-:W-:Y:S02]  /*19070*/  LOP3.LUT R45, R45, R141, RZ, 0xc0, !PT ;  /* 0x0000008d2d2d7212 */ /* 0x000fe400078ec0ff */
[----:B------:R-:W-:Y:S02]  /*19080*/  LOP3.LUT R46, R46, R117, RZ, 0xc0, !PT ;  /* 0x000000752e2e7212 */ /* 0x000fe400078ec0ff */
[----:B------:R-:W-:Y:S02]  /*19090*/  LOP3.LUT R47, R47, R103, RZ, 0xc0, !PT ;  /* 0x000000672f2f7212 */ /* 0x000fe400078ec0ff */
[----:B------:R-:W-:Y:S02]  /*190a0*/  LOP3.LUT R0, R0, 0xffff, RZ, 0xc0, !PT ;  /* 0x0000ffff00007812 */ /* 0x000fe400078ec0ff */
[----:B------:R-:W-:Y:S02]  /*190b0*/  IADD3 R103, P0, R176, -0x100, RZ ;  /* 0xffffff00b0677810 */ /* 0x000fe40007f1e0ff */
[----:B------:R-:W-:Y:S02]  /*190c0*/  ISETP.LE.U32.AND P4, PT, R0, UR12, PT ;  /* 0x0000000c00007c0c */ /* 0x000fe4000bf83070 */
[----:B------:R-:W-:Y:S01]  /*190d0*/  LOP3.LUT R141, R167, UR7, R146, 0x96, !PT ;  /* 0x00000007a78d7c12 */ /* 0x000fe2000f8e9692 */
[----:B------:R-:W4:Y:S01]  /*190e0*/  LDL.S16 R0, [R1+0x1c4] ;  /* 0x0001c40001007983 */ /* 0x000f220000100600 */
[----:B------:R-:W-:Y:S02]  /*190f0*/  IADD3.X R252, R177, -0x1, RZ, P0, !PT ;  /* 0xffffffffb1fc7810 */ /* 0x000fe400007fe4ff */
[----:B------:R-:W-:Y:S02]  /*19100*/  ISETP.LE.U32.AND P0, PT, R129, UR12, PT ;  /* 0x0000000c81007c0c */ /* 0x000fe4000bf03070 */
[----:B------:R-:W-:Y:S02]  /*19110*/  LOP3.LUT R140, R165, UR7, R244, 0x96, !PT ;  /* 0x00000007a58c7c12 */ /* 0x000fe4000f8e96f4 */
[C---:B------:R-:W-:Y:S02]  /*19120*/  LOP3.LUT R165, R164.reuse, 0xffff, RZ, 0xc0, !PT ;  /* 0x0000ffffa4a57812 */ /* 0x040fe400078ec0ff */
[--C-:B------:R-:W-:Y:S01]  /*19130*/  SHF.R.U32.HI R201, RZ, 0x10, R164.reuse ;  /* 0x00000010ffc97819 */ /* 0x100fe200000116a4 */
[-C--:B--2---:R-:W-:Y:S05]  /*19140*/  HMMA.16816.F32.BF16 R4, R28, R40.reuse, R4 ;  /* 0x000000281c04723c */ /* 0x084fea0000041804 */
[----:B------:R-:W-:Y:S02]  /*19150*/  LOP3.LUT R244, R164, 0xff, RZ, 0xc0, !PT ;  /* 0x000000ffa4f47812 */ /* 0x000fe400078ec0ff */
[----:B------:R-:W-:Y:S02]  /*19160*/  @!P0 PRMT R92, R138, 0x5410, RZ ;  /* 0x000054108a5c8816 */ /* 0x000fe400000000ff */
[----:B------:R-:W-:Y:S02]  /*19170*/  ISETP.LE.U32.AND P0, PT, R250, UR12, PT ;  /* 0x0000000cfa007c0c */ /* 0x000fe4000bf03070 */
[----:B------:R-:W-:Y:S01]  /*19180*/  SHF.R.U32.HI R164, RZ, 0x18, R164 ;  /* 0x00000018ffa47819 */ /* 0x000fe200000116a4 */
[----:B------:R2:W-:Y:S01]  /*19190*/  STG.E.U16 desc[UR20][R178.64+0x80], R92 ;  /* 0x0000805cb2007986 */ /* 0x0005e2000c101514 */
[----:B------:R-:W-:Y:S02]  /*191a0*/  LOP3.LUT R167, R166, 0xffff, RZ, 0xc0, !PT ;  /* 0x0000ffffa6a77812 */ /* 0x000fe400078ec0ff */
[----:B--2---:R-:W-:Y:S01]  /*191b0*/  PRMT R92, R90, 0x5410, R89 ;  /* 0x000054105a5c7816 */ /* 0x004fe20000000059 */
[C---:B---3--:R-:W-:Y:S01]  /*191c0*/  HMMA.16816.F32.BF16 R8, R44.reuse, R40, R8 ;  /* 0x000000282c08723c */ /* 0x048fe20000041808 */
[----:B------:R-:W2:Y:S04]  /*191d0*/  LDL.S16 R40, [R1+0x1cc] ;  /* 0x0001cc0001287983 */ /* 0x000ea80000100600 */
[----:B------:R-:W3:Y:S04]  /*191e0*/  LDL.S16 R41, [R1+0x1c8] ;  /* 0x0001c80001297983 */ /* 0x000ee80000100600 */
[----:B------:R1:W-:Y:S04]  /*191f0*/  STL [R1+0x98], R103 ;  /* 0x0000986701007387 */ /* 0x0003e80000100800 */
[----:B------:R-:W3:Y:S04]  /*19200*/  LDL.S16 R146, [R1+0x1d8] ;  /* 0x0001d80001927983 */ /* 0x000ee80000100600 */
[----:B------:R-:W3:Y:S04]  /*19210*/  LDL.S16 R117, [R1+0x1f4] ;  /* 0x0001f40001757983 */ /* 0x000ee80000100600 */
[----:B------:R-:W3:Y:S04]  /*19220*/  LDL.S16 R144, [R1+0x1f0] ;  /* 0x0001f00001907983 */ /* 0x000ee80000100600 */
[----:B-1----:R-:W3:Y:S04]  /*19230*/  LDL.S16 R103, [R1+0x1d4] ;  /* 0x0001d40001677983 */ /* 0x002ee80000100600 */
[----:B------:R-:W3:Y:S04]  /*19240*/  LDL.LU R145, [R1+0x30] ;  /* 0x0000300001917983 */ /* 0x000ee80000300800 */
[----:B------:R-:W3:Y:S04]  /*19250*/  LDL.LU R98, [R1+0x14] ;  /* 0x0000140001627983 */ /* 0x000ee80000300800 */
[----:B------:R-:W3:Y:S04]  /*19260*/  LDL.S16 R93, [R1+0x1d0] ;  /* 0x0001d000015d7983 */ /* 0x000ee80000100600 */
[----:B------:R-:W3:Y:S04]  /*19270*/  LDL.S16 R129, [R1+0x1e8] ;  /* 0x0001e80001817983 */ /* 0x000ee80000100600 */
[----:B------:R-:W3:Y:S04]  /*19280*/  LDL.S16 R138, [R1+0x1fc] ;  /* 0x0001fc00018a7983 */ /* 0x000ee80000100600 */
[----:B------:R-:W3:Y:S01]  /*19290*/  LDL.LU R128, [R1+0x28] ;  /* 0x0000280001807983 */ /* 0x000ee20000300800 */
[----:B--2---:R-:W-:Y:S02]  /*192a0*/  @!P1 PRMT R89, R40, 0x5410, RZ ;  /* 0x0000541028599816 */ /* 0x004fe400000000ff */
[----:B------:R-:W-:Y:S03]  /*192b0*/  ISETP.LE.U32.AND P1, PT, R241, UR12, PT ;  /* 0x0000000cf1007c0c */ /* 0x000fe6000bf23070 */
[----:B------:R1:W-:Y:S10]  /*192c0*/  STG.E.U16 desc[UR20][R182.64+0x80], R89 ;  /* 0x00008059b6007986 */ /* 0x0003f4000c101514 */
[----:B----4-:R-:W-:Y:S02]  /*192d0*/  @!P1 PRMT R87, R0, 0x5410, RZ ;  /* 0x0000541000579816 */ /* 0x010fe400000000ff */
[----:B------:R-:W-:Y:S02]  /*192e0*/  ISETP.LE.U32.AND P1, PT, R237, UR12, PT ;  /* 0x0000000ced007c0c */ /* 0x000fe4000bf23070 */
[----:B------:R-:W-:Y:S02]  /*192f0*/  LOP3.LUT R0, R121, 0xff, RZ, 0xc0, !PT ;  /* 0x000000ff79007812 */ /* 0x000fe400078ec0ff */
[----:B-1----:R-:W-:Y:S02]  /*19300*/  PRMT R89, R86, 0x5410, R85 ;  /* 0x0000541056597816 */ /* 0x002fe40000000055 */
[----:B---3--:R-:W-:Y:S02]  /*19310*/  @!P0 PRMT R90, R93, 0x5410, RZ ;  /* 0x000054105d5a8816 */ /* 0x008fe400000000ff */
[----:B------:R-:W-:Y:S02]  /*19320*/  ISETP.LE.U32.AND P0, PT, R247, UR12, PT ;  /* 0x0000000cf7007c0c */ /* 0x000fe4000bf03070 */
[----:B------:R-:W-:Y:S01]  /*19330*/  PRMT R93, R107, 0x5410, R108 ;  /* 0x000054106b5d7816 */ /* 0x000fe2000000006c */
[----:B------:R1:W-:Y:S04]  /*19340*/  STG.E.U16 desc[UR20][R182.64+0x7e], R90 ;  /* 0x00007e5ab6007986 */ /* 0x0003e8000c101514 */
[----:B------:R2:W-:Y:S06]  /*19350*/  STG.E.U16 desc[UR20][R180.64+0x82], R87 ;  /* 0x00008257b4007986 */ /* 0x0005ec000c101514 */
[----:B------:R-:W-:Y:S02]  /*19360*/  @!P0 PRMT R88, R41, 0x5410, RZ ;  /* 0x0000541029588816 */ /* 0x000fe400000000ff */
[----:B------:R-:W-:Y:S03]  /*19370*/  ISETP.LE.U32.AND P0, PT, R240, UR12, PT ;  /* 0x0000000cf0007c0c */ /* 0x000fe6000bf03070 */
[----:B------:R3:W-:Y:S01]  /*19380*/  STG.E.U16 desc[UR20][R180.64+0x80], R88 ;  /* 0x00008058b4007986 */ /* 0x0007e2000c101514 */
[----:B-1----:R-:W-:Y:S09]  /*19390*/  PRMT R90, R84, 0x5410, R83 ;  /* 0x00005410545a7816 */ /* 0x002ff20000000053 */
[----:B------:R-:W-:Y:S02]  /*193a0*/  @!P0 PRMT R84, R146, 0x5410, RZ ;  /* 0x0000541092548816 */ /* 0x000fe400000000ff */
[----:B------:R-:W-:Y:S02]  /*193b0*/  ISETP.LE.U32.AND P0, PT, R239, UR12, PT ;  /* 0x0000000cef007c0c */ /* 0x000fe4000bf03070 */
[----:B------:R-:W-:Y:S01]  /*193c0*/  @!P1 PRMT R83, R103, 0x5410, RZ ;  /* 0x0000541067539816 */ /* 0x000fe200000000ff */
[----:B------:R1:W-:Y:S01]  /*193d0*/  STG.E.U16 desc[UR20][R176.64+0x90], R84 ;  /* 0x00009054b0007986 */ /* 0x0003e2000c101514 */
[----:B------:R-:W-:Y:S02]  /*193e0*/  ISETP.LE.U32.AND P1, PT, R238, UR12, PT ;  /* 0x0000000cee007c0c */ /* 0x000fe4000bf23070 */
[----:B--2---:R-:W-:Y:S01]  /*193f0*/  PRMT R87, R62, 0x5410, R61 ;  /* 0x000054103e577816 */ /* 0x004fe2000000003d */
[----:B------:R2:W-:Y:S01]  /*19400*/  STG.E.U16 desc[UR20][R176.64+0x92], R83 ;  /* 0x00009253b0007986 */ /* 0x0005e2000c101514 */
[----:B------:R-:W-:Y:S02]  /*19410*/  PRMT R103, R75, 0x5410, R73 ;  /* 0x000054104b677816 */ /* 0x000fe40000000049 */
[----:B------:R-:W-:Y:S02]  /*19420*/  PRMT R146, R70, 0x5410, R68 ;  /* 0x0000541046927816 */ /* 0x000fe40000000044 */
[----:B---3--:R-:W-:Y:S02]  /*19430*/  PRMT R88, R82, 0x5410, R81 ;  /* 0x0000541052587816 */ /* 0x008fe40000000051 */
[----:B------:R-:W-:Y:S02]  /*19440*/  @!P0 PRMT R86, R117, 0x5410, RZ ;  /* 0x0000541075568816 */ /* 0x000fe400000000ff */
[----:B------:R-:W-:Y:S02]  /*19450*/  ISETP.LE.U32.AND P0, PT, R145, UR12, PT ;  /* 0x0000000c91007c0c */ /* 0x000fe4000bf03070 */
[----:B------:R-:W-:Y:S01]  /*19460*/  @!P1 PRMT R85, R144, 0x5410, RZ ;  /* 0x0000541090559816 */ /* 0x000fe200000000ff */
[----:B------:R3:W-:Y:S01]  /*19470*/  STG.E.U16 desc[UR20][R178.64+0x90], R86 ;  /* 0x00009056b2007986 */ /* 0x0007e2000c101514 */
[----:B------:R-:W-:Y:S02]  /*19480*/  ISETP.LE.U32.AND P1, PT, R98, UR12, PT ;  /* 0x0000000c62007c0c */ /* 0x000fe4000bf23070 */
[----:B------:R-:W-:Y:S01]  /*19490*/  PRMT R117, R97, 0x5410, R100 ;  /* 0x0000541061757816 */ /* 0x000fe20000000064 */
[----:B------:R4:W-:Y:S01]  /*194a0*/  STG.E.U16 desc[UR20][R178.64+0x92], R85 ;  /* 0x00009255b2007986 */ /* 0x0009e2000c101514 */
[----:B------:R-:W-:Y:S02]  /*194b0*/  PRMT R98, R104, 0x5410, R101 ;  /* 0x0000541068627816 */ /* 0x000fe40000000065 */
[----:B------:R-:W-:Y:S02]  /*194c0*/  PRMT R145, R67, 0x5410, R66 ;  /* 0x0000541043917816 */ /* 0x000fe40000000042 */
[----:B------:R-:W-:Y:S02]  /*194d0*/  @!P6 PRMT R66, R16, 0x5410, RZ ;  /* 0x000054101042e816 */ /* 0x000fe400000000ff */
[----:B------:R-:W-:Y:S02]  /*194e0*/  @!P0 PRMT R82, R129, 0x5410, RZ ;  /* 0x0000541081528816 */ /* 0x000fe400000000ff */
[----:B------:R-:W-:Y:S02]  /*194f0*/  ISETP.LE.U32.AND P0, PT, R128, UR12, PT ;  /* 0x0000000c80007c0c */ /* 0x000fe4000bf03070 */
[----:B------:R-:W-:Y:S01]  /*19500*/  @!P1 PRMT R81, R138, 0x5410, RZ ;  /* 0x000054108a519816 */ /* 0x000fe200000000ff */
[----:B------:R4:W-:Y:S01]  /*19510*/  STG.E.U16 desc[UR20][R182.64+0x8e], R82 ;  /* 0x00008e52b6007986 */ /* 0x0009e2000c101514 */
[----:B------:R-:W-:Y:S02]  /*19520*/  ISETP.LE.U32.AND P1, PT, R248, UR12, PT ;  /* 0x0000000cf8007c0c */ /* 0x000fe4000bf23070 */
[----:B-1----:R-:W-:Y:S01]  /*19530*/  PRMT R84, R80, 0x5410, R63 ;  /* 0x0000541050547816 */ /* 0x002fe2000000003f */
[----:B------:R-:W4:Y:S01]  /*19540*/  LDL.LU R248, [R1+0x444] ;  /* 0x0004440001f87983 */ /* 0x000f220000300800 */
[----:B--2---:R-:W-:Y:S02]  /*19550*/  PRMT R83, R60, 0x5410, R59 ;  /* 0x000054103c537816 */ /* 0x004fe4000000003b */
[----:B------:R-:W-:Y:S01]  /*19560*/  PRMT R128, R78, 0x5410, R96 ;  /* 0x000054104e807816 */ /* 0x000fe20000000060 */
[----:B------:R1:W-:Y:S01]  /*19570*/  STG.E.U16 desc[UR20][R182.64+0x90], R81 ;  /* 0x00009051b6007986 */ /* 0x0003e2000c101514 */
[----:B------:R-:W-:Y:S02]  /*19580*/  PRMT R138, R106, 0x5410, R105 ;  /* 0x000054106a8a7816 */ /* 0x000fe40000000069 */
[----:B------:R-:W-:Y:S02]  /*19590*/  @!P0 PRMT R62, R142, 0x5410, RZ ;  /* 0x000054108e3e8816 */ /* 0x000fe400000000ff */
[----:B------:R-:W-:Y:S01]  /*195a0*/  ISETP.LE.U32.AND P0, PT, R236, UR12, PT ;  /* 0x0000000cec007c0c */ /* 0x000fe2000bf03070 */
[----:B------:R-:W2:Y:S01]  /*195b0*/  LDL.LU R142, [R1+0x440] ;  /* 0x00044000018e7983 */ /* 0x000ea20000300800 */
[----:B------:R-:W-:Y:S02]  /*195c0*/  @!P1 PRMT R61, R113, 0x5410, RZ ;  /* 0x00005410713d9816 */ /* 0x000fe400000000ff */
[----:B------:R-:W-:Y:S01]  /*195d0*/  ISETP.LE.U32.AND P1, PT, R235, UR12, PT ;  /* 0x0000000ceb007c0c */ /* 0x000fe2000bf23070 */
[----:B------:R-:W2:Y:S01]  /*195e0*/  LDL.LU R113, [R1+0x43c] ;  /* 0x00043c0001717983 */ /* 0x000ea20000300800 */
[----:B---3--:R-:W-:Y:S02]  /*195f0*/  PRMT R86, R56, 0x5410, R55 ;  /* 0x0000541038567816 */ /* 0x008fe40000000037 */
[----:B----4-:R-:W-:Y:S01]  /*19600*/  PRMT R85, R58, 0x5410, R57 ;  /* 0x000054103a557816 */ /* 0x010fe20000000039 */
[----:B------:R3:W-:Y:S01]  /*19610*/  STG.E.U16 desc[UR20][R180.64+0x90], R62 ;  /* 0x0000903eb4007986 */ /* 0x0007e2000c101514 */
[----:B------:R-:W-:Y:S02]  /*19620*/  PRMT R129, R72, 0x5410, R71 ;  /* 0x0000541048817816 */ /* 0x000fe40000000047 */
[----:B------:R-:W-:Y:S01]  /*19630*/  ISETP.LE.U32.AND P6, PT, R187, UR12, PT ;  /* 0x0000000cbb007c0c */ /* 0x000fe2000bfc3070 */
[----:B------:R4:W-:Y:S01]  /*19640*/  STG.E.U16 desc[UR20][R180.64+0x92], R61 ;  /* 0x0000923db4007986 */ /* 0x0009e2000c101514 */
[----:B------:R-:W-:Y:S02]  /*19650*/  @!P0 PRMT R80, R116, 0x5410, RZ ;  /* 0x0000541074508816 */ /* 0x000fe400000000ff */
[----:B------:R-:W-:Y:S01]  /*19660*/  ISETP.LE.U32.AND P0, PT, R234, UR12, PT ;  /* 0x0000000cea007c0c */ /* 0x000fe2000bf03070 */
[----:B------:R-:W2:Y:S01]  /*19670*/  LDL.LU R116, [R1+0x438] ;  /* 0x0004380001747983 */ /* 0x000ea20000300800 */
[----:B------:R-:W-:Y:S02]  /*19680*/  @!P1 PRMT R63, R112, 0x5410, RZ ;  /* 0x00005410703f9816 */ /* 0x000fe400000000ff */
[----:B------:R-:W-:Y:S01]  /*19690*/  ISETP.LE.U32.AND P1, PT, R232, UR12, PT ;  /* 0x0000000ce8007c0c */ /* 0x000fe2000bf23070 */
[----:B------:R-:W2:Y:S01]  /*196a0*/  LDL.LU R112, [R1+0x434] ;  /* 0x0004340001707983 */ /* 0x000ea20000300800 */
[----:B------:R-:W-:Y:S02]  /*196b0*/  PRMT R82, R54, 0x5410, R53 ;  /* 0x0000541036527816 */ /* 0x000fe40000000035 */
[----:B-1----:R-:W-:Y:S01]  /*196c0*/  PRMT R81, R52, 0x5410, R51 ;  /* 0x0000541034517816 */ /* 0x002fe20000000033 */
[----:B------:R1:W-:Y:S01]  /*196d0*/  STG.E.U16 desc[UR20][R176.64+0xa0], R80 ;  /* 0x0000a050b0007986 */ /* 0x0003e2000c101514 */
[----:B------:R-:W-:Y:S02]  /*196e0*/  PRMT R144, R65, 0x5410, R64 ;  /* 0x0000541041907816 */ /* 0x000fe40000000040 */
[----:B------:R-:W-:Y:S01]  /*196f0*/  @!P6 PRMT R65, R32, 0x5410, RZ ;  /* 0x000054102041e816 */ /* 0x000fe200000000ff */
[----:B------:R1:W-:Y:S01]  /*19700*/  STG.E.U16 desc[UR20][R176.64+0xa2], R63 ;  /* 0x0000a23fb0007986 */ /* 0x0003e2000c101514 */
        /* <DEDUP_REMOVED lines=9> */
[----:B------:R-:W-:Y:S03]  /*197a0*/  ISETP.LE.U32.AND P6, PT, R223, UR12, PT ;  /* 0x0000000cdf007c0c */ /* 0x000fe6000bfc3070 */
[----:B------:R-:W-:Y:S01]  /*197b0*/  @!P0 PRMT R56, R153, 0x5410, RZ ;  /* 0x0000541099388816 */ /* 0x000fe200000000ff */
[----:B------:R4:W-:Y:S01]  /*197c0*/  STG.E.U16 desc[UR20][R178.64+0xa2], R59 ;  /* 0x0000a23bb2007986 */ /* 0x0009e2000c101514 */
[----:B------:R-:W-:Y:S02]  /*197d0*/  ISETP.LE.U32.AND P0, PT, R231, UR12, PT ;  /* 0x0000000ce7007c0c */ /* 0x000fe4000bf03070 */
[----:B------:R-:W-:Y:S01]  /*197e0*/  @!P1 PRMT R55, R130, 0x5410, RZ ;  /* 0x0000541082379816 */ /* 0x000fe200000000ff */
[----:B------:R-:W2:Y:S01]  /*197f0*/  LDL.LU R153, [R1+0x428] ;  /* 0x0004280001997983 */ /* 0x000ea20000300800 */
[----:B------:R-:W-:Y:S02]  /*19800*/  ISETP.LE.U32.AND P1, PT, R229, UR12, PT ;  /* 0x0000000ce5007c0c */ /* 0x000fe4000bf23070 */
[----:B-1----:R-:W-:Y:S01]  /*19810*/  PRMT R80, R76, 0x5410, R77 ;  /* 0x000054104c507816 */ /* 0x002fe2000000004d */
[----:B------:R-:W2:Y:S01]  /*19820*/  LDL.LU R130, [R1+0x424] ;  /* 0x0004240001827983 */ /* 0x000ea20000300800 */
[----:B------:R-:W-:Y:S03]  /*19830*/  PRMT R63, R69, 0x5410, R79 ;  /* 0x00005410453f7816 */ /* 0x000fe6000000004f */
[----:B------:R1:W-:Y:S02]  /*19840*/  STG.E.U16 desc[UR20][R182.64+0x9e], R56 ;  /* 0x00009e38b6007986 */ /* 0x0003e4000c101514 */
[----:B------:R-:W-:Y:S02]  /*19850*/  @!P0 PRMT R58, R136, 0x5410, RZ ;  /* 0x00005410883a8816 */ /* 0x000fe400000000ff */
[----:B------:R-:W-:Y:S01]  /*19860*/  ISETP.LE.U32.AND P0, PT, R228, UR12, PT ;  /* 0x0000000ce4007c0c */ /* 0x000fe2000bf03070 */
[----:B------:R-:W2:Y:S01]  /*19870*/  LDL.LU R136, [R1+0x420] ;  /* 0x0004200001887983 */ /* 0x000ea20000300800 */
[----:B------:R-:W-:Y:S02]  /*19880*/  @!P1 PRMT R57, R150, 0x5410, RZ ;  /* 0x0000541096399816 */ /* 0x000fe400000000ff */
[----:B------:R-:W-:Y:S01]  /*19890*/  ISETP.LE.U32.AND P1, PT, R211, UR12, PT ;  /* 0x0000000cd3007c0c */ /* 0x000fe2000bf23070 */
[----:B------:R-:W2:Y:S01]  /*198a0*/  LDL.LU R150, [R1+0x41c] ;  /* 0x00041c0001967983 */ /* 0x000ea20000300800 */
[----:B---3--:R-:W-:Y:S03]  /*198b0*/  PRMT R60, R110, 0x5410, R109 ;  /* 0x000054106e3c7816 */ /* 0x008fe6000000006d */
[----:B------:R-:W-:Y:S01]  /*198c0*/  STG.E.U16 desc[UR20][R182.64+0xa0], R55 ;  /* 0x0000a037b6007986 */ /* 0x000fe2000c101514 */
[--C-:B----4-:R-:W-:Y:S03]  /*198d0*/  HSET2.LE.AND R59, R200, R147.reuse, PT ;  /* 0x00000093c83b7233 */ /* 0x110fe60003803000 */
[----:B------:R-:W-:Y:S01]  /*198e0*/  @!P0 PRMT R54, R151, 0x5410, RZ ;  /* 0x0000541097368816 */ /* 0x000fe200000000ff */
[----:B------:R3:W-:Y:S01]  /*198f0*/  STG.E.U16 desc[UR20][R180.64+0xa0], R58 ;  /* 0x0000a03ab4007986 */ /* 0x0007e2000c101514 */
[----:B------:R-:W-:Y:S02]  /*19900*/  ISETP.LE.U32.AND P0, PT, R227, UR12, PT ;  /* 0x0000000ce3007c0c */ /* 0x000fe4000bf03070 */
[----:B------:R-:W-:Y:S01]  /*19910*/  @!P1 PRMT R53, R131, 0x5410, RZ ;  /* 0x0000541083359816 */ /* 0x000fe200000000ff */
[----:B------:R-:W4:Y:S01]  /*19920*/  LDL.LU R151, [R1+0x418] ;  /* 0x0004180001977983 */ /* 0x000f220000300800 */
[----:B------:R-:W-:Y:S03]  /*19930*/  ISETP.LE.U32.AND P1, PT, R226, UR12, PT ;  /* 0x0000000ce2007c0c */ /* 0x000fe6000bf23070 */
[----:B------:R-:W4:Y:S01]  /*19940*/  LDL.LU R131, [R1+0x414] ;  /* 0x0004140001837983 */ /* 0x000f220000300800 */
[--C-:B-1----:R-:W-:Y:S03]  /*19950*/  HSET2.LE.AND R56, R148, R147.reuse, PT ;  /* 0x0000009394387233 */ /* 0x102fe60003803000 */
[----:B------:R1:W-:Y:S02]  /*19960*/  STG.E.U16 desc[UR20][R180.64+0xa2], R57 ;  /* 0x0000a239b4007986 */ /* 0x0003e4000c101514 */
[----:B------:R-:W-:Y:S02]  /*19970*/  @!P0 PRMT R52, R125, 0x5410, RZ ;  /* 0x000054107d348816 */ /* 0x000fe400000000ff */
[----:B------:R-:W-:Y:S01]  /*19980*/  ISETP.LE.U32.AND P0, PT, R210, UR12, PT ;  /* 0x0000000cd2007c0c */ /* 0x000fe2000bf03070 */
[----:B------:R-:W4:Y:S01]  /*19990*/  LDL.LU R125, [R1+0x410] ;  /* 0x00041000017d7983 */ /* 0x000f220000300800 */
[----:B------:R-:W-:Y:S02]  /*199a0*/  @!P1 PRMT R51, R120, 0x5410, RZ ;  /* 0x0000541078339816 */ /* 0x000fe400000000ff */
[----:B------:R-:W-:Y:S01]  /*199b0*/  ISETP.LE.U32.AND P1, PT, R209, UR12, PT ;  /* 0x0000000cd1007c0c */ /* 0x000fe2000bf23070 */
[----:B------:R-:W4:Y:S04]  /*199c0*/  LDL.LU R120, [R1+0x40c] ;  /* 0x00040c0001787983 */ /* 0x000f280000300800 */
[----:B------:R-:W-:Y:S01]  /*199d0*/  STG.E.U16 desc[UR20][R176.64+0xb0], R54 ;  /* 0x0000b036b0007986 */ /* 0x000fe2000c101514 */
[--C-:B---3--:R-:W-:Y:S03]  /*199e0*/  HSET2.LE.AND R58, R149, R147.reuse, PT ;  /* 0x00000093953a7233 */ /* 0x108fe60003803000 */
[----:B------:R-:W-:Y:S01]  /*199f0*/  @!P0 PRMT R50, R115, 0x5410, RZ ;  /* 0x0000541073328816 */ /* 0x000fe200000000ff */
[----:B------:R-:W-:Y:S01]  /*19a00*/  STG.E.U16 desc[UR20][R176.64+0xb2], R53 ;  /* 0x0000b235b0007986 */ /* 0x000fe2000c101514 */
[----:B------:R-:W-:Y:S02]  /*19a10*/  ISETP.LE.U32.AND P0, PT, R207, UR12, PT ;  /* 0x0000000ccf007c0c */ /* 0x000fe4000bf03070 */
[----:B------:R-:W-:Y:S01]  /*19a20*/  @!P1 PRMT R49, R114, 0x5410, RZ ;  /* 0x0000541072319816 */ /* 0x000fe200000000ff */
[----:B------:R-:W3:Y:S01]  /*19a30*/  LDL.LU R115, [R1+0x408] ;  /* 0x0004080001737983 */ /* 0x000ee20000300800 */
[----:B------:R-:W-:Y:S03]  /*19a40*/  ISETP.LE.U32.AND P1, PT, R206, UR12, PT ;  /* 0x0000000cce007c0c */ /* 0x000fe6000bf23070 */
[----:B------:R-:W4:Y:S01]  /*19a50*/  LDL.LU R114, [R1+0x404] ;  /* 0x0004040001727983 */ /* 0x000f220000300800 */
[--C-:B-1----:R-:W-:Y:S02]  /*19a60*/  HSET2.LE.AND R57, R172, R147.reuse, PT ;  /* 0x00000093ac397233 */ /* 0x102fe40003803000 */
[----:B------:R-:W-:Y:S01]  /*19a70*/  LOP3.LUT R172, R166, 0xff, RZ, 0xc0, !PT ;  /* 0x000000ffa6ac7812 */ /* 0x000fe200078ec0ff */
[----:B------:R-:W-:Y:S02]  /*19a80*/  STG.E.U16 desc[UR20][R178.64+0xb0], R52 ;  /* 0x0000b034b2007986 */ /* 0x000fe4000c101514 */
[----:B------:R-:W-:Y:S02]  /*19a90*/  @!P0 PRMT R3, R99, 0x5410, RZ ;  /* 0x0000541063038816 */ /* 0x000fe400000000ff */
[----:B------:R-:W-:Y:S01]  /*19aa0*/  ISETP.LE.U32.AND P0, PT, R208, UR12, PT ;  /* 0x0000000cd0007c0c */ /* 0x000fe2000bf03070 */
[----:B------:R-:W4:Y:S01]  /*19ab0*/  LDL.LU R99, [R1+0x400] ;  /* 0x0004000001637983 */ /* 0x000f220000300800 */
[----:B------:R-:W-:Y:S02]  /*19ac0*/  @!P1 PRMT R2, R95, 0x5410, RZ ;  /* 0x000054105f029816 */ /* 0x000fe400000000ff */
[----:B------:R-:W-:Y:S01]  /*19ad0*/  ISETP.LE.U32.AND P1, PT, R205, UR12, PT ;  /* 0x0000000ccd007c0c */ /* 0x000fe2000bf23070 */
[----:B------:R-:W4:Y:S04]  /*19ae0*/  LDL.LU R95, [R1+0x3fc] ;  /* 0x0003fc00015f7983 */ /* 0x000f280000300800 */
[----:B------:R-:W-:Y:S04]  /*19af0*/  LDSM.16.MT88.4 R52, [R212+0x4400] ;  /* 0x00440000d434783b */ /* 0x000fe80000004200 */
[----:B------:R-:W-:Y:S01]  /*19b00*/  @!P0 PRMT R76, R111, 0x5410, RZ ;  /* 0x000054106f4c8816 */ /* 0x000fe200000000ff */
[----:B------:R1:W-:Y:S01]  /*19b10*/  STG.E.U16 desc[UR20][R178.64+0xb2], R51 ;  /* 0x0000b233b2007986 */ /* 0x0003e2000c101514 */
[----:B------:R-:W-:Y:S02]  /*19b20*/  ISETP.LE.U32.AND P0, PT, R202, UR12, PT ;  /* 0x0000000cca007c0c */ /* 0x000fe4000bf03070 */
[----:B------:R-:W-:Y:S01]  /*19b30*/  @!P1 PRMT R77, R102, 0x5410, RZ ;  /* 0x00005410664d9816 */ /* 0x000fe200000000ff */
[----:B------:R-:W4:Y:S01]  /*19b40*/  LDL.LU R111, [R1+0x3f8] ;  /* 0x0003f800016f7983 */ /* 0x000f220000300800 */
[----:B------:R-:W-:Y:S03]  /*19b50*/  ISETP.LE.U32.AND P1, PT, R204, UR12, PT ;  /* 0x0000000ccc007c0c */ /* 0x000fe6000bf23070 */
[----:B------:R-:W4:Y:S04]  /*19b60*/  LDL.LU R102, [R1+0x3f4] ;  /* 0x0003f40001667983 */ /* 0x000f280000300800 */
[----:B------:R1:W-:Y:S02]  /*19b70*/  STG.E.U16 desc[UR20][R182.64+0xae], R50 ;  /* 0x0000ae32b6007986 */ /* 0x0003e4000c101514 */
[----:B------:R-:W-:Y:S02]  /*19b80*/  @!P0 PRMT R69, R94, 0x5410, RZ ;  /* 0x000054105e458816 */ /* 0x000fe400000000ff */
[----:B------:R-:W-:Y:S01]  /*19b90*/  ISETP.LE.U32.AND P0, PT, R203, UR12, PT ;  /* 0x0000000ccb007c0c */ /* 0x000fe2000bf03070 */
[----:B------:R-:W4:Y:S01]  /*19ba0*/  LDL.LU R94, [R1+0x3f0] ;  /* 0x0003f000015e7983 */ /* 0x000f220000300800 */
[----:B------:R-:W-:Y:S02]  /*19bb0*/  @!P1 PRMT R79, R27, 0x5410, RZ ;  /* 0x000054101b4f9816 */ /* 0x000fe400000000ff */
[----:B------:R-:W-:Y:S01]  /*19bc0*/  ISETP.LE.U32.AND P1, PT, R198, UR12, PT ;  /* 0x0000000cc6007c0c */ /* 0x000fe2000bf23070 */
[----:B------:R-:W4:Y:S04]  /*19bd0*/  LDL.LU R27, [R1+0x3ec] ;  /* 0x0003ec00011b7983 */ /* 0x000f280000300800 */
[----:B------:R1:W-:Y:S02]  /*19be0*/  STG.E.U16 desc[UR20][R182.64+0xb0], R49 ;  /* 0x0000b031b6007986 */ /* 0x0003e4000c101514 */
[--C-:B-1----:R-:W-:Y:S02]  /*19bf0*/  HSET2.LE.AND R51, R245, R147.reuse, PT ;  /* 0x00000093f5337233 */ /* 0x102fe40003803000 */
[----:B------:R-:W-:Y:S01]  /*19c00*/  @!P0 PRMT R78, R26, 0x5410, RZ ;  /* 0x000054101a4e8816 */ /* 0x000fe200000000ff */
[----:B------:R1:W-:Y:S01]  /*19c10*/  STG.E.U16 desc[UR20][R180.64+0xb2], R2 ;  /* 0x0000b202b4007986 */ /* 0x0003e2000c101514 */
[----:B------:R-:W-:Y:S02]  /*19c20*/  ISETP.LE.U32.AND P0, PT, R199, UR12, PT ;  /* 0x0000000cc7007c0c */ /* 0x000fe4000bf03070 */
[----:B------:R-:W-:Y:S01]  /*19c30*/  @!P1 PRMT R96, R23, 0x5410, RZ ;  /* 0x0000541017609816 */ /* 0x000fe200000000ff */
[----:B------:R-:W4:Y:S01]  /*19c40*/  LDL.LU R26, [R1+0x3e8] ;  /* 0x0003e800011a7983 */ /* 0x000f220000300800 */
[----:B------:R-:W-:Y:S03]  /*19c50*/  ISETP.LE.U32.AND P1, PT, R196, UR12, PT ;  /* 0x0000000cc4007c0c */ /* 0x000fe6000bf23070 */
[----:B------:R-:W4:Y:S01]  /*19c60*/  LDL.LU R23, [R1+0x3e4] ;  /* 0x0003e40001177983 */ /* 0x000f220000300800 */
[--C-:B------:R-:W-:Y:S03]  /*19c70*/  HSET2.LE.AND R50, R184, R147.reuse, PT ;  /* 0x00000093b8327233 */ /* 0x100fe60003803000 */
[----:B------:R1:W-:Y:S02]  /*19c80*/  STG.E.U16 desc[UR20][R180.64+0xb0], R3 ;  /* 0x0000b003b4007986 */ /* 0x0003e4000c101514 */
[----:B------:R-:W-:Y:S02]  /*19c90*/  @!P0 PRMT R97, R22, 0x5410, RZ ;  /* 0x0000541016618816 */ /* 0x000fe400000000ff */
[----:B------:R-:W-:Y:S01]  /*19ca0*/  ISETP.LE.U32.AND P0, PT, R197, UR12, PT ;  /* 0x0000000cc5007c0c */ /* 0x000fe2000bf03070 */
[----:B------:R-:W4:Y:S01]  /*19cb0*/  LDL.LU R22, [R1+0x3e0] ;  /* 0x0003e00001167983 */ /* 0x000f220000300800 */
[----:B------:R-:W-:Y:S02]  /*19cc0*/  @!P1 PRMT R100, R15, 0x5410, RZ ;  /* 0x000054100f649816 */ /* 0x000fe400000000ff */
[----:B------:R-:W-:Y:S01]  /*19cd0*/  ISETP.LE.U32.AND P1, PT, R193, UR12, PT ;  /* 0x0000000cc1007c0c */ /* 0x000fe2000bf23070 */
[----:B------:R-:W4:Y:S01]  /*19ce0*/  LDL.LU R15, [R1+0x3dc] ;  /* 0x0003dc00010f7983 */ /* 0x000f220000300800 */
[--C-:B------:R-:W-:Y:S03]  /*19cf0*/  HSET2.LE.AND R49, R185, R147.reuse, PT ;  /* 0x00000093b9317233 */ /* 0x100fe60003803000 */
[----:B------:R-:W-:Y:S01]  /*19d00*/  STG.E.U16 desc[UR20][R176.64+0xc0], R76 ;  /* 0x0000c04cb0007986 */ /* 0x000fe2000c101514 */
[----:B-1----:R-:W-:Y:S03]  /*19d10*/  SHF.R.U32.HI R2, RZ, 0x8, R246 ;  /* 0x00000008ff027819 */ /* 0x002fe600000116f6 */
[----:B------:R-:W-:Y:S01]  /*19d20*/  @!P0 PRMT R107, R14, 0x5410, RZ ;  /* 0x000054100e6b8816 */ /* 0x000fe200000000ff */
[----:B------:R-:W-:Y:S01]  /*19d30*/  STG.E.U16 desc[UR20][R176.64+0xc2], R77 ;  /* 0x0000c24db0007986 */ /* 0x000fe2000c101514 */
[----:B------:R-:W-:Y:S02]  /*19d40*/  ISETP.LE.U32.AND P0, PT, R195, UR12, PT ;  /* 0x0000000cc3007c0c */ /* 0x000fe4000bf03070 */
[----:B------:R-:W-:Y:S01]  /*19d50*/  @!P1 PRMT R108, R25, 0x5410, RZ ;  /* 0x00005410196c9816 */ /* 0x000fe200000000ff */
[----:B------:R-:W4:Y:S01]  /*19d60*/  LDL.LU R14, [R1+0x3d8] ;  /* 0x0003d800010e7983 */ /* 0x000f220000300800 */
[----:B------:R-:W-:Y:S03]  /*19d70*/  ISETP.LE.U32.AND P1, PT, R194, UR12, PT ;  /* 0x0000000cc2007c0c */ /* 0x000fe6000bf23070 */
[----:B------:R-:W4:Y:S01]  /*19d80*/  LDL.LU R25, [R1+0x3d4] ;  /* 0x0003d40001197983 */ /* 0x000f220000300800 */
[----:B------:R-:W-:Y:S03]  /*19d90*/  LOP3.LUT R3, R201, 0xff, RZ, 0xc0, !PT ;  /* 0x000000ffc9037812 */ /* 0x000fe600078ec0ff */
[----:B------:R-:W-:Y:S02]  /*19da0*/  STG.E.U16 desc[UR20][R178.64+0xc0], R69 ;  /* 0x0000c045b2007986 */ /* 0x000fe4000c101514 */
[----:B------:R-:W-:Y:S02]  /*19db0*/  @!P0 PRMT R110, R24, 0x5410, RZ ;  /* 0x00005410186e8816 */ /* 0x000fe400000000ff */
[----:B------:R-:W-:Y:S01]  /*19dc0*/  ISETP.LE.U32.AND P0, PT, R20, UR12, PT ;  /* 0x0000000c14007c0c */ /* 0x000fe2000bf03070 */
[----:B------:R-:W4:Y:S01]  /*19dd0*/  LDL.LU R24, [R1+0x3d0] ;  /* 0x0003d00001187983 */ /* 0x000f220000300800 */
[----:B------:R-:W-:Y:S02]  /*19de0*/  @!P1 PRMT R109, R21, 0x5410, RZ ;  /* 0x00005410156d9816 */ /* 0x000fe400000000ff */
[----:B------:R-:W-:Y:S01]  /*19df0*/  ISETP.LE.U32.AND P1, PT, R243, UR12, PT ;  /* 0x0000000cf3007c0c */ /* 0x000fe2000bf23070 */
[----:B------:R-:W4:Y:S04]  /*19e00*/  LDL.LU R21, [R1+0x3cc] ;  /* 0x0003cc0001157983 */ /* 0x000f280000300800 */
[----:B------:R-:W4:Y:S04]  /*19e10*/  LDL.LU R20, [R1+0x3c8] ;  /* 0x0003c80001147983 */ /* 0x000f280000300800 */
[----:B------:R-:W-:Y:S01]  /*19e20*/  @!P0 PRMT R75, R13, 0x5410, RZ ;  /* 0x000054100d4b8816 */ /* 0x000fe200000000ff */
[----:B------:R-:W-:Y:S01]  /*19e30*/  STG.E.U16 desc[UR20][R178.64+0xc2], R79 ;  /* 0x0000c24fb2007986 */ /* 0x000fe2000c101514 */
[----:B------:R-:W-:Y:S02]  /*19e40*/  ISETP.LE.U32.AND P0, PT, R251, UR12, PT ;  /* 0x0000000cfb007c0c */ /* 0x000fe4000bf03070 */
[----:B------:R-:W-:Y:S01]  /*19e50*/  @!P1 PRMT R73, R12, 0x5410, RZ ;  /* 0x000054100c499816 */ /* 0x000fe200000000ff */
[----:B------:R-:W4:Y:S01]  /*19e60*/  LDL.LU R13, [R1+0x3c4] ;  /* 0x0003c400010d7983 */ /* 0x000f220000300800 */
[----:B------:R-:W-:Y:S03]  /*19e70*/  ISETP.LE.U32.AND P1, PT, R39, UR12, PT ;  /* 0x0000000c27007c0c */ /* 0x000fe6000bf23070 */
[----:B------:R-:W4:Y:S04]  /*19e80*/  LDL.LU R12, [R1+0x3c0] ;  /* 0x0003c000010c7983 */ /* 0x000f280000300800 */
[----:B------:R-:W4:Y:S02]  /*19e90*/  LDL.LU R39, [R1+0x3bc] ;  /* 0x0003bc0001277983 */ /* 0x000f240000300800 */
[----:B------:R-:W-:Y:S02]  /*19ea0*/  @!P0 PRMT R104, R38, 0x5410, RZ ;  /* 0x0000541026688816 */ /* 0x000fe400000000ff */
[----:B------:R-:W-:Y:S01]  /*19eb0*/  ISETP.LE.U32.AND P0, PT, R192, UR12, PT ;  /* 0x0000000cc0007c0c */ /* 0x000fe2000bf03070 */
[----:B------:R-:W4:Y:S01]  /*19ec0*/  LDL.LU R38, [R1+0x3b8] ;  /* 0x0003b80001267983 */ /* 0x000f220000300800 */
[----:B------:R-:W-:Y:S02]  /*19ed0*/  @!P1 PRMT R101, R35, 0x5410, RZ ;  /* 0x0000541023659816 */ /* 0x000fe400000000ff */
[----:B------:R-:W-:Y:S01]  /*19ee0*/  ISETP.LE.U32.AND P1, PT, R188, UR12, PT ;  /* 0x0000000cbc007c0c */ /* 0x000fe2000bf23070 */
[----:B------:R-:W4:Y:S04]  /*19ef0*/  LDL.LU R35, [R1+0x3b4] ;  /* 0x0003b40001237983 */ /* 0x000f280000300800 */
[----:B------:R-:W-:Y:S04]  /*19f00*/  STG.E.U16 desc[UR20][R182.64+0xbe], R78 ;  /* 0x0000be4eb6007986 */ /* 0x000fe8000c101514 */
[----:B------:R-:W-:Y:S01]  /*19f10*/  @!P0 PRMT R106, R34, 0x5410, RZ ;  /* 0x00005410226a8816 */ /* 0x000fe200000000ff */
[----:B------:R-:W-:Y:S01]  /*19f20*/  STG.E.U16 desc[UR20][R182.64+0xc0], R96 ;  /* 0x0000c060b6007986 */ /* 0x000fe2000c101514 */
[----:B------:R-:W-:Y:S02]  /*19f30*/  ISETP.LE.U32.AND P0, PT, R190, UR12, PT ;  /* 0x0000000cbe007c0c */ /* 0x000fe4000bf03070 */
[----:B------:R-:W-:Y:S01]  /*19f40*/  @!P1 PRMT R105, R19, 0x5410, RZ ;  /* 0x0000541013699816 */ /* 0x000fe200000000ff */
[----:B------:R-:W4:Y:S01]  /*19f50*/  LDL.LU R34, [R1+0x3b0] ;  /* 0x0003b00001227983 */ /* 0x000f220000300800 */
[----:B------:R-:W-:Y:S03]  /*19f60*/  ISETP.LE.U32.AND P1, PT, R191, UR12, PT ;  /* 0x0000000cbf007c0c */ /* 0x000fe6000bf23070 */
[----:B------:R-:W4:Y:S04]  /*19f70*/  LDL.LU R19, [R1+0x3ac] ;  /* 0x0003ac0001137983 */ /* 0x000f280000300800 */
[----:B------:R-:W-:Y:S02]  /*19f80*/  STG.E.U16 desc[UR20][R180.64+0xc0], R97 ;  /* 0x0000c061b4007986 */ /* 0x000fe4000c101514 */
[----:B------:R-:W-:Y:S02]  /*19f90*/  @!P0 PRMT R72, R18, 0x5410, RZ ;  /* 0x0000541012488816 */ /* 0x000fe400000000ff */
[----:B------:R-:W-:Y:S01]  /*19fa0*/  ISETP.LE.U32.AND P0, PT, R189, UR12, PT ;  /* 0x0000000cbd007c0c */ /* 0x000fe2000bf03070 */
[----:B------:R-:W4:Y:S01]  /*19fb0*/  LDL.LU R18, [R1+0x3a8] ;  /* 0x0003a80001127983 */ /* 0x000f220000300800 */
[----:B------:R-:W-:Y:S02]  /*19fc0*/  @!P1 PRMT R71, R37, 0x5410, RZ ;  /* 0x0000541025479816 */ /* 0x000fe400000000ff */
[----:B------:R-:W-:Y:S01]  /*19fd0*/  LOP3.LUT P1, RZ, R224, 0x8000000, RZ, 0xc0, !PT ;  /* 0x08000000e0ff7812 */ /* 0x000fe2000782c0ff */
[----:B------:R-:W4:Y:S04]  /*19fe0*/  LDL.LU R37, [R1+0x3a4] ;  /* 0x0003a40001257983 */ /* 0x000f280000300800 */
[----:B------:R-:W-:Y:S04]  /*19ff0*/  STG.E.U16 desc[UR20][R180.64+0xc2], R100 ;  /* 0x0000c264b4007986 */ /* 0x000fe8000c101514 */
[----:B------:R-:W-:Y:S01]  /*1a000*/  @!P0 PRMT R70, R36, 0x5410, RZ ;  /* 0x0000541024468816 */ /* 0x000fe200000000ff */
[----:B------:R-:W-:Y:S01]  /*1a010*/  STG.E.U16 desc[UR20][R176.64+0xd0], R107 ;  /* 0x0000d06bb0007986 */ /* 0x000fe2000c101514 */
[----:B------:R-:W-:Y:S02]  /*1a020*/  ISETP.LE.U32.AND P0, PT, R173, UR12, PT ;  /* 0x0000000cad007c0c */ /* 0x000fe4000bf03070 */
[----:B------:R-:W-:Y:S01]  /*1a030*/  @!P1 PRMT R68, R33, 0x5410, RZ ;  /* 0x0000541021449816 */ /* 0x000fe200000000ff */
[----:B------:R-:W4:Y:S01]  /*1a040*/  LDL.LU R36, [R1+0x3a0] ;  /* 0x0003a00001247983 */ /* 0x000f220000300800 */
[----:B------:R-:W-:Y:S03]  /*1a050*/  LOP3.LUT P1, RZ, R224, 0x4000000, RZ, 0xc0, !PT ;  /* 0x04000000e0ff7812 */ /* 0x000fe6000782c0ff */
[----:B------:R-:W4:Y:S04]  /*1a060*/  LDL.LU R33, [R1+0x39c] ;  /* 0x00039c0001217983 */ /* 0x000f280000300800 */
[----:B------:R-:W-:Y:S02]  /*1a070*/  STG.E.U16 desc[UR20][R176.64+0xd2], R108 ;  /* 0x0000d26cb0007986 */ /* 0x000fe4000c101514 */
[----:B------:R-:W-:Y:S02]  /*1a080*/  @!P0 PRMT R67, R17, 0x5410, RZ ;  /* 0x0000541011438816 */ /* 0x000fe400000000ff */
[----:B------:R-:W-:Y:S01]  /*1a090*/  ISETP.LE.U32.AND P0, PT, R171, UR12, PT ;  /* 0x0000000cab007c0c */ /* 0x000fe2000bf03070 */
[----:B------:R-:W4:Y:S01]  /*1a0a0*/  LDL.LU R17, [R1+0x398] ;  /* 0x0003980001117983 */ /* 0x000f220000300800 */
[--C-:B------:R-:W-:Y:S02]  /*1a0b0*/  SHF.R.U32.HI R171, RZ, 0x10, R166.reuse ;  /* 0x00000010ffab7819 */ /* 0x100fe400000116a6 */
[----:B------:R-:W-:Y:S01]  /*1a0c0*/  SHF.R.U32.HI R166, RZ, 0x18, R166 ;  /* 0x00000018ffa67819 */ /* 0x000fe200000116a6 */
[----:B------:R-:W4:Y:S04]  /*1a0d0*/  LDL.LU R16, [R1+0x394] ;  /* 0x0003940001107983 */ /* 0x000f280000300800 */
[----:B------:R-:W4:Y:S04]  /*1a0e0*/  LDL.LU R32, [R1+0x390] ;  /* 0x0003900001207983 */ /* 0x000f280000300800 */
[----:B------:R-:W-:Y:S01]  /*1a0f0*/  @!P0 PRMT R64, R213, 0x5410, RZ ;  /* 0x00005410d5408816 */ /* 0x000fe200000000ff */
[----:B------:R-:W-:Y:S01]  /*1a100*/  STG.E.U16 desc[UR20][R178.64+0xd0], R110 ;  /* 0x0000d06eb2007986 */ /* 0x000fe2000c101514 */
[----:B------:R-:W-:Y:S03]  /*1a110*/  ISETP.LE.U32.AND P0, PT, R222, UR12, PT ;  /* 0x0000000cde007c0c */ /* 0x000fe6000bf03070 */
[----:B------:R-:W4:Y:S04]  /*1a120*/  LDL.LU R213, [R1+0x38c] ;  /* 0x00038c0001d57983 */ /* 0x000f280000300800 */
[----:B------:R-:W4:Y:S04]  /*1a130*/  LDL.LU.64 R240, [R1+0x40] ;  /* 0x0000400001f07983 */ /* 0x000f280000300a00 */
[----:B------:R1:W4:Y:S04]  /*1a140*/  LDL.LU R121, [R1+0x388] ;  /* 0x0003880001797983 */ /* 0x0003280000300800 */
        /* <DEDUP_REMOVED lines=15> */
[----:B---3--:R-:W-:Y:S02]  /*1a240*/  LOP3.LUT R59, R59, R115, RZ, 0xc0, !PT ;  /* 0x000000733b3b7212 */ /* 0x008fe400078ec0ff */
[----:B--2---:R-:W-:Y:S02]  /*1a250*/  LOP3.LUT R115, R150, 0xff, RZ, 0xc0, !PT ;  /* 0x000000ff96737812 */ /* 0x004fe400078ec0ff */
[----:B----4-:R-:W-:Y:S02]  /*1a260*/  LOP3.LUT R58, R58, R114, RZ, 0xc0, !PT ;  /* 0x000000723a3a7212 */ /* 0x010fe400078ec0ff */
[----:B------:R-:W-:Y:S02]  /*1a270*/  SHF.R.U32.HI R114, RZ, 0x10, R152 ;  /* 0x00000010ff727819 */ /* 0x000fe40000011698 */
[----:B------:R-:W-:Y:S02]  /*1a280*/  LOP3.LUT R51, R51, R99, RZ, 0xc0, !PT ;  /* 0x0000006333337212 */ /* 0x000fe400078ec0ff */
[----:B------:R-:W-:Y:S02]  /*1a290*/  LOP3.LUT R99, R150, 0xffff, RZ, 0xc0, !PT ;  /* 0x0000ffff96637812 */ /* 0x000fe400078ec0ff */
[----:B------:R-:W-:Y:S02]  /*1a2a0*/  LOP3.LUT R50, R50, R95, RZ, 0xc0, !PT ;  /* 0x0000005f32327212 */ /* 0x000fe400078ec0ff */
[----:B------:R-:W-:Y:S02]  /*1a2b0*/  LOP3.LUT R57, R57, R111, RZ, 0xc0, !PT ;  /* 0x0000006f39397212 */ /* 0x000fe400078ec0ff */
[----:B------:R-:W-:Y:S02]  /*1a2c0*/  LOP3.LUT R111, R159, UR6, R242, 0x96, !PT ;  /* 0x000000069f6f7c12 */ /* 0x000fe4000f8e96f2 */
[----:B------:R-:W-:Y:S02]  /*1a2d0*/  LOP3.LUT R56, R56, R102, RZ, 0xc0, !PT ;  /* 0x0000006638387212 */ /* 0x000fe400078ec0ff */
[--C-:B------:R-:W-:Y:S02]  /*1a2e0*/  SHF.R.U32.HI R102, RZ, 0x10, R150.reuse ;  /* 0x00000010ff667819 */ /* 0x100fe40000011696 */
[----:B------:R-:W-:Y:S02]  /*1a2f0*/  SHF.R.U32.HI R150, RZ, 0x18, R150 ;  /* 0x00000018ff967819 */ /* 0x000fe40000011696 */
[----:B------:R-:W-:Y:S02]  /*1a300*/  LOP3.LUT R49, R49, R94, RZ, 0xc0, !PT ;  /* 0x0000005e31317212 */ /* 0x000fe400078ec0ff */
[----:B------:R-:W-:Y:S02]  /*1a310*/  PRMT R94, R3, 0x5410, R164 ;  /* 0x00005410035e7816 */ /* 0x000fe400000000a4 */
[----:B------:R-:W-:Y:S04]  /*1a320*/  LOP3.LUT R3, R119, 0xff, RZ, 0xc0, !PT ;  /* 0x000000ff77037812 */ /* 0x000fe800078ec0ff */
[----:B------:R-:W-:Y:S02]  /*1a330*/  PRMT R149, R3, 0x5410, R137 ;  /* 0x0000541003957816 */ /* 0x000fe40000000089 */
[----:B------:R-:W-:Y:S01]  /*1a340*/  LOP3.LUT R3, R169, 0xffff, RZ, 0xc0, !PT ;  /* 0x0000ffffa9037812 */ /* 0x000fe200078ec0ff */
[-C--:B------:R-:W-:Y:S06]  /*1a350*/  HMMA.16816.F32.BF16 R16, R44, R42.reuse, R16 ;  /* 0x0000002a2c10723c */ /* 0x080fec0000041810 */
[C---:B------:R-:W-:Y:S01]  /*1a360*/  HMMA.16816.F32.BF16 R12, R28.reuse, R42, R12 ;  /* 0x0000002a1c0c723c */ /* 0x040fe2000004180c */
[----:B------:R-:W2:Y:S05]  /*1a370*/  LDSM.16.MT88.4 R40, [R213+0x4000] ;  /* 0x00400000d528783b */ /* 0x000eaa0000004200 */
[-C--:B--2---:R-:W-:Y:S06]  /*1a380*/  HMMA.16816.F32.BF16 R20, R28, R40.reuse, R20 ;  /* 0x000000281c14723c */ /* 0x084fec0000041814 */
[C---:B------:R-:W-:Y:S06]  /*1a390*/  HMMA.16816.F32.BF16 R32, R44.reuse, R40, R32 ;  /* 0x000000282c20723c */ /* 0x040fec0000041820 */
[-C--:B------:R-:W-:Y:S01]  /*1a3a0*/  HMMA.16816.F32.BF16 R36, R44, R42.reuse, R36 ;  /* 0x0000002a2c24723c */ /* 0x080fe20000041824 */
[----:B------:R-:W2:Y:S05]  /*1a3b0*/  LDSM.16.MT88.4 R44, [R213+0x4400] ;  /* 0x00440000d52c783b */ /* 0x000eaa0000004200 */
[----:B------:R-:W-:Y:S01]  /*1a3c0*/  HMMA.16816.F32.BF16 R24, R28, R42, R24 ;  /* 0x0000002a1c18723c */ /* 0x000fe20000041818 */
[----:B------:R-:W3:Y:S05]  /*1a3d0*/  LDSM.16.MT88.4 R40, [R212+0x4800] ;  /* 0x00480000d428783b */ /* 0x000eea0000004200 */
[-C--:B------:R-:W-:Y:S05]  /*1a3e0*/  HMMA.16816.F32.BF16 R4, R48, R52.reuse, R4 ;  /* 0x000000343004723c */ /* 0x080fea0000041804 */
[----:B------:R-:W-:Y:S01]  /*1a3f0*/  SHF.R.U32.HI R28, RZ, 0x8, R165 ;  /* 0x00000008ff1c7819 */ /* 0x000fe200000116a5 */
[C---:B------:R-:W-:Y:S05]  /*1a400*/  HMMA.16816.F32.BF16 R8, R56.reuse, R52, R8 ;  /* 0x000000343808723c */ /* 0x040fea0000041808 */
[----:B------:R-:W-:Y:S01]  /*1a410*/  PRMT R95, R244, 0x5410, R28 ;  /* 0x00005410f45f7816 */ /* 0x000fe2000000001c */
[-C--:B------:R-:W-:Y:S05]  /*1a420*/  HMMA.16816.F32.BF16 R16, R56, R54.reuse, R16 ;  /* 0x000000363810723c */ /* 0x080fea0000041810 */
[----:B------:R-:W-:Y:S01]  /*1a430*/  PRMT R53, R124, 0x5410, R2 ;  /* 0x000054107c357816 */ /* 0x000fe20000000002 */
[C---:B------:R-:W-:Y:S01]  /*1a440*/  HMMA.16816.F32.BF16 R12, R48.reuse, R54, R12 ;  /* 0x00000036300c723c */ /* 0x040fe2000004180c */
[----:B------:R-:W4:Y:S04]  /*1a450*/  LDL.LU R124, [R1+0x384] ;  /* 0x00038400017c7983 */ /* 0x000f280000300800 */
[----:B------:R-:W-:Y:S02]  /*1a460*/  PRMT R52, R0, 0x5410, R123 ;  /* 0x0000541000347816 */ /* 0x000fe4000000007b */
[----:B------:R-:W-:Y:S01]  /*1a470*/  LOP3.LUT R2, R153, UR6, R120, 0x96, !PT ;  /* 0x0000000699027c12 */ /* 0x000fe2000f8e9678 */
[----:B------:R-:W3:Y:S03]  /*1a480*/  LDL.LU R123, [R1+0x380] ;  /* 0x00038000017b7983 */ /* 0x000ee60000300800 */
[----:B------:R-:W-:Y:S01]  /*1a490*/  SHF.R.U32.HI R28, RZ, 0x8, R122 ;  /* 0x00000008ff1c7819 */ /* 0x000fe2000001167a */
[----:B------:R-:W3:Y:S01]  /*1a4a0*/  LDL.LU.64 R120, [R1+0x378] ;  /* 0x0003780001787983 */ /* 0x000ee20000300a00 */
[----:B------:R-:W-:Y:S01]  /*1a4b0*/  SHF.R.U32.HI R29, RZ, 0x8, R163 ;  /* 0x00000008ff1d7819 */ /* 0x000fe200000116a3 */
[-C--:B--2---:R-:W-:Y:S02]  /*1a4c0*/  HMMA.16816.F32.BF16 R20, R48, R44.reuse, R20 ;  /* 0x0000002c3014723c */ /* 0x084fe40000041814 */
[----:B------:R-:W2:Y:S01]  /*1a4d0*/  LDL.LU R122, [R1+0x374] ;  /* 0x00037400017a7983 */ /* 0x000ea20000300800 */
[----:B------:R-:W-:Y:S02]  /*1a4e0*/  PRMT R148, R118, 0x5410, R28 ;  /* 0x0000541076947816 */ /* 0x000fe4000000001c */
[----:B------:R-:W-:Y:S01]  /*1a4f0*/  LOP3.LUT R54, R152, 0xffff, RZ, 0xc0, !PT ;  /* 0x0000ffff98367812 */ /* 0x000fe200078ec0ff */
[----:B------:R-:W2:Y:S01]  /*1a500*/  LDL.LU R119, [R1+0x370] ;  /* 0x0003700001777983 */ /* 0x000ea20000300800 */
[----:B------:R-:W-:Y:S01]  /*1a510*/  PRMT R153, R143, 0x5410, R29 ;  /* 0x000054108f997816 */ /* 0x000fe2000000001d */
[C---:B------:R-:W-:Y:S02]  /*1a520*/  HMMA.16816.F32.BF16 R32, R56.reuse, R44, R32 ;  /* 0x0000002c3820723c */ /* 0x040fe40000041820 */
[----:B------:R-:W2:Y:S02]  /*1a530*/  LDL.LU R118, [R1+0x36c] ;  /* 0x00036c0001767983 */ /* 0x000ea40000300800 */
[--C-:B------:R-:W-:Y:S02]  /*1a540*/  SHF.R.U32.HI R29, RZ, 0x10, R169.reuse ;  /* 0x00000010ff1d7819 */ /* 0x100fe400000116a9 */
[----:B------:R-:W-:Y:S01]  /*1a550*/  LOP3.LUT R31, R169, 0xff, RZ, 0xc0, !PT ;  /* 0x000000ffa91f7812 */ /* 0x000fe200078ec0ff */
[-C--:B------:R-:W-:Y:S01]  /*1a560*/  HMMA.16816.F32.BF16 R36, R56, R46.reuse, R36 ;  /* 0x0000002e3824723c */ /* 0x080fe20000041824 */
[----:B------:R-:W2:Y:S03]  /*1a570*/  LDL.LU R137, [R1+0x368] ;  /* 0x0003680001897983 */ /* 0x000ea60000300800 */
[----:B------:R-:W-:Y:S01]  /*1a580*/  LOP3.LUT R44, R175, 0xff, RZ, 0xc0, !PT ;  /* 0x000000ffaf2c7812 */ /* 0x000fe200078ec0ff */
[----:B------:R-:W2:Y:S01]  /*1a590*/  LDL.LU R143, [R1+0x364] ;  /* 0x00036400018f7983 */ /* 0x000ea20000300800 */
[----:B------:R-:W-:Y:S01]  /*1a5a0*/  SHF.R.U32.HI R169, RZ, 0x18, R169 ;  /* 0x00000018ffa97819 */ /* 0x000fe200000116a9 */
[----:B------:R-:W-:Y:S02]  /*1a5b0*/  HMMA.16816.F32.BF16 R24, R48, R46, R24 ;  /* 0x0000002e3018723c */ /* 0x000fe40000041818 */
[----:B------:R-:W2:Y:S02]  /*1a5c0*/  LDL.LU R175, [R1+0x360] ;  /* 0x0003600001af7983 */ /* 0x000ea40000300800 */
[C---:B------:R-:W-:Y:S02]  /*1a5d0*/  LOP3.LUT R28, R140.reuse, 0xffff, RZ, 0xc0, !PT ;  /* 0x0000ffff8c1c7812 */ /* 0x040fe400078ec0ff */
[----:B------:R-:W-:Y:S01]  /*1a5e0*/  LOP3.LUT R29, R29, 0xff, RZ, 0xc0, !PT ;  /* 0x000000ff1d1d7812 */ /* 0x000fe200078ec0ff */
[----:B------:R-:W1:Y:S01]  /*1a5f0*/  LDSM.16.MT88.4 R48, [R213+0x4800] ;  /* 0x00480000d530783b */ /* 0x000e620000004200 */
[--C-:B------:R-:W-:Y:S03]  /*1a600*/  HSET2.LE.AND R47, R94, R147.reuse, PT ;  /* 0x000000935e2f7233 */ /* 0x100fe60003803000 */
[----:B------:R-:W-:Y:S02]  /*1a610*/  LOP3.LUT R94, R157, UR6, R126, 0x96, !PT ;  /* 0x000000069d5e7c12 */ /* 0x000fe4000f8e967e */
[----:B------:R-:W-:Y:S01]  /*1a620*/  SHF.R.U32.HI R30, RZ, 0x8, R3 ;  /* 0x00000008ff1e7819 */ /* 0x000fe20000011603 */
[----:B------:R-:W2:Y:S01]  /*1a630*/  LDL.LU.64 R126, [R1+0x358] ;  /* 0x00035800017e7983 */ /* 0x000ea20000300a00 */
[----:B------:R-:W-:Y:S02]  /*1a640*/  LOP3.LUT R3, R140, 0xff, RZ, 0xc0, !PT ;  /* 0x000000ff8c037812 */ /* 0x000fe400078ec0ff */
[----:B------:R-:W-:Y:S02]  /*1a650*/  SHF.R.U32.HI R28, RZ, 0x8, R28 ;  /* 0x00000008ff1c7819 */ /* 0x000fe4000001161c */
[----:B------:R-:W-:Y:S02]  /*1a660*/  PRMT R169, R29, 0x5410, R169 ;  /* 0x000054101da97816 */ /* 0x000fe400000000a9 */
[----:B------:R-:W-:Y:S02]  /*1a670*/  SHF.R.U32.HI R29, RZ, 0x10, R140 ;  /* 0x00000010ff1d7819 */ /* 0x000fe4000001168c */
[----:B------:R-:W-:Y:S02]  /*1a680*/  LOP3.LUT R0, R151, UR6, R240, 0x96, !PT ;  /* 0x0000000697007c12 */ /* 0x000fe4000f8e96f0 */
[----:B------:R-:W-:Y:S02]  /*1a690*/  PRMT R30, R31, 0x5410, R30 ;  /* 0x000054101f1e7816 */ /* 0x000fe4000000001e */
[----:B------:R-:W-:Y:S02]  /*1a6a0*/  PRMT R151, R44, 0x5410, R162 ;  /* 0x000054102c977816 */ /* 0x000fe400000000a2 */
[----:B------:R-:W-:Y:S02]  /*1a6b0*/  PRMT R44, R3, 0x5410, R28 ;  /* 0x00005410032c7816 */ /* 0x000fe4000000001c */
[----:B------:R-:W-:Y:S02]  /*1a6c0*/  SHF.R.U32.HI R140, RZ, 0x18, R140 ;  /* 0x00000018ff8c7819 */ /* 0x000fe4000001168c */
[----:B------:R-:W-:Y:S02]  /*1a6d0*/  LOP3.LUT R3, R29, 0xff, RZ, 0xc0, !PT ;  /* 0x000000ff1d037812 */ /* 0x000fe400078ec0ff */
[--C-:B------:R-:W-:Y:S02]  /*1a6e0*/  HSET2.LE.AND R28, R30, R147.reuse, PT ;  /* 0x000000931e1c7233 */ /* 0x100fe40003803000 */
[--C-:B------:R-:W-:Y:S02]  /*1a6f0*/  HSET2.LE.AND R29, R169, R147.reuse, PT ;  /* 0x00000093a91d7233 */ /* 0x100fe40003803000 */
[--C-:B------:R-:W-:Y:S02]  /*1a700*/  HSET2.LE.AND R30, R53, R147.reuse, PT ;  /* 0x00000093351e7233 */ /* 0x100fe40003803000 */
[--C-:B------:R-:W-:Y:S02]  /*1a710*/  HSET2.LE.AND R31, R52, R147.reuse, PT ;  /* 0x00000093341f7233 */ /* 0x100fe40003803000 */
[----:B------:R-:W-:Y:S02]  /*1a720*/  PRMT R3, R3, 0x5410, R140 ;  /* 0x0000541003037816 */ /* 0x000fe4000000008c */
[--C-:B------:R-:W-:Y:S02]  /*1a730*/  HSET2.LE.AND R44, R44, R147.reuse, PT ;  /* 0x000000932c2c7233 */ /* 0x100fe40003803000 */
[--C-:B------:R-:W-:Y:S02]  /*1a740*/  HSET2.LE.AND R46, R95, R147.reuse, PT ;  /* 0x000000935f2e7233 */ /* 0x100fe40003803000 */
[--C-:B------:R-:W-:Y:S02]  /*1a750*/  HSET2.LE.AND R45, R3, R147.reuse, PT ;  /* 0x00000093032d7233 */ /* 0x100fe40003803000 */
[----:B------:R-:W-:Y:S02]  /*1a760*/  LOP3.LUT R47, R47, R125, RZ, 0xc0, !PT ;  /* 0x0000007d2f2f7212 */ /* 0x000fe400078ec0ff */
[----:B------:R-:W-:Y:S02]  /*1a770*/  LOP3.LUT R55, R152, 0xff, RZ, 0xc0, !PT ;  /* 0x000000ff98377812 */ /* 0x000fe400078ec0ff */
[----:B------:R-:W-:Y:S02]  /*1a780*/  SHF.R.U32.HI R3, RZ, 0x8, R54 ;  /* 0x00000008ff037819 */ /* 0x000fe40000011636 */
[----:B------:R-:W-:Y:S02]  /*1a790*/  SHF.R.U32.HI R152, RZ, 0x18, R152 ;  /* 0x00000018ff987819 */ /* 0x000fe40000011698 */
[----:B------:R-:W-:Y:S02]  /*1a7a0*/  LOP3.LUT R56, R2, 0xff, RZ, 0xc0, !PT ;  /* 0x000000ff02387812 */ /* 0x000fe400078ec0ff */
[----:B------:R-:W-:Y:S02]  /*1a7b0*/  LOP3.LUT R95, R155, UR6, R248, 0x96, !PT ;  /* 0x000000069b5f7c12 */ /* 0x000fe4000f8e96f8 */
[----:B------:R-:W-:Y:S02]  /*1a7c0*/  LOP3.LUT R125, R158, 0xff, RZ, 0xc0, !PT ;  /* 0x000000ff9e7d7812 */ /* 0x000fe400078ec0ff */
[----:B----4-:R-:W-:Y:S02]  /*1a7d0*/  LOP3.LUT R46, R46, R124, RZ, 0xc0, !PT ;  /* 0x0000007c2e2e7212 */ /* 0x010fe400078ec0ff */
[----:B------:R-:W-:Y:S02]  /*1a7e0*/  SHF.R.U32.HI R124, RZ, 0x10, R158 ;  /* 0x00000010ff7c7819 */ /* 0x000fe4000001169e */
[----:B---3--:R-:W-:Y:S02]  /*1a7f0*/  LOP3.LUT R45, R45, R123, RZ, 0xc0, !PT ;  /* 0x0000007b2d2d7212 */ /* 0x008fe400078ec0ff */
[----:B------:R-:W-:Y:S02]  /*1a800*/  LOP3.LUT R123, R156, 0xff, RZ, 0xc0, !PT ;  /* 0x000000ff9c7b7812 */ /* 0x000fe400078ec0ff */
[----:B------:R-:W-:Y:S02]  /*1a810*/  LOP3.LUT R30, R30, R120, RZ, 0xc0, !PT ;  /* 0x000000781e1e7212 */ /* 0x000fe400078ec0ff */
[----:B------:R-:W-:Y:S02]  /*1a820*/  LOP3.LUT R31, R31, R121, RZ, 0xc0, !PT ;  /* 0x000000791f1f7212 */ /* 0x000fe400078ec0ff */
[----:B--2---:R-:W-:Y:S02]  /*1a830*/  LOP3.LUT R44, R44, R122, RZ, 0xc0, !PT ;  /* 0x0000007a2c2c7212 */ /* 0x004fe400078ec0ff */
[----:B------:R-:W-:Y:S02]  /*1a840*/  LOP3.LUT R120, R156, 0xffff, RZ, 0xc0, !PT ;  /* 0x0000ffff9c787812 */ /* 0x000fe400078ec0ff */
[----:B------:R-:W-:Y:S02]  /*1a850*/  LOP3.LUT R29, R29, R119, RZ, 0xc0, !PT ;  /* 0x000000771d1d7212 */ /* 0x000fe400078ec0ff */
[----:B------:R-:W-:Y:S02]  /*1a860*/  LOP3.LUT R119, R154, 0xff, RZ, 0xc0, !PT ;  /* 0x000000ff9a777812 */ /* 0x000fe400078ec0ff */
[----:B------:R-:W-:Y:S02]  /*1a870*/  LOP3.LUT R28, R28, R118, RZ, 0xc0, !PT ;  /* 0x000000761c1c7212 */ /* 0x000fe400078ec0ff */
[----:B------:R-:W-:Y:S02]  /*1a880*/  LOP3.LUT R118, R154, 0xffff, RZ, 0xc0, !PT ;  /* 0x0000ffff9a767812 */ /* 0x000fe400078ec0ff */
[----:B------:R-:W-:Y:S02]  /*1a890*/  SHF.R.U32.HI R122, RZ, 0x10, R154 ;  /* 0x00000010ff7a7819 */ /* 0x000fe4000001169a */
[----:B------:R-:W-:Y:S01]  /*1a8a0*/  SHF.R.U32.HI R121, RZ, 0x10, R156 ;  /* 0x00000010ff797819 */ /* 0x000fe2000001169c */
[-C--:B------:R-:W-:Y:S01]  /*1a8b0*/  HMMA.16816.F32.BF16 R4, R28, R40.reuse, R4 ;  /* 0x000000281c04723c */ /* 0x080fe20000041804 */
[----:B------:R-:W-:Y:S04]  /*1a8c0*/  MUFU.EX2 R137, R137 ;  /* 0x0000008900897308 */ /* 0x000fe80000000800 */
[----:B------:R-:W-:Y:S01]  /*1a8d0*/  SHF.R.U32.HI R154, RZ, 0x18, R154 ;  /* 0x00000018ff9a7819 */ /* 0x000fe2000001169a */
[C---:B------:R-:W-:Y:S05]  /*1a8e0*/  HMMA.16816.F32.BF16 R8, R44.reuse, R40, R8 ;  /* 0x000000282c08723c */ /* 0x040fea0000041808 */
[----:B------:R-:W-:Y:S01]  /*1a8f0*/  MUFU.EX2 R175, R175 ;  /* 0x000000af00af7308 */ /* 0x000fe20000000800 */
[----:B------:R-:W-:Y:S01]  /*1a900*/  SHF.R.U32.HI R156, RZ, 0x18, R156 ;  /* 0x00000018ff9c7819 */ /* 0x000fe2000001169c */
[-C--:B------:R-:W-:Y:S04]  /*1a910*/  HMMA.16816.F32.BF16 R16, R44, R42.reuse, R16 ;  /* 0x0000002a2c10723c */ /* 0x080fe80000041810 */
[----:B------:R-:W-:Y:S02]  /*1a920*/  SHF.R.U32.HI R41, RZ, 0x8, R99 ;  /* 0x00000008ff297819 */ /* 0x000fe40000011663 */
[C---:B------:R-:W-:Y:S05]  /*1a930*/  HMMA.16816.F32.BF16 R12, R28.reuse, R42, R12 ;  /* 0x0000002a1c0c723c */ /* 0x040fea000004180c */
[----:B------:R-:W-:Y:S01]  /*1a940*/  PRMT R99, R55, 0x5410, R3 ;  /* 0x0000541037637816 */ /* 0x000fe20000000003 */
[-C--:B-1----:R-:W-:Y:S01]  /*1a950*/  HMMA.16816.F32.BF16 R20, R28, R48.reuse, R20 ;  /* 0x000000301c14723c */ /* 0x082fe20000041814 */
[----:B------:R-:W1:Y:S04]  /*1a960*/  LDSM.16.MT88.4 R52, [R212+0x4c00] ;  /* 0x004c0000d434783b */ /* 0x000e680000004200 */
[----:B------:R-:W-:Y:S01]  /*1a970*/  LOP3.LUT R40, R102, 0xff, RZ, 0xc0, !PT ;  /* 0x000000ff66287812 */ /* 0x000fe200078ec0ff */
[C---:B------:R-:W-:Y:S05]  /*1a980*/  HMMA.16816.F32.BF16 R32, R44.reuse, R48, R32 ;  /* 0x000000302c20723c */ /* 0x040fea0000041820 */
[----:B------:R-:W-:Y:S01]  /*1a990*/  LOP3.LUT R3, R0, 0xffff, RZ, 0xc0, !PT ;  /* 0x0000ffff00037812 */ /* 0x000fe200078ec0ff */
[-C--:B------:R-:W-:Y:S01]  /*1a9a0*/  HMMA.16816.F32.BF16 R36, R44, R50.reuse, R36 ;  /* 0x000000322c24723c */ /* 0x080fe20000041824 */
[----:B------:R-:W2:Y:S04]  /*1a9b0*/  LDSM.16.MT88.4 R44, [R213+0x4c00] ;  /* 0x004c0000d52c783b */ /* 0x000ea80000004200 */
[----:B------:R-:W-:Y:S01]  /*1a9c0*/  PRMT R57, R40, 0x5410, R150 ;  /* 0x0000541028397816 */ /* 0x000fe20000000096 */
[----:B------:R-:W-:Y:S05]  /*1a9d0*/  HMMA.16816.F32.BF16 R24, R28, R50, R24 ;  /* 0x000000321c18723c */ /* 0x000fea0000041818 */
[--C-:B------:R-:W-:Y:S02]  /*1a9e0*/  SHF.R.U32.HI R40, RZ, 0x10, R0.reuse ;  /* 0x00000010ff287819 */ /* 0x100fe40000011600 */
[----:B------:R-:W-:Y:S04]  /*1a9f0*/  LOP3.LUT R42, R0, 0xff, RZ, 0xc0, !PT ;  /* 0x000000ff002a7812 */ /* 0x000fe800078ec0ff */
[----:B------:R-:W-:Y:S02]  /*1aa00*/  SHF.R.U32.HI R43, RZ, 0x18, R0 ;  /* 0x00000018ff2b7819 */ /* 0x000fe40000011600 */
[----:B------:R-:W-:Y:S02]  /*1aa10*/  LOP3.LUT R0, R2, 0xffff, RZ, 0xc0, !PT ;  /* 0x0000ffff02007812 */ /* 0x000fe400078ec0ff */
[----:B------:R-:W-:Y:S02]  /*1aa20*/  SHF.R.U32.HI R3, RZ, 0x8, R3 ;  /* 0x00000008ff037819 */ /* 0x000fe40000011603 */
[----:B------:R-:W-:Y:S02]  /*1aa30*/  PRMT R58, R115, 0x5410, R41 ;  /* 0x00005410733a7816 */ /* 0x000fe40000000029 */
[----:B------:R-:W-:Y:S02]  /*1aa40*/  LOP3.LUT R41, R114, 0xff, RZ, 0xc0, !PT ;  /* 0x000000ff72297812 */ /* 0x000fe400078ec0ff */
[----:B------:R-:W-:Y:S02]  /*1aa50*/  LOP3.LUT R40, R40, 0xff, RZ, 0xc0, !PT ;  /* 0x000000ff28287812 */ /* 0x000fe400078ec0ff */
[----:B------:R-:W-:Y:S02]  /*1aa60*/  SHF.R.U32.HI R0, RZ, 0x8, R0 ;  /* 0x00000008ff007819 */ /* 0x000fe40000011600 */
[----:B------:R-:W-:Y:S02]  /*1aa70*/  PRMT R42, R42, 0x5410, R3 ;  /* 0x000054102a2a7816 */ /* 0x000fe40000000003 */
[----:B------:R-:W-:Y:S02]  /*1aa80*/  SHF.R.U32.HI R3, RZ, 0x10, R2 ;  /* 0x00000010ff037819 */ /* 0x000fe40000011602 */
        /* <DEDUP_REMOVED lines=10> */
[----:B------:R-:W-:Y:S02]  /*1ab30*/  LOP3.LUT R40, R40, R126, RZ, 0xc0, !PT ;  /* 0x0000007e28287212 */ /* 0x000fe400078ec0ff */
[----:B------:R-:W-:Y:S02]  /*1ab40*/  LOP3.LUT R41, R41, R127, RZ, 0xc0, !PT ;  /* 0x0000007f29297212 */ /* 0x000fe400078ec0ff */
[----:B------:R-:W-:Y:S02]  /*1ab50*/  LOP3.LUT R42, R42, R130, RZ, 0xc0, !PT ;  /* 0x000000822a2a7212 */ /* 0x000fe400078ec0ff */
[----:B------:R-:W-:Y:S02]  /*1ab60*/  LOP3.LUT R43, R43, R112, RZ, 0xc0, !PT ;  /* 0x000000702b2b7212 */ /* 0x000fe400078ec0ff */
[--C-:B------:R-:W-:Y:S02]  /*1ab70*/  HSET2.LE.AND R0, R56, R147.reuse, PT ;  /* 0x0000009338007233 */ /* 0x100fe40003803000 */
[--C-:B------:R-:W-:Y:S02]  /*1ab80*/  HSET2.LE.AND R2, R2, R147.reuse, PT ;  /* 0x0000009302027233 */ /* 0x100fe40003803000 */
[--C-:B------:R-:W-:Y:S01]  /*1ab90*/  HSET2.LE.AND R3, R99, R147.reuse, PT ;  /* 0x0000009363037233 */ /* 0x100fe20003803000 */
[-C--:B-1----:R-:W-:Y:S05]  /*1aba0*/  HMMA.16816.F32.BF16 R4, R40, R52.reuse, R4 ;  /* 0x000000342804723c */ /* 0x082fea0000041804 */
[--C-:B------:R-:W-:Y:S02]  /*1abb0*/  HSET2.LE.AND R48, R59, R147.reuse, PT ;  /* 0x000000933b307233 */ /* 0x100fe40003803000 */
[----:B------:R-:W-:Y:S01]  /*1abc0*/  LOP3.LUT R28, R0, R131, RZ, 0xc0, !PT ;  /* 0x00000083001c7212 */ /* 0x000fe200078ec0ff */
[----:B------:R-:W1:Y:S03]  /*1abd0*/  LDSM.16.MT88.4 R56, [R212+0x5000] ;  /* 0x00500000d438783b */ /* 0x000e660000004200 */
[----:B------:R-:W-:Y:S02]  /*1abe0*/  LOP3.LUT R29, R2, R136, RZ, 0xc0, !PT ;  /* 0x00000088021d7212 */ /* 0x000fe400078ec0ff */
[----:B------:R-:W-:Y:S02]  /*1abf0*/  LOP3.LUT R30, R3, R116, RZ, 0xc0, !PT ;  /* 0x00000074031e7212 */ /* 0x000fe400078ec0ff */
[----:B------:R-:W-:Y:S02]  /*1ac00*/  LOP3.LUT R31, R48, R113, RZ, 0xc0, !PT ;  /* 0x00000071301f7212 */ /* 0x000fe400078ec0ff */
[----:B------:R-:W-:Y:S02]  /*1ac10*/  SHF.R.U32.HI R0, RZ, 0x8, R225 ;  /* 0x00000008ff007819 */ /* 0x000fe400000116e1 */
[----:B------:R-:W-:Y:S02]  /*1ac20*/  LOP3.LUT R3, R186, 0xffff, RZ, 0xc0, !PT ;  /* 0x0000ffffba037812 */ /* 0x000fe400078ec0ff */
[----:B------:R-:W-:Y:S01]  /*1ac30*/  PRMT R126, R132, 0x5410, R0 ;  /* 0x00005410847e7816 */ /* 0x000fe20000000000 */
[C---:B------:R-:W-:Y:S04]  /*1ac40*/  HMMA.16816.F32.BF16 R8, R28.reuse, R52, R8 ;  /* 0x000000341c08723c */ /* 0x040fe80000041808 */
[----:B------:R-:W-:Y:S02]  /*1ac50*/  LOP3.LUT R2, R186, 0xff, RZ, 0xc0, !PT ;  /* 0x000000ffba027812 */ /* 0x000fe400078ec0ff */
[----:B------:R-:W-:Y:S01]  /*1ac60*/  SHF.R.U32.HI R3, RZ, 0x8, R3 ;  /* 0x00000008ff037819 */ /* 0x000fe20000011603 */
[-C--:B------:R-:W-:Y:S04]  /*1ac70*/  HMMA.16816.F32.BF16 R16, R28, R54.reuse, R16 ;  /* 0x000000361c10723c */ /* 0x080fe80000041810 */
[--C-:B------:R-:W-:Y:S02]  /*1ac80*/  SHF.R.U32.HI R0, RZ, 0x10, R186.reuse ;  /* 0x00000010ff007819 */ /* 0x100fe400000116ba */
[----:B------:R-:W-:Y:S01]  /*1ac90*/  PRMT R52, R2, 0x5410, R3 ;  /* 0x0000541002347816 */ /* 0x000fe20000000003 */
[C---:B------:R-:W-:Y:S04]  /*1aca0*/  HMMA.16816.F32.BF16 R12, R40.reuse, R54, R12 ;  /* 0x00000036280c723c */ /* 0x040fe8000004180c */
[----:B------:R-:W-:Y:S02]  /*1acb0*/  SHF.R.U32.HI R48, RZ, 0x18, R186 ;  /* 0x00000018ff307819 */ /* 0x000fe400000116ba */
[----:B------:R-:W-:Y:S01]  /*1acc0*/  LOP3.LUT R0, R0, 0xff, RZ, 0xc0, !PT ;  /* 0x000000ff00007812 */ /* 0x000fe200078ec0ff */
[-C--:B--2---:R-:W-:Y:S04]  /*1acd0*/  HMMA.16816.F32.BF16 R20, R40, R44.reuse, R20 ;  /* 0x0000002c2814723c */ /* 0x084fe80000041814 */
[----:B------:R-:W-:Y:S02]  /*1ace0*/  LOP3.LUT R2, R170, 0xffff, RZ, 0xc0, !PT ;  /* 0x0000ffffaa027812 */ /* 0x000fe400078ec0ff */
[----:B------:R-:W-:Y:S01]  /*1acf0*/  SHF.R.U32.HI R3, RZ, 0x10, R170 ;  /* 0x00000010ff037819 */ /* 0x000fe200000116aa */
[C---:B------:R-:W-:Y:S04]  /*1ad00*/  HMMA.16816.F32.BF16 R32, R28.reuse, R44, R32 ;  /* 0x0000002c1c20723c */ /* 0x040fe80000041820 */
[----:B------:R-:W-:Y:S02]  /*1ad10*/  PRMT R0, R0, 0x5410, R48 ;  /* 0x0000541000007816 */ /* 0x000fe40000000030 */
[--C-:B------:R-:W-:Y:S01]  /*1ad20*/  HSET2.LE.AND R48, R52, R147.reuse, PT ;  /* 0x0000009334307233 */ /* 0x100fe20003803000 */
[-C--:B------:R-:W-:Y:S01]  /*1ad30*/  HMMA.16816.F32.BF16 R36, R28, R46.reuse, R36 ;  /* 0x0000002e1c24723c */ /* 0x080fe20000041824 */
[----:B------:R-:W2:Y:S03]  /*1ad40*/  LDSM.16.MT88.4 R52, [R213+0x5000] ;  /* 0x00500000d534783b */ /* 0x000ea60000004200 */
[----:B------:R-:W-:Y:S02]  /*1ad50*/  LOP3.LUT R51, R170, 0xff, RZ, 0xc0, !PT ;  /* 0x000000ffaa337812 */ /* 0x000fe400078ec0ff */
[----:B------:R-:W-:Y:S01]  /*1ad60*/  SHF.R.U32.HI R50, RZ, 0x18, R170 ;  /* 0x00000018ff327819 */ /* 0x000fe200000116aa */
[----:B------:R-:W-:Y:S01]  /*1ad70*/  HMMA.16816.F32.BF16 R24, R40, R46, R24 ;  /* 0x0000002e2818723c */ /* 0x000fe20000041818 */
[----:B------:R-:W3:Y:S03]  /*1ad80*/  LDSM.16.MT88.4 R44, [R212+0x5400] ;  /* 0x00540000d42c783b */ /* 0x000ee60000004200 */
[----:B------:R-:W-:Y:S02]  /*1ad90*/  SHF.R.U32.HI R49, RZ, 0x8, R2 ;  /* 0x00000008ff317819 */ /* 0x000fe40000011602 */
[----:B------:R-:W-:Y:S02]  /*1ada0*/  LOP3.LUT R3, R3, 0xff, RZ, 0xc0, !PT ;  /* 0x000000ff03037812 */ /* 0x000fe400078ec0ff */
[----:B------:R-:W-:Y:S03]  /*1adb0*/  PRMT R102, R51, 0x5410, R49 ;  /* 0x0000541033667816 */ /* 0x000fe60000000031 */
[----:B------:R-:W-:Y:S02]  /*1adc0*/  PRMT R3, R3, 0x5410, R50 ;  /* 0x0000541003037816 */ /* 0x000fe40000000032 */
[--C-:B------:R-:W-:Y:S02]  /*1add0*/  HSET2.LE.AND R49, R0, R147.reuse, PT ;  /* 0x0000009300317233 */ /* 0x100fe40003803000 */
[--C-:B------:R-:W-:Y:S02]  /*1ade0*/  HSET2.LE.AND R50, R148, R147.reuse, PT ;  /* 0x0000009394327233 */ /* 0x100fe40003803000 */
[--C-:B------:R-:W-:Y:S02]  /*1adf0*/  HSET2.LE.AND R51, R149, R147.reuse, PT ;  /* 0x0000009395337233 */ /* 0x100fe40003803000 */
        /* <DEDUP_REMOVED lines=9> */
[----:B------:R-:W-:Y:S04]  /*1ae90*/  LOP3.LUT R28, R28, R92, RZ, 0xc0, !PT ;  /* 0x0000005c1c1c7212 */ /* 0x000fe800078ec0ff */
[----:B------:R-:W-:Y:S02]  /*1aea0*/  LOP3.LUT R29, R29, R91, RZ, 0xc0, !PT ;  /* 0x0000005b1d1d7212 */ /* 0x000fe400078ec0ff */
[----:B------:R-:W-:Y:S02]  /*1aeb0*/  LOP3.LUT R30, R30, R88, RZ, 0xc0, !PT ;  /* 0x000000581e1e7212 */ /* 0x000fe400078ec0ff */
[----:B------:R-:W-:Y:S02]  /*1aec0*/  LOP3.LUT R31, R31, R87, RZ, 0xc0, !PT ;  /* 0x000000571f1f7212 */ /* 0x000fe400078ec0ff */
[C---:B------:R-:W-:Y:S02]  /*1aed0*/  LOP3.LUT R0, R95.reuse, 0xffff, RZ, 0xc0, !PT ;  /* 0x0000ffff5f007812 */ /* 0x040fe400078ec0ff */
[----:B------:R-:W-:Y:S02]  /*1aee0*/  SHF.R.U32.HI R2, RZ, 0x8, R118 ;  /* 0x00000008ff027819 */ /* 0x000fe40000011676 */
[----:B------:R-:W-:Y:S01]  /*1aef0*/  SHF.R.U32.HI R3, RZ, 0x8, R120 ;  /* 0x00000008ff037819 */ /* 0x000fe20000011678 */
[C---:B------:R-:W-:Y:S04]  /*1af00*/  HMMA.16816.F32.BF16 R8, R28.reuse, R56, R8 ;  /* 0x000000381c08723c */ /* 0x040fe80000041808 */
[----:B------:R-:W-:Y:S02]  /*1af10*/  LOP3.LUT R41, R95, 0xff, RZ, 0xc0, !PT ;  /* 0x000000ff5f297812 */ /* 0x000fe400078ec0ff */
[----:B------:R-:W-:Y:S01]  /*1af20*/  SHF.R.U32.HI R0, RZ, 0x8, R0 ;  /* 0x00000008ff007819 */ /* 0x000fe20000011600 */
[-C--:B------:R-:W-:Y:S04]  /*1af30*/  HMMA.16816.F32.BF16 R16, R28, R58.reuse, R16 ;  /* 0x0000003a1c10723c */ /* 0x080fe80000041810 */
[----:B------:R-:W-:Y:S02]  /*1af40*/  PRMT R112, R119, 0x5410, R2 ;  /* 0x0000541077707816 */ /* 0x000fe40000000002 */
[----:B------:R-:W-:Y:S01]  /*1af50*/  PRMT R74, R123, 0x5410, R3 ;  /* 0x000054107b4a7816 */ /* 0x000fe20000000003 */
[C---:B------:R-:W-:Y:S04]  /*1af60*/  HMMA.16816.F32.BF16 R12, R48.reuse, R58, R12 ;  /* 0x0000003a300c723c */ /* 0x040fe8000004180c */
[----:B------:R-:W-:Y:S02]  /*1af70*/  LOP3.LUT R40, R122, 0xff, RZ, 0xc0, !PT ;  /* 0x000000ff7a287812 */ /* 0x000fe400078ec0ff */
[----:B------:R-:W-:Y:S01]  /*1af80*/  LOP3.LUT R2, R121, 0xff, RZ, 0xc0, !PT ;  /* 0x000000ff79027812 */ /* 0x000fe200078ec0ff */
[-C--:B--2---:R-:W-:Y:S04]  /*1af90*/  HMMA.16816.F32.BF16 R20, R48, R52.reuse, R20 ;  /* 0x000000343014723c */ /* 0x084fe80000041814 */
[----:B------:R-:W-:Y:S02]  /*1afa0*/  PRMT R42, R41, 0x5410, R0 ;  /* 0x00005410292a7816 */ /* 0x000fe40000000000 */
[----:B------:R-:W-:Y:S01]  /*1afb0*/  SHF.R.U32.HI R3, RZ, 0x10, R95 ;  /* 0x00000010ff037819 */ /* 0x000fe2000001165f */
[C---:B------:R-:W-:Y:S04]  /*1afc0*/  HMMA.16816.F32.BF16 R32, R28.reuse, R52, R32 ;  /* 0x000000341c20723c */ /* 0x040fe80000041820 */
[----:B------:R-:W-:Y:S02]  /*1afd0*/  LOP3.LUT R0, R94, 0xffff, RZ, 0xc0, !PT ;  /* 0x0000ffff5e007812 */ /* 0x000fe400078ec0ff */
[----:B------:R-:W-:Y:S01]  /*1afe0*/  LOP3.LUT R99, R161, UR6, R134, 0x96, !PT ;  /* 0x00000006a1637c12 */ /* 0x000fe2000f8e9686 */
[-C--:B------:R-:W-:Y:S01]  /*1aff0*/  HMMA.16816.F32.BF16 R36, R28, R54.reuse, R36 ;  /* 0x000000361c24723c */ /* 0x080fe20000041824 */
[----:B------:R-:W2:Y:S03]  /*1b000*/  LDL.LU.64 R134, [R1+0x350] ;  /* 0x0003500001867983 */ /* 0x000ea60000300a00 */
[----:B------:R-:W-:Y:S01]  /*1b010*/  PRMT R43, R40, 0x5410, R154 ;  /* 0x00005410282b7816 */ /* 0x000fe2000000009a */
[----:B------:R-:W4:Y:S01]  /*1b020*/  LDL.LU R225, [R1+0x348] ;  /* 0x0003480001e17983 */ /* 0x000f220000300800 */
[----:B------:R-:W-:Y:S01]  /*1b030*/  PRMT R56, R2, 0x5410, R156 ;  /* 0x0000541002387816 */ /* 0x000fe2000000009c */
[----:B------:R-:W-:Y:S02]  /*1b040*/  HMMA.16816.F32.BF16 R24, R48, R54, R24 ;  /* 0x000000363018723c */ /* 0x000fe40000041818 */
[----:B------:R-:W4:Y:S02]  /*1b050*/  LDL.LU R132, [R1+0x344] ;  /* 0x0003440001847983 */ /* 0x000f240000300800 */
[----:B------:R-:W-:Y:S02]  /*1b060*/  LOP3.LUT R41, R3, 0xff, RZ, 0xc0, !PT ;  /* 0x000000ff03297812 */ /* 0x000fe400078ec0ff */
[----:B------:R-:W-:Y:S02]  /*1b070*/  SHF.R.U32.HI R2, RZ, 0x10, R94 ;  /* 0x00000010ff027819 */ /* 0x000fe4000001165e */
[----:B------:R-:W-:Y:S03]  /*1b080*/  LOP3.LUT R40, R94, 0xff, RZ, 0xc0, !PT ;  /* 0x000000ff5e287812 */ /* 0x000fe600078ec0ff */
[----:B------:R-:W-:Y:S02]  /*1b090*/  SHF.R.U32.HI R3, RZ, 0x8, R0 ;  /* 0x00000008ff037819 */ /* 0x000fe40000011600 */
[----:B------:R-:W-:Y:S02]  /*1b0a0*/  SHF.R.U32.HI R94, RZ, 0x18, R94 ;  /* 0x00000018ff5e7819 */ /* 0x000fe4000001165e */
[----:B------:R-:W-:Y:S02]  /*1b0b0*/  LOP3.LUT R0, R2, 0xff, RZ, 0xc0, !PT ;  /* 0x000000ff02007812 */ /* 0x000fe400078ec0ff */
[----:B------:R-:W-:Y:S02]  /*1b0c0*/  PRMT R3, R40, 0x5410, R3 ;  /* 0x0000541028037816 */ /* 0x000fe40000000003 */
[----:B------:R-:W-:Y:S02]  /*1b0d0*/  PRMT R2, R0, 0x5410, R94 ;  /* 0x0000541000027816 */ /* 0x000fe4000000005e */
[--C-:B------:R-:W-:Y:S02]  /*1b0e0*/  HSET2.LE.AND R31, R56, R147.reuse, PT ;  /* 0x00000093381f7233 */ /* 0x100fe40003803000 */
[--C-:B------:R-:W-:Y:S01]  /*1b0f0*/  HSET2.LE.AND R0, R3, R147.reuse, PT ;  /* 0x0000009303007233 */ /* 0x100fe20003803000 */
[----:B------:R-:W1:Y:S01]  /*1b100*/  LDSM.16.MT88.4 R56, [R213+0x5400] ;  /* 0x00540000d538783b */ /* 0x000e620000004200 */
[----:B------:R-:W-:Y:S02]  /*1b110*/  LOP3.LUT R3, R174, 0xff, RZ, 0xc0, !PT ;  /* 0x000000ffae037812 */ /* 0x000fe400078ec0ff */
[----:B------:R-:W-:Y:S01]  /*1b120*/  LOP3.LUT R31, R31, R61, RZ, 0xc0, !PT ;  /* 0x0000003d1f1f7212 */ /* 0x000fe200078ec0ff */
[----:B------:R-:W4:Y:S01]  /*1b130*/  LDL.LU R174, [R1+0x340] ;  /* 0x0003400001ae7983 */ /* 0x000f220000300800 */
[----:B------:R-:W-:Y:S02]  /*1b140*/  PRMT R61, R3, 0x5410, R133 ;  /* 0x00005410033d7816 */ /* 0x000fe40000000085 */
[----:B------:R-:W-:Y:S01]  /*1b150*/  SHF.R.U32.HI R95, RZ, 0x18, R95 ;  /* 0x00000018ff5f7819 */ /* 0x000fe2000001165f */
[----:B------:R-:W4:Y:S01]  /*1b160*/  LDL.LU R133, [R1+0x33c] ;  /* 0x00033c0001857983 */ /* 0x000f220000300800 */
[--C-:B------:R-:W-:Y:S02]  /*1b170*/  HSET2.LE.AND R40, R42, R147.reuse, PT ;  /* 0x000000932a287233 */ /* 0x100fe40003803000 */
        /* <DEDUP_REMOVED lines=10> */
[----:B------:R-:W-:Y:S01]  /*1b220*/  LOP3.LUT R28, R0, R86, RZ, 0xc0, !PT ;  /* 0x00000056001c7212 */ /* 0x000fe200078ec0ff */
[-C--:B---3--:R-:W-:Y:S05]  /*1b230*/  HMMA.16816.F32.BF16 R4, R40, R44.reuse, R4 ;  /* 0x0000002c2804723c */ /* 0x088fea0000041804 */
[----:B------:R-:W-:Y:S02]  /*1b240*/  LOP3.LUT R29, R2, R85, RZ, 0xc0, !PT ;  /* 0x00000055021d7212 */ /* 0x000fe400078ec0ff */
[----:B------:R-:W-:Y:S04]  /*1b250*/  LOP3.LUT R30, R30, R62, RZ, 0xc0, !PT ;  /* 0x0000003e1e1e7212 */ /* 0x000fe800078ec0ff */
[--C-:B------:R-:W-:Y:S02]  /*1b260*/  SHF.R.U32.HI R2, RZ, 0x10, R168.reuse ;  /* 0x00000010ff027819 */ /* 0x100fe400000116a8 */
[----:B------:R-:W-:Y:S01]  /*1b270*/  SHF.R.U32.HI R48, RZ, 0x18, R168 ;  /* 0x00000018ff307819 */ /* 0x000fe200000116a8 */
[C---:B------:R-:W-:Y:S04]  /*1b280*/  HMMA.16816.F32.BF16 R8, R28.reuse, R44, R8 ;  /* 0x0000002c1c08723c */ /* 0x040fe80000041808 */
[----:B------:R-:W-:Y:S02]  /*1b290*/  LOP3.LUT R2, R2, 0xff, RZ, 0xc0, !PT ;  /* 0x000000ff02027812 */ /* 0x000fe400078ec0ff */
[----:B------:R-:W-:Y:S01]  /*1b2a0*/  SHF.R.U32.HI R51, RZ, 0x8, R167 ;  /* 0x00000008ff337819 */ /* 0x000fe200000116a7 */
[-C--:B------:R-:W-:Y:S04]  /*1b2b0*/  HMMA.16816.F32.BF16 R16, R28, R46.reuse, R16 ;  /* 0x0000002e1c10723c */ /* 0x080fe80000041810 */
[----:B------:R-:W-:Y:S02]  /*1b2c0*/  PRMT R53, R2, 0x5410, R48 ;  /* 0x0000541002357816 */ /* 0x000fe40000000030 */
[--C-:B------:R-:W-:Y:S01]  /*1b2d0*/  SHF.R.U32.HI R2, RZ, 0x10, R141.reuse ;  /* 0x00000010ff027819 */ /* 0x100fe2000001168d */
[C---:B------:R-:W-:Y:S04]  /*1b2e0*/  HMMA.16816.F32.BF16 R12, R40.reuse, R46, R12 ;  /* 0x0000002e280c723c */ /* 0x040fe8000004180c */
[----:B------:R-:W-:Y:S02]  /*1b2f0*/  SHF.R.U32.HI R45, RZ, 0x18, R141 ;  /* 0x00000018ff2d7819 */ /* 0x000fe4000001168d */
[----:B------:R-:W-:Y:S01]  /*1b300*/  LOP3.LUT R2, R2, 0xff, RZ, 0xc0, !PT ;  /* 0x000000ff02027812 */ /* 0x000fe200078ec0ff */
[-C--:B-1----:R-:W-:Y:S04]  /*1b310*/  HMMA.16816.F32.BF16 R20, R40, R56.reuse, R20 ;  /* 0x000000382814723c */ /* 0x082fe80000041814 */
[--C-:B------:R-:W-:Y:S02]  /*1b320*/  HSET2.LE.AND R47, R61, R147.reuse, PT ;  /* 0x000000933d2f7233 */ /* 0x100fe40003803000 */
[----:B------:R-:W-:Y:S01]  /*1b330*/  LOP3.LUT R0, R168, 0xffff, RZ, 0xc0, !PT ;  /* 0x0000ffffa8007812 */ /* 0x000fe200078ec0ff */
[C---:B------:R-:W-:Y:S04]  /*1b340*/  HMMA.16816.F32.BF16 R32, R28.reuse, R56, R32 ;  /* 0x000000381c20723c */ /* 0x040fe80000041820 */
[----:B------:R-:W-:Y:S02]  /*1b350*/  LOP3.LUT R47, R47, R60, RZ, 0xc0, !PT ;  /* 0x0000003c2f2f7212 */ /* 0x000fe400078ec0ff */
[----:B------:R-:W-:Y:S01]  /*1b360*/  PRMT R52, R2, 0x5410, R45 ;  /* 0x0000541002347816 */ /* 0x000fe2000000002d */
[-C--:B------:R-:W-:Y:S04]  /*1b370*/  HMMA.16816.F32.BF16 R36, R28, R58.reuse, R36 ;  /* 0x0000003a1c24723c */ /* 0x080fe80000041824 */
[----:B------:R-:W-:Y:S02]  /*1b380*/  LOP3.LUT R50, R171, 0xff, RZ, 0xc0, !PT ;  /* 0x000000ffab327812 */ /* 0x000fe400078ec0ff */
[----:B------:R-:W-:Y:S01]  /*1b390*/  LOP3.LUT R49, R168, 0xff, RZ, 0xc0, !PT ;  /* 0x000000ffa8317812 */ /* 0x000fe200078ec0ff */
[----:B------:R-:W-:Y:S01]  /*1b3a0*/  HMMA.16816.F32.BF16 R24, R40, R58, R24 ;  /* 0x0000003a2818723c */ /* 0x000fe20000041818 */
[----:B------:R-:W-:Y:S01]  /*1b3b0*/  LDSM.16.MT88.4 R40, [R213+0x5800] ;  /* 0x00580000d528783b */ /* 0x000fe20000004200 */
[----:B------:R1:W3:Y:S02]  /*1b3c0*/  MUFU.EX2 R58, R143 ;  /* 0x0000008f003a7308 */ /* 0x0002e40000000800 */
[----:B------:R-:W-:Y:S02]  /*1b3d0*/  SHF.R.U32.HI R0, RZ, 0x8, R0 ;  /* 0x00000008ff007819 */ /* 0x000fe40000011600 */
[----:B------:R-:W-:Y:S02]  /*1b3e0*/  PRMT R74, R172, 0x5410, R51 ;  /* 0x00005410ac4a7816 */ /* 0x000fe40000000033 */
[--C-:B------:R-:W-:Y:S03]  /*1b3f0*/  HSET2.LE.AND R45, R53, R147.reuse, PT ;  /* 0x00000093352d7233 */ /* 0x100fe60003803000 */
[--C-:B------:R-:W-:Y:S02]  /*1b400*/  HSET2.LE.AND R30, R74, R147.reuse, PT ;  /* 0x000000934a1e7233 */ /* 0x100fe40003803000 */
[----:B------:R-:W-:Y:S02]  /*1b410*/  PRMT R62, R50, 0x5410, R166 ;  /* 0x00005410323e7816 */ /* 0x000fe400000000a6 */
[----:B------:R-:W-:Y:S01]  /*1b420*/  LOP3.LUT R45, R45, R63, RZ, 0xc0, !PT ;  /* 0x0000003f2d2d7212 */ /* 0x000fe200078ec0ff */
[----:B------:R-:W-:Y:S01]  /*1b430*/  LDSM.16.MT88.4 R164, [R212+0x5c00] ;  /* 0x005c0000d4a4783b */ /* 0x000fe20000004200 */
[----:B------:R-:W-:Y:S02]  /*1b440*/  PRMT R55, R49, 0x5410, R0 ;  /* 0x0000541031377816 */ /* 0x000fe40000000000 */
[--C-:B------:R-:W-:Y:S02]  /*1b450*/  HSET2.LE.AND R31, R62, R147.reuse, PT ;  /* 0x000000933e1f7233 */ /* 0x100fe40003803000 */
[C---:B------:R-:W-:Y:S02]  /*1b460*/  LOP3.LUT R0, R141.reuse, 0xffff, RZ, 0xc0, !PT ;  /* 0x0000ffff8d007812 */ /* 0x040fe400078ec0ff */
[----:B------:R-:W-:Y:S02]  /*1b470*/  LOP3.LUT R48, R141, 0xff, RZ, 0xc0, !PT ;  /* 0x000000ff8d307812 */ /* 0x000fe400078ec0ff */
[----:B------:R-:W-:Y:S02]  /*1b480*/  SHF.R.U32.HI R44, RZ, 0x8, R0 ;  /* 0x00000008ff2c7819 */ /* 0x000fe40000011600 */
[----:B------:R-:W-:Y:S02]  /*1b490*/  SHF.R.U32.HI R113, RZ, 0x10, R160 ;  /* 0x00000010ff717819 */ /* 0x000fe400000116a0 */
[----:B------:R-:W-:Y:S02]  /*1b4a0*/  PRMT R54, R48, 0x5410, R44 ;  /* 0x0000541030367816 */ /* 0x000fe4000000002c */
[--C-:B------:R-:W-:Y:S01]  /*1b4b0*/  HSET2.LE.AND R44, R55, R147.reuse, PT ;  /* 0x00000093372c7233 */ /* 0x100fe20003803000 */
[----:B------:R-:W1:Y:S01]  /*1b4c0*/  LDSM.16.MT88.4 R48, [R212+0x5800] ;  /* 0x00580000d430783b */ /* 0x000e620000004200 */
[----:B------:R-:W-:Y:S02]  /*1b4d0*/  SHF.R.U32.HI R114, RZ, 0x18, R160 ;  /* 0x00000018ff727819 */ /* 0x000fe400000116a0 */
[----:B------:R-:W-:Y:S02]  /*1b4e0*/  LOP3.LUT R0, R113, 0xff, RZ, 0xc0, !PT ;  /* 0x000000ff71007812 */ /* 0x000fe400078ec0ff */
[----:B------:R-:W-:Y:S02]  /*1b4f0*/  LOP3.LUT R44, R44, R80, RZ, 0xc0, !PT ;  /* 0x000000502c2c7212 */ /* 0x000fe400078ec0ff */
[----:B------:R-:W-:Y:S02]  /*1b500*/  LOP3.LUT R115, R160, 0xffff, RZ, 0xc0, !PT ;  /* 0x0000ffffa0737812 */ /* 0x000fe400078ec0ff */
[----:B------:R-:W-:Y:S02]  /*1b510*/  LOP3.LUT R116, R158, 0xffff, RZ, 0xc0, !PT ;  /* 0x0000ffff9e747812 */ /* 0x000fe400078ec0ff */
[----:B------:R-:W-:Y:S02]  /*1b520*/  PRMT R83, R0, 0x5410, R114 ;  /* 0x0000541000537816 */ /* 0x000fe40000000072 */
[----:B------:R-:W-:Y:S02]  /*1b530*/  SHF.R.U32.HI R159, RZ, 0x18, R158 ;  /* 0x00000018ff9f7819 */ /* 0x000fe4000001169e */
[--C-:B------:R-:W-:Y:S02]  /*1b540*/  HSET2.LE.AND R46, R126, R147.reuse, PT ;  /* 0x000000937e2e7233 */ /* 0x100fe40003803000 */
[----:B------:R-:W-:Y:S02]  /*1b550*/  SHF.R.U32.HI R0, RZ, 0x8, R115 ;  /* 0x00000008ff007819 */ /* 0x000fe40000011673 */
[----:B------:R-:W-:Y:S02]  /*1b560*/  LOP3.LUT R160, R160, 0xff, RZ, 0xc0, !PT ;  /* 0x000000ffa0a07812 */ /* 0x000fe400078ec0ff */
[----:B------:R-:W-:Y:S02]  /*1b570*/  LOP3.LUT R2, R124, 0xff, RZ, 0xc0, !PT ;  /* 0x000000ff7c027812 */ /* 0x000fe400078ec0ff */
[----:B------:R-:W-:Y:S02]  /*1b580*/  PRMT R81, R160, 0x5410, R0 ;  /* 0x00005410a0517816 */ /* 0x000fe40000000000 */
[----:B------:R-:W-:Y:S02]  /*1b590*/  PRMT R82, R2, 0x5410, R159 ;  /* 0x0000541002527816 */ /* 0x000fe4000000009f */
[----:B------:R-:W-:Y:S02]  /*1b5a0*/  LOP3.LUT R46, R46, R93, RZ, 0xc0, !PT ;  /* 0x0000005d2e2e7212 */ /* 0x000fe400078ec0ff */
[--C-:B------:R-:W-:Y:S02]  /*1b5b0*/  HSET2.LE.AND R0, R54, R147.reuse, PT ;  /* 0x0000009336007233 */ /* 0x100fe40003803000 */
[--C-:B------:R-:W-:Y:S02]  /*1b5c0*/  HSET2.LE.AND R2, R52, R147.reuse, PT ;  /* 0x0000009334027233 */ /* 0x100fe40003803000 */
[----:B------:R-:W-:Y:S02]  /*1b5d0*/  LOP3.LUT R30, R30, R103, RZ, 0xc0, !PT ;  /* 0x000000671e1e7212 */ /* 0x000fe400078ec0ff */
[----:B------:R-:W-:Y:S02]  /*1b5e0*/  LOP3.LUT R28, R0, R128, RZ, 0xc0, !PT ;  /* 0x00000080001c7212 */ /* 0x000fe400078ec0ff */
[----:B------:R-:W-:Y:S02]  /*1b5f0*/  LOP3.LUT R29, R2, R117, RZ, 0xc0, !PT ;  /* 0x00000075021d7212 */ /* 0x000fe400078ec0ff */
[----:B------:R-:W-:Y:S01]  /*1b600*/  LOP3.LUT R31, R31, R98, RZ, 0xc0, !PT ;  /* 0x000000621f1f7212 */ /* 0x000fe200078ec0ff */
[-C--:B-1----:R-:W-:Y:S05]  /*1b610*/  HMMA.16816.F32.BF16 R4, R44, R48.reuse, R4 ;  /* 0x000000302c04723c */ /* 0x082fea0000041804 */
[----:B------:R-:W-:Y:S01]  /*1b620*/  SHF.R.U32.HI R3, RZ, 0x8, R116 ;  /* 0x00000008ff037819 */ /* 0x000fe20000011674 */
[C---:B------:R-:W-:Y:S05]  /*1b630*/  HMMA.16816.F32.BF16 R8, R28.reuse, R48, R8 ;  /* 0x000000301c08723c */ /* 0x040fea0000041808 */
[----:B------:R-:W-:Y:S01]  /*1b640*/  PRMT R158, R125, 0x5410, R3 ;  /* 0x000054107d9e7816 */ /* 0x000fe20000000003 */
[-C--:B------:R-:W-:Y:S05]  /*1b650*/  HMMA.16816.F32.BF16 R16, R28, R50.reuse, R16 ;  /* 0x000000321c10723c */ /* 0x080fea0000041810 */
[--C-:B------:R-:W-:Y:S01]  /*1b660*/  SHF.R.U32.HI R3, RZ, 0x10, R99.reuse ;  /* 0x00000010ff037819 */ /* 0x100fe20000011663 */
[C---:B------:R-:W-:Y:S05]  /*1b670*/  HMMA.16816.F32.BF16 R12, R44.reuse, R50, R12 ;  /* 0x000000322c0c723c */ /* 0x040fea000004180c */
[----:B------:R-:W-:Y:S01]  /*1b680*/  LOP3.LUT R2, R111, 0xffff, RZ, 0xc0, !PT ;  /* 0x0000ffff6f027812 */ /* 0x000fe200078ec0ff */
[-C--:B------:R-:W-:Y:S05]  /*1b690*/  HMMA.16816.F32.BF16 R20, R44, R40.reuse, R20 ;  /* 0x000000282c14723c */ /* 0x080fea0000041814 */
[----:B------:R-:W-:Y:S01]  /*1b6a0*/  SHF.R.U32.HI R54, RZ, 0x18, R99 ;  /* 0x00000018ff367819 */ /* 0x000fe20000011663 */
[C---:B------:R-:W-:Y:S05]  /*1b6b0*/  HMMA.16816.F32.BF16 R32, R28.reuse, R40, R32 ;  /* 0x000000281c20723c */ /* 0x040fea0000041820 */
[----:B------:R-:W-:Y:S01]  /*1b6c0*/  LOP3.LUT R3, R3, 0xff, RZ, 0xc0, !PT ;  /* 0x000000ff03037812 */ /* 0x000fe200078ec0ff */
[-C--:B------:R-:W-:Y:S05]  /*1b6d0*/  HMMA.16816.F32.BF16 R36, R28, R42.reuse, R36 ;  /* 0x0000002a1c24723c */ /* 0x080fea0000041824 */
[--C-:B------:R-:W-:Y:S01]  /*1b6e0*/  SHF.R.U32.HI R52, RZ, 0x10, R111.reuse ;  /* 0x00000010ff347819 */ /* 0x100fe2000001166f */
[----:B------:R-:W-:Y:S05]  /*1b6f0*/  HMMA.16816.F32.BF16 R24, R44, R42, R24 ;  /* 0x0000002a2c18723c */ /* 0x000fea0000041818 */
[----:B------:R-:W-:Y:S02]  /*1b700*/  LOP3.LUT R53, R111, 0xff, RZ, 0xc0, !PT ;  /* 0x000000ff6f357812 */ /* 0x000fe400078ec0ff */
[----:B------:R-:W-:Y:S04]  /*1b710*/  SHF.R.U32.HI R2, RZ, 0x8, R2 ;  /* 0x00000008ff027819 */ /* 0x000fe80000011602 */
[----:B------:R-:W-:Y:S02]  /*1b720*/  LOP3.LUT R0, R99, 0xffff, RZ, 0xc0, !PT ;  /* 0x0000ffff63007812 */ /* 0x000fe400078ec0ff */
[----:B------:R-:W-:Y:S02]  /*1b730*/  PRMT R3, R3, 0x5410, R54 ;  /* 0x0000541003037816 */ /* 0x000fe40000000036 */
[----:B------:R-:W-:Y:S02]  /*1b740*/  SHF.R.U32.HI R56, RZ, 0x18, R111 ;  /* 0x00000018ff387819 */ /* 0x000fe4000001166f */
[----:B------:R-:W-:Y:S02]  /*1b750*/  LOP3.LUT R52, R52, 0xff, RZ, 0xc0, !PT ;  /* 0x000000ff34347812 */ /* 0x000fe400078ec0ff */
[----:B------:R-:W-:Y:S02]  /*1b760*/  LOP3.LUT R55, R99, 0xff, RZ, 0xc0, !PT ;  /* 0x000000ff63377812 */ /* 0x000fe400078ec0ff */
[----:B------:R-:W-:Y:S02]  /*1b770*/  PRMT R2, R53, 0x5410, R2 ;  /* 0x0000541035027816 */ /* 0x000fe40000000002 */
[----:B------:R-:W-:Y:S02]  /*1b780*/  SHF.R.U32.HI R0, RZ, 0x8, R0 ;  /* 0x00000008ff007819 */ /* 0x000fe40000011600 */
[----:B------:R-:W-:Y:S02]  /*1b790*/  PRMT R52, R52, 0x5410, R56 ;  /* 0x0000541034347816 */ /* 0x000fe40000000038 */
[--C-:B------:R-:W-:Y:S02]  /*1b7a0*/  HSET2.LE.AND R141, R3, R147.reuse, PT ;  /* 0x00000093038d7233 */ /* 0x100fe40003803000 */
[----:B------:R-:W-:Y:S02]  /*1b7b0*/  PRMT R0, R55, 0x5410, R0 ;  /* 0x0000541037007816 */ /* 0x000fe40000000000 */
[--C-:B------:R-:W-:Y:S02]  /*1b7c0*/  HSET2.LE.AND R156, R2, R147.reuse, PT ;  /* 0x00000093029c7233 */ /* 0x100fe40003803000 */
[--C-:B------:R-:W-:Y:S02]  /*1b7d0*/  HSET2.LE.AND R157, R52, R147.reuse, PT ;  /* 0x00000093349d7233 */ /* 0x100fe40003803000 */
[----:B------:R-:W1:Y:S01]  /*1b7e0*/  LDSM.16.MT88.4 R52, [R213+0x5c00] ;  /* 0x005c0000d534783b */ /* 0x000e620000004200 */
[--C-:B------:R-:W-:Y:S02]  /*1b7f0*/  HSET2.LE.AND R158, R158, R147.reuse, PT ;  /* 0x000000939e9e7233 */ /* 0x100fe40003803000 */
[--C-:B------:R-:W-:Y:S02]  /*1b800*/  HSET2.LE.AND R56, R82, R147.reuse, PT ;  /* 0x0000009352387233 */ /* 0x100fe40003803000 */
[--C-:B------:R-:W-:Y:S02]  /*1b810*/  HSET2.LE.AND R140, R0, R147.reuse, PT ;  /* 0x00000093008c7233 */ /* 0x100fe40003803000 */
[----:B------:R-:W-:Y:S02]  /*1b820*/  LOP3.LUT R156, R156, R138, RZ, 0xc0, !PT ;  /* 0x0000008a9c9c7212 */ /* 0x000fe400078ec0ff */
[----:B------:R-:W-:Y:S02]  /*1b830*/  LOP3.LUT R157, R157, R129, RZ, 0xc0, !PT ;  /* 0x000000819d9d7212 */ /* 0x000fe400078ec0ff */
[----:B------:R-:W-:Y:S02]  /*1b840*/  LOP3.LUT R158, R158, R144, RZ, 0xc0, !PT ;  /* 0x000000909e9e7212 */ /* 0x000fe400078ec0ff */
[--C-:B------:R-:W-:Y:S02]  /*1b850*/  HSET2.LE.AND R143, R83, R147.reuse, PT ;  /* 0x00000093538f7233 */ /* 0x100fe40003803000 */
[----:B------:R-:W-:Y:S02]  /*1b860*/  HSET2.LE.AND R57, R81, R147, PT ;  /* 0x0000009351397233 */ /* 0x000fe40003803000 */
[----:B---3--:R-:W-:Y:S02]  /*1b870*/  F2FP.BF16.F32.PACK_AB R49, R137, R58 ;  /* 0x0000003a8931723e */ /* 0x008fe400000010ff */
[----:B------:R-:W-:Y:S02]  /*1b880*/  LOP3.LUT R140, R140, R146, RZ, 0xc0, !PT ;  /* 0x000000928c8c7212 */ /* 0x000fe400078ec0ff */
[----:B------:R-:W-:Y:S02]  /*1b890*/  LOP3.LUT R143, R143, R49, RZ, 0xc0, !PT ;  /* 0x000000318f8f7212 */ /* 0x000fe400078ec0ff */
[----:B------:R-:W-:Y:S01]  /*1b8a0*/  LOP3.LUT R141, R141, R145, RZ, 0xc0, !PT ;  /* 0x000000918d8d7212 */ /* 0x000fe200078ec0ff */
[----:B--2---:R-:W-:Y:S01]  /*1b8b0*/  IMAD.MOV.U32 R136, RZ, RZ, R134 ;  /* 0x000000ffff887224 */ /* 0x004fe200078e0086 */
[----:B----4-:R-:W2:Y:S02]  /*1b8c0*/  MUFU.EX2 R59, R225 ;  /* 0x000000e1003b7308 */ /* 0x010ea40000000800 */
[----:B--2---:R-:W-:Y:S04]  /*1b8d0*/  F2FP.BF16.F32.PACK_AB R2, R175, R59 ;  /* 0x0000003baf02723e */ /* 0x004fe800000010ff */
[C---:B------:R-:W-:Y:S04]  /*1b8e0*/  PRMT R0, R2.reuse, 0x7632, R0 ;  /* 0x0000763202007816 */ /* 0x040fe80000000000 */
[----:B------:R-:W-:Y:S04]  /*1b8f0*/  PRMT R142, R2, 0x5410, R0 ;  /* 0x00005410028e7816 */ /* 0x000fe80000000000 */
[----:B------:R-:W-:Y:S01]  /*1b900*/  LOP3.LUT R142, R57, R142, RZ, 0xc0, !PT ;  /* 0x0000008e398e7212 */ /* 0x000fe200078ec0ff */
[----:B------:R-:W-:Y:S10]  /*1b910*/  MUFU.EX2 R174, R174 ;  /* 0x000000ae00ae7308 */ /* 0x000ff40000000800 */
[----:B------:R2:W3:Y:S02]  /*1b920*/  MUFU.EX2 R60, R133 ;  /* 0x00000085003c7308 */ /* 0x0004e40000000800 */
[----:B--2---:R-:W2:Y:S01]  /*1b930*/  LDL.LU R133, [R1+0x338] ;  /* 0x0003380001857983 */ /* 0x004ea20000300800 */
[----:B---3--:R-:W-:Y:S03]  /*1b940*/  F2FP.BF16.F32.PACK_AB R48, R174, R60 ;  /* 0x0000003cae30723e */ /* 0x008fe600000010ff */
[----:B------:R4:W5:Y:S01]  /*1b950*/  LDL.LU R225, [R1+0x334] ;  /* 0x0003340001e17983 */ /* 0x0009620000300800 */
[C---:B------:R-:W-:Y:S03]  /*1b960*/  PRMT R3, R48.reuse, 0x7632, R3 ;  /* 0x0000763230037816 */ /* 0x040fe60000000003 */
[----:B------:R4:W3:Y:S01]  /*1b970*/  LDL.S16 R74, [R1+0xc0] ;  /* 0x0000c000014a7983 */ /* 0x0008e20000100600 */
[----:B------:R-:W-:Y:S03]  /*1b980*/  PRMT R159, R48, 0x5410, R3 ;  /* 0x00005410309f7816 */ /* 0x000fe60000000003 */
[----:B------:R4:W4:Y:S01]  /*1b990*/  LDL.S16 R63, [R1+0xbc] ;  /* 0x0000bc00013f7983 */ /* 0x0009220000100600 */
[----:B------:R-:W-:Y:S03]  /*1b9a0*/  LOP3.LUT R159, R56, R159, RZ, 0xc0, !PT ;  /* 0x0000009f389f7212 */ /* 0x000fe600078ec0ff */
[----:B------:R1:W2:Y:S04]  /*1b9b0*/  LDL.S16 R62, [R1+0xb8] ;  /* 0x0000b800013e7983 */ /* 0x0002a80000100600 */
[----:B------:R1:W2:Y:S01]  /*1b9c0*/  LDL.S16 R84, [R1+0xc8] ;  /* 0x0000c80001547983 */ /* 0x0002a20000100600 */
[-C--:B------:R-:W-:Y:S03]  /*1b9d0*/  HMMA.16816.F32.BF16 R168, R156, R164.reuse, R4 ;  /* 0x000000a49ca8723c */ /* 0x080fe60000041804 */
[----:B------:R2:W2:Y:S03]  /*1b9e0*/  LDL.S16 R61, [R1+0xb4] ;  /* 0x0000b400013d7983 */ /* 0x0004a60000100600 */
[C---:B------:R-:W-:Y:S01]  /*1b9f0*/  HMMA.16816.F32.BF16 R152, R140.reuse, R164, R8 ;  /* 0x000000a48c98723c */ /* 0x040fe20000041808 */
[----:B------:R2:W2:Y:S04]  /*1ba00*/  LDL.S16 R80, [R1+0xc4] ;  /* 0x0000c40001507983 */ /* 0x0004a80000100600 */
[----:B------:R-:W-:Y:S01]  /*1ba10*/  @P2 PRMT R4, R49, 0x7632, R4 ;  /* 0x0000763231042816 */ /* 0x000fe20000000004 */
[-C--:B------:R-:W-:Y:S06]  /*1ba20*/  HMMA.16816.F32.BF16 R148, R140, R166.reuse, R16 ;  /* 0x000000a68c94723c */ /* 0x080fec0000041810 */
[C---:B------:R-:W-:Y:S06]  /*1ba30*/  HMMA.16816.F32.BF16 R164, R156.reuse, R166, R12 ;  /* 0x000000a69ca4723c */ /* 0x040fec000004180c */
[-C--:B-1----:R-:W-:Y:S06]  /*1ba40*/  HMMA.16816.F32.BF16 R160, R156, R52.reuse, R20 ;  /* 0x000000349ca0723c */ /* 0x082fec0000041814 */
[C---:B------:R-:W-:Y:S06]  /*1ba50*/  HMMA.16816.F32.BF16 R144, R140.reuse, R52, R32 ;  /* 0x000000348c90723c */ /* 0x040fec0000041820 */
[-C--:B------:R-:W-:Y:S06]  /*1ba60*/  HMMA.16816.F32.BF16 R140, R140, R54.reuse, R36 ;  /* 0x000000368c8c723c */ /* 0x080fec0000041824 */
[----:B------:R-:W-:Y:S05]  /*1ba70*/  HMMA.16816.F32.BF16 R156, R156, R54, R24 ;  /* 0x000000369c9c723c */ /* 0x000fea0000041818 */
[----:B---3--:R-:W-:Y:S02]  /*1ba80*/  @!P6 HFMA2.BF16_V2 R74, -RZ.H0_H0, RZ.H0_H0, -R48.H0_H0 ;  /* 0x200000ffff4ae231 */ /* 0x008fe40000340930 */
[----:B----4-:R-:W-:Y:S04]  /*1ba90*/  @!P0 HFMA2.BF16_V2 R63, -RZ.H0_H0, RZ.H0_H0, -R3.H0_H0 ;  /* 0x200000ffff3f8231 */ /* 0x010fe80000340903 */
[----:B------:R-:W-:Y:S01]  /*1baa0*/  PRMT R10, R74, 0x7610, R10 ;  /* 0x000076104a0a7816 */ /* 0x000fe2000000000a */
[----:B--2---:R-:W-:Y:S01]  /*1bab0*/  @!P5 HFMA2.BF16_V2 R62, -RZ.H0_H0, RZ.H0_H0, -R2.H0_H0 ;  /* 0x200000ffff3ed231 */ /* 0x004fe20000340902 */
[----:B------:R-:W-:Y:S02]  /*1bac0*/  PRMT R9, R63, 0x7610, R9 ;  /* 0x000076103f097816 */ /* 0x000fe40000000009 */
[----:B------:R-:W-:Y:S01]  /*1bad0*/  @!P6 PRMT R48, R10, 0x5410, RZ ;  /* 0x000054100a30e816 */ /* 0x000fe200000000ff */
[--C-:B------:R-:W-:Y:S01]  /*1bae0*/  @!P3 HFMA2.BF16_V2 R84, -RZ.H0_H0, RZ.H0_H0, -R49.reuse.H0_H0 ;  /* 0x200000ffff54b231 */ /* 0x100fe20000340931 */
[----:B------:R-:W-:Y:S02]  /*1baf0*/  @!P0 PRMT R3, R9, 0x5410, RZ ;  /* 0x0000541009038816 */ /* 0x000fe400000000ff */
[----:B------:R-:W-:Y:S01]  /*1bb00*/  PRMT R8, R62, 0x7610, R8 ;  /* 0x000076103e087816 */ /* 0x000fe20000000008 */
[----:B------:R-:W-:Y:S01]  /*1bb10*/  STG.E.U16 desc[UR20][R178.64+0xf0], R48 ;  /* 0x0000f030b2007986 */ /* 0x000fe2000c101514 */
[----:B------:R-:W-:Y:S01]  /*1bb20*/  @!P4 HFMA2.BF16_V2 R61, -RZ.H0_H0, RZ.H0_H0, -R0.H0_H0 ;  /* 0x200000ffff3dc231 */ /* 0x000fe20000340900 */
[----:B------:R-:W-:Y:S02]  /*1bb30*/  PRMT R6, R84, 0x7610, R6 ;  /* 0x0000761054067816 */ /* 0x000fe40000000006 */
[----:B------:R1:W-:Y:S01]  /*1bb40*/  STG.E.U16 desc[UR20][R178.64+0xf2], R3 ;  /* 0x0000f203b2007986 */ /* 0x0003e2000c101514 */
[----:B------:R-:W-:Y:S01]  /*1bb50*/  @!P5 PRMT R2, R8, 0x5410, RZ ;  /* 0x000054100802d816 */ /* 0x000fe200000000ff */
[----:B------:R-:W-:Y:S01]  /*1bb60*/  @!P2 HFMA2.BF16_V2 R80, -RZ.H0_H0, RZ.H0_H0, -R49.H1_H1 ;  /* 0x200000ffff50a231 */ /* 0x000fe20000360931 */
[----:B------:R-:W-:Y:S01]  /*1bb70*/  @!P3 PRMT R49, R6, 0x5410, RZ ;  /* 0x000054100631b816 */ /* 0x000fe200000000ff */
[----:B------:R-:W-:Y:S01]  /*1bb80*/  @!P3 STL.S16 [R1+0xc8], R84 ;  /* 0x0000c8540100b387 */ /* 0x000fe20000100600 */
[----:B------:R-:W-:Y:S02]  /*1bb90*/  PRMT R7, R61, 0x7610, R7 ;  /* 0x000076103d077816 */ /* 0x000fe40000000007 */
[----:B------:R-:W-:Y:S01]  /*1bba0*/  PRMT R5, R80, 0x7610, R5 ;  /* 0x0000761050057816 */ /* 0x000fe20000000005 */
[----:B------:R2:W-:Y:S01]  /*1bbb0*/  STG.E.U16 desc[UR20][R182.64+0xee], R2 ;  /* 0x0000ee02b6007986 */ /* 0x0005e2000c101514 */
[----:B------:R-:W-:Y:S02]  /*1bbc0*/  @!P4 PRMT R0, R7, 0x5410, RZ ;  /* 0x000054100700c816 */ /* 0x000fe400000000ff */
[----:B------:R-:W-:Y:S01]  /*1bbd0*/  @!P2 PRMT R4, R5, 0x5410, RZ ;  /* 0x000054100504a816 */ /* 0x000fe200000000ff */
[----:B------:R-:W-:Y:S04]  /*1bbe0*/  @!P2 STL.S16 [R1+0xc4], R80 ;  /* 0x0000c4500100a387 */ /* 0x000fe80000100600 */
[----:B------:R4:W5:Y:S04]  /*1bbf0*/  LDL.LU R223, [R1+0x330] ;  /* 0x0003300001df7983 */ /* 0x0009680000300800 */
[----:B------:R3:W-:Y:S04]  /*1bc00*/  STG.E.U16 desc[UR20][R182.64+0xf0], R0 ;  /* 0x0000f000b6007986 */ /* 0x0007e8000c101514 */
[----:B------:R4:W5:Y:S01]  /*1bc10*/  LDL.LU R222, [R1+0x32c] ;  /* 0x00032c0001de7983 */ /* 0x0009620000300800 */
[----:B-1----:R-:W-:Y:S03]  /*1bc20*/  FADD.FTZ R3, R216, R217 ;  /* 0x000000d9d8037221 */ /* 0x002fe60000010000 */
[----:B------:R-:W-:Y:S01]  /*1bc30*/  @!P6 STL.S16 [R1+0xc0], R74 ;  /* 0x0000c04a0100e387 */ /* 0x000fe20000100600 */
[----:B------:R-:W-:Y:S03]  /*1bc40*/  FADD.FTZ R58, R58, R3 ;  /* 0x000000033a3a7221 */ /* 0x000fe60000010000 */
[----:B------:R-:W-:Y:S01]  /*1bc50*/  @!P0 STL.S16 [R1+0xbc], R63 ;  /* 0x0000bc3f01008387 */ /* 0x000fe20000100600 */
[----:B------:R-:W-:Y:S01]  /*1bc60*/  ISETP.LT.AND P0, PT, RZ, UR27, PT ;  /* 0x0000001bff007c0c */ /* 0x000fe2000bf01270 */
[----:B------:R-:W-:Y:S01]  /*1bc70*/  UIADD3 UR27, UR27, -0x1, URZ ;  /* 0xffffffff1b1b7890 */ /* 0x000fe2000fffe03f */
[----:B--2---:R-:W-:Y:S01]  /*1bc80*/  FADD.FTZ R2, R220, R221 ;  /* 0x000000dddc027221 */ /* 0x004fe20000010000 */
[----:B------:R-:W-:Y:S01]  /*1bc90*/  @!P5 STL.S16 [R1+0xb8], R62 ;  /* 0x0000b83e0100d387 */ /* 0x000fe20000100600 */
[----:B------:R-:W-:Y:S02]  /*1bca0*/  FADD.FTZ R229, R137, R58 ;  /* 0x0000003a89e57221 */ /* 0x000fe40000010000 */
[----:B------:R-:W-:Y:S01]  /*1bcb0*/  FADD.FTZ R2, R60, R2 ;  /* 0x000000023c027221 */ /* 0x000fe20000010000 */
[----:B------:R1:W-:Y:S03]  /*1bcc0*/  STG.E.U16 desc[UR20][R180.64+0xf2], R4 ;  /* 0x0000f204b4007986 */ /* 0x0003e6000c101514 */
[----:B------:R-:W-:Y:S01]  /*1bcd0*/  FADD.FTZ R2, R174, R2 ;  /* 0x00000002ae027221 */ /* 0x000fe20000010000 */
[----:B------:R-:W-:Y:S01]  /*1bce0*/  @!P4 STL.S16 [R1+0xb4], R61 ;  /* 0x0000b43d0100c387 */ /* 0x000fe20000100600 */
[----:B---3--:R-:W-:Y:S03]  /*1bcf0*/  FADD.FTZ R0, R218, R219 ;  /* 0x000000dbda007221 */ /* 0x008fe60000010000 */
[----:B------:R4:W5:Y:S01]  /*1bd00*/  LDL.LU R221, [R1+0x328] ;  /* 0x0003280001dd7983 */ /* 0x0009620000300800 */
[----:B------:R-:W-:Y:S03]  /*1bd10*/  FADD.FTZ R0, R59, R0 ;  /* 0x000000003b007221 */ /* 0x000fe60000010000 */
[----:B------:R4:W5:Y:S01]  /*1bd20*/  LDL.LU R220, [R1+0x324] ;  /* 0x0003240001dc7983 */ /* 0x0009620000300800 */
[----:B------:R-:W-:Y:S03]  /*1bd30*/  FADD.FTZ R228, R175, R0 ;  /* 0x00000000afe47221 */ /* 0x000fe60000010000 */
[----:B------:R4:W5:Y:S01]  /*1bd40*/  LDL.LU R219, [R1+0x320] ;  /* 0x0003200001db7983 */ /* 0x0009620000300800 */
[----:B------:R-:W-:Y:S03]  /*1bd50*/  IMAD.MOV.U32 R0, RZ, RZ, R133 ;  /* 0x000000ffff007224 */ /* 0x000fe600078e0085 */
[----:B------:R4:W5:Y:S04]  /*1bd60*/  LDL.LU R218, [R1+0x31c] ;  /* 0x00031c0001da7983 */ /* 0x0009680000300800 */
[----:B------:R4:W5:Y:S01]  /*1bd70*/  LDL.LU R217, [R1+0x318] ;  /* 0x0003180001d97983 */ /* 0x0009620000300800 */
[----:B-1----:R-:W-:Y:S03]  /*1bd80*/  FADD.FTZ R4, R214, R215 ;  /* 0x000000d7d6047221 */ /* 0x002fe60000010000 */
[----:B------:R4:W5:Y:S01]  /*1bd90*/  LDL.LU R216, [R1+0x314] ;  /* 0x0003140001d87983 */ /* 0x0009620000300800 */
[----:B------:R-:W-:Y:S03]  /*1bda0*/  FADD.FTZ R3, R139, R4 ;  /* 0x000000048b037221 */ /* 0x000fe60000010000 */
[----:B------:R4:W5:Y:S04]  /*1bdb0*/  LDL.LU R215, [R1+0x310] ;  /* 0x0003100001d77983 */ /* 0x0009680000300800 */
[----:B------:R4:W5:Y:S04]  /*1bdc0*/  LDL.LU R214, [R1+0x30c] ;  /* 0x00030c0001d67983 */ /* 0x0009680000300800 */
[----:B------:R4:W5:Y:S04]  /*1bdd0*/  LDL.LU R139, [R1+0x308] ;  /* 0x00030800018b7983 */ /* 0x0009680000300800 */
[----:B------:R1:W-:Y:S04]  /*1bde0*/  STL [R1+0x1c], R3 ;  /* 0x00001c0301007387 */ /* 0x0003e80000100800 */
[----:B------:R2:W-:Y:S04]  /*1bdf0*/  STL [R1+0x28], R2 ;  /* 0x0000280201007387 */ /* 0x0005e80000100800 */
[----:B------:R4:W-:Y:S01]  /*1be00*/  STG.E.U16 desc[UR20][R180.64+0xf0], R49 ;  /* 0x0000f031b4007986 */ /* 0x0009e2000c101514 */
[----:B-1----:R-:W-:Y:S02]  /*1be10*/  IMAD.MOV.U32 R3, RZ, RZ, R135 ;  /* 0x000000ffff037224 */ /* 0x002fe400078e0087 */
[----:B--2---:R-:W-:Y:S01]  /*1be20*/  IMAD.MOV.U32 R2, RZ, RZ, R132 ;  /* 0x000000ffff027224 */ /* 0x004fe200078e0084 */
[----:B------:R-:W-:Y:S06]  /*1be30*/  @P0 BRA `(.L_x_642) ;  /* 0xffffff3c00f40947 */ /* 0x000fec000383ffff */
.L_x_641:
[----:B------:R-:W2:Y:S04]  /*1be40*/  LDL.LU R6, [R1+0x1c] ;  /* 0x00001c0001067983 */ /* 0x000ea80000300800 */
[----:B------:R-:W3:Y:S01]  /*1be50*/  LDL.LU R4, [R1+0x28] ;  /* 0x0000280001047983 */ /* 0x000ee20000300800 */
[----:B------:R-:W1:Y:S01]  /*1be60*/  S2UR UR4, SR_CgaCtaId ;  /* 0x00000000000479c3 */ /* 0x000e620000008800 */
[----:B------:R-:W-:Y:S01]  /*1be70*/  UISETP.NE.AND UP0, UPT, UR13, -0x1, UPT ;  /* 0xffffffff0d00788c */ /* 0x000fe2000bf05270 */
[----:B------:R-:W4:Y:S01]  /*1be80*/  S2R R36, SR_TID.X ;  /* 0x0000000000247919 */ /* 0x000f220000002100 */
[----:B------:R-:W1:Y:S04]  /*1be90*/  SHFL.BFLY PT, R0, R228, 0x2, 0x1f ;  /* 0x0c401f00e4007f89 */ /* 0x000e6800000e0000 */
[----:B------:R-:W-:Y:S01]  /*1bea0*/  PLOP3.LUT P2, PT, PT, PT, UP0, 0x80, 0x0 ;  /* 0x000000000000781c */ /* 0x000fe20003f4f008 */
[----:B------:R-:W4:Y:S04]  /*1beb0*/  SHFL.BFLY PT, R5, R229, 0x2, 0x1f ;  /* 0x0c401f00e5057f89 */ /* 0x000f2800000e0000 */
[----:B------:R-:W-:-:S02]  /*1bec0*/  @UP0 ULDC.64 UR6, c[0x0][0x298] ;  /* 0x0000a60000060ab9 */ /* 0x000fc40000000a00 */
[----:B------:R-:W-:-:S03]  /*1bed0*/  @UP0 UIMAD.WIDE.U32 UR10, UR13, UR6, URZ ;  /* 0x000000060d0a02a5 */ /* 0x000fc6000f8e003f */
[----:B------:R-:W-:Y:S01]  /*1bee0*/  UMOV UR6, 0x400 ;  /* 0x0000040000067882 */ /* 0x000fe20000000000 */
[----:B------:R-:W-:-:S03]  /*1bef0*/  @UP0 UIMAD UR8, UR13, UR7, UR11 ;  /* 0x000000070d0802a4 */ /* 0x000fc6000f8e020b */
[----:B------:R-:W-:Y:S01]  /*1bf00*/  ULDC UR7, c[0x0][0x38c] ;  /* 0x0000e30000077ab9 */ /* 0x000fe20000000800 */
[----:B-1----:R-:W-:Y:S01]  /*1bf10*/  ULEA UR4, UR4, UR6, 0x18 ;  /* 0x0000000604047291 */ /* 0x002fe2000f8ec03f */
[----:B------:R-:W-:Y:S01]  /*1bf20*/  FADD.FTZ R0, R0, R228 ;  /* 0x000000e400007221 */ /* 0x000fe20000010000 */
[----:B----4-:R-:W-:Y:S01]  /*1bf30*/  FADD.FTZ R5, R5, R229 ;  /* 0x000000e505057221 */ /* 0x010fe20000010000 */
[----:B------:R-:W-:-:S04]  /*1bf40*/  SHF.R.S32.HI R31, RZ, 0x1f, R36 ;  /* 0x0000001fff1f7819 */ /* 0x000fc80000011424 */
[----:B------:R-:W1:Y:S01]  /*1bf50*/  SHFL.BFLY PT, R7, R5, 0x1, 0x1f ;  /* 0x0c201f0005077f89 */ /* 0x000e6200000e0000 */
[CC--:B------:R-:W-:Y:S02]  /*1bf60*/  LEA.HI R28, R31.reuse, R36.reuse, RZ, 0x2 ;  /* 0x000000241f1c7211 */ /* 0x0c0fe400078f10ff */
[----:B------:R-:W-:Y:S02]  /*1bf70*/  LEA.HI R31, R31, R36, RZ, 0x5 ;  /* 0x000000241f1f7211 */ /* 0x000fe400078f28ff */
[----:B------:R-:W-:Y:S01]  /*1bf80*/  SHF.R.S32.HI R30, RZ, 0x2, R28 ;  /* 0x00000002ff1e7819 */ /* 0x000fe2000001141c */
[----:B-1----:R-:W-:Y:S01]  /*1bf90*/  FADD.FTZ R27, R5, R7 ;  /* 0x00000007051b7221 */ /* 0x002fe20000010000 */
[----:B------:R-:W-:Y:S01]  /*1bfa0*/  LOP3.LUT R7, R28, 0xfffffffc, RZ, 0xc0, !PT ;  /* 0xfffffffc1c077812 */ /* 0x000fe200078ec0ff */
[----:B------:R-:W-:-:S03]  /*1bfb0*/  IMAD.MOV.U32 R5, RZ, RZ, 0x3f800000 ;  /* 0x3f800000ff057424 */ /* 0x000fc600078e00ff */
[----:B------:R-:W-:Y:S01]  /*1bfc0*/  FSETP.NE.FTZ.AND P3, PT, R27, RZ, PT ;  /* 0x000000ff1b00720b */ /* 0x000fe20003f75000 */
[----:B------:R-:W-:Y:S01]  /*1bfd0*/  IMAD.IADD R7, R36, 0x1, -R7 ;  /* 0x0000000124077824 */ /* 0x000fe200078e0a07 */
[----:B--2---:R-:W1:Y:S04]  /*1bfe0*/  SHFL.BFLY PT, R3, R6, 0x2, 0x1f ;  /* 0x0c401f0006037f89 */ /* 0x004e6800000e0000 */
[----:B---3--:R-:W2:Y:S01]  /*1bff0*/  SHFL.BFLY PT, R2, R4, 0x2, 0x1f ;  /* 0x0c401f0004027f89 */ /* 0x008ea200000e0000 */
[----:B-1----:R-:W-:Y:S01]  /*1c000*/  FADD.FTZ R3, R3, R6 ;  /* 0x0000000603037221 */ /* 0x002fe20000010000 */
[----:B--2---:R-:W-:-:S04]  /*1c010*/  FADD.FTZ R2, R2, R4 ;  /* 0x0000000402027221 */ /* 0x004fc80000010000 */
[----:B------:R-:W1:Y:S04]  /*1c020*/  SHFL.BFLY PT, R8, R3, 0x1, 0x1f ;  /* 0x0c201f0003087f89 */ /* 0x000e6800000e0000 */
[----:B------:R-:W2:Y:S04]  /*1c030*/  SHFL.BFLY PT, R6, R2, 0x1, 0x1f ;  /* 0x0c201f0002067f89 */ /* 0x000ea800000e0000 */
[----:B------:R-:W3:Y:S01]  /*1c040*/  SHFL.BFLY PT, R4, R0, 0x1, 0x1f ;  /* 0x0c201f0000047f89 */ /* 0x000ee200000e0000 */
[----:B-1----:R-:W-:Y:S01]  /*1c050*/  FADD.FTZ R24, R3, R8 ;  /* 0x0000000803187221 */ /* 0x002fe20000010000 */
[----:B------:R-:W-:-:S02]  /*1c060*/  IMAD.MOV.U32 R3, RZ, RZ, 0x3f800000 ;  /* 0x3f800000ff037424 */ /* 0x000fc400078e00ff */
[----:B--2---:R-:W-:Y:S01]  /*1c070*/  FADD.FTZ R25, R2, R6 ;  /* 0x0000000602197221 */ /* 0x004fe20000010000 */
[----:B------:R-:W-:Y:S02]  /*1c080*/  SHF.R.S32.HI R2, RZ, 0x1f, R30 ;  /* 0x0000001fff027819 */ /* 0x000fe4000001141e */
[----:B------:R-:W-:Y:S01]  /*1c090*/  FSETP.NE.FTZ.AND P6, PT, R24, RZ, PT ;  /* 0x000000ff1800720b */ /* 0x000fe20003fd5000 */
[----:B---3--:R-:W-:Y:S01]  /*1c0a0*/  FADD.FTZ R26, R0, R4 ;  /* 0x00000004001a7221 */ /* 0x008fe20000010000 */
[----:B------:R-:W-:Y:S01]  /*1c0b0*/  LEA.HI R2, R2, R30, RZ, 0x3 ;  /* 0x0000001e02027211 */ /* 0x000fe200078f18ff */
[----:B------:R-:W-:Y:S01]  /*1c0c0*/  IMAD.MOV.U32 R4, RZ, RZ, 0x3f800000 ;  /* 0x3f800000ff047424 */ /* 0x000fe200078e00ff */
[----:B------:R-:W-:Y:S02]  /*1c0d0*/  FSETP.NE.FTZ.AND P5, PT, R25, RZ, PT ;  /* 0x000000ff1900720b */ /* 0x000fe40003fb5000 */
[----:B------:R-:W-:Y:S02]  /*1c0e0*/  LOP3.LUT R2, R2, 0xfffffff8, RZ, 0xc0, !PT ;  /* 0xfffffff802027812 */ /* 0x000fe400078ec0ff */
[----:B------:R-:W-:-:S02]  /*1c0f0*/  FSETP.NE.FTZ.AND P4, PT, R26, RZ, PT ;  /* 0x000000ff1a00720b */ /* 0x000fc40003f95000 */
[----:B------:R-:W-:Y:S01]  /*1c100*/  SHF.R.S32.HI R6, RZ, 0x5, R31 ;  /* 0x00000005ff067819 */ /* 0x000fe2000001141f */
[----:B------:R-:W-:Y:S02]  /*1c110*/  IMAD.IADD R2, R30, 0x1, -R2 ;  /* 0x000000011e027824 */ /* 0x000fe400078e0a02 */
[----:B------:R-:W1:Y:S02]  /*1c120*/  @P6 MUFU.RCP R4, R24 ;  /* 0x0000001800046308 */ /* 0x000e640000001000 */
[----:B------:R-:W-:Y:S01]  /*1c130*/  IMAD R9, R6, 0x100, R7 ;  /* 0x0000010006097824 */ /* 0x000fe200078e0207 */
[----:B------:R-:W-:Y:S01]  /*1c140*/  LEA.HI R0, R2, R2, RZ, 0x1 ;  /* 0x0000000202007211 */ /* 0x000fe200078f08ff */
[----:B------:R-:W-:-:S03]  /*1c150*/  IMAD.MOV.U32 R6, RZ, RZ, 0x3f800000 ;  /* 0x3f800000ff067424 */ /* 0x000fc600078e00ff */
[----:B------:R-:W-:Y:S01]  /*1c160*/  LOP3.LUT R8, R0, 0x3fffffe, RZ, 0xc0, !PT ;  /* 0x03fffffe00087812 */ /* 0x000fe200078ec0ff */
[----:B------:R-:W2:Y:S01]  /*1c170*/  @P5 MUFU.RCP R3, R25 ;  /* 0x0000001900035308 */ /* 0x000ea20000001000 */
[----:B------:R-:W-:-:S03]  /*1c180*/  SHF.R.S32.HI R0, RZ, 0x1, R0 ;  /* 0x00000001ff007819 */ /* 0x000fc60000011400 */
[----:B------:R-:W-:Y:S01]  /*1c190*/  IMAD.IADD R8, R2, 0x1, -R8 ;  /* 0x0000000102087824 */ /* 0x000fe200078e0a08 */
[C---:B------:R-:W-:Y:S01]  /*1c1a0*/  LOP3.LUT P1, RZ, R0.reuse, 0x2, RZ, 0xc0, !PT ;  /* 0x0000000200ff7812 */ /* 0x040fe2000782c0ff */
[C---:B------:R-:W-:Y:S01]  /*1c1b0*/  IMAD.SHL.U32 R2, R0.reuse, 0x40, RZ ;  /* 0x0000004000027824 */ /* 0x040fe200078e00ff */
[----:B------:R-:W-:Y:S01]  /*1c1c0*/  LOP3.LUT R7, R0, 0x1, RZ, 0xc0, !PT ;  /* 0x0000000100077812 */ /* 0x000fe200078ec0ff */
[----:B------:R-:W3:Y:S01]  /*1c1d0*/  @P4 MUFU.RCP R5, R26 ;  /* 0x0000001a00054308 */ /* 0x000ee20000001000 */
[----:B-1----:R-:W-:Y:S02]  /*1c1e0*/  FMUL.FTZ R4, R4, UR7 ;  /* 0x0000000704047c20 */ /* 0x002fe40008410000 */
[----:B------:R-:W-:Y:S01]  /*1c1f0*/  LOP3.LUT R0, R2, 0xc0, RZ, 0xc0, !PT ;  /* 0x000000c002007812 */ /* 0x000fe200078ec0ff */
[----:B------:R-:W-:Y:S01]  /*1c200*/  IMAD R2, R8, 0x10, R9 ;  /* 0x0000001008027824 */ /* 0x000fe200078e0209 */
[----:B------:R-:W-:Y:S02]  /*1c210*/  ISETP.NE.U32.AND P0, PT, R7, 0x1, PT ;  /* 0x000000010700780c */ /* 0x000fe40003f05070 */
[----:B------:R-:W-:Y:S01]  /*1c220*/  LEA.HI R0, R0, R0, RZ, 0x1d ;  /* 0x0000000000007211 */ /* 0x000fe200078fe8ff */
[----:B------:R-:W1:Y:S01]  /*1c230*/  @P3 MUFU.RCP R6, R27 ;  /* 0x0000001b00063308 */ /* 0x000e620000001000 */
[----:B--2---:R-:W-:-:S03]  /*1c240*/  FMUL.FTZ R3, R3, UR7 ;  /* 0x0000000703037c20 */ /* 0x004fc60008410000 */
[----:B------:R-:W-:Y:S02]  /*1c250*/  IMAD.U32 R14, R2, 0x2, R0 ;  /* 0x00000002020e7824 */ /* 0x000fe400078e0000 */
[----:B---3--:R-:W-:-:S03]  /*1c260*/  FMUL.FTZ R2, R5, UR7 ;  /* 0x0000000705027c20 */ /* 0x008fc60008410000 */
[----:B------:R-:W-:Y:S01]  /*1c270*/  LEA R14, R14, UR4, 0x1 ;  /* 0x000000040e0e7c11 */ /* 0x000fe2000f8e08ff */
[----:B-1----:R-:W-:Y:S01]  /*1c280*/  FMUL.FTZ R0, R6, UR7 ;  /* 0x0000000706007c20 */ /* 0x002fe20008410000 */
        /* <DEDUP_REMOVED lines=8> */
.L_x_645:
[----:B------:R-:W-:Y:S01]  /*1c310*/  ULDC.U8 UR4, c[0x0][0x3d8] ;  /* 0x0000f60000047ab9 */ /* 0x000fe20000000000 */
[----:B------:R-:W-:Y:S01]  /*1c320*/  IMAD.MOV.U32 R21, RZ, RZ, 0x10 ;  /* 0x00000010ff157424 */ /* 0x000fe200078e00ff */
[----:B------:R-:W-:Y:S01]  /*1c330*/  ISETP.NE.AND P2, PT, RZ, UR4, PT ;  /* 0x00000004ff007c0c */ /* 0x000fe2000bf45270 */
[----:B------:R-:W-:Y:S01]  /*1c340*/  ULDC.U8 UR7, c[0x0][0x3d9] ;  /* 0x0000f64000077ab9 */ /* 0x000fe20000000000 */
[C---:B------:R-:W-:Y:S01]  /*1c350*/  VIADD R19, R14.reuse, 0x20 ;  /* 0x000000200e137836 */ /* 0x040fe20000000000 */
[----:B------:R-:W-:Y:S02]  /*1c360*/  CS2R R22, SRZ ;  /* 0x0000000000167805 */ /* 0x000fe4000001ff00 */
[----:B------:R-:W-:Y:S01]  /*1c370*/  SEL R21, R21, 0xfffffff0, P0 ;  /* 0xfffffff015157807 */ /* 0x000fe20000000000 */
[----:B------:R-:W-:Y:S01]  /*1c380*/  @P1 VIADD R19, R14, 0xffffffe0 ;  /* 0xffffffe00e131836 */ /* 0x000fe20000000000 */
[----:B------:R-:W-:Y:S02]  /*1c390*/  ISETP.NE.OR P0, PT, RZ, UR7, !P2 ;  /* 0x00000007ff007c0c */ /* 0x000fe4000d705670 */
[----:B------:R-:W-:-:S04]  /*1c3a0*/  PLOP3.LUT P1, PT, PT, PT, PT, 0x8, 0x0 ;  /* 0x000000000000781c */ /* 0x000fc80003f2e170 */
[----:B------:R-:W-:-:S07]  /*1c3b0*/  P2R R5, PR, RZ, 0x2 ;  /* 0x00000002ff057803 */ /* 0x000fce0000000000 */
[----:B------:R-:W-:Y:S05]  /*1c3c0*/  @P0 BRA `(.L_x_646) ;  /* 0x0000000000240947 */ /* 0x000fea0003800000 */
[----:B------:R-:W1:Y:S01]  /*1c3d0*/  S2UR UR4, SR_CTAID.Y ;  /* 0x00000000000479c3 */ /* 0x000e620000002600 */
[----:B------:R-:W-:Y:S01]  /*1c3e0*/  ULDC UR6, c[0x0][0x2c4] ;  /* 0x0000b10000067ab9 */ /* 0x000fe20000000800 */
[----:B------:R-:W-:-:S04]  /*1c3f0*/  PLOP3.LUT P0, PT, PT, PT, PT, 0x80, 0x0 ;  /* 0x000000000000781c */ /* 0x000fc80003f0f070 */
[----:B------:R-:W-:Y:S01]  /*1c400*/  P2R R5, PR, RZ, 0x1 ;  /* 0x00000001ff057803 */ /* 0x000fe20000000000 */
[----:B-1----:R-:W-:-:S04]  /*1c410*/  UIMAD UR4, UR4, UR6, URZ ;  /* 0x00000006040472a4 */ /* 0x002fc8000f8e023f */
[----:B------:R-:W-:-:S04]  /*1c420*/  USEL UR13, UR4, UR13, !UP0 ;  /* 0x0000000d040d7287 */ /* 0x000fc8000c000000 */
[----:B------:R-:W-:Y:S02]  /*1c430*/  USHF.R.S32.HI UR4, URZ, 0x1f, UR13 ;  /* 0x0000001f3f047899 */ /* 0x000fe4000801140d */
[----:B------:R-:W-:-:S04]  /*1c440*/  IMAD.U32 R22, RZ, RZ, UR13 ;  /* 0x0000000dff167e24 */ /* 0x000fc8000f8e00ff */
[----:B------:R-:W-:-:S07]  /*1c450*/  IMAD.U32 R23, RZ, RZ, UR4 ;  /* 0x00000004ff177e24 */ /* 0x000fce000f8e00ff */
.L_x_646:
[----:B------:R-:W-:Y:S01]  /*1c460*/  ISETP.NE.AND P1, PT, RZ, UR7, PT ;  /* 0x00000007ff007c0c */ /* 0x000fe2000bf25270 */
[C---:B------:R-:W-:Y:S01]  /*1c470*/  FMUL.FTZ R168, R4.reuse, R168 ;  /* 0x000000a804a87220 */ /* 0x040fe20000410000 */
[----:B------:R-:W-:Y:S01]  /*1c480*/  PLOP3.LUT P0, PT, PT, PT, PT, 0x8, 0x0 ;  /* 0x000000000000781c */ /* 0x000fe20003f0e170 */
[C---:B------:R-:W-:Y:S01]  /*1c490*/  FMUL.FTZ R8, R4.reuse, R169 ;  /* 0x000000a904087220 */ /* 0x040fe20000410000 */
[C---:B------:R-:W-:Y:S01]  /*1c4a0*/  FMUL.FTZ R170, R3.reuse, R170 ;  /* 0x000000aa03aa7220 */ /* 0x040fe20000410000 */
[C---:B------:R-:W-:Y:S01]  /*1c4b0*/  FMUL.FTZ R7, R3.reuse, R171 ;  /* 0x000000ab03077220 */ /* 0x040fe20000410000 */
[C---:B------:R-:W-:Y:S01]  /*1c4c0*/  FMUL.FTZ R164, R4.reuse, R164 ;  /* 0x000000a404a47220 */ /* 0x040fe20000410000 */
[----:B------:R-:W-:Y:S01]  /*1c4d0*/  FMUL.FTZ R165, R4, R165 ;  /* 0x000000a504a57220 */ /* 0x000fe20000410000 */
[C---:B------:R-:W-:Y:S01]  /*1c4e0*/  FMUL.FTZ R166, R3.reuse, R166 ;  /* 0x000000a603a67220 */ /* 0x040fe20000410000 */
[----:B------:R-:W-:Y:S01]  /*1c4f0*/  FMUL.FTZ R167, R3, R167 ;  /* 0x000000a703a77220 */ /* 0x000fe20000410000 */
[C---:B------:R-:W-:Y:S01]  /*1c500*/  FMUL.FTZ R152, R2.reuse, R152 ;  /* 0x0000009802987220 */ /* 0x040fe20000410000 */
[----:B------:R-:W-:Y:S01]  /*1c510*/  FMUL.FTZ R6, R2, R153 ;  /* 0x0000009902067220 */ /* 0x000fe20000410000 */
[----:B------:R-:W-:Y:S01]  /*1c520*/  FMUL.FTZ R154, R0, R154 ;  /* 0x0000009a009a7220 */ /* 0x000fe20000410000 */
[----:B------:R-:W-:Y:S01]  /*1c530*/  @!P1 PLOP3.LUT P0, PT, P2, PT, PT, 0x80, 0x0 ;  /* 0x000000000000981c */ /* 0x000fe2000170f070 */
[----:B------:R-:W-:Y:S01]  /*1c540*/  FMUL.FTZ R148, R2, R148 ;  /* 0x0000009402947220 */ /* 0x000fe20000410000 */
[----:B------:R-:W-:Y:S01]  /*1c550*/  ISETP.NE.AND P2, PT, R5, RZ, PT ;  /* 0x000000ff0500720c */ /* 0x000fe20003f45270 */
[----:B------:R-:W-:Y:S01]  /*1c560*/  FMUL.FTZ R5, R0, R155 ;  /* 0x0000009b00057220 */ /* 0x000fe20000410000 */
[----:B------:R-:W-:Y:S01]  /*1c570*/  FMUL.FTZ R149, R2, R149 ;  /* 0x0000009502957220 */ /* 0x000fe20000410000 */
[C---:B------:R-:W-:Y:S01]  /*1c580*/  FMUL.FTZ R160, R4.reuse, R160 ;  /* 0x000000a004a07220 */ /* 0x040fe20000410000 */
[C---:B------:R-:W-:Y:S01]  /*1c590*/  FMUL.FTZ R17, R4.reuse, R161 ;  /* 0x000000a104117220 */ /* 0x040fe20000410000 */
[C---:B------:R-:W-:Y:S01]  /*1c5a0*/  FMUL.FTZ R156, R4.reuse, R156 ;  /* 0x0000009c049c7220 */ /* 0x040fe20000410000 */
        /* <DEDUP_REMOVED lines=9> */
[----:B------:R-:W-:Y:S01]  /*1c640*/  F2FP.BF16.F32.PACK_AB R8, R8, R168 ;  /* 0x000000a80808723e */ /* 0x000fe200000010ff */
[C---:B------:R-:W-:Y:S01]  /*1c650*/  FMUL.FTZ R150, R0.reuse, R150 ;  /* 0x0000009600967220 */ /* 0x040fe20000410000 */
[----:B------:R-:W-:Y:S01]  /*1c660*/  F2FP.BF16.F32.PACK_AB R7, R7, R170 ;  /* 0x000000aa0707723e */ /* 0x000fe200000010ff */
[C---:B------:R-:W-:Y:S01]  /*1c670*/  FMUL.FTZ R18, R0.reuse, R151 ;  /* 0x0000009700127220 */ /* 0x040fe20000410000 */
[----:B------:R-:W-:Y:S01]  /*1c680*/  F2FP.BF16.F32.PACK_AB R4, R165, R164 ;  /* 0x000000a4a504723e */ /* 0x000fe200000010ff */
[C---:B------:R-:W-:Y:S01]  /*1c690*/  FMUL.FTZ R146, R0.reuse, R146 ;  /* 0x0000009200927220 */ /* 0x040fe20000410000 */
[----:B------:R-:W-:Y:S01]  /*1c6a0*/  F2FP.BF16.F32.PACK_AB R3, R167, R166 ;  /* 0x000000a6a703723e */ /* 0x000fe200000010ff */
[----:B------:R-:W-:Y:S01]  /*1c6b0*/  FMUL.FTZ R13, R0, R147 ;  /* 0x00000093000d7220 */ /* 0x000fe20000410000 */
[----:B------:R-:W-:Y:S01]  /*1c6c0*/  IADD3 R2, R14, R21, RZ ;  /* 0x000000150e027210 */ /* 0x000fe20007ffe0ff */
[C---:B------:R-:W-:Y:S01]  /*1c6d0*/  FMUL.FTZ R142, R0.reuse, R142 ;  /* 0x0000008e008e7220 */ /* 0x040fe20000410000 */
[----:B------:R-:W-:Y:S01]  /*1c6e0*/  FMUL.FTZ R20, R0, R143 ;  /* 0x0000008f00147220 */ /* 0x000fe20000410000 */
[----:B------:R-:W-:Y:S01]  /*1c6f0*/  F2FP.BF16.F32.PACK_AB R6, R6, R152 ;  /* 0x000000980606723e */ /* 0x000fe200000010ff */
[----:B------:R-:W1:Y:S01]  /*1c700*/  @!P1 LDC R12, c[0x0][0x2c4] ;  /* 0x0000b100ff0c9b82 */ /* 0x000e620000000800 */
[----:B------:R-:W-:Y:S01]  /*1c710*/  F2FP.BF16.F32.PACK_AB R5, R5, R154 ;  /* 0x0000009a0505723e */ /* 0x000fe200000010ff */
[----:B------:R-:W-:Y:S01]  /*1c720*/  STS [R14], R8 ;  /* 0x000000080e007388 */ /* 0x000fe20000000800 */
[----:B------:R-:W-:Y:S01]  /*1c730*/  F2FP.BF16.F32.PACK_AB R0, R149, R148 ;  /* 0x000000949500723e */ /* 0x000fe200000010ff */
[----:B------:R-:W-:Y:S01]  /*1c740*/  BSSY B0, `(.L_x_647) ;  /* 0x0000073000007945 */ /* 0x000fe20003800000 */
[----:B------:R-:W-:Y:S01]  /*1c750*/  F2FP.BF16.F32.PACK_AB R18, R18, R150 ;  /* 0x000000961212723e */ /* 0x000fe200000010ff */
[----:B------:R2:W-:Y:S01]  /*1c760*/  STS [R14+0x200], R7 ;  /* 0x000200070e007388 */ /* 0x0005e20000000800 */
[----:B------:R-:W-:Y:S01]  /*1c770*/  F2FP.BF16.F32.PACK_AB R17, R17, R160 ;  /* 0x000000a01111723e */ /* 0x000fe200000010ff */
[----:B------:R-:W3:Y:S01]  /*1c780*/  S2UR UR4, SR_CTAID.X ;  /* 0x00000000000479c3 */ /* 0x000ee20000002500 */
[----:B------:R-:W-:Y:S01]  /*1c790*/  F2FP.BF16.F32.PACK_AB R16, R16, R162 ;  /* 0x000000a21010723e */ /* 0x000fe200000010ff */
[----:B------:R-:W4:Y:S01]  /*1c7a0*/  S2R R37, SR_TID.X ;  /* 0x0000000000257919 */ /* 0x000f220000002100 */
        /* <DEDUP_REMOVED lines=9> */
[----:B-1----:R-:W1:Y:S03]  /*1c840*/  @P0 LDC R12, c[0x0][0x2e4] ;  /* 0x0000b900ff0c0b82 */ /* 0x002e660000000800 */
[----:B------:R-:W-:Y:S04]  /*1c850*/  STS [R14+0x1200], R5 ;  /* 0x001200050e007388 */ /* 0x000fe80000000800 */
[----:B------:R4:W-:Y:S01]  /*1c860*/  STS [R2+0x1000], R0 ;  /* 0x0010000002007388 */ /* 0x0009e20000000800 */
[----:B--2---:R-:W1:Y:S03]  /*1c870*/  @!P1 LDC R7, c[0x0][0x270] ;  /* 0x00009c00ff079b82 */ /* 0x004e660000000800 */
[----:B------:R2:W-:Y:S04]  /*1c880*/  STS [R2+0x1200], R18 ;  /* 0x0012001202007388 */ /* 0x0005e80000000800 */
[----:B------:R-:W-:Y:S01]  /*1c890*/  STS [R19], R17 ;  /* 0x0000001113007388 */ /* 0x000fe20000000800 */
[----:B---3--:R-:W-:Y:S01]  /*1c8a0*/  LOP3.LUT R4, R31, 0xffffffe0, RZ, 0xc0, !PT ;  /* 0xffffffe01f047812 */ /* 0x008fe200078ec0ff */
[----:B------:R-:W3:Y:S02]  /*1c8b0*/  @P5 LDC R8, c[0x0][0x2e8] ;  /* 0x0000ba00ff085b82 */ /* 0x000ee40000000800 */
[----:B------:R-:W-:Y:S01]  /*1c8c0*/  STS [R19+0x200], R16 ;  /* 0x0002001013007388 */ /* 0x000fe20000000800 */
[----:B----4-:R-:W-:-:S02]  /*1c8d0*/  SHF.R.S32.HI R29, RZ, 0x1f, R37 ;  /* 0x0000001fff1d7819 */ /* 0x010fc40000011425 */
[----:B------:R-:W-:Y:S01]  /*1c8e0*/  @P1 MOV R3, 0x1 ;  /* 0x0000000100031802 */ /* 0x000fe20000000f00 */
[----:B------:R-:W4:Y:S01]  /*1c8f0*/  S2R R38, SR_CTAID.Z ;  /* 0x0000000000267919 */ /* 0x000f220000002700 */
[----:B------:R-:W-:Y:S01]  /*1c900*/  LEA.HI R29, R29, R37, RZ, 0x2 ;  /* 0x000000251d1d7211 */ /* 0x000fe200078f10ff */
[----:B------:R-:W2:Y:S01]  /*1c910*/  @P6 MUFU.LG2 R6, R24 ;  /* 0x0000001800066308 */ /* 0x000ea20000000c00 */
[----:B------:R-:W-:-:S04]  /*1c920*/  IADD3 R4, -R4, R36, RZ ;  /* 0x0000002404047210 */ /* 0x000fc80007ffe1ff */
[----:B------:R-:W-:Y:S02]  /*1c930*/  LOP3.LUT P0, RZ, R4, 0x3, RZ, 0xc0, !PT ;  /* 0x0000000304ff7812 */ /* 0x000fe4000780c0ff */
[----:B------:R-:W-:Y:S01]  /*1c940*/  IADD3 R0, R21, R19, RZ ;  /* 0x0000001315007210 */ /* 0x000fe20007ffe0ff */
[----:B------:R-:W4:Y:S01]  /*1c950*/  @P5 MUFU.LG2 R5, R25 ;  /* 0x0000001900055308 */ /* 0x000f220000000c00 */
[----:B-1----:R-:W-:Y:S01]  /*1c960*/  @!P1 IMAD R3, R12, R7, RZ ;  /* 0x000000070c039224 */ /* 0x002fe200078e02ff */
[----:B--2---:R-:W1:Y:S02]  /*1c970*/  @P1 LDC R2, c[0x0][0x2c0] ;  /* 0x0000b000ff021b82 */ /* 0x004e640000000800 */
[----:B------:R-:W-:Y:S01]  /*1c980*/  STS [R0], R11 ;  /* 0x0000000b00007388 */ /* 0x000fe20000000800 */
[----:B------:R-:W-:-:S03]  /*1c990*/  MOV R18, 0x7f800000 ;  /* 0x7f80000000127802 */ /* 0x000fc60000000f00 */
[----:B------:R2:W-:Y:S01]  /*1c9a0*/  STS [R0+0x200], R10 ;  /* 0x0002000a00007388 */ /* 0x0005e20000000800 */
[----:B------:R-:W-:Y:S01]  /*1c9b0*/  @P3 MUFU.LG2 R7, R27 ;  /* 0x0000001b00073308 */ /* 0x000fe20000000c00 */
[----:B------:R-:W-:Y:S01]  /*1c9c0*/  @P6 FMUL.FTZ R6, R6, 0.69314718246459960938 ;  /* 0x3f31721806066820 */ /* 0x000fe20000410000 */
[----:B------:R-:W-:Y:S01]  /*1c9d0*/  MOV R24, 0x7f800000 ;  /* 0x7f80000000187802 */ /* 0x000fe20000000f00 */
[----:B------:R-:W-:Y:S04]  /*1c9e0*/  STS [R19+0x1000], R15 ;  /* 0x0010000f13007388 */ /* 0x000fe80000000800 */
[----:B------:R2:W-:Y:S01]  /*1c9f0*/  STS [R19+0x1200], R13 ;  /* 0x0012000d13007388 */ /* 0x0005e20000000800 */
[----:B----4-:R-:W-:Y:S01]  /*1ca00*/  @P5 FMUL.FTZ R5, R5, 0.69314718246459960938 ;  /* 0x3f31721805055820 */ /* 0x010fe20000410000 */
[----:B------:R-:W-:-:S02]  /*1ca10*/  MOV R25, 0x7f800000 ;  /* 0x7f80000000197802 */ /* 0x000fc40000000f00 */
[----:B------:R4:W-:Y:S01]  /*1ca20*/  STS [R0+0x1000], R9 ;  /* 0x0010000900007388 */ /* 0x0009e20000000800 */
[----:B---3-5:R-:W-:-:S03]  /*1ca30*/  @P5 FFMA.FTZ R25, R134, R8, R5 ;  /* 0x0000000886195223 */ /* 0x028fc60000010005 */
[----:B------:R3:W-:Y:S01]  /*1ca40*/  STS [R0+0x1200], R20 ;  /* 0x0012001400007388 */ /* 0x0007e20000000800 */
[----:B------:R-:W-:Y:S01]  /*1ca50*/  @!P1 MOV R2, 0x1 ;  /* 0x0000000100029802 */ /* 0x000fe20000000f00 */
[----:B------:R-:W-:Y:S04]  /*1ca60*/  BAR.SYNC.DEFER_BLOCKING 0x0 ;  /* 0x0000000000007b1d */ /* 0x000fe80000010000 */
[----:B-1----:R-:W-:-:S04]  /*1ca70*/  IMAD R4, R2, UR4, RZ ;  /* 0x0000000402047c24 */ /* 0x002fc8000f8e02ff */
[----:B--2---:R-:W1:Y:S01]  /*1ca80*/  @P1 LDC.64 R10, c[0x0][0x2c0] ;  /* 0x0000b000ff0a1b82 */ /* 0x004e620000000a00 */
[----:B------:R-:W2:Y:S01]  /*1ca90*/  S2R R16, SR_CTAID.Y ;  /* 0x0000000000107919 */ /* 0x000ea20000002600 */
[----:B------:R-:W1:Y:S01]  /*1caa0*/  @P4 MUFU.LG2 R13, R26 ;  /* 0x0000001a000d4308 */ /* 0x000e620000000c00 */
[----:B------:R-:W-:-:S05]  /*1cab0*/  MOV R19, 0x7f800000 ;  /* 0x7f80000000137802 */ /* 0x000fca0000000f00 */
[----:B----4-:R-:W4:Y:S01]  /*1cac0*/  @P6 LDC R9, c[0x0][0x2e8] ;  /* 0x0000ba00ff096b82 */ /* 0x010f220000000800 */
[----:B---3--:R-:W-:Y:S01]  /*1cad0*/  LOP3.LUT R0, R29, 0xfffffffc, RZ, 0xc0, !PT ;  /* 0xfffffffc1d007812 */ /* 0x008fe200078ec0ff */
[----:B------:R3:W2:Y:S03]  /*1cae0*/  LDS.128 R32, [R225+0x1800] ;  /* 0x00180000e1207984 */ /* 0x0006a60000000c00 */
[----:B------:R-:W-:Y:S01]  /*1caf0*/  IADD3 R14, -R0, R37, RZ ;  /* 0x00000025000e7210 */ /* 0x000fe20007ffe1ff */
[----:B-1----:R-:W-:Y:S01]  /*1cb00*/  @P1 IMAD R0, R11, R10, RZ ;  /* 0x0000000a0b001224 */ /* 0x002fe200078e02ff */
[----:B------:R-:W-:Y:S01]  /*1cb10*/  @!P1 MOV R0, R12 ;  /* 0x0000000c00009202 */ /* 0x000fe20000000f00 */
[----:B------:R-:W1:Y:S01]  /*1cb20*/  @P3 LDC R10, c[0x0][0x2e8] ;  /* 0x0000ba00ff0a3b82 */ /* 0x000e620000000800 */
[----:B------:R-:W-:-:S07]  /*1cb30*/  @P4 FMUL.FTZ R5, R13, 0.69314718246459960938 ;  /* 0x3f3172180d054820 */ /* 0x000fce0000410000 */
[----:B------:R-:W3:Y:S01]  /*1cb40*/  @P4 LDC R11, c[0x0][0x2e8] ;  /* 0x0000ba00ff0b4b82 */ /* 0x000ee20000000800 */
[----:B--2---:R-:W-:Y:S02]  /*1cb50*/  IMAD R3, R16, R3, RZ ;  /* 0x0000000310037224 */ /* 0x004fe400078e02ff */
[----:B----4-:R-:W-:-:S03]  /*1cb60*/  @P6 FFMA.FTZ R24, R135, R9, R6 ;  /* 0x0000000987186223 */ /* 0x010fc60000010006 */
[----:B------:R-:W-:-:S05]  /*1cb70*/  SEL R3, R3, RZ, !P2 ;  /* 0x000000ff03037207 */ /* 0x000fca0005000000 */
[----:B------:R-:W-:Y:S01]  /*1cb80*/  IMAD R0, R38, R0, R3 ;  /* 0x0000000026007224 */ /* 0x000fe200078e0203 */
[----:B------:R-:W-:Y:S01]  /*1cb90*/  SHF.L.U32 R3, R4, 0x7, RZ ;  /* 0x0000000704037819 */ /* 0x000fe200000006ff */
[----:B------:R-:W-:-:S03]  /*1cba0*/  @P3 FMUL.FTZ R4, R7, 0.69314718246459960938 ;  /* 0x3f31721807043820 */ /* 0x000fc60000410000 */
[----:B------:R-:W-:Y:S01]  /*1cbb0*/  SHF.R.S32.HI R6, RZ, 0x1f, R3 ;  /* 0x0000001fff067819 */ /* 0x000fe20000011403 */
[----:B-1----:R-:W-:Y:S01]  /*1cbc0*/  @P3 FFMA.FTZ R18, R132, R10, R4 ;  /* 0x0000000a84123223 */ /* 0x002fe20000010004 */
[--C-:B------:R-:W-:Y:S02]  /*1cbd0*/  IADD3 R3, P2, P1, R3, R22, R0.reuse ;  /* 0x0000001603037210 */ /* 0x100fe4000795e000 */
[----:B------:R-:W-:Y:S02]  /*1cbe0*/  SHF.R.S32.HI R0, RZ, 0x1f, R0 ;  /* 0x0000001fff007819 */ /* 0x000fe40000011400 */
[----:B------:R-:W-:Y:S01]  /*1cbf0*/  SHF.L.U32 R10, R14, 0x3, RZ ;  /* 0x000000030e0a7819 */ /* 0x000fe200000006ff */
[----:B---3--:R-:W-:Y:S01]  /*1cc00*/  @P4 FFMA.FTZ R19, R133, R11, R5 ;  /* 0x0000000b85134223 */ /* 0x008fe20000010005 */
[----:B------:R-:W-:Y:S01]  /*1cc10*/  IADD3.X R4, R6, R23, R0, P2, P1 ;  /* 0x0000001706047210 */ /* 0x000fe200017e2400 */
[----:B------:R-:W-:Y:S06]  /*1cc20*/  @P0 BRA `(.L_x_648) ;  /* 0x0000000000900947 */ /* 0x000fec0003800000 */
[----:B------:R-:W2:Y:S02]  /*1cc30*/  LDL.LU R39, [R1+0x304] ;  /* 0x0003040001277983 */ /* 0x000ea40000300800 */
[C---:B--2---:R-:W-:Y:S01]  /*1cc40*/  VIADD R0, R39.reuse, 0x8 ;  /* 0x0000000827007836 */ /* 0x044fe20000000000 */
        /* <DEDUP_REMOVED lines=9> */
[-C--:B------:R-:W-:Y:S01]  /*1cce0*/  @!P4 IMAD R6, R6, R2.reuse, RZ ;  /* 0x000000020606c224 */ /* 0x080fe200078e02ff */
[-C--:B------:R-:W-:Y:S01]  /*1ccf0*/  @!P6 IADD3 R9, P0, R7, R3.reuse, RZ ;  /* 0x000000030709e210 */ /* 0x080fe20007f1e0ff */
[----:B------:R-:W2:Y:S01]  /*1cd00*/  @!P5 LDC.64 R16, c[0x0][0x2b0] ;  /* 0x0000ac00ff10db82 */ /* 0x000ea20000000a00 */
[----:B------:R-:W-:Y:S01]  /*1cd10*/  @!P3 IMAD R5, R5, R2, RZ ;  /* 0x000000020505b224 */ /* 0x000fe200078e02ff */
[-C--:B------:R-:W-:Y:S02]  /*1cd20*/  @!P5 IADD3 R2, P2, R0, R3.reuse, RZ ;  /* 0x000000030002d210 */ /* 0x080fe40007f5e0ff */
[----:B------:R-:W-:Y:S02]  /*1cd30*/  @!P4 IADD3 R11, P1, R6, R3, RZ ;  /* 0x00000003060bc210 */ /* 0x000fe40007f3e0ff */
[----:B------:R-:W-:-:S02]  /*1cd40*/  @!P5 LEA.HI.X.SX32 R0, R0, R4, 0x1, P2 ;  /* 0x000000040000d211 */ /* 0x000fc400010f0eff */
[----:B------:R-:W3:Y:S01]  /*1cd50*/  @!P4 LDC.64 R20, c[0x0][0x2b0] ;  /* 0x0000ac00ff14cb82 */ /* 0x000ee20000000a00 */
[-C--:B------:R-:W-:Y:S02]  /*1cd60*/  @!P6 LEA.HI.X.SX32 R7, R7, R4.reuse, 0x1, P0 ;  /* 0x000000040707e211 */ /* 0x080fe400000f0eff */
[----:B------:R-:W-:Y:S02]  /*1cd70*/  @!P4 LEA.HI.X.SX32 R13, R6, R4, 0x1, P1 ;  /* 0x00000004060dc211 */ /* 0x000fe400008f0eff */
[----:B------:R-:W-:-:S03]  /*1cd80*/  @!P3 IADD3 R3, P0, R5, R3, RZ ;  /* 0x000000030503b210 */ /* 0x000fc60007f1e0ff */
[----:B------:R-:W4:Y:S01]  /*1cd90*/  @!P3 LDC.64 R22, c[0x0][0x2b0] ;  /* 0x0000ac00ff16bb82 */ /* 0x000f220000000a00 */
[----:B-1----:R-:W-:Y:S02]  /*1cda0*/  @!P6 LEA R8, P2, R9, R14, 0x2 ;  /* 0x0000000e0908e211 */ /* 0x002fe400078410ff */
        /* <DEDUP_REMOVED lines=12> */
.L_x_648:
[----:B------:R-:W-:Y:S05]  /*1ce70*/  BSYNC B0 ;  /* 0x0000000000007941 */ /* 0x000fea0003800000 */
.L_x_647:
[----:B------:R2:W3:Y:S01]  /*1ce80*/  LDS.128 R12, [R225] ;  /* 0x00000000e10c7984 */ /* 0x0004e20000000c00 */
[----:B------:R-:W-:Y:S01]  /*1ce90*/  UIMAD UR15, UR4, -0x80, UR15 ;  /* 0xffffff80040f78a4 */ /* 0x000fe2000f8e020f */
[C---:B------:R-:W-:Y:S01]  /*1cea0*/  LEA.HI.SX32 R0, R28.reuse, 0x40, 0x1e ;  /* 0x000000401c007811 */ /* 0x040fe200078ff2ff */
[----:B------:R-:W-:Y:S01]  /*1ceb0*/  BSSY B0, `(.L_x_649) ;  /* 0x0000021000007945 */ /* 0x000fe20003800000 */
[----:B------:R-:W-:Y:S01]  /*1cec0*/  ULDC UR4, c[0x0][0x2d0] ;  /* 0x0000b40000047ab9 */ /* 0x000fe20000000800 */
[----:B-1----:R-:W-:Y:S02]  /*1ced0*/  LEA.HI.SX32 R2, R28, 0x20, 0x1e ;  /* 0x000000201c027811 */ /* 0x002fe400078ff2ff */
[----:B------:R-:W-:Y:S01]  /*1cee0*/  ISETP.GE.AND P4, PT, R10, UR4, PT ;  /* 0x000000040a007c0c */ /* 0x000fe2000bf86270 */
[----:B------:R-:W-:Y:S01]  /*1cef0*/  ULDC.64 UR4, c[0x0][0x2a0] ;  /* 0x0000a80000047ab9 */ /* 0x000fe20000000a00 */
[----:B------:R-:W-:Y:S02]  /*1cf00*/  SHF.R.S32.HI R6, RZ, 0x1f, R38 ;  /* 0x0000001fff067819 */ /* 0x000fe40000011426 */
[----:B------:R-:W-:-:S02]  /*1cf10*/  ISETP.GE.OR P3, PT, R30, UR15, P4 ;  /* 0x0000000f1e007c0c */ /* 0x000fc4000a766670 */
[----:B------:R-:W-:Y:S02]  /*1cf20*/  ISETP.GE.OR P1, PT, R0, UR15, P4 ;  /* 0x0000000f00007c0c */ /* 0x000fe4000a726670 */
[----:B------:R-:W-:Y:S02]  /*1cf30*/  SHF.R.S32.HI R3, RZ, 0x1f, R10 ;  /* 0x0000001fff037819 */ /* 0x000fe4000001140a */
[----:B------:R-:W-:Y:S02]  /*1cf40*/  IADD3 R4, P0, R10, UR10, RZ ;  /* 0x0000000a0a047c10 */ /* 0x000fe4000ff1e0ff */
[----:B------:R-:W-:Y:S02]  /*1cf50*/  LEA.HI.SX32 R0, R28, 0x60, 0x1e ;  /* 0x000000601c007811 */ /* 0x000fe400078ff2ff */
[----:B------:R-:W-:Y:S02]  /*1cf60*/  ISETP.GE.OR P2, PT, R2, UR15, P4 ;  /* 0x0000000f02007c0c */ /* 0x000fe4000a746670 */
[----:B------:R-:W-:-:S02]  /*1cf70*/  SHF.R.S32.HI R2, RZ, 0x2, R29 ;  /* 0x00000002ff027819 */ /* 0x000fc4000001141d */
[----:B------:R-:W-:Y:S02]  /*1cf80*/  IADD3.X R5, R3, UR8, RZ, P0, !PT ;  /* 0x0000000803057c10 */ /* 0x000fe400087fe4ff */
[----:B------:R-:W-:Y:S01]  /*1cf90*/  ISETP.GE.OR P4, PT, R0, UR15, P4 ;  /* 0x0000000f00007c0c */ /* 0x000fe2000a786670 */
[----:B------:R-:W-:Y:S01]  /*1cfa0*/  IMAD R0, R6, UR4, RZ ;  /* 0x0000000406007c24 */ /* 0x000fe2000f8e02ff */
[----:B------:R-:W-:Y:S01]  /*1cfb0*/  SHF.R.S32.HI R3, RZ, 0x1f, R2 ;  /* 0x0000001fff037819 */ /* 0x000fe20000011402 */
[----:B------:R-:W-:Y:S02]  /*1cfc0*/  IMAD.U32 R6, RZ, RZ, UR14 ;  /* 0x0000000eff067e24 */ /* 0x000fe4000f8e00ff */
[C---:B------:R-:W-:Y:S02]  /*1cfd0*/  IMAD R0, R38.reuse, UR5, R0 ;  /* 0x0000000526007c24 */ /* 0x040fe4000f8e0200 */
[----:B------:R-:W-:-:S04]  /*1cfe0*/  IMAD.WIDE.U32 R8, R38, UR4, R4 ;  /* 0x0000000426087c25 */ /* 0x000fc8000f8e0004 */
[----:B------:R-:W-:-:S04]  /*1cff0*/  IMAD.WIDE R2, R6, 0x80, R2 ;  /* 0x0000008006027825 */ /* 0x000fc800078e0202 */
[----:B------:R-:W-:Y:S01]  /*1d000*/  IMAD.IADD R5, R9, 0x1, R0 ;  /* 0x0000000109057824 */ /* 0x000fe200078e0200 */
[----:B--23--:R-:W-:Y:S06]  /*1d010*/  @P3 BRA `(.L_x_650) ;  /* 0x0000000000283947 */ /* 0x00cfec0003800000 */
        /* <DEDUP_REMOVED lines=10> */
.L_x_650:
[----:B------:R-:W-:Y:S05]  /*1d0c0*/  BSYNC B0 ;  /* 0x0000000000007941 */ /* 0x000fea0003800000 */
.L_x_649:
        /* <DEDUP_REMOVED lines=16> */
.L_x_652:
[----:B------:R-:W-:Y:S05]  /*1d1d0*/  BSYNC B0 ;  /* 0x0000000000007941 */ /* 0x000fea0003800000 */
.L_x_651:
        /* <DEDUP_REMOVED lines=16> */
.L_x_654:
[----:B------:R-:W-:Y:S05]  /*1d2e0*/  BSYNC B0 ;  /* 0x0000000000007941 */ /* 0x000fea0003800000 */
.L_x_653:
        /* <DEDUP_REMOVED lines=15> */
.L_x_611:
[----:B------:R-:W-:Y:S01]  /*1d3e0*/  UISETP.NE.AND UP2, UPT, UR13, -0x1, UPT ;  /* 0xffffffff0d00788c */ /* 0x000fe2000bf45270 */
[----:B------:R-:W-:Y:S01]  /*1d3f0*/  LEA.HI R8, R11, R179, RZ, 0x2 ;  /* 0x000000b30b087211 */ /* 0x000fe200078f10ff */
[----:B------:R-:W-:Y:S01]  /*1d400*/  ULDC.U8 UR6, c[0x0][0x3d8] ;  /* 0x0000f60000067ab9 */ /* 0x000fe20000000000 */
[----:B------:R-:W-:Y:S01]  /*1d410*/  ULDC.U8 UR10, c[0x0][0x3d9] ;  /* 0x0000f640000a7ab9 */ /* 0x000fe20000000000 */
[----:B------:R-:W-:Y:S01]  /*1d420*/  UISETP.NE.AND UP3, UPT, UR6, URZ, UPT ;  /* 0x0000003f0600728c */ /* 0x000fe2000bf65270 */
[----:B------:R-:W-:Y:S01]  /*1d430*/  LOP3.LUT R0, R8, 0xfffffffc, RZ, 0xc0, !PT ;  /* 0xfffffffc08007812 */ /* 0x000fe200078ec0ff */
[----:B------:R-:W-:Y:S01]  /*1d440*/  UISETP.NE.AND UP1, UPT, UR10, URZ, UPT ;  /* 0x0000003f0a00728c */ /* 0x000fe2000bf25270 */
[----:B------:R-:W-:Y:S01]  /*1d450*/  SHF.R.S32.HI R8, RZ, 0x2, R8 ;  /* 0x00000002ff087819 */ /* 0x000fe20000011408 */
[----:B------:R-:W-:Y:S02]  /*1d460*/  UISETP.EQ.AND UP3, UPT, UR10, URZ, UP3 ;  /* 0x0000003f0a00728c */ /* 0x000fe40009f62270 */
[----:B------:R-:W-:Y:S01]  /*1d470*/  IMAD.IADD R0, R179, 0x1, -R0 ;  /* 0x00000001b3007824 */ /* 0x000fe200078e0a00 */
[----:B------:R-:W-:Y:S01]  /*1d480*/  @!UP2 USHF.R.S32.HI UR12, URZ, 0x1f, UR7 ;  /* 0x0000001f3f0ca899 */ /* 0x000fe20008011407 */
[----:B------:R-:W-:Y:S01]  /*1d490*/  PLOP3.LUT P0, PT, PT, PT, UP1, 0x80, 0x0 ;  /* 0x000000000000781c */ /* 0x000fe20003f0f018 */
[----:B------:R-:W-:Y:S01]  /*1d4a0*/  @UP2 ULDC.64 UR8, c[0x0][0x298] ;  /* 0x0000a60000082ab9 */ /* 0x000fe20000000a00 */
[----:B------:R-:W-:Y:S01]  /*1d4b0*/  @!UP2 ULDC.64 UR4, c[0x0][0x290] ;  /* 0x0000a4000004aab9 */ /* 0x000fe20000000a00 */
[----:B------:R-:W-:Y:S01]  /*1d4c0*/  @UP2 UIMAD.WIDE.U32 UR10, UR13, UR8, URZ ;  /* 0x000000080d0a22a5 */ /* 0x000fe2000f8e003f */
[----:B------:R-:W-:Y:S01]  /*1d4d0*/  VIADD R14, R8, 0x20 ;  /* 0x00000020080e7836 */ /* 0x000fe20000000000 */
[----:B------:R-:W-:-:S02]  /*1d4e0*/  UISETP.NE.OR UP0, UPT, UR13, -0x1, !UP3 ;  /* 0xffffffff0d00788c */ /* 0x000fc4000df05670 */
[----:B------:R-:W-:Y:S02]  /*1d4f0*/  @!UP2 UIMAD UR8, UR12, UR4, URZ ;  /* 0x000000040c08a2a4 */ /* 0x000fe4000f8e023f */
[----:B------:R-:W-:Y:S02]  /*1d500*/  @!UP2 UIMAD.WIDE.U32 UR16, UR7, UR4, URZ ;  /* 0x000000040710a2a5 */ /* 0x000fe4000f8e003f */
[----:B------:R-:W-:Y:S02]  /*1d510*/  @!UP2 UIMAD UR8, UR7, UR5, UR8 ;  /* 0x000000050708a2a4 */ /* 0x000fe4000f8e0208 */
[----:B------:R-:W-:Y:S01]  /*1d520*/  @UP2 UIMAD UR9, UR13, UR9, UR11 ;  /* 0x000000090d0922a4 */ /* 0x000fe2000f8e020b */
[----:B------:R-:W-:Y:S01]  /*1d530*/  @UP1 ULDC.64 UR4, c[0x0][0x2c0] ;  /* 0x0000b00000041ab9 */ /* 0x000fe20000000a00 */
[----:B------:R-:W-:Y:S01]  /*1d540*/  @!UP3 UMOV UR18, URZ ;  /* 0x0000003f0012bc82 */ /* 0x000fe20008000000 */
[----:B------:R-:W-:Y:S01]  /*1d550*/  @UP1 UIMAD UR11, UR5, UR4, URZ ;  /* 0x00000004050b12a4 */ /* 0x000fe2000f8e023f */
[----:B------:R-:W-:-:S02]  /*1d560*/  @!UP3 UMOV UR19, URZ ;  /* 0x0000003f0013bc82 */ /* 0x000fc40008000000 */
[----:B------:R-:W-:Y:S01]  /*1d570*/  @UP3 ULDC UR4, c[0x0][0x2c4] ;  /* 0x0000b10000043ab9 */ /* 0x000fe20000000800 */
[----:B------:R-:W-:Y:S01]  /*1d580*/  @UP1 ULDC UR12, c[0x0][0x2c0] ;  /* 0x0000b000000c1ab9 */ /* 0x000fe20000000800 */
[----:B------:R-:W-:Y:S01]  /*1d590*/  @!UP0 UIMAD UR13, UR7, UR4, URZ ;  /* 0x00000004070d82a4 */ /* 0x000fe2000f8e023f */
[----:B------:R-:W-:Y:S01]  /*1d5a0*/  @UP1 UMOV UR5, 0x1 ;  /* 0x0000000100051882 */ /* 0x000fe20000000000 */
[----:B------:R-:W-:Y:S02]  /*1d5b0*/  @!UP2 UIADD3 UR9, UR17, UR8, URZ ;  /* 0x000000081109a290 */ /* 0x000fe4000fffe03f */
[----:B------:R-:W-:Y:S01]  /*1d5c0*/  @UP3 USHF.R.S32.HI UR4, URZ, 0x1f, UR13 ;  /* 0x0000001f3f043899 */ /* 0x000fe2000801140d */
[----:B------:R-:W-:Y:S02]  /*1d5d0*/  @!UP2 UMOV UR10, UR16 ;  /* 0x00000010000aac82 */ /* 0x000fe40008000000 */
[----:B------:R-:W-:-:S04]  /*1d5e0*/  @UP3 UMOV UR18, UR13 ;  /* 0x0000000d00123c82 */ /* 0x000fc80008000000 */
[----:B------:R-:W-:Y:S01]  /*1d5f0*/  @UP3 UMOV UR19, UR4 ;  /* 0x0000000400133c82 */ /* 0x000fe20008000000 */
[----:B------:R-:W-:Y:S05]  /*1d600*/  @P0 BRA `(.L_x_655) ;  /* 0x0000000000180947 */ /* 0x000fea0003800000 */
[----:B------:R-:W-:Y:S01]  /*1d610*/  UISETP.NE.AND UP0, UPT, UR6, URZ, UPT ;  /* 0x0000003f0600728c */ /* 0x000fe2000bf05270 */
[----:B------:R-:W-:Y:S01]  /*1d620*/  ULDC UR11, c[0x0][0x2c4] ;  /* 0x0000b100000b7ab9 */ /* 0x000fe20000000800 */
[----:B------:R-:W-:Y:S01]  /*1d630*/  ULDC UR5, c[0x0][0x270] ;  /* 0x00009c0000057ab9 */ /* 0x000fe20000000800 */
[----:B------:R-:W-:-:S08]  /*1d640*/  UMOV UR12, 0x1 ;  /* 0x00000001000c7882 */ /* 0x000fd00000000000 */
[----:B------:R-:W-:Y:S02]  /*1d650*/  @UP0 ULDC UR11, c[0x0][0x2e4] ;  /* 0x0000b900000b0ab9 */ /* 0x000fe40000000800 */
[----:B------:R-:W-:-:S12]  /*1d660*/  UIMAD UR5, UR11, UR5, URZ ;  /* 0x000000050b0572a4 */ /* 0x000fd8000f8e023f */
.L_x_655:
[----:B------:R-:W-:Y:S01]  /*1d670*/  UIADD3 UR15, -UR33, UR15, URZ ;  /* 0x0000000f210f7290 */ /* 0x000fe2000fffe13f */
[C---:B------:R-:W-:Y:S01]  /*1d680*/  VIADD R15, R8.reuse, 0x40 ;  /* 0x00000040080f7836 */ /* 0x040fe20000000000 */
[----:B------:R-:W-:Y:S01]  /*1d690*/  USHF.R.S32.HI UR6, URZ, 0x1f, UR29 ;  /* 0x0000001f3f067899 */ /* 0x000fe2000801141d */
[C---:B------:R-:W-:Y:S01]  /*1d6a0*/  VIADD R16, R8.reuse, 0x60 ;  /* 0x0000006008107836 */ /* 0x040fe20000000000 */
[----:B------:R-:W-:Y:S01]  /*1d6b0*/  UIMAD UR7, UR7, UR5, URZ ;  /* 0x00000005070772a4 */ /* 0x000fe2000f8e023f */
[----:B------:R-:W-:Y:S01]  /*1d6c0*/  SHF.R.S32.HI R9, RZ, 0x1f, R8 ;  /* 0x0000001fff097819 */ /* 0x000fe20000011408 */
[----:B------:R-:W-:Y:S01]  /*1d6d0*/  IMAD.U32 R4, RZ, RZ, UR14 ;  /* 0x0000000eff047e24 */ /* 0x000fe2000f8e00ff */
[----:B------:R-:W-:Y:S01]  /*1d6e0*/  ISETP.GE.AND P4, PT, R8, UR15, PT ;  /* 0x0000000f08007c0c */ /* 0x000fe2000bf86270 */
[----:B------:R-:W-:Y:S01]  /*1d6f0*/  ULDC.64 UR4, c[0x0][0x2a0] ;  /* 0x0000a80000047ab9 */ /* 0x000fe20000000a00 */
[----:B------:R-:W-:Y:S01]  /*1d700*/  ISETP.GE.AND P3, PT, R14, UR15, PT ;  /* 0x0000000f0e007c0c */ /* 0x000fe2000bf66270 */
[----:B------:R-:W-:Y:S01]  /*1d710*/  UIMAD UR6, UR6, UR4, URZ ;  /* 0x00000004060672a4 */ /* 0x000fe2000f8e023f */
[----:B------:R-:W-:Y:S01]  /*1d720*/  ISETP.GE.AND P2, PT, R15, UR15, PT ;  /* 0x0000000f0f007c0c */ /* 0x000fe2000bf46270 */
[----:B------:R-:W-:Y:S01]  /*1d730*/  IMAD.U32 R6, RZ, RZ, UR4 ;  /* 0x00000004ff067e24 */ /* 0x000fe2000f8e00ff */
[----:B------:R-:W-:Y:S01]  /*1d740*/  ISETP.GE.AND P1, PT, R16, UR15, PT ;  /* 0x0000000f10007c0c */ /* 0x000fe2000bf26270 */
[----:B------:R-:W-:Y:S01]  /*1d750*/  ULDC UR4, c[0x0][0x2d0] ;  /* 0x0000b40000047ab9 */ /* 0x000fe20000000800 */
[C---:B------:R-:W-:Y:S01]  /*1d760*/  ISETP.NE.OR P4, PT, R0.reuse, RZ, P4 ;  /* 0x000000ff0000720c */ /* 0x040fe20002785670 */
[----:B------:R-:W-:Y:S01]  /*1d770*/  USEL UR7, UR7, URZ, !UP3 ;  /* 0x0000003f07077287 */ /* 0x000fe2000d800000 */
[C---:B------:R-:W-:Y:S01]  /*1d780*/  ISETP.NE.OR P3, PT, R0.reuse, RZ, P3 ;  /* 0x000000ff0000720c */ /* 0x040fe20001f65670 */
[----:B------:R-:W-:Y:S01]  /*1d790*/  UIMAD UR5, UR29, UR5, UR6 ;  /* 0x000000051d0572a4 */ /* 0x000fe2000f8e0206 */
[C---:B------:R-:W-:Y:S01]  /*1d7a0*/  ISETP.NE.OR P2, PT, R0.reuse, RZ, P2 ;  /* 0x000000ff0000720c */ /* 0x040fe20001745670 */
[----:B------:R-:W-:Y:S01]  /*1d7b0*/  UIMAD UR6, UR33, UR12, URZ ;  /* 0x0000000c210672a4 */ /* 0x000fe2000f8e023f */
[C---:B------:R-:W-:Y:S01]  /*1d7c0*/  ISETP.NE.OR P1, PT, R0.reuse, RZ, P1 ;  /* 0x000000ff0000720c */ /* 0x040fe20000f25670 */
[----:B------:R-:W-:Y:S01]  /*1d7d0*/  IMAD.SHL.U32 R0, R0, 0x8, RZ ;  /* 0x0000000800007824 */ /* 0x000fe200078e00ff */
[----:B------:R-:W-:Y:S01]  /*1d7e0*/  UIMAD UR11, UR29, UR11, UR7 ;  /* 0x0000000b1d0b72a4 */ /* 0x000fe2000f8e0207 */
[----:B------:R-:W-:Y:S03]  /*1d7f0*/  BSSY B0, `(.L_x_656) ;  /* 0x0000018000007945 */ /* 0x000fe60003800000 */
[C---:B------:R-:W-:Y:S01]  /*1d800*/  ISETP.GE.AND P5, PT, R0.reuse, UR4, PT ;  /* 0x0000000400007c0c */ /* 0x040fe2000bfa6270 */
[----:B------:R-:W-:Y:S01]  /*1d810*/  USHF.R.S32.HI UR4, URZ, 0x1f, UR6 ;  /* 0x0000001f3f047899 */ /* 0x000fe20008011406 */
[----:B------:R-:W-:Y:S01]  /*1d820*/  IADD3 R2, P0, R0, UR10, RZ ;  /* 0x0000000a00027c10 */ /* 0x000fe2000ff1e0ff */
[----:B------:R-:W-:Y:S01]  /*1d830*/  USHF.R.S32.HI UR7, URZ, 0x1f, UR11 ;  /* 0x0000001f3f077899 */ /* 0x000fe2000801140b */
[----:B------:R-:W-:Y:S01]  /*1d840*/  ISETP.GE.OR P6, PT, R8, UR15, P5 ;  /* 0x0000000f08007c0c */ /* 0x000fe2000afc6670 */
[----:B------:R-:W-:Y:S01]  /*1d850*/  UIADD3 UR6, UP1, UP0, UR6, UR18, UR11 ;  /* 0x0000001206067290 */ /* 0x000fe2000f83e00b */
[----:B------:R-:W-:-:S02]  /*1d860*/  LEA.HI.X.SX32 R3, R0, UR9, 0x1, P0 ;  /* 0x0000000900037c11 */ /* 0x000fc400080f0eff */
[----:B------:R-:W-:Y:S01]  /*1d870*/  ISETP.GE.OR P0, PT, R14, UR15, P5 ;  /* 0x0000000f0e007c0c */ /* 0x000fe2000af06670 */
[----:B------:R-:W-:Y:S01]  /*1d880*/  UIADD3.X UR18, UR4, UR19, UR7, UP1, UP0 ;  /* 0x0000001304127290 */ /* 0x000fe20008fe0407 */
[----:B------:R-:W-:-:S04]  /*1d890*/  IMAD.WIDE.U32 R6, R6, UR29, R2 ;  /* 0x0000001d06067c25 */ /* 0x000fc8000f8e0002 */
[----:B------:R-:W-:Y:S02]  /*1d8a0*/  VIADD R5, R7, UR5 ;  /* 0x0000000507057c36 */ /* 0x000fe40008000000 */
[----:B------:R-:W-:Y:S01]  /*1d8b0*/  IMAD.WIDE R2, R4, 0x80, R8 ;  /* 0x0000008004027825 */ /* 0x000fe200078e0208 */
        /* <DEDUP_REMOVED lines=11> */
.L_x_657:
[----:B------:R-:W-:Y:S05]  /*1d970*/  BSYNC B0 ;  /* 0x0000000000007941 */ /* 0x000fea0003800000 */
.L_x_656:
        /* <DEDUP_REMOVED lines=17> */
.L_x_659:
[----:B------:R-:W-:Y:S05]  /*1da90*/  BSYNC B0 ;  /* 0x0000000000007941 */ /* 0x000fea0003800000 */
.L_x_658:
        /* <DEDUP_REMOVED lines=15> */
.L_x_661:
[----:B------:R-:W-:Y:S05]  /*1db90*/  BSYNC B0 ;  /* 0x0000000000007941 */ /* 0x000fea0003800000 */
.L_x_660:
        /* <DEDUP_REMOVED lines=14> */
.L_x_663:
[----:B------:R-:W-:Y:S05]  /*1dc80*/  BSYNC B0 ;  /* 0x0000000000007941 */ /* 0x000fea0003800000 */
.L_x_662:
[----:B------:R-:W-:Y:S04]  /*1dc90*/  BSSY B0, `(.L_x_664) ;  /* 0x000000a000007945 */ /* 0x000fe80003800000 */
[----:B------:R-:W-:Y:S05]  /*1dca0*/  @P4 BRA `(.L_x_665) ;  /* 0x0000000000204947 */ /* 0x000fea0003800000 */
[----:B------:R-:W-:Y:S01]  /*1dcb0*/  IMAD R0, R8, UR12, RZ ;  /* 0x0000000c08007c24 */ /* 0x000fe2000f8e02ff */
[----:B------:R-:W-:-:S04]  /*1dcc0*/  ULDC.64 UR4, c[0x0][0x2b0] ;  /* 0x0000ac0000047ab9 */ /* 0x000fc80000000a00 */
[----:B----4-:R-:W-:-:S04]  /*1dcd0*/  IADD3 R3, P0, R0, UR6, RZ ;  /* 0x0000000600037c10 */ /* 0x010fc8000ff1e0ff */
[----:B------:R-:W-:Y:S02]  /*1dce0*/  LEA.HI.X.SX32 R0, R0, UR18, 0x1, P0 ;  /* 0x0000001200007c11 */ /* 0x000fe400080f0eff */
[----:B------:R-:W-:-:S04]  /*1dcf0*/  LEA R2, P0, R3, UR4, 0x2 ;  /* 0x0000000403027c11 */ /* 0x000fc8000f8010ff */
[----:B------:R-:W-:Y:S01]  /*1dd00*/  LEA.HI.X R3, R3, UR5, R0, 0x2, P0 ;  /* 0x0000000503037c11 */ /* 0x000fe200080f1400 */
[----:B------:R-:W-:-:S05]  /*1dd10*/  IMAD.MOV.U32 R0, RZ, RZ, 0x7f800000 ;  /* 0x7f800000ff007424 */ /* 0x000fca00078e00ff */
[----:B------:R4:W-:Y:S03]  /*1dd20*/  STG.E desc[UR20][R2.64], R0 ;  /* 0x0000000002007986 */ /* 0x0009e6000c101914 */
.L_x_665:
[----:B------:R-:W-:Y:S05]  /*1dd30*/  BSYNC B0 ;  /* 0x0000000000007941 */ /* 0x000fea0003800000 */
.L_x_664:
[----:B------:R-:W-:Y:S04]  /*1dd40*/  BSSY B0, `(.L_x_666) ;  /* 0x000000a000007945 */ /* 0x000fe80003800000 */
[----:B------:R-:W-:Y:S05]  /*1dd50*/  @P3 BRA `(.L_x_667) ;  /* 0x0000000000203947 */ /* 0x000fea0003800000 */
[----:B----4-:R-:W-:Y:S01]  /*1dd60*/  IMAD R0, R14, UR12, RZ ;  /* 0x0000000c0e007c24 */ /* 0x010fe2000f8e02ff */
[----:B------:R-:W-:-:S04]  /*1dd70*/  ULDC.64 UR4, c[0x0][0x2b0] ;  /* 0x0000ac0000047ab9 */ /* 0x000fc80000000a00 */
[----:B------:R-:W-:-:S04]  /*1dd80*/  IADD3 R3, P0, R0, UR6, RZ ;  /* 0x0000000600037c10 */ /* 0x000fc8000ff1e0ff */
[----:B------:R-:W-:Y:S02]  /*1dd90*/  LEA.HI.X.SX32 R0, R0, UR18, 0x1, P0 ;  /* 0x0000001200007c11 */ /* 0x000fe400080f0eff */
[----:B------:R-:W-:-:S04]  /*1dda0*/  LEA R2, P0, R3, UR4, 0x2 ;  /* 0x0000000403027c11 */ /* 0x000fc8000f8010ff */
[----:B------:R-:W-:Y:S01]  /*1ddb0*/  LEA.HI.X R3, R3, UR5, R0, 0x2, P0 ;  /* 0x0000000503037c11 */ /* 0x000fe200080f1400 */
[----:B------:R-:W-:-:S05]  /*1ddc0*/  IMAD.MOV.U32 R0, RZ, RZ, 0x7f800000 ;  /* 0x7f800000ff007424 */ /* 0x000fca00078e00ff */
[----:B------:R4:W-:Y:S03]  /*1ddd0*/  STG.E desc[UR20][R2.64], R0 ;  /* 0x0000000002007986 */ /* 0x0009e6000c101914 */
.L_x_667:
[----:B------:R-:W-:Y:S05]  /*1dde0*/  BSYNC B0 ;  /* 0x0000000000007941 */ /* 0x000fea0003800000 */
.L_x_666:
        /* <DEDUP_REMOVED lines=10> */
.L_x_669:
[----:B------:R-:W-:Y:S05]  /*1de90*/  BSYNC B0 ;  /* 0x0000000000007941 */ /* 0x000fea0003800000 */
.L_x_668:
[----:B------:R-:W-:Y:S05]  /*1dea0*/  @P1 EXIT ;  /* 0x000000000000194d */ /* 0x000fea0003800000 */
[----:B----4-:R-:W-:Y:S01]  /*1deb0*/  IMAD R0, R16, UR12, RZ ;  /* 0x0000000c10007c24 */ /* 0x010fe2000f8e02ff */
        /* <DEDUP_REMOVED lines=8> */
.L_x_670:
        /* <DEDUP_REMOVED lines=12> */
.L_x_1318:


//--------------------- .text._ZN5flash16flash_fwd_kernelI23Flash_fwd_kernel_traitsILi32ELi128ELi128ELi4ELb0ELb0EN7cutlass10bfloat16_tE19Flash_kernel_traitsILi32ELi128ELi128ELi4ES3_EELb0ELb0ELb0ELb0ELb0ELb0ELb1ELb0EEEvNS_16Flash_fwd_paramsE --------------------------
	.section	.text._ZN5flash16flash_fwd_kernelI23Flash_fwd_kernel_traitsILi32ELi128ELi128ELi4ELb0ELb0EN7cutlass10bfloat16_tE19Flash_kernel_traitsILi32ELi128ELi128ELi4ES3_EELb0ELb0ELb0ELb0ELb0ELb0ELb1ELb0EEEvNS_16Flash_fwd_paramsE,"ax",@progbits
	.align	128
        .global         _ZN5flash16flash_fwd_kernelI23Flash_fwd_kernel_traitsILi32ELi128ELi128ELi4ELb0ELb0EN7cutlass10bfloat16_tE19Flash_kernel_traitsILi32ELi128ELi128ELi4ES3_EELb0ELb0ELb0ELb0ELb0ELb0ELb1ELb0EEEvNS_16Flash_fwd_paramsE
        .type           _ZN5flash16flash_fwd_kernelI23Flash_fwd_kernel_traitsILi32ELi128ELi128ELi4ELb0ELb0EN7cutlass10bfloat16_tE19Flash_kernel_traitsILi32ELi128ELi128ELi4ES3_EELb0ELb0ELb0ELb0ELb0ELb0ELb1ELb0EEEvNS_16Flash_fwd_paramsE,@function
        .size           _ZN5flash16flash_fwd_kernelI23Flash_fwd_kernel_traitsILi32ELi128ELi128ELi4ELb0ELb0EN7cutlass10bfloat16_tE19Flash_kernel_traitsILi32ELi128ELi128ELi4ES3_EELb0ELb0ELb0ELb0ELb0ELb0ELb1ELb0EEEvNS_16Flash_fwd_paramsE,(.L_x_1319 - _ZN5flash16flash_fwd_kernelI23Flash_fwd_kernel_traitsILi32ELi128ELi128ELi4ELb0ELb0EN7cutlass10bfloat16_tE19Flash_kernel_traitsILi32ELi128ELi128ELi4ES3_EELb0ELb0ELb0ELb0ELb0ELb0ELb1ELb0EEEvNS_16Flash_fwd_paramsE)
        .other          _ZN5flash16flash_fwd_kernelI23Flash_fwd_kernel_traitsILi32ELi128ELi128ELi4ELb0ELb0EN7cutlass10bfloat16_tE19Flash_kernel_traitsILi32ELi128ELi128ELi4ES3_EELb0ELb0ELb0ELb0ELb0ELb0ELb1ELb0EEEvNS_16Flash_fwd_paramsE,@"STO_CUDA_ENTRY STV_DEFAULT"
_ZN5flash16flash_fwd_kernelI23Flash_fwd_kernel_traitsILi32ELi128ELi128ELi4ELb0ELb0EN7cutlass10bfloat16_tE19Flash_kernel_traitsILi32ELi128ELi128ELi4ES3_EELb0ELb0ELb0ELb0ELb0ELb0ELb1ELb0EEEvNS_16Flash_fwd_paramsE:
.text._ZN5flash16flash_fwd_kernelI23Flash_fwd_kernel_traitsILi32ELi128ELi128ELi4ELb0ELb0EN7cutlass10bfloat16_tE19Flash_kernel_traitsILi32ELi128ELi128ELi4ES3_EELb0ELb0ELb0ELb0ELb0ELb0ELb1ELb0EEEvNS_16Flash_fwd_paramsE:
        /* <DEDUP_REMOVED lines=41> */
.L_x_671:
[----:B-1----:R-:W1:Y:S02]  /*0290*/  LDC R4, c[0x0][0x2c8] ;  /* 0x0000b200ff047b82 */ /* 0x002e640000000800 */
.L_x_672:
        /* <DEDUP_REMOVED lines=22> */
[----:B------:R-:W-:Y:S01]  /*0400*/  IMAD.IADD R36, R12, 0x1, -R25 ;  /* 0x000000010c247824 */ /* 0x000fe200078e0a19 */
[----:B------:R-:W-:Y:S01]  /*0410*/  SHF.R.S32.HI R12, RZ, 0x1f, R117 ;  /* 0x0000001fff0c7819 */ /* 0x000fe20000011475 */
[----:B------:R-:W-:Y:S01]  /*0420*/  IMAD.MOV.U32 R209, RZ, RZ, R33 ;  /* 0x000000ffffd17224 */ /* 0x000fe200078e0021 */
[----:B------:R-:W-:Y:S02]  /*0430*/  ISETP.NE.AND P1, PT, R24, -0x1, PT ;  /* 0xffffffff1800780c */ /* 0x000fe40003f25270 */
[CC--:B------:R-:W-:Y:S01]  /*0440*/  LEA.HI R7, R12.reuse, R117.reuse, RZ, 0x2 ;  /* 0x000000750c077211 */ /* 0x0c0fe200078f10ff */
[----:B------:R2:W-:Y:S01]  /*0450*/  STL [R1+0x74], R36 ;  /* 0x0000742401007387 */ /* 0x0005e20000100800 */
[CC--:B------:R-:W-:Y:S02]  /*0460*/  LEA.HI R26, R12.reuse, R117.reuse, RZ, 0x3 ;  /* 0x000000750c1a7211 */ /* 0x0c0fe400078f18ff */
[----:B------:R-:W-:-:S02]  /*0470*/  LEA.HI R5, R12, R117, RZ, 0x4 ;  /* 0x000000750c057211 */ /* 0x000fc400078f20ff */
[----:B------:R-:W-:Y:S02]  /*0480*/  SHF.R.S32.HI R22, RZ, 0x3, R26 ;  /* 0x00000003ff167819 */ /* 0x000fe4000001141a */
[----:B------:R-:W-:Y:S02]  /*0490*/  IABS R4, R30 ;  /* 0x0000001e00047213 */ /* 0x000fe40000000000 */
[----:B------:R-:W-:Y:S01]  /*04a0*/  SHF.R.S32.HI R6, RZ, 0x4, R5 ;  /* 0x00000004ff067819 */ /* 0x000fe20000011405 */
[----:B------:R-:W3:Y:S01]  /*04b0*/  @P1 LDC.64 R18, c[0x0][0x240] ;  /* 0x00009000ff121b82 */ /* 0x000ee20000000a00 */
[----:B------:R-:W-:Y:S01]  /*04c0*/  ISETP.NE.AND P0, PT, R14, -0x1, PT ;  /* 0xffffffff0e00780c */ /* 0x000fe20003f05270 */
[----:B------:R-:W-:Y:S01]  /*04d0*/  IMAD.MOV.U32 R15, RZ, RZ, R4 ;  /* 0x000000ffff0f7224 */ /* 0x000fe200078e0004 */
[----:B------:R-:W-:Y:S02]  /*04e0*/  LEA.HI R4, R5, R6, RZ, 0x1 ;  /* 0x0000000605047211 */ /* 0x000fe400078f08ff */
[----:B------:R-:W-:-:S02]  /*04f0*/  SHF.R.S32.HI R10, RZ, 0x2, R7 ;  /* 0x00000002ff0a7819 */ /* 0x000fc40000011407 */
[----:B-1----:R-:W-:Y:S01]  /*0500*/  IABS R0, R31 ;  /* 0x0000001f00007213 */ /* 0x002fe20000000000 */
[----:B------:R-:W1:Y:S01]  /*0510*/  @!P1 LDC.64 R16, c[0x0][0x228] ;  /* 0x00008a00ff109b82 */ /* 0x000e620000000a00 */
[----:B------:R-:W-:Y:S02]  /*0520*/  SHF.R.S32.HI R11, RZ, 0x1f, R10 ;  /* 0x0000001fff0b7819 */ /* 0x000fe4000001140a */
[----:B------:R-:W-:Y:S01]  /*0530*/  LEA.HI R202, R12, R117, RZ, 0x5 ;  /* 0x000000750cca7211 */ /* 0x000fe200078f28ff */
[----:B------:R-:W-:Y:S02]  /*0540*/  IMAD.MOV.U32 R23, RZ, RZ, R0 ;  /* 0x000000ffff177224 */ /* 0x000fe400078e0000 */
[----:B------:R-:W-:Y:S01]  /*0550*/  IMAD.WIDE R34, R27, 0x80, R10 ;  /* 0x000000801b227825 */ /* 0x000fe200078e020a */
[----:B------:R-:W-:Y:S01]  /*0560*/  SHF.R.S32.HI R28, RZ, 0x5, R202 ;  /* 0x00000005ff1c7819 */ /* 0x000fe200000114ca */
[----:B------:R-:W4:Y:S01]  /*0570*/  I2F.RP R2, R23 ;  /* 0x0000001700027306 */ /* 0x000f220000209400 */
[----:B------:R-:W5:Y:S08]  /*0580*/  @P0 LDC.64 R112, c[0x0][0x250] ;  /* 0x00009400ff700b82 */ /* 0x000f700000000a00 */
[----:B------:R-:W2:Y:S01]  /*0590*/  @P0 LDC.64 R44, c[0x0][0x248] ;  /* 0x00009200ff2c0b82 */ /* 0x000ea20000000a00 */
        /* <DEDUP_REMOVED lines=30> */
[----:B------:R-:W-:Y:S02]  /*0780*/  LEA.HI R21, R0, R0, RZ, 0x1 ;  /* 0x0000000000157211 */ /* 0x000fe400078f08ff */
[----:B------:R-:W-:Y:S01]  /*0790*/  SHF.R.S32.HI R12, RZ, 0x1f, R0 ;  /* 0x0000001fff0c7819 */ /* 0x000fe20000011400 */
[----:B------:R-:W-:Y:S01]  /*07a0*/  IMAD R6, R28, 0x8, R2 ;  /* 0x000000081c067824 */ /* 0x000fe200078e0202 */
[----:B------:R-:W-:Y:S01]  /*07b0*/  LOP3.LUT R5, R21, 0x7fffffe, RZ, 0xc0, !PT ;  /* 0x07fffffe15057812 */ /* 0x000fe200078ec0ff */
[----:B---3--:R-:W-:Y:S01]  /*07c0*/  @P1 IMAD.WIDE.U32 R2, R24, R18, RZ ;  /* 0x0000001218021225 */ /* 0x008fe200078e00ff */
[----:B------:R-:W-:-:S02]  /*07d0*/  @!P1 SHF.R.S32.HI R7, RZ, 0x1f, R29 ;  /* 0x0000001fff079819 */ /* 0x000fc4000001141d */
[----:B------:R-:W-:Y:S01]  /*07e0*/  LEA.HI R27, R12, R0, RZ, 0x3 ;  /* 0x000000000c1b7211 */ /* 0x000fe200078f18ff */
[----:B------:R-:W-:Y:S01]  /*07f0*/  @P1 IMAD R19, R24, R19, R3 ;  /* 0x0000001318131224 */ /* 0x000fe200078e0203 */
[----:B------:R-:W-:Y:S01]  /*0800*/  LOP3.LUT R3, R30, R31, RZ, 0x3c, !PT ;  /* 0x0000001f1e037212 */ /* 0x000fe200078e3cff */
[----:B------:R-:W-:Y:S01]  /*0810*/  IMAD.IADD R138, R0, 0x1, -R5 ;  /* 0x00000001008a7824 */ /* 0x000fe200078e0a05 */
[----:B------:R-:W-:Y:S01]  /*0820*/  @P0 IADD3 R5, R8, R14, RZ ;  /* 0x0000000e08050210 */ /* 0x000fe20007ffe0ff */
[----:B------:R-:W-:Y:S01]  /*0830*/  @!P2 IMAD.IADD R4, R4, 0x1, -R23 ;  /* 0x000000010404a824 */ /* 0x000fe200078e0a17 */
[----:B------:R-:W-:Y:S01]  /*0840*/  LEA R196, R6, R9, 0x5 ;  /* 0x0000000906c47211 */ /* 0x000fe200078e28ff */
[----:B------:R-:W-:Y:S01]  /*0850*/  @P0 IMAD.IADD R0, R8, 0x1, R14 ;  /* 0x0000000108000824 */ /* 0x000fe200078e020e */
[----:B------:R-:W-:Y:S01]  /*0860*/  ISETP.GE.AND P4, PT, R3, RZ, PT ;  /* 0x000000ff0300720c */ /* 0x000fe20003f86270 */
[----:B-1----:R-:W-:Y:S01]  /*0870*/  @!P1 IMAD R7, R7, R16, RZ ;  /* 0x0000001007079224 */ /* 0x002fe200078e02ff */
[----:B------:R-:W-:Y:S01]  /*0880*/  ISETP.GE.U32.AND P5, PT, R4, R23, PT ;  /* 0x000000170400720c */ /* 0x000fe20003fa6070 */
[----:B------:R-:W-:-:S02]  /*0890*/  @P1 IMAD.MOV.U32 R15, RZ, RZ, R2 ;  /* 0x000000ffff0f1224 */ /* 0x000fc400078e0002 */
[C---:B-----5:R-:W-:Y:S02]  /*08a0*/  @P0 IMAD R9, R0.reuse, R113, RZ ;  /* 0x0000007100090224 */ /* 0x060fe400078e02ff */
[----:B------:R-:W-:-:S04]  /*08b0*/  @P0 IMAD.WIDE.U32 R2, R0, R112, RZ ;  /* 0x0000007000020225 */ /* 0x000fc800078e00ff */
[----:B------:R-:W-:Y:S01]  /*08c0*/  @!P1 IMAD R12, R29, R17, R7 ;  /* 0x000000111d0c9224 */ /* 0x000fe200078e0207 */
[----:B------:R-:W-:Y:S01]  /*08d0*/  @P0 MOV R23, R2 ;  /* 0x0000000200170202 */ /* 0x000fe20000000f00 */
[----:B--2---:R-:W-:Y:S02]  /*08e0*/  @P0 IMAD R0, R5, R45, RZ ;  /* 0x0000002d05000224 */ /* 0x004fe400078e02ff */
[----:B------:R-:W-:-:S04]  /*08f0*/  @!P1 IMAD.WIDE.U32 R6, R29, R16, RZ ;  /* 0x000000101d069225 */ /* 0x000fc800078e00ff */
[----:B------:R-:W-:-:S04]  /*0900*/  @P0 IMAD.WIDE.U32 R4, R5, R44, RZ ;  /* 0x0000002c05040225 */ /* 0x000fc800078e00ff */
[----:B------:R-:W-:Y:S02]  /*0910*/  @!P1 IMAD.IADD R19, R7, 0x1, R12 ;  /* 0x0000000107139824 */ /* 0x000fe400078e020c */
[----:B------:R-:W-:Y:S02]  /*0920*/  @!P1 IMAD.MOV.U32 R15, RZ, RZ, R6 ;  /* 0x000000ffff0f9224 */ /* 0x000fe400078e0006 */
[----:B------:R-:W-:Y:S02]  /*0930*/  @P0 IMAD.IADD R24, R3, 0x1, R9 ;  /* 0x0000000103180824 */ /* 0x000fe400078e0209 */
[----:B------:R-:W-:Y:S02]  /*0940*/  @P0 IMAD.IADD R18, R5, 0x1, R0 ;  /* 0x0000000105120824 */ /* 0x000fe400078e0200 */
[----:B------:R-:W-:Y:S01]  /*0950*/  @P0 IMAD.MOV.U32 R17, RZ, RZ, R4 ;  /* 0x000000ffff110224 */ /* 0x000fe200078e0004 */
[----:B----4-:R-:W-:Y:S06]  /*0960*/  @P0 BRA `(.L_x_674) ;  /* 0x0000000000340947 */ /* 0x010fec0003800000 */
        /* <DEDUP_REMOVED lines=13> */
.L_x_674:
        /* <DEDUP_REMOVED lines=14> */
.L_x_675:
[----:B------:R-:W1:Y:S01]  /*0b20*/  S2UR UR4, SR_CgaCtaId ;  /* 0x00000000000479c3 */ /* 0x000e620000008800 */
[C---:B------:R-:W-:Y:S01]  /*0b30*/  VIADD R33, R10.reuse, 0x20 ;  /* 0x000000200a217836 */ /* 0x040fe20000000000 */
[----:B------:R-:W-:Y:S01]  /*0b40*/  SHF.R.S32.HI R209, RZ, 0x1f, R208 ;  /* 0x0000001fffd17819 */ /* 0x000fe200000114d0 */
[----:B------:R-:W-:Y:S01]  /*0b50*/  VIADD R32, R10, 0x40 ;  /* 0x000000400a207836 */ /* 0x000fe20000000000 */
        /* <DEDUP_REMOVED lines=53> */
.L_x_677:
[----:B------:R-:W-:Y:S05]  /*0eb0*/  BSYNC B0 ;  /* 0x0000000000007941 */ /* 0x000fea0003800000 */
.L_x_676:
        /* <DEDUP_REMOVED lines=22> */
.L_x_679:
[----:B------:R-:W-:Y:S05]  /*1020*/  BSYNC B0 ;  /* 0x0000000000007941 */ /* 0x000fea0003800000 */
.L_x_678:
        /* <DEDUP_REMOVED lines=22> */
.L_x_681:
[----:B------:R-:W-:Y:S05]  /*1190*/  BSYNC B0 ;  /* 0x0000000000007941 */ /* 0x000fea0003800000 */
.L_x_680:
        /* <DEDUP_REMOVED lines=22> */
.L_x_683:
[----:B------:R-:W-:Y:S05]  /*1300*/  BSYNC B0 ;  /* 0x0000000000007941 */ /* 0x000fea0003800000 */
.L_x_682:
[----:B------:R-:W-:Y:S01]  /*1310*/  IMAD.SHL.U32 R16, R22, 0x8, RZ ;  /* 0x0000000816107824 */ /* 0x000fe200078e00ff */
        /* <DEDUP_REMOVED lines=10> */
[CC--:B------:R-:W-:Y:S01]  /*13c0*/  ISETP.GE.AND P2, PT, R10.reuse, R14.reuse, PT ;  /* 0x0000000e0a00720c */ /* 0x0c0fe20003f46270 */
[C---:B------:R-:W-:Y:S01]  /*13d0*/  IMAD R7, R10.reuse, R45, R0 ;  /* 0x0000002d0a077224 */ /* 0x040fe200078e0200 */
[C---:B------:R-:W-:Y:S01]  /*13e0*/  ISETP.GE.AND P3, PT, R10.reuse, R14, PT ;  /* 0x0000000e0a00720c */ /* 0x040fe20003f66270 */
[----:B------:R-:W-:Y:S01]  /*13f0*/  IMAD R11, R10, R113, R8 ;  /* 0x000000710a0b7224 */ /* 0x000fe200078e0208 */
[----:B------:R-:W-:Y:S01]  /*1400*/  LOP3.LUT R0, R2, 0xc0, RZ, 0xc0, !PT ;  /* 0x000000c002007812 */ /* 0x000fe200078ec0ff */
[----:B------:R-:W-:Y:S01]  /*1410*/  IMAD.WIDE.U32 R2, R10, R112, R208 ;  /* 0x000000700a027225 */ /* 0x000fe200078e00d0 */
[----:B------:R-:W-:Y:S01]  /*1420*/  SHF.R.S32.HI R8, RZ, 0x1f, R13 ;  /* 0x0000001fff087819 */ /* 0x000fe2000001140d */
[----:B------:R-:W-:Y:S01]  /*1430*/  BSSY B0, `(.L_x_684) ;  /* 0x0000031000007945 */ /* 0x000fe20003800000 */
[----:B------:R-:W-:-:S02]  /*1440*/  IADD3.X R7, R18, R5, R7, P0, !PT ;  /* 0x0000000512077210 */ /* 0x000fc400007fe407 */
[----:B------:R-:W-:Y:S02]  /*1450*/  LOP3.LUT R10, R0, 0x8, R16, 0xf8, !PT ;  /* 0x00000008000a7812 */ /* 0x000fe400078ef810 */
[----:B------:R-:W-:Y:S01]  /*1460*/  SHF.R.U32.HI R5, RZ, 0x3, R0 ;  /* 0x00000003ff057819 */ /* 0x000fe20000011600 */
[----:B------:R-:W-:Y:S01]  /*1470*/  IMAD R0, R8, UR6, RZ ;  /* 0x0000000608007c24 */ /* 0x000fe2000f8e02ff */
[----:B------:R-:W-:Y:S01]  /*1480*/  IADD3 R4, P0, R23, R2, RZ ;  /* 0x0000000217047210 */ /* 0x000fe20007f1e0ff */
[C---:B------:R-:W-:Y:S01]  /*1490*/  IMAD.WIDE.U32 R30, R13.reuse, UR6, R6 ;  /* 0x000000060d1e7c25 */ /* 0x040fe2000f8e0006 */
[----:B------:R-:W-:Y:S02]  /*14a0*/  LOP3.LUT R15, R10, R5, RZ, 0x3c, !PT ;  /* 0x000000050a0f7212 */ /* 0x000fe400078e3cff */
[----:B------:R-:W-:Y:S01]  /*14b0*/  IADD3.X R5, R24, R3, R11, P0, !PT ;  /* 0x0000000318057210 */ /* 0x000fe200007fe40b */
[----:B------:R-:W-:Y:S01]  /*14c0*/  IMAD R3, R13, UR7, R0 ;  /* 0x000000070d037c24 */ /* 0x000fe2000f8e0200 */
[----:B------:R-:W-:Y:S01]  /*14d0*/  ULDC.64 UR6, c[0x0][0x268] ;  /* 0x00009a0000067ab9 */ /* 0x000fe20000000a00 */
[----:B------:R-:W-:Y:S01]  /*14e0*/  MOV R206, R30 ;  /* 0x0000001e00ce7202 */ /* 0x000fe20000000f00 */
[----:B------:R3:W-:Y:S01]  /*14f0*/  STL.64 [R1+0x58], R30 ;  /* 0x0000581e01007387 */ /* 0x0007e20000100a00 */
[----:B------:R-:W-:Y:S01]  /*1500*/  IMAD.IADD R207, R31, 0x1, R3 ;  /* 0x000000011fcf7824 */ /* 0x000fe200078e0203 */
[----:B------:R-:W-:Y:S01]  /*1510*/  LOP3.LUT R9, R9, 0xfffffffc, RZ, 0xc0, !PT ;  /* 0xfffffffc09097812 */ /* 0x000fe200078ec0ff */
[----:B------:R-:W-:Y:S01]  /*1520*/  IMAD.WIDE.U32 R16, R13, UR6, R4 ;  /* 0x000000060d107c25 */ /* 0x000fe2000f8e0004 */
[----:B------:R-:W-:-:S02]  /*1530*/  SHF.L.U64.HI R137, R44, 0x7, R45 ;  /* 0x000000072c897819 */ /* 0x000fc4000001022d */
[----:B------:R3:W-:Y:S01]  /*1540*/  STL.64 [R1+0x48], R206 ;  /* 0x000048ce01007387 */ /* 0x0007e20000100a00 */
[----:B------:R-:W-:Y:S01]  /*1550*/  IMAD.IADD R21, R12, 0x1, -R9 ;  /* 0x000000010c157824 */ /* 0x000fe200078e0a09 */
[----:B------:R-:W-:Y:S01]  /*1560*/  SHF.R.S32.HI R9, RZ, 0x1f, R46 ;  /* 0x0000001fff097819 */ /* 0x000fe2000001142e */
[----:B------:R-:W-:Y:S01]  /*1570*/  IMAD R2, R8, UR6, RZ ;  /* 0x0000000608027c24 */ /* 0x000fe2000f8e02ff */
[----:B------:R3:W-:Y:S01]  /*1580*/  STL.64 [R1+0x50], R16 ;  /* 0x0000501001007387 */ /* 0x0007e20000100a00 */
[----:B------:R-:W-:Y:S01]  /*1590*/  SHF.L.U32 R114, R44, 0x7, RZ ;  /* 0x000000072c727819 */ /* 0x000fe200000006ff */
[----:B------:R-:W-:Y:S01]  /*15a0*/  IMAD R0, R137, R46, RZ ;  /* 0x0000002e89007224 */ /* 0x000fe200078e02ff */
[-C--:B------:R-:W-:Y:S01]  /*15b0*/  ISETP.GE.AND P1, PT, R33, R14.reuse, PT ;  /* 0x0000000e2100720c */ /* 0x080fe20003f26270 */
[----:B------:R-:W-:Y:S01]  /*15c0*/  IMAD R12, R13, UR7, R2 ;  /* 0x000000070d0c7c24 */ /* 0x000fe2000f8e0202 */
[-C--:B------:R-:W-:Y:S01]  /*15d0*/  ISETP.GE.AND P4, PT, R32, R14.reuse, PT ;  /* 0x0000000e2000720c */ /* 0x080fe20003f86270 */
[----:B------:R-:W-:Y:S01]  /*15e0*/  IMAD.SHL.U32 R6, R21, 0x40, RZ ;  /* 0x0000004015067824 */ /* 0x000fe200078e00ff */
[----:B------:R-:W-:Y:S01]  /*15f0*/  ISETP.GE.AND P5, PT, R29, R14, PT ;  /* 0x0000000e1d00720c */ /* 0x000fe20003fa6270 */
[----:B------:R-:W-:-:S02]  /*1600*/  IMAD R0, R9, R114, R0 ;  /* 0x0000007209007224 */ /* 0x000fc400078e0200 */
[----:B------:R-:W-:Y:S01]  /*1610*/  IMAD.WIDE.U32 R2, R46, R114, R206 ;  /* 0x000000722e027225 */ /* 0x000fe200078e00ce */
[----:B------:R-:W-:-:S03]  /*1620*/  LOP3.LUT R8, R6, 0xc0, RZ, 0xc0, !PT ;  /* 0x000000c006087812 */ /* 0x000fc600078ec0ff */
[----:B------:R-:W-:Y:S01]  /*1630*/  IMAD R11, R25, 0x8, R19 ;  /* 0x00000008190b7824 */ /* 0x000fe200078e0213 */
[----:B------:R-:W-:Y:S01]  /*1640*/  IADD3 R5, R3, R0, RZ ;  /* 0x0000000003057210 */ /* 0x000fe20007ffe0ff */
        /* <DEDUP_REMOVED lines=15> */
.L_x_685:
[----:B------:R-:W-:Y:S05]  /*1740*/  BSYNC B0 ;  /* 0x0000000000007941 */ /* 0x000fea0003800000 */
.L_x_684:
        /* <DEDUP_REMOVED lines=19> */
.L_x_687:
[----:B------:R-:W-:Y:S05]  /*1880*/  BSYNC B0 ;  /* 0x0000000000007941 */ /* 0x000fea0003800000 */
.L_x_686:
        /* <DEDUP_REMOVED lines=15> */
.L_x_689:
[----:B------:R-:W-:Y:S05]  /*1980*/  BSYNC B0 ;  /* 0x0000000000007941 */ /* 0x000fea0003800000 */
.L_x_688:
        /* <DEDUP_REMOVED lines=17> */
.L_x_691:
[----:B------:R-:W-:Y:S05]  /*1aa0*/  BSYNC B0 ;  /* 0x0000000000007941 */ /* 0x000fea0003800000 */
.L_x_690:
        /* <DEDUP_REMOVED lines=43> */
.L_x_693:
[----:B------:R-:W-:Y:S05]  /*1d60*/  BSYNC B0 ;  /* 0x0000000000007941 */ /* 0x000fea0003800000 */
.L_x_692:
        /* <DEDUP_REMOVED lines=16> */
.L_x_695:
[----:B------:R-:W-:Y:S05]  /*1e70*/  BSYNC B0 ;  /* 0x0000000000007941 */ /* 0x000fea0003800000 */
.L_x_694:
        /* <DEDUP_REMOVED lines=16> */
.L_x_697:
[----:B------:R-:W-:Y:S05]  /*1f80*/  BSYNC B0 ;  /* 0x0000000000007941 */ /* 0x000fea0003800000 */
.L_x_696:
        /* <DEDUP_REMOVED lines=17> */
.L_x_699:
[----:B------:R-:W-:Y:S05]  /*20a0*/  BSYNC B0 ;  /* 0x0000000000007941 */ /* 0x000fea0003800000 */
.L_x_698:
[----:B---3--:R-:W-:Y:S01]  /*20b0*/  LDSM.16.M88.4 R16, [R186] ;  /* 0x00000000ba10783b */ /* 0x008fe20000000200 */
[----:B------:R-:W-:Y:S01]  /*20c0*/  LOP3.LUT P0, RZ, R22, 0x2, RZ, 0xc0, !PT ;  /* 0x0000000216ff7812 */ /* 0x000fe2000780c0ff */
[----:B------:R-:W-:Y:S01]  /*20d0*/  IMAD.MOV.U32 R0, RZ, RZ, 0x10 ;  /* 0x00000010ff007424 */ /* 0x000fe200078e00ff */
[----:B------:R-:W-:Y:S01]  /*20e0*/  LOP3.LUT P1, RZ, R21, 0x2, RZ, 0xc0, !PT ;  /* 0x0000000215ff7812 */ /* 0x000fe2000782c0ff */
[----:B------:R-:W3:Y:S01]  /*20f0*/  LDSM.16.M88.4 R48, [R135+0x2000] ;  /* 0x002000008730783b */ /* 0x000ee20000000200 */
[C---:B-1----:R-:W-:Y:S01]  /*2100*/  VIADD R2, R135.reuse, 0x2000 ;  /* 0x0000200087027836 */ /* 0x042fe20000000000 */
[----:B------:R-:W-:Y:S01]  /*2110*/  ULDC UR5, c[0x0][0x39c] ;  /* 0x0000e70000057ab9 */ /* 0x000fe20000000800 */
[----:B------:R-:W-:Y:S01]  /*2120*/  SEL R0, R0, 0xfffffff0, !P1 ;  /* 0xfffffff000007807 */ /* 0x000fe20004800000 */
[----:B------:R-:W2:Y:S01]  /*2130*/  LDSM.16.M88.4 R8, [R186+0x1000] ;  /* 0x00100000ba08783b */ /* 0x000ea20000000200 */
[----:B------:R-:W-:Y:S01]  /*2140*/  VIADD R188, R135, 0x2020 ;  /* 0x0000202087bc7836 */ /* 0x000fe20000000000 */
[----:B------:R-:W-:-:S02]  /*2150*/  LOP3.LUT R3, R202, 0xffffffe0, RZ, 0xc0, !PT ;  /* 0xffffffe0ca037812 */ /* 0x000fc400078ec0ff */
[----:B------:R-:W-:Y:S01]  /*2160*/  IMAD R187, R0, 0x2, R186 ;  /* 0x0000000200bb7824 */ /* 0x000fe200078e02ba */
[----:B------:R-:W1:Y:S01]  /*2170*/  LDSM.16.M88.4 R60, [R135+0x2400] ;  /* 0x00240000873c783b */ /* 0x000e620000000200 */
[----:B------:R-:W-:-:S03]  /*2180*/  @P0 VIADD R188, R2, 0xffffffe0 ;  /* 0xffffffe002bc0836 */ /* 0x000fc60000000000 */
[----:B------:R-:W-:Y:S04]  /*2190*/  LDSM.16.M88.4 R12, [R187] ;  /* 0x00000000bb0c783b */ /* 0x000fe80000000200 */
[----:B------:R-:W5:Y:S04]  /*21a0*/  LDSM.16.M88.4 R52, [R188] ;  /* 0x00000000bc34783b */ /* 0x000f680000000200 */
[----:B------:R-:W4:Y:S04]  /*21b0*/  LDSM.16.M88.4 R4, [R187+0x1000] ;  /* 0x00100000bb04783b */ /* 0x000f280000000200 */
[----:B------:R-:W4:Y:S04]  /*21c0*/  LDSM.16.M88.4 R68, [R188+0x400] ;  /* 0x00040000bc44783b */ /* 0x000f280000000200 */
[----:B------:R-:W4:Y:S04]  /*21d0*/  LDSM.16.M88.4 R88, [R135+0x2800] ;  /* 0x002800008758783b */ /* 0x000f280000000200 */
[----:B------:R-:W4:Y:S04]  /*21e0*/  LDSM.16.M88.4 R104, [R188+0x800] ;  /* 0x00080000bc68783b */ /* 0x000f280000000200 */
[----:B------:R-:W4:Y:S01]  /*21f0*/  LDSM.16.M88.4 R96, [R135+0x2c00] ;  /* 0x002c00008760783b */ /* 0x000f220000000200 */
[-C--:B---3--:R-:W-:Y:S03]  /*2200*/  HMMA.16816.F32.BF16 R24, R16, R48.reuse, RZ ;  /* 0x000000301018723c */ /* 0x088fe600000418ff */
[----:B------:R-:W3:Y:S04]  /*2210*/  LDSM.16.M88.4 R100, [R188+0xc00] ;  /* 0x000c0000bc64783b */ /* 0x000ee80000000200 */
[----:B------:R-:W3:Y:S01]  /*2220*/  LDSM.16.M88.4 R76, [R135+0x3000] ;  /* 0x00300000874c783b */ /* 0x000ee20000000200 */
[C---:B--2---:R-:W-:Y:S03]  /*2230*/  HMMA.16816.F32.BF16 R28, R8.reuse, R48, RZ ;  /* 0x00000030081c723c */ /* 0x044fe600000418ff */
[----:B------:R-:W2:Y:S03]  /*2240*/  LDSM.16.M88.4 R84, [R188+0x1000] ;  /* 0x00100000bc54783b */ /* 0x000ea60000000200 */
[----:B-1----:R-:W-:Y:S01]  /*2250*/  HMMA.16816.F32.BF16 R32, R8, R60, RZ ;  /* 0x0000003c0820723c */ /* 0x002fe200000418ff */
[----:B------:R-:W1:Y:S04]  /*2260*/  LDSM.16.M88.4 R92, [R135+0x3400] ;  /* 0x00340000875c783b */ /* 0x000e680000000200 */
[----:B------:R-:W1:Y:S04]  /*2270*/  LDSM.16.M88.4 R64, [R188+0x1400] ;  /* 0x00140000bc40783b */ /* 0x000e680000000200 */
[----:B------:R-:W1:Y:S01]  /*2280*/  LDSM.16.M88.4 R72, [R135+0x3800] ;  /* 0x003800008748783b */ /* 0x000e620000000200 */
[-C--:B-----5:R-:W-:Y:S03]  /*2290*/  HMMA.16816.F32.BF16 R24, R12, R52.reuse, R24 ;  /* 0x000000340c18723c */ /* 0x0a0fe60000041818 */
[----:B------:R-:W5:Y:S04]  /*22a0*/  LDSM.16.M88.4 R108, [R188+0x1800] ;  /* 0x00180000bc6c783b */ /* 0x000f680000000200 */
[----:B------:R-:W5:Y:S01]  /*22b0*/  LDSM.16.M88.4 R56, [R135+0x3c00] ;  /* 0x003c00008738783b */ /* 0x000f620000000200 */
[----:B----4-:R-:W-:Y:S03]  /*22c0*/  HMMA.16816.F32.BF16 R36, R4, R52, R28 ;  /* 0x000000340424723c */ /* 0x010fe6000004181c */
[----:B------:R-:W4:Y:S03]  /*22d0*/  LDSM.16.M88.4 R80, [R188+0x1c00] ;  /* 0x001c0000bc50783b */ /* 0x000f260000000200 */
        /* <DEDUP_REMOVED lines=8> */
[----:B------:R3:W-:-:S13]  /*2360*/  MUFU.TANH R147, R2 ;  /* 0x0000000200937308 */ /* 0x0007da0000002400 */
        /* <DEDUP_REMOVED lines=12> */
[----:B------:R3:W4:Y:S02]  /*2430*/  MUFU.TANH R21, R2 ;  /* 0x0000000200157308 */ /* 0x0007240000002400 */
[----:B---3--:R-:W-:-:S06]  /*2440*/  FMUL.FTZ R2, R39, UR5 ;  /* 0x0000000527027c20 */ /* 0x008fcc0008410000 */
[----:B------:R3:W4:Y:S02]  /*2450*/  MUFU.TANH R47, R2 ;  /* 0x00000002002f7308 */ /* 0x0007240000002400 */
        /* <DEDUP_REMOVED lines=41> */
[----:B--2---:R-:W-:Y:S06]  /*26f0*/  HMMA.16816.F32.BF16 R36, R4, R84, R32 ;  /* 0x000000540424723c */ /* 0x004fec0000041820 */
[----:B-1----:R-:W-:Y:S01]  /*2700*/  HMMA.16816.F32.BF16 R32, R8, R92, RZ ;  /* 0x0000005c0820723c */ /* 0x002fe200000418ff */
        /* <DEDUP_REMOVED lines=21> */
[----:B-----5:R-:W-:Y:S01]  /*2860*/  HMMA.16816.F32.BF16 R32, R4, R108, R32 ;  /* 0x0000006c0420723c */ /* 0x020fe20000041820 */
        /* <DEDUP_REMOVED lines=19> */
[----:B----4-:R-:W-:Y:S01]  /*29a0*/  HMMA.16816.F32.BF16 R36, R12, R80, R36 ;  /* 0x000000500c24723c */ /* 0x010fe20000041824 */
[----:B-1----:R-:W-:-:S04]  /*29b0*/  FMUL.FTZ R2, R25, UR5 ;  /* 0x0000000519027c20 */ /* 0x002fc80008410000 */
[----:B------:R1:W-:-:S15]  /*29c0*/  MUFU.TANH R195, R2 ;  /* 0x0000000200c37308 */ /* 0x0003de0000002400 */
[----:B------:R-:W-:-:S04]  /*29d0*/  NOP ;  /* 0x0000000000007918 */ /* 0x000fc80000000000 */
        /* <DEDUP_REMOVED lines=8> */
[----:B------:R-:W-:Y:S08]  /*2a60*/  MUFU.TANH R185, R38 ;  /* 0x0000002600b97308 */ /* 0x000ff00000002400 */
[----:B------:R2:W-:Y:S01]  /*2a70*/  MUFU.TANH R197, R39 ;  /* 0x0000002700c57308 */ /* 0x0005e20000002400 */
[----:B-1----:R-:W-:-:S02]  /*2a80*/  FMUL.FTZ R2, R27, UR5 ;  /* 0x000000051b027c20 */ /* 0x002fc40008410000 */
[----:B------:R-:W-:Y:S05]  /*2a90*/  HMMA.16816.F32.BF16 R24, R12, R108, R28 ;  /* 0x0000006c0c18723c */ /* 0x000fea000004181c */
[----:B------:R1:W-:Y:S01]  /*2aa0*/  MUFU.TANH R192, R2 ;  /* 0x0000000200c07308 */ /* 0x0003e20000002400 */
[C---:B------:R-:W-:Y:S06]  /*2ab0*/  HMMA.16816.F32.BF16 R28, R8.reuse, R56, RZ ;  /* 0x00000038081c723c */ /* 0x040fec00000418ff */
[----:B--2---:R-:W-:Y:S01]  /*2ac0*/  HMMA.16816.F32.BF16 R36, R8, R90, RZ ;  /* 0x0000005a0824723c */ /* 0x004fe200000418ff */
[----:B-1----:R-:W-:-:S04]  /*2ad0*/  FMUL.FTZ R2, R40, UR5 ;  /* 0x0000000528027c20 */ /* 0x002fc80008410000 */
        /* <DEDUP_REMOVED lines=30> */
[----:B-1----:R-:W-:-:S07]  /*2cc0*/  FMUL.FTZ R2, R34, UR5 ;  /* 0x0000000522027c20 */ /* 0x002fce0008410000 */
[----:B------:R1:W-:Y:S01]  /*2cd0*/  MUFU.TANH R169, R2 ;  /* 0x0000000200a97308 */ /* 0x0003e20000002400 */
[----:B--2---:R-:W-:Y:S06]  /*2ce0*/  HMMA.16816.F32.BF16 R24, R4, R70, R28 ;  /* 0x000000460418723c */ /* 0x004fec000004181c */
[----:B------:R-:W-:Y:S01]  /*2cf0*/  HMMA.16816.F32.BF16 R28, R8, R98, RZ ;  /* 0x00000062081c723c */ /* 0x000fe200000418ff */
[----:B-1----:R-:W-:-:S05]  /*2d00*/  FMUL.FTZ R2, R35, UR5 ;  /* 0x0000000523027c20 */ /* 0x002fca0008410000 */
[----:B------:R-:W-:Y:S01]  /*2d10*/  HMMA.16816.F32.BF16 R32, R4, R54, R40 ;  /* 0x000000360420723c */ /* 0x000fe20000041828 */
[----:B------:R1:W-:Y:S11]  /*2d20*/  MUFU.TANH R179, R2 ;  /* 0x0000000200b37308 */ /* 0x0003f60000002400 */
[----:B------:R-:W-:Y:S01]  /*2d30*/  FMUL.FTZ R24, R24, UR5 ;  /* 0x0000000518187c20 */ /* 0x000fe20008410000 */
[----:B------:R-:W-:Y:S01]  /*2d40*/  FMUL.FTZ R25, R25, UR5 ;  /* 0x0000000519197c20 */ /* 0x000fe20008410000 */
[----:B------:R-:W-:Y:S01]  /*2d50*/  FMUL.FTZ R26, R26, UR5 ;  /* 0x000000051a1a7c20 */ /* 0x000fe20008410000 */
[----:B------:R-:W-:Y:S01]  /*2d60*/  FMUL.FTZ R27, R27, UR5 ;  /* 0x000000051b1b7c20 */ /* 0x000fe20008410000 */
[----:B------:R-:W-:Y:S01]  /*2d70*/  MUFU.TANH R93, R24 ;  /* 0x00000018005d7308 */ /* 0x000fe20000002400 */
[----:B-1----:R-:W-:-:S05]  /*2d80*/  IMAD.SHL.U32 R2, R117, 0x2, RZ ;  /* 0x0000000275027824 */ /* 0x002fca00078e00ff */
[----:B------:R-:W-:Y:S02]  /*2d90*/  LOP3.LUT R2, R2, 0x6, RZ, 0xc0, !PT ;  /* 0x0000000602027812 */ /* 0x000fe400078ec0ff */
[----:B------:R-:W-:Y:S01]  /*2da0*/  FMUL.FTZ R32, R32, UR5 ;  /* 0x0000000520207c20 */ /* 0x000fe20008410000 */
[----:B------:R-:W-:Y:S01]  /*2db0*/  FMUL.FTZ R33, R33, UR5 ;  /* 0x0000000521217c20 */ /* 0x000fe20008410000 */
[----:B------:R-:W-:Y:S01]  /*2dc0*/  FMUL.FTZ R34, R34, UR5 ;  /* 0x0000000522227c20 */ /* 0x000fe20008410000 */
[----:B------:R-:W-:Y:S01]  /*2dd0*/  FMUL.FTZ R35, R35, UR5 ;  /* 0x0000000523237c20 */ /* 0x000fe20008410000 */
[----:B------:R-:W-:Y:S01]  /*2de0*/  MUFU.TANH R42, R32 ;  /* 0x00000020002a7308 */ /* 0x000fe20000002400 */
[----:B------:R-:W-:Y:S01]  /*2df0*/  IMAD R2, R46, 0x80, R2 ;  /* 0x000000802e027824 */ /* 0x000fe200078e0202 */
[----:B------:R-:W-:Y:S04]  /*2e00*/  BAR.SYNC.DEFER_BLOCKING 0x0 ;  /* 0x0000000000007b1d */ /* 0x000fe80000010000 */
[----:B------:R-:W-:-:S02]  /*2e10*/  ISETP.GE.AND P1, PT, R2, R20, PT ;  /* 0x000000140200720c */ /* 0x000fc40003f26270 */
[----:B------:R-:W-:Y:S02]  /*2e20*/  MUFU.TANH R43, R33 ;  /* 0x00000021002b7308 */ /* 0x000fe40000002400 */
[----:B------:R-:W-:Y:S02]  /*2e30*/  FSEL R108, R21, -INF , !P1 ;  /* 0xff800000156c7808 */ /* 0x000fe40004800000 */
[----:B------:R-:W-:Y:S02]  /*2e40*/  FSEL R101, R48, -INF , !P1 ;  /* 0xff80000030657808 */ /* 0x000fe40004800000 */
[----:B------:R-:W-:Y:S02]  /*2e50*/  FSEL R89, R115, -INF , !P1 ;  /* 0xff80000073597808 */ /* 0x000fe40004800000 */
[----:B------:R-:W1:Y:S01]  /*2e60*/  MUFU.TANH R40, R34 ;  /* 0x0000002200287308 */ /* 0x000e620000002400 */
[----:B------:R-:W-:-:S07]  /*2e70*/  FSEL R57, R118, -INF , !P1 ;  /* 0xff80000076397808 */ /* 0x000fce0004800000 */
[----:B------:R2:W-:Y:S08]  /*2e80*/  MUFU.TANH R41, R35 ;  /* 0x0000002300297308 */ /* 0x0005f00000002400 */
[----:B------:R-:W-:Y:S08]  /*2e90*/  MUFU.TANH R92, R25 ;  /* 0x00000019005c7308 */ /* 0x000ff00000002400 */
[----:B------:R-:W-:Y:S01]  /*2ea0*/  MUFU.TANH R104, R26 ;  /* 0x0000001a00687308 */ /* 0x000fe20000002400 */
[----:B--2---:R-:W-:Y:S06]  /*2eb0*/  HMMA.16816.F32.BF16 R32, R4, R106, R36 ;  /* 0x0000006a0420723c */ /* 0x004fec0000041824 */
[----:B------:R-:W-:Y:S01]  /*2ec0*/  HMMA.16816.F32.BF16 R36, R8, R78, RZ ;  /* 0x0000004e0824723c */ /* 0x000fe200000418ff */
[----:B------:R2:W-:-:S15]  /*2ed0*/  MUFU.TANH R116, R27 ;  /* 0x0000001b00747308 */ /* 0x0005de0000002400 */
[----:B------:R-:W-:-:S02]  /*2ee0*/  NOP ;  /* 0x0000000000007918 */ /* 0x000fc40000000000 */
[----:B------:R-:W-:Y:S01]  /*2ef0*/  FMUL.FTZ R32, R32, UR5 ;  /* 0x0000000520207c20 */ /* 0x000fe20008410000 */
[----:B------:R-:W-:Y:S01]  /*2f00*/  FMUL.FTZ R33, R33, UR5 ;  /* 0x0000000521217c20 */ /* 0x000fe20008410000 */
[----:B------:R-:W-:Y:S01]  /*2f10*/  FMUL.FTZ R34, R34, UR5 ;  /* 0x0000000522227c20 */ /* 0x000fe20008410000 */
[----:B------:R-:W-:Y:S01]  /*2f20*/  FMUL.FTZ R35, R35, UR5 ;  /* 0x0000000523237c20 */ /* 0x000fe20008410000 */
[----:B------:R-:W-:Y:S01]  /*2f30*/  MUFU.TANH R53, R32 ;  /* 0x0000002000357308 */ /* 0x000fe20000002400 */
[----:B--2---:R-:W-:Y:S06]  /*2f40*/  HMMA.16816.F32.BF16 R24, R4, R102, R28 ;  /* 0x000000660418723c */ /* 0x004fec000004181c */
[----:B------:R-:W-:Y:S01]  /*2f50*/  HMMA.16816.F32.BF16 R28, R8, R94, RZ ;  /* 0x0000005e081c723c */ /* 0x000fe200000418ff */
[----:B------:R-:W-:Y:S08]  /*2f60*/  MUFU.TANH R56, R33 ;  /* 0x0000002100387308 */ /* 0x000ff00000002400 */
        /* <DEDUP_REMOVED lines=8> */
[----:B--2---:R-:W-:Y:S06]  /*2ff0*/  HMMA.16816.F32.BF16 R32, R4, R86, R36 ;  /* 0x000000560420723c */ /* 0x004fec0000041824 */
[C---:B------:R-:W-:Y:S01]  /*3000*/  HMMA.16816.F32.BF16 R36, R8.reuse, R74, RZ ;  /* 0x0000004a0824723c */ /* 0x040fe200000418ff */
[----:B------:R-:W-:Y:S05]  /*3010*/  MUFU.TANH R125, R26 ;  /* 0x0000001a007d7308 */ /* 0x000fea0000002400 */
[----:B------:R-:W-:Y:S03]  /*3020*/  HMMA.16816.F32.BF16 R8, R8, R58, RZ ;  /* 0x0000003a0808723c */ /* 0x000fe600000418ff */
[----:B------:R2:W-:Y:S09]  /*3030*/  MUFU.TANH R127, R27 ;  /* 0x0000001b007f7308 */ /* 0x0005f20000002400 */
[----:B------:R-:W-:Y:S01]  /*3040*/  FMUL.FTZ R32, R32, UR5 ;  /* 0x0000000520207c20 */ /* 0x000fe20008410000 */
[----:B------:R-:W-:Y:S01]  /*3050*/  FMUL.FTZ R33, R33, UR5 ;  /* 0x0000000521217c20 */ /* 0x000fe20008410000 */
[----:B------:R-:W-:Y:S01]  /*3060*/  FMUL.FTZ R34, R34, UR5 ;  /* 0x0000000522227c20 */ /* 0x000fe20008410000 */
[----:B------:R-:W-:Y:S01]  /*3070*/  FMUL.FTZ R35, R35, UR5 ;  /* 0x0000000523237c20 */ /* 0x000fe20008410000 */
[----:B------:R-:W-:Y:S01]  /*3080*/  MUFU.TANH R109, R32 ;  /* 0x00000020006d7308 */ /* 0x000fe20000002400 */
[----:B--2---:R-:W-:Y:S07]  /*3090*/  HMMA.16816.F32.BF16 R24, R4, R66, R28 ;  /* 0x000000420418723c */ /* 0x004fee000004181c */
        /* <DEDUP_REMOVED lines=10> */
[C---:B--2---:R-:W-:Y:S06]  /*3140*/  HMMA.16816.F32.BF16 R32, R4.reuse, R110, R36 ;  /* 0x0000006e0420723c */ /* 0x044fec0000041824 */
[----:B------:R-:W-:Y:S01]  /*3150*/  HMMA.16816.F32.BF16 R4, R4, R82, R8 ;  /* 0x000000520404723c */ /* 0x000fe20000041808 */
[----:B------:R-:W-:Y:S05]  /*3160*/  MUFU.TANH R141, R26 ;  /* 0x0000001a008d7308 */ /* 0x000fea0000002400 */
[----:B------:R-:W-:Y:S03]  /*3170*/  HMMA.16816.F32.BF16 R8, R16, R62, RZ ;  /* 0x0000003e1008723c */ /* 0x000fe600000418ff */
[----:B------:R2:W-:Y:S09]  /*3180*/  MUFU.TANH R143, R27 ;  /* 0x0000001b008f7308 */ /* 0x0005f20000002400 */
[----:B------:R-:W-:Y:S01]  /*3190*/  FMUL.FTZ R33, R33, UR5 ;  /* 0x0000000521217c20 */ /* 0x000fe20008410000 */
[----:B------:R-:W-:Y:S01]  /*31a0*/  FMUL.FTZ R34, R34, UR5 ;  /* 0x0000000522227c20 */ /* 0x000fe20008410000 */
[----:B------:R-:W-:Y:S01]  /*31b0*/  FMUL.FTZ R32, R32, UR5 ;  /* 0x0000000520207c20 */ /* 0x000fe20008410000 */
[----:B------:R-:W-:Y:S01]  /*31c0*/  FMUL.FTZ R35, R35, UR5 ;  /* 0x0000000523237c20 */ /* 0x000fe20008410000 */
[----:B------:R-:W-:Y:S02]  /*31d0*/  MUFU.TANH R145, R33 ;  /* 0x0000002100917308 */ /* 0x000fe40000002400 */
[----:B------:R-:W-:Y:S01]  /*31e0*/  FMUL.FTZ R4, R4, UR5 ;  /* 0x0000000504047c20 */ /* 0x000fe20008410000 */
[----:B------:R-:W-:Y:S01]  /*31f0*/  FMUL.FTZ R5, R5, UR5 ;  /* 0x0000000505057c20 */ /* 0x000fe20008410000 */
[----:B--2---:R-:W-:Y:S01]  /*3200*/  HMMA.16816.F32.BF16 R24, R12, R54, R28 ;  /* 0x000000360c18723c */ /* 0x004fe2000004181c */
[----:B------:R-:W-:Y:S01]  /*3210*/  FMUL.FTZ R6, R6, UR5 ;  /* 0x0000000506067c20 */ /* 0x000fe20008410000 */
[----:B------:R-:W-:-:S02]  /*3220*/  FMUL.FTZ R7, R7, UR5 ;  /* 0x0000000507077c20 */ /* 0x000fc40008410000 */
[----:B------:R2:W-:Y:S02]  /*3230*/  MUFU.TANH R156, R4 ;  /* 0x00000004009c7308 */ /* 0x0005e40000002400 */
[----:B------:R-:W-:Y:S06]  /*3240*/  HMMA.16816.F32.BF16 R28, R12, R70, R8 ;  /* 0x000000460c1c723c */ /* 0x000fec0000041808 */
[----:B------:R-:W-:Y:S01]  /*3250*/  MUFU.TANH R157, R5 ;  /* 0x00000005009d7308 */ /* 0x000fe20000002400 */
[C---:B------:R-:W-:Y:S02]  /*3260*/  VIADD R8, R2.reuse, 0x9 ;  /* 0x0000000902087836 */ /* 0x040fe40000000000 */
[----:B------:R-:W-:-:S03]  /*3270*/  VIADD R9, R2, 0x8 ;  /* 0x0000000802097836 */ /* 0x000fc60000000000 */
[-C--:B------:R-:W-:Y:S01]  /*3280*/  ISETP.GE.AND P4, PT, R8, R20.reuse, PT ;  /* 0x000000140800720c */ /* 0x080fe20003f86270 */
[C---:B------:R-:W-:Y:S01]  /*3290*/  VIADD R8, R2.reuse, 0x11 ;  /* 0x0000001102087836 */ /* 0x040fe20000000000 */
[----:B------:R-:W-:Y:S01]  /*32a0*/  MUFU.TANH R160, R6 ;  /* 0x0000000600a07308 */ /* 0x000fe20000002400 */
[----:B--2---:R-:W-:Y:S01]  /*32b0*/  IMAD.IADD R4, R117, 0x1, -R3 ;  /* 0x0000000175047824 */ /* 0x004fe200078e0a03 */
[-C--:B------:R-:W-:Y:S01]  /*32c0*/  ISETP.GE.AND P3, PT, R9, R20.reuse, PT ;  /* 0x000000140900720c */ /* 0x080fe20003f66270 */
[----:B------:R-:W-:Y:S02]  /*32d0*/  VIADD R3, R2, 0x1 ;  /* 0x0000000102037836 */ /* 0x000fe40000000000 */
[----:B------:R-:W-:Y:S01]  /*32e0*/  FMUL.FTZ R24, R24, UR5 ;  /* 0x0000000518187c20 */ /* 0x000fe20008410000 */
[----:B------:R-:W-:Y:S01]  /*32f0*/  FMUL.FTZ R25, R25, UR5 ;  /* 0x0000000519197c20 */ /* 0x000fe20008410000 */
[----:B------:R2:W-:Y:S01]  /*3300*/  STL [R1+0x78], R4 ;  /* 0x0000780401007387 */ /* 0x0005e20000100800 */
[----:B------:R-:W-:Y:S01]  /*3310*/  FMUL.FTZ R26, R26, UR5 ;  /* 0x000000051a1a7c20 */ /* 0x000fe20008410000 */
[----:B------:R2:W-:Y:S01]  /*3320*/  MUFU.TANH R161, R7 ;  /* 0x0000000700a17308 */ /* 0x0005e20000002400 */
[----:B------:R-:W-:Y:S01]  /*3330*/  ISETP.GE.AND P0, PT, R3, R20, PT ;  /* 0x000000140300720c */ /* 0x000fe20003f06270 */
[----:B------:R-:W-:-:S02]  /*3340*/  VIADD R3, R2, 0x10 ;  /* 0x0000001002037836 */ /* 0x000fc40000000000 */
[----:B------:R-:W-:Y:S01]  /*3350*/  FMUL.FTZ R27, R27, UR5 ;  /* 0x000000051b1b7c20 */ /* 0x000fe20008410000 */
[-C--:B------:R-:W-:Y:S01]  /*3360*/  ISETP.GE.AND P2, PT, R8, R20.reuse, PT ;  /* 0x000000140800720c */ /* 0x080fe20003f46270 */
[----:B------:R-:W-:Y:S01]  /*3370*/  FMUL.FTZ R28, R28, UR5 ;  /* 0x000000051c1c7c20 */ /* 0x000fe20008410000 */
[----:B------:R-:W-:Y:S01]  /*3380*/  FMUL.FTZ R29, R29, UR5 ;  /* 0x000000051d1d7c20 */ /* 0x000fe20008410000 */
[-C--:B------:R-:W-:Y:S01]  /*3390*/  ISETP.GE.AND P6, PT, R3, R20.reuse, PT ;  /* 0x000000140300720c */ /* 0x080fe20003fc6270 */
[----:B------:R-:W-:Y:S01]  /*33a0*/  VIADD R3, R2, 0x18 ;  /* 0x0000001802037836 */ /* 0x000fe20000000000 */
[----:B------:R-:W3:Y:S01]  /*33b0*/  MUFU.TANH R23, R24 ;  /* 0x0000001800177308 */ /* 0x000ee20000002400 */
[----:B------:R-:W-:Y:S01]  /*33c0*/  P2R R9, PR, RZ, 0x4 ;  /* 0x00000004ff097803 */ /* 0x000fe20000000000 */
[----:B------:R-:W-:Y:S01]  /*33d0*/  FMUL.FTZ R31, R31, UR5 ;  /* 0x000000051f1f7c20 */ /* 0x000fe20008410000 */
[----:B------:R-:W-:Y:S01]  /*33e0*/  FSEL R105, R47, -INF , !P0 ;  /* 0xff8000002f697808 */ /* 0x000fe20004000000 */
[----:B------:R-:W-:Y:S01]  /*33f0*/  FMUL.FTZ R30, R30, UR5 ;  /* 0x000000051e1e7c20 */ /* 0x000fe20008410000 */
[----:B------:R-:W-:Y:S01]  /*3400*/  ISETP.GE.AND P2, PT, R3, R20, PT ;  /* 0x000000140300720c */ /* 0x000fe20003f46270 */
[----:B------:R-:W-:Y:S01]  /*3410*/  VIADD R3, R2, 0x19 ;  /* 0x0000001902037836 */ /* 0x000fe20000000000 */
[----:B------:R-:W-:Y:S01]  /*3420*/  FSEL R100, R52, -INF , !P0 ;  /* 0xff80000034647808 */ /* 0x000fe20004000000 */
[----:B------:R-:W4:Y:S01]  /*3430*/  MUFU.TANH R22, R25 ;  /* 0x0000001900167308 */ /* 0x000f220000002400 */
[----:B------:R-:W-:-:S02]  /*3440*/  P2R R8, PR, RZ, 0x4 ;  /* 0x00000004ff087803 */ /* 0x000fc40000000000 */
[-C--:B------:R-:W-:Y:S01]  /*3450*/  ISETP.GE.AND P5, PT, R3, R20.reuse, PT ;  /* 0x000000140300720c */ /* 0x080fe20003fa6270 */
[C---:B------:R-:W-:Y:S01]  /*3460*/  VIADD R3, R2.reuse, 0x20 ;  /* 0x0000002002037836 */ /* 0x040fe20000000000 */
[----:B------:R-:W-:Y:S01]  /*3470*/  FSEL R85, R133, -INF , !P0 ;  /* 0xff80000085557808 */ /* 0x000fe20004000000 */
[----:B--2---:R-:W-:Y:S01]  /*3480*/  HMMA.16816.F32.BF16 R4, R16, R90, RZ ;  /* 0x0000005a1004723c */ /* 0x004fe200000418ff */
[----:B------:R-:W-:Y:S01]  /*3490*/  FSEL R51, R147, -INF , !P0 ;  /* 0xff80000093337808 */ /* 0x000fe20004000000 */
[----:B------:R-:W2:Y:S01]  /*34a0*/  MUFU.TANH R11, R26 ;  /* 0x0000001a000b7308 */ /* 0x000ea20000002400 */
[----:B------:R-:W-:Y:S01]  /*34b0*/  ISETP.GE.AND P2, PT, R3, R20, PT ;  /* 0x000000140300720c */ /* 0x000fe20003f46270 */
[----:B------:R-:W-:Y:S01]  /*34c0*/  VIADD R3, R2, 0x21 ;  /* 0x0000002102037836 */ /* 0x000fe20000000000 */
[----:B-1----:R-:W-:Y:S02]  /*34d0*/  FSEL R115, R40, -INF , !P3 ;  /* 0xff80000028737808 */ /* 0x002fe40005800000 */
[----:B---3--:R-:W-:-:S02]  /*34e0*/  FSEL R52, R23, -INF , !P3 ;  /* 0xff80000017347808 */ /* 0x008fc40005800000 */
[-C--:B------:R-:W-:Y:S01]  /*34f0*/  ISETP.GE.AND P1, PT, R3, R20.reuse, PT ;  /* 0x000000140300720c */ /* 0x080fe20003f26270 */
[----:B------:R1:W3:Y:S01]  /*3500*/  MUFU.TANH R10, R27 ;  /* 0x0000001b000a7308 */ /* 0x0002e20000002400 */
[----:B------:R-:W-:Y:S01]  /*3510*/  VIADD R3, R2, 0x28 ;  /* 0x0000002802037836 */ /* 0x000fe20000000000 */
[----:B----4-:R-:W-:Y:S02]  /*3520*/  FSEL R39, R22, -INF , !P4 ;  /* 0xff80000016277808 */ /* 0x010fe40006000000 */
[----:B------:R-:W-:Y:S02]  /*3530*/  FSEL R97, R68, -INF , !P6 ;  /* 0xff80000044617808 */ /* 0x000fe40007000000 */
[----:B------:R-:W-:Y:S01]  /*3540*/  ISETP.GE.AND P0, PT, R3, R20, PT ;  /* 0x000000140300720c */ /* 0x000fe20003f06270 */
[----:B------:R-:W-:Y:S01]  /*3550*/  VIADD R3, R2, 0x29 ;  /* 0x0000002902037836 */ /* 0x000fe20000000000 */
[----:B------:R4:W5:Y:S01]  /*3560*/  MUFU.TANH R21, R28 ;  /* 0x0000001c00157308 */ /* 0x0009620000002400 */
[----:B--2---:R-:W-:-:S02]  /*3570*/  FSEL R88, R11, -INF , !P3 ;  /* 0xff8000000b587808 */ /* 0x004fc40005800000 */
[----:B------:R-:W-:Y:S02]  /*3580*/  FSEL R81, R132, -INF , !P6 ;  /* 0xff80000084517808 */ /* 0x000fe40007000000 */
[----:B------:R-:W-:Y:S02]  /*3590*/  FSEL R50, R142, -INF , !P6 ;  /* 0xff8000008e327808 */ /* 0x000fe40007000000 */
[----:B------:R-:W-:Y:S01]  /*35a0*/  FSEL R116, R116, -INF , !P5 ;  /* 0xff80000074747808 */ /* 0x000fe20006800000 */
[----:B------:R-:W-:Y:S01]  /*35b0*/  MUFU.TANH R29, R29 ;  /* 0x0000001d001d7308 */ /* 0x000fe20000002400 */
[----:B-1----:R-:W-:Y:S01]  /*35c0*/  HMMA.16816.F32.BF16 R24, R12, R106, R4 ;  /* 0x0000006a0c18723c */ /* 0x002fe20000041804 */
[----:B---3--:R-:W-:Y:S02]  /*35d0*/  FSEL R84, R10, -INF , !P4 ;  /* 0xff8000000a547808 */ /* 0x008fe40006000000 */
[----:B------:R-:W-:Y:S02]  /*35e0*/  FSEL R92, R92, -INF , !P5 ;  /* 0xff8000005c5c7808 */ /* 0x000fe40006800000 */
[----:B------:R-:W-:Y:S01]  /*35f0*/  FSEL R119, R119, -INF , !P2 ;  /* 0xff80000077777808 */ /* 0x000fe20005000000 */
[----:B------:R-:W-:Y:S01]  /*3600*/  HMMA.16816.F32.BF16 R4, R16, R98, RZ ;  /* 0x000000621004723c */ /* 0x000fe200000418ff */
[----:B------:R-:W-:Y:S01]  /*3610*/  FSEL R107, R41, -INF , !P4 ;  /* 0xff800000296b7808 */ /* 0x000fe20006000000 */
[----:B------:R-:W1:Y:S01]  /*3620*/  MUFU.TANH R31, R31 ;  /* 0x0000001f001f7308 */ /* 0x000e620000002400 */
[----:B------:R-:W-:Y:S01]  /*3630*/  FSEL R106, R49, -INF , !P6 ;  /* 0xff800000316a7808 */ /* 0x000fe20007000000 */
[----:B----4-:R-:W-:Y:S01]  /*3640*/  VIADD R28, R2, 0x31 ;  /* 0x00000031021c7836 */ /* 0x010fe20000000000 */
[----:B------:R-:W-:-:S02]  /*3650*/  ISETP.NE.AND P6, PT, R9, RZ, PT ;  /* 0x000000ff0900720c */ /* 0x000fc40003fc5270 */
[----:B------:R-:W-:Y:S02]  /*3660*/  FSEL R98, R43, -INF , !P4 ;  /* 0xff8000002b627808 */ /* 0x000fe40006000000 */
[----:B------:R-:W-:Y:S01]  /*3670*/  FSEL R99, R42, -INF , !P3 ;  /* 0xff8000002a637808 */ /* 0x000fe20005800000 */
[----:B------:R-:W2:Y:S01]  /*3680*/  MUFU.TANH R30, R30 ;  /* 0x0000001e001e7308 */ /* 0x000ea20000002400 */
[----:B------:R-:W-:Y:S01]  /*3690*/  ISETP.GE.AND P4, PT, R3, R20, PT ;  /* 0x000000140300720c */ /* 0x000fe20003f86270 */
[----:B------:R-:W-:Y:S01]  /*36a0*/  VIADD R3, R2, 0x30 ;  /* 0x0000003002037836 */ /* 0x000fe20000000000 */
[----:B------:R-:W-:Y:S02]  /*36b0*/  ISETP.NE.AND P3, PT, R8, RZ, PT ;  /* 0x000000ff0800720c */ /* 0x000fe40003f65270 */
[----:B------:R-:W-:Y:S01]  /*36c0*/  FSEL R96, R124, -INF , !P6 ;  /* 0xff8000007c607808 */ /* 0x000fe20007000000 */
[----:B------:R-:W-:Y:S01]  /*36d0*/  HMMA.16816.F32.BF16 R8, R16, R78, RZ ;  /* 0x0000004e1008723c */ /* 0x000fe200000418ff */
[----:B------:R-:W-:Y:S01]  /*36e0*/  FSEL R80, R149, -INF , !P6 ;  /* 0xff80000095507808 */ /* 0x000fe20007000000 */
[----:B------:R-:W-:Y:S01]  /*36f0*/  FMUL.FTZ R24, R24, UR5 ;  /* 0x0000000518187c20 */ /* 0x000fe20008410000 */
[----:B------:R-:W-:Y:S01]  /*3700*/  FSEL R49, R159, -INF , !P6 ;  /* 0xff8000009f317808 */ /* 0x000fe20007000000 */
[----:B------:R-:W-:Y:S01]  /*3710*/  FMUL.FTZ R25, R25, UR5 ;  /* 0x0000000519197c20 */ /* 0x000fe20008410000 */
[----:B-----5:R-:W-:Y:S01]  /*3720*/  FSEL R48, R21, -INF , !P3 ;  /* 0xff80000015307808 */ /* 0x020fe20005800000 */
[----:B------:R-:W-:Y:S01]  /*3730*/  VIADD R21, R2, 0x38 ;  /* 0x0000003802157836 */ /* 0x000fe20000000000 */
[----:B-1----:R-:W-:Y:S01]  /*3740*/  FSEL R76, R31, -INF , !P5 ;  /* 0xff8000001f4c7808 */ /* 0x002fe20006800000 */
[----:B------:R-:W-:Y:S01]  /*3750*/  HMMA.16816.F32.BF16 R4, R12, R102, R4 ;  /* 0x000000660c04723c */ /* 0x000fe20000041804 */
[----:B------:R-:W-:Y:S01]  /*3760*/  FSEL R46, R29, -INF , !P5 ;  /* 0xff8000001d2e7808 */ /* 0x000fe20006800000 */
[----:B------:R-:W-:Y:S01]  /*3770*/  FMUL.FTZ R26, R26, UR5 ;  /* 0x000000051a1a7c20 */ /* 0x000fe20008410000 */
[----:B------:R-:W-:Y:S01]  /*3780*/  FSEL R104, R104, -INF , !P3 ;  /* 0xff80000068687808 */ /* 0x000fe20005800000 */
[----:B------:R-:W-:Y:S01]  /*3790*/  FMUL.FTZ R27, R27, UR5 ;  /* 0x000000051b1b7c20 */ /* 0x000fe20008410000 */
[----:B------:R-:W-:Y:S01]  /*37a0*/  FSEL R93, R93, -INF , !P3 ;  /* 0xff8000005d5d7808 */ /* 0x000fe20005800000 */
[----:B------:R-:W1:Y:S01]  /*37b0*/  MUFU.TANH R24, R24 ;  /* 0x0000001800187308 */ /* 0x000e620000002400 */
[----:B------:R-:W-:-:S02]  /*37c0*/  FSEL R103, R69, -INF , !P6 ;  /* 0xff80000045677808 */ /* 0x000fc40007000000 */
[-C--:B------:R-:W-:Y:S02]  /*37d0*/  ISETP.GE.AND P6, PT, R3, R20.reuse, PT ;  /* 0x000000140300720c */ /* 0x080fe40003fc6270 */
[----:B--2---:R-:W-:Y:S01]  /*37e0*/  FSEL R77, R30, -INF , !P3 ;  /* 0xff8000001e4d7808 */ /* 0x004fe20005800000 */
[C---:B------:R-:W-:Y:S01]  /*37f0*/  VIADD R30, R2.reuse, 0x50 ;  /* 0x00000050021e7836 */ /* 0x040fe20000000000 */
[----:B------:R-:W-:Y:S01]  /*3800*/  P2R R3, PR, RZ, 0x40 ;  /* 0x00000040ff037803 */ /* 0x000fe20000000000 */
[----:B------:R-:W2:Y:S01]  /*3810*/  MUFU.TANH R25, R25 ;  /* 0x0000001900197308 */ /* 0x000ea20000002400 */
[----:B------:R-:W-:Y:S01]  /*3820*/  ISETP.GE.AND P6, PT, R21, R20, PT ;  /* 0x000000141500720c */ /* 0x000fe20003fc6270 */
[----:B------:R-:W-:Y:S01]  /*3830*/  VIADD R21, R2, 0x39 ;  /* 0x0000003902157836 */ /* 0x000fe20000000000 */
[----:B------:R-:W-:Y:S01]  /*3840*/  FSEL R91, R123, -INF , !P2 ;  /* 0xff8000007b5b7808 */ /* 0x000fe20005000000 */
[----:B------:R-:W-:Y:S01]  /*3850*/  HMMA.16816.F32.BF16 R8, R12, R86, R8 ;  /* 0x000000560c08723c */ /* 0x000fe20000041808 */
[----:B------:R-:W-:-:S02]  /*3860*/  FSEL R73, R150, -INF , !P2 ;  /* 0xff80000096497808 */ /* 0x000fc40005000000 */
[-C--:B------:R-:W-:Y:S01]  /*3870*/  ISETP.GE.AND P5, PT, R21, R20.reuse, PT ;  /* 0x000000141500720c */ /* 0x080fe20003fa6270 */
[----:B------:R-:W3:Y:S01]  /*3880*/  MUFU.TANH R26, R26 ;  /* 0x0000001a001a7308 */ /* 0x000ee20000002400 */
[----:B------:R-:W-:Y:S01]  /*3890*/  FSEL R47, R155, -INF , !P2 ;  /* 0xff8000009b2f7808 */ /* 0x000fe20005000000 */
[----:B------:R-:W-:Y:S01]  /*38a0*/  FMUL.FTZ R21, R4, UR5 ;  /* 0x0000000504157c20 */ /* 0x000fe20008410000 */
[----:B------:R-:W-:Y:S02]  /*38b0*/  VIADD R4, R2, 0x40 ;  /* 0x0000004002047836 */ /* 0x000fe40000000000 */
[----:B------:R-:W-:Y:S01]  /*38c0*/  FMUL.FTZ R5, R5, UR5 ;  /* 0x0000000505057c20 */ /* 0x000fe20008410000 */
[----:B------:R-:W-:Y:S01]  /*38d0*/  FMUL.FTZ R22, R6, UR5 ;  /* 0x0000000506167c20 */ /* 0x000fe20008410000 */
[----:B-1----:R-:W-:Y:S02]  /*38e0*/  FSEL R42, R24, -INF , !P0 ;  /* 0xff800000182a7808 */ /* 0x002fe40004000000 */
[----:B------:R-:W-:Y:S01]  /*38f0*/  ISETP.GE.AND P3, PT, R4, R20, PT ;  /* 0x000000140400720c */ /* 0x000fe20003f66270 */
[----:B------:R-:W-:Y:S01]  /*3900*/  VIADD R4, R2, 0x41 ;  /* 0x0000004102047836 */ /* 0x000fe20000000000 */
[----:B------:R1:W-:Y:S01]  /*3910*/  MUFU.TANH R23, R21 ;  /* 0x0000001500177308 */ /* 0x0003e20000002400 */
[----:B--2---:R-:W-:-:S02]  /*3920*/  FSEL R41, R25, -INF , !P4 ;  /* 0xff80000019297808 */ /* 0x004fc40006000000 */
[----:B------:R-:W-:Y:S02]  /*3930*/  FSEL R120, R120, -INF , !P0 ;  /* 0xff80000078787808 */ /* 0x000fe40004000000 */
[-C--:B------:R-:W-:Y:S02]  /*3940*/  ISETP.GE.AND P2, PT, R4, R20.reuse, PT ;  /* 0x000000140400720c */ /* 0x080fe40003f46270 */
[----:B---3--:R-:W-:Y:S01]  /*3950*/  FSEL R71, R26, -INF , !P0 ;  /* 0xff8000001a477808 */ /* 0x008fe20004000000 */
[----:B------:R2:W-:Y:S01]  /*3960*/  MUFU.TANH R29, R5 ;  /* 0x00000005001d7308 */ /* 0x0005e20000002400 */
[----:B------:R-:W-:Y:S01]  /*3970*/  FSEL R86, R53, -INF , !P0 ;  /* 0xff80000035567808 */ /* 0x000fe20004000000 */
[----:B------:R-:W-:Y:S01]  /*3980*/  FMUL.FTZ R11, R11, UR5 ;  /* 0x000000050b0b7c20 */ /* 0x000fe20008410000 */
[----:B------:R-:W-:Y:S01]  /*3990*/  ISETP.NE.AND P0, PT, R3, RZ, PT ;  /* 0x000000ff0300720c */ /* 0x000fe20003f05270 */
[----:B------:R-:W-:Y:S01]  /*39a0*/  VIADD R3, R2, 0x48 ;  /* 0x0000004802037836 */ /* 0x000fe20000000000 */
[----:B------:R-:W-:Y:S01]  /*39b0*/  FSEL R118, R140, -INF , !P1 ;  /* 0xff8000008c767808 */ /* 0x000fe20004800000 */
[----:B------:R-:W-:Y:S01]  /*39c0*/  FMUL.FTZ R8, R8, UR5 ;  /* 0x0000000508087c20 */ /* 0x000fe20008410000 */
[----:B------:R-:W-:Y:S01]  /*39d0*/  FSEL R87, R148, -INF , !P1 ;  /* 0xff80000094577808 */ /* 0x000fe20004800000 */
[----:B------:R-:W3:Y:S01]  /*39e0*/  MUFU.TANH R27, R27 ;  /* 0x0000001b001b7308 */ /* 0x000ee20000002400 */
[----:B-1----:R-:W-:Y:S01]  /*39f0*/  FMUL.FTZ R21, R7, UR5 ;  /* 0x0000000507157c20 */ /* 0x002fe20008410000 */
[----:B------:R-:W-:Y:S01]  /*3a00*/  FSEL R72, R162, -INF , !P1 ;  /* 0xff800000a2487808 */ /* 0x000fe20004800000 */
[----:B------:R-:W-:Y:S01]  /*3a10*/  FMUL.FTZ R9, R9, UR5 ;  /* 0x0000000509097c20 */ /* 0x000fe20008410000 */
[----:B------:R-:W-:Y:S01]  /*3a20*/  FSEL R43, R168, -INF , !P1 ;  /* 0xff800000a82b7808 */ /* 0x000fe20004800000 */
[----:B------:R-:W-:Y:S01]  /*3a30*/  FMUL.FTZ R10, R10, UR5 ;  /* 0x000000050a0a7c20 */ /* 0x000fe20008410000 */
[----:B------:R-:W-:Y:S01]  /*3a40*/  ISETP.GE.AND P1, PT, R3, R20, PT ;  /* 0x000000140300720c */ /* 0x000fe20003f26270 */
[----:B------:R-:W-:Y:S01]  /*3a50*/  VIADD R3, R2, 0x49 ;  /* 0x0000004902037836 */ /* 0x000fe20000000000 */
[----:B------:R-:W1:Y:S01]  /*3a60*/  MUFU.TANH R21, R21 ;  /* 0x0000001500157308 */ /* 0x000e620000002400 */
[----:B--2---:R-:W-:Y:S01]  /*3a70*/  HMMA.16816.F32.BF16 R4, R16, R94, RZ ;  /* 0x0000005e1004723c */ /* 0x004fe200000418ff */
[----:B------:R-:W-:-:S02]  /*3a80*/  FSEL R121, R121, -INF , !P4 ;  /* 0xff80000079797808 */ /* 0x000fc40006000000 */
[----:B------:R-:W-:Y:S02]  /*3a90*/  FSEL R79, R56, -INF , !P4 ;  /* 0xff800000384f7808 */ /* 0x000fe40006000000 */
[----:B------:R-:W-:Y:S02]  /*3aa0*/  FSEL R124, R139, -INF , !P0 ;  /* 0xff8000008b7c7808 */ /* 0x000fe40004000000 */
[----:B------:R-:W-:Y:S01]  /*3ab0*/  FSEL R78, R146, -INF , !P0 ;  /* 0xff800000924e7808 */ /* 0x000fe20004000000 */
[----:B------:R2:W-:Y:S01]  /*3ac0*/  MUFU.TANH R31, R8 ;  /* 0x00000008001f7308 */ /* 0x0005e20000002400 */
[----:B---3--:R-:W-:Y:S02]  /*3ad0*/  FSEL R69, R27, -INF , !P4 ;  /* 0xff8000001b457808 */ /* 0x008fe40006000000 */
[----:B------:R-:W-:Y:S02]  /*3ae0*/  FSEL R68, R163, -INF , !P0 ;  /* 0xff800000a3447808 */ /* 0x000fe40004000000 */
[----:B------:R-:W-:-:S02]  /*3af0*/  FSEL R38, R166, -INF , !P0 ;  /* 0xff800000a6267808 */ /* 0x000fc40004000000 */
[-C--:B------:R-:W-:Y:S01]  /*3b00*/  ISETP.GE.AND P4, PT, R28, R20.reuse, PT ;  /* 0x000000141c00720c */ /* 0x080fe20003f86270 */
[----:B------:R-:W3:Y:S01]  /*3b10*/  MUFU.TANH R11, R11 ;  /* 0x0000000b000b7308 */ /* 0x000ee20000002400 */
[-C--:B------:R-:W-:Y:S01]  /*3b20*/  ISETP.GE.AND P0, PT, R3, R20.reuse, PT ;  /* 0x000000140300720c */ /* 0x080fe20003f06270 */
[----:B------:R-:W-:Y:S01]  /*3b30*/  VIADD R3, R2, 0x51 ;  /* 0x0000005102037836 */ /* 0x000fe20000000000 */
[----:B------:R-:W-:Y:S02]  /*3b40*/  FSEL R126, R126, -INF , !P4 ;  /* 0xff8000007e7e7808 */ /* 0x000fe40006000000 */
[----:B------:R-:W-:Y:S02]  /*3b50*/  FSEL R90, R153, -INF , !P4 ;  /* 0xff800000995a7808 */ /* 0x000fe40006000000 */
[----:B------:R-:W-:Y:S01]  /*3b60*/  FSEL R70, R165, -INF , !P4 ;  /* 0xff800000a5467808 */ /* 0x000fe20006000000 */
[----:B------:R-:W-:Y:S01]  /*3b70*/  HMMA.16816.F32.BF16 R24, R12, R66, R4 ;  /* 0x000000420c18723c */ /* 0x000fe20000041804 */
[----:B------:R4:W5:Y:S01]  /*3b80*/  MUFU.TANH R28, R9 ;  /* 0x00000009001c7308 */ /* 0x0009620000002400 */
[----:B------:R-:W-:Y:S01]  /*3b90*/  FSEL R37, R174, -INF , !P4 ;  /* 0xff800000ae257808 */ /* 0x000fe20006000000 */
[----:B--2---:R-:W-:Y:S01]  /*3ba0*/  VIADD R8, R2, 0x58 ;  /* 0x0000005802087836 */ /* 0x004fe20000000000 */
[----:B------:R-:W-:-:S02]  /*3bb0*/  ISETP.GE.AND P4, PT, R3, R20, PT ;  /* 0x000000140300720c */ /* 0x000fc40003f86270 */
[C---:B------:R-:W-:Y:S01]  /*3bc0*/  HMMA.16816.F32.BF16 R4, R16.reuse, R74, RZ ;  /* 0x0000004a1004723c */ /* 0x040fe200000418ff */
[----:B------:R-:W-:Y:S02]  /*3bd0*/  FSEL R132, R64, -INF , !P2 ;  /* 0xff80000040847808 */ /* 0x000fe40005000000 */
[----:B------:R-:W-:Y:S01]  /*3be0*/  P2R R3, PR, RZ, 0x10 ;  /* 0x00000010ff037803 */ /* 0x000fe20000000000 */
[----:B------:R-:W2:Y:S01]  /*3bf0*/  MUFU.TANH R10, R10 ;  /* 0x0000000a000a7308 */ /* 0x000ea20000002400 */
[----:B------:R-:W-:Y:S01]  /*3c00*/  FSEL R117, R172, -INF , !P2 ;  /* 0xff800000ac757808 */ /* 0x000fe20005000000 */
[----:B------:R-:W-:Y:S01]  /*3c10*/  HMMA.16816.F32.BF16 R16, R16, R58, RZ ;  /* 0x0000003a1010723c */ /* 0x000fe200000418ff */
[----:B------:R-:W-:Y:S02]  /*3c20*/  FSEL R64, R182, -INF , !P2 ;  /* 0xff800000b6407808 */ /* 0x000fe40005000000 */
[----:B------:R-:W-:Y:S01]  /*3c30*/  FSEL R33, R191, -INF , !P2 ;  /* 0xff800000bf217808 */ /* 0x000fe20005000000 */
[----:B------:R-:W-:Y:S01]  /*3c40*/  VIADD R191, R188, 0x1400 ;  /* 0x00001400bcbf7836 */ /* 0x000fe20000000000 */
[----:B------:R-:W-:Y:S01]  /*3c50*/  FSEL R127, R127, -INF , !P5 ;  /* 0xff8000007f7f7808 */ /* 0x000fe20006800000 */
[----:B----4-:R-:W-:Y:S01]  /*3c60*/  VIADD R9, R2, 0x60 ;  /* 0x0000006002097836 */ /* 0x010fe20000000000 */
[----:B------:R4:W-:Y:S01]  /*3c70*/  MUFU.TANH R152, R34 ;  /* 0x0000002200987308 */ /* 0x0009e20000002400 */
[----:B------:R-:W-:-:S02]  /*3c80*/  FSEL R94, R61, -INF , !P5 ;  /* 0xff8000003d5e7808 */ /* 0x000fc40006800000 */
[----:B-1----:R-:W-:Y:S02]  /*3c90*/  FSEL R65, R21, -INF , !P5 ;  /* 0xff80000015417808 */ /* 0x002fe40006800000 */
[----:B------:R-:W-:Y:S01]  /*3ca0*/  FMUL.FTZ R24, R24, UR5 ;  /* 0x0000000518187c20 */ /* 0x000fe20008410000 */
[----:B------:R-:W-:Y:S01]  /*3cb0*/  FMUL.FTZ R26, R26, UR5 ;  /* 0x000000051a1a7c20 */ /* 0x000fe20008410000 */
[-C--:B------:R-:W-:Y:S01]  /*3cc0*/  ISETP.GE.AND P2, PT, R9, R20.reuse, PT ;  /* 0x000000140900720c */ /* 0x080fe20003f46270 */
[----:B------:R-:W-:Y:S01]  /*3cd0*/  FMUL.FTZ R25, R25, UR5 ;  /* 0x0000000519197c20 */ /* 0x000fe20008410000 */
[----:B------:R-:W-:Y:S01]  /*3ce0*/  FMUL.FTZ R27, R27, UR5 ;  /* 0x000000051b1b7c20 */ /* 0x000fe20008410000 */
[----:B------:R-:W-:Y:S01]  /*3cf0*/  ISETP.GE.AND P4, PT, R8, R20, PT ;  /* 0x000000140800720c */ /* 0x000fe20003f86270 */
[----:B------:R-:W-:Y:S01]  /*3d00*/  MUFU.TANH R24, R24 ;  /* 0x0000001800187308 */ /* 0x000fe20000002400 */
[----:B------:R-:W-:Y:S01]  /*3d10*/  HMMA.16816.F32.BF16 R4, R12, R110, R4 ;  /* 0x0000006e0c04723c */ /* 0x000fe20000041804 */
[----:B------:R-:W-:Y:S01]  /*3d20*/  VIADD R8, R2, 0x59 ;  /* 0x0000005902087836 */ /* 0x000fe20000000000 */
[----:B------:R-:W-:Y:S01]  /*3d30*/  FSEL R134, R134, -INF , !P0 ;  /* 0xff80000086867808 */ /* 0x000fe20004000000 */
[----:B------:R-:W-:Y:S01]  /*3d40*/  VIADD R9, R2, 0x61 ;  /* 0x0000006102097836 */ /* 0x000fe20000000000 */
[----:B---3--:R-:W-:-:S02]  /*3d50*/  FSEL R62, R11, -INF , !P0 ;  /* 0xff8000000b3e7808 */ /* 0x008fc40004000000 */
[----:B----4-:R-:W-:Y:S01]  /*3d60*/  FSEL R34, R29, -INF , !P5 ;  /* 0xff8000001d227808 */ /* 0x010fe20006800000 */
[----:B------:R-:W1:Y:S01]  /*3d70*/  MUFU.TANH R26, R26 ;  /* 0x0000001a001a7308 */ /* 0x000e620000002400 */
[----:B------:R-:W-:Y:S01]  /*3d80*/  ISETP.NE.AND P5, PT, R3, RZ, PT ;  /* 0x000000ff0300720c */ /* 0x000fe20003fa5270 */
[----:B------:R-:W-:Y:S01]  /*3d90*/  HMMA.16816.F32.BF16 R12, R12, R82, R16 ;  /* 0x000000520c0c723c */ /* 0x000fe20000041810 */
[----:B------:R-:W-:Y:S02]  /*3da0*/  P2R R3, PR, RZ, 0x4 ;  /* 0x00000004ff037803 */ /* 0x000fe40000000000 */
[----:B------:R-:W-:Y:S02]  /*3db0*/  FSEL R110, R122, -INF , !P0 ;  /* 0xff8000007a6e7808 */ /* 0x000fe40004000000 */
[----:B------:R-:W-:Y:S01]  /*3dc0*/  FSEL R133, R151, -INF , !P3 ;  /* 0xff80000097857808 */ /* 0x000fe20005800000 */
[----:B------:R3:W-:Y:S01]  /*3dd0*/  MUFU.TANH R144, R32 ;  /* 0x0000002000907308 */ /* 0x0007e20000002400 */
[----:B------:R-:W-:-:S02]  /*3de0*/  FSEL R102, R158, -INF , !P3 ;  /* 0xff8000009e667808 */ /* 0x000fc40005800000 */
[----:B------:R-:W-:Y:S02]  /*3df0*/  FSEL R66, R173, -INF , !P3 ;  /* 0xff800000ad427808 */ /* 0x000fe40005800000 */
[----:B------:R-:W-:Y:S02]  /*3e00*/  FSEL R95, R60, -INF , !P6 ;  /* 0xff8000003c5f7808 */ /* 0x000fe40007000000 */
[----:B------:R-:W-:Y:S01]  /*3e10*/  FSEL R140, R177, -INF , !P5 ;  /* 0xff800000b18c7808 */ /* 0x000fe20006800000 */
[----:B------:R4:W-:Y:S01]  /*3e20*/  MUFU.TANH R154, R35 ;  /* 0x00000023009a7308 */ /* 0x0009e20000002400 */
[----:B------:R-:W-:Y:S01]  /*3e30*/  FSEL R111, R181, -INF , !P5 ;  /* 0xff800000b56f7808 */ /* 0x000fe20006800000 */
[----:B------:R-:W-:Y:S01]  /*3e40*/  FMUL.FTZ R4, R4, UR5 ;  /* 0x0000000504047c20 */ /* 0x000fe20008410000 */
[----:B------:R-:W-:Y:S01]  /*3e50*/  FSEL R60, R192, -INF , !P5 ;  /* 0xff800000c03c7808 */ /* 0x000fe20006800000 */
[----:B------:R-:W-:Y:S01]  /*3e60*/  FMUL.FTZ R6, R6, UR5 ;  /* 0x0000000506067c20 */ /* 0x000fe20008410000 */
[----:B------:R-:W-:Y:S01]  /*3e70*/  FSEL R29, R195, -INF , !P5 ;  /* 0xff800000c31d7808 */ /* 0x000fe20006800000 */
[----:B------:R-:W-:Y:S01]  /*3e80*/  FMUL.FTZ R5, R5, UR5 ;  /* 0x0000000505057c20 */ /* 0x000fe20008410000 */
[----:B------:R-:W-:Y:S01]  /*3e90*/  FSEL R131, R131, -INF , !P1 ;  /* 0xff80000083837808 */ /* 0x000fe20004800000 */
[----:B------:R-:W-:Y:S01]  /*3ea0*/  MUFU.TANH R25, R25 ;  /* 0x0000001900197308 */ /* 0x000fe20000002400 */
[----:B---3--:R-:W-:Y:S01]  /*3eb0*/  FSEL R32, R31, -INF , !P1 ;  /* 0xff8000001f207808 */ /* 0x008fe20004800000 */
[----:B------:R-:W-:Y:S01]  /*3ec0*/  FMUL.FTZ R7, R7, UR5 ;  /* 0x0000000507077c20 */ /* 0x000fe20008410000 */
[----:B-----5:R-:W-:Y:S01]  /*3ed0*/  FSEL R31, R28, -INF , !P0 ;  /* 0xff8000001c1f7808 */ /* 0x020fe20004000000 */
[----:B------:R-:W-:Y:S01]  /*3ee0*/  FMUL.FTZ R12, R12, UR5 ;  /* 0x000000050c0c7c20 */ /* 0x000fe20008410000 */
[----:B------:R-:W-:Y:S01]  /*3ef0*/  ISETP.NE.AND P0, PT, R3, RZ, PT ;  /* 0x000000ff0300720c */ /* 0x000fe20003f05270 */
[----:B------:R-:W-:Y:S01]  /*3f00*/  VIADD R3, R2, 0x68 ;  /* 0x0000006802037836 */ /* 0x000fe20000000000 */
[----:B------:R-:W-:Y:S01]  /*3f10*/  FSEL R109, R109, -INF , !P1 ;  /* 0xff8000006d6d7808 */ /* 0x000fe20004800000 */
[----:B------:R-:W3:Y:S01]  /*3f20*/  MUFU.TANH R27, R27 ;  /* 0x0000001b001b7308 */ /* 0x000ee20000002400 */
[----:B----4-:R-:W-:Y:S01]  /*3f30*/  FSEL R35, R180, -INF , !P3 ;  /* 0xff800000b4237808 */ /* 0x010fe20005800000 */
[----:B------:R-:W-:Y:S01]  /*3f40*/  FMUL.FTZ R14, R14, UR5 ;  /* 0x000000050e0e7c20 */ /* 0x000fe20008410000 */
[-C--:B------:R-:W-:Y:S01]  /*3f50*/  ISETP.GE.AND P3, PT, R8, R20.reuse, PT ;  /* 0x000000140800720c */ /* 0x080fe20003f66270 */
[----:B------:R-:W-:Y:S01]  /*3f60*/  FMUL.FTZ R13, R13, UR5 ;  /* 0x000000050d0d7c20 */ /* 0x000fe20008410000 */
[----:B------:R-:W-:Y:S01]  /*3f70*/  ISETP.GE.AND P5, PT, R3, R20, PT ;  /* 0x000000140300720c */ /* 0x000fe20003fa6270 */
[----:B------:R-:W-:Y:S01]  /*3f80*/  VIADD R3, R2, 0x69 ;  /* 0x0000006902037836 */ /* 0x000fe20000000000 */
[----:B------:R-:W-:Y:S01]  /*3f90*/  P2R R8, PR, RZ, 0x8 ;  /* 0x00000008ff087803 */ /* 0x000fe20000000000 */
[----:B------:R-:W4:Y:S01]  /*3fa0*/  MUFU.TANH R22, R22 ;  /* 0x0000001600167308 */ /* 0x000f220000002400 */
[----:B--2---:R-:W-:Y:S01]  /*3fb0*/  FSEL R63, R10, -INF , !P1 ;  /* 0xff8000000a3f7808 */ /* 0x004fe20004800000 */
[----:B------:R-:W-:Y:S01]  /*3fc0*/  VIADD R195, R188, 0x400 ;  /* 0x00000400bcc37836 */ /* 0x000fe20000000000 */
[----:B------:R-:W-:Y:S01]  /*3fd0*/  ISETP.NE.AND P1, PT, R8, RZ, PT ;  /* 0x000000ff0800720c */ /* 0x000fe20003f25270 */
[----:B------:R-:W-:Y:S01]  /*3fe0*/  VIADD R8, R2, 0x70 ;  /* 0x0000007002087836 */ /* 0x000fe20000000000 */
[----:B------:R-:W-:Y:S01]  /*3ff0*/  FSEL R141, R141, -INF , !P4 ;  /* 0xff8000008d8d7808 */ /* 0x000fe20006000000 */
[----:B------:R-:W-:Y:S01]  /*4000*/  VIADD R192, R188, 0x1000 ;  /* 0x00001000bcc07836 */ /* 0x000fe20000000000 */
[----:B------:R-:W-:Y:S01]  /*4010*/  FSEL R122, R129, -INF , !P4 ;  /* 0xff800000817a7808 */ /* 0x000fe20006000000 */
[----:B------:R-:W2:Y:S01]  /*4020*/  MUFU.TANH R6, R6 ;  /* 0x0000000600067308 */ /* 0x000ea20000002400 */
[----:B-1----:R-:W-:-:S02]  /*4030*/  FSEL R58, R26, -INF , !P4 ;  /* 0xff8000001a3a7808 */ /* 0x002fc40006000000 */
[----:B------:R-:W-:Y:S02]  /*4040*/  FSEL R28, R24, -INF , !P4 ;  /* 0xff800000181c7808 */ /* 0x000fe40006000000 */
[-C--:B------:R-:W-:Y:S01]  /*4050*/  ISETP.GE.AND P4, PT, R3, R20.reuse, PT ;  /* 0x000000140300720c */ /* 0x080fe20003f86270 */
[----:B------:R-:W-:Y:S01]  /*4060*/  VIADD R3, R2, 0x78 ;  /* 0x0000007802037836 */ /* 0x000fe20000000000 */
[-C--:B------:R-:W-:Y:S01]  /*4070*/  ISETP.GE.AND P3, PT, R8, R20.reuse, PT ;  /* 0x000000140800720c */ /* 0x080fe20003f66270 */
[----:B------:R-:W-:Y:S01]  /*4080*/  VIADD R8, R2, 0x71 ;  /* 0x0000007102087836 */ /* 0x000fe20000000000 */
[----:B------:R-:W-:Y:S01]  /*4090*/  ISETP.GE.AND P2, PT, R30, R20, PT ;  /* 0x000000141e00720c */ /* 0x000fe20003f46270 */
[----:B------:R-:W-:Y:S01]  /*40a0*/  MUFU.TANH R5, R5 ;  /* 0x0000000500057308 */ /* 0x000fe20000002400 */
[----:B------:R-:W-:Y:S02]  /*40b0*/  FSEL R143, R143, -INF , !P1 ;  /* 0xff8000008f8f7808 */ /* 0x000fe40004800000 */
[----:B------:R-:W-:-:S02]  /*40c0*/  FSEL R129, R130, -INF , !P1 ;  /* 0xff80000082817808 */ /* 0x000fc40004800000 */
[----:B---3--:R-:W-:Y:S02]  /*40d0*/  FSEL R54, R27, -INF , !P1 ;  /* 0xff8000001b367808 */ /* 0x008fe40004800000 */
[----:B------:R-:W-:Y:S01]  /*40e0*/  FSEL R26, R25, -INF , !P1 ;  /* 0xff800000191a7808 */ /* 0x000fe20004800000 */
[----:B------:R-:W-:Y:S01]  /*40f0*/  MUFU.TANH R7, R7 ;  /* 0x0000000700077308 */ /* 0x000fe20000002400 */
[----:B------:R-:W-:Y:S01]  /*4100*/  ISETP.GE.AND P1, PT, R3, R20, PT ;  /* 0x000000140300720c */ /* 0x000fe20003f26270 */
[----:B------:R-:W-:Y:S01]  /*4110*/  IMAD R3, R138, 0x20, R128 ;  /* 0x000000208a037824 */ /* 0x000fe200078e0280 */
[----:B------:R-:W-:Y:S02]  /*4120*/  FSEL R147, R169, -INF , !P0 ;  /* 0xff800000a9937808 */ /* 0x000fe40004000000 */
[----:B------:R-:W-:Y:S02]  /*4130*/  FSEL R128, R176, -INF , !P0 ;  /* 0xff800000b0807808 */ /* 0x000fe40004000000 */
[----:B------:R-:W-:Y:S01]  /*4140*/  FSEL R56, R189, -INF , !P0 ;  /* 0xff800000bd387808 */ /* 0x000fe20004000000 */
[----:B------:R-:W-:Y:S01]  /*4150*/  MUFU.TANH R12, R12 ;  /* 0x0000000c000c7308 */ /* 0x000fe20000002400 */
[----:B------:R-:W-:Y:S01]  /*4160*/  FSEL R25, R194, -INF , !P0 ;  /* 0xff800000c2197808 */ /* 0x000fe20004000000 */
[----:B------:R-:W-:Y:S01]  /*4170*/  VIADD R194, R188, 0x800 ;  /* 0x00000800bcc27836 */ /* 0x000fe20000000000 */
[----:B------:R-:W-:Y:S01]  /*4180*/  FSEL R142, R164, -INF , !P2 ;  /* 0xff800000a48e7808 */ /* 0x000fe20005000000 */
[----:B------:R-:W-:Y:S01]  /*4190*/  VIADD R189, R188, 0x1c00 ;  /* 0x00001c00bcbd7836 */ /* 0x000fe20000000000 */
[----:B------:R-:W-:-:S02]  /*41a0*/  FSEL R123, R170, -INF , !P2 ;  /* 0xff800000aa7b7808 */ /* 0x000fc40005000000 */
[----:B------:R-:W-:Y:S01]  /*41b0*/  FSEL R61, R184, -INF , !P2 ;  /* 0xff800000b83d7808 */ /* 0x000fe20005000000 */
[----:B------:R-:W-:Y:S01]  /*41c0*/  MUFU.TANH R14, R14 ;  /* 0x0000000e000e7308 */ /* 0x000fe20000002400 */
[----:B------:R-:W-:Y:S01]  /*41d0*/  FSEL R30, R190, -INF , !P2 ;  /* 0xff800000be1e7808 */ /* 0x000fe20005000000 */
[----:B------:R-:W-:Y:S01]  /*41e0*/  VIADD R190, R188, 0x1800 ;  /* 0x00001800bcbe7836 */ /* 0x000fe20000000000 */
[----:B------:R-:W-:Y:S02]  /*41f0*/  ISETP.GE.AND P0, PT, R20, 0x81, PT ;  /* 0x000000811400780c */ /* 0x000fe40003f06270 */
[----:B------:R-:W-:Y:S02]  /*4200*/  ISETP.GE.AND P2, PT, R8, R20, PT ;  /* 0x000000140800720c */ /* 0x000fe40003f46270 */
[----:B------:R-:W-:Y:S01]  /*4210*/  FSEL R125, R125, -INF , !P6 ;  /* 0xff8000007d7d7808 */ /* 0x000fe20007000000 */
[----:B------:R1:W3:Y:S01]  /*4220*/  MUFU.TANH R8, R4 ;  /* 0x0000000400087308 */ /* 0x0002e20000002400 */
[----:B----4-:R-:W-:-:S02]  /*4230*/  FSEL R67, R22, -INF , !P6 ;  /* 0xff80000016437808 */ /* 0x010fc40007000000 */
[----:B------:R-:W-:Y:S02]  /*4240*/  FSEL R36, R23, -INF , !P6 ;  /* 0xff80000017247808 */ /* 0x000fe40007000000 */
[----:B------:R-:W-:Y:S02]  /*4250*/  ISETP.GE.AND P6, PT, R9, R20, PT ;  /* 0x000000140900720c */ /* 0x000fe40003fc6270 */
[----:B------:R-:W-:Y:S01]  /*4260*/  FSEL R158, R167, -INF , !P3 ;  /* 0xff800000a79e7808 */ /* 0x000fe20005800000 */
[----:B------:R-:W-:Y:S01]  /*4270*/  MUFU.TANH R13, R13 ;  /* 0x0000000d000d7308 */ /* 0x000fe20000002400 */
[----:B------:R-:W-:Y:S02]  /*4280*/  FSEL R153, R179, -INF , !P6 ;  /* 0xff800000b3997808 */ /* 0x000fe40007000000 */
[----:B------:R-:W-:Y:S02]  /*4290*/  FSEL R130, R183, -INF , !P6 ;  /* 0xff800000b7827808 */ /* 0x000fe40007000000 */
[----:B------:R-:W-:Y:S01]  /*42a0*/  FSEL R55, R193, -INF , !P6 ;  /* 0xff800000c1377808 */ /* 0x000fe20007000000 */
[----:B------:R-:W-:Y:S01]  /*42b0*/  VIADD R193, R188, 0xc00 ;  /* 0x00000c00bcc17836 */ /* 0x000fe20000000000 */
[----:B------:R-:W-:Y:S01]  /*42c0*/  FSEL R24, R200, -INF , !P6 ;  /* 0xff800000c8187808 */ /* 0x000fe20007000000 */
[----:B-1----:R-:W-:Y:S01]  /*42d0*/  VIADD R4, R2, 0x79 ;  /* 0x0000007902047836 */ /* 0x002fe20000000000 */
[----:B------:R-:W-:-:S02]  /*42e0*/  P2R R2, PR, RZ, 0x1 ;  /* 0x00000001ff027803 */ /* 0x000fc40000000000 */
[----:B------:R-:W-:Y:S02]  /*42f0*/  FSEL R146, R175, -INF , !P3 ;  /* 0xff800000af927808 */ /* 0x000fe40005800000 */
[----:B------:R-:W-:Y:S01]  /*4300*/  ISETP.NE.AND P6, PT, R2, RZ, PT ;  /* 0x000000ff0200720c */ /* 0x000fe20003fc5270 */
[----:B------:R-:W-:Y:S02]  /*4310*/  IMAD.IADD R2, R136, 0x1, R3 ;  /* 0x0000000188027824 */ /* 0x000fe400078e0203 */
[----:B------:R-:W-:Y:S01]  /*4320*/  FMUL.FTZ R3, R15, UR5 ;  /* 0x000000050f037c20 */ /* 0x000fe20008410000 */
[----:B------:R-:W-:Y:S02]  /*4330*/  ISETP.GE.AND P0, PT, R4, R20, PT ;  /* 0x000000140400720c */ /* 0x000fe40003f06270 */
[----:B------:R-:W-:Y:S02]  /*4340*/  FSEL R59, R185, -INF , !P3 ;  /* 0xff800000b93b7808 */ /* 0x000fe40005800000 */
[----:B------:R-:W-:Y:S01]  /*4350*/  FSEL R22, R198, -INF , !P3 ;  /* 0xff800000c6167808 */ /* 0x000fe20005800000 */
[----:B------:R-:W1:Y:S01]  /*4360*/  MUFU.TANH R3, R3 ;  /* 0x0000000300037308 */ /* 0x000e620000002400 */
        /* <DEDUP_REMOVED lines=12> */
[----:B--2---:R-:W-:-:S02]  /*4430*/  FSEL R27, R6, -INF , !P5 ;  /* 0xff800000061b7808 */ /* 0x004fc40006800000 */
[----:B---3--:R-:W-:Y:S02]  /*4440*/  FSEL R19, R8, -INF , !P5 ;  /* 0xff80000008137808 */ /* 0x008fe40006800000 */
[----:B------:R-:W-:Y:S02]  /*4450*/  FSEL R53, R7, -INF , !P4 ;  /* 0xff80000007357808 */ /* 0x000fe40006000000 */
[----:B------:R-:W-:Y:S02]  /*4460*/  FSEL R18, R5, -INF , !P4 ;  /* 0xff80000005127808 */ /* 0x000fe40006000000 */
[----:B------:R-:W-:Y:S02]  /*4470*/  FSEL R164, R14, -INF , !P1 ;  /* 0xff8000000ea47808 */ /* 0x000fe40004800000 */
[----:B------:R-:W-:Y:S02]  /*4480*/  FSEL R21, R12, -INF , !P1 ;  /* 0xff8000000c157808 */ /* 0x000fe40004800000 */
[----:B-1----:R-:W-:-:S02]  /*4490*/  FSEL R162, R3, -INF , !P0 ;  /* 0xff80000003a27808 */ /* 0x002fc40004000000 */
[----:B------:R-:W-:Y:S01]  /*44a0*/  FSEL R20, R13, -INF , !P0 ;  /* 0xff8000000d147808 */ /* 0x000fe20004000000 */
[----:B------:R-:W-:Y:S06]  /*44b0*/  @!P6 BRA `(.L_x_700) ;  /* 0x0000000000d8e947 */ /* 0x000fec0003800000 */
        /* <DEDUP_REMOVED lines=52> */
.L_x_702:
[----:B------:R-:W-:Y:S05]  /*4800*/  BSYNC B0 ;  /* 0x0000000000007941 */ /* 0x000fea0003800000 */
.L_x_701:
[----:B------:R-:W0:Y:S02]  /*4810*/  LDGDEPBAR ;  /* 0x00000000000079af */ /* 0x000e240000000000 */
.L_x_700:
[----:B------:R-:W-:Y:S01]  /*4820*/  FMNMX.FTZ R40, R57, R51, !PT ;  /* 0x0000003339287209 */ /* 0x000fe20007810000 */
[----:B------:R-:W-:Y:S01]  /*4830*/  ULDC UR5, c[0x0][0x2ec] ;  /* 0x0000bb0000057ab9 */ /* 0x000fe20000000800 */
[----:B------:R-:W-:Y:S02]  /*4840*/  FMNMX.FTZ R6, R108, R105, !PT ;  /* 0x000000696c067209 */ /* 0x000fe40007810000 */
[----:B------:R-:W-:Y:S02]  /*4850*/  FMNMX.FTZ R40, R52, R40, !PT ;  /* 0x0000002834287209 */ /* 0x000fe40007810000 */
[----:B------:R-:W-:Y:S02]  /*4860*/  LEA R184, R2, UR4, 0x1 ;  /* 0x0000000402b87c11 */ /* 0x000fe4000f8e08ff */
[----:B------:R-:W-:Y:S02]  /*4870*/  FMNMX.FTZ R40, R39, R40, !PT ;  /* 0x0000002827287209 */ /* 0x000fe40007810000 */
[----:B------:R-:W-:-:S02]  /*4880*/  LEA R185, R0, R184, 0x1 ;  /* 0x000000b800b97211 */ /* 0x000fc400078e08ff */
        /* <DEDUP_REMOVED lines=35> */
[----:B-1----:R-:W-:-:S04]  /*4ac0*/  FFMA.FTZ R4, R57, UR5, -R3 ;  /* 0x0000000539047c23 */ /* 0x002fc80008010803 */
[----:B------:R1:W-:Y:S02]  /*4ad0*/  MUFU.EX2 R167, R4 ;  /* 0x0000000400a77308 */ /* 0x0003e40000000800 */
[----:B-1----:R-:W-:-:S06]  /*4ae0*/  FFMA.FTZ R4, R51, UR5, -R3 ;  /* 0x0000000533047c23 */ /* 0x002fcc0008010803 */
[----:B------:R1:W2:Y:S02]  /*4af0*/  MUFU.EX2 R166, R4 ;  /* 0x0000000400a67308 */ /* 0x0002a40000000800 */
[----:B-1----:R-:W-:Y:S01]  /*4b00*/  FFMA.FTZ R4, R52, UR5, -R3 ;  /* 0x0000000534047c23 */ /* 0x002fe20008010803 */
[----:B--2---:R-:W-:-:S05]  /*4b10*/  F2FP.BF16.F32.PACK_AB R12, R166, R167 ;  /* 0x000000a7a60c723e */ /* 0x004fca00000010ff */
[----:B------:R1:W-:Y:S02]  /*4b20*/  MUFU.EX2 R221, R4 ;  /* 0x0000000400dd7308 */ /* 0x0003e40000000800 */
[----:B-1----:R-:W-:Y:S01]  /*4b30*/  FFMA.FTZ R4, R39, UR5, -R3 ;  /* 0x0000000527047c23 */ /* 0x002fe20008010803 */
[----:B------:R-:W-:-:S05]  /*4b40*/  FMNMX.FTZ R39, R89, R85, !PT ;  /* 0x0000005559277209 */ /* 0x000fca0007810000 */
[----:B------:R1:W2:Y:S01]  /*4b50*/  MUFU.EX2 R222, R4 ;  /* 0x0000000400de7308 */ /* 0x0002a20000000800 */
[----:B------:R-:W-:-:S04]  /*4b60*/  FMNMX.FTZ R39, R88, R39, !PT ;  /* 0x0000002758277209 */ /* 0x000fc80007810000 */
        /* <DEDUP_REMOVED lines=41> */
[----:B------:R-:W1:Y:S01]  /*4e00*/  SHFL.BFLY PT, R5, R39, 0x2, 0x1f ;  /* 0x0c401f0027057f89 */ /* 0x000e6200000e0000 */
[----:B------:R2:W-:Y:S02]  /*4e10*/  MUFU.EX2 R237, R4 ;  /* 0x0000000400ed7308 */ /* 0x0005e40000000800 */
[----:B--2---:R-:W-:-:S06]  /*4e20*/  FFMA.FTZ R4, R42, UR5, -R3 ;  /* 0x000000052a047c23 */ /* 0x004fcc0008010803 */
[----:B------:R2:W-:Y:S01]  /*4e30*/  MUFU.EX2 R236, R4 ;  /* 0x0000000400ec7308 */ /* 0x0005e20000000800 */
[----:B-1----:R-:W-:-:S05]  /*4e40*/  FMNMX.FTZ R39, R39, R5, !PT ;  /* 0x0000000527277209 */ /* 0x002fca0007810000 */
[----:B------:R-:W1:Y:S01]  /*4e50*/  SHFL.BFLY PT, R5, R39, 0x1, 0x1f ;  /* 0x0c201f0027057f89 */ /* 0x000e6200000e0000 */
[----:B--2---:R-:W-:-:S04]  /*4e60*/  FFMA.FTZ R4, R41, UR5, -R3 ;  /* 0x0000000529047c23 */ /* 0x004fc80008010803 */
[----:B------:R2:W-:Y:S01]  /*4e70*/  MUFU.EX2 R235, R4 ;  /* 0x0000000400eb7308 */ /* 0x0005e20000000800 */
[----:B-1----:R-:W-:-:S04]  /*4e80*/  FMNMX.FTZ R39, R39, R5, !PT ;  /* 0x0000000527277209 */ /* 0x002fc80007810000 */
[C---:B------:R-:W-:Y:S01]  /*4e90*/  FSETP.NEU.FTZ.AND P0, PT, R39.reuse, -INF , PT ;  /* 0xff8000002700780b */ /* 0x040fe20003f1d000 */
[----:B------:R-:W-:Y:S01]  /*4ea0*/  FMUL.FTZ R5, R39, UR5 ;  /* 0x0000000527057c20 */ /* 0x000fe20008410000 */
[----:B--2---:R-:W-:-:S04]  /*4eb0*/  FFMA.FTZ R4, R38, UR5, -R3 ;  /* 0x0000000526047c23 */ /* 0x004fc80008010803 */
[----:B------:R-:W-:Y:S01]  /*4ec0*/  FSEL R5, R5, RZ, P0 ;  /* 0x000000ff05057208 */ /* 0x000fe20000000000 */
[----:B------:R1:W-:Y:S04]  /*4ed0*/  MUFU.EX2 R234, R4 ;  /* 0x0000000400ea7308 */ /* 0x0003e80000000800 */
[----:B------:R-:W-:Y:S01]  /*4ee0*/  FFMA.FTZ R2, R162, UR5, -R5 ;  /* 0x00000005a2027c23 */ /* 0x000fe20008010805 */
        /* <DEDUP_REMOVED lines=37> */
[----:B------:R-:W-:Y:S02]  /*5140*/  FFMA.FTZ R3, R20, UR5, -R3 ;  /* 0x0000000514037c23 */ /* 0x000fe40008010803 */
[----:B------:R-:W1:Y:S03]  /*5150*/  LDSM.16.MT88.4 R20, [R184+0x4000] ;  /* 0x00400000b814783b */ /* 0x000e660000004200 */
[----:B------:R2:W-:Y:S08]  /*5160*/  MUFU.EX2 R250, R4 ;  /* 0x0000000400fa7308 */ /* 0x0005f00000000800 */
        /* <DEDUP_REMOVED lines=24> */
[----:B-1----:R-:W-:Y:S01]  /*52f0*/  HMMA.16816.F32.BF16 R72, R12, R22, RZ ;  /* 0x000000160c48723c */ /* 0x002fe200000418ff */
[----:B--2---:R-:W-:-:S06]  /*5300*/  FFMA.FTZ R4, R71, UR5, -R5 ;  /* 0x0000000547047c23 */ /* 0x004fcc0008010805 */
        /* <DEDUP_REMOVED lines=94> */
[----:B------:R-:W-:-:S07]  /*58f0*/  FSETP.NEU.FTZ.AND P0, PT, R38, -INF , PT ;  /* 0xff8000002600780b */ /* 0x000fce0003f1d000 */
[----:B------:R-:W-:Y:S01]  /*5900*/  MUFU.EX2 R182, R6 ;  /* 0x0000000600b67308 */ /* 0x000fe20000000800 */
[--C-:B-1----:R-:W-:Y:S02]  /*5910*/  FFMA.FTZ R4, R27, UR5, -R5.reuse ;  /* 0x000000051b047c23 */ /* 0x102fe40008010805 */
[----:B------:R-:W1:Y:S05]  /*5920*/  LDSM.16.MT88.4 R24, [R185+0x4000] ;  /* 0x00400000b918783b */ /* 0x000e6a0000004200 */
[----:B------:R2:W-:Y:S02]  /*5930*/  MUFU.EX2 R198, R4 ;  /* 0x0000000400c67308 */ /* 0x0005e40000000800 */
[----:B--2---:R-:W-:Y:S01]  /*5940*/  FMNMX.FTZ R4, R159, R3, !PT ;  /* 0x000000039f047209 */ /* 0x004fe20007810000 */
[----:B------:R-:W-:-:S03]  /*5950*/  FFMA.FTZ R3, R53, UR5, -R5 ;  /* 0x0000000535037c23 */ /* 0x000fc60008010805 */
[----:B------:R-:W-:Y:S02]  /*5960*/  FMNMX.FTZ R4, R160, R4, !PT ;  /* 0x00000004a0047209 */ /* 0x000fe40007810000 */
[----:B------:R2:W-:Y:S01]  /*5970*/  MUFU.EX2 R183, R3 ;  /* 0x0000000300b77308 */ /* 0x0005e20000000800 */
[----:B-1----:R-:W-:Y:S01]  /*5980*/  HMMA.16816.F32.BF16 R64, R12, R24, RZ ;  /* 0x000000180c40723c */ /* 0x002fe200000418ff */
[----:B--2---:R-:W-:Y:S01]  /*5990*/  FMNMX.FTZ R3, R161, R4, !PT ;  /* 0x00000004a1037209 */ /* 0x004fe20007810000 */
[----:B------:R-:W-:-:S04]  /*59a0*/  FMUL.FTZ R4, R38, UR5 ;  /* 0x0000000526047c20 */ /* 0x000fc80008410000 */
[----:B------:R-:W1:Y:S01]  /*59b0*/  SHFL.BFLY PT, R7, R3, 0x2, 0x1f ;  /* 0x0c401f0003077f89 */ /* 0x000e6200000e0000 */
[----:B------:R-:W-:Y:S01]  /*59c0*/  FSEL R4, R4, RZ, P0 ;  /* 0x000000ff04047208 */ /* 0x000fe20000000000 */
[----:B------:R-:W-:Y:S04]  /*59d0*/  HMMA.16816.F32.BF16 R68, R12, R26, RZ ;  /* 0x0000001a0c44723c */ /* 0x000fe800000418ff */
[----:B------:R-:W-:-:S04]  /*59e0*/  FFMA.FTZ R6, R101, UR5, -R4 ;  /* 0x0000000565067c23 */ /* 0x000fc80008010804 */
[----:B------:R2:W-:Y:S01]  /*59f0*/  MUFU.EX2 R168, R6 ;  /* 0x0000000600a87308 */ /* 0x0005e20000000800 */
[----:B-1----:R-:W-:Y:S01]  /*5a00*/  FMNMX.FTZ R3, R3, R7, !PT ;  /* 0x0000000703037209 */ /* 0x002fe20007810000 */
[----:B--2---:R-:W-:-:S04]  /*5a10*/  FFMA.FTZ R6, R100, UR5, -R4 ;  /* 0x0000000564067c23 */ /* 0x004fc80008010804 */
[----:B------:R-:W1:Y:S02]  /*5a20*/  SHFL.BFLY PT, R16, R3, 0x1, 0x1f ;  /* 0x0c201f0003107f89 */ /* 0x000e6400000e0000 */
[----:B------:R2:W3:Y:S02]  /*5a30*/  MUFU.EX2 R114, R6 ;  /* 0x0000000600727308 */ /* 0x0004e40000000800 */
[----:B--2---:R-:W-:Y:S01]  /*5a40*/  FFMA.FTZ R6, R99, UR5, -R4 ;  /* 0x0000000563067c23 */ /* 0x004fe20008010804 */
[----:B---3--:R-:W-:-:S05]  /*5a50*/  F2FP.BF16.F32.PACK_AB R8, R114, R168 ;  /* 0x000000a87208723e */ /* 0x008fca00000010ff */
[----:B------:R2:W-:Y:S01]  /*5a60*/  MUFU.EX2 R169, R6 ;  /* 0x0000000600a97308 */ /* 0x0005e20000000800 */
[----:B-1----:R-:W-:Y:S01]  /*5a70*/  FMNMX.FTZ R16, R3, R16, !PT ;  /* 0x0000001003107209 */ /* 0x002fe20007810000 */
[----:B------:R-:W-:-:S03]  /*5a80*/  FFMA.FTZ R3, R86, UR5, -R4 ;  /* 0x0000000556037c23 */ /* 0x000fc60008010804 */
[----:B------:R-:W-:-:S03]  /*5a90*/  FSETP.NEU.FTZ.AND P0, PT, R16, -INF , PT ;  /* 0xff8000001000780b */ /* 0x000fc60003f1d000 */
[----:B------:R1:W-:Y:S01]  /*5aa0*/  MUFU.EX2 R176, R3 ;  /* 0x0000000300b07308 */ /* 0x0003e20000000800 */
[----:B--2---:R-:W-:-:S07]  /*5ab0*/  FFMA.FTZ R6, R98, UR5, -R4 ;  /* 0x0000000562067c23 */ /* 0x004fce0008010804 */
[----:B------:R2:W3:Y:S01]  /*5ac0*/  MUFU.EX2 R170, R6 ;  /* 0x0000000600aa7308 */ /* 0x0004e20000000800 */
[----:B-1----:R-:W-:-:S05]  /*5ad0*/  FMUL.FTZ R3, R16, UR5 ;  /* 0x0000000510037c20 */ /* 0x002fca0008410000 */
[----:B------:R-:W-:-:S05]  /*5ae0*/  FSEL R3, R3, RZ, P0 ;  /* 0x000000ff03037208 */ /* 0x000fca0000000000 */
[----:B------:R-:W-:Y:S01]  /*5af0*/  FFMA.FTZ R0, R105, UR5, -R3 ;  /* 0x0000000569007c23 */ /* 0x000fe20008010803 */
[----:B--2---:R-:W-:Y:S01]  /*5b00*/  FFMA.FTZ R6, R97, UR5, -R4 ;  /* 0x0000000561067c23 */ /* 0x004fe20008010804 */
[----:B---3--:R-:W-:-:S03]  /*5b10*/  F2FP.BF16.F32.PACK_AB R10, R170, R169 ;  /* 0x000000a9aa0a723e */ /* 0x008fc600000010ff */
        /* <DEDUP_REMOVED lines=13> */
[----:B-1----:R-:W-:Y:S02]  /*5bf0*/  FFMA.FTZ R6, R78, UR5, -R4 ;  /* 0x000000054e067c23 */ /* 0x002fe40008010804 */
[----:B------:R-:W-:Y:S04]  /*5c00*/  HMMA.16816.F32.BF16 R76, R12, R20, RZ ;  /* 0x000000140c4c723c */ /* 0x000fe800000418ff */
[----:B------:R1:W-:Y:S03]  /*5c10*/  MUFU.EX2 R179, R6 ;  /* 0x0000000600b37308 */ /* 0x0003e60000000800 */
[----:B------:R-:W-:-:S02]  /*5c20*/  F2FP.BF16.F32.PACK_AB R12, R223, R224 ;  /* 0x000000e0df0c723e */ /* 0x000fc400000010ff */
[----:B------:R-:W-:Y:S02]  /*5c30*/  F2FP.BF16.F32.PACK_AB R13, R209, R197 ;  /* 0x000000c5d10d723e */ /* 0x000fe400000010ff */
[----:B------:R-:W-:Y:S02]  /*5c40*/  F2FP.BF16.F32.PACK_AB R14, R226, R225 ;  /* 0x000000e1e20e723e */ /* 0x000fe400000010ff */
[----:B------:R-:W-:Y:S01]  /*5c50*/  F2FP.BF16.F32.PACK_AB R15, R212, R208 ;  /* 0x000000d0d40f723e */ /* 0x000fe200000010ff */
[----:B-1----:R-:W-:-:S06]  /*5c60*/  FFMA.FTZ R6, R108, UR5, -R3 ;  /* 0x000000056c067c23 */ /* 0x002fcc0008010803 */
[C---:B------:R-:W-:Y:S01]  /*5c70*/  HMMA.16816.F32.BF16 R80, R12.reuse, R32, R64 ;  /* 0x000000200c50723c */ /* 0x040fe20000041840 */
[----:B------:R-:W-:Y:S05]  /*5c80*/  MUFU.EX2 R7, R6 ;  /* 0x0000000600077308 */ /* 0x000fea0000000800 */
[----:B------:R-:W-:Y:S03]  /*5c90*/  HMMA.16816.F32.BF16 R76, R12, R28, R76 ;  /* 0x0000001c0c4c723c */ /* 0x000fe6000004184c */
        /* <DEDUP_REMOVED lines=48> */
[----:B-1----:R-:W-:-:S04]  /*5fa0*/  FFMA.FTZ R0, R119, UR5, -R3 ;  /* 0x0000000577007c23 */ /* 0x002fc80008010803 */
        /* <DEDUP_REMOVED lines=11> */
[----:B---3--:R-:W-:Y:S06]  /*6060*/  HMMA.16816.F32.BF16 R64, R8, R22, R48 ;  /* 0x000000160840723c */ /* 0x008fec0000041830 */
[-C--:B------:R-:W-:Y:S06]  /*6070*/  HMMA.16816.F32.BF16 R48, R12, R20.reuse, R80 ;  /* 0x000000140c30723c */ /* 0x080fec0000041850 */
[----:B------:R-:W-:Y:S01]  /*6080*/  HMMA.16816.F32.BF16 R68, R8, R20, R60 ;  /* 0x000000140844723c */ /* 0x000fe2000004183c */
[----:B-1----:R-:W-:-:S04]  /*6090*/  FFMA.FTZ R0, R109, UR5, -R4 ;  /* 0x000000056d007c23 */ /* 0x002fc80008010804 */
[----:B------:R1:W-:Y:S01]  /*60a0*/  MUFU.EX2 R94, R0 ;  /* 0x00000000005e7308 */ /* 0x0003e20000000800 */
[----:B------:R-:W-:Y:S06]  /*60b0*/  HMMA.16816.F32.BF16 R148, R8, R26, R44 ;  /* 0x0000001a0894723c */ /* 0x000fec000004182c */
[----:B------:R-:W-:Y:S01]  /*60c0*/  HMMA.16816.F32.BF16 R44, R12, R22, R56 ;  /* 0x000000160c2c723c */ /* 0x000fe20000041838 */
[----:B------:R-:W-:Y:S05]  /*60d0*/  LDSM.16.MT88.4 R20, [R185+0x5000] ;  /* 0x00500000b914783b */ /* 0x000fea0000004200 */
[----:B------:R-:W-:Y:S01]  /*60e0*/  HMMA.16816.F32.BF16 R136, R8, R24, R136 ;  /* 0x000000180888723c */ /* 0x000fe20000041888 */
[----:B-1----:R-:W-:-:S05]  /*60f0*/  FFMA.FTZ R0, R110, UR5, -R4 ;  /* 0x000000056e007c23 */ /* 0x002fca0008010804 */
[----:B------:R-:W-:Y:S01]  /*6100*/  HMMA.16816.F32.BF16 R60, R12, R26, R52 ;  /* 0x0000001a0c3c723c */ /* 0x000fe20000041834 */
[----:B------:R-:W-:Y:S01]  /*6110*/  F2FP.BF16.F32.PACK_AB R8, R107, R179 ;  /* 0x000000b36b08723e */ /* 0x000fe200000010ff */
[----:B------:R1:W-:Y:S01]  /*6120*/  MUFU.EX2 R90, R0 ;  /* 0x00000000005a7308 */ /* 0x0003e20000000800 */
[----:B------:R-:W-:Y:S01]  /*6130*/  F2FP.BF16.F32.PACK_AB R10, R104, R105 ;  /* 0x00000069680a723e */ /* 0x000fe200000010ff */
[----:B------:R-:W2:Y:S03]  /*6140*/  LDSM.16.MT88.4 R24, [R184+0x5000] ;  /* 0x00500000b818783b */ /* 0x000ea60000004200 */
[----:B------:R-:W-:Y:S02]  /*6150*/  F2FP.BF16.F32.PACK_AB R12, R233, R234 ;  /* 0x000000eae90c723e */ /* 0x000fe400000010ff */
[----:B------:R-:W-:Y:S02]  /*6160*/  F2FP.BF16.F32.PACK_AB R13, R216, R217 ;  /* 0x000000d9d80d723e */ /* 0x000fe400000010ff */
[----:B------:R-:W-:-:S02]  /*6170*/  F2FP.BF16.F32.PACK_AB R14, R231, R232 ;  /* 0x000000e8e70e723e */ /* 0x000fc400000010ff */
[----:B------:R-:W-:Y:S01]  /*6180*/  F2FP.BF16.F32.PACK_AB R15, R213, R214 ;  /* 0x000000d6d50f723e */ /* 0x000fe200000010ff */
[----:B-1----:R-:W-:-:S06]  /*6190*/  FFMA.FTZ R0, R124, UR5, -R3 ;  /* 0x000000057c007c23 */ /* 0x002fcc0008010803 */
[C---:B----4-:R-:W-:Y:S01]  /*61a0*/  HMMA.16816.F32.BF16 R56, R12.reuse, R28, R48 ;  /* 0x0000001c0c38723c */ /* 0x050fe20000041830 */
[----:B------:R1:W-:Y:S05]  /*61b0*/  MUFU.EX2 R88, R0 ;  /* 0x0000000000587308 */ /* 0x0003ea0000000800 */
[C---:B-----5:R-:W-:Y:S06]  /*61c0*/  HMMA.16816.F32.BF16 R60, R12.reuse, R34, R60 ;  /* 0x000000220c3c723c */ /* 0x060fec000004183c */
[C---:B------:R-:W-:Y:S06]  /*61d0*/  HMMA.16816.F32.BF16 R72, R12.reuse, R32, R72 ;  /* 0x000000200c48723c */ /* 0x040fec0000041848 */
[----:B------:R-:W-:Y:S01]  /*61e0*/  HMMA.16816.F32.BF16 R44, R12, R30, R44 ;  /* 0x0000001e0c2c723c */ /* 0x000fe2000004182c */
[----:B-1----:R-:W-:-:S04]  /*61f0*/  FFMA.FTZ R0, R126, UR5, -R3 ;  /* 0x000000057e007c23 */ /* 0x002fc80008010803 */
[----:B------:R1:W3:Y:S02]  /*6200*/  MUFU.EX2 R87, R0 ;  /* 0x0000000000577308 */ /* 0x0002e40000000800 */
[----:B------:R-:W-:Y:S02]  /*6210*/  F2FP.BF16.F32.PACK_AB R12, R229, R230 ;  /* 0x000000e6e50c723e */ /* 0x000fe400000010ff */
[----:B------:R-:W-:Y:S02]  /*6220*/  F2FP.BF16.F32.PACK_AB R13, R210, R211 ;  /* 0x000000d3d20d723e */ /* 0x000fe400000010ff */
[----:B------:R-:W-:Y:S02]  /*6230*/  F2FP.BF16.F32.PACK_AB R14, R238, R228 ;  /* 0x000000e4ee0e723e */ /* 0x000fe400000010ff */
[----:B------:R-:W-:-:S07]  /*6240*/  F2FP.BF16.F32.PACK_AB R15, R206, R207 ;  /* 0x000000cfce0f723e */ /* 0x000fce00000010ff */
[----:B--2---:R-:W-:Y:S01]  /*6250*/  HMMA.16816.F32.BF16 R60, R12, R26, R60 ;  /* 0x0000001a0c3c723c */ /* 0x004fe2000004183c */
[----:B-1----:R-:W-:Y:S01]  /*6260*/  FFMA.FTZ R0, R125, UR5, -R3 ;  /* 0x000000057d007c23 */ /* 0x002fe20008010803 */
[----:B---3--:R-:W-:-:S04]  /*6270*/  F2FP.BF16.F32.PACK_AB R9, R87, R88 ;  /* 0x000000585709723e */ /* 0x008fc800000010ff */
        /* <DEDUP_REMOVED lines=15> */
[----:B------:R-:W2:Y:S06]  /*6370*/  LDSM.16.MT88.4 R32, [R184+0x5400] ;  /* 0x00540000b820783b */ /* 0x000eac0000004200 */
[----:B------:R-:W-:Y:S02]  /*6380*/  F2FP.BF16.F32.PACK_AB R8, R99, R102 ;  /* 0x000000666308723e */ /* 0x000fe400000010ff */
[----:B------:R-:W-:Y:S01]  /*6390*/  F2FP.BF16.F32.PACK_AB R10, R90, R94 ;  /* 0x0000005e5a0a723e */ /* 0x000fe200000010ff */
[----:B-1----:R-:W-:-:S04]  /*63a0*/  FFMA.FTZ R0, R122, UR5, -R4 ;  /* 0x000000057a007c23 */ /* 0x002fc80008010804 */
[----:B------:R1:W-:Y:S02]  /*63b0*/  MUFU.EX2 R83, R0 ;  /* 0x0000000000537308 */ /* 0x0003e40000000800 */
        /* <DEDUP_REMOVED lines=11> */
[----:B------:R1:W3:Y:S02]  /*6470*/  MUFU.EX2 R80, R0 ;  /* 0x0000000000507308 */ /* 0x0002e40000000800 */
[C---:B------:R-:W-:Y:S06]  /*6480*/  HMMA.16816.F32.BF16 R48, R8.reuse, R20, R52 ;  /* 0x000000140830723c */ /* 0x040fec0000041834 */
[C---:B------:R-:W-:Y:S01]  /*6490*/  HMMA.16816.F32.BF16 R52, R8.reuse, R22, R64 ;  /* 0x000000160834723c */ /* 0x040fe20000041840 */
[----:B------:R-:W4:Y:S05]  /*64a0*/  LDSM.16.MT88.4 R20, [R184+0x5800] ;  /* 0x00580000b814783b */ /* 0x000f2a0000004200 */
[----:B------:R-:W-:Y:S01]  /*64b0*/  HMMA.16816.F32.BF16 R136, R8, R24, R136 ;  /* 0x000000180888723c */ /* 0x000fe20000041888 */
[----:B-1----:R-:W-:-:S04]  /*64c0*/  FFMA.FTZ R0, R128, UR5, -R4 ;  /* 0x0000000580007c23 */ /* 0x002fc80008010804 */
[----:B------:R1:W-:Y:S01]  /*64d0*/  MUFU.EX2 R77, R0 ;  /* 0x00000000004d7308 */ /* 0x0003e20000000800 */
[----:B------:R-:W-:Y:S07]  /*64e0*/  HMMA.16816.F32.BF16 R148, R8, R26, R148 ;  /* 0x0000001a0894723c */ /* 0x000fee0000041894 */
[----:B------:R-:W-:Y:S02]  /*64f0*/  F2FP.BF16.F32.PACK_AB R8, R86, R89 ;  /* 0x000000595608723e */ /* 0x000fe400000010ff */
[----:B---3--:R-:W-:Y:S01]  /*6500*/  F2FP.BF16.F32.PACK_AB R10, R80, R83 ;  /* 0x00000053500a723e */ /* 0x008fe200000010ff */
        /* <DEDUP_REMOVED lines=9> */
[----:B-1----:R-:W-:Y:S02]  /*65a0*/  FFMA.FTZ R0, R143, UR5, -R3 ;  /* 0x000000058f007c23 */ /* 0x002fe40008010803 */
[----:B------:R-:W-:Y:S01]  /*65b0*/  HMMA.16816.F32.BF16 R140, R12, R24, R72 ;  /* 0x000000180c8c723c */ /* 0x000fe20000041848 */
[----:B------:R-:W1:Y:S03]  /*65c0*/  LDSM.16.MT88.4 R24, [R185+0x5800] ;  /* 0x00580000b918783b */ /* 0x000e660000004200 */
[----:B------:R3:W5:Y:S03]  /*65d0*/  MUFU.EX2 R68, R0 ;  /* 0x0000000000447308 */ /* 0x0007660000000800 */
[----:B------:R-:W-:-:S02]  /*65e0*/  F2FP.BF16.F32.PACK_AB R12, R240, R239 ;  /* 0x000000eff00c723e */ /* 0x000fc400000010ff */
[----:B------:R-:W-:Y:S02]  /*65f0*/  F2FP.BF16.F32.PACK_AB R13, R204, R205 ;  /* 0x000000cdcc0d723e */ /* 0x000fe400000010ff */
[----:B------:R-:W-:Y:S02]  /*6600*/  F2FP.BF16.F32.PACK_AB R14, R243, R241 ;  /* 0x000000f1f30e723e */ /* 0x000fe400000010ff */
[----:B------:R-:W-:Y:S01]  /*6610*/  F2FP.BF16.F32.PACK_AB R15, R202, R203 ;  /* 0x000000cbca0f723e */ /* 0x000fe200000010ff */
[----:B---3--:R-:W-:Y:S01]  /*6620*/  FFMA.FTZ R0, R144, UR5, -R4 ;  /* 0x0000000590007c23 */ /* 0x008fe20008010804 */
[----:B-----5:R-:W-:-:S05]  /*6630*/  F2FP.BF16.F32.PACK_AB R11, R68, R67 ;  /* 0x00000043440b723e */ /* 0x020fca00000010ff */
[----:B--2---:R-:W-:Y:S01]  /*6640*/  HMMA.16816.F32.BF16 R60, R12, R34, R60 ;  /* 0x000000220c3c723c */ /* 0x004fe2000004183c */
[----:B------:R2:W-:Y:S05]  /*6650*/  MUFU.EX2 R69, R0 ;  /* 0x0000000000457308 */ /* 0x0005ea0000000800 */
[C---:B------:R-:W-:Y:S06]  /*6660*/  HMMA.16816.F32.BF16 R136, R8.reuse, R32, R136 ;  /* 0x000000200888723c */ /* 0x040fec0000041888 */
[C---:B------:R-:W-:Y:S06]  /*6670*/  HMMA.16816.F32.BF16 R148, R8.reuse, R34, R148 ;  /* 0x000000220894723c */ /* 0x040fec0000041894 */
[----:B------:R-:W-:Y:S01]  /*6680*/  HMMA.16816.F32.BF16 R48, R8, R28, R48 ;  /* 0x0000001c0830723c */ /* 0x000fe20000041830 */
[----:B--2---:R-:W-:-:S04]  /*6690*/  FFMA.FTZ R0, R145, UR5, -R4 ;  /* 0x0000000591007c23 */ /* 0x004fc80008010804 */
[----:B------:R2:W3:Y:S01]  /*66a0*/  MUFU.EX2 R66, R0 ;  /* 0x0000000000427308 */ /* 0x0004e20000000800 */
[----:B------:R-:W-:Y:S06]  /*66b0*/  HMMA.16816.F32.BF16 R52, R8, R30, R52 ;  /* 0x0000001e0834723c */ /* 0x000fec0000041834 */
[----:B------:R-:W-:Y:S01]  /*66c0*/  HMMA.16816.F32.BF16 R140, R12, R32, R140 ;  /* 0x000000200c8c723c */ /* 0x000fe2000004188c */
[----:B------:R-:W-:-:S05]  /*66d0*/  F2FP.BF16.F32.PACK_AB R8, R76, R77 ;  /* 0x0000004d4c08723e */ /* 0x000fca00000010ff */
[----:B------:R-:W-:Y:S01]  /*66e0*/  HMMA.16816.F32.BF16 R56, R12, R28, R56 ;  /* 0x0000001c0c38723c */ /* 0x000fe20000041838 */
[----:B--2---:R-:W-:Y:S01]  /*66f0*/  FFMA.FTZ R0, R146, UR5, -R4 ;  /* 0x0000000592007c23 */ /* 0x004fe20008010804 */
[----:B---3--:R-:W-:-:S04]  /*6700*/  F2FP.BF16.F32.PACK_AB R10, R66, R69 ;  /* 0x00000045420a723e */ /* 0x008fc800000010ff */
[----:B------:R-:W-:Y:S01]  /*6710*/  HMMA.16816.F32.BF16 R12, R12, R30, R44 ;  /* 0x0000001e0c0c723c */ /* 0x000fe2000004182c */
[----:B------:R-:W-:Y:S01]  /*6720*/  LDSM.16.MT88.4 R28, [R185+0x5c00] ;  /* 0x005c0000b91c783b */ /* 0x000fe20000004200 */
[----:B------:R2:W-:Y:S02]  /*6730*/  MUFU.EX2 R65, R0 ;  /* 0x0000000000417308 */ /* 0x0005e40000000800 */
[--C-:B--2---:R-:W-:Y:S02]  /*6740*/  FFMA.FTZ R0, R147, UR5, -R3.reuse ;  /* 0x0000000593007c23 */ /* 0x104fe40008010803 */
[----:B------:R-:W2:Y:S04]  /*6750*/  LDSM.16.MT88.4 R144, [R184+0x5c00] ;  /* 0x005c0000b890783b */ /* 0x000ea80000004200 */
        /* <DEDUP_REMOVED lines=23> */
[----:B------:R1:W3:Y:S02]  /*68d0*/  MUFU.EX2 R35, R0 ;  /* 0x0000000000237308 */ /* 0x0002e40000000800 */
[----:B------:R-:W-:Y:S01]  /*68e0*/  HMMA.16816.F32.BF16 R140, R8, R20, R140 ;  /* 0x00000014088c723c */ /* 0x000fe2000004188c */
[----:B------:R-:W-:-:S05]  /*68f0*/  FADD.FTZ R4, R92, R4 ;  /* 0x000000045c047221 */ /* 0x000fca0000010000 */
[C---:B------:R-:W-:Y:S06]  /*6900*/  HMMA.16816.F32.BF16 R60, R8.reuse, R22, R60 ;  /* 0x00000016083c723c */ /* 0x040fec000004183c */
[----:B------:R-:W-:Y:S01]  /*6910*/  HMMA.16816.F32.BF16 R56, R8, R24, R56 ;  /* 0x000000180838723c */ /* 0x000fe20000041838 */
[----:B-1----:R-:W-:-:S05]  /*6920*/  FFMA.FTZ R0, R158, UR5, -R3 ;  /* 0x000000059e007c23 */ /* 0x002fca0008010803 */
[----:B------:R-:W-:Y:S01]  /*6930*/  HMMA.16816.F32.BF16 R12, R8, R26, R12 ;  /* 0x0000001a080c723c */ /* 0x000fe2000004180c */
[----:B------:R-:W-:Y:S08]  /*6940*/  MUFU.EX2 R8, R2 ;  /* 0x0000000200087308 */ /* 0x000ff00000000800 */
[----:B------:R1:W-:Y:S02]  /*6950*/  MUFU.EX2 R34, R0 ;  /* 0x0000000000227308 */ /* 0x0003e40000000800 */
[----:B-1----:R-:W-:-:S06]  /*6960*/  FFMA.FTZ R0, R159, UR5, -R3 ;  /* 0x000000059f007c23 */ /* 0x002fcc0008010803 */
[----:B------:R1:W-:Y:S02]  /*6970*/  MUFU.EX2 R33, R0 ;  /* 0x0000000000217308 */ /* 0x0003e40000000800 */
[--C-:B-1----:R-:W-:Y:S01]  /*6980*/  FFMA.FTZ R0, R160, UR5, -R3.reuse ;  /* 0x00000005a0007c23 */ /* 0x102fe20008010803 */
[----:B------:R-:W-:Y:S01]  /*6990*/  FFMA.FTZ R3, R161, UR5, -R3 ;  /* 0x00000005a1037c23 */ /* 0x000fe20008010803 */
[----:B------:R-:W-:-:S04]  /*69a0*/  F2FP.BF16.F32.PACK_AB R160, R247, R248 ;  /* 0x000000f8f7a0723e */ /* 0x000fc800000010ff */
[----:B------:R1:W-:Y:S08]  /*69b0*/  MUFU.EX2 R19, R0 ;  /* 0x0000000000137308 */ /* 0x0003f00000000800 */
[----:B------:R4:W5:Y:S01]  /*69c0*/  MUFU.EX2 R32, R3 ;  /* 0x0000000300207308 */ /* 0x0009620000000800 */
[----:B-1----:R-:W-:-:S07]  /*69d0*/  FFMA.FTZ R0, R163, UR5, -R5 ;  /* 0x00000005a3007c23 */ /* 0x002fce0008010805 */
[----:B------:R1:W2:Y:S01]  /*69e0*/  MUFU.EX2 R18, R0 ;  /* 0x0000000000127308 */ /* 0x0002a20000000800 */
[----:B----4-:R-:W-:Y:S01]  /*69f0*/  FADD.FTZ R3, R167, R166 ;  /* 0x000000a6a7037221 */ /* 0x010fe20000010000 */
[----:B---3--:R-:W-:Y:S02]  /*6a00*/  F2FP.BF16.F32.PACK_AB R166, R35, R36 ;  /* 0x0000002423a6723e */ /* 0x008fe400000010ff */
[----:B-----5:R-:W-:Y:S01]  /*6a10*/  F2FP.BF16.F32.PACK_AB R167, R32, R19 ;  /* 0x0000001320a7723e */ /* 0x020fe200000010ff */
[----:B------:R-:W-:-:S04]  /*6a20*/  FADD.FTZ R3, R221, R3 ;  /* 0x00000003dd037221 */ /* 0x000fc80000010000 */
[----:B------:R-:W-:Y:S01]  /*6a30*/  FADD.FTZ R6, R222, R3 ;  /* 0x00000003de067221 */ /* 0x000fe20000010000 */
[----:B-1----:R-:W-:Y:S01]  /*6a40*/  FFMA.FTZ R0, R164, UR5, -R5 ;  /* 0x00000005a4007c23 */ /* 0x002fe20008010805 */
[----:B------:R-:W-:Y:S01]  /*6a50*/  FADD.FTZ R5, R165, R17 ;  /* 0x00000011a5057221 */ /* 0x000fe20000010000 */
[----:B------:R-:W-:Y:S02]  /*6a60*/  F2FP.BF16.F32.PACK_AB R164, R41, R65 ;  /* 0x0000004129a4723e */ /* 0x000fe400000010ff */
[----:B------:R1:W3:Y:S01]  /*6a70*/  MUFU.EX2 R17, R0 ;  /* 0x0000000000117308 */ /* 0x0002e20000000800 */
[----:B------:R-:W-:Y:S01]  /*6a80*/  FADD.FTZ R2, R180, R5 ;  /* 0x00000005b4027221 */ /* 0x000fe20000010000 */
[----:B------:R-:W-:Y:S02]  /*6a90*/  F2FP.BF16.F32.PACK_AB R165, R33, R34 ;  /* 0x0000002221a5723e */ /* 0x000fe400000010ff */
[----:B--2---:R-:W-:Y:S01]  /*6aa0*/  F2FP.BF16.F32.PACK_AB R161, R18, R182 ;  /* 0x000000b612a1723e */ /* 0x004fe200000010ff */
[----:B------:R-:W-:Y:S01]  /*6ab0*/  FADD.FTZ R3, R181, R2 ;  /* 0x00000002b5037221 */ /* 0x000fe20000010000 */
[----:B------:R-:W-:-:S03]  /*6ac0*/  FADD.FTZ R2, R96, R4 ;  /* 0x0000000460027221 */ /* 0x000fc60000010000 */
[----:B------:R-:W-:Y:S01]  /*6ad0*/  FADD.FTZ R3, R197, R3 ;  /* 0x00000003c5037221 */ /* 0x000fe20000010000 */
[----:B------:R-:W-:Y:S01]  /*6ae0*/  FADD.FTZ R4, R98, R2 ;  /* 0x0000000262047221 */ /* 0x000fe20000010000 */
[----:B------:R-:W-:Y:S03]  /*6af0*/  HMMA.16816.F32.BF16 R136, R164, R144, R136 ;  /* 0x00000090a488723c */ /* 0x000fe60000041888 */
[----:B------:R-:W-:Y:S01]  /*6b00*/  FADD.FTZ R4, R100, R4 ;  /* 0x0000000464047221 */ /* 0x000fe20000010000 */
[----:B-1----:R-:W-:-:S03]  /*6b10*/  FADD.FTZ R0, R168, R114 ;  /* 0x00000072a8007221 */ /* 0x002fc60000010000 */
[----:B------:R-:W-:Y:S01]  /*6b20*/  FADD.FTZ R4, R101, R4 ;  /* 0x0000000465047221 */ /* 0x000fe20000010000 */
[----:B---3--:R-:W-:Y:S01]  /*6b30*/  F2FP.BF16.F32.PACK_AB R163, R8, R17 ;  /* 0x0000001108a3723e */ /* 0x008fe200000010ff */
[----:B------:R-:W-:Y:S01]  /*6b40*/  HMMA.16816.F32.BF16 R148, R164, R146, R148 ;  /* 0x00000092a494723c */ /* 0x000fe20000041894 */
        /* <DEDUP_REMOVED lines=122> */
[----:B------:R-:W2:Y:S01]  /*72f0*/  LDL.64 R118, [R1+0x40] ;  /* 0x0000400001767983 */ /* 0x000ea20000100a00 */
[----:B------:R-:W-:Y:S01]  /*7300*/  ULDC UR4, c[0x0][0x2d0] ;  /* 0x0000b40000047ab9 */ /* 0x000fe20000000800 */
[----:B------:R-:W3:Y:S01]  /*7310*/  LDC.64 R220, c[0x0][0x250] ;  /* 0x00009400ffdc7b82 */ /* 0x000ee20000000a00 */
[----:B-1----:R-:W-:Y:S01]  /*7320*/  IMAD.SHL.U32 R0, R112, 0x20, RZ ;  /* 0x0000002070007824 */ /* 0x002fe200078e00ff */
[----:B------:R-:W-:Y:S01]  /*7330*/  LEA.HI.SX32 R197, R201, 0xfffffffe, 0x19 ;  /* 0xfffffffec9c57811 */ /* 0x000fe200078fcaff */
[----:B------:R-:W-:Y:S01]  /*7340*/  IMAD.MOV.U32 R133, RZ, RZ, R38 ;  /* 0x000000ffff857224 */ /* 0x000fe200078e0026 */
[----:B------:R-:W-:Y:S01]  /*7350*/  MOV R132, R39 ;  /* 0x0000002700847202 */ /* 0x000fe20000000f00 */
[----:B------:R-:W-:Y:S01]  /*7360*/  ULDC UR5, c[0x0][0x39c] ;  /* 0x0000e70000057ab9 */ /* 0x000fe20000000800 */
[----:B------:R-:W-:Y:S02]  /*7370*/  MOV R134, R16 ;  /* 0x0000001000867202 */ /* 0x000fe40000000f00 */
[----:B--2---:R-:W-:Y:S01]  /*7380*/  ISETP.GE.AND P0, PT, R118, UR4, PT ;  /* 0x0000000476007c0c */ /* 0x004fe2000bf06270 */
[----:B------:R-:W-:-:S12]  /*7390*/  ULDC UR4, c[0x0][0x2ec] ;  /* 0x0000bb0000047ab9 */ /* 0x000fd80000000800 */
[----:B------:R-:W1:Y:S08]  /*73a0*/  @!P0 LDC.64 R4, c[0x0][0x220] ;  /* 0x00008800ff048b82 */ /* 0x000e700000000a00 */
[----:B------:R-:W2:Y:S08]  /*73b0*/  @!P0 LDC.64 R2, c[0x0][0x220] ;  /* 0x00008800ff028b82 */ /* 0x000eb00000000a00 */
[----:B------:R-:W4:Y:S01]  /*73c0*/  @!P0 LDC.64 R6, c[0x0][0x220] ;  /* 0x00008800ff068b82 */ /* 0x000f220000000a00 */
[----:B-1----:R1:W-:Y:S04]  /*73d0*/  @!P0 STL.64 [R1+0x30], R4 ;  /* 0x0000300401008387 */ /* 0x0023e80000100a00 */
[----:B--2---:R2:W-:Y:S04]  /*73e0*/  @!P0 STL.64 [R1+0x28], R2 ;  /* 0x0000280201008387 */ /* 0x0045e80000100a00 */
[----:B----4-:R-:W-:Y:S01]  /*73f0*/  @!P0 STL.64 [R1+0x20], R6 ;  /* 0x0000200601008387 */ /* 0x010fe20000100a00 */
[----:B-1----:R-:W1:Y:S01]  /*7400*/  @!P0 LDC.64 R4, c[0x0][0x220] ;  /* 0x00008800ff048b82 */ /* 0x002e620000000a00 */
[----:B--2---:R-:W-:Y:S01]  /*7410*/  SHF.L.U64.HI R2, R112, 0x5, R113 ;  /* 0x0000000570027819 */ /* 0x004fe20000010271 */
[----:B------:R-:W-:Y:S01]  /*7420*/  IMAD.MOV.U32 R3, RZ, RZ, R40 ;  /* 0x000000ffff037224 */ /* 0x000fe200078e0028 */
[----:B-1----:R-:W-:Y:S04]  /*7430*/  @!P0 STL.64 [R1+0x10], R4 ;  /* 0x0000100401008387 */ /* 0x002fe80000100a00 */
[----:B------:R-:W-:Y:S04]  /*7440*/  STL [R1+0x1c], R2 ;  /* 0x00001c0201007387 */ /* 0x000fe80000100800 */
[----:B------:R3:W-:Y:S02]  /*7450*/  STL [R1+0x38], R0 ;  /* 0x0000380001007387 */ /* 0x0007e40000100800 */
[----:B---3--:R-:W-:-:S05]  /*7460*/  @!P0 IMAD R0, R221, 0x60, RZ ;  /* 0x00000060dd008824 */ /* 0x008fca00078e02ff */
[----:B------:R1:W-:Y:S01]  /*7470*/  @!P0 STL [R1+0x18], R0 ;  /* 0x0000180001008387 */ /* 0x0003e20000100800 */
[----:B------:R-:W-:Y:S05]  /*7480*/  BRA `(.L_x_704) ;  /* 0x0000000000e07947 */ /* 0x000fea0003800000 */
.L_x_706:
[----:B------:R-:W2:Y:S01]  /*7490*/  LDL.64 R226, [R1+0x58] ;  /* 0x0000580001e27983 */ /* 0x000ea20000100a00 */
[----:B------:R-:W1:Y:S01]  /*74a0*/  LDC.64 R6, c[0x0][0x248] ;  /* 0x00009200ff067b82 */ /* 0x000e620000000a00 */
[----:B------:R-:W-:Y:S02]  /*74b0*/  VIADD R0, R197, 0xffffffff ;  /* 0xffffffffc5007836 */ /* 0x000fe40000000000 */
[----:B------:R-:W4:Y:S03]  /*74c0*/  LDL.64 R224, [R1+0x48] ;  /* 0x0000480001e07983 */ /* 0x000f260000100a00 */
[----:B------:R-:W-:Y:S01]  /*74d0*/  SHF.R.S32.HI R2, RZ, 0x1f, R0 ;  /* 0x0000001fff027819 */ /* 0x000fe20000011400 */
[----:B------:R-:W5:Y:S01]  /*74e0*/  LDL R223, [R1+0x60] ;  /* 0x0000600001df7983 */ /* 0x000f620000100800 */
[----:B------:R-:W3:Y:S03]  /*74f0*/  @!P0 LDC.64 R12, c[0x0][0x218] ;  /* 0x00008600ff0c8b82 */ /* 0x000ee60000000a00 */
[----:B------:R-:W5:Y:S04]  /*7500*/  LDL R222, [R1+0x3c] ;  /* 0x00003c0001de7983 */ /* 0x000f680000100800 */
[----:B------:R1:W-:Y:S01]  /*7510*/  @P0 STS [R196+0x2000], RZ ;  /* 0x002000ffc4000388 */ /* 0x0003e20000000800 */
[----:B------:R-:W5:Y:S03]  /*7520*/  @!P0 LDC.64 R10, c[0x0][0x218] ;  /* 0x00008600ff0a8b82 */ /* 0x000f660000000a00 */
[----:B------:R1:W-:Y:S04]  /*7530*/  @P0 STS [R196+0x2004], RZ ;  /* 0x002004ffc4000388 */ /* 0x0003e80000000800 */
[----:B------:R1:W-:Y:S01]  /*7540*/  @P0 STS.64 [R196+0x2008], RZ ;  /* 0x002008ffc4000388 */ /* 0x0003e20000000a00 */
[----:B------:R-:W5:Y:S08]  /*7550*/  @!P0 LDC.64 R16, c[0x0][0x218] ;  /* 0x00008600ff108b82 */ /* 0x000f700000000a00 */
[----:B------:R-:W5:Y:S01]  /*7560*/  @!P0 LDC.64 R18, c[0x0][0x218] ;  /* 0x00008600ff128b82 */ /* 0x000f620000000a00 */
[-C--:B-1----:R-:W-:Y:S02]  /*7570*/  IMAD R2, R2, R6.reuse, RZ ;  /* 0x0000000602027224 */ /* 0x082fe400078e02ff */
[C---:B------:R-:W-:Y:S04]  /*7580*/  IMAD.WIDE.U32 R8, R0.reuse, R6, RZ ;  /* 0x0000000600087225 */ /* 0x040fe800078e00ff */
[----:B------:R-:W-:Y:S02]  /*7590*/  IMAD R0, R0, R7, R2 ;  /* 0x0000000700007224 */ /* 0x000fe400078e0202 */
[----:B------:R-:W-:Y:S02]  /*75a0*/  @!P0 IMAD R15, R7, 0x60, RZ ;  /* 0x00000060070f8824 */ /* 0x000fe400078e02ff */
[----:B------:R-:W-:Y:S01]  /*75b0*/  IMAD.IADD R0, R9, 0x1, R0 ;  /* 0x0000000109007824 */ /* 0x000fe200078e0200 */
[----:B--2---:R-:W-:Y:S04]  /*75c0*/  LEA R4, P1, R8, R226, 0x7 ;  /* 0x000000e208047211 */ /* 0x004fe800078238ff */
[----:B---3--:R-:W-:Y:S02]  /*75d0*/  @!P0 LEA R12, P5, R4, R12, 0x1 ;  /* 0x0000000c040c8211 */ /* 0x008fe400078a08ff */
[----:B----4-:R-:W-:Y:S02]  /*75e0*/  LEA.HI.X R5, R8, R225, R0, 0x7, P1 ;  /* 0x000000e108057211 */ /* 0x010fe400008f3c00 */
[----:B-----5:R-:W-:Y:S02]  /*75f0*/  @!P0 IADD3 R0, P4, R223, R4, RZ ;  /* 0x00000004df008210 */ /* 0x020fe40007f9e0ff */
        /* <DEDUP_REMOVED lines=33> */
.L_x_704:
[----:B--2---:R-:W2:Y:S01]  /*7810*/  LDL.64 R20, [R1+0x50] ;  /* 0x0000500001147983 */ /* 0x004ea20000100a00 */
[----:B------:R-:W-:Y:S04]  /*7820*/  DEPBAR.LE SB0, 0x0 ;  /* 0x000080000000791a */ /* 0x000fe80000000000 */
[CC--:B------:R-:W-:Y:S01]  /*7830*/  IMAD.WIDE.U32 R6, R197.reuse, R220.reuse, RZ ;  /* 0x000000dcc5067225 */ /* 0x0c0fe200078e00ff */
[----:B------:R-:W3:Y:S01]  /*7840*/  LDL R18, [R1+0x34] ;  /* 0x0000340001127983 */ /* 0x000ee20000100800 */
[C---:B------:R-:W-:Y:S02]  /*7850*/  ISETP.GT.AND P6, PT, R197.reuse, RZ, PT ;  /* 0x000000ffc500720c */ /* 0x040fe40003fc4270 */
[----:B-1----:R-:W-:Y:S01]  /*7860*/  SHF.R.S32.HI R0, RZ, 0x1f, R197 ;  /* 0x0000001fff007819 */ /* 0x002fe200000114c5 */
[----:B------:R-:W4:Y:S04]  /*7870*/  LDL R12, [R1+0x64] ;  /* 0x00006400010c7983 */ /* 0x000f280000100800 */
[----:B------:R-:W5:Y:S01]  /*7880*/  LDL R19, [R1+0x2c] ;  /* 0x00002c0001137983 */ /* 0x000f620000100800 */
[----:B------:R-:W-:Y:S03]  /*7890*/  IMAD R0, R0, R220, RZ ;  /* 0x000000dc00007224 */ /* 0x000fe600078e02ff */
[----:B------:R-:W3:Y:S01]  /*78a0*/  LDL R11, [R1+0x30] ;  /* 0x00003000010b7983 */ /* 0x000ee20000100800 */
[----:B------:R-:W-:Y:S03]  /*78b0*/  IMAD R0, R197, R221, R0 ;  /* 0x000000ddc5007224 */ /* 0x000fe600078e0200 */
[----:B------:R-:W5:Y:S01]  /*78c0*/  LDL R17, [R1+0x24] ;  /* 0x0000240001117983 */ /* 0x000f620000100800 */
[----:B------:R-:W-:Y:S03]  /*78d0*/  IMAD.IADD R0, R7, 0x1, R0 ;  /* 0x0000000107007824 */ /* 0x000fe600078e0200 */
[----:B------:R-:W5:Y:S04]  /*78e0*/  LDL R2, [R1+0x38] ;  /* 0x0000380001027983 */ /* 0x000f680000100800 */
        /* <DEDUP_REMOVED lines=11> */
[----:B----4-:R-:W-:Y:S02]  /*79a0*/  LEA.HI.X R5, R6, R12, R0, 0x7, P1 ;  /* 0x0000000c06057211 */ /* 0x010fe400008f3c00 */
[C---:B------:R-:W-:Y:S04]  /*79b0*/  @!P0 LEA R0, P2, R220.reuse, R4, 0x6 ;  /* 0x00000004dc008211 */ /* 0x040fe800078430ff */
[----:B------:R-:W-:Y:S02]  /*79c0*/  @!P0 LEA.HI.X R7, R220, R5, R221, 0x6, P2 ;  /* 0x00000005dc078211 */ /* 0x000fe400010f34dd */
[C---:B---3--:R-:W-:Y:S04]  /*79d0*/  @!P0 LEA R12, P5, R4.reuse, R11, 0x1 ;  /* 0x0000000b040c8211 */ /* 0x048fe800078a08ff */
[C---:B------:R-:W-:Y:S02]  /*79e0*/  @!P0 LEA.HI.X R13, R4.reuse, R18, R5, 0x1, P5 ;  /* 0x00000012040d8211 */ /* 0x040fe400028f0c05 */
[----:B-----5:R-:W-:Y:S03]  /*79f0*/  @!P0 IADD3 R2, P4, R4, R2, RZ ;  /* 0x0000000204028210 */ /* 0x020fe60007f9e0ff */
[----:B------:R-:W-:Y:S01]  /*7a00*/  @!PT LDS RZ, [RZ] ;  /* 0x00000000fffff984 */ /* 0x000fe20000000800 */
[----:B------:R-:W-:Y:S01]  /*7a10*/  @!PT LDS RZ, [RZ] ;  /* 0x00000000fffff984 */ /* 0x000fe20000000800 */
[----:B------:R-:W-:Y:S01]  /*7a20*/  @!PT LDS RZ, [RZ] ;  /* 0x00000000fffff984 */ /* 0x000fe20000000800 */
[----:B------:R-:W-:Y:S02]  /*7a30*/  @!P0 LDGSTS.E.BYPASS.LTC128B.128 [R196+0x4000], desc[UR8][R12.64] ;  /* 0x040000000cc48fae */ /* 0x000fe4000b901d48 */
[----:B------:R-:W-:Y:S06]  /*7a40*/  @!P0 IMAD.X R6, R5, 0x1, R9, P4 ;  /* 0x0000000105068824 */ /* 0x000fec00020e0609 */
[----:B------:R-:W-:Y:S01]  /*7a50*/  @P0 STS.128 [R196+0x4800], RZ ;  /* 0x004800ffc4000388 */ /* 0x000fe20000000c00 */
[----:B------:R-:W-:Y:S01]  /*7a60*/  @!P0 IMAD.WIDE.U32 R4, R220, 0x60, R4 ;  /* 0x00000060dc048825 */ /* 0x000fe200078e0004 */
[----:B------:R-:W-:Y:S02]  /*7a70*/  @!P0 LEA R10, P3, R2, R10, 0x1 ;  /* 0x0000000a020a8211 */ /* 0x000fe400078608ff */
[----:B------:R-:W-:Y:S02]  /*7a80*/  @!P0 LEA R8, P1, R0, R8, 0x1 ;  /* 0x0000000800088211 */ /* 0x000fe400078208ff */
[----:B------:R-:W-:Y:S02]  /*7a90*/  @!P0 LEA.HI.X R11, R2, R19, R6, 0x1, P3 ;  /* 0x00000013020b8211 */ /* 0x000fe400018f0c06 */
[----:B------:R-:W-:Y:S01]  /*7aa0*/  @!P0 LEA.HI.X R9, R0, R17, R7, 0x1, P1 ;  /* 0x0000001100098211 */ /* 0x000fe200008f0c07 */
[----:B------:R-:W-:Y:S01]  /*7ab0*/  @!P0 IMAD.IADD R0, R16, 0x1, R5 ;  /* 0x0000000110008824 */ /* 0x000fe200078e0205 */
[C---:B------:R-:W-:Y:S01]  /*7ac0*/  @!P0 LEA R6, P1, R4.reuse, R15, 0x1 ;  /* 0x0000000f04068211 */ /* 0x040fe200078208ff */
[----:B------:R-:W-:Y:S01]  /*7ad0*/  @!PT LDS RZ, [RZ] ;  /* 0x00000000fffff984 */ /* 0x000fe20000000800 */
[----:B------:R-:W-:Y:S01]  /*7ae0*/  @!PT LDS RZ, [RZ] ;  /* 0x00000000fffff984 */ /* 0x000fe20000000800 */
[----:B------:R-:W-:Y:S01]  /*7af0*/  @!PT LDS RZ, [RZ] ;  /* 0x00000000fffff984 */ /* 0x000fe20000000800 */
[----:B------:R-:W-:Y:S03]  /*7b00*/  @!P0 LDGSTS.E.BYPASS.LTC128B.128 [R196+0x4800], desc[UR8][R10.64] ;  /* 0x048000000ac48fae */ /* 0x000fe6000b901d48 */
[----:B------:R-:W-:Y:S05]  /*7b10*/  @!P0 LEA.HI.X R7, R4, R14, R0, 0x1, P1 ;  /* 0x0000000e04078211 */ /* 0x000fea00008f0c00 */
        /* <DEDUP_REMOVED lines=326> */
[----:B------:R-:W-:Y:S08]  /*8f80*/  FMUL.FTZ R131, R131, UR5 ;  /* 0x0000000583837c20 */ /* 0x000ff00008410000 */
        /* <DEDUP_REMOVED lines=147> */
.L_x_705:
[----:B------:R-:W-:Y:S01]  /*98c0*/  SHFL.BFLY PT, R6, R40, 0x2, 0x1f ;  /* 0x0c401f0028067f89 */ /* 0x000fe200000e0000 */
[----:B-1-3--:R-:W-:Y:S02]  /*98d0*/  FMNMX.FTZ R5, R131, R21, !PT ;  /* 0x0000001583057209 */ /* 0x00afe40007810000 */
        /* <DEDUP_REMOVED lines=25> */
[----:B------:R-:W-:Y:S01]  /*9a70*/  FADD.FTZ R0, -R39, R132 ;  /* 0x0000008427007221 */ /* 0x000fe20000010100 */
[----:B------:R-:W-:Y:S01]  /*9a80*/  FSEL R43, R43, RZ, P1 ;  /* 0x000000ff2b2b7208 */ /* 0x000fe20000800000 */
[C---:B------:R-:W-:Y:S01]  /*9a90*/  FMUL.FTZ R64, R39.reuse, UR4 ;  /* 0x0000000427407c20 */ /* 0x040fe20008410000 */
[----:B------:R1:W2:Y:S01]  /*9aa0*/  MUFU.EX2 R37, R3 ;  /* 0x0000000300257308 */ /* 0x0002a20000000800 */
[----:B---3--:R-:W-:Y:S02]  /*9ab0*/  FMNMX.FTZ R38, R38, R7, !PT ;  /* 0x0000000726267209 */ /* 0x008fe40007810000 */
[----:B------:R-:W-:Y:S01]  /*9ac0*/  FSETP.NEU.FTZ.AND P1, PT, R39, -INF , PT ;  /* 0xff8000002700780b */ /* 0x000fe20003f3d000 */
[--C-:B------:R-:W-:Y:S01]  /*9ad0*/  FFMA.FTZ R8, R207, UR4, -R43.reuse ;  /* 0x00000004cf087c23 */ /* 0x100fe2000801082b */
[--C-:B------:R-:W-:Y:S01]  /*9ae0*/  FFMA.FTZ R7, R169, UR4, -R43.reuse ;  /* 0x00000004a9077c23 */ /* 0x100fe2000801082b */
[----:B------:R-:W-:Y:S01]  /*9af0*/  FMUL.FTZ R65, R38, UR4 ;  /* 0x0000000426417c20 */ /* 0x000fe20008410000 */
[----:B------:R-:W-:Y:S03]  /*9b00*/  FSEL R64, R64, RZ, P1 ;  /* 0x000000ff40407208 */ /* 0x000fe60000800000 */
[----:B------:R3:W-:Y:S01]  /*9b10*/  MUFU.EX2 R182, R8 ;  /* 0x0000000800b67308 */ /* 0x0007e20000000800 */
[----:B------:R-:W-:Y:S01]  /*9b20*/  FSETP.NEU.FTZ.AND P1, PT, R38, -INF , PT ;  /* 0xff8000002600780b */ /* 0x000fe20003f3d000 */
[----:B------:R-:W-:Y:S01]  /*9b30*/  FFMA.FTZ R16, R97, UR4, -R43 ;  /* 0x0000000461107c23 */ /* 0x000fe2000801082b */
[--C-:B------:R-:W-:Y:S02]  /*9b40*/  FFMA.FTZ R5, R201, UR4, -R64.reuse ;  /* 0x00000004c9057c23 */ /* 0x100fe40008010840 */
[----:B------:R-:W-:Y:S01]  /*9b50*/  FSEL R65, R65, RZ, P1 ;  /* 0x000000ff41417208 */ /* 0x000fe20000800000 */
[--C-:B------:R-:W-:Y:S01]  /*9b60*/  FFMA.FTZ R12, R87, UR4, -R64.reuse ;  /* 0x00000004570c7c23 */ /* 0x100fe20008010840 */
[--C-:B------:R-:W-:Y:S01]  /*9b70*/  FFMA.FTZ R9, R86, UR4, -R64.reuse ;  /* 0x0000000456097c23 */ /* 0x100fe20008010840 */
[----:B------:R-:W-:Y:S01]  /*9b80*/  FFMA.FTZ R20, R98, UR4, -R64 ;  /* 0x0000000462147c23 */ /* 0x000fe20008010840 */
[----:B-1----:R-:W-:Y:S01]  /*9b90*/  FMUL.FTZ R3, R0, UR4 ;  /* 0x0000000400037c20 */ /* 0x002fe20008410000 */
[C---:B--2---:R-:W-:Y:S01]  /*9ba0*/  FMUL.FTZ R17, R37.reuse, R145 ;  /* 0x0000009125117220 */ /* 0x044fe20000410000 */
[----:B------:R-:W-:Y:S01]  /*9bb0*/  FMUL.FTZ R21, R37, R153 ;  /* 0x0000009925157220 */ /* 0x000fe20000410000 */
[----:B------:R-:W-:Y:S01]  /*9bc0*/  FFMA.FTZ R6, R208, UR4, -R65 ;  /* 0x00000004d0067c23 */ /* 0x000fe20008010841 */
[----:B------:R4:W1:Y:S01]  /*9bd0*/  MUFU.EX2 R36, R3 ;  /* 0x0000000300247308 */ /* 0x0008620000000800 */
[----:B------:R-:W-:Y:S01]  /*9be0*/  FADD.FTZ R0, -R38, R133 ;  /* 0x0000008526007221 */ /* 0x000fe20000010100 */
[--C-:B---3--:R-:W-:Y:S08]  /*9bf0*/  FFMA.FTZ R8, R34, UR4, -R43.reuse ;  /* 0x0000000422087c23 */ /* 0x108ff0000801082b */
[----:B------:R2:W-:Y:S01]  /*9c00*/  MUFU.EX2 R127, R6 ;  /* 0x00000006007f7308 */ /* 0x0005e20000000800 */
[----:B----4-:R-:W-:Y:S01]  /*9c10*/  FMNMX.FTZ R3, R2, R4, !PT ;  /* 0x0000000402037209 */ /* 0x010fe20007810000 */
[--C-:B------:R-:W-:Y:S01]  /*9c20*/  FFMA.FTZ R4, R209, UR4, -R43.reuse ;  /* 0x00000004d1047c23 */ /* 0x100fe2000801082b */
[----:B------:R-:W-:Y:S07]  /*9c30*/  FMUL.FTZ R2, R0, UR4 ;  /* 0x0000000400027c20 */ /* 0x000fee0008410000 */
[----:B------:R3:W-:Y:S01]  /*9c40*/  MUFU.EX2 R209, R5 ;  /* 0x0000000500d17308 */ /* 0x0007e20000000800 */
[C---:B------:R-:W-:Y:S01]  /*9c50*/  FSETP.NEU.FTZ.AND P1, PT, R3.reuse, -INF , PT ;  /* 0xff8000000300780b */ /* 0x040fe20003f3d000 */
[C---:B------:R-:W-:Y:S01]  /*9c60*/  FADD.FTZ R0, -R3.reuse, R134 ;  /* 0x0000008603007221 */ /* 0x040fe20000010100 */
[C---:B-1----:R-:W-:Y:S01]  /*9c70*/  FMUL.FTZ R18, R36.reuse, R146 ;  /* 0x0000009224127220 */ /* 0x042fe20000410000 */
[C---:B------:R-:W-:Y:S01]  /*9c80*/  FMUL.FTZ R19, R36.reuse, R147 ;  /* 0x0000009324137220 */ /* 0x040fe20000410000 */
[----:B------:R-:W-:Y:S01]  /*9c90*/  FMUL.FTZ R22, R36, R154 ;  /* 0x0000009a24167220 */ /* 0x000fe20000410000 */
[----:B------:R-:W-:Y:S01]  /*9ca0*/  FMUL.FTZ R66, R3, UR4 ;  /* 0x0000000403427c20 */ /* 0x000fe20008410000 */
[----:B------:R-:W-:Y:S03]  /*9cb0*/  FMUL.FTZ R0, R0, UR4 ;  /* 0x0000000400007c20 */ /* 0x000fe60008410000 */
[----:B------:R1:W-:Y:S01]  /*9cc0*/  MUFU.EX2 R134, R4 ;  /* 0x0000000400867308 */ /* 0x0003e20000000800 */
[----:B--2---:R-:W-:Y:S01]  /*9cd0*/  FFMA.FTZ R6, R33, UR4, -R43 ;  /* 0x0000000421067c23 */ /* 0x004fe2000801082b */
[----:B------:R-:W-:Y:S08]  /*9ce0*/  FSEL R66, R66, RZ, P1 ;  /* 0x000000ff42427208 */ /* 0x000ff00000800000 */
[----:B------:R-:W2:Y:S01]  /*9cf0*/  MUFU.EX2 R0, R0 ;  /* 0x0000000000007308 */ /* 0x000ea20000000800 */
[----:B---3--:R-:W-:Y:S09]  /*9d00*/  FFMA.FTZ R5, R215, UR4, -R65 ;  /* 0x00000004d7057c23 */ /* 0x008ff20008010841 */
[----:B------:R3:W-:Y:S01]  /*9d10*/  MUFU.EX2 R175, R5 ;  /* 0x0000000500af7308 */ /* 0x0007e20000000800 */
[--C-:B-1----:R-:W-:Y:S09]  /*9d20*/  FFMA.FTZ R4, R219, UR4, -R43.reuse ;  /* 0x00000004db047c23 */ /* 0x102ff2000801082b */
[----:B------:R1:W-:Y:S01]  /*9d30*/  MUFU.EX2 R173, R4 ;  /* 0x0000000400ad7308 */ /* 0x0003e20000000800 */
[C---:B--2---:R-:W-:Y:S01]  /*9d40*/  FMUL.FTZ R15, R0.reuse, R151 ;  /* 0x00000097000f7220 */ /* 0x044fe20000410000 */
[----:B------:R-:W-:Y:S08]  /*9d50*/  FMUL.FTZ R14, R0, R150 ;  /* 0x00000096000e7220 */ /* 0x000ff00000410000 */
[----:B------:R2:W-:Y:S01]  /*9d60*/  MUFU.EX2 R215, R8 ;  /* 0x0000000800d77308 */ /* 0x0005e20000000800 */
[--C-:B---3--:R-:W-:Y:S09]  /*9d70*/  FFMA.FTZ R5, R206, UR4, -R64.reuse ;  /* 0x00000004ce057c23 */ /* 0x108ff20008010840 */
[----:B------:R3:W-:Y:S01]  /*9d80*/  MUFU.EX2 R181, R5 ;  /* 0x0000000500b57308 */ /* 0x0007e20000000800 */
[--C-:B-1----:R-:W-:Y:S09]  /*9d90*/  FFMA.FTZ R4, R211, UR4, -R64.reuse ;  /* 0x00000004d3047c23 */ /* 0x102ff20008010840 */
[----:B------:R1:W-:Y:S01]  /*9da0*/  MUFU.EX2 R132, R4 ;  /* 0x0000000400847308 */ /* 0x0003e20000000800 */
[----:B--2---:R-:W-:Y:S09]  /*9db0*/  FFMA.FTZ R8, R52, UR4, -R43 ;  /* 0x0000000434087c23 */ /* 0x004ff2000801082b */
[----:B------:R2:W-:Y:S01]  /*9dc0*/  MUFU.EX2 R206, R7 ;  /* 0x0000000700ce7308 */ /* 0x0005e20000000800 */
[----:B---3--:R-:W-:Y:S09]  /*9dd0*/  FFMA.FTZ R5, R177, UR4, -R65 ;  /* 0x00000004b1057c23 */ /* 0x008ff20008010841 */
[----:B------:R3:W-:Y:S01]  /*9de0*/  MUFU.EX2 R177, R5 ;  /* 0x0000000500b17308 */ /* 0x0007e20000000800 */
[--C-:B-1----:R-:W-:Y:S09]  /*9df0*/  FFMA.FTZ R4, R218, UR4, -R64.reuse ;  /* 0x00000004da047c23 */ /* 0x102ff20008010840 */
[----:B------:R1:W-:Y:S01]  /*9e00*/  MUFU.EX2 R172, R4 ;  /* 0x0000000400ac7308 */ /* 0x0003e20000000800 */
[--C-:B--2---:R-:W-:Y:S09]  /*9e10*/  FFMA.FTZ R7, R48, UR4, -R43.reuse ;  /* 0x0000000430077c23 */ /* 0x104ff2000801082b */
[----:B------:R2:W-:Y:S01]  /*9e20*/  MUFU.EX2 R229, R7 ;  /* 0x0000000700e57308 */ /* 0x0005e20000000800 */
[----:B---3--:R-:W-:Y:S09]  /*9e30*/  FFMA.FTZ R5, R32, UR4, -R64 ;  /* 0x0000000420057c23 */ /* 0x008ff20008010840 */
[----:B------:R3:W-:Y:S01]  /*9e40*/  MUFU.EX2 R223, R8 ;  /* 0x0000000800df7308 */ /* 0x0007e20000000800 */
[--C-:B-1----:R-:W-:Y:S09]  /*9e50*/  FFMA.FTZ R4, R205, UR4, -R43.reuse ;  /* 0x00000004cd047c23 */ /* 0x102ff2000801082b */
[----:B------:R1:W-:Y:S01]  /*9e60*/  MUFU.EX2 R205, R4 ;  /* 0x0000000400cd7308 */ /* 0x0003e20000000800 */
[--C-:B--2---:R-:W-:Y:S09]  /*9e70*/  FFMA.FTZ R7, R25, UR4, -R43.reuse ;  /* 0x0000000419077c23 */ /* 0x104ff2000801082b */
[----:B------:R2:W-:Y:S01]  /*9e80*/  MUFU.EX2 R248, R7 ;  /* 0x0000000700f87308 */ /* 0x0005e20000000800 */
[--C-:B---3--:R-:W-:Y:S01]  /*9e90*/  FFMA.FTZ R8, R68, UR4, -R43.reuse ;  /* 0x0000000444087c23 */ /* 0x108fe2000801082b */
[--C-:B------:R-:W-:Y:S08]  /*9ea0*/  FFMA.FTZ R68, R111, UR4, -R66.reuse ;  /* 0x000000046f447c23 */ /* 0x100ff00008010842 */
[----:B------:R-:W3:Y:S01]  /*9eb0*/  MUFU.EX2 R2, R2 ;  /* 0x0000000200027308 */ /* 0x000ee20000000800 */
[--C-:B-1----:R-:W-:Y:S09]  /*9ec0*/  FFMA.FTZ R4, R198, UR4, -R43.reuse ;  /* 0x00000004c6047c23 */ /* 0x102ff2000801082b */
[----:B------:R1:W-:Y:S01]  /*9ed0*/  MUFU.EX2 R211, R4 ;  /* 0x0000000400d37308 */ /* 0x0003e20000000800 */
[----:B--2---:R-:W-:Y:S01]  /*9ee0*/  FFMA.FTZ R7, R80, UR4, -R43 ;  /* 0x0000000450077c23 */ /* 0x004fe2000801082b */
[----:B------:R-:W-:Y:S08]  /*9ef0*/  FFMA.FTZ R80, R41, UR4, -R66 ;  /* 0x0000000429507c23 */ /* 0x000ff00008010842 */
[----:B------:R2:W4:Y:S01]  /*9f00*/  MUFU.EX2 R32, R7 ;  /* 0x0000000700207308 */ /* 0x0005220000000800 */
[----:B---3--:R-:W-:Y:S09]  /*9f10*/  FMUL.FTZ R13, R2, R149 ;  /* 0x00000095020d7220 */ /* 0x008ff20000410000 */
[----:B------:R3:W-:Y:S01]  /*9f20*/  MUFU.EX2 R246, R8 ;  /* 0x0000000800f67308 */ /* 0x0007e20000000800 */
[----:B-1----:R-:W-:Y:S09]  /*9f30*/  FFMA.FTZ R4, R204, UR4, -R64 ;  /* 0x00000004cc047c23 */ /* 0x002ff20008010840 */
[----:B------:R1:W-:Y:S01]  /*9f40*/  MUFU.EX2 R198, R4 ;  /* 0x0000000400c67308 */ /* 0x0003e20000000800 */
[----:B--2---:R-:W-:Y:S01]  /*9f50*/  FMUL.FTZ R7, R36, R143 ;  /* 0x0000008f24077220 */ /* 0x004fe20000410000 */
[----:B----4-:R-:W-:Y:S01]  /*9f60*/  MOV R154, R32 ;  /* 0x00000020009a7202 */ /* 0x010fe20000000f00 */
[----:B------:R-:W-:Y:S07]  /*9f70*/  FMUL.FTZ R32, R37, R160 ;  /* 0x000000a025207220 */ /* 0x000fee0000410000 */
[----:B------:R2:W4:Y:S01]  /*9f80*/  MUFU.EX2 R151, R16 ;  /* 0x0000001000977308 */ /* 0x0005220000000800 */
[----:B---3--:R-:W-:Y:S09]  /*9f90*/  FMUL.FTZ R8, R2, R136 ;  /* 0x0000008802087220 */ /* 0x008ff20000410000 */
[----:B------:R3:W-:Y:S01]  /*9fa0*/  MUFU.EX2 R149, R20 ;  /* 0x0000001400957308 */ /* 0x0007e20000000800 */
[----:B-1----:R-:W-:Y:S09]  /*9fb0*/  FFMA.FTZ R4, R217, UR4, -R65 ;  /* 0x00000004d9047c23 */ /* 0x002ff20008010841 */
[----:B------:R1:W5:Y:S01]  /*9fc0*/  MUFU.EX2 R133, R4 ;  /* 0x0000000400857308 */ /* 0x0003620000000800 */
[C---:B--2---:R-:W-:Y:S01]  /*9fd0*/  FMUL.FTZ R16, R37.reuse, R144 ;  /* 0x0000009025107220 */ /* 0x044fe20000410000 */
[----:B----4-:R-:W-:Y:S08]  /*9fe0*/  MOV R153, R151 ;  /* 0x0000009700997202 */ /* 0x010ff00000000f00 */
[----:B------:R-:W-:Y:S01]  /*9ff0*/  MUFU.EX2 R68, R68 ;  /* 0x0000004400447308 */ /* 0x000fe20000000800 */
[----:B---3--:R-:W-:Y:S01]  /*a000*/  FMUL.FTZ R20, R37, R152 ;  /* 0x0000009825147220 */ /* 0x008fe20000410000 */
[--C-:B-1----:R-:W-:Y:S01]  /*a010*/  FFMA.FTZ R4, R210, UR4, -R66.reuse ;  /* 0x00000004d2047c23 */ /* 0x102fe20008010842 */
[----:B-----5:R-:W-:Y:S07]  /*a020*/  F2FP.BF16.F32.PACK_AB R48, R133, R127 ;  /* 0x0000007f8530723e */ /* 0x020fee00000010ff */
[----:B------:R1:W-:Y:S10]  /*a030*/  MUFU.EX2 R210, R6 ;  /* 0x0000000600d27308 */ /* 0x0003f40000000800 */
[----:B------:R2:W-:Y:S01]  /*a040*/  MUFU.EX2 R126, R4 ;  /* 0x00000004007e7308 */ /* 0x0005e20000000800 */
[--C-:B-1----:R-:W-:Y:S09]  /*a050*/  FFMA.FTZ R6, R49, UR4, -R43.reuse ;  /* 0x0000000431067c23 */ /* 0x102ff2000801082b */
[----:B------:R1:W-:Y:S01]  /*a060*/  MUFU.EX2 R234, R6 ;  /* 0x0000000600ea7308 */ /* 0x0003e20000000800 */
[--C-:B--2---:R-:W-:Y:S09]  /*a070*/  FFMA.FTZ R4, R216, UR4, -R66.reuse ;  /* 0x00000004d8047c23 */ /* 0x104ff20008010842 */
[----:B------:R2:W3:Y:S01]  /*a080*/  MUFU.EX2 R174, R4 ;  /* 0x0000000400ae7308 */ /* 0x0004e20000000800 */
[----:B-1----:R-:W-:Y:S01]  /*a090*/  FFMA.FTZ R6, R23, UR4, -R43 ;  /* 0x0000000417067c23 */ /* 0x002fe2000801082b */
[----:B------:R-:W-:Y:S01]  /*a0a0*/  FMUL.FTZ R23, R36, R155 ;  /* 0x0000009b24177220 */ /* 0x000fe20000410000 */
[--C-:B--2---:R-:W-:Y:S01]  /*a0b0*/  FFMA.FTZ R4, R213, UR4, -R65.reuse ;  /* 0x00000004d5047c23 */ /* 0x104fe20008010841 */
[----:B---3--:R-:W-:Y:S06]  /*a0c0*/  F2FP.BF16.F32.PACK_AB R49, R174, R126 ;  /* 0x0000007eae31723e */ /* 0x008fec00000010ff */
[----:B------:R1:W-:Y:S02]  /*a0d0*/  MUFU.EX2 R201, R4 ;  /* 0x0000000400c97308 */ /* 0x0003e40000000800 */
[--C-:B-1----:R-:W-:Y:S08]  /*a0e0*/  FFMA.FTZ R4, R214, UR4, -R66.reuse ;  /* 0x00000004d6047c23 */ /* 0x102ff00008010842 */
[----:B------:R1:W-:Y:S02]  /*a0f0*/  MUFU.EX2 R180, R4 ;  /* 0x0000000400b47308 */ /* 0x0003e40000000800 */
[----:B-1----:R-:W-:Y:S08]  /*a100*/  FFMA.FTZ R4, R212, UR4, -R66 ;  /* 0x00000004d4047c23 */ /* 0x002ff00008010842 */
[----:B------:R1:W-:Y:S10]  /*a110*/  MUFU.EX2 R212, R5 ;  /* 0x0000000500d47308 */ /* 0x0003f40000000800 */
[----:B------:R2:W-:Y:S01]  /*a120*/  MUFU.EX2 R183, R4 ;  /* 0x0000000400b77308 */ /* 0x0005e20000000800 */
[----:B-1----:R-:W-:Y:S01]  /*a130*/  FFMA.FTZ R5, R44, UR4, -R65 ;  /* 0x000000042c057c23 */ /* 0x002fe20008010841 */
[----:B------:R-:W-:Y:S08]  /*a140*/  F2FP.BF16.F32.PACK_AB R44, R173, R134 ;  /* 0x00000086ad2c723e */ /* 0x000ff000000010ff */
[----:B------:R1:W-:Y:S01]  /*a150*/  MUFU.EX2 R214, R5 ;  /* 0x0000000500d67308 */ /* 0x0003e20000000800 */
[----:B--2---:R-:W-:Y:S09]  /*a160*/  FFMA.FTZ R4, R203, UR4, -R43 ;  /* 0x00000004cb047c23 */ /* 0x004ff2000801082b */
[----:B------:R2:W-:Y:S01]  /*a170*/  MUFU.EX2 R204, R4 ;  /* 0x0000000400cc7308 */ /* 0x0005e20000000800 */
[--C-:B-1----:R-:W-:Y:S09]  /*a180*/  FFMA.FTZ R5, R54, UR4, -R64.reuse ;  /* 0x0000000436057c23 */ /* 0x102ff20008010840 */
[----:B------:R1:W-:Y:S01]  /*a190*/  MUFU.EX2 R219, R5 ;  /* 0x0000000500db7308 */ /* 0x0003e20000000800 */
[--C-:B--2---:R-:W-:Y:S09]  /*a1a0*/  FFMA.FTZ R4, R202, UR4, -R64.reuse ;  /* 0x00000004ca047c23 */ /* 0x104ff20008010840 */
[----:B------:R2:W-:Y:S01]  /*a1b0*/  MUFU.EX2 R202, R4 ;  /* 0x0000000400ca7308 */ /* 0x0005e20000000800 */
[--C-:B-1----:R-:W-:Y:S09]  /*a1c0*/  FFMA.FTZ R5, R60, UR4, -R65.reuse ;  /* 0x000000043c057c23 */ /* 0x102ff20008010841 */
[----:B------:R1:W-:Y:S01]  /*a1d0*/  MUFU.EX2 R238, R5 ;  /* 0x0000000500ee7308 */ /* 0x0003e20000000800 */
[--C-:B--2---:R-:W-:Y:S09]  /*a1e0*/  FFMA.FTZ R4, R168, UR4, -R64.reuse ;  /* 0x00000004a8047c23 */ /* 0x104ff20008010840 */
[----:B------:R2:W-:Y:S01]  /*a1f0*/  MUFU.EX2 R203, R4 ;  /* 0x0000000400cb7308 */ /* 0x0005e20000000800 */
[--C-:B-1----:R-:W-:Y:S01]  /*a200*/  FFMA.FTZ R5, R70, UR4, -R64.reuse ;  /* 0x0000000446057c23 */ /* 0x102fe20008010840 */
[--C-:B------:R-:W-:Y:S08]  /*a210*/  FFMA.FTZ R70, R118, UR4, -R64.reuse ;  /* 0x0000000476467c23 */ /* 0x100ff00008010840 */
[----:B------:R1:W-:Y:S01]  /*a220*/  MUFU.EX2 R243, R5 ;  /* 0x0000000500f37308 */ /* 0x0003e20000000800 */
[----:B--2---:R-:W-:Y:S09]  /*a230*/  FFMA.FTZ R4, R35, UR4, -R64 ;  /* 0x0000000423047c23 */ /* 0x004ff20008010840 */
[----:B------:R2:W-:Y:S10]  /*a240*/  MUFU.EX2 R207, R4 ;  /* 0x0000000400cf7308 */ /* 0x0005f40000000800 */
[----:B------:R-:W3:Y:S01]  /*a250*/  MUFU.EX2 R35, R6 ;  /* 0x0000000600237308 */ /* 0x000ee20000000800 */
[--C-:B-1----:R-:W-:Y:S01]  /*a260*/  FFMA.FTZ R5, R78, UR4, -R66.reuse ;  /* 0x000000044e057c23 */ /* 0x102fe20008010842 */
[--C-:B------:R-:W-:Y:S08]  /*a270*/  FFMA.FTZ R78, R123, UR4, -R66.reuse ;  /* 0x000000047b4e7c23 */ /* 0x100ff00008010842 */
[----:B------:R1:W-:Y:S01]  /*a280*/  MUFU.EX2 R239, R5 ;  /* 0x0000000500ef7308 */ /* 0x0003e20000000800 */
[----:B--2---:R-:W-:Y:S09]  /*a290*/  FFMA.FTZ R4, R200, UR4, -R65 ;  /* 0x00000004c8047c23 */ /* 0x004ff20008010841 */
[----:B------:R2:W-:Y:S01]  /*a2a0*/  MUFU.EX2 R168, R4 ;  /* 0x0000000400a87308 */ /* 0x0005e20000000800 */
[----:B---3--:R-:W-:Y:S01]  /*a2b0*/  MOV R144, R35 ;  /* 0x0000002300907202 */ /* 0x008fe20000000f00 */
[C---:B------:R-:W-:Y:S01]  /*a2c0*/  FMUL.FTZ R35, R36.reuse, R163 ;  /* 0x000000a324237220 */ /* 0x040fe20000410000 */
[----:B------:R-:W-:Y:S07]  /*a2d0*/  FFMA.FTZ R6, R81, UR4, -R43 ;  /* 0x0000000451067c23 */ /* 0x000fee000801082b */
[----:B------:R3:W4:Y:S01]  /*a2e0*/  MUFU.EX2 R10, R6 ;  /* 0x00000006000a7308 */ /* 0x0007220000000800 */
[----:B-1----:R-:W-:Y:S09]  /*a2f0*/  FMUL.FTZ R5, R37, R141 ;  /* 0x0000008d25057220 */ /* 0x002ff20000410000 */
[----:B------:R-:W-:Y:S01]  /*a300*/  MUFU.EX2 R70, R70 ;  /* 0x0000004600467308 */ /* 0x000fe20000000800 */
[--C-:B--2---:R-:W-:Y:S09]  /*a310*/  FFMA.FTZ R4, R179, UR4, -R65.reuse ;  /* 0x00000004b3047c23 */ /* 0x104ff20008010841 */
[----:B------:R1:W-:Y:S01]  /*a320*/  MUFU.EX2 R179, R4 ;  /* 0x0000000400b37308 */ /* 0x0003e20000000800 */
[----:B---3--:R-:W-:Y:S01]  /*a330*/  FMUL.FTZ R6, R36, R142 ;  /* 0x0000008e24067220 */ /* 0x008fe20000410000 */
[----:B----4-:R-:W-:Y:S01]  /*a340*/  MOV R143, R10 ;  /* 0x0000000a008f7202 */ /* 0x010fe20000000f00 */
[----:B------:R-:W-:Y:S07]  /*a350*/  FMUL.FTZ R10, R0, R138 ;  /* 0x0000008a000a7220 */ /* 0x000fee0000410000 */
[----:B------:R-:W-:Y:S01]  /*a360*/  MUFU.EX2 R78, R78 ;  /* 0x0000004e004e7308 */ /* 0x000fe20000000800 */
[--C-:B-1----:R-:W-:Y:S09]  /*a370*/  FFMA.FTZ R4, R199, UR4, -R66.reuse ;  /* 0x00000004c7047c23 */ /* 0x102ff20008010842 */
[----:B------:R1:W-:Y:S02]  /*a380*/  MUFU.EX2 R169, R4 ;  /* 0x0000000400a97308 */ /* 0x0003e40000000800 */
[--C-:B-1----:R-:W-:Y:S08]  /*a390*/  FFMA.FTZ R4, R178, UR4, -R66.reuse ;  /* 0x00000004b2047c23 */ /* 0x102ff00008010842 */
[----:B------:R1:W-:Y:S02]  /*a3a0*/  MUFU.EX2 R178, R4 ;  /* 0x0000000400b27308 */ /* 0x0003e40000000800 */
[----:B-1----:R-:W-:Y:S08]  /*a3b0*/  FFMA.FTZ R4, R171, UR4, -R65 ;  /* 0x00000004ab047c23 */ /* 0x002ff00008010841 */
[----:B------:R1:W-:Y:S02]  /*a3c0*/  MUFU.EX2 R199, R4 ;  /* 0x0000000400c77308 */ /* 0x0003e40000000800 */
[--C-:B-1----:R-:W-:Y:S08]  /*a3d0*/  FFMA.FTZ R4, R176, UR4, -R66.reuse ;  /* 0x00000004b0047c23 */ /* 0x102ff00008010842 */
[----:B------:R1:W-:Y:S02]  /*a3e0*/  MUFU.EX2 R171, R4 ;  /* 0x0000000400ab7308 */ /* 0x0003e40000000800 */
[----:B-1----:R-:W-:Y:S08]  /*a3f0*/  FFMA.FTZ R4, R170, UR4, -R66 ;  /* 0x00000004aa047c23 */ /* 0x002ff00008010842 */
[----:B------:R1:W-:Y:S02]  /*a400*/  MUFU.EX2 R216, R4 ;  /* 0x0000000400d87308 */ /* 0x0003e40000000800 */
[----:B-1----:R-:W-:Y:S08]  /*a410*/  FFMA.FTZ R4, R31, UR4, -R43 ;  /* 0x000000041f047c23 */ /* 0x002ff0000801082b */
[----:B------:R1:W-:Y:S02]  /*a420*/  MUFU.EX2 R228, R4 ;  /* 0x0000000400e47308 */ /* 0x0003e40000000800 */
[--C-:B-1----:R-:W-:Y:S01]  /*a430*/  FFMA.FTZ R4, R30, UR4, -R64.reuse ;  /* 0x000000041e047c23 */ /* 0x102fe20008010840 */
[--C-:B------:R-:W-:Y:S07]  /*a440*/  FFMA.FTZ R30, R89, UR4, -R65.reuse ;  /* 0x00000004591e7c23 */ /* 0x100fee0008010841 */
        /* <DEDUP_REMOVED lines=11> */
[----:B-1----:R-:W-:Y:S01]  /*a500*/  FFMA.FTZ R4, R28, UR4, -R66 ;  /* 0x000000041c047c23 */ /* 0x002fe20008010842 */
[----:B------:R-:W-:Y:S07]  /*a510*/  FFMA.FTZ R28, R99, UR4, -R64 ;  /* 0x00000004631c7c23 */ /* 0x000fee0008010840 */
[----:B------:R1:W-:Y:S10]  /*a520*/  MUFU.EX2 R176, R4 ;  /* 0x0000000400b07308 */ /* 0x0003f40000000800 */
[----:B------:R2:W-:Y:S01]  /*a530*/  MUFU.EX2 R152, R28 ;  /* 0x0000001c00987308 */ /* 0x0005e20000000800 */
[--C-:B-1----:R-:W-:Y:S09]  /*a540*/  FFMA.FTZ R4, R26, UR4, -R66.reuse ;  /* 0x000000041a047c23 */ /* 0x102ff20008010842 */
[----:B------:R1:W-:Y:S01]  /*a550*/  MUFU.EX2 R213, R4 ;  /* 0x0000000400d57308 */ /* 0x0003e20000000800 */
[--C-:B--2---:R-:W-:Y:S09]  /*a560*/  FFMA.FTZ R28, R88, UR4, -R65.reuse ;  /* 0x00000004581c7c23 */ /* 0x104ff20008010841 */
[----:B------:R2:W-:Y:S01]  /*a570*/  MUFU.EX2 R138, R28 ;  /* 0x0000001c008a7308 */ /* 0x0005e20000000800 */
[----:B-1----:R-:W-:Y:S01]  /*a580*/  FFMA.FTZ R4, R45, UR4, -R65 ;  /* 0x000000042d047c23 */ /* 0x002fe20008010841 */
[----:B------:R-:W-:Y:S08]  /*a590*/  F2FP.BF16.F32.PACK_AB R45, R172, R132 ;  /* 0x00000084ac2d723e */ /* 0x000ff000000010ff */
[----:B------:R1:W-:Y:S01]  /*a5a0*/  MUFU.EX2 R222, R4 ;  /* 0x0000000400de7308 */ /* 0x0003e20000000800 */
[----:B--2---:R-:W-:Y:S01]  /*a5b0*/  FMUL.FTZ R28, R2, R164 ;  /* 0x000000a4021c7220 */ /* 0x004fe20000410000 */
[--C-:B-1----:R-:W-:Y:S01]  /*a5c0*/  FFMA.FTZ R4, R46, UR4, -R66.reuse ;  /* 0x000000042e047c23 */ /* 0x102fe20008010842 */
[----:B------:R-:W-:Y:S07]  /*a5d0*/  F2FP.BF16.F32.PACK_AB R46, R211, R205 ;  /* 0x000000cdd32e723e */ /* 0x000fee00000010ff */
[----:B------:R1:W-:Y:S02]  /*a5e0*/  MUFU.EX2 R217, R4 ;  /* 0x0000000400d97308 */ /* 0x0003e40000000800 */
[----:B-1----:R-:W-:Y:S01]  /*a5f0*/  FFMA.FTZ R4, R47, UR4, -R66 ;  /* 0x000000042f047c23 */ /* 0x002fe20008010842 */
[----:B------:R-:W-:Y:S07]  /*a600*/  F2FP.BF16.F32.PACK_AB R47, R209, R198 ;  /* 0x000000c6d12f723e */ /* 0x000fee00000010ff */
[----:B------:R1:W-:Y:S02]  /*a610*/  MUFU.EX2 R224, R4 ;  /* 0x0000000400e07308 */ /* 0x0003e40000000800 */
[----:B-1----:R-:W-:Y:S08]  /*a620*/  FFMA.FTZ R4, R53, UR4, -R43 ;  /* 0x0000000435047c23 */ /* 0x002ff0000801082b */
[----:B------:R1:W-:Y:S02]  /*a630*/  MUFU.EX2 R232, R4 ;  /* 0x0000000400e87308 */ /* 0x0003e40000000800 */
[--C-:B-1----:R-:W-:Y:S02]  /*a640*/  FFMA.FTZ R4, R55, UR4, -R64.reuse ;  /* 0x0000000437047c23 */ /* 0x102fe40008010840 */
[----:B------:R-:W-:Y:S06]  /*a650*/  LDSM.16.MT88.4 R52, [R185+0x4000] ;  /* 0x00400000b934783b */ /* 0x000fec0000004200 */
[----:B------:R1:W-:Y:S02]  /*a660*/  MUFU.EX2 R230, R4 ;  /* 0x0000000400e67308 */ /* 0x0003e40000000800 */
[--C-:B-1----:R-:W-:Y:S02]  /*a670*/  FFMA.FTZ R4, R24, UR4, -R64.reuse ;  /* 0x0000000418047c23 */ /* 0x102fe40008010840 */
[----:B------:R-:W1:Y:S06]  /*a680*/  LDSM.16.MT88.4 R24, [R184+0x4000] ;  /* 0x00400000b818783b */ /* 0x000e6c0000004200 */
[----:B------:R2:W-:Y:S02]  /*a690*/  MUFU.EX2 R245, R4 ;  /* 0x0000000400f57308 */ /* 0x0005e40000000800 */
[----:B--2---:R-:W-:Y:S01]  /*a6a0*/  FFMA.FTZ R4, R67, UR4, -R64 ;  /* 0x0000000443047c23 */ /* 0x004fe20008010840 */
[--C-:B------:R-:W-:Y:S07]  /*a6b0*/  FFMA.FTZ R67, R110, UR4, -R66.reuse ;  /* 0x000000046e437c23 */ /* 0x100fee0008010842 */
[----:B------:R2:W-:Y:S02]  /*a6c0*/  MUFU.EX2 R34, R4 ;  /* 0x0000000400227308 */ /* 0x0005e40000000800 */
[--C-:B--2---:R-:W-:Y:S08]  /*a6d0*/  FFMA.FTZ R4, R56, UR4, -R65.reuse ;  /* 0x0000000438047c23 */ /* 0x104ff00008010841 */
[----:B------:R2:W-:Y:S02]  /*a6e0*/  MUFU.EX2 R200, R4 ;  /* 0x0000000400c87308 */ /* 0x0005e40000000800 */
[--C-:B--2---:R-:W-:Y:S08]  /*a6f0*/  FFMA.FTZ R4, R57, UR4, -R65.reuse ;  /* 0x0000000439047c23 */ /* 0x104ff00008010841 */
[----:B------:R2:W-:Y:S02]  /*a700*/  MUFU.EX2 R226, R4 ;  /* 0x0000000400e27308 */ /* 0x0005e40000000800 */
[--C-:B--2---:R-:W-:Y:S08]  /*a710*/  FFMA.FTZ R4, R58, UR4, -R66.reuse ;  /* 0x000000043a047c23 */ /* 0x104ff00008010842 */
[----:B------:R2:W-:Y:S02]  /*a720*/  MUFU.EX2 R208, R4 ;  /* 0x0000000400d07308 */ /* 0x0005e40000000800 */
[--C-:B--2---:R-:W-:Y:S02]  /*a730*/  FFMA.FTZ R4, R59, UR4, -R66.reuse ;  /* 0x000000043b047c23 */ /* 0x104fe40008010842 */
[----:B------:R-:W2:Y:S06]  /*a740*/  LDSM.16.MT88.4 R56, [R184+0x4400] ;  /* 0x00440000b838783b */ /* 0x000eac0000004200 */
        /* <DEDUP_REMOVED lines=11> */
[----:B------:R-:W-:Y:S01]  /*a800*/  MUFU.EX2 R69, R69 ;  /* 0x0000004500457308 */ /* 0x000fe20000000800 */
[--C-:B----4-:R-:W-:Y:S01]  /*a810*/  FFMA.FTZ R4, R71, UR4, -R64.reuse ;  /* 0x0000000447047c23 */ /* 0x110fe20008010840 */
[----:B-----5:R-:W-:Y:S01]  /*a820*/  MOV R155, R31 ;  /* 0x0000001f009b7202 */ /* 0x020fe20000000f00 */
[----:B------:R-:W-:Y:S01]  /*a830*/  FMUL.FTZ R31, R0, R167 ;  /* 0x000000a7001f7220 */ /* 0x000fe20000410000 */
[--C-:B------:R-:W-:Y:S06]  /*a840*/  FFMA.FTZ R71, R119, UR4, -R64.reuse ;  /* 0x0000000477477c23 */ /* 0x100fec0008010840 */
[----:B------:R4:W-:Y:S10]  /*a850*/  MUFU.EX2 R250, R4 ;  /* 0x0000000400fa7308 */ /* 0x0009f40000000800 */
[----:B------:R-:W-:Y:S01]  /*a860*/  MUFU.EX2 R71, R71 ;  /* 0x0000004700477308 */ /* 0x000fe20000000800 */
[--C-:B----4-:R-:W-:Y:S02]  /*a870*/  FFMA.FTZ R4, R82, UR4, -R64.reuse ;  /* 0x0000000452047c23 */ /* 0x110fe40008010840 */
[----:B------:R-:W4:Y:S07]  /*a880*/  LDL.LU R82, [R1] ;  /* 0x0000000001527983 */ /* 0x000f2e0000300800 */
[----:B------:R5:W-:Y:S01]  /*a890*/  MUFU.EX2 R252, R4 ;  /* 0x0000000400fc7308 */ /* 0x000be20000000800 */
[----:B------:R-:W2:Y:S04]  /*a8a0*/  LDL.LU R147, [R1+0x4] ;  /* 0x0000040001937983 */ /* 0x000ea80000300800 */
[----:B------:R-:W3:Y:S04]  /*a8b0*/  LDL.LU R146, [R1+0x8] ;  /* 0x0000080001927983 */ /* 0x000ee80000300800 */
[----:B------:R-:W4:Y:S01]  /*a8c0*/  LDL.LU R145, [R1+0xc] ;  /* 0x00000c0001917983 */ /* 0x000f220000300800 */
[--C-:B-----5:R-:W-:Y:S04]  /*a8d0*/  FFMA.FTZ R4, R83, UR4, -R64.reuse ;  /* 0x0000000453047c23 */ /* 0x120fe80008010840 */
[----:B------:R5:W1:Y:S02]  /*a8e0*/  MUFU.EX2 R11, R4 ;  /* 0x00000004000b7308 */ /* 0x000a640000000800 */
[----:B-----5:R-:W-:Y:S01]  /*a8f0*/  FFMA.FTZ R4, R72, UR4, -R65 ;  /* 0x0000000448047c23 */ /* 0x020fe20008010841 */
[----:B-1----:R-:W-:Y:S01]  /*a900*/  MOV R142, R11 ;  /* 0x0000000b008e7202 */ /* 0x002fe20000000f00 */
[----:B------:R-:W-:Y:S01]  /*a910*/  FMUL.FTZ R11, R0, R139 ;  /* 0x0000008b000b7220 */ /* 0x000fe20000410000 */
[----:B------:R-:W-:Y:S05]  /*a920*/  FFMA.FTZ R72, R117, UR4, -R43 ;  /* 0x0000000475487c23 */ /* 0x000fea000801082b */
[----:B------:R1:W-:Y:S10]  /*a930*/  MUFU.EX2 R235, R4 ;  /* 0x0000000400eb7308 */ /* 0x0003f40000000800 */
[----:B------:R5:W-:Y:S10]  /*a940*/  MUFU.EX2 R139, R12 ;  /* 0x0000000c008b7308 */ /* 0x000bf40000000800 */
[----:B------:R-:W5:Y:S01]  /*a950*/  MUFU.EX2 R72, R72 ;  /* 0x0000004800487308 */ /* 0x000f620000000800 */
[----:B-1----:R-:W-:Y:S01]  /*a960*/  FFMA.FTZ R4, R73, UR4, -R65 ;  /* 0x0000000449047c23 */ /* 0x002fe20008010841 */
[----:B------:R-:W-:Y:S08]  /*a970*/  FFMA.FTZ R73, R130, UR4, -R64 ;  /* 0x0000000482497c23 */ /* 0x000ff00008010840 */
[----:B------:R1:W-:Y:S01]  /*a980*/  MUFU.EX2 R240, R4 ;  /* 0x0000000400f07308 */ /* 0x0003e20000000800 */
[--C-:B-----5:R-:W-:Y:S09]  /*a990*/  FFMA.FTZ R12, R96, UR4, -R43.reuse ;  /* 0x00000004600c7c23 */ /* 0x120ff2000801082b */
[----:B------:R5:W5:Y:S01]  /*a9a0*/  MUFU.EX2 R29, R12 ;  /* 0x0000000c001d7308 */ /* 0x000b620000000800 */
[----:B------:R-:W-:Y:S09]  /*a9b0*/  F2FP.BF16.F32.PACK_AB R160, R72, R69 ;  /* 0x0000004548a0723e */ /* 0x000ff200000010ff */
[----:B------:R-:W-:Y:S01]  /*a9c0*/  MUFU.EX2 R73, R73 ;  /* 0x0000004900497308 */ /* 0x000fe20000000800 */
[--C-:B-1----:R-:W-:Y:S01]  /*a9d0*/  FFMA.FTZ R4, R74, UR4, -R66.reuse ;  /* 0x000000044a047c23 */ /* 0x102fe20008010842 */
[----:B------:R-:W-:Y:S08]  /*a9e0*/  FFMA.FTZ R74, R128, UR4, -R43 ;  /* 0x00000004804a7c23 */ /* 0x000ff0000801082b */
[----:B------:R1:W-:Y:S01]  /*a9f0*/  MUFU.EX2 R236, R4 ;  /* 0x0000000400ec7308 */ /* 0x0003e20000000800 */
[C---:B-----5:R-:W-:Y:S01]  /*aa00*/  FMUL.FTZ R12, R2.reuse, R148 ;  /* 0x00000094020c7220 */ /* 0x060fe20000410000 */
[----:B------:R-:W-:Y:S01]  /*aa10*/  MOV R150, R29 ;  /* 0x0000001d00967202 */ /* 0x000fe20000000f00 */
[----:B------:R-:W-:Y:S07]  /*aa20*/  FMUL.FTZ R29, R2, R165 ;  /* 0x000000a5021d7220 */ /* 0x000fee0000410000 */
[----:B------:R-:W-:Y:S01]  /*aa30*/  MUFU.EX2 R74, R74 ;  /* 0x0000004a004a7308 */ /* 0x000fe20000000800 */
[--C-:B-1----:R-:W-:Y:S01]  /*aa40*/  FFMA.FTZ R4, R75, UR4, -R66.reuse ;  /* 0x000000044b047c23 */ /* 0x102fe20008010842 */
[--C-:B------:R-:W-:Y:S08]  /*aa50*/  FFMA.FTZ R75, R120, UR4, -R65.reuse ;  /* 0x00000004784b7c23 */ /* 0x100ff00008010841 */
[----:B------:R1:W-:Y:S10]  /*aa60*/  MUFU.EX2 R241, R4 ;  /* 0x0000000400f17308 */ /* 0x0003f40000000800 */
[----:B------:R-:W-:Y:S01]  /*aa70*/  MUFU.EX2 R75, R75 ;  /* 0x0000004b004b7308 */ /* 0x000fe20000000800 */
[--C-:B-1----:R-:W-:Y:S01]  /*aa80*/  FFMA.FTZ R4, R76, UR4, -R65.reuse ;  /* 0x000000044c047c23 */ /* 0x102fe20008010841 */
[--C-:B------:R-:W-:Y:S08]  /*aa90*/  FFMA.FTZ R76, R121, UR4, -R65.reuse ;  /* 0x00000004794c7c23 */ /* 0x100ff00008010841 */
[----:B------:R1:W-:Y:S10]  /*aaa0*/  MUFU.EX2 R242, R4 ;  /* 0x0000000400f27308 */ /* 0x0003f40000000800 */
[----:B------:R-:W5:Y:S01]  /*aab0*/  MUFU.EX2 R76, R76 ;  /* 0x0000004c004c7308 */ /* 0x000f620000000800 */
[--C-:B-1----:R-:W-:Y:S01]  /*aac0*/  FFMA.FTZ R4, R77, UR4, -R65.reuse ;  /* 0x000000044d047c23 */ /* 0x102fe20008010841 */
[--C-:B------:R-:W-:Y:S08]  /*aad0*/  FFMA.FTZ R77, R122, UR4, -R66.reuse ;  /* 0x000000047a4d7c23 */ /* 0x100ff00008010842 */
[----:B------:R1:W-:Y:S01]  /*aae0*/  MUFU.EX2 R251, R4 ;  /* 0x0000000400fb7308 */ /* 0x0003e20000000800 */
[----:B-----5:R-:W-:Y:S09]  /*aaf0*/  F2FP.BF16.F32.PACK_AB R164, R76, R75 ;  /* 0x0000004b4ca4723e */ /* 0x020ff200000010ff */
[----:B------:R-:W5:Y:S01]  /*ab00*/  MUFU.EX2 R77, R77 ;  /* 0x0000004d004d7308 */ /* 0x000f620000000800 */
[--C-:B-1----:R-:W-:Y:S01]  /*ab10*/  FFMA.FTZ R4, R79, UR4, -R66.reuse ;  /* 0x000000044f047c23 */ /* 0x102fe20008010842 */
[----:B------:R-:W-:Y:S08]  /*ab20*/  FFMA.FTZ R79, R124, UR4, -R65 ;  /* 0x000000047c4f7c23 */ /* 0x000ff00008010841 */
[----:B------:R1:W-:Y:S01]  /*ab30*/  MUFU.EX2 R249, R4 ;  /* 0x0000000400f97308 */ /* 0x0003e20000000800 */
[----:B-----5:R-:W-:Y:S09]  /*ab40*/  F2FP.BF16.F32.PACK_AB R165, R78, R77 ;  /* 0x0000004d4ea5723e */ /* 0x020ff200000010ff */
[----:B------:R-:W-:Y:S01]  /*ab50*/  MUFU.EX2 R79, R79 ;  /* 0x0000004f004f7308 */ /* 0x000fe20000000800 */
[--C-:B-1----:R-:W-:Y:S09]  /*ab60*/  FFMA.FTZ R4, R84, UR4, -R43.reuse ;  /* 0x0000000454047c23 */ /* 0x102ff2000801082b */
[----:B------:R1:W-:Y:S02]  /*ab70*/  MUFU.EX2 R81, R4 ;  /* 0x0000000400517308 */ /* 0x0003e40000000800 */
[----:B-1----:R-:W-:Y:S08]  /*ab80*/  FFMA.FTZ R4, R85, UR4, -R43 ;  /* 0x0000000455047c23 */ /* 0x002ff0000801082b */
[----:B------:R1:W5:Y:S02]  /*ab90*/  MUFU.EX2 R33, R4 ;  /* 0x0000000400217308 */ /* 0x0003640000000800 */
[C---:B-1----:R-:W-:Y:S01]  /*aba0*/  FMUL.FTZ R4, R37.reuse, R140 ;  /* 0x0000008c25047220 */ /* 0x042fe20000410000 */
[----:B-----5:R-:W-:Y:S07]  /*abb0*/  MOV R141, R33 ;  /* 0x00000021008d7202 */ /* 0x020fee0000000f00 */
[----:B------:R1:W-:Y:S01]  /*abc0*/  MUFU.EX2 R140, R9 ;  /* 0x00000009008c7308 */ /* 0x0003e20000000800 */
[----:B------:R-:W-:Y:S01]  /*abd0*/  FMUL.FTZ R33, R37, R161 ;  /* 0x000000a125217220 */ /* 0x000fe20000410000 */
[----:B------:R-:W-:Y:S02]  /*abe0*/  F2FP.BF16.F32.PACK_AB R161, R71, R70 ;  /* 0x0000004647a1723e */ /* 0x000fe400000010ff */
[----:B------:R-:W-:Y:S01]  /*abf0*/  MOV R151, R141 ;  /* 0x0000008d00977202 */ /* 0x000fe20000000f00 */
[-C--:B------:R-:W-:Y:S05]  /*ac00*/  HMMA.16816.F32.BF16 R4, R44, R24.reuse, R4 ;  /* 0x000000182c04723c */ /* 0x080fea0000041804 */
[----:B------:R-:W-:Y:S02]  /*ac10*/  MOV R141, R81 ;  /* 0x00000051008d7202 */ /* 0x000fe40000000f00 */
[----:B------:R-:W-:Y:S01]  /*ac20*/  MUFU.EX2 R81, R67 ;  /* 0x0000004300517308 */ /* 0x000fe20000000800 */
[C---:B-1----:R-:W-:Y:S09]  /*ac30*/  FMUL.FTZ R9, R2.reuse, R137 ;  /* 0x0000008902097220 */ /* 0x042ff20000410000 */
[----:B------:R1:W-:Y:S01]  /*ac40*/  MUFU.EX2 R137, R30 ;  /* 0x0000001e00897308 */ /* 0x0003e20000000800 */
        /* <DEDUP_REMOVED lines=8> */
[----:B-1----:R-:W-:Y:S01]  /*acd0*/  FMUL.FTZ R30, R0, R166 ;  /* 0x000000a6001e7220 */ /* 0x002fe20000410000 */
[----:B------:R-:W-:Y:S03]  /*ace0*/  MOV R156, R34 ;  /* 0x00000022009c7202 */ /* 0x000fe60000000f00 */
[----:B------:R-:W-:Y:S02]  /*acf0*/  FMUL.FTZ R34, R36, R162 ;  /* 0x000000a224227220 */ /* 0x000fe40000410000 */
[C---:B------:R-:W-:Y:S06]  /*ad00*/  HMMA.16816.F32.BF16 R24, R48.reuse, R52, R24 ;  /* 0x000000343018723c */ /* 0x040fec0000041818 */
[-C--:B------:R-:W-:Y:S05]  /*ad10*/  HMMA.16816.F32.BF16 R28, R48, R54.reuse, R28 ;  /* 0x00000036301c723c */ /* 0x080fea000004181c */
[----:B------:R-:W-:Y:S01]  /*ad20*/  FFMA.FTZ R52, R90, UR4, -R66 ;  /* 0x000000045a347c23 */ /* 0x000fe20008010842 */
[----:B------:R-:W-:Y:S03]  /*ad30*/  HMMA.16816.F32.BF16 R32, R44, R54, R32 ;  /* 0x000000362c20723c */ /* 0x000fe60000041820 */
[----:B------:R1:W-:Y:S02]  /*ad40*/  MUFU.EX2 R136, R52 ;  /* 0x0000003400887308 */ /* 0x0003e40000000800 */
[----:B------:R-:W-:Y:S01]  /*ad50*/  F2FP.BF16.F32.PACK_AB R48, R204, R182 ;  /* 0x000000b6cc30723e */ /* 0x000fe200000010ff */
[----:B--2---:R-:W-:Y:S01]  /*ad60*/  FFMA.FTZ R36, R36, R147, R132 ;  /* 0x0000009324247223 */ /* 0x004fe20000010084 */
[----:B------:R-:W-:Y:S01]  /*ad70*/  F2FP.BF16.F32.PACK_AB R49, R202, R181 ;  /* 0x000000b5ca31723e */ /* 0x000fe200000010ff */
[----:B---3--:R-:W-:Y:S03]  /*ad80*/  FFMA.FTZ R2, R2, R146, R127 ;  /* 0x0000009202027223 */ /* 0x008fe6000001007f */
[----:B------:R-:W-:Y:S01]  /*ad90*/  F2FP.BF16.F32.PACK_AB R50, R210, R206 ;  /* 0x000000ced232723e */ /* 0x000fe200000010ff */
[----:B----4-:R-:W-:Y:S01]  /*ada0*/  FFMA.FTZ R0, R0, R145, R126 ;  /* 0x0000009100007223 */ /* 0x010fe2000001007e */
[----:B------:R-:W-:Y:S01]  /*adb0*/  F2FP.BF16.F32.PACK_AB R51, R207, R203 ;  /* 0x000000cbcf33723e */ /* 0x000fe200000010ff */
[----:B------:R-:W-:Y:S01]  /*adc0*/  FFMA.FTZ R37, R37, R82, R134 ;  /* 0x0000005225257223 */ /* 0x000fe20000010086 */
        /* <DEDUP_REMOVED lines=81> */
[----:B------:R-:W-:Y:S03]  /*b2e0*/  FADD.FTZ R36, R207, R36 ;  /* 0x00000024cf247221 */ /* 0x000fe60000010000 */
        /* <DEDUP_REMOVED lines=19> */
[----:B------:R-:W-:Y:S03]  /*b420*/  FADD.FTZ R37, R229, R37 ;  /* 0x00000025e5257221 */ /* 0x000fe60000010000 */
[----:B------:R-:W4:Y:S01]  /*b430*/  MUFU.EX2 R67, R43 ;  /* 0x0000002b00437308 */ /* 0x000f220000000800 */
[----:B------:R-:W-:Y:S01]  /*b440*/  FADD.FTZ R36, R230, R36 ;  /* 0x00000024e6247221 */ /* 0x000fe20000010000 */
[----:B------:R-:W-:Y:S01]  /*b450*/  FADD.FTZ R37, R234, R37 ;  /* 0x00000025ea257221 */ /* 0x000fe20000010000 */
[-C--:B-1----:R-:W-:Y:S03]  /*b460*/  HMMA.16816.F32.BF16 R20, R44, R56.reuse, R20 ;  /* 0x000000382c14723c */ /* 0x082fe60000041814 */
[----:B---3--:R-:W-:Y:S01]  /*b470*/  FFMA.FTZ R52, R114, UR4, -R64 ;  /* 0x0000000472347c23 */ /* 0x008fe20008010840 */
        /* <DEDUP_REMOVED lines=8> */
[----:B------:R-:W-:Y:S01]  /*b500*/  FFMA.FTZ R48, R105, UR4, -R65 ;  /* 0x0000000469307c23 */ /* 0x000fe20008010841 */
        /* <DEDUP_REMOVED lines=10> */
[----:B------:R-:W-:Y:S03]  /*b5b0*/  F2FP.BF16.F32.PACK_AB R49, R237, R208 ;  /* 0x000000d0ed31723e */ /* 0x000fe600000010ff */
[----:B------:R5:W-:Y:S01]  /*b5c0*/  MUFU.EX2 R86, R48 ;  /* 0x0000003000567308 */ /* 0x000be20000000800 */
[----:B------:R-:W-:Y:S01]  /*b5d0*/  F2FP.BF16.F32.PACK_AB R50, R244, R238 ;  /* 0x000000eef432723e */ /* 0x000fe200000010ff */
[----:B------:R-:W-:Y:S01]  /*b5e0*/  FFMA.FTZ R64, R131, UR4, -R64 ;  /* 0x0000000483407c23 */ /* 0x000fe20008010840 */
[----:B------:R-:W-:Y:S01]  /*b5f0*/  F2FP.BF16.F32.PACK_AB R51, R247, R233 ;  /* 0x000000e9f733723e */ /* 0x000fe200000010ff */
[-C--:B--2---:R-:W-:Y:S01]  /*b600*/  HMMA.16816.F32.BF16 R4, R44, R60.reuse, R4 ;  /* 0x0000003c2c04723c */ /* 0x084fe20000041804 */
[----:B---3--:R-:W-:Y:S02]  /*b610*/  LDSM.16.MT88.4 R56, [R184+0x5000] ;  /* 0x00500000b838783b */ /* 0x008fe40000004200 */
[----:B----4-:R-:W-:Y:S03]  /*b620*/  F2FP.BF16.F32.PACK_AB R162, R67, R74 ;  /* 0x0000004a43a2723e */ /* 0x010fe600000010ff */
[----:B------:R-:W2:Y:S01]  /*b630*/  MUFU.EX2 R64, R64 ;  /* 0x0000004000407308 */ /* 0x000ea20000000800 */
[----:B-1----:R-:W-:Y:S01]  /*b640*/  FFMA.FTZ R52, R104, UR4, -R65 ;  /* 0x0000000468347c23 */ /* 0x002fe20008010841 */
[----:B------:R-:W-:Y:S08]  /*b650*/  FADD.FTZ R2, R156, R37 ;  /* 0x000000259c027221 */ /* 0x000ff00000010000 */
[----:B------:R1:W-:Y:S01]  /*b660*/  MUFU.EX2 R87, R52 ;  /* 0x0000003400577308 */ /* 0x0003e20000000800 */
[----:B-----5:R-:W-:Y:S07]  /*b670*/  F2FP.BF16.F32.PACK_AB R48, R226, R200 ;  /* 0x000000c8e230723e */ /* 0x020fee00000010ff */
[C---:B------:R-:W-:Y:S04]  /*b680*/  HMMA.16816.F32.BF16 R8, R48.reuse, R60, R8 ;  /* 0x0000003c3008723c */ /* 0x040fe80000041808 */
[----:B--2---:R-:W-:Y:S02]  /*b690*/  F2FP.BF16.F32.PACK_AB R163, R64, R73 ;  /* 0x0000004940a3723e */ /* 0x004fe400000010ff */
[-C--:B------:R-:W-:Y:S01]  /*b6a0*/  HMMA.16816.F32.BF16 R12, R48, R62.reuse, R12 ;  /* 0x0000003e300c723c */ /* 0x080fe2000004180c */
[----:B-1----:R-:W1:Y:S04]  /*b6b0*/  LDSM.16.MT88.4 R52, [R185+0x4c00] ;  /* 0x004c0000b934783b */ /* 0x002e680000004200 */
[--C-:B------:R-:W-:Y:S01]  /*b6c0*/  FFMA.FTZ R60, R107, UR4, -R66.reuse ;  /* 0x000000046b3c7c23 */ /* 0x100fe20008010842 */
[C---:B------:R-:W-:Y:S03]  /*b6d0*/  HMMA.16816.F32.BF16 R16, R44.reuse, R62, R16 ;  /* 0x0000003e2c10723c */ /* 0x040fe60000041810 */
[----:B------:R2:W-:Y:S02]  /*b6e0*/  MUFU.EX2 R84, R60 ;  /* 0x0000003c00547308 */ /* 0x0005e40000000800 */
[----:B------:R-:W-:Y:S01]  /*b6f0*/  FFMA.FTZ R61, R108, UR4, -R65 ;  /* 0x000000046c3d7c23 */ /* 0x000fe20008010841 */
[----:B------:R-:W-:Y:S01]  /*b700*/  FFMA.FTZ R66, R42, UR4, -R66 ;  /* 0x000000042a427c23 */ /* 0x000fe20008010842 */
[----:B------:R-:W-:Y:S01]  /*b710*/  FADD.FTZ R42, R233, R0 ;  /* 0x00000000e92a7221 */ /* 0x000fe20000010000 */
[----:B------:R-:W-:Y:S05]  /*b720*/  FADD.FTZ R0, R244, R41 ;  /* 0x00000029f4007221 */ /* 0x000fea0000010000 */
[----:B------:R-:W-:Y:S01]  /*b730*/  MUFU.EX2 R83, R61 ;  /* 0x0000003d00537308 */ /* 0x000fe20000000800 */
[----:B------:R-:W-:Y:S01]  /*b740*/  FADD.FTZ R41, R243, R2 ;  /* 0x00000002f3297221 */ /* 0x000fe20000010000 */
[----:B------:R-:W-:Y:S01]  /*b750*/  FADD.FTZ R37, R247, R42 ;  /* 0x0000002af7257221 */ /* 0x000fe20000010000 */
[----:B------:R-:W-:Y:S01]  /*b760*/  FADD.FTZ R42, R246, R36 ;  /* 0x00000024f62a7221 */ /* 0x000fe20000010000 */
[----:B------:R-:W-:Y:S02]  /*b770*/  FADD.FTZ R36, R235, R0 ;  /* 0x00000000eb247221 */ /* 0x000fe40000010000 */
[----:B------:R-:W-:Y:S01]  /*b780*/  FADD.FTZ R0, R236, R37 ;  /* 0x00000025ec007221 */ /* 0x000fe20000010000 */
[----:B------:R-:W-:Y:S03]  /*b790*/  FADD.FTZ R37, R250, R41 ;  /* 0x00000029fa257221 */ /* 0x000fe60000010000 */
[----:B------:R-:W-:Y:S01]  /*b7a0*/  MUFU.EX2 R66, R66 ;  /* 0x0000004200427308 */ /* 0x000fe20000000800 */
[--C-:B--2---:R-:W-:Y:S01]  /*b7b0*/  FFMA.FTZ R60, R109, UR4, -R65.reuse ;  /* 0x000000046d3c7c23 */ /* 0x104fe20008010841 */
        /* <DEDUP_REMOVED lines=13> */
[----:B------:R-:W3:Y:S01]  /*b890*/  MUFU.EX2 R65, R65 ;  /* 0x0000004100417308 */ /* 0x000ee20000000800 */
[----:B------:R-:W-:Y:S01]  /*b8a0*/  FADD.FTZ R41, R141, R2 ;  /* 0x000000028d297221 */ /* 0x000fe20000010000 */
[-C--:B-1----:R-:W-:Y:S03]  /*b8b0*/  HMMA.16816.F32.BF16 R20, R44, R52.reuse, R20 ;  /* 0x000000342c14723c */ /* 0x082fe60000041814 */
[----:B------:R-:W-:Y:S01]  /*b8c0*/  FADD.FTZ R42, R249, R0 ;  /* 0x00000000f92a7221 */ /* 0x000fe20000010000 */
[----:B------:R-:W-:Y:S02]  /*b8d0*/  FADD.FTZ R0, R138, R43 ;  /* 0x0000002b8a007221 */ /* 0x000fe40000010000 */
[C---:B------:R-:W-:Y:S01]  /*b8e0*/  HMMA.16816.F32.BF16 R24, R48.reuse, R52, R24 ;  /* 0x000000343018723c */ /* 0x040fe20000041818 */
[----:B--2---:R-:W1:Y:S04]  /*b8f0*/  LDSM.16.MT88.4 R60, [R185+0x5000] ;  /* 0x00500000b93c783b */ /* 0x004e680000004200 */
[----:B------:R-:W-:Y:S01]  /*b900*/  FADD.FTZ R2, R136, R42 ;  /* 0x0000002a88027221 */ /* 0x000fe20000010000 */
[-C--:B------:R-:W-:Y:S05]  /*b910*/  HMMA.16816.F32.BF16 R28, R48, R54.reuse, R28 ;  /* 0x00000036301c723c */ /* 0x080fea000004181c */
[----:B---3--:R-:W-:Y:S01]  /*b920*/  F2FP.BF16.F32.PACK_AB R166, R65, R79 ;  /* 0x0000004f41a6723e */ /* 0x008fe200000010ff */
        /* <DEDUP_REMOVED lines=10> */
[----:B------:R-:W-:Y:S07]  /*b9d0*/  F2FP.BF16.F32.PACK_AB R47, R249, R239 ;  /* 0x000000eff92f723e */ /* 0x000fee00000010ff */
[C---:B------:R-:W-:Y:S06]  /*b9e0*/  HMMA.16816.F32.BF16 R8, R44.reuse, R56, R8 ;  /* 0x000000382c08723c */ /* 0x040fec0000041808 */
[-C--:B------:R-:W-:Y:S06]  /*b9f0*/  HMMA.16816.F32.BF16 R12, R44, R58.reuse, R12 ;  /* 0x0000003a2c0c723c */ /* 0x080fec000004180c */
[C---:B------:R-:W-:Y:S01]  /*ba00*/  HMMA.16816.F32.BF16 R16, R48.reuse, R58, R16 ;  /* 0x0000003a3010723c */ /* 0x040fe20000041810 */
[----:B------:R-:W3:Y:S05]  /*ba10*/  LDSM.16.MT88.4 R56, [R185+0x5400] ;  /* 0x00540000b938783b */ /* 0x000eea0000004200 */
        /* <DEDUP_REMOVED lines=12> */
[-C--:B--2---:R-:W-:Y:S05]  /*bae0*/  HMMA.16816.F32.BF16 R4, R44, R52.reuse, R4 ;  /* 0x000000342c04723c */ /* 0x084fea0000041804 */
[----:B------:R-:W-:Y:S07]  /*baf0*/  F2FP.BF16.F32.PACK_AB R51, R96, R97 ;  /* 0x000000616033723e */ /* 0x000fee00000010ff */
[C---:B------:R-:W-:Y:S06]  /*bb00*/  HMMA.16816.F32.BF16 R8, R48.reuse, R52, R8 ;  /* 0x000000343008723c */ /* 0x040fec0000041808 */
[-C--:B------:R-:W-:Y:S06]  /*bb10*/  HMMA.16816.F32.BF16 R12, R48, R54.reuse, R12 ;  /* 0x00000036300c723c */ /* 0x080fec000004180c */
[C---:B------:R-:W-:Y:S01]  /*bb20*/  HMMA.16816.F32.BF16 R16, R44.reuse, R54, R16 ;  /* 0x000000362c10723c */ /* 0x040fe20000041810 */
[----:B------:R-:W2:Y:S05]  /*bb30*/  LDSM.16.MT88.4 R52, [R185+0x5800] ;  /* 0x00580000b934783b */ /* 0x000eaa0000004200 */
[-C--:B---3--:R-:W-:Y:S06]  /*bb40*/  HMMA.16816.F32.BF16 R20, R44, R56.reuse, R20 ;  /* 0x000000382c14723c */ /* 0x088fec0000041814 */
[C---:B------:R-:W-:Y:S06]  /*bb50*/  HMMA.16816.F32.BF16 R24, R48.reuse, R56, R24 ;  /* 0x000000383018723c */ /* 0x040fec0000041818 */
[-C--:B------:R-:W-:Y:S06]  /*bb60*/  HMMA.16816.F32.BF16 R28, R48, R58.reuse, R28 ;  /* 0x0000003a301c723c */ /* 0x080fec000004181c */
[----:B------:R-:W-:Y:S01]  /*bb70*/  HMMA.16816.F32.BF16 R32, R44, R58, R32 ;  /* 0x0000003a2c20723c */ /* 0x000fe20000041820 */
[----:B------:R-:W3:Y:S04]  /*bb80*/  LDSM.16.MT88.4 R56, [R185+0x5c00] ;  /* 0x005c0000b938783b */ /* 0x000ee80000004200 */
        /* <DEDUP_REMOVED lines=13> */
[-C--:B--2---:R-:W-:Y:S05]  /*bc60*/  HMMA.16816.F32.BF16 R20, R48, R52.reuse, R20 ;  /* 0x000000343014723c */ /* 0x084fea0000041814 */
        /* <DEDUP_REMOVED lines=28> */
[-C--:B---3--:R-:W-:Y:S03]  /*be30*/  HMMA.16816.F32.BF16 R152, R160, R56.reuse, R20 ;  /* 0x00000038a098723c */ /* 0x088fe60000041814 */
        /* <DEDUP_REMOVED lines=34> */
.L_x_703:
[----:B-12---:R-:W2:Y:S04]  /*c060*/  LDL.LU R2, [R1] ;  /* 0x0000000001027983 */ /* 0x006ea80000300800 */
[----:B------:R-:W3:Y:S04]  /*c070*/  LDL.LU R0, [R1+0x4] ;  /* 0x0000040001007983 */ /* 0x000ee80000300800 */
        /* <DEDUP_REMOVED lines=18> */
[----:B--2---:R-:W1:Y:S04]  /*c1a0*/  SHFL.BFLY PT, R5, R2, 0x2, 0x1f ;  /* 0x0c401f0002057f89 */ /* 0x004e6800000e0000 */
[----:B---3--:R-:W2:Y:S04]  /*c1b0*/  SHFL.BFLY PT, R4, R0, 0x2, 0x1f ;  /* 0x0c401f0000047f89 */ /* 0x008ea800000e0000 */
[----:B----4-:R-:W3:Y:S04]  /*c1c0*/  SHFL.BFLY PT, R9, R15, 0x2, 0x1f ;  /* 0x0c401f000f097f89 */ /* 0x010ee800000e0000 */
[----:B-----5:R-:W4:Y:S01]  /*c1d0*/  SHFL.BFLY PT, R10, R14, 0x2, 0x1f ;  /* 0x0c401f000e0a7f89 */ /* 0x020f2200000e0000 */
[----:B------:R-:W-:Y:S01]  /*c1e0*/  ISETP.NE.AND P1, PT, R11, -0x1, PT ;  /* 0xffffffff0b00780c */ /* 0x000fe20003f25270 */
[----:B-1----:R-:W-:Y:S01]  /*c1f0*/  FADD.FTZ R5, R5, R2 ;  /* 0x0000000205057221 */ /* 0x002fe20000010000 */
[----:B------:R-:W-:Y:S01]  /*c200*/  LEA.HI R2, R3, R3, RZ, 0x1 ;  /* 0x0000000303027211 */ /* 0x000fe200078f08ff */
[----:B--2---:R-:W-:-:S03]  /*c210*/  FADD.FTZ R4, R4, R0 ;  /* 0x0000000004047221 */ /* 0x004fc60000010000 */
[----:B------:R-:W1:Y:S07]  /*c220*/  SHFL.BFLY PT, R29, R5, 0x1, 0x1f ;  /* 0x0c201f00051d7f89 */ /* 0x000e6e00000e0000 */
[----:B------:R-:W2:Y:S01]  /*c230*/  @P1 LDC.64 R12, c[0x0][0x298] ;  /* 0x0000a600ff0c1b82 */ /* 0x000ea20000000a00 */
[----:B------:R-:W-:Y:S01]  /*c240*/  SHF.R.S32.HI R0, RZ, 0x1, R2 ;  /* 0x00000001ff007819 */ /* 0x000fe20000011402 */
[----:B---3--:R-:W-:Y:S01]  /*c250*/  FADD.FTZ R6, R9, R15 ;  /* 0x0000000f09067221 */ /* 0x008fe20000010000 */
[----:B------:R-:W3:Y:S01]  /*c260*/  SHFL.BFLY PT, R28, R4, 0x1, 0x1f ;  /* 0x0c201f00041c7f89 */ /* 0x000ee200000e0000 */
[----:B------:R-:W-:-:S02]  /*c270*/  LOP3.LUT R2, R2, 0x3fffffe, RZ, 0xc0, !PT ;  /* 0x03fffffe02027812 */ /* 0x000fc400078ec0ff */
[C---:B------:R-:W-:Y:S01]  /*c280*/  IMAD.SHL.U32 R7, R0.reuse, 0x40, RZ ;  /* 0x0000004000077824 */ /* 0x040fe200078e00ff */
[----:B------:R2:W2:Y:S01]  /*c290*/  SHFL.BFLY PT, R26, R6, 0x1, 0x1f ;  /* 0x0c201f00061a7f89 */ /* 0x0004a200000e0000 */
[----:B------:R-:W-:Y:S01]  /*c2a0*/  LOP3.LUT R9, R0, 0x1, RZ, 0xc0, !PT ;  /* 0x0000000100097812 */ /* 0x000fe200078ec0ff */
[----:B------:R-:W-:Y:S02]  /*c2b0*/  IMAD.IADD R15, R3, 0x1, -R2 ;  /* 0x00000001030f7824 */ /* 0x000fe400078e0a02 */
[----:B------:R-:W-:Y:S01]  /*c2c0*/  LOP3.LUT R3, R7, 0xc0, RZ, 0xc0, !PT ;  /* 0x000000c007037812 */ /* 0x000fe200078ec0ff */
[----:B------:R-:W-:Y:S02]  /*c2d0*/  IMAD R2, R30, 0x100, R8 ;  /* 0x000001001e027824 */ /* 0x000fe400078e0208 */
[----:B----4-:R-:W-:Y:S02]  /*c2e0*/  FADD.FTZ R7, R10, R14 ;  /* 0x0000000e0a077221 */ /* 0x010fe40000010000 */
[----:B------:R-:W-:-:S03]  /*c2f0*/  IMAD R15, R15, 0x10, R2 ;  /* 0x000000100f0f7824 */ /* 0x000fc600078e0202 */
[----:B------:R4:W2:Y:S01]  /*c300*/  SHFL.BFLY PT, R27, R7, 0x1, 0x1f ;  /* 0x0c201f00071b7f89 */ /* 0x0008a200000e0000 */
[----:B-1----:R-:W-:Y:S01]  /*c310*/  FADD.FTZ R29, R5, R29 ;  /* 0x0000001d051d7221 */ /* 0x002fe20000010000 */
[----:B------:R-:W-:Y:S01]  /*c320*/  LEA.HI R5, R3, R3, RZ, 0x1d ;  /* 0x0000000303057211 */ /* 0x000fe200078fe8ff */
[----:B--2---:R-:W-:-:S04]  /*c330*/  @P1 IMAD.WIDE.U32 R2, R11, R12, RZ ;  /* 0x0000000c0b021225 */ /* 0x004fc800078e00ff */
[----:B---3--:R-:W-:Y:S01]  /*c340*/  FADD.FTZ R28, R4, R28 ;  /* 0x0000001c041c7221 */ /* 0x008fe20000010000 */
[----:B------:R-:W-:Y:S02]  /*c350*/  IMAD.U32 R15, R15, 0x2, R5 ;  /* 0x000000020f0f7824 */ /* 0x000fe400078e0005 */
[----:B------:R-:W-:Y:S02]  /*c360*/  @P1 IMAD R37, R11, R13, R3 ;  /* 0x0000000d0b251224 */ /* 0x000fe400078e0203 */
[----:B------:R-:W-:Y:S01]  /*c370*/  @P1 IMAD.MOV.U32 R36, RZ, RZ, R2 ;  /* 0x000000ffff241224 */ /* 0x000fe200078e0002 */
[----:B------:R-:W-:Y:S01]  /*c380*/  LEA R15, R15, UR4, 0x1 ;  /* 0x000000040f0f7c11 */ /* 0x000fe2000f8e08ff */
[----:B----4-:R-:W-:Y:S06]  /*c390*/  @P1 BRA `(.L_x_707) ;  /* 0x0000000000201947 */ /* 0x010fec0003800000 */
        /* <DEDUP_REMOVED lines=8> */
.L_x_707:
        /* <DEDUP_REMOVED lines=20> */
.L_x_708:
        /* <DEDUP_REMOVED lines=178> */
.L_x_710:
[----:B------:R-:W-:Y:S05]  /*d080*/  BSYNC B0 ;  /* 0x0000000000007941 */ /* 0x000fea0003800000 */
.L_x_709:
        /* <DEDUP_REMOVED lines=32> */
.L_x_712:
[----:B------:R-:W-:Y:S05]  /*d290*/  BSYNC B0 ;  /* 0x0000000000007941 */ /* 0x000fea0003800000 */
.L_x_711:
        /* <DEDUP_REMOVED lines=16> */
.L_x_714:
[----:B------:R-:W-:Y:S05]  /*d3a0*/  BSYNC B0 ;  /* 0x0000000000007941 */ /* 0x000fea0003800000 */
.L_x_713:
        /* <DEDUP_REMOVED lines=16> */
.L_x_716:
[----:B------:R-:W-:Y:S05]  /*d4b0*/  BSYNC B0 ;  /* 0x0000000000007941 */ /* 0x000fea0003800000 */
.L_x_715:
        /* <DEDUP_REMOVED lines=15> */
.L_x_673:
        /* <DEDUP_REMOVED lines=32> */
[----:B------:R-:W-:Y:S01]  /*d7b0*/  @P0 IMAD R9, R19, R9, R3 ;  /* 0x0000000913090224 */ /* 0x000fe200078e0203 */
[CC--:B------:R-:W-:Y:S01]  /*d7c0*/  ISETP.GE.AND P5, PT, R8.reuse, R12.reuse, PT ;  /* 0x0000000c0800720c */ /* 0x0c0fe20003fa6270 */
        /* <DEDUP_REMOVED lines=50> */
.L_x_718:
[----:B------:R-:W-:Y:S05]  /*daf0*/  BSYNC B0 ;  /* 0x0000000000007941 */ /* 0x000fea0003800000 */
.L_x_717:
        /* <DEDUP_REMOVED lines=19> */
.L_x_720:
[----:B------:R-:W-:Y:S05]  /*dc30*/  BSYNC B0 ;  /* 0x0000000000007941 */ /* 0x000fea0003800000 */
.L_x_719:
        /* <DEDUP_REMOVED lines=15> */
.L_x_722:
[----:B------:R-:W-:Y:S05]  /*dd30*/  BSYNC B0 ;  /* 0x0000000000007941 */ /* 0x000fea0003800000 */
.L_x_721:
        /* <DEDUP_REMOVED lines=17> */
.L_x_724:
[----:B------:R-:W-:Y:S05]  /*de50*/  BSYNC B0 ;  /* 0x0000000000007941 */ /* 0x000fea0003800000 */
.L_x_723:
        /* <DEDUP_REMOVED lines=11> */
.L_x_726:
[----:B------:R-:W-:Y:S05]  /*df10*/  BSYNC B0 ;  /* 0x0000000000007941 */ /* 0x000fea0003800000 */
.L_x_725:
        /* <DEDUP_REMOVED lines=10> */
.L_x_728:
[----:B------:R-:W-:Y:S05]  /*dfc0*/  BSYNC B0 ;  /* 0x0000000000007941 */ /* 0x000fea0003800000 */
.L_x_727:
        /* <DEDUP_REMOVED lines=11> */
.L_x_730:
[----:B------:R-:W-:Y:S05]  /*e080*/  BSYNC B0 ;  /* 0x0000000000007941 */ /* 0x000fea0003800000 */
.L_x_729:
        /* <DEDUP_REMOVED lines=11> */
.L_x_731:
        /* <DEDUP_REMOVED lines=12> */
.L_x_1319:


//--------------------- .text._ZN5flash16flash_fwd_kernelI23Flash_fwd_kernel_traitsILi32ELi128ELi128ELi4ELb0ELb0EN7cutlass10bfloat16_tE19Flash_kernel_traitsILi32ELi128ELi128ELi4ES3_EELb1ELb0ELb0ELb1ELb0ELb0ELb0ELb1EEEvNS_16Flash_fwd_paramsE --------------------------
	.section	.text._ZN5flash16flash_fwd_kernelI23Flash_fwd_kernel_traitsILi32ELi128ELi128ELi4ELb0ELb0EN7cutlass10bfloat16_tE19Flash_kernel_traitsILi32ELi128ELi128ELi4ES3_EELb1ELb0ELb0ELb1ELb0ELb0ELb0ELb1EEEvNS_16Flash_fwd_paramsE,"ax",@progbits
	.align	128
        .global         _ZN5flash16flash_fwd_kernelI23Flash_fwd_kernel_traitsILi32ELi128ELi128ELi4ELb0ELb0EN7cutlass10bfloat16_tE19Flash_kernel_traitsILi32ELi128ELi128ELi4ES3_EELb1ELb0ELb0ELb1ELb0ELb0ELb0ELb1EEEvNS_16Flash_fwd_paramsE
        .type           _ZN5flash16flash_fwd_kernelI23Flash_fwd_kernel_traitsILi32ELi128ELi128ELi4ELb0ELb0EN7cutlass10bfloat16_tE19Flash_kernel_traitsILi32ELi128ELi128ELi4ES3_EELb1ELb0ELb0ELb1ELb0ELb0ELb0ELb1EEEvNS_16Flash_fwd_paramsE,@function
        .size           _ZN5flash16flash_fwd_kernelI23Flash_fwd_kernel_traitsILi32ELi128ELi128ELi4ELb0ELb0EN7cutlass10bfloat16_tE19Flash_kernel_traitsILi32ELi128ELi128ELi4ES3_EELb1ELb0ELb0ELb1ELb0ELb0ELb0ELb1EEEvNS_16Flash_fwd_paramsE,(.L_x_1320 - _ZN5flash16flash_fwd_kernelI23Flash_fwd_kernel_traitsILi32ELi128ELi128ELi4ELb0ELb0EN7cutlass10bfloat16_tE19Flash_kernel_traitsILi32ELi128ELi128ELi4ES3_EELb1ELb0ELb0ELb1ELb0ELb0ELb0ELb1EEEvNS_16Flash_fwd_paramsE)
        .other          _ZN5flash16flash_fwd_kernelI23Flash_fwd_kernel_traitsILi32ELi128ELi128ELi4ELb0ELb0EN7cutlass10bfloat16_tE19Flash_kernel_traitsILi32ELi128ELi128ELi4ES3_EELb1ELb0ELb0ELb1ELb0ELb0ELb0ELb1EEEvNS_16Flash_fwd_paramsE,@"STO_CUDA_ENTRY STV_DEFAULT"
_ZN5flash16flash_fwd_kernelI23Flash_fwd_kernel_traitsILi32ELi128ELi128ELi4ELb0ELb0EN7cutlass10bfloat16_tE19Flash_kernel_traitsILi32ELi128ELi128ELi4ES3_EELb1ELb0ELb0ELb1ELb0ELb0ELb0ELb1EEEvNS_16Flash_fwd_paramsE:
.text._ZN5flash16flash_fwd_kernelI23Flash_fwd_kernel_traitsILi32ELi128ELi128ELi4ELb0ELb0EN7cutlass10bfloat16_tE19Flash_kernel_traitsILi32ELi128ELi128ELi4ES3_EELb1ELb0ELb0ELb1ELb0ELb0ELb0ELb1EEEvNS_16Flash_fwd_paramsE:
        /* <DEDUP_REMOVED lines=13> */
[----:B------:R-:W-:Y:S01]  /*00d0*/  S2UR UR17, SR_CTAID.X ;  /* 0x00000000001179c3 */ /* 0x000fe20000002500 */
[----:B------:R2:W5:Y:S07]  /*00e0*/  @P2 LDG.E.64 R4, desc[UR24][R2.64] ;  /* 0x0000001802042981 */ /* 0x00056e000c1e1b00 */
[----:B------:R-:W1:Y:S08]  /*00f0*/  S2UR UR33, SR_CTAID.Y ;  /* 0x00000000002179c3 */ /* 0x000e700000002600 */
[----:B------:R-:W4:Y:S01]  /*0100*/  S2UR UR32, SR_CTAID.Z ;  /* 0x00000000002079c3 */ /* 0x000f220000002700 */
[----:B------:R-:W-:Y:S01]  /*0110*/  UMOV UR16, 0xffffffff ;  /* 0xffffffff00107882 */ /* 0x000fe20000000000 */
[----:B------:R-:W-:Y:S01]  /*0120*/  UMOV UR10, URZ ;  /* 0x0000003f000a7c82 */ /* 0x000fe20008000000 */
[----:B------:R-:W-:-:S05]  /*0130*/  ULDC.U8 UR15, c[0x0][0x388] ;  /* 0x0000e200000f7ab9 */ /* 0x000fca0000000000 */
[----:B------:R-:W5:Y:S01]  /*0140*/  @P2 LDC R0, c[0x0][0x3b0] ;  /* 0x0000ec00ff002b82 */ /* 0x000f620000000800 */
[----:B--2---:R-:W-:Y:S02]  /*0150*/  @P2 IMAD.MOV.U32 R2, RZ, RZ, R8 ;  /* 0x000000ffff022224 */ /* 0x004fe400078e0008 */
[----:B---3--:R-:W-:-:S06]  /*0160*/  @P2 IMAD.MOV.U32 R3, RZ, RZ, R9 ;  /* 0x000000ffff032224 */ /* 0x008fcc00078e0009 */
[----:B------:R-:W2:Y:S01]  /*0170*/  @P2 LDG.E.64 R2, desc[UR24][R2.64] ;  /* 0x0000001802022981 */ /* 0x000ea2000c1e1b00 */
[----:B------:R-:W-:Y:S02]  /*0180*/  UISETP.NE.U32.AND UP2, UPT, UR6, URZ, UPT ;  /* 0x0000003f0600728c */ /* 0x000fe4000bf45070 */
[----:B-1----:R-:W-:Y:S02]  /*0190*/  UIMAD.WIDE UR8, UR33, 0x4, UR8 ;  /* 0x00000004210878a5 */ /* 0x002fe4000f8e0208 */
[----:B------:R-:W-:Y:S02]  /*01a0*/  UISETP.NE.AND.EX UP2, UPT, UR7, URZ, UPT, UP2 ;  /* 0x0000003f0700728c */ /* 0x000fe4000bf45320 */
[----:B----4-:R-:W-:Y:S01]  /*01b0*/  ULOP3.LUT UR4, UR32, UR17, UR33, 0xfe, !UPT ;  /* 0x0000001120047292 */ /* 0x010fe2000f8efe21 */
[----:B------:R-:W-:-:S03]  /*01c0*/  ULDC.U8 UR6, c[0x0][0x3c2] ;  /* 0x0000f08000067ab9 */ /* 0x000fc60000000000 */
[----:B------:R-:W-:Y:S01]  /*01d0*/  PLOP3.LUT P0, PT, PT, PT, UP2, 0x80, 0x0 ;  /* 0x000000000000781c */ /* 0x000fe20003f0f028 */
[----:B------:R-:W-:Y:S01]  /*01e0*/  UISETP.NE.AND UP3, UPT, UR6, URZ, UPT ;  /* 0x0000003f0600728c */ /* 0x000fe2000bf65270 */
[----:B------:R-:W-:Y:S01]  /*01f0*/  LOP3.LUT P3, RZ, R206, UR4, RZ, 0xfc, !PT ;  /* 0x00000004ceff7c12 */ /* 0x000fe2000f86fcff */
[----:B------:R-:W-:Y:S01]  /*0200*/  ULDC.64 UR4, c[0x0][0x300] ;  /* 0x0000c00000047ab9 */ /* 0x000fe20000000a00 */
[----:B------:R-:W-:Y:S01]  /*0210*/  ULDC.64 UR6, c[0x0][0x2f8] ;  /* 0x0000be0000067ab9 */ /* 0x000fe20000000a00 */
        /* <DEDUP_REMOVED lines=17> */
[----:B------:R-:W-:Y:S01]  /*0330*/  @UP1 ULDC.64 UR8, c[0x0][0x300] ;  /* 0x0000c00000081ab9 */ /* 0x000fe20000000a00 */
[----:B-1----:R-:W-:Y:S02]  /*0340*/  @!P3 IMAD.MOV.U32 R4, RZ, RZ, R8 ;  /* 0x000000ffff04b224 */ /* 0x002fe400078e0008 */
[----:B------:R-:W-:-:S05]  /*0350*/  @!P3 IMAD.MOV.U32 R5, RZ, RZ, R9 ;  /* 0x000000ffff05b224 */ /* 0x000fca00078e0009 */
[----:B------:R1:W-:Y:S01]  /*0360*/  @!P3 STG.E.64 desc[UR24][R6.64+0x8], R4 ;  /* 0x000008040600b986 */ /* 0x0003e2000c101b18 */
[----:B------:R-:W-:Y:S01]  /*0370*/  PLOP3.LUT P2, PT, PT, PT, UP0, 0x80, 0x0 ;  /* 0x000000000000781c */ /* 0x000fe20003f4f008 */
[----:B------:R-:W-:Y:S02]  /*0380*/  @UP1 UIMAD.WIDE UR8, UR33, 0x4, UR8 ;  /* 0x00000004210818a5 */ /* 0x000fe4000f8e0208 */
[----:B-1----:R-:W2:Y:S04]  /*0390*/  @P0 LDG.E R7, desc[UR24][R2.64] ;  /* 0x0000001802070981 */ /* 0x002ea8000c1e1900 */
[----:B------:R1:W3:Y:S01]  /*03a0*/  @P0 LDG.E R6, desc[UR24][R2.64+0x4] ;  /* 0x0000041802060981 */ /* 0x0002e2000c1e1900 */
[----:B------:R-:W-:Y:S02]  /*03b0*/  IMAD.U32 R4, RZ, RZ, UR8 ;  /* 0x00000008ff047e24 */ /* 0x000fe4000f8e00ff */
[----:B------:R-:W-:-:S05]  /*03c0*/  IMAD.U32 R5, RZ, RZ, UR9 ;  /* 0x00000009ff057e24 */ /* 0x000fca000f8e00ff */
[----:B------:R-:W4:Y:S01]  /*03d0*/  @P1 LDG.E R4, desc[UR24][R4.64] ;  /* 0x0000001804041981 */ /* 0x000f22000c1e1900 */
[----:B-1----:R-:W-:Y:S02]  /*03e0*/  IMAD.U32 R2, RZ, RZ, UR6 ;  /* 0x00000006ff027e24 */ /* 0x002fe4000f8e00ff */
[----:B------:R-:W-:-:S05]  /*03f0*/  IMAD.U32 R3, RZ, RZ, UR7 ;  /* 0x00000007ff037e24 */ /* 0x000fca000f8e00ff */
[----:B------:R-:W5:Y:S01]  /*0400*/  @!P2 LDG.E R0, desc[UR24][R2.64] ;  /* 0x000000180200a981 */ /* 0x000f62000c1e1900 */
[----:B------:R-:W-:Y:S01]  /*0410*/  UMOV UR6, 0xffffffff ;  /* 0xffffffff00067882 */ /* 0x000fe20000000000 */
[----:B------:R-:W-:-:S04]  /*0420*/  SHF.R.S32.HI R19, RZ, 0x1f, R206 ;  /* 0x0000001fff137819 */ /* 0x000fc800000114ce */
[----:B------:R-:W-:Y:S02]  /*0430*/  LEA.HI R178, R19, R206, RZ, 0x5 ;  /* 0x000000ce13b27211 */ /* 0x000fe400078f28ff */
[----:B--2---:R-:W-:Y:S02]  /*0440*/  @P0 R2UR UR16, R7 ;  /* 0x00000000071002ca */ /* 0x004fe400000e0000 */
[----:B---3--:R-:W-:Y:S02]  /*0450*/  @P0 R2UR UR18, R6 ;  /* 0x00000000061202ca */ /* 0x008fe400000e0000 */
[----:B------:R-:W-:-:S04]  /*0460*/  ISETP.NE.U32.AND P0, PT, RZ, UR4, PT ;  /* 0x00000004ff007c0c */ /* 0x000fc8000bf05070 */
[----:B------:R-:W-:-:S07]  /*0470*/  ISETP.NE.AND.EX P0, PT, RZ, UR5, PT, P0 ;  /* 0x00000005ff007c0c */ /* 0x000fce000bf05300 */
[----:B------:R-:W-:Y:S01]  /*0480*/  @UP2 UIADD3 UR18, UR18, -UR16, URZ ;  /* 0x8000001012122290 */ /* 0x000fe2000fffe03f */
[----:B----4-:R-:W-:-:S06]  /*0490*/  @P1 R2UR UR10, R4 ;  /* 0x00000000040a12ca */ /* 0x010fcc00000e0000 */
[----:B------:R-:W-:Y:S01]  /*04a0*/  @!UP2 ULDC UR18, c[0x0][0x2c4] ;  /* 0x0000b1000012aab9 */ /* 0x000fe20000000800 */
        /* <DEDUP_REMOVED lines=9> */
.L_x_732:
[----:B------:R-:W-:-:S05]  /*0540*/  ULDC UR7, c[0x0][0x2c8] ;  /* 0x0000b20000077ab9 */ /* 0x000fca0000000800 */
.L_x_733:
        /* <DEDUP_REMOVED lines=21> */
[----:B------:R-:W-:-:S06]  /*06a0*/  UISETP.GE.AND UP0, UPT, UR28, 0x1, UPT ;  /* 0x000000011c00788c */ /* 0x000fcc000bf06270 */
[----:B------:R-:W-:-:S13]  /*06b0*/  PLOP3.LUT P0, PT, PT, PT, UP0, 0x80, 0x0 ;  /* 0x000000000000781c */ /* 0x000fda0003f0f008 */
[----:B------:R-:W-:Y:S05]  /*06c0*/  @!P0 BRA `(.L_x_734) ;  /* 0x0000020800e88947 */ /* 0x000fea0003800000 */
[----:B------:R-:W1:Y:S01]  /*06d0*/  LDC R21, c[0x0][0x278] ;  /* 0x00009e00ff157b82 */ /* 0x000e620000000800 */
[----:B------:R-:W2:Y:S01]  /*06e0*/  S2R R4, SR_CTAID.Z ;  /* 0x0000000000047919 */ /* 0x000ea20000002700 */
[----:B------:R-:W-:Y:S01]  /*06f0*/  UISETP.NE.AND UP1, UPT, UR16, -0x1, UPT ;  /* 0xffffffff1000788c */ /* 0x000fe2000bf25270 */
[----:B------:R-:W-:Y:S01]  /*0700*/  LOP3.LUT R6, R178, 0xffffffe0, RZ, 0xc0, !PT ;  /* 0xffffffe0b2067812 */ /* 0x000fe200078ec0ff */
[----:B------:R-:W-:Y:S01]  /*0710*/  ULDC UR7, c[0x0][0x270] ;  /* 0x00009c0000077ab9 */ /* 0x000fe20000000800 */
[----:B------:R-:W-:Y:S01]  /*0720*/  UISETP.NE.AND UP0, UPT, UR6, -0x1, UPT ;  /* 0xffffffff0600788c */ /* 0x000fe2000bf05270 */
[----:B------:R-:W-:Y:S01]  /*0730*/  LEA.HI R20, R19, R206, RZ, 0x3 ;  /* 0x000000ce13147211 */ /* 0x000fe200078f18ff */
[----:B------:R-:W-:Y:S01]  /*0740*/  UIMAD UR7, UR33, UR7, UR32 ;  /* 0x00000007210772a4 */ /* 0x000fe2000f8e0220 */
[----:B------:R-:W-:Y:S01]  /*0750*/  IMAD.IADD R99, R206, 0x1, -R6 ;  /* 0x00000001ce637824 */ /* 0x000fe200078e0a06 */
[----:B------:R-:W-:Y:S01]  /*0760*/  UIADD3 UR14, -UR27, UR18, URZ ;  /* 0x000000121b0e7290 */ /* 0x000fe2000fffe13f */
[----:B------:R-:W-:Y:S01]  /*0770*/  SHF.R.S32.HI R18, RZ, 0x3, R20 ;  /* 0x00000003ff127819 */ /* 0x000fe20000011414 */
[----:B------:R-:W-:-:S02]  /*0780*/  USHF.L.U32 UR11, UR7, 0x5, URZ ;  /* 0x00000005070b7899 */ /* 0x000fc4000800063f */
[----:B------:R-:W-:Y:S01]  /*0790*/  @UP1 ULDC.64 UR4, c[0x0][0x240] ;  /* 0x0000900000041ab9 */ /* 0x000fe20000000a00 */
[----:B------:R-:W-:Y:S02]  /*07a0*/  @!UP1 USHF.R.S32.HI UR8, URZ, 0x1f, UR33 ;  /* 0x0000001f3f089899 */ /* 0x000fe40008011421 */
[----:B------:R-:W-:Y:S02]  /*07b0*/  @UP1 UIMAD.WIDE.U32 UR20, UR16, UR4, URZ ;  /* 0x00000004101412a5 */ /* 0x000fe4000f8e003f */
[----:B------:R-:W-:Y:S02]  /*07c0*/  USHF.R.S32.HI UR9, URZ, 0x1f, UR11 ;  /* 0x0000001f3f097899 */ /* 0x000fe4000801140b */
[----:B------:R-:W-:Y:S02]  /*07d0*/  @UP1 UIMAD UR19, UR16, UR5, UR21 ;  /* 0x00000005101312a4 */ /* 0x000fe4000f8e0215 */
[----:B------:R-:W-:Y:S01]  /*07e0*/  @UP0 UIADD3 UR13, UR10, UR6, URZ ;  /* 0x000000060a0d0290 */ /* 0x000fe2000fffe03f */
[----:B-1----:R-:W-:Y:S01]  /*07f0*/  IABS R0, R21 ;  /* 0x0000001500007213 */ /* 0x002fe20000000000 */
[----:B------:R-:W-:Y:S01]  /*0800*/  @!UP1 ULDC.64 UR4, c[0x0][0x228] ;  /* 0x00008a0000049ab9 */ /* 0x000fe20000000a00 */
[----:B------:R-:W-:Y:S01]  /*0810*/  ULDC UR21, c[0x0][0x2d8] ;  /* 0x0000b60000157ab9 */ /* 0x000fe20000000800 */
[----:B------:R-:W-:-:S02]  /*0820*/  @!UP1 UIMAD UR8, UR8, UR4, URZ ;  /* 0x00000004080892a4 */ /* 0x000fc4000f8e023f */
[----:B------:R-:W-:Y:S01]  /*0830*/  IMAD.MOV.U32 R5, RZ, RZ, R0 ;  /* 0x000000ffff057224 */ /* 0x000fe200078e0000 */
[----:B------:R-:W-:Y:S02]  /*0840*/  @!UP1 UIMAD.WIDE.U32 UR34, UR33, UR4, URZ ;  /* 0x00000004212292a5 */ /* 0x000fe4000f8e003f */
[----:B------:R-:W-:Y:S01]  /*0850*/  @!UP1 UIMAD UR5, UR33, UR5, UR8 ;  /* 0x00000005210592a4 */ /* 0x000fe2000f8e0208 */
[----:B------:R-:W1:Y:S01]  /*0860*/  I2F.RP R2, R5 ;  /* 0x0000000500027306 */ /* 0x000e620000209400 */
[----:B------:R-:W-:Y:S02]  /*0870*/  ULDC UR4, c[0x0][0x2d4] ;  /* 0x0000b50000047ab9 */ /* 0x000fe40000000800 */
[----:B------:R-:W-:Y:S02]  /*0880*/  UIMAD UR4, UR7, UR4, UR27 ;  /* 0x00000004070472a4 */ /* 0x000fe4000f8e021b */
[----:B------:R-:W-:Y:S02]  /*0890*/  @!UP1 UIADD3 UR19, UR35, UR5, URZ ;  /* 0x0000000523139290 */ /* 0x000fe4000fffe03f */
[----:B------:R-:W-:Y:S01]  /*08a0*/  UIMAD UR26, UR4, UR21, URZ ;  /* 0x00000015041a72a4 */ /* 0x000fe2000f8e023f */
[----:B------:R-:W-:Y:S01]  /*08b0*/  @!UP1 UMOV UR20, UR34 ;  /* 0x0000002200149c82 */ /* 0x000fe20008000000 */
[----:B-1----:R-:W1:Y:S02]  /*08c0*/  MUFU.RCP R2, R2 ;  /* 0x0000000200027308 */ /* 0x002e640000001000 */
[----:B-1----:R-:W-:-:S06]  /*08d0*/  VIADD R2, R2, 0xffffffe ;  /* 0x0ffffffe02027836 */ /* 0x002fcc0000000000 */
[----:B------:R-:W1:Y:S02]  /*08e0*/  F2I.FTZ.U32.TRUNC.NTZ R3, R2 ;  /* 0x0000000200037305 */ /* 0x000e64000021f000 */
[----:B-1----:R-:W-:Y:S02]  /*08f0*/  IMAD.MOV R0, RZ, RZ, -R3 ;  /* 0x000000ffff007224 */ /* 0x002fe400078e0a03 */
[----:B------:R-:W-:Y:S02]  /*0900*/  IMAD.MOV.U32 R2, RZ, RZ, RZ ;  /* 0x000000ffff027224 */ /* 0x000fe400078e00ff */
[----:B------:R-:W-:-:S04]  /*0910*/  IMAD R0, R0, R5, RZ ;  /* 0x0000000500007224 */ /* 0x000fc800078e02ff */
[----:B------:R-:W-:Y:S01]  /*0920*/  IMAD.HI.U32 R2, R3, R0, R2 ;  /* 0x0000000003027227 */ /* 0x000fe200078e0002 */
[----:B--2---:R-:W-:Y:S02]  /*0930*/  IABS R3, R4 ;  /* 0x0000000400037213 */ /* 0x004fe40000000000 */
[----:B------:R-:W-:-:S03]  /*0940*/  IADD3 R4, P1, P0, R8, UR11, R99 ;  /* 0x0000000b08047c10 */ /* 0x000fc6000f83e063 */
[----:B------:R-:W-:Y:S01]  /*0950*/  IMAD.HI.U32 R14, R2, R3, RZ ;  /* 0x00000003020e7227 */ /* 0x000fe200078e00ff */
[----:B------:R-:W-:Y:S01]  /*0960*/  SHF.R.S32.HI R2, RZ, 0x1f, R99 ;  /* 0x0000001fff027819 */ /* 0x000fe20000011463 */
[----:B------:R1:W-:Y:S02]  /*0970*/  STL [R1+0x18c], R4 ;  /* 0x00018c0401007387 */ /* 0x0003e40000100800 */
[----:B------:R-:W-:Y:S01]  /*0980*/  IMAD.MOV R0, RZ, RZ, -R14 ;  /* 0x000000ffff007224 */ /* 0x000fe200078e0a0e */
[----:B------:R-:W-:Y:S01]  /*0990*/  IADD3.X R202, R9, UR9, R2, P1, P0 ;  /* 0x0000000909ca7c10 */ /* 0x000fe20008fe0402 */
[----:B------:R-:W-:Y:S01]  /*09a0*/  @UP0 ULDC.64 UR8, c[0x0][0x248] ;  /* 0x0000920000080ab9 */ /* 0x000fe20000000a00 */
[----:B------:R-:W-:Y:S01]  /*09b0*/  PLOP3.LUT P0, PT, PT, PT, UP0, 0x80, 0x0 ;  /* 0x000000000000781c */ /* 0x000fe20003f0f008 */
[----:B------:R-:W-:Y:S01]  /*09c0*/  IMAD R2, R5, R0, R3 ;  /* 0x0000000005027224 */ /* 0x000fe200078e0203 */
[----:B------:R-:W-:Y:S01]  /*09d0*/  @UP0 UIMAD.WIDE.U32 UR22, UR13, UR8, URZ ;  /* 0x000000080d1602a5 */ /* 0x000fe2000f8e003f */
[----:B------:R-:W-:Y:S01]  /*09e0*/  IMAD.SHL.U32 R0, R18, 0x40, RZ ;  /* 0x0000004012007824 */ /* 0x000fe200078e00ff */
[----:B------:R-:W-:-:S04]  /*09f0*/  @UP0 UIMAD UR13, UR13, UR9, URZ ;  /* 0x000000090d0d02a4 */ /* 0x000fc8000f8e023f */
[----:B------:R-:W-:Y:S01]  /*0a00*/  @UP0 UIADD3 UR13, UR23, UR13, URZ ;  /* 0x0000000d170d0290 */ /* 0x000fe2000fffe03f */
[----:B------:R-:W-:Y:S02]  /*0a10*/  LOP3.LUT R0, R0, 0xc0, RZ, 0xc0, !PT ;  /* 0x000000c000007812 */ /* 0x000fe400078ec0ff */
[----:B-1----:R-:W-:-:S04]  /*0a20*/  LEA.HI R4, R19, R206, RZ, 0x2 ;  /* 0x000000ce13047211 */ /* 0x002fc800078f10ff */
[----:B------:R-:W-:Y:S02]  /*0a30*/  LOP3.LUT R3, R4, 0xfffffffc, RZ, 0xc0, !PT ;  /* 0xfffffffc04037812 */ /* 0x000fe400078ec0ff */
[----:B------:R-:W-:-:S03]  /*0a40*/  SHF.R.S32.HI R12, RZ, 0x2, R4 ;  /* 0x00000002ff0c7819 */ /* 0x000fc60000011404 */
[----:B------:R-:W-:Y:S01]  /*0a50*/  IMAD.IADD R3, R206, 0x1, -R3 ;  /* 0x00000001ce037824 */ /* 0x000fe200078e0a03 */
[----:B------:R-:W-:-:S03]  /*0a60*/  LEA.HI R4, R4, R12, RZ, 0x1 ;  /* 0x0000000c04047211 */ /* 0x000fc600078f08ff */
[----:B------:R-:W-:Y:S01]  /*0a70*/  IMAD.SHL.U32 R176, R3, 0x8, RZ ;  /* 0x0000000803b07824 */ /* 0x000fe200078e00ff */
[----:B------:R-:W-:Y:S01]  /*0a80*/  LOP3.LUT R4, R4, 0x7fffffe, RZ, 0xc0, !PT ;  /* 0x07fffffe04047812 */ /* 0x000fe200078ec0ff */
        /* <DEDUP_REMOVED lines=13> */
.L_x_735:
[----:B------:R-:W-:Y:S01]  /*0b60*/  @UP0 UIADD3 UR12, UR10, UR6, URZ ;  /* 0x000000060a0c0290 */ /* 0x000fe2000fffe03f */
[----:B------:R-:W-:Y:S01]  /*0b70*/  LOP3.LUT R3, R0, 0x18, R176, 0xf8, !PT ;  /* 0x0000001800037812 */ /* 0x000fe200078ef8b0 */
[----:B------:R-:W-:Y:S01]  /*0b80*/  USHF.R.S32.HI UR5, URZ, 0x1f, UR32 ;  /* 0x0000001f3f057899 */ /* 0x000fe20008011420 */
[----:B------:R-:W-:Y:S01]  /*0b90*/  SHF.R.U32.HI R0, RZ, 0x3, R0 ;  /* 0x00000003ff007819 */ /* 0x000fe20000011600 */
[----:B------:R-:W-:Y:S01]  /*0ba0*/  @UP0 ULDC.64 UR6, c[0x0][0x250] ;  /* 0x0000940000060ab9 */ /* 0x000fe20000000a00 */
[----:B------:R-:W-:Y:S01]  /*0bb0*/  ISETP.GT.U32.AND P5, PT, R5, R2, PT ;  /* 0x000000020500720c */ /* 0x000fe20003fa4070 */
[----:B------:R-:W-:Y:S01]  /*0bc0*/  @UP0 UIMAD.WIDE.U32 UR34, UR12, UR6, URZ ;  /* 0x000000060c2202a5 */ /* 0x000fe2000f8e003f */
[----:B------:R-:W-:Y:S01]  /*0bd0*/  LOP3.LUT R3, R3, R0, RZ, 0x3c, !PT ;  /* 0x0000000003037212 */ /* 0x000fe200078e3cff */
[----:B------:R-:W-:Y:S01]  /*0be0*/  @UP0 UIMAD UR12, UR12, UR7, URZ ;  /* 0x000000070c0c02a4 */ /* 0x000fe2000f8e023f */
[----:B------:R-:W-:Y:S01]  /*0bf0*/  SHF.R.S32.HI R201, RZ, 0x5, R178 ;  /* 0x00000005ffc97819 */ /* 0x000fe200000114b2 */
[----:B------:R-:W-:-:S02]  /*0c00*/  IMAD.IADD R0, R12, 0x1, -R4 ;  /* 0x000000010c007824 */ /* 0x000fc400078e0a04 */
[----:B------:R-:W-:Y:S01]  /*0c10*/  @UP0 UIADD3 UR12, UR35, UR12, URZ ;  /* 0x0000000c230c0290 */ /* 0x000fe2000fffe03f */
[----:B------:R-:W-:Y:S11]  /*0c20*/  @P0 BRA `(.L_x_736) ;  /* 0x0000000000300947 */ /* 0x000ff60003800000 */
        /* <DEDUP_REMOVED lines=8> */
[----:B------:R-:W-:Y:S02]  /*0cb0*/  UIMAD UR4, UR4, UR10, URZ ;  /* 0x0000000a040472a4 */ /* 0x000fe4000f8e023f */
[----:B------:R-:W-:Y:S02]  /*0cc0*/  UIMAD.WIDE.U32 UR34, UR33, UR10, UR34 ;  /* 0x0000000a212272a5 */ /* 0x000fe4000f8e0022 */
[----:B------:R-:W-:-:S04]  /*0cd0*/  UIMAD UR4, UR33, UR11, UR4 ;  /* 0x0000000b210472a4 */ /* 0x000fc8000f8e0204 */
[----:B------:R-:W-:-:S12]  /*0ce0*/  UIADD3 UR12, UR35, UR4, URZ ;  /* 0x00000004230c7290 */ /* 0x000fd8000fffe03f */
.L_x_736:
[----:B------:R-:W1:Y:S01]  /*0cf0*/  S2UR UR23, SR_CgaCtaId ;  /* 0x00000000001779c3 */ /* 0x000e620000008800 */
[----:B------:R-:W-:Y:S01]  /*0d00*/  ULDC.64 UR10, c[0x0][0x258] ;  /* 0x00009600000a7ab9 */ /* 0x000fe20000000a00 */
[----:B------:R-:W-:Y:S01]  /*0d10*/  IMAD R0, R201, 0x8, R0 ;  /* 0x00000008c9007824 */ /* 0x000fe200078e0200 */
[----:B------:R-:W-:Y:S01]  /*0d20*/  UIMAD UR4, UR5, UR10, URZ ;  /* 0x0000000a050472a4 */ /* 0x000fe2000f8e023f */
[----:B------:R-:W-:Y:S01]  /*0d30*/  @!P5 IMAD.IADD R2, R2, 0x1, -R5 ;  /* 0x000000010202d824 */ /* 0x000fe200078e0a05 */
[----:B------:R-:W-:Y:S01]  /*0d40*/  SHF.R.S32.HI R177, RZ, 0x1f, R176 ;  /* 0x0000001fffb17819 */ /* 0x000fe200000114b0 */
[----:B------:R-:W-:Y:S01]  /*0d50*/  IMAD.U32 R0, R0, 0x20, R3 ;  /* 0x0000002000007824 */ /* 0x000fe200078e0003 */
[----:B------:R-:W-:Y:S01]  /*0d60*/  UIMAD UR11, UR32, UR11, UR4 ;  /* 0x0000000b200b72a4 */ /* 0x000fe2000f8e0204 */
[----:B------:R-:W-:Y:S01]  /*0d70*/  ISETP.GE.AND P0, PT, R12, UR14, PT ;  /* 0x0000000e0c007c0c */ /* 0x000fe2000bf06270 */
[----:B------:R-:W-:Y:S01]  /*0d80*/  IMAD.U32 R6, RZ, RZ, UR10 ;  /* 0x0000000aff067e24 */ /* 0x000fe2000f8e00ff */
[----:B------:R-:W-:Y:S01]  /*0d90*/  UMOV UR4, 0x400 ;  /* 0x0000040000047882 */ /* 0x000fe20000000000 */
[----:B------:R-:W-:Y:S01]  /*0da0*/  ISETP.GE.U32.AND P6, PT, R2, R5, PT ;  /* 0x000000050200720c */ /* 0x000fe20003fc6070 */
[----:B------:R-:W-:Y:S01]  /*0db0*/  VIADD R16, R12, 0x20 ;  /* 0x000000200c107836 */ /* 0x000fe20000000000 */
[----:B------:R-:W-:Y:S01]  /*0dc0*/  IADD3 R2, P1, R176, UR20, RZ ;  /* 0x00000014b0027c10 */ /* 0x000fe2000ff3e0ff */
[C---:B------:R-:W-:Y:S01]  /*0dd0*/  VIADD R15, R12.reuse, 0x40 ;  /* 0x000000400c0f7836 */ /* 0x040fe20000000000 */
[----:B------:R-:W-:Y:S01]  /*0de0*/  LOP3.LUT R4, R21, UR32, RZ, 0x3c, !PT ;  /* 0x0000002015047c12 */ /* 0x000fe2000f8e3cff */
[----:B------:R-:W-:Y:S01]  /*0df0*/  VIADD R17, R12, 0x60 ;  /* 0x000000600c117836 */ /* 0x000fe20000000000 */
[----:B------:R-:W-:Y:S01]  /*0e00*/  IADD3.X R3, R177, UR19, RZ, P1, !PT ;  /* 0x00000013b1037c10 */ /* 0x000fe20008ffe4ff */
[----:B------:R-:W-:Y:S01]  /*0e10*/  BSSY B0, `(.L_x_737) ;  /* 0x0000021000007945 */ /* 0x000fe20003800000 */
[----:B------:R-:W-:Y:S01]  /*0e20*/  ISETP.GE.AND P4, PT, R4, RZ, PT ;  /* 0x000000ff0400720c */ /* 0x000fe20003f86270 */
[----:B------:R-:W-:Y:S01]  /*0e30*/  IMAD.U32 R4, RZ, RZ, UR17 ;  /* 0x00000011ff047e24 */ /* 0x000fe2000f8e00ff */
[----:B------:R-:W-:Y:S01]  /*0e40*/  SHF.R.S32.HI R13, RZ, 0x1f, R12 ;  /* 0x0000001fff0d7819 */ /* 0x000fe2000001140c */
[----:B------:R-:W-:Y:S01]  /*0e50*/  IMAD.WIDE.U32 R6, R6, UR32, R2 ;  /* 0x0000002006067c25 */ /* 0x000fe2000f8e0002 */
[----:B------:R-:W-:Y:S01]  /*0e60*/  ISETP.GE.AND P3, PT, R16, UR14, PT ;  /* 0x0000000e10007c0c */ /* 0x000fe2000bf66270 */
[----:B-1----:R-:W-:Y:S01]  /*0e70*/  ULEA UR4, UR23, UR4, 0x18 ;  /* 0x0000000417047291 */ /* 0x002fe2000f8ec03f */
[----:B------:R-:W-:Y:S01]  /*0e80*/  ISETP.GE.AND P2, PT, R15, UR14, PT ;  /* 0x0000000e0f007c0c */ /* 0x000fe2000bf46270 */
[----:B------:R-:W-:Y:S01]  /*0e90*/  VIADD R5, R7, UR11 ;  /* 0x0000000b07057c36 */ /* 0x000fe20008000000 */
[----:B------:R-:W-:Y:S01]  /*0ea0*/  ISETP.GE.AND P1, PT, R17, UR14, PT ;  /* 0x0000000e11007c0c */ /* 0x000fe2000bf26270 */
[----:B------:R-:W-:-:S02]  /*0eb0*/  IMAD.WIDE R2, R4, 0x80, R12 ;  /* 0x0000008004027825 */ /* 0x000fc400078e020c */
[----:B------:R-:W-:-:S05]  /*0ec0*/  LEA R244, R0, UR4, 0x1 ;  /* 0x0000000400f47c11 */ /* 0x000fca000f8e08ff */
[----:B------:R1:W-:Y:S01]  /*0ed0*/  STL [R1], R244 ;  /* 0x000000f401007387 */ /* 0x0003e20000100800 */
[----:B------:R-:W-:Y:S05]  /*0ee0*/  @P0 BRA `(.L_x_738) ;  /* 0x00000000004c0947 */ /* 0x000fea0003800000 */
        /* <DEDUP_REMOVED lines=19> */
.L_x_738:
[----:B------:R-:W-:Y:S05]  /*1020*/  BSYNC B0 ;  /* 0x0000000000007941 */ /* 0x000fea0003800000 */
.L_x_737:
        /* <DEDUP_REMOVED lines=22> */
.L_x_740:
[----:B------:R-:W-:Y:S05]  /*1190*/  BSYNC B0 ;  /* 0x0000000000007941 */ /* 0x000fea0003800000 */
.L_x_739:
        /* <DEDUP_REMOVED lines=22> */
.L_x_742:
[----:B------:R-:W-:Y:S05]  /*1300*/  BSYNC B0 ;  /* 0x0000000000007941 */ /* 0x000fea0003800000 */
.L_x_741:
[----:B------:R-:W-:Y:S01]  /*1310*/  UIADD3 UR10, UR28, 0x7f, URZ ;  /* 0x0000007f1c0a7890 */ /* 0x000fe2000fffe03f */
[----:B------:R-:W-:Y:S01]  /*1320*/  @!P5 VIADD R14, R14, 0x1 ;  /* 0x000000010e0ed836 */ /* 0x000fe20000000000 */
[----:B------:R-:W-:Y:S01]  /*1330*/  BSSY B0, `(.L_x_743) ;  /* 0x0000019000007945 */ /* 0x000fe20003800000 */
[----:B------:R-:W-:Y:S01]  /*1340*/  ISETP.NE.AND P0, PT, R21, RZ, PT ;  /* 0x000000ff1500720c */ /* 0x000fe20003f05270 */
[----:B------:R-:W-:Y:S02]  /*1350*/  USHF.R.S32.HI UR20, URZ, 0x1f, UR10 ;  /* 0x0000001f3f147899 */ /* 0x000fe4000801140a */
[----:B------:R-:W-:Y:S02]  /*1360*/  @P6 IADD3 R14, R14, 0x1, RZ ;  /* 0x000000010e0e6810 */ /* 0x000fe40007ffe0ff */
[----:B------:R-:W-:Y:S01]  /*1370*/  ULEA.HI UR20, UR20, UR10, URZ, 0x7 ;  /* 0x0000000a14147291 */ /* 0x000fe2000f8f383f */
[----:B------:R-:W-:Y:S11]  /*1380*/  @P1 BRA `(.L_x_744) ;  /* 0x00000000004c1947 */ /* 0x000ff60003800000 */
        /* <DEDUP_REMOVED lines=19> */
.L_x_744:
[----:B------:R-:W-:Y:S05]  /*14c0*/  BSYNC B0 ;  /* 0x0000000000007941 */ /* 0x000fea0003800000 */
.L_x_743:
[----:B------:R-:W-:Y:S01]  /*14d0*/  IMAD R4, R13, UR8, RZ ;  /* 0x000000080d047c24 */ /* 0x000fe2000f8e02ff */
[----:B------:R-:W-:Y:S01]  /*14e0*/  MOV R0, R14 ;  /* 0x0000000e00007202 */ /* 0x000fe20000000f00 */
[----:B-1----:R-:W-:Y:S01]  /*14f0*/  IMAD.WIDE.U32 R2, R12, UR8, R176 ;  /* 0x000000080c027c25 */ /* 0x002fe2000f8e00b0 */
[----:B------:R-:W-:Y:S01]  /*1500*/  ULDC.64 UR10, c[0x0][0x260] ;  /* 0x00009800000a7ab9 */ /* 0x000fe20000000a00 */
[----:B------:R-:W-:Y:S01]  /*1510*/  ULEA.HI.SX32 UR19, UR20, 0xffffffff, 0x19 ;  /* 0xffffffff14137891 */ /* 0x000fe2000f8fca3f */
[----:B------:R-:W-:Y:S01]  /*1520*/  @!P4 IADD3 R0, -R0, RZ, RZ ;  /* 0x000000ff0000c210 */ /* 0x000fe20007ffe1ff */
[----:B------:R-:W-:Y:S01]  /*1530*/  IMAD R4, R12, UR9, R4 ;  /* 0x000000090c047c24 */ /* 0x000fe2000f8e0204 */
[----:B------:R-:W-:Y:S01]  /*1540*/  IADD3 R6, P1, R2, UR22, RZ ;  /* 0x0000001602067c10 */ /* 0x000fe2000ff3e0ff */
[----:B------:R-:W-:Y:S01]  /*1550*/  UIMAD UR29, UR19, -0x80, UR28 ;  /* 0xffffff80131d78a4 */ /* 0x000fe2000f8e021c */
[----:B------:R-:W-:Y:S01]  /*1560*/  @!P0 LOP3.LUT R0, RZ, R21, RZ, 0x33, !PT ;  /* 0x00000015ff008212 */ /* 0x000fe200078e33ff */
[----:B------:R-:W-:Y:S01]  /*1570*/  USHF.L.U32 UR23, UR8, 0x7, URZ ;  /* 0x0000000708177899 */ /* 0x000fe2000800063f */
[----:B------:R-:W-:Y:S01]  /*1580*/  IADD3.X R7, R3, UR13, R4, P1, !PT ;  /* 0x0000000d03077c10 */ /* 0x000fe20008ffe404 */
[----:B------:R-:W-:Y:S01]  /*1590*/  IMAD.WIDE.U32 R2, R12, UR6, R176 ;  /* 0x000000060c027c25 */ /* 0x000fe2000f8e00b0 */
[----:B------:R-:W-:Y:S01]  /*15a0*/  SHF.R.S32.HI R8, RZ, 0x1f, R0 ;  /* 0x0000001fff087819 */ /* 0x000fe20000011400 */
[----:B------:R-:W-:Y:S01]  /*15b0*/  USHF.L.U64.HI UR22, UR8, 0x7, UR9 ;  /* 0x0000000708167899 */ /* 0x000fe20008010209 */
[----:B------:R-:W-:Y:S01]  /*15c0*/  BSSY B0, `(.L_x_745) ;  /* 0x0000029000007945 */ /* 0x000fe20003800000 */
[----:B------:R-:W-:Y:S01]  /*15d0*/  IMAD R4, R13, UR6, RZ ;  /* 0x000000060d047c24 */ /* 0x000fe2000f8e02ff */
[----:B------:R-:W-:Y:S01]  /*15e0*/  USHF.R.S32.HI UR36, URZ, 0x1f, UR19 ;  /* 0x0000001f3f247899 */ /* 0x000fe20008011413 */
[----:B---3--:R-:W-:Y:S01]  /*15f0*/  IMAD.WIDE.U32 R10, R0, UR10, R6 ;  /* 0x0000000a000a7c25 */ /* 0x008fe2000f8e0006 */
[----:B------:R-:W-:-:S02]  /*1600*/  MOV R179, UR23 ;  /* 0x0000001700b37c02 */ /* 0x000fc40008000f00 */
[----:B------:R-:W-:Y:S01]  /*1610*/  ISETP.GE.AND P3, PT, R16, UR29, PT ;  /* 0x0000001d10007c0c */ /* 0x000fe2000bf66270 */
[----:B------:R-:W-:Y:S01]  /*1620*/  IMAD R5, R12, UR7, R4 ;  /* 0x000000070c057c24 */ /* 0x000fe2000f8e0204 */
[----:B------:R-:W-:Y:S01]  /*1630*/  IADD3 R4, P0, R2, UR34, RZ ;  /* 0x0000002202047c10 */ /* 0x000fe2000ff1e0ff */
[----:B------:R-:W-:Y:S01]  /*1640*/  IMAD R2, R8, UR10, RZ ;  /* 0x0000000a08027c24 */ /* 0x000fe2000f8e02ff */
[----:B------:R-:W-:Y:S01]  /*1650*/  MOV R246, R10 ;  /* 0x0000000a00f67202 */ /* 0x000fe20000000f00 */
[----:B------:R1:W-:Y:S01]  /*1660*/  STL.64 [R1+0x2f0], R10 ;  /* 0x0002f00a01007387 */ /* 0x0003e20000100a00 */
[----:B------:R-:W-:Y:S01]  /*1670*/  IADD3.X R5, R3, UR12, R5, P0, !PT ;  /* 0x0000000c03057c10 */ /* 0x000fe200087fe405 */
[----:B------:R-:W-:Y:S01]  /*1680*/  IMAD R2, R0, UR11, R2 ;  /* 0x0000000b00027c24 */ /* 0x000fe2000f8e0202 */
[----:B------:R-:W-:Y:S01]  /*1690*/  ULDC.64 UR10, c[0x0][0x268] ;  /* 0x00009a00000a7ab9 */ /* 0x000fe20000000a00 */
[----:B------:R-:W-:Y:S01]  /*16a0*/  ISETP.GE.AND P0, PT, R12, UR29, PT ;  /* 0x0000001d0c007c0c */ /* 0x000fe2000bf06270 */
[----:B------:R-:W-:Y:S01]  /*16b0*/  UIMAD UR12, UR22, UR19, URZ ;  /* 0x00000013160c72a4 */ /* 0x000fe2000f8e023f */
[----:B------:R-:W-:Y:S01]  /*16c0*/  IMAD.WIDE.U32 R22, R0, UR10, R4 ;  /* 0x0000000a00167c25 */ /* 0x000fe2000f8e0004 */
[----:B------:R-:W-:-:S02]  /*16d0*/  IADD3 R247, R11, R2, RZ ;  /* 0x000000020bf77210 */ /* 0x000fc40007ffe0ff */
[----:B------:R-:W-:Y:S01]  /*16e0*/  UIMAD UR12, UR36, UR23, UR12 ;  /* 0x00000017240c72a4 */ /* 0x000fe2000f8e020c */
[----:B------:R-:W-:Y:S01]  /*16f0*/  IMAD R8, R8, UR10, RZ ;  /* 0x0000000a08087c24 */ /* 0x000fe2000f8e02ff */
[----:B------:R-:W-:Y:S01]  /*1700*/  ISETP.GE.AND P2, PT, R15, UR29, PT ;  /* 0x0000001d0f007c0c */ /* 0x000fe2000bf46270 */
[----:B------:R1:W-:Y:S01]  /*1710*/  STL.64 [R1+0x2e0], R246 ;  /* 0x0002e0f601007387 */ /* 0x0003e20000100a00 */
[----:B------:R-:W-:Y:S01]  /*1720*/  IMAD.WIDE.U32 R2, R179, UR19, R246 ;  /* 0x00000013b3027c25 */ /* 0x000fe2000f8e00f6 */
[----:B------:R-:W-:Y:S02]  /*1730*/  ISETP.GE.AND P1, PT, R17, UR29, PT ;  /* 0x0000001d11007c0c */ /* 0x000fe4000bf26270 */
[----:B------:R1:W-:Y:S01]  /*1740*/  STL.64 [R1+0x2e8], R22 ;  /* 0x0002e81601007387 */ /* 0x0003e20000100a00 */
[----:B------:R-:W-:Y:S01]  /*1750*/  IMAD R14, R0, UR11, R8 ;  /* 0x0000000b000e7c24 */ /* 0x000fe2000f8e0208 */
[----:B------:R-:W-:Y:S01]  /*1760*/  IADD3 R5, R3, UR12, RZ ;  /* 0x0000000c03057c10 */ /* 0x000fe2000fffe0ff */
[----:B------:R-:W-:Y:S08]  /*1770*/  @P0 BRA `(.L_x_746) ;  /* 0x0000000000340947 */ /* 0x000ff00003800000 */
        /* <DEDUP_REMOVED lines=13> */
.L_x_746:
[----:B------:R-:W-:Y:S05]  /*1850*/  BSYNC B0 ;  /* 0x0000000000007941 */ /* 0x000fea0003800000 */
.L_x_745:
        /* <DEDUP_REMOVED lines=17> */
.L_x_748:
[----:B------:R-:W-:Y:S05]  /*1970*/  BSYNC B0 ;  /* 0x0000000000007941 */ /* 0x000fea0003800000 */
.L_x_747:
        /* <DEDUP_REMOVED lines=8> */
[----:B-1----:R-:W-:-:S03]  /*1a00*/  IMAD.U32 R6, RZ, RZ, UR9 ;  /* 0x00000009ff067e24 */ /* 0x002fc6000f8e00ff */
        /* <DEDUP_REMOVED lines=8> */
.L_x_750:
[----:B------:R-:W-:Y:S05]  /*1a90*/  BSYNC B0 ;  /* 0x0000000000007941 */ /* 0x000fea0003800000 */
.L_x_749:
        /* <DEDUP_REMOVED lines=18> */
.L_x_752:
[----:B------:R-:W-:Y:S05]  /*1bc0*/  BSYNC B0 ;  /* 0x0000000000007941 */ /* 0x000fea0003800000 */
.L_x_751:
        /* <DEDUP_REMOVED lines=9> */
[----:B------:R-:W-:Y:S01]  /*1c60*/  @UP1 UMOV UR39, UR5 ;  /* 0x0000000500271c82 */ /* 0x000fe20008000000 */
[----:B------:R-:W-:Y:S01]  /*1c70*/  LEA.HI R8, R19, R206, RZ, 0x4 ;  /* 0x000000ce13087211 */ /* 0x000fe200078f20ff */
[----:B------:R-:W-:Y:S01]  /*1c80*/  @UP1 UIMAD.WIDE.U32 UR38, UR33, UR10, UR38 ;  /* 0x0000000a212612a5 */ /* 0x000fe2000f8e0026 */
[----:B-1----:R-:W-:Y:S01]  /*1c90*/  IMAD.SHL.U32 R10, R18, 0x8, RZ ;  /* 0x00000008120a7824 */ /* 0x002fe200078e00ff */
[----:B------:R-:W-:Y:S01]  /*1ca0*/  @UP1 UIMAD UR11, UR33, UR11, UR37 ;  /* 0x0000000b210b12a4 */ /* 0x000fe2000f8e0225 */
[----:B------:R-:W-:-:S04]  /*1cb0*/  DEPBAR.LE SB0, 0x0 ;  /* 0x000080000000791a */ /* 0x000fc80000000000 */
[----:B------:R-:W-:Y:S02]  /*1cc0*/  @UP1 ULEA UR12, UP0, UR38, UR12, 0x2 ;  /* 0x0000000c260c1291 */ /* 0x000fe4000f80103f */
[----:B------:R-:W-:Y:S01]  /*1cd0*/  @UP1 UIADD3 UR11, UR39, UR11, URZ ;  /* 0x0000000b270b1290 */ /* 0x000fe2000fffe03f */
[----:B------:R-:W-:-:S03]  /*1ce0*/  @UP1 ULDC UR5, c[0x0][0x2e8] ;  /* 0x0000ba0000051ab9 */ /* 0x000fc60000000800 */
[----:B------:R-:W-:Y:S01]  /*1cf0*/  @UP1 ULEA.HI.X UR13, UR38, UR13, UR11, 0x2, UP0 ;  /* 0x0000000d260d1291 */ /* 0x000fe200080f140b */
[----:B------:R-:W-:-:S05]  /*1d00*/  IMAD.U32 R2, RZ, RZ, UR12 ;  /* 0x0000000cff027e24 */ /* 0x000fca000f8e00ff */
[----:B------:R-:W-:-:S05]  /*1d10*/  IMAD.U32 R3, RZ, RZ, UR13 ;  /* 0x0000000dff037e24 */ /* 0x000fca000f8e00ff */
[----:B------:R1:W5:Y:S01]  /*1d20*/  @P0 LDG.E R11, desc[UR24][R2.64] ;  /* 0x00000018020b0981 */ /* 0x000362000c1e1900 */
[----:B------:R-:W-:Y:S01]  /*1d30*/  LOP3.LUT R0, R8, 0xfffffff0, RZ, 0xc0, !PT ;  /* 0xfffffff008007812 */ /* 0x000fe200078ec0ff */
[----:B------:R-:W-:Y:S01]  /*1d40*/  IMAD.IADD R14, R23, 0x1, R14 ;  /* 0x00000001170e7824 */ /* 0x000fe200078e020e */
[----:B------:R-:W-:Y:S01]  /*1d50*/  SHF.R.S32.HI R4, RZ, 0x4, R8 ;  /* 0x00000004ff047819 */ /* 0x000fe20000011408 */
[----:B------:R-:W-:Y:S01]  /*1d60*/  UIMAD.WIDE.U32 UR10, UR19, UR6, URZ ;  /* 0x00000006130a72a5 */ /* 0x000fe2000f8e003f */
[----:B------:R-:W-:Y:S01]  /*1d70*/  ISETP.GE.AND P5, PT, R12, UR29, PT ;  /* 0x0000001d0c007c0c */ /* 0x000fe2000bfa6270 */
[----:B------:R-:W-:Y:S01]  /*1d80*/  IMAD.IADD R5, R206, 0x1, -R0 ;  /* 0x00000001ce057824 */ /* 0x000fe200078e0a00 */
[----:B------:R-:W-:Y:S01]  /*1d90*/  LEA.HI R8, R8, R4, RZ, 0x1 ;  /* 0x0000000408087211 */ /* 0x000fe200078f08ff */
[----:B------:R-:W-:Y:S01]  /*1da0*/  BAR.SYNC.DEFER_BLOCKING 0x0 ;  /* 0x0000000000007b1d */ /* 0x000fe20000010000 */
[----:B------:R-:W-:Y:S02]  /*1db0*/  ISETP.GE.AND P4, PT, R16, UR29, PT ;  /* 0x0000001d10007c0c */ /* 0x000fe4000bf86270 */
[----:B------:R-:W-:-:S02]  /*1dc0*/  LEA.HI R6, R5, R5, RZ, 0x1 ;  /* 0x0000000505067211 */ /* 0x000fc400078f08ff */
[----:B------:R-:W-:Y:S01]  /*1dd0*/  LOP3.LUT R8, R8, 0xfffffffe, RZ, 0xc0, !PT ;  /* 0xfffffffe08087812 */ /* 0x000fe200078ec0ff */
[----:B------:R-:W-:Y:S01]  /*1de0*/  BSSY B0, `(.L_x_753) ;  /* 0x0000046000007945 */ /* 0x000fe20003800000 */
[--C-:B------:R-:W-:Y:S01]  /*1df0*/  SHF.R.S32.HI R7, RZ, 0x1, R6.reuse ;  /* 0x00000001ff077819 */ /* 0x100fe20000011406 */
[----:B------:R2:W-:Y:S01]  /*1e00*/  STL [R1+0x2f8], R14 ;  /* 0x0002f80e01007387 */ /* 0x0005e20000100800 */
[----:B------:R-:W-:Y:S01]  /*1e10*/  SHF.R.S32.HI R0, RZ, 0x1f, R6 ;  /* 0x0000001fff007819 */ /* 0x000fe20000011406 */
[----:B------:R-:W-:Y:S01]  /*1e20*/  IMAD.IADD R4, R4, 0x1, -R8 ;  /* 0x0000000104047824 */ /* 0x000fe200078e0a08 */
[----:B------:R-:W-:Y:S02]  /*1e30*/  LOP3.LUT R6, R6, 0x7fffffe, RZ, 0xc0, !PT ;  /* 0x07fffffe06067812 */ /* 0x000fe400078ec0ff */
[----:B------:R-:W-:Y:S02]  /*1e40*/  LEA.HI R9, R0, R7, RZ, 0x2 ;  /* 0x0000000700097211 */ /* 0x000fe400078f10ff */
[----:B------:R-:W-:Y:S01]  /*1e50*/  ISETP.GE.AND P3, PT, R15, UR29, PT ;  /* 0x0000001d0f007c0c */ /* 0x000fe2000bf66270 */
[----:B------:R-:W-:Y:S01]  /*1e60*/  IMAD.IADD R98, R5, 0x1, -R6 ;  /* 0x0000000105627824 */ /* 0x000fe200078e0a06 */
[----:B-1----:R-:W-:Y:S01]  /*1e70*/  LOP3.LUT R3, R20, 0xfffffff8, RZ, 0xc0, !PT ;  /* 0xfffffff814037812 */ /* 0x002fe200078ec0ff */
[----:B------:R-:W-:Y:S01]  /*1e80*/  IMAD.U32 R6, RZ, RZ, UR10 ;  /* 0x0000000aff067e24 */ /* 0x000fe2000f8e00ff */
[----:B------:R-:W-:-:S02]  /*1e90*/  LOP3.LUT R9, R9, 0xfffffffc, RZ, 0xc0, !PT ;  /* 0xfffffffc09097812 */ /* 0x000fc400078ec0ff */
[----:B------:R-:W-:Y:S01]  /*1ea0*/  ISETP.GE.AND P2, PT, R17, UR29, PT ;  /* 0x0000001d11007c0c */ /* 0x000fe2000bf46270 */
[----:B------:R-:W-:Y:S02]  /*1eb0*/  IMAD.IADD R3, R206, 0x1, -R3 ;  /* 0x00000001ce037824 */ /* 0x000fe400078e0a03 */
[----:B------:R-:W-:Y:S01]  /*1ec0*/  IMAD.IADD R48, R7, 0x1, -R9 ;  /* 0x0000000107307824 */ /* 0x000fe200078e0a09 */
[----:B------:R2:W-:Y:S02]  /*1ed0*/  @P5 STS [R244+0x4000], RZ ;  /* 0x004000fff4005388 */ /* 0x0005e40000000800 */
[----:B------:R-:W-:Y:S02]  /*1ee0*/  LEA.HI R2, R3, R3, RZ, 0x1 ;  /* 0x0000000303027211 */ /* 0x000fe400078f08ff */
[----:B------:R2:W-:Y:S02]  /*1ef0*/  @P5 STS [R244+0x4004], RZ ;  /* 0x004004fff4005388 */ /* 0x0005e40000000800 */
[----:B------:R-:W-:-:S02]  /*1f00*/  SHF.R.S32.HI R49, RZ, 0x1, R2 ;  /* 0x00000001ff317819 */ /* 0x000fc40000011402 */
[----:B------:R-:W-:Y:S01]  /*1f10*/  LOP3.LUT R2, R2, 0x3fffffe, RZ, 0xc0, !PT ;  /* 0x03fffffe02027812 */ /* 0x000fe200078ec0ff */
[----:B------:R2:W-:Y:S02]  /*1f20*/  @P5 STS.64 [R244+0x4008], RZ ;  /* 0x004008fff4005388 */ /* 0x0005e40000000a00 */
[----:B------:R-:W-:-:S05]  /*1f30*/  IMAD.SHL.U32 R0, R49, 0x40, RZ ;  /* 0x0000004031007824 */ /* 0x000fca00078e00ff */
[----:B------:R-:W-:-:S04]  /*1f40*/  LOP3.LUT R0, R0, 0xc0, RZ, 0xc0, !PT ;  /* 0x000000c000007812 */ /* 0x000fc800078ec0ff */
[----:B------:R-:W-:Y:S02]  /*1f50*/  LOP3.LUT R8, R0, 0x8, R10, 0xf8, !PT ;  /* 0x0000000800087812 */ /* 0x000fe400078ef80a */
[----:B------:R-:W-:Y:S01]  /*1f60*/  SHF.R.U32.HI R7, RZ, 0x3, R0 ;  /* 0x00000003ff077819 */ /* 0x000fe20000011600 */
[----:B------:R-:W-:Y:S02]  /*1f70*/  IMAD.IADD R0, R3, 0x1, -R2 ;  /* 0x0000000103007824 */ /* 0x000fe400078e0a02 */
[----:B------:R-:W-:Y:S01]  /*1f80*/  IMAD.SHL.U32 R3, R48, 0x40, RZ ;  /* 0x0000004030037824 */ /* 0x000fe200078e00ff */
[----:B------:R-:W-:Y:S01]  /*1f90*/  LOP3.LUT R9, R8, R7, RZ, 0x3c, !PT ;  /* 0x0000000708097212 */ /* 0x000fe200078e3cff */
[C---:B------:R-:W-:Y:S01]  /*1fa0*/  IMAD R7, R4.reuse, 0x8, R0 ;  /* 0x0000000804077824 */ /* 0x040fe200078e0200 */
[----:B------:R-:W5:Y:S01]  /*1fb0*/  @P0 MUFU.RCP R8, UR5 ;  /* 0x0000000500080d08 */ /* 0x000f620008001000 */
[----:B------:R-:W-:Y:S01]  /*1fc0*/  IMAD.SHL.U32 R2, R4, 0x8, RZ ;  /* 0x0000000804027824 */ /* 0x000fe200078e00ff */
[----:B------:R-:W-:Y:S01]  /*1fd0*/  LOP3.LUT R0, R3, 0xc0, RZ, 0xc0, !PT ;  /* 0x000000c003007812 */ /* 0x000fe200078ec0ff */
[----:B------:R-:W-:Y:S01]  /*1fe0*/  UIMAD UR5, UR36, UR6, URZ ;  /* 0x00000006240572a4 */ /* 0x000fe2000f8e023f */
[----:B------:R-:W-:-:S02]  /*1ff0*/  SHF.R.S32.HI R3, RZ, 0x1f, R5 ;  /* 0x0000001fff037819 */ /* 0x000fc40000011405 */
[----:B------:R-:W-:Y:S01]  /*2000*/  LOP3.LUT R4, R0, 0x8, R2, 0xf8, !PT ;  /* 0x0000000800047812 */ /* 0x000fe200078ef802 */
[----:B------:R-:W-:Y:S01]  /*2010*/  UIMAD UR5, UR19, UR7, UR5 ;  /* 0x00000007130572a4 */ /* 0x000fe2000f8e0205 */
[----:B------:R-:W-:Y:S01]  /*2020*/  SHF.R.U32.HI R2, RZ, 0x3, R0 ;  /* 0x00000003ff027819 */ /* 0x000fe20000011600 */
[----:B------:R-:W-:Y:S01]  /*2030*/  IMAD.U32 R0, R7, 0x20, R9 ;  /* 0x0000002007007824 */ /* 0x000fe200078e0009 */
[----:B------:R-:W-:Y:S01]  /*2040*/  LEA.HI R3, R3, R5, RZ, 0x3 ;  /* 0x0000000503037211 */ /* 0x000fe200078f18ff */
[----:B------:R-:W-:Y:S01]  /*2050*/  UIADD3 UR5, UR11, UR5, URZ ;  /* 0x000000050b057290 */ /* 0x000fe2000fffe03f */
[----:B------:R-:W-:Y:S01]  /*2060*/  LOP3.LUT R97, R4, R2, RZ, 0x3c, !PT ;  /* 0x0000000204617212 */ /* 0x000fe200078e3cff */
[----:B------:R-:W-:Y:S01]  /*2070*/  IMAD.U32 R7, RZ, RZ, UR11 ;  /* 0x0000000bff077e24 */ /* 0x000fe2000f8e00ff */
[----:B------:R-:W-:Y:S01]  /*2080*/  LEA R4, P1, R6, R22, 0x7 ;  /* 0x0000001606047211 */ /* 0x000fe200078238ff */
[----:B------:R-:W-:Y:S01]  /*2090*/  IMAD.SHL.U32 R2, R3, 0x20, RZ ;  /* 0x0000002003027824 */ /* 0x000fe200078e00ff */
[----:B------:R-:W-:Y:S01]  /*20a0*/  LEA R200, R0, UR4, 0x1 ;  /* 0x0000000400c87c11 */ /* 0x000fe2000f8e08ff */
[----:B------:R-:W-:Y:S01]  /*20b0*/  IMAD.U32 R3, RZ, RZ, UR5 ;  /* 0x00000005ff037e24 */ /* 0x000fe2000f8e00ff */
[----:B------:R-:W-:-:S02]  /*20c0*/  UMOV UR5, URZ ;  /* 0x0000003f00057c82 */ /* 0x000fc40008000000 */
[----:B------:R-:W-:-:S05]  /*20d0*/  LOP3.LUT R96, R2, 0xffffff00, RZ, 0xc0, !PT ;  /* 0xffffff0002607812 */ /* 0x000fca00078ec0ff */
[----:B------:R-:W-:-:S04]  /*20e0*/  IMAD R2, R201, 0x200, R96 ;  /* 0x00000200c9027824 */ /* 0x000fc800078e0260 */
[----:B------:R-:W-:-:S04]  /*20f0*/  IMAD R2, R98, 0x20, R2 ;  /* 0x0000002062027824 */ /* 0x000fc800078e0202 */
[----:B------:R-:W-:-:S05]  /*2100*/  IMAD.IADD R2, R97, 0x1, R2 ;  /* 0x0000000161027824 */ /* 0x000fca00078e0202 */
[----:B------:R-:W-:Y:S01]  /*2110*/  LEA R203, R2, UR4, 0x1 ;  /* 0x0000000402cb7c11 */ /* 0x000fe2000f8e08ff */
[----:B-----5:R-:W-:-:S05]  /*2120*/  @P0 FMUL.FTZ R5, R11, R8 ;  /* 0x000000080b050220 */ /* 0x020fca0000410000 */
[----:B------:R-:W-:Y:S02]  /*2130*/  @P0 R2UR UR10, R5 ;  /* 0x00000000050a02ca */ /* 0x000fe400000e0000 */
[----:B------:R-:W-:-:S11]  /*2140*/  LEA.HI.X R5, R6, R14, R3, 0x7, P1 ;  /* 0x0000000e06057211 */ /* 0x000fd600008f3c03 */
[----:B------:R-:W-:Y:S01]  /*2150*/  @UP1 UMOV UR5, UR10 ;  /* 0x0000000a00051c82 */ /* 0x000fe20008000000 */
[----:B--2---:R-:W-:Y:S05]  /*2160*/  @P5 BRA `(.L_x_754) ;  /* 0x0000000000345947 */ /* 0x004fea0003800000 */
        /* <DEDUP_REMOVED lines=13> */
.L_x_754:
[----:B------:R-:W-:Y:S05]  /*2240*/  BSYNC B0 ;  /* 0x0000000000007941 */ /* 0x000fea0003800000 */
.L_x_753:
        /* <DEDUP_REMOVED lines=9> */
[----:B--2---:R-:W-:-:S03]  /*22e0*/  IMAD.U32 R2, RZ, RZ, UR7 ;  /* 0x00000007ff027e24 */ /* 0x004fc6000f8e00ff */
        /* <DEDUP_REMOVED lines=8> */
.L_x_756:
[----:B------:R-:W-:Y:S05]  /*2370*/  BSYNC B0 ;  /* 0x0000000000007941 */ /* 0x000fea0003800000 */
.L_x_755:
        /* <DEDUP_REMOVED lines=18> */
.L_x_758:
[----:B------:R-:W-:Y:S05]  /*24a0*/  BSYNC B0 ;  /* 0x0000000000007941 */ /* 0x000fea0003800000 */
.L_x_757:
        /* <DEDUP_REMOVED lines=12> */
[----:B--2---:R-:W-:-:S04]  /*2570*/  LEA R2, P0, R4, UR10, 0x1 ;  /* 0x0000000a04027c11 */ /* 0x004fc8000f8008ff */
[----:B------:R-:W-:-:S05]  /*2580*/  LEA.HI.X R3, R4, UR11, R0, 0x1, P0 ;  /* 0x0000000b04037c11 */ /* 0x000fca00080f0c00 */
[----:B------:R-:W-:Y:S01]  /*2590*/  @!PT LDS RZ, [RZ] ;  /* 0x00000000fffff984 */ /* 0x000fe20000000800 */
[----:B------:R-:W-:Y:S01]  /*25a0*/  @!PT LDS RZ, [RZ] ;  /* 0x00000000fffff984 */ /* 0x000fe20000000800 */
[----:B------:R-:W-:Y:S01]  /*25b0*/  @!PT LDS RZ, [RZ] ;  /* 0x00000000fffff984 */ /* 0x000fe20000000800 */
[----:B------:R2:W-:Y:S04]  /*25c0*/  LDGSTS.E.BYPASS.LTC128B.128 [R244+0x5800], desc[UR24][R2.64] ;  /* 0x0580000002f47fae */ /* 0x0005e8000b901d58 */
.L_x_760:
[----:B------:R-:W-:Y:S05]  /*25d0*/  BSYNC B0 ;  /* 0x0000000000007941 */ /* 0x000fea0003800000 */
.L_x_759:
[----:B------:R-:W-:Y:S01]  /*25e0*/  LDSM.16.M88.4 R12, [R203] ;  /* 0x00000000cb0c783b */ /* 0x000fe20000000200 */
[----:B------:R-:W-:Y:S01]  /*25f0*/  LOP3.LUT P0, RZ, R49, 0x2, RZ, 0xc0, !PT ;  /* 0x0000000231ff7812 */ /* 0x000fe2000780c0ff */
[----:B------:R-:W-:Y:S01]  /*2600*/  IMAD.MOV.U32 R0, RZ, RZ, 0x10 ;  /* 0x00000010ff007424 */ /* 0x000fe200078e00ff */
[----:B------:R-:W-:Y:S01]  /*2610*/  LOP3.LUT P1, RZ, R48, 0x2, RZ, 0xc0, !PT ;  /* 0x0000000230ff7812 */ /* 0x000fe2000782c0ff */
[----:B------:R-:W5:Y:S01]  /*2620*/  LDSM.16.M88.4 R16, [R200+0x3400] ;  /* 0x00340000c810783b */ /* 0x000f620000000200 */
[C---:B--2---:R-:W-:Y:S01]  /*2630*/  VIADD R2, R200.reuse, 0x2000 ;  /* 0x00002000c8027836 */ /* 0x044fe20000000000 */
[----:B------:R-:W-:Y:S01]  /*2640*/  SHF.R.S32.HI R3, RZ, 0x1f, R178 ;  /* 0x0000001fff037819 */ /* 0x000fe200000114b2 */
[----:B------:R-:W-:Y:S01]  /*2650*/  VIADD R205, R200, 0x2020 ;  /* 0x00002020c8cd7836 */ /* 0x000fe20000000000 */
[----:B------:R-:W2:Y:S01]  /*2660*/  LDSM.16.M88.4 R36, [R200+0x2000] ;  /* 0x00200000c824783b */ /* 0x000ea20000000200 */
[----:B------:R-:W-:Y:S01]  /*2670*/  SEL R0, R0, 0xfffffff0, !P1 ;  /* 0xfffffff000007807 */ /* 0x000fe20004800000 */
[----:B------:R-:W-:Y:S01]  /*2680*/  UISETP.GE.AND UP0, UPT, UR28, 0x81, UPT ;  /* 0x000000811c00788c */ /* 0x000fe2000bf06270 */
[----:B------:R-:W-:Y:S01]  /*2690*/  LEA.HI R3, R3, R201, RZ, 0x2 ;  /* 0x000000c903037211 */ /* 0x000fe200078f10ff */
[----:B------:R-:W3:Y:S02]  /*26a0*/  LDSM.16.M88.4 R32, [R200+0x2400] ;  /* 0x00240000c820783b */ /* 0x000ee40000000200 */
[----:B------:R-:W-:Y:S01]  /*26b0*/  IMAD R204, R0, 0x2, R203 ;  /* 0x0000000200cc7824 */ /* 0x000fe200078e02cb */
[----:B------:R-:W-:Y:S01]  /*26c0*/  LOP3.LUT R3, R3, 0xffffffc, RZ, 0xc0, !PT ;  /* 0x0ffffffc03037812 */ /* 0x000fe200078ec0ff */
[----:B------:R-:W4:Y:S01]  /*26d0*/  LDSM.16.M88.4 R28, [R200+0x2800] ;  /* 0x00280000c81c783b */ /* 0x000f220000000200 */
[----:B------:R-:W-:Y:S01]  /*26e0*/  @P0 VIADD R205, R2, 0xffffffe0 ;  /* 0xffffffe002cd0836 */ /* 0x000fe20000000000 */
[----:B------:R-:W-:-:S02]  /*26f0*/  SHF.R.S32.HI R2, RZ, 0x1f, R99 ;  /* 0x0000001fff027819 */ /* 0x000fc40000011463 */
[----:B------:R-:W1:Y:S02]  /*2700*/  LDSM.16.M88.4 R24, [R200+0x2c00] ;  /* 0x002c0000c818783b */ /* 0x000e640000000200 */
[----:B------:R-:W-:Y:S02]  /*2710*/  LEA.HI R207, R2, R99, RZ, 0x2 ;  /* 0x0000006302cf7211 */ /* 0x000fe400078f10ff */
[----:B------:R-:W1:Y:S02]  /*2720*/  LDSM.16.M88.4 R20, [R200+0x3000] ;  /* 0x00300000c814783b */ /* 0x000e640000000200 */
[----:B------:R-:W-:Y:S02]  /*2730*/  SHF.R.S32.HI R2, RZ, 0x2, R207 ;  /* 0x00000002ff027819 */ /* 0x000fe400000114cf */
[----:B------:R-:W1:Y:S04]  /*2740*/  LDSM.16.M88.4 R40, [R200+0x3800] ;  /* 0x00380000c828783b */ /* 0x000e680000000200 */
[----:B------:R-:W1:Y:S04]  /*2750*/  LDSM.16.M88.4 R44, [R200+0x3c00] ;  /* 0x003c0000c82c783b */ /* 0x000e680000000200 */
[----:B------:R-:W1:Y:S04]  /*2760*/  LDSM.16.M88.4 R8, [R203+0x1000] ;  /* 0x00100000cb08783b */ /* 0x000e680000000200 */
[----:B------:R-:W-:Y:S04]  /*2770*/  LDSM.16.M88.4 R4, [R204] ;  /* 0x00000000cc04783b */ /* 0x000fe80000000200 */
[----:B------:R-:W1:Y:S01]  /*2780*/  LDSM.16.M88.4 R68, [R205+0x1400] ;  /* 0x00140000cd44783b */ /* 0x000e620000000200 */
[C---:B-----5:R-:W-:Y:S03]  /*2790*/  HMMA.16816.F32.BF16 R152, R12.reuse, R16, RZ ;  /* 0x000000100c98723c */ /* 0x060fe600000418ff */
[----:B------:R-:W5:Y:S03]  /*27a0*/  LDSM.16.M88.4 R60, [R205] ;  /* 0x00000000cd3c783b */ /* 0x000f660000000200 */
        /* <DEDUP_REMOVED lines=8> */
[C---:B-1----:R-:W-:Y:S03]  /*2830*/  HMMA.16816.F32.BF16 R160, R12.reuse, R24, RZ ;  /* 0x000000180ca0723c */ /* 0x042fe600000418ff */
[----:B------:R-:W1:Y:S03]  /*2840*/  LDSM.16.M88.4 R180, [R205+0x1c00] ;  /* 0x001c0000cdb4783b */ /* 0x000e660000000200 */
[C---:B------:R-:W-:Y:S01]  /*2850*/  HMMA.16816.F32.BF16 R156, R12.reuse, R20, RZ ;  /* 0x000000140c9c723c */ /* 0x040fe200000418ff */
[----:B------:R-:W1:Y:S04]  /*2860*/  LDSM.16.M88.4 R76, [R204+0x1000] ;  /* 0x00100000cc4c783b */ /* 0x000e680000000200 */
[----:B------:R5:W-:Y:S01]  /*2870*/  STL [R1+0x40], R207 ;  /* 0x000040cf01007387 */ /* 0x000be20000100800 */
[C---:B------:R-:W-:Y:S03]  /*2880*/  HMMA.16816.F32.BF16 R124, R12.reuse, R40, RZ ;  /* 0x000000280c7c723c */ /* 0x040fe600000418ff */
[----:B------:R-:W0:Y:S03]  /*2890*/  LDGDEPBAR ;  /* 0x00000000000079af */ /* 0x000e260000000000 */
[C---:B------:R-:W-:Y:S06]  /*28a0*/  HMMA.16816.F32.BF16 R116, R12.reuse, R44, RZ ;  /* 0x0000002c0c74723c */ /* 0x040fec00000418ff */
[C---:B------:R-:W-:Y:S06]  /*28b0*/  HMMA.16816.F32.BF16 R148, R12.reuse, R38, RZ ;  /* 0x000000260c94723c */ /* 0x040fec00000418ff */
[C---:B------:R-:W-:Y:S06]  /*28c0*/  HMMA.16816.F32.BF16 R144, R12.reuse, R34, RZ ;  /* 0x000000220c90723c */ /* 0x040fec00000418ff */
[----:B------:R-:W-:Y:S01]  /*28d0*/  HMMA.16816.F32.BF16 R140, R12, R30, RZ ;  /* 0x0000001e0c8c723c */ /* 0x000fe200000418ff */
[----:B-----5:R-:W-:Y:S01]  /*28e0*/  VIADD R207, R205, 0x1800 ;  /* 0x00001800cdcf7836 */ /* 0x020fe20000000000 */
[----:B------:R-:W-:-:S04]  /*28f0*/  DEPBAR.LE SB0, 0x0 ;  /* 0x000080000000791a */ /* 0x000fc80000000000 */
        /* <DEDUP_REMOVED lines=19> */
[----:B------:R-:W-:Y:S06]  /*2a30*/  HMMA.16816.F32.BF16 R184, R4, R68, R152 ;  /* 0x0000004404b8723c */ /* 0x000fec0000041898 */
[C---:B------:R-:W-:Y:S06]  /*2a40*/  HMMA.16816.F32.BF16 R40, R8.reuse, R42, RZ ;  /* 0x0000002a0828723c */ /* 0x040fec00000418ff */
[----:B------:R-:W-:Y:S06]  /*2a50*/  HMMA.16816.F32.BF16 R236, R8, R46, RZ ;  /* 0x0000002e08ec723c */ /* 0x000fec00000418ff */
[----:B------:R-:W-:Y:S01]  /*2a60*/  HMMA.16816.F32.BF16 R172, R4, R60, R172 ;  /* 0x0000003c04ac723c */ /* 0x000fe200000418ac */
[----:B------:R-:W-:-:S02]  /*2a70*/  IMAD.SHL.U32 R10, R206, 0x2, RZ ;  /* 0x00000002ce0a7824 */ /* 0x000fc400078e00ff */
[----:B------:R-:W-:-:S03]  /*2a80*/  VIADD R206, R205, 0x1c00 ;  /* 0x00001c00cdce7836 */ /* 0x000fc60000000000 */
[----:B--2---:R-:W-:Y:S01]  /*2a90*/  HMMA.16816.F32.BF16 R168, R4, R56, R168 ;  /* 0x0000003804a8723c */ /* 0x004fe200000418a8 */
[----:B------:R-:W-:-:S05]  /*2aa0*/  LOP3.LUT R10, R10, 0x6, RZ, 0xc0, !PT ;  /* 0x000000060a0a7812 */ /* 0x000fca00078ec0ff */
[C---:B------:R-:W-:Y:S06]  /*2ab0*/  HMMA.16816.F32.BF16 R164, R4.reuse, R52, R164 ;  /* 0x0000003404a4723c */ /* 0x040fec00000418a4 */
[C---:B---3--:R-:W-:Y:S06]  /*2ac0*/  HMMA.16816.F32.BF16 R160, R4.reuse, R48, R160 ;  /* 0x0000003004a0723c */ /* 0x048fec00000418a0 */
[C---:B----4-:R-:W-:Y:S06]  /*2ad0*/  HMMA.16816.F32.BF16 R156, R4.reuse, R64, R156 ;  /* 0x00000040049c723c */ /* 0x050fec000004189c */
[C---:B------:R-:W-:Y:S06]  /*2ae0*/  HMMA.16816.F32.BF16 R212, R4.reuse, R72, R124 ;  /* 0x0000004804d4723c */ /* 0x040fec000004187c */
        /* <DEDUP_REMOVED lines=9> */
[----:B------:R-:W-:Y:S01]  /*2b80*/  HMMA.16816.F32.BF16 R216, R76, R72, R16 ;  /* 0x000000484cd8723c */ /* 0x000fe20000041810 */
[----:B------:R-:W-:-:S02]  /*2b90*/  IMAD R4, R201, 0x10, R2 ;  /* 0x00000010c9047824 */ /* 0x000fc400078e0202 */
[----:B------:R-:W-:Y:S02]  /*2ba0*/  IMAD.U32 R6, RZ, RZ, UR28 ;  /* 0x0000001cff067e24 */ /* 0x000fe4000f8e00ff */
[----:B------:R-:W-:Y:S01]  /*2bb0*/  VIADD R7, R4, UR27 ;  /* 0x0000001b04077c36 */ /* 0x000fe20008000000 */
[C---:B------:R-:W-:Y:S01]  /*2bc0*/  HMMA.16816.F32.BF16 R224, R76.reuse, R180, R12 ;  /* 0x000000b44ce0723c */ /* 0x040fe2000004180c */
[----:B------:R-:W-:Y:S02]  /*2bd0*/  IMAD.U32 R5, RZ, RZ, UR19 ;  /* 0x00000013ff057e24 */ /* 0x000fe4000f8e00ff */
[----:B------:R-:W-:Y:S01]  /*2be0*/  IMAD.IADD R4, R201, 0x1, -R3 ;  /* 0x00000001c9047824 */ /* 0x000fe200078e0a03 */
[----:B------:R-:W-:Y:S01]  /*2bf0*/  IADD3 R16, R6, -UR18, R7 ;  /* 0x8000001206107c10 */ /* 0x000fe2000fffe007 */
[----:B------:R-:W-:Y:S01]  /*2c00*/  IMAD R3, R98, 0x20, R96 ;  /* 0x0000002062037824 */ /* 0x000fe200078e0260 */
[----:B------:R1:W-:Y:S01]  /*2c10*/  STL [R1+0x190], R7 ;  /* 0x0001900701007387 */ /* 0x0003e20000100800 */
[----:B------:R-:W-:Y:S01]  /*2c20*/  IMAD R10, R5, 0x80, R10 ;  /* 0x00000080050a7824 */ /* 0x000fe200078e020a */
[----:B------:R-:W-:Y:S01]  /*2c30*/  HMMA.16816.F32.BF16 R196, R76, R70, R20 ;  /* 0x000000464cc4723c */ /* 0x000fe20000041814 */
[----:B------:R-:W-:-:S02]  /*2c40*/  IMAD R178, R4, 0x10, R2 ;  /* 0x0000001004b27824 */ /* 0x000fc400078e0202 */
[----:B------:R-:W-:Y:S01]  /*2c50*/  IMAD.IADD R2, R97, 0x1, R3 ;  /* 0x0000000161027824 */ /* 0x000fe200078e0203 */
[----:B------:R-:W-:Y:S01]  /*2c60*/  ISETP.GE.AND P4, PT, R10, UR28, PT ;  /* 0x0000001c0a007c0c */ /* 0x000fe2000bf86270 */
[----:B------:R-:W-:Y:S01]  /*2c70*/  IMAD.IADD R3, R16, 0x1, -R10 ;  /* 0x0000000110037824 */ /* 0x000fe200078e0a0a */
[C---:B------:R-:W-:Y:S01]  /*2c80*/  HMMA.16816.F32.BF16 R108, R76.reuse, R60, R108 ;  /* 0x0000003c4c6c723c */ /* 0x040fe2000004186c */
[C---:B------:R-:W-:Y:S01]  /*2c90*/  VIADD R11, R10.reuse, 0x1 ;  /* 0x000000010a0b7836 */ /* 0x040fe20000000000 */
[----:B------:R2:W-:Y:S01]  /*2ca0*/  STL [R1+0x2fc], R178 ;  /* 0x0002fcb201007387 */ /* 0x0005e20000100800 */
[C---:B------:R-:W-:Y:S01]  /*2cb0*/  VIADD R15, R10.reuse, 0x8 ;  /* 0x000000080a0f7836 */ /* 0x040fe20000000000 */
[----:B------:R-:W-:Y:S01]  /*2cc0*/  IABS R3, R3 ;  /* 0x0000000300037213 */ /* 0x000fe20000000000 */
[C---:B------:R-:W-:Y:S01]  /*2cd0*/  VIADD R17, R10.reuse, 0x9 ;  /* 0x000000090a117836 */ /* 0x040fe20000000000 */
[C---:B------:R-:W-:Y:S01]  /*2ce0*/  HMMA.16816.F32.BF16 R208, R76.reuse, R68, R24 ;  /* 0x000000444cd0723c */ /* 0x040fe20000041818 */
[----:B------:R-:W-:Y:S01]  /*2cf0*/  VIADD R19, R10, 0x10 ;  /* 0x000000100a137836 */ /* 0x000fe20000000000 */
[----:B------:R-:W-:Y:S01]  /*2d00*/  ISETP.GE.AND P2, PT, R15, UR28, PT ;  /* 0x0000001c0f007c0c */ /* 0x000fe2000bf46270 */
[C---:B------:R-:W-:Y:S01]  /*2d10*/  IMAD.IADD R4, R16.reuse, 0x1, -R11 ;  /* 0x0000000110047824 */ /* 0x040fe200078e0a0b */
[----:B------:R-:W-:Y:S01]  /*2d20*/  ISETP.GE.AND P3, PT, R11, UR28, PT ;  /* 0x0000001c0b007c0c */ /* 0x000fe2000bf66270 */
[C---:B------:R-:W-:Y:S01]  /*2d30*/  IMAD.IADD R6, R16.reuse, 0x1, -R15 ;  /* 0x0000000110067824 */ /* 0x040fe200078e0a0f */
[C---:B------:R-:W-:Y:S01]  /*2d40*/  HMMA.16816.F32.BF16 R92, R76.reuse, R58, R92 ;  /* 0x0000003a4c5c723c */ /* 0x040fe2000004185c */
[C---:B------:R-:W-:Y:S01]  /*2d50*/  IMAD.IADD R9, R16.reuse, 0x1, -R19 ;  /* 0x0000000110097824 */ /* 0x040fe200078e0a13 */
[----:B------:R-:W-:Y:S01]  /*2d60*/  IABS R5, R4 ;  /* 0x0000000400057213 */ /* 0x000fe20000000000 */
[----:B------:R-:W-:Y:S01]  /*2d70*/  IMAD.MOV.U32 R8, RZ, RZ, R3 ;  /* 0x000000ffff087224 */ /* 0x000fe200078e0003 */
[----:B------:R-:W-:Y:S01]  /*2d80*/  IABS R4, R6 ;  /* 0x0000000600047213 */ /* 0x000fe20000000000 */
[----:B-1----:R-:W-:Y:S01]  /*2d90*/  IMAD.IADD R7, R16, 0x1, -R17 ;  /* 0x0000000110077824 */ /* 0x002fe200078e0a11 */
[----:B------:R-:W-:Y:S01]  /*2da0*/  IABS R6, R9 ;  /* 0x0000000900067213 */ /* 0x000fe20000000000 */
[C---:B------:R-:W-:Y:S01]  /*2db0*/  VIADD R18, R10.reuse, 0x11 ;  /* 0x000000110a127836 */ /* 0x040fe20000000000 */
[----:B------:R-:W-:Y:S01]  /*2dc0*/  I2FP.F32.S32 R8, R8 ;  /* 0x0000000800087245 */ /* 0x000fe20000201400 */
[C---:B------:R-:W-:Y:S01]  /*2dd0*/  VIADD R20, R10.reuse, 0x18 ;  /* 0x000000180a147836 */ /* 0x040fe20000000000 */
[----:B------:R-:W-:Y:S01]  /*2de0*/  IABS R3, R7 ;  /* 0x0000000700037213 */ /* 0x000fe20000000000 */
[----:B------:R-:W-:Y:S01]  /*2df0*/  IMAD.MOV.U32 R7, RZ, RZ, R5 ;  /* 0x000000ffff077224 */ /* 0x000fe200078e0005 */
[----:B------:R-:W-:Y:S01]  /*2e00*/  HMMA.16816.F32.BF16 R100, R76, R56, R100 ;  /* 0x000000384c64723c */ /* 0x000fe20000041864 */
[----:B------:R-:W-:Y:S01]  /*2e10*/  IMAD.MOV.U32 R5, RZ, RZ, R4 ;  /* 0x000000ffff057224 */ /* 0x000fe200078e0004 */
[----:B------:R-:W-:Y:S01]  /*2e20*/  ISETP.GE.AND P1, PT, R17, UR28, PT ;  /* 0x0000001c11007c0c */ /* 0x000fe2000bf26270 */
        /* <DEDUP_REMOVED lines=8> */
[----:B------:R-:W-:-:S02]  /*2eb0*/  VIADD R24, R10, 0x21 ;  /* 0x000000210a187836 */ /* 0x000fc40000000000 */
[----:B------:R-:W-:Y:S01]  /*2ec0*/  FFMA.FTZ R58, R7, -UR5, R173 ;  /* 0x80000005073a7c23 */ /* 0x000fe200080100ad */
[----:B------:R-:W-:Y:S01]  /*2ed0*/  FFMA.FTZ R59, R4, -UR5, R149 ;  /* 0x80000005043b7c23 */ /* 0x000fe20008010095 */
[C---:B------:R-:W-:Y:S02]  /*2ee0*/  IMAD.IADD R4, R16.reuse, 0x1, -R18 ;  /* 0x0000000110047824 */ /* 0x040fe400078e0a12 */
[----:B------:R-:W-:Y:S01]  /*2ef0*/  FFMA.FTZ R61, R3, -UR5, R168 ;  /* 0x80000005033d7c23 */ /* 0x000fe200080100a8 */
[C---:B------:R-:W-:Y:S01]  /*2f00*/  IMAD.IADD R3, R16.reuse, 0x1, -R20 ;  /* 0x0000000110037824 */ /* 0x040fe200078e0a14 */
[C---:B------:R-:W-:Y:S01]  /*2f10*/  HMMA.16816.F32.BF16 R220, R76.reuse, R74, R40 ;  /* 0x0000004a4cdc723c */ /* 0x040fe20000041828 */
[C---:B------:R-:W-:Y:S02]  /*2f20*/  IMAD.IADD R6, R16.reuse, 0x1, -R21 ;  /* 0x0000000110067824 */ /* 0x040fe400078e0a15 */
[----:B------:R-:W-:Y:S01]  /*2f30*/  FFMA.FTZ R57, R5, -UR5, R148 ;  /* 0x8000000505397c23 */ /* 0x000fe20008010094 */
[C---:B------:R-:W-:Y:S01]  /*2f40*/  IMAD.IADD R7, R16.reuse, 0x1, -R22 ;  /* 0x0000000110077824 */ /* 0x040fe200078e0a16 */
[----:B------:R-:W-:Y:S01]  /*2f50*/  IABS R5, R3 ;  /* 0x0000000300057213 */ /* 0x000fe20000000000 */
[----:B------:R-:W-:Y:S01]  /*2f60*/  IMAD.IADD R9, R16, 0x1, -R24 ;  /* 0x0000000110097824 */ /* 0x000fe200078e0a18 */
[C---:B------:R-:W-:Y:S01]  /*2f70*/  HMMA.16816.F32.BF16 R192, R76.reuse, R64, R32 ;  /* 0x000000404cc0723c */ /* 0x040fe20000041820 */
[----:B------:R-:W-:Y:S01]  /*2f80*/  FFMA.FTZ R42, R8, -UR5, R172 ;  /* 0x80000005082a7c23 */ /* 0x000fe200080100ac */
        /* <DEDUP_REMOVED lines=19> */
[----:B------:R-:W-:Y:S01]  /*30c0*/  FFMA.FTZ R64, R4, -UR5, R164 ;  /* 0x8000000504407c23 */ /* 0x000fe200080100a4 */
[C---:B------:R-:W-:Y:S01]  /*30d0*/  HMMA.16816.F32.BF16 R104, R76.reuse, R62, R104 ;  /* 0x0000003e4c68723c */ /* 0x040fe20000041868 */
[----:B------:R-:W-:Y:S01]  /*30e0*/  FFMA.FTZ R66, R3, -UR5, R165 ;  /* 0x8000000503427c23 */ /* 0x000fe200080100a5 */
[----:B------:R-:W-:Y:S01]  /*30f0*/  FFMA.FTZ R60, R6, -UR5, R169 ;  /* 0x80000005063c7c23 */ /* 0x000fe200080100a9 */
[----:B------:R-:W-:Y:S01]  /*3100*/  IMAD.IADD R4, R16, 0x1, -R23 ;  /* 0x0000000110047824 */ /* 0x000fe200078e0a17 */
[----:B------:R-:W-:Y:S01]  /*3110*/  ISETP.GE.AND P6, PT, R18, UR28, PT ;  /* 0x0000001c12007c0c */ /* 0x000fe2000bfc6270 */
[C---:B------:R-:W-:Y:S01]  /*3120*/  IMAD.IADD R3, R16.reuse, 0x1, -R25 ;  /* 0x0000000110037824 */ /* 0x040fe200078e0a19 */
[----:B------:R-:W-:Y:S01]  /*3130*/  HMMA.16816.F32.BF16 R112, R76, R48, R80 ;  /* 0x000000304c70723c */ /* 0x000fe20000041850 */
[----:B------:R-:W-:Y:S01]  /*3140*/  FFMA.FTZ R63, R7, -UR5, R144 ;  /* 0x80000005073f7c23 */ /* 0x000fe20008010090 */
[----:B------:R-:W-:-:S02]  /*3150*/  IMAD.IADD R6, R16, 0x1, -R26 ;  /* 0x0000000110067824 */ /* 0x000fc400078e0a1a */
[----:B------:R-:W-:Y:S01]  /*3160*/  FFMA.FTZ R62, R5, -UR5, R145 ;  /* 0x80000005053e7c23 */ /* 0x000fe20008010091 */
[C---:B------:R-:W-:Y:S01]  /*3170*/  IMAD.IADD R7, R16.reuse, 0x1, -R27 ;  /* 0x0000000110077824 */ /* 0x040fe200078e0a1b */
[----:B------:R-:W-:Y:S01]  /*3180*/  IABS R8, R4 ;  /* 0x0000000400087213 */ /* 0x000fe20000000000 */
[----:B------:R-:W-:Y:S01]  /*3190*/  IMAD.IADD R9, R16, 0x1, -R29 ;  /* 0x0000000110097824 */ /* 0x000fe200078e0a1d */
        /* <DEDUP_REMOVED lines=20> */
[----:B------:R-:W-:Y:S01]  /*32e0*/  FFMA.FTZ R65, R6, -UR5, R140 ;  /* 0x8000000506417c23 */ /* 0x000fe2000801008c */
[----:B------:R-:W-:Y:S01]  /*32f0*/  FFMA.FTZ R71, R3, -UR5, R136 ;  /* 0x8000000503477c23 */ /* 0x000fe20008010088 */
[----:B------:R-:W-:-:S02]  /*3300*/  IMAD.IADD R4, R16, 0x1, -R28 ;  /* 0x0000000110047824 */ /* 0x000fc400078e0a1c */
[----:B------:R-:W-:Y:S01]  /*3310*/  FFMA.FTZ R67, R7, -UR5, R141 ;  /* 0x8000000507437c23 */ /* 0x000fe2000801008d */
[C---:B------:R-:W-:Y:S02]  /*3320*/  IMAD.IADD R3, R16.reuse, 0x1, -R30 ;  /* 0x0000000110037824 */ /* 0x040fe400078e0a1e */
[----:B------:R-:W-:Y:S01]  /*3330*/  FFMA.FTZ R68, R5, -UR5, R160 ;  /* 0x8000000505447c23 */ /* 0x000fe200080100a0 */
        /* <DEDUP_REMOVED lines=25> */
[----:B------:R-:W-:Y:S02]  /*34d0*/  IMAD.IADD R3, R16, 0x1, -R43 ;  /* 0x0000000110037824 */ /* 0x000fe400078e0a2b */
[----:B------:R-:W-:Y:S01]  /*34e0*/  FFMA.FTZ R70, R7, -UR5, R137 ;  /* 0x8000000507467c23 */ /* 0x000fe20008010089 */
[----:B------:R-:W-:Y:S01]  /*34f0*/  VIADD R46, R10, 0x59 ;  /* 0x000000590a2e7836 */ /* 0x000fe20000000000 */
[----:B------:R-:W-:Y:S01]  /*3500*/  IABS R5, R4 ;  /* 0x0000000400057213 */ /* 0x000fe20000000000 */
[----:B------:R-:W-:Y:S01]  /*3510*/  IMAD.IADD R6, R16, 0x1, -R45 ;  /* 0x0000000110067824 */ /* 0x000fe200078e0a2d */
[----:B------:R-:W-:Y:S01]  /*3520*/  IABS R4, R3 ;  /* 0x0000000300047213 */ /* 0x000fe20000000000 */
[----:B------:R-:W-:Y:S01]  /*3530*/  VIADD R47, R10, 0x60 ;  /* 0x000000600a2f7836 */ /* 0x000fe20000000000 */
[----:B------:R-:W-:Y:S01]  /*3540*/  I2FP.F32.S32 R8, R5 ;  /* 0x0000000500087245 */ /* 0x000fe20000201400 */
[C---:B------:R-:W-:Y:S01]  /*3550*/  IMAD.IADD R7, R16.reuse, 0x1, -R46 ;  /* 0x0000000110077824 */ /* 0x040fe200078e0a2e */
[----:B------:R-:W-:Y:S01]  /*3560*/  IABS R3, R6 ;  /* 0x0000000600037213 */ /* 0x000fe20000000000 */
[----:B------:R-:W-:Y:S01]  /*3570*/  IMAD.MOV.U32 R6, RZ, RZ, R4 ;  /* 0x000000ffff067224 */ /* 0x000fe200078e0004 */
[----:B------:R-:W-:Y:S01]  /*3580*/  HMMA.16816.F32.BF16 R88, R76, R52, R88 ;  /* 0x000000344c58723c */ /* 0x000fe20000041858 */
[C---:B------:R-:W-:Y:S01]  /*3590*/  IMAD.IADD R4, R16.reuse, 0x1, -R47 ;  /* 0x0000000110047824 */ /* 0x040fe200078e0a2f */
[----:B------:R-:W-:Y:S01]  /*35a0*/  IABS R5, R7 ;  /* 0x0000000700057213 */ /* 0x000fe20000000000 */
[C---:B------:R-:W-:Y:S01]  /*35b0*/  VIADD R12, R16.reuse, 0x40 ;  /* 0x00000040100c7836 */ /* 0x040fe20000000000 */
[----:B------:R-:W-:Y:S01]  /*35c0*/  I2FP.F32.S32 R7, R6 ;  /* 0x0000000600077245 */ /* 0x000fe20000201400 */
[C---:B------:R-:W-:Y:S01]  /*35d0*/  VIADD R14, R16.reuse, 0x48 ;  /* 0x00000048100e7836 */ /* 0x040fe20000000000 */
[----:B------:R-:W-:Y:S01]  /*35e0*/  I2FP.F32.S32 R6, R3 ;  /* 0x0000000300067245 */ /* 0x000fe20000201400 */
[----:B------:R-:W-:Y:S01]  /*35f0*/  VIADD R13, R16, 0x8 ;  /* 0x00000008100d7836 */ /* 0x000fe20000000000 */
[----:B------:R-:W-:Y:S01]  /*3600*/  IABS R3, R4 ;  /* 0x0000000400037213 */ /* 0x000fe20000000000 */
[----:B------:R-:W-:-:S02]  /*3610*/  IMAD.MOV.U32 R4, RZ, RZ, R5 ;  /* 0x000000ffff047224 */ /* 0x000fc400078e0005 */
[----:B------:R-:W-:Y:S01]  /*3620*/  FFMA.FTZ R132, R7, -UR5, R185 ;  /* 0x8000000507847c23 */ /* 0x000fe200080100b9 */
[----:B------:R-:W-:Y:S01]  /*3630*/  FFMA.FTZ R133, R6, -UR5, R152 ;  /* 0x8000000506857c23 */ /* 0x000fe20008010098 */
[----:B------:R-:W-:Y:S01]  /*3640*/  I2FP.F32.S32 R6, R3 ;  /* 0x0000000300067245 */ /* 0x000fe20000201400 */
[--C-:B------:R-:W-:Y:S01]  /*3650*/  IMAD.IADD R3, R12, 0x1, -R10.reuse ;  /* 0x000000010c037824 */ /* 0x100fe200078e0a0a */
[----:B------:R-:W-:Y:S01]  /*3660*/  I2FP.F32.S32 R4, R4 ;  /* 0x0000000400047245 */ /* 0x000fe20000201400 */
[----:B------:R-:W-:Y:S02]  /*3670*/  IMAD.IADD R5, R14, 0x1, -R10 ;  /* 0x000000010e057824 */ /* 0x000fe400078e0a0a */
[----:B------:R-:W-:Y:S01]  /*3680*/  FFMA.FTZ R74, R8, -UR5, R184 ;  /* 0x80000005084a7c23 */ /* 0x000fe200080100b8 */
[----:B------:R-:W-:Y:S01]  /*3690*/  FFMA.FTZ R173, R6, -UR5, R212 ;  /* 0x8000000506ad7c23 */ /* 0x000fe200080100d4 */
[----:B------:R-:W-:Y:S01]  /*36a0*/  IABS R3, R3 ;  /* 0x0000000300037213 */ /* 0x000fe20000000000 */
[----:B------:R-:W-:Y:S01]  /*36b0*/  FFMA.FTZ R172, R4, -UR5, R153 ;  /* 0x8000000504ac7c23 */ /* 0x000fe20008010099 */
[C---:B------:R-:W-:Y:S01]  /*36c0*/  IMAD.IADD R4, R13.reuse, 0x1, -R10 ;  /* 0x000000010d047824 */ /* 0x040fe200078e0a0a */
[----:B------:R-:W-:Y:S01]  /*36d0*/  IABS R6, R5 ;  /* 0x0000000500067213 */ /* 0x000fe20000000000 */
[----:B------:R-:W-:Y:S01]  /*36e0*/  IMAD.IADD R5, R12, 0x1, -R11 ;  /* 0x000000010c057824 */ /* 0x000fe200078e0a0b */
[C---:B------:R-:W-:Y:S01]  /*36f0*/  HMMA.16816.F32.BF16 R84, R76.reuse, R54, R84 ;  /* 0x000000364c54723c */ /* 0x040fe20000041854 */
[----:B------:R-:W-:Y:S01]  /*3700*/  IMAD.MOV.U32 R8, RZ, RZ, R3 ;  /* 0x000000ffff087224 */ /* 0x000fe200078e0003 */
[----:B------:R-:W-:Y:S01]  /*3710*/  IABS R7, R4 ;  /* 0x0000000400077213 */ /* 0x000fe20000000000 */
[----:B------:R-:W-:Y:S01]  /*3720*/  IMAD.IADD R4, R13, 0x1, -R11 ;  /* 0x000000010d047824 */ /* 0x000fe200078e0a0b */
[----:B------:R-:W-:Y:S01]  /*3730*/  IABS R3, R5 ;  /* 0x0000000500037213 */ /* 0x000fe20000000000 */
[----:B------:R-:W-:Y:S01]  /*3740*/  IMAD.MOV.U32 R5, RZ, RZ, R6 ;  /* 0x000000ffff057224 */ /* 0x000fe200078e0006 */
[----:B------:R-:W-:Y:S01]  /*3750*/  I2FP.F32.S32 R7, R7 ;  /* 0x0000000700077245 */ /* 0x000fe20000201400 */
[----:B------:R-:W-:Y:S01]  /*3760*/  HMMA.16816.F32.BF16 R76, R76, R182, R236 ;  /* 0x000000b64c4c723c */ /* 0x000fe200000418ec */
[----:B------:R-:W-:Y:S01]  /*3770*/  IABS R4, R4 ;  /* 0x0000000400047213 */ /* 0x000fe20000000000 */
[----:B------:R-:W-:Y:S01]  /*3780*/  VIADD R212, R205, 0x400 ;  /* 0x00000400cdd47836 */ /* 0x000fe20000000000 */
        /* <DEDUP_REMOVED lines=10> */
[C-C-:B------:R-:W-:Y:S02]  /*3830*/  IMAD.IADD R4, R13.reuse, 0x1, -R15.reuse ;  /* 0x000000010d047824 */ /* 0x140fe400078e0a0f */
        /* <DEDUP_REMOVED lines=20> */
[--C-:B------:R-:W-:Y:S01]  /*3980*/  IMAD.IADD R8, R14, 0x1, -R19.reuse ;  /* 0x000000010e087824 */ /* 0x100fe200078e0a13 */
[----:B------:R-:W-:Y:S01]  /*3990*/  I2FP.F32.S32 R4, R5 ;  /* 0x0000000500047245 */ /* 0x000fe20000201400 */
[----:B------:R-:W-:Y:S01]  /*39a0*/  FFMA.FTZ R40, R7, -UR5, R150 ;  /* 0x8000000507287c23 */ /* 0x000fe20008010096 */
[----:B------:R-:W-:Y:S01]  /*39b0*/  I2FP.F32.S32 R3, R3 ;  /* 0x0000000300037245 */ /* 0x000fe20000201400 */
[----:B------:R-:W-:Y:S01]  /*39c0*/  FFMA.FTZ R33, R6, -UR5, R104 ;  /* 0x8000000506217c23 */ /* 0x000fe20008010068 */
[----:B------:R-:W-:-:S02]  /*39d0*/  IMAD.IADD R6, R12, 0x1, -R19 ;  /* 0x000000010c067824 */ /* 0x000fc400078e0a13 */
[----:B------:R-:W-:Y:S01]  /*39e0*/  FFMA.FTZ R49, R4, -UR5, R151 ;  /* 0x8000000504317c23 */ /* 0x000fe20008010097 */
[--C-:B------:R-:W-:Y:S02]  /*39f0*/  IMAD.IADD R4, R12, 0x1, -R17.reuse ;  /* 0x000000010c047824 */ /* 0x100fe400078e0a11 */
[----:B------:R-:W-:Y:S01]  /*3a00*/  FFMA.FTZ R15, R3, -UR5, R106 ;  /* 0x80000005030f7c23 */ /* 0x000fe2000801006a */
        /* <DEDUP_REMOVED lines=12> */
[----:B------:R-:W-:Y:S02]  /*3ad0*/  I2FP.F32.S32 R5, R5 ;  /* 0x0000000500057245 */ /* 0x000fe40000201400 */
[----:B------:R-:W-:Y:S01]  /*3ae0*/  I2FP.F32.S32 R7, R7 ;  /* 0x0000000700077245 */ /* 0x000fe20000201400 */
[----:B------:R-:W-:Y:S01]  /*3af0*/  FFMA.FTZ R52, R4, -UR5, R100 ;  /* 0x8000000504347c23 */ /* 0x000fe20008010064 */
[----:B------:R-:W-:Y:S01]  /*3b00*/  I2FP.F32.S32 R3, R3 ;  /* 0x0000000300037245 */ /* 0x000fe20000201400 */
[----:B------:R-:W-:Y:S01]  /*3b10*/  IMAD.IADD R4, R13, 0x1, -R18 ;  /* 0x000000010d047824 */ /* 0x000fe200078e0a12 */
[----:B------:R-:W-:Y:S01]  /*3b20*/  I2FP.F32.S32 R6, R8 ;  /* 0x0000000800067245 */ /* 0x000fe20000201400 */
[----:B------:R-:W-:Y:S01]  /*3b30*/  FFMA.FTZ R53, R5, -UR5, R170 ;  /* 0x8000000505357c23 */ /* 0x000fe200080100aa */
[----:B------:R-:W-:Y:S01]  /*3b40*/  FFMA.FTZ R11, R7, -UR5, R107 ;  /* 0x80000005070b7c23 */ /* 0x000fe2000801006b */
[----:B------:R-:W-:Y:S01]  /*3b50*/  FFMA.FTZ R51, R3, -UR5, R102 ;  /* 0x8000000503337c23 */ /* 0x000fe20008010066 */
[----:B------:R-:W-:-:S02]  /*3b60*/  IMAD.IADD R3, R12, 0x1, -R18 ;  /* 0x000000010c037824 */ /* 0x000fc400078e0a12 */
[----:B------:R-:W-:Y:S01]  /*3b70*/  FFMA.FTZ R17, R6, -UR5, R105 ;  /* 0x8000000506117c23 */ /* 0x000fe20008010069 */
[----:B------:R-:W-:Y:S01]  /*3b80*/  IMAD.IADD R5, R14, 0x1, -R18 ;  /* 0x000000010e057824 */ /* 0x000fe200078e0a12 */
[----:B------:R-:W-:Y:S01]  /*3b90*/  IABS R6, R4 ;  /* 0x0000000400067213 */ /* 0x000fe20000000000 */
[--C-:B------:R-:W-:Y:S01]  /*3ba0*/  IMAD.IADD R7, R13, 0x1, -R20.reuse ;  /* 0x000000010d077824 */ /* 0x100fe200078e0a14 */
[----:B------:R-:W-:Y:S01]  /*3bb0*/  IABS R4, R3 ;  /* 0x0000000300047213 */ /* 0x000fe20000000000 */
[----:B------:R-:W-:Y:S01]  /*3bc0*/  IMAD.IADD R8, R12, 0x1, -R20 ;  /* 0x000000010c087824 */ /* 0x000fe200078e0a14 */
[----:B------:R-:W-:Y:S02]  /*3bd0*/  IABS R3, R5 ;  /* 0x0000000500037213 */ /* 0x000fe40000000000 */
        /* <DEDUP_REMOVED lines=8> */
[----:B------:R-:W-:-:S02]  /*3c60*/  I2FP.F32.S32 R7, R6 ;  /* 0x0000000600077245 */ /* 0x000fc40000201400 */
[----:B------:R-:W-:Y:S01]  /*3c70*/  I2FP.F32.S32 R6, R3 ;  /* 0x0000000300067245 */ /* 0x000fe20000201400 */
[----:B------:R-:W-:Y:S01]  /*3c80*/  FFMA.FTZ R44, R8, -UR5, R171 ;  /* 0x80000005082c7c23 */ /* 0x000fe200080100ab */
[----:B------:R-:W-:Y:S01]  /*3c90*/  I2FP.F32.S32 R3, R5 ;  /* 0x0000000500037245 */ /* 0x000fe20000201400 */
[----:B------:R-:W-:Y:S01]  /*3ca0*/  FFMA.FTZ R41, R7, -UR5, R101 ;  /* 0x8000000507297c23 */ /* 0x000fe20008010065 */
[----:B------:R-:W-:Y:S01]  /*3cb0*/  I2FP.F32.S32 R4, R4 ;  /* 0x0000000400047245 */ /* 0x000fe20000201400 */
[----:B------:R-:W-:Y:S02]  /*3cc0*/  IMAD.IADD R5, R12, 0x1, -R21 ;  /* 0x000000010c057824 */ /* 0x000fe400078e0a15 */
[----:B------:R-:W-:Y:S01]  /*3cd0*/  FFMA.FTZ R18, R6, -UR5, R103 ;  /* 0x8000000506127c23 */ /* 0x000fe20008010067 */
[----:B------:R-:W-:Y:S01]  /*3ce0*/  FFMA.FTZ R54, R3, -UR5, R92 ;  /* 0x8000000503367c23 */ /* 0x000fe2000801005c */
[----:B------:R-:W-:Y:S02]  /*3cf0*/  IMAD.IADD R3, R14, 0x1, -R20 ;  /* 0x000000010e037824 */ /* 0x000fe400078e0a14 */
[----:B------:R-:W-:Y:S01]  /*3d00*/  FFMA.FTZ R56, R4, -UR5, R146 ;  /* 0x8000000504387c23 */ /* 0x000fe20008010092 */
[--C-:B------:R-:W-:Y:S01]  /*3d10*/  IMAD.IADD R4, R13, 0x1, -R21.reuse ;  /* 0x000000010d047824 */ /* 0x100fe200078e0a15 */
[----:B------:R-:W-:Y:S01]  /*3d20*/  FSEL R169, R57, -INF , !P2 ;  /* 0xff80000039a97808 */ /* 0x000fe20005000000 */
[----:B------:R-:W-:Y:S01]  /*3d30*/  IMAD.IADD R7, R14, 0x1, -R21 ;  /* 0x000000010e077824 */ /* 0x000fe200078e0a15 */
[----:B------:R-:W-:Y:S01]  /*3d40*/  IABS R6, R3 ;  /* 0x0000000300067213 */ /* 0x000fe20000000000 */
[----:B------:R-:W-:Y:S01]  /*3d50*/  IMAD.IADD R8, R13, 0x1, -R22 ;  /* 0x000000010d087824 */ /* 0x000fe200078e0a16 */
        /* <DEDUP_REMOVED lines=26> */
[----:B------:R-:W-:Y:S01]  /*3f00*/  ISETP.GE.AND P2, PT, R24, UR28, PT ;  /* 0x0000001c18007c0c */ /* 0x000fe2000bf46270 */
        /* <DEDUP_REMOVED lines=17> */
[----:B------:R-:W-:Y:S01]  /*4020*/  FSEL R141, R50, -INF , !P3 ;  /* 0xff800000328d7808 */ /* 0x000fe20005800000 */
        /* <DEDUP_REMOVED lines=15> */
[----:B------:R-:W-:Y:S01]  /*4120*/  ISETP.GE.AND P5, PT, R20, UR28, PT ;  /* 0x0000001c14007c0c */ /* 0x000fe2000bfa6270 */
        /* <DEDUP_REMOVED lines=8> */
[----:B------:R-:W-:Y:S01]  /*41b0*/  FFMA.FTZ R49, R4, -UR5, R143 ;  /* 0x8000000504317c23 */ /* 0x000fe2000801008f */
[----:B------:R-:W-:Y:S02]  /*41c0*/  IMAD.IADD R4, R13, 0x1, -R26 ;  /* 0x000000010d047824 */ /* 0x000fe400078e0a1a */
[----:B------:R-:W-:Y:S01]  /*41d0*/  FFMA.FTZ R33, R3, -UR5, R85 ;  /* 0x8000000503217c23 */ /* 0x000fe20008010055 */
[----:B------:R-:W-:Y:S01]  /*41e0*/  IMAD.IADD R3, R14, 0x1, -R25 ;  /* 0x000000010e037824 */ /* 0x000fe200078e0a19 */
[----:B------:R-:W-:Y:S01]  /*41f0*/  ISETP.GE.AND P4, PT, R21, UR28, PT ;  /* 0x0000001c15007c0c */ /* 0x000fe2000bf86270 */
[----:B------:R-:W-:Y:S01]  /*4200*/  FFMA.FTZ R20, R7, -UR5, R84 ;  /* 0x8000000507147c23 */ /* 0x000fe20008010054 */
[----:B------:R-:W-:Y:S01]  /*4210*/  ISETP.GE.AND P0, PT, R19, UR28, PT ;  /* 0x0000001c13007c0c */ /* 0x000fe2000bf06270 */
[----:B------:R-:W-:Y:S01]  /*4220*/  FFMA.FTZ R21, R8, -UR5, R142 ;  /* 0x8000000508157c23 */ /* 0x000fe2000801008e */
[----:B------:R-:W-:-:S02]  /*4230*/  IMAD.IADD R7, R14, 0x1, -R26 ;  /* 0x000000010e077824 */ /* 0x000fc400078e0a1a */
[----:B------:R-:W-:Y:S01]  /*4240*/  FFMA.FTZ R19, R6, -UR5, R86 ;  /* 0x8000000506137c23 */ /* 0x000fe20008010056 */
        /* <DEDUP_REMOVED lines=18> */
[----:B------:R-:W-:Y:S01]  /*4370*/  IMAD.IADD R5, R13, 0x1, -R29 ;  /* 0x000000010d057824 */ /* 0x000fe200078e0a1d */
[----:B------:R-:W-:Y:S02]  /*4380*/  I2FP.F32.S32 R3, R3 ;  /* 0x0000000300037245 */ /* 0x000fe40000201400 */
[----:B------:R-:W-:Y:S01]  /*4390*/  FSEL R151, R58, -INF , !P3 ;  /* 0xff8000003a977808 */ /* 0x000fe20005800000 */
[----:B------:R-:W-:Y:S01]  /*43a0*/  FFMA.FTZ R40, R4, -UR5, R163 ;  /* 0x8000000504287c23 */ /* 0x000fe200080100a3 */
[----:B------:R-:W-:Y:S01]  /*43b0*/  FSEL R170, R32, -INF , !P3 ;  /* 0xff80000020aa7808 */ /* 0x000fe20005800000 */
[----:B------:R-:W-:Y:S01]  /*43c0*/  IMAD.IADD R4, R12, 0x1, -R27 ;  /* 0x000000010c047824 */ /* 0x000fe200078e0a1b */
[----:B------:R-:W-:Y:S01]  /*43d0*/  ISETP.GE.AND P1, PT, R23, UR28, PT ;  /* 0x0000001c17007c0c */ /* 0x000fe2000bf26270 */
[----:B------:R-:W-:Y:S01]  /*43e0*/  FFMA.FTZ R23, R6, -UR5, R112 ;  /* 0x8000000506177c23 */ /* 0x000fe20008010070 */
[----:B------:R-:W-:Y:S01]  /*43f0*/  FSEL R165, R18, -INF , !P6 ;  /* 0xff80000012a57808 */ /* 0x000fe20007000000 */
[----:B------:R-:W-:Y:S01]  /*4400*/  FFMA.FTZ R18, R3, -UR5, R114 ;  /* 0x8000000503127c23 */ /* 0x000fe20008010072 */
[----:B------:R-:W-:Y:S01]  /*4410*/  ISETP.GE.AND P3, PT, R22, UR28, PT ;  /* 0x0000001c16007c0c */ /* 0x000fe2000bf66270 */
[----:B------:R-:W-:Y:S01]  /*4420*/  FFMA.FTZ R22, R8, -UR5, R87 ;  /* 0x8000000508167c23 */ /* 0x000fe20008010057 */
[----:B------:R-:W-:Y:S01]  /*4430*/  IMAD.IADD R3, R14, 0x1, -R27 ;  /* 0x000000010e037824 */ /* 0x000fe200078e0a1b */
[----:B------:R-:W-:Y:S01]  /*4440*/  FSEL R156, R60, -INF , !P6 ;  /* 0xff8000003c9c7808 */ /* 0x000fe20007000000 */
[--C-:B------:R-:W-:Y:S01]  /*4450*/  IMAD.IADD R6, R12, 0x1, -R29.reuse ;  /* 0x000000010c067824 */ /* 0x100fe200078e0a1d */
[----:B------:R-:W-:Y:S01]  /*4460*/  FSEL R126, R44, -INF , !P6 ;  /* 0xff8000002c7e7808 */ /* 0x000fe20007000000 */
[----:B------:R-:W-:Y:S01]  /*4470*/  IMAD.IADD R8, R14, 0x1, -R29 ;  /* 0x000000010e087824 */ /* 0x000fe200078e0a1d */
[----:B------:R-:W-:-:S02]  /*4480*/  FSEL R136, R41, -INF , !P6 ;  /* 0xff80000029887808 */ /* 0x000fc40007000000 */
[----:B------:R-:W-:Y:S01]  /*4490*/  ISETP.GE.AND P6, PT, R26, UR28, PT ;  /* 0x0000001c1a007c0c */ /* 0x000fe2000bfc6270 */
[----:B------:R-:W-:Y:S01]  /*44a0*/  FFMA.FTZ R26, R7, -UR5, R162 ;  /* 0x80000005071a7c23 */ /* 0x000fe200080100a2 */
        /* <DEDUP_REMOVED lines=11> */
[----:B------:R-:W-:Y:S01]  /*4560*/  FFMA.FTZ R32, R4, -UR5, R80 ;  /* 0x8000000504207c23 */ /* 0x000fe20008010050 */
[----:B------:R-:W-:Y:S01]  /*4570*/  I2FP.F32.S32 R3, R3 ;  /* 0x0000000300037245 */ /* 0x000fe20000201400 */
[----:B------:R-:W-:Y:S01]  /*4580*/  IMAD.IADD R4, R13, 0x1, -R28 ;  /* 0x000000010d047824 */ /* 0x000fe200078e0a1c */
[----:B------:R-:W-:Y:S01]  /*4590*/  FSEL R150, R63, -INF , !P5 ;  /* 0xff8000003f967808 */ /* 0x000fe20006800000 */
[----:B------:R-:W-:Y:S01]  /*45a0*/  FFMA.FTZ R17, R6, -UR5, R113 ;  /* 0x8000000506117c23 */ /* 0x000fe20008010071 */
[----:B------:R-:W-:Y:S01]  /*45b0*/  FSEL R120, R56, -INF , !P5 ;  /* 0xff80000038787808 */ /* 0x000fe20006800000 */
[--C-:B------:R-:W-:Y:S01]  /*45c0*/  IMAD.IADD R6, R13, 0x1, -R30.reuse ;  /* 0x000000010d067824 */ /* 0x100fe200078e0a1e */
[----:B------:R-:W-:Y:S01]  /*45d0*/  FSEL R124, R54, -INF , !P5 ;  /* 0xff800000367c7808 */ /* 0x000fe20006800000 */
[----:B------:R-:W-:Y:S01]  /*45e0*/  IMAD.IADD R8, R12, 0x1, -R30 ;  /* 0x000000010c087824 */ /* 0x000fe200078e0a1e */
[----:B------:R-:W-:-:S02]  /*45f0*/  FSEL R147, R35, -INF , !P5 ;  /* 0xff80000023937808 */ /* 0x000fc40006800000 */
[----:B------:R-:W-:Y:S01]  /*4600*/  ISETP.GE.AND P5, PT, R27, UR28, PT ;  /* 0x0000001c1b007c0c */ /* 0x000fe2000bfa6270 */
[----:B------:R-:W-:Y:S01]  /*4610*/  FFMA.FTZ R27, R3, -UR5, R82 ;  /* 0x80000005031b7c23 */ /* 0x000fe20008010052 */
[----:B------:R-:W-:Y:S01]  /*4620*/  I2FP.F32.S32 R7, R7 ;  /* 0x0000000700077245 */ /* 0x000fe20000201400 */
[----:B------:R-:W-:Y:S01]  /*4630*/  IMAD.IADD R3, R12, 0x1, -R28 ;  /* 0x000000010c037824 */ /* 0x000fe200078e0a1c */
[----:B------:R-:W-:Y:S01]  /*4640*/  FSEL R145, R34, -INF , !P4 ;  /* 0xff80000022917808 */ /* 0x000fe20006000000 */
[----:B------:R-:W-:Y:S01]  /*4650*/  FFMA.FTZ R34, R5, -UR5, R138 ;  /* 0x8000000505227c23 */ /* 0x000fe2000801008a */
[----:B------:R-:W-:Y:S02]  /*4660*/  IMAD.IADD R5, R14, 0x1, -R28 ;  /* 0x000000010e057824 */ /* 0x000fe400078e0a1c */
[----:B------:R-:W-:Y:S01]  /*4670*/  FFMA.FTZ R11, R7, -UR5, R115 ;  /* 0x80000005070b7c23 */ /* 0x000fe20008010073 */
        /* <DEDUP_REMOVED lines=18> */
[----:B------:R-:W-:Y:S01]  /*47a0*/  FSEL R130, R53, -INF , !P0 ;  /* 0xff80000035827808 */ /* 0x000fe20004000000 */
[----:B------:R-:W-:Y:S01]  /*47b0*/  FFMA.FTZ R41, R3, -UR5, R192 ;  /* 0x8000000503297c23 */ /* 0x000fe200080100c0 */
[----:B------:R-:W-:Y:S01]  /*47c0*/  IMAD.IADD R3, R14, 0x1, -R30 ;  /* 0x000000010e037824 */ /* 0x000fe200078e0a1e */
[----:B------:R-:W-:Y:S01]  /*47d0*/  FSEL R137, R52, -INF , !P0 ;  /* 0xff80000034897808 */ /* 0x000fe20004000000 */
[----:B------:R-:W-:Y:S01]  /*47e0*/  IMAD.IADD R4, R13, 0x1, -R31 ;  /* 0x000000010d047824 */ /* 0x000fe200078e0a1f */
[----:B------:R-:W-:-:S02]  /*47f0*/  FSEL R166, R51, -INF , !P0 ;  /* 0xff80000033a67808 */ /* 0x000fc40004000000 */
[----:B------:R-:W-:Y:S01]  /*4800*/  FSEL R114, R15, -INF , !P3 ;  /* 0xff8000000f727808 */ /* 0x000fe20005800000 */
[----:B------:R-:W-:Y:S01]  /*4810*/  FFMA.FTZ R15, R7, -UR5, R81 ;  /* 0x80000005070f7c23 */ /* 0x000fe20008010051 */
[----:B------:R-:W-:Y:S01]  /*4820*/  ISETP.GE.AND P0, PT, R25, UR28, PT ;  /* 0x0000001c19007c0c */ /* 0x000fe2000bf06270 */
[----:B------:R-:W-:Y:S01]  /*4830*/  FFMA.FTZ R25, R8, -UR5, R139 ;  /* 0x8000000508197c23 */ /* 0x000fe2000801008b */
[----:B------:R-:W-:Y:S01]  /*4840*/  FSEL R138, R9, -INF , !P3 ;  /* 0xff800000098a7808 */ /* 0x000fe20005800000 */
[----:B------:R-:W-:Y:S02]  /*4850*/  IMAD.IADD R7, R14, 0x1, -R31 ;  /* 0x000000010e077824 */ /* 0x000fe400078e0a1f */
[----:B------:R-:W-:Y:S01]  /*4860*/  FFMA.FTZ R9, R6, -UR5, R83 ;  /* 0x8000000506097c23 */ /* 0x000fe20008010053 */
        /* <DEDUP_REMOVED lines=20> */
[--C-:B------:R-:W-:Y:S01]  /*49b0*/  IMAD.IADD R5, R13, 0x1, -R38.reuse ;  /* 0x000000010d057824 */ /* 0x100fe200078e0a26 */
        /* <DEDUP_REMOVED lines=20> */
[----:B------:R-:W-:Y:S01]  /*4b00*/  IMAD.IADD R8, R12, 0x1, -R43 ;  /* 0x000000010c087824 */ /* 0x000fe200078e0a2b */
[----:B------:R-:W-:Y:S01]  /*4b10*/  I2FP.F32.S32 R3, R3 ;  /* 0x0000000300037245 */ /* 0x000fe20000201400 */
[----:B------:R-:W-:Y:S01]  /*4b20*/  FFMA.FTZ R35, R5, -UR5, R135 ;  /* 0x8000000505237c23 */ /* 0x000fe20008010087 */
[----:B------:R-:W-:Y:S01]  /*4b30*/  FSEL R158, R65, -INF , !P1 ;  /* 0xff800000419e7808 */ /* 0x000fe20004800000 */
[----:B------:R-:W-:Y:S01]  /*4b40*/  IMAD.IADD R5, R14, 0x1, -R37 ;  /* 0x000000010e057824 */ /* 0x000fe200078e0a25 */
[----:B------:R-:W-:Y:S01]  /*4b50*/  FSEL R101, R33, -INF , !P0 ;  /* 0xff80000021657808 */ /* 0x000fe20004000000 */
[----:B------:R-:W-:Y:S01]  /*4b60*/  FFMA.FTZ R33, R4, -UR5, R189 ;  /* 0x8000000504217c23 */ /* 0x000fe200080100bd */
[----:B------:R-:W-:Y:S01]  /*4b70*/  ISETP.GE.AND P1, PT, R31, UR28, PT ;  /* 0x0000001c1f007c0c */ /* 0x000fe2000bf26270 */
[----:B------:R-:W-:Y:S01]  /*4b80*/  FFMA.FTZ R31, R3, -UR5, R191 ;  /* 0x80000005031f7c23 */ /* 0x000fe200080100bf */
[----:B------:R-:W-:Y:S01]  /*4b90*/  I2FP.F32.S32 R7, R7 ;  /* 0x0000000700077245 */ /* 0x000fe20000201400 */
[--C-:B------:R-:W-:Y:S01]  /*4ba0*/  IMAD.IADD R4, R13, 0x1, -R37.reuse ;  /* 0x000000010d047824 */ /* 0x100fe200078e0a25 */
[----:B------:R-:W-:Y:S01]  /*4bb0*/  FSEL R148, R62, -INF , !P4 ;  /* 0xff8000003e947808 */ /* 0x000fe20006000000 */
[----:B------:R-:W-:Y:S01]  /*4bc0*/  IMAD.IADD R3, R12, 0x1, -R37 ;  /* 0x000000010c037824 */ /* 0x000fe200078e0a25 */
[----:B------:R-:W-:-:S02]  /*4bd0*/  FSEL R122, R39, -INF , !P4 ;  /* 0xff800000277a7808 */ /* 0x000fc40006000000 */
[----:B------:R-:W-:Y:S01]  /*4be0*/  ISETP.GE.AND P4, PT, R29, UR28, PT ;  /* 0x0000001c1d007c0c */ /* 0x000fe2000bf86270 */
[----:B------:R-:W-:Y:S01]  /*4bf0*/  FFMA.FTZ R29, R6, -UR5, R188 ;  /* 0x80000005061d7c23 */ /* 0x000fe200080100bc */
[----:B------:R-:W-:Y:S01]  /*4c00*/  FSEL R162, R64, -INF , !P3 ;  /* 0xff80000040a27808 */ /* 0x000fe20005800000 */
[----:B------:R-:W-:Y:S01]  /*4c10*/  IMAD.IADD R6, R13, 0x1, -R43 ;  /* 0x000000010d067824 */ /* 0x000fe200078e0a2b */
[----:B------:R-:W-:Y:S02]  /*4c20*/  FSEL R109, R55, -INF , !P3 ;  /* 0xff800000376d7808 */ /* 0x000fe40005800000 */
[----:B------:R-:W-:Y:S01]  /*4c30*/  ISETP.GE.AND P3, PT, R28, UR28, PT ;  /* 0x0000001c1c007c0c */ /* 0x000fe2000bf66270 */
        /* <DEDUP_REMOVED lines=17> */
[----:B------:R-:W-:Y:S01]  /*4d50*/  I2FP.F32.S32 R7, R7 ;  /* 0x0000000700077245 */ /* 0x000fe20000201400 */
[----:B------:R-:W-:Y:S01]  /*4d60*/  FFMA.FTZ R40, R4, -UR5, R187 ;  /* 0x8000000504287c23 */ /* 0x000fe200080100bb */
[----:B------:R-:W-:Y:S01]  /*4d70*/  FSEL R95, R17, -INF , !P5 ;  /* 0xff800000115f7808 */ /* 0x000fe20006800000 */
[----:B------:R-:W-:Y:S01]  /*4d80*/  FFMA.FTZ R39, R3, -UR5, R209 ;  /* 0x8000000503277c23 */ /* 0x000fe200080100d1 */
[----:B------:R-:W-:Y:S01]  /*4d90*/  FSEL R111, R11, -INF , !P5 ;  /* 0xff8000000b6f7808 */ /* 0x000fe20006800000 */
[----:B------:R-:W-:Y:S01]  /*4da0*/  IMAD.IADD R3, R14, 0x1, -R43 ;  /* 0x000000010e037824 */ /* 0x000fe200078e0a2b */
[----:B------:R-:W-:Y:S01]  /*4db0*/  FSEL R142, R68, -INF , !P6 ;  /* 0xff800000448e7808 */ /* 0x000fe20007000000 */
[----:B------:R-:W-:Y:S01]  /*4dc0*/  IMAD.IADD R4, R13, 0x1, -R45 ;  /* 0x000000010d047824 */ /* 0x000fe200078e0a2d */
[----:B------:R-:W-:Y:S01]  /*4dd0*/  FSEL R96, R26, -INF , !P6 ;  /* 0xff8000001a607808 */ /* 0x000fe20007000000 */
[----:B------:R-:W-:Y:S01]  /*4de0*/  VIADD R209, R205, 0x1000 ;  /* 0x00001000cdd17836 */ /* 0x000fe20000000000 */
[----:B------:R-:W-:-:S02]  /*4df0*/  FSEL R99, R23, -INF , !P6 ;  /* 0xff80000017637808 */ /* 0x000fc40007000000 */
[----:B------:R-:W-:Y:S02]  /*4e00*/  FSEL R119, R18, -INF , !P6 ;  /* 0xff80000012777808 */ /* 0x000fe40007000000 */
[----:B------:R-:W-:Y:S01]  /*4e10*/  ISETP.GE.AND P5, PT, R37, UR28, PT ;  /* 0x0000001c25007c0c */ /* 0x000fe2000bfa6270 */
[----:B------:R-:W-:Y:S01]  /*4e20*/  FFMA.FTZ R37, R7, -UR5, R208 ;  /* 0x8000000507257c23 */ /* 0x000fe200080100d0 */
[----:B------:R-:W-:Y:S01]  /*4e30*/  FSEL R143, R67, -INF , !P0 ;  /* 0xff800000438f7808 */ /* 0x000fe20004000000 */
[----:B------:R-:W-:Y:S01]  /*4e40*/  IMAD.IADD R7, R14, 0x1, -R45 ;  /* 0x000000010e077824 */ /* 0x000fe200078e0a2d */
[----:B------:R-:W-:Y:S01]  /*4e50*/  FSEL R97, R49, -INF , !P0 ;  /* 0xff80000031617808 */ /* 0x000fe20004000000 */
[----:B------:R-:W-:Y:S01]  /*4e60*/  VIADD R208, R205, 0x1400 ;  /* 0x00001400cdd07836 */ /* 0x000fe20000000000 */
[----:B------:R-:W-:Y:S02]  /*4e70*/  FSEL R121, R22, -INF , !P0 ;  /* 0xff80000016797808 */ /* 0x000fe40004000000 */
[----:B------:R-:W-:Y:S01]  /*4e80*/  ISETP.GE.AND P6, PT, R38, UR28, PT ;  /* 0x0000001c26007c0c */ /* 0x000fe2000bfc6270 */
[----:B------:R-:W-:Y:S01]  /*4e90*/  FFMA.FTZ R38, R8, -UR5, R186 ;  /* 0x8000000508267c23 */ /* 0x000fe200080100ba */
[----:B------:R-:W-:Y:S01]  /*4ea0*/  ISETP.GE.AND P0, PT, R36, UR28, PT ;  /* 0x0000001c24007c0c */ /* 0x000fe2000bf06270 */
[----:B------:R-:W-:Y:S01]  /*4eb0*/  FFMA.FTZ R36, R6, -UR5, R210 ;  /* 0x8000000506247c23 */ /* 0x000fe200080100d2 */
[----:B------:R-:W-:Y:S01]  /*4ec0*/  IMAD.IADD R8, R13, 0x1, -R46 ;  /* 0x000000010d087824 */ /* 0x000fe200078e0a2e */
[----:B------:R-:W-:Y:S01]  /*4ed0*/  IABS R6, R3 ;  /* 0x0000000300067213 */ /* 0x000fe20000000000 */
[----:B------:R-:W-:Y:S01]  /*4ee0*/  VIADD R210, R205, 0xc00 ;  /* 0x00000c00cdd27836 */ /* 0x000fe20000000000 */
        /* <DEDUP_REMOVED lines=20> */
[----:B------:R-:W-:Y:S02]  /*5030*/  IMAD.IADD R4, R12, 0x1, -R46 ;  /* 0x000000010c047824 */ /* 0x000fe400078e0a2e */
[----:B------:R-:W-:Y:S01]  /*5040*/  FFMA.FTZ R27, R3, -UR5, R198 ;  /* 0x80000005031b7c23 */ /* 0x000fe200080100c6 */
[----:B------:R-:W-:Y:S01]  /*5050*/  ISETP.GE.AND P2, PT, R30, UR28, PT ;  /* 0x0000001c1e007c0c */ /* 0x000fe2000bf46270 */
[----:B------:R-:W-:Y:S01]  /*5060*/  IMAD.IADD R3, R14, 0x1, -R46 ;  /* 0x000000010e037824 */ /* 0x000fe200078e0a2e */
[----:B------:R-:W-:Y:S01]  /*5070*/  FSEL R87, R34, -INF , !P4 ;  /* 0xff80000022577808 */ /* 0x000fe20006000000 */
[----:B------:R-:W-:Y:S01]  /*5080*/  FFMA.FTZ R30, R6, -UR5, R196 ;  /* 0x80000005061e7c23 */ /* 0x000fe200080100c4 */
[----:B------:R-:W-:Y:S01]  /*5090*/  FSEL R90, R32, -INF , !P4 ;  /* 0xff800000205a7808 */ /* 0x000fe20006000000 */
[----:B------:R-:W-:Y:S01]  /*50a0*/  FFMA.FTZ R34, R8, -UR5, R211 ;  /* 0x8000000508227c23 */ /* 0x000fe200080100d3 */
[----:B------:R-:W-:-:S02]  /*50b0*/  IMAD.IADD R6, R12, 0x1, -R47 ;  /* 0x000000010c067824 */ /* 0x000fc400078e0a2f */
[----:B------:R-:W-:Y:S01]  /*50c0*/  FFMA.FTZ R32, R7, -UR5, R154 ;  /* 0x8000000507207c23 */ /* 0x000fe2000801009a */
[----:B------:R-:W-:Y:S01]  /*50d0*/  IMAD.IADD R8, R14, 0x1, -R47 ;  /* 0x000000010e087824 */ /* 0x000fe200078e0a2f */
[----:B------:R-:W-:Y:S01]  /*50e0*/  IABS R7, R4 ;  /* 0x0000000400077213 */ /* 0x000fe20000000000 */
[----:B------:R-:W-:Y:S01]  /*50f0*/  VIADD R211, R205, 0x800 ;  /* 0x00000800cdd37836 */ /* 0x000fe20000000000 */
        /* <DEDUP_REMOVED lines=10> */
[----:B------:R-:W-:-:S02]  /*51a0*/  I2FP.F32.S32 R7, R7 ;  /* 0x0000000700077245 */ /* 0x000fc40000201400 */
[----:B------:R-:W-:Y:S01]  /*51b0*/  FSEL R88, R15, -INF , !P3 ;  /* 0xff8000000f587808 */ /* 0x000fe20005800000 */
[----:B------:R-:W-:Y:S01]  /*51c0*/  FFMA.FTZ R18, R6, -UR5, R197 ;  /* 0x8000000506127c23 */ /* 0x000fe200080100c5 */
[----:B------:R-:W-:Y:S01]  /*51d0*/  I2FP.F32.S32 R5, R5 ;  /* 0x0000000500057245 */ /* 0x000fe20000201400 */
[----:B------:R-:W-:Y:S01]  /*51e0*/  FFMA.FTZ R17, R7, -UR5, R199 ;  /* 0x8000000507117c23 */ /* 0x000fe200080100c7 */
[C---:B------:R-:W-:Y:S01]  /*51f0*/  VIADD R7, R10.reuse, 0x69 ;  /* 0x000000690a077836 */ /* 0x040fe20000000000 */
[----:B------:R-:W-:Y:S01]  /*5200*/  I2FP.F32.S32 R3, R3 ;  /* 0x0000000300037245 */ /* 0x000fe20000201400 */
[----:B------:R-:W-:Y:S01]  /*5210*/  VIADD R6, R10, 0x70 ;  /* 0x000000700a067836 */ /* 0x000fe20000000000 */
[----:B------:R-:W-:Y:S01]  /*5220*/  FSEL R100, R20, -INF , !P2 ;  /* 0xff80000014647808 */ /* 0x000fe20005000000 */
[--C-:B------:R-:W-:Y:S01]  /*5230*/  IMAD.IADD R15, R16, 0x1, -R7.reuse ;  /* 0x00000001100f7824 */ /* 0x100fe200078e0a07 */
[----:B------:R-:W-:Y:S01]  /*5240*/  FSEL R103, R9, -INF , !P3 ;  /* 0xff80000009677808 */ /* 0x000fe20005800000 */
[----:B------:R-:W-:Y:S01]  /*5250*/  FFMA.FTZ R20, R4, -UR5, R216 ;  /* 0x8000000504147c23 */ /* 0x000fe200080100d8 */
[----:B------:R-:W-:Y:S01]  /*5260*/  FSEL R125, R72, -INF , !P2 ;  /* 0xff800000487d7808 */ /* 0x000fe20005000000 */
[----:B------:R-:W-:Y:S01]  /*5270*/  VIADD R9, R10, 0x61 ;  /* 0x000000610a097836 */ /* 0x000fe20000000000 */
[----:B------:R-:W-:Y:S01]  /*5280*/  FSEL R82, R42, -INF , !P2 ;  /* 0xff8000002a527808 */ /* 0x000fe20005000000 */
[----:B------:R-:W-:Y:S01]  /*5290*/  VIADD R4, R10, 0x78 ;  /* 0x000000780a047836 */ /* 0x000fe20000000000 */
[----:B------:R-:W-:Y:S01]  /*52a0*/  FSEL R83, R41, -INF , !P2 ;  /* 0xff80000029537808 */ /* 0x000fe20005000000 */
[----:B------:R-:W-:Y:S01]  /*52b0*/  IMAD.IADD R11, R16, 0x1, -R8 ;  /* 0x00000001100b7824 */ /* 0x000fe200078e0a08 */
[----:B------:R-:W-:Y:S01]  /*52c0*/  FSEL R115, R74, -INF , !P5 ;  /* 0xff8000004a737808 */ /* 0x000fe20006800000 */
[--C-:B------:R-:W-:Y:S01]  /*52d0*/  IMAD.IADD R50, R12, 0x1, -R4.reuse ;  /* 0x000000010c327824 */ /* 0x100fe200078e0a04 */
[----:B------:R-:W-:Y:S01]  /*52e0*/  FSEL R62, R38, -INF , !P5 ;  /* 0xff800000263e7808 */ /* 0x000fe20006800000 */
[--C-:B------:R-:W-:Y:S01]  /*52f0*/  IMAD.IADD R38, R12, 0x1, -R7.reuse ;  /* 0x000000010c267824 */ /* 0x100fe200078e0a07 */
[----:B------:R-:W-:Y:S01]  /*5300*/  FSEL R67, R37, -INF , !P5 ;  /* 0xff80000025437808 */ /* 0x000fe20006800000 */
[--C-:B------:R-:W-:Y:S01]  /*5310*/  IMAD.IADD R37, R14, 0x1, -R7.reuse ;  /* 0x000000010e257824 */ /* 0x100fe200078e0a07 */
[----:B------:R-:W-:Y:S01]  /*5320*/  FSEL R91, R36, -INF , !P5 ;  /* 0xff800000245b7808 */ /* 0x000fe20006800000 */
[----:B------:R-:W-:Y:S01]  /*5330*/  IMAD.IADD R36, R13, 0x1, -R7 ;  /* 0x000000010d247824 */ /* 0x000fe200078e0a07 */
[----:B------:R-:W-:Y:S01]  /*5340*/  ISETP.GE.AND P2, PT, R46, UR28, PT ;  /* 0x0000001c2e007c0c */ /* 0x000fe2000bf46270 */
[----:B------:R-:W-:Y:S01]  /*5350*/  IMAD.IADD R46, R14, 0x1, -R4 ;  /* 0x000000010e2e7824 */ /* 0x000fe200078e0a04 */
[----:B------:R-:W-:Y:S01]  /*5360*/  ISETP.GE.AND P5, PT, R7, UR28, PT ;  /* 0x0000001c07007c0c */ /* 0x000fe2000bfa6270 */
[----:B------:R-:W-:Y:S01]  /*5370*/  IMAD.IADD R22, R16, 0x1, -R6 ;  /* 0x0000000110167824 */ /* 0x000fe200078e0a06 */
[----:B------:R-:W-:Y:S01]  /*5380*/  FSEL R81, R21, -INF , !P1 ;  /* 0xff80000015517808 */ /* 0x000fe20004800000 */
[----:B------:R-:W-:Y:S01]  /*5390*/  FFMA.FTZ R21, R5, -UR5, R214 ;  /* 0x8000000505157c23 */ /* 0x000fe200080100d6 */
[----:B------:R-:W-:Y:S01]  /*53a0*/  FSEL R98, R19, -INF , !P1 ;  /* 0xff80000013627808 */ /* 0x000fe20004800000 */
[----:B------:R-:W-:Y:S01]  /*53b0*/  FFMA.FTZ R19, R3, -UR5, R218 ;  /* 0x8000000503137c23 */ /* 0x000fe200080100da */
[----:B------:R-:W-:Y:S01]  /*53c0*/  IABS R7, R15 ;  /* 0x0000000f00077213 */ /* 0x000fe20000000000 */
[C---:B------:R-:W-:Y:S01]  /*53d0*/  VIADD R5, R10.reuse, 0x71 ;  /* 0x000000710a057836 */ /* 0x040fe20000000000 */
[----:B------:R-:W-:Y:S01]  /*53e0*/  FSEL R131, R71, -INF , !P4 ;  /* 0xff80000047837808 */ /* 0x000fe20006000000 */
[----:B------:R-:W-:Y:S01]  /*53f0*/  VIADD R3, R10, 0x79 ;  /* 0x000000790a037836 */ /* 0x000fe20000000000 */
[----:B------:R-:W-:Y:S01]  /*5400*/  FSEL R129, R70, -INF , !P3 ;  /* 0xff80000046817808 */ /* 0x000fe20005800000 */
[C---:B------:R-:W-:Y:S01]  /*5410*/  IMAD.IADD R10, R16.reuse, 0x1, -R9 ;  /* 0x00000001100a7824 */ /* 0x040fe200078e0a09 */
[----:B------:R-:W-:Y:S01]  /*5420*/  FSEL R64, R25, -INF , !P3 ;  /* 0xff80000019407808 */ /* 0x000fe20005800000 */
[----:B------:R-:W-:Y:S01]  /*5430*/  IMAD.IADD R23, R16, 0x1, -R5 ;  /* 0x0000000110177824 */ /* 0x000fe200078e0a05 */
[----:B------:R-:W-:Y:S01]  /*5440*/  ISETP.GE.AND P4, PT, R43, UR28, PT ;  /* 0x0000001c2b007c0c */ /* 0x000fe2000bf86270 */
[----:B------:R-:W-:Y:S01]  /*5450*/  IMAD.IADD R43, R14, 0x1, -R6 ;  /* 0x000000010e2b7824 */ /* 0x000fe200078e0a06 */
[----:B------:R-:W-:Y:S01]  /*5460*/  ISETP.GE.AND P3, PT, R45, UR28, PT ;  /* 0x0000001c2d007c0c */ /* 0x000fe2000bf66270 */
[C---:B------:R-:W-:Y:S01]  /*5470*/  IMAD.IADD R25, R13.reuse, 0x1, -R9 ;  /* 0x000000010d197824 */ /* 0x040fe200078e0a09 */
[----:B------:R-:W-:Y:S01]  /*5480*/  FSEL R80, R24, -INF , !P1 ;  /* 0xff80000018507808 */ /* 0x000fe20004800000 */
[--C-:B------:R-:W-:Y:S01]  /*5490*/  IMAD.IADD R24, R16, 0x1, -R4.reuse ;  /* 0x0000000110187824 */ /* 0x100fe200078e0a04 */
[----:B------:R-:W-:Y:S01]  /*54a0*/  FSEL R68, R44, -INF , !P0 ;  /* 0xff8000002c447808 */ /* 0x000fe20004000000 */
[C---:B------:R-:W-:Y:S01]  /*54b0*/  IMAD.IADD R44, R13.reuse, 0x1, -R4 ;  /* 0x000000010d2c7824 */ /* 0x040fe200078e0a04 */
        /* <DEDUP_REMOVED lines=9> */
[----:B------:R-:W-:Y:S01]  /*5550*/  IMAD.MOV.U32 R4, RZ, RZ, R7 ;  /* 0x000000ffff047224 */ /* 0x000fe200078e0007 */
[----:B------:R-:W-:-:S02]  /*5560*/  FSEL R113, R132, -INF , !P4 ;  /* 0xff80000084717808 */ /* 0x000fc40006000000 */
[----:B------:R-:W-:Y:S01]  /*5570*/  FSEL R60, R40, -INF , !P4 ;  /* 0xff800000283c7808 */ /* 0x000fe20006000000 */
[C-C-:B------:R-:W-:Y:S01]  /*5580*/  IMAD.IADD R40, R12.reuse, 0x1, -R5.reuse ;  /* 0x000000010c287824 */ /* 0x140fe200078e0a05 */
[----:B------:R-:W-:Y:S01]  /*5590*/  FSEL R63, R39, -INF , !P4 ;  /* 0xff800000273f7808 */ /* 0x000fe20006000000 */
[--C-:B------:R-:W-:Y:S01]  /*55a0*/  IMAD.IADD R39, R12, 0x1, -R6.reuse ;  /* 0x000000010c277824 */ /* 0x100fe200078e0a06 */
[----:B------:R-:W-:Y:S01]  /*55b0*/  FSEL R89, R34, -INF , !P4 ;  /* 0xff80000022597808 */ /* 0x000fe20006000000 */
[----:B------:R-:W-:Y:S01]  /*55c0*/  IMAD.IADD R34, R13, 0x1, -R6 ;  /* 0x000000010d227824 */ /* 0x000fe200078e0a06 */
[----:B------:R-:W-:Y:S02]  /*55d0*/  FSEL R112, R133, -INF , !P3 ;  /* 0xff80000085707808 */ /* 0x000fe40005800000 */
[----:B------:R-:W-:Y:S01]  /*55e0*/  FSEL R59, R32, -INF , !P3 ;  /* 0xff800000203b7808 */ /* 0x000fe20005800000 */
[----:B------:R-:W-:Y:S01]  /*55f0*/  IMAD.IADD R32, R14, 0x1, -R5 ;  /* 0x000000010e207824 */ /* 0x000fe200078e0a05 */
[----:B------:R-:W-:-:S02]  /*5600*/  FSEL R61, R30, -INF , !P3 ;  /* 0xff8000001e3d7808 */ /* 0x000fc40005800000 */
[----:B------:R-:W-:Y:S01]  /*5610*/  FSEL R86, R27, -INF , !P3 ;  /* 0xff8000001b567808 */ /* 0x000fe20005800000 */
[----:B------:R-:W-:Y:S01]  /*5620*/  IMAD.IADD R27, R13, 0x1, -R5 ;  /* 0x000000010d1b7824 */ /* 0x000fe200078e0a05 */
[----:B------:R-:W-:Y:S02]  /*5630*/  ISETP.GE.AND P4, PT, R6, UR28, PT ;  /* 0x0000001c06007c0c */ /* 0x000fe4000bf86270 */
[----:B------:R-:W-:Y:S02]  /*5640*/  ISETP.GE.AND P3, PT, R5, UR28, PT ;  /* 0x0000001c05007c0c */ /* 0x000fe4000bf66270 */
[----:B------:R-:W-:Y:S02]  /*5650*/  IABS R6, R10 ;  /* 0x0000000a00067213 */ /* 0x000fe40000000000 */
[----:B------:R-:W-:Y:S02]  /*5660*/  IABS R5, R11 ;  /* 0x0000000b00057213 */ /* 0x000fe40000000000 */
[----:B------:R-:W-:-:S02]  /*5670*/  FSEL R123, R73, -INF , !P1 ;  /* 0xff800000497b7808 */ /* 0x000fc40004800000 */
[----:B------:R-:W-:Y:S02]  /*5680*/  I2FP.F32.S32 R4, R4 ;  /* 0x0000000400047245 */ /* 0x000fe40000201400 */
[----:B------:R-:W-:Y:S02]  /*5690*/  ISETP.GE.AND P1, PT, R47, UR28, PT ;  /* 0x0000001c2f007c0c */ /* 0x000fe4000bf26270 */
[----:B------:R-:W-:Y:S01]  /*56a0*/  I2FP.F32.S32 R6, R6 ;  /* 0x0000000600067245 */ /* 0x000fe20000201400 */
[----:B------:R-:W-:Y:S01]  /*56b0*/  FFMA.FTZ R51, R4, -UR5, R229 ;  /* 0x8000000504337c23 */ /* 0x000fe200080100e5 */
[----:B------:R-:W-:Y:S02]  /*56c0*/  I2FP.F32.S32 R5, R5 ;  /* 0x0000000500057245 */ /* 0x000fe40000201400 */
[----:B------:R-:W-:Y:S01]  /*56d0*/  FSEL R108, R173, -INF , !P1 ;  /* 0xff800000ad6c7808 */ /* 0x000fe20004800000 */
[----:B------:R-:W-:Y:S01]  /*56e0*/  FFMA.FTZ R47, R6, -UR5, R213 ;  /* 0x80000005062f7c23 */ /* 0x000fe200080100d5 */
[----:B------:R-:W-:Y:S01]  /*56f0*/  FSEL R53, R21, -INF , !P1 ;  /* 0xff80000015357808 */ /* 0x000fe20004800000 */
[----:B------:R-:W-:Y:S01]  /*5700*/  FFMA.FTZ R52, R5, -UR5, R228 ;  /* 0x8000000505347c23 */ /* 0x000fe200080100e4 */
[----:B------:R-:W-:-:S02]  /*5710*/  FSEL R54, R20, -INF , !P1 ;  /* 0xff80000014367808 */ /* 0x000fc40004800000 */
[----:B------:R-:W-:Y:S02]  /*5720*/  FSEL R84, R19, -INF , !P1 ;  /* 0xff80000013547808 */ /* 0x000fe40004800000 */
[----:B------:R-:W-:Y:S02]  /*5730*/  ISETP.GE.AND P1, PT, R3, UR28, PT ;  /* 0x0000001c03007c0c */ /* 0x000fe4000bf26270 */
[----:B------:R-:W-:Y:S02]  /*5740*/  IABS R4, R23 ;  /* 0x0000001700047213 */ /* 0x000fe40000000000 */
[----:B------:R-:W-:Y:S02]  /*5750*/  FSEL R116, R116, -INF , !P6 ;  /* 0xff80000074747808 */ /* 0x000fe40007000000 */
[----:B------:R-:W-:Y:S01]  /*5760*/  FSEL R66, R35, -INF , !P6 ;  /* 0xff80000023427808 */ /* 0x000fe20007000000 */
[--C-:B------:R-:W-:Y:S01]  /*5770*/  IMAD.IADD R35, R12, 0x1, -R8.reuse ;  /* 0x000000010c237824 */ /* 0x100fe200078e0a08 */
[----:B------:R-:W-:Y:S01]  /*5780*/  FSEL R70, R33, -INF , !P6 ;  /* 0xff80000021467808 */ /* 0x000fe20007000000 */
[--C-:B------:R-:W-:Y:S01]  /*5790*/  IMAD.IADD R33, R14, 0x1, -R8.reuse ;  /* 0x000000010e217824 */ /* 0x100fe200078e0a08 */
[----:B------:R-:W-:Y:S01]  /*57a0*/  FSEL R92, R31, -INF , !P6 ;  /* 0xff8000001f5c7808 */ /* 0x000fe20007000000 */
[----:B------:R-:W-:Y:S01]  /*57b0*/  IMAD.IADD R31, R13, 0x1, -R8 ;  /* 0x000000010d1f7824 */ /* 0x000fe200078e0a08 */
[----:B------:R-:W-:Y:S01]  /*57c0*/  IABS R3, R24 ;  /* 0x0000001800037213 */ /* 0x000fe20000000000 */
[----:B------:R-:W-:Y:S01]  /*57d0*/  IMAD.MOV.U32 R7, RZ, RZ, R4 ;  /* 0x000000ffff077224 */ /* 0x000fe200078e0004 */
[----:B------:R-:W-:-:S02]  /*57e0*/  ISETP.GE.AND P6, PT, R8, UR28, PT ;  /* 0x0000001c08007c0c */ /* 0x000fc4000bfc6270 */
[----:B------:R-:W-:Y:S01]  /*57f0*/  IABS R5, R22 ;  /* 0x0000001600057213 */ /* 0x000fe20000000000 */
[----:B------:R-:W-:Y:S01]  /*5800*/  IMAD.MOV.U32 R4, RZ, RZ, R3 ;  /* 0x000000ffff047224 */ /* 0x000fe200078e0003 */
[----:B------:R-:W-:Y:S02]  /*5810*/  IABS R6, R16 ;  /* 0x0000001000067213 */ /* 0x000fe40000000000 */
[----:B------:R-:W-:Y:S02]  /*5820*/  IABS R8, R25 ;  /* 0x0000001900087213 */ /* 0x000fe40000000000 */
[----:B------:R-:W-:Y:S01]  /*5830*/  FSEL R117, R75, -INF , !P0 ;  /* 0xff8000004b757808 */ /* 0x000fe20004000000 */
[----:B------:R-:W-:Y:S01]  /*5840*/  IMAD.MOV.U32 R3, RZ, RZ, R6 ;  /* 0x000000ffff037224 */ /* 0x000fe200078e0006 */
[----:B------:R-:W-:Y:S01]  /*5850*/  FSEL R72, R29, -INF , !P0 ;  /* 0xff8000001d487808 */ /* 0x000fe20004000000 */
[--C-:B------:R-:W-:Y:S01]  /*5860*/  IMAD.IADD R29, R12, 0x1, -R9.reuse ;  /* 0x000000010c1d7824 */ /* 0x100fe200078e0a09 */
[----:B------:R-:W-:Y:S01]  /*5870*/  FSEL R93, R28, -INF , !P0 ;  /* 0xff8000001c5d7808 */ /* 0x000fe20004000000 */
[----:B------:R-:W-:Y:S01]  /*5880*/  IMAD.IADD R28, R14, 0x1, -R9 ;  /* 0x000000010e1c7824 */ /* 0x000fe200078e0a09 */
[----:B------:R-:W-:Y:S01]  /*5890*/  BAR.SYNC.DEFER_BLOCKING 0x0 ;  /* 0x0000000000007b1d */ /* 0x000fe20000010000 */
[----:B------:R-:W-:Y:S01]  /*58a0*/  ISETP.GE.AND P0, PT, R9, UR28, PT ;  /* 0x0000001c09007c0c */ /* 0x000fe2000bf06270 */
        /* <DEDUP_REMOVED lines=9> */
[----:B------:R-:W-:Y:S01]  /*5940*/  FFMA.FTZ R45, R9, -UR5, R240 ;  /* 0x80000005092d7c23 */ /* 0x000fe200080100f0 */
[----:B------:R-:W-:Y:S01]  /*5950*/  IABS R4, R29 ;  /* 0x0000001d00047213 */ /* 0x000fe20000000000 */
[----:B------:R-:W-:Y:S01]  /*5960*/  FFMA.FTZ R25, R3, -UR5, R215 ;  /* 0x8000000503197c23 */ /* 0x000fe200080100d7 */
[----:B------:R-:W-:Y:S01]  /*5970*/  IABS R3, R28 ;  /* 0x0000001c00037213 */ /* 0x000fe20000000000 */
[----:B------:R-:W-:Y:S01]  /*5980*/  FFMA.FTZ R41, R7, -UR5, R241 ;  /* 0x8000000507297c23 */ /* 0x000fe200080100f1 */
        /* <DEDUP_REMOVED lines=34> */
[----:B------:R-:W-:Y:S01]  /*5bb0*/  IABS R5, R27 ;  /* 0x0000001b00057213 */ /* 0x000fe20000000000 */
[----:B------:R-:W-:Y:S01]  /*5bc0*/  FFMA.FTZ R18, R7, -UR5, R221 ;  /* 0x8000000507127c23 */ /* 0x000fe200080100dd */
[----:B------:R-:W-:Y:S01]  /*5bd0*/  I2FP.F32.S32 R9, R9 ;  /* 0x0000000900097245 */ /* 0x000fe20000201400 */
[----:B------:R-:W-:Y:S01]  /*5be0*/  FFMA.FTZ R16, R4, -UR5, R242 ;  /* 0x8000000504107c23 */ /* 0x000fe200080100f2 */
[----:B------:R-:W-:Y:S01]  /*5bf0*/  IABS R3, R43 ;  /* 0x0000002b00037213 */ /* 0x000fe20000000000 */
[----:B------:R-:W-:Y:S01]  /*5c00*/  IMAD.MOV.U32 R7, RZ, RZ, R5 ;  /* 0x000000ffff077224 */ /* 0x000fe200078e0005 */
[----:B------:R-:W-:Y:S01]  /*5c10*/  IABS R6, R32 ;  /* 0x0000002000067213 */ /* 0x000fe20000000000 */
[----:B------:R-:W-:Y:S01]  /*5c20*/  IMAD.MOV.U32 R5, RZ, RZ, R8 ;  /* 0x000000ffff057224 */ /* 0x000fe200078e0008 */
[----:B------:R-:W-:Y:S01]  /*5c30*/  IABS R4, R40 ;  /* 0x0000002800047213 */ /* 0x000fe20000000000 */
[----:B------:R-:W-:Y:S01]  /*5c40*/  FFMA.FTZ R19, R9, -UR5, R231 ;  /* 0x8000000509137c23 */ /* 0x000fe200080100e7 */
        /* <DEDUP_REMOVED lines=24> */
[----:B------:R-:W-:Y:S01]  /*5dd0*/  FSEL R39, R21, -INF , !P0 ;  /* 0xff80000015277808 */ /* 0x000fe20004000000 */
[----:B------:R-:W-:Y:S01]  /*5de0*/  FFMA.FTZ R7, R7, -UR5, R76 ;  /* 0x8000000507077c23 */ /* 0x000fe2000801004c */
[----:B------:R-:W-:-:S02]  /*5df0*/  FSEL R76, R47, -INF , !P0 ;  /* 0xff8000002f4c7808 */ /* 0x000fc40004000000 */
[----:B------:R-:W-:Y:S02]  /*5e00*/  FSEL R48, R20, -INF , !P0 ;  /* 0xff80000014307808 */ /* 0x000fe40004000000 */
[----:B------:R-:W-:Y:S02]  /*5e10*/  PLOP3.LUT P0, PT, PT, PT, UP0, 0x80, 0x0 ;  /* 0x000000000000781c */ /* 0x000fe40003f0f008 */
        /* <DEDUP_REMOVED lines=32> */
[----:B--2---:R-:W-:Y:S06]  /*6020*/  @!P0 BRA `(.L_x_761) ;  /* 0x0000000000e48947 */ /* 0x004fec0003800000 */
[----:B------:R-:W-:Y:S01]  /*6030*/  ULDC UR6, c[0x0][0x2d0] ;  /* 0x0000b40000067ab9 */ /* 0x000fe20000000800 */
[----:B------:R-:W-:Y:S01]  /*6040*/  ULEA.HI.SX32 UR7, UR20, 0xfffffffe, 0x19 ;  /* 0xfffffffe14077891 */ /* 0x000fe2000f8fca3f */
        /* <DEDUP_REMOVED lines=11> */
[C---:B------:R-:W-:Y:S01]  /*6100*/  @!P1 IADD3 R9, P2, R4.reuse, UR35, RZ ;  /* 0x0000002304099c10 */ /* 0x040fe2000ff5e0ff */
        /* <DEDUP_REMOVED lines=41> */
.L_x_763:
[----:B------:R-:W-:Y:S05]  /*63a0*/  BSYNC B0 ;  /* 0x0000000000007941 */ /* 0x000fea0003800000 */
.L_x_762:
[----:B------:R-:W0:Y:S02]  /*63b0*/  LDGDEPBAR ;  /* 0x00000000000079af */ /* 0x000e240000000000 */
.L_x_761:
[----:B-1----:R-:W3:Y:S01]  /*63c0*/  LDL R4, [R1+0x18c] ;  /* 0x00018c0001047983 */ /* 0x002ee20000100800 */
[----:B------:R-:W-:Y:S01]  /*63d0*/  IMAD.U32 R3, RZ, RZ, UR17 ;  /* 0x00000011ff037e24 */ /* 0x000fe2000f8e00ff */
[----:B------:R-:W-:Y:S01]  /*63e0*/  USHF.L.U32 UR6, UR19, 0x2, URZ ;  /* 0x0000000213067899 */ /* 0x000fe2000800063f */
[----:B------:R-:W-:Y:S01]  /*63f0*/  FMNMX.FTZ R134, R152, R141, !PT ;  /* 0x0000008d98867209 */ /* 0x000fe20007810000 */
[----:B------:R-:W-:Y:S01]  /*6400*/  STL [R1+0x3ac], R226 ;  /* 0x0003ace201007387 */ /* 0x000fe20000100800 */
[----:B------:R-:W-:Y:S01]  /*6410*/  IMAD R217, R3, 0x8, R201 ;  /* 0x0000000803d97824 */ /* 0x000fe200078e02c9 */
[----:B------:R-:W-:Y:S01]  /*6420*/  UIADD3 UR32, UR31, -0x4498517b, URZ ;  /* 0xbb67ae851f207890 */ /* 0x000fe2000fffe03f */
[----:B------:R-:W-:Y:S01]  /*6430*/  FMNMX.FTZ R134, R146, R134, !PT ;  /* 0x0000008692867209 */ /* 0x000fe20007810000 */
[----:B------:R-:W-:Y:S01]  /*6440*/  STL [R1+0x3a8], R225 ;  /* 0x0003a8e101007387 */ /* 0x000fe20000100800 */
[----:B------:R-:W-:Y:S01]  /*6450*/  IMAD.WIDE.U32 R154, R217, -0x326172a9, RZ ;  /* 0xcd9e8d57d99a7825 */ /* 0x000fe200078e00ff */
[----:B------:R-:W-:Y:S01]  /*6460*/  ULOP3.LUT UR7, UR6, UR31, URZ, 0x3c, !UPT ;  /* 0x0000001f06077292 */ /* 0x000fe2000f8e3c3f */
[----:B------:R-:W-:Y:S01]  /*6470*/  FMNMX.FTZ R134, R140, R134, !PT ;  /* 0x000000868c867209 */ /* 0x000fe20007810000 */
[----:B------:R-:W-:Y:S01]  /*6480*/  STL [R1+0x3a4], R224 ;  /* 0x0003a4e001007387 */ /* 0x000fe20000100800 */
[----:B------:R-:W-:Y:S01]  /*6490*/  UIADD3 UR33, UR30, -0x61c88647, URZ ;  /* 0x9e3779b91e217890 */ /* 0x000fe2000fffe03f */
[----:B------:R-:W-:Y:S01]  /*64a0*/  IMAD.MOV.U32 R185, RZ, RZ, R178 ;  /* 0x000000ffffb97224 */ /* 0x000fe200078e00b2 */
[----:B------:R-:W-:Y:S01]  /*64b0*/  UIADD3 UR22, UR30, 0x3c6ef372, URZ ;  /* 0x3c6ef3721e167890 */ /* 0x000fe2000fffe03f */
[----:B------:R-:W-:Y:S01]  /*64c0*/  STL [R1+0x3a0], R223 ;  /* 0x0003a0df01007387 */ /* 0x000fe20000100800 */
[----:B------:R-:W-:Y:S01]  /*64d0*/  UIADD3 UR19, UR31, 0x76cf5d0a, URZ ;  /* 0x76cf5d0a1f137890 */ /* 0x000fe2000fffe03f */
[----:B------:R-:W-:Y:S01]  /*64e0*/  FMNMX.FTZ R134, R130, R134, !PT ;  /* 0x0000008682867209 */ /* 0x000fe20007810000 */
[----:B------:R-:W-:Y:S01]  /*64f0*/  UIADD3 UR12, UR31, 0x32370b8f, URZ ;  /* 0x32370b8f1f0c7890 */ /* 0x000fe2000fffe03f */
[----:B------:R-:W-:Y:S01]  /*6500*/  STL [R1+0x39c], R222 ;  /* 0x00039cde01007387 */ /* 0x000fe20000100800 */
[----:B------:R-:W-:Y:S01]  /*6510*/  UIADD3 UR13, UR30, -0x255992d5, URZ ;  /* 0xdaa66d2b1e0d7890 */ /* 0x000fe2000fffe03f */
[----:B------:R-:W-:Y:S01]  /*6520*/  FMNMX.FTZ R134, R126, R134, !PT ;  /* 0x000000867e867209 */ /* 0x000fe20007810000 */
[----:B------:R-:W-:Y:S01]  /*6530*/  UIADD3 UR11, UR30, 0x78dde6e4, URZ ;  /* 0x78dde6e41e0b7890 */ /* 0x000fe2000fffe03f */
[----:B------:R-:W-:Y:S01]  /*6540*/  STL [R1+0x398], R221 ;  /* 0x000398dd01007387 */ /* 0x000fe20000100800 */
[----:B------:R-:W-:Y:S01]  /*6550*/  UIADD3 UR8, UR31, -0x56f99767, URZ ;  /* 0xa90668991f087890 */ /* 0x000fe2000fffe03f */
        /* <DEDUP_REMOVED lines=9> */
[----:B------:R-:W-:Y:S02]  /*65f0*/  STL [R1+0x38c], R218 ;  /* 0x00038cda01007387 */ /* 0x000fe40000100800 */
[----:B------:R-:W-:Y:S02]  /*6600*/  FMNMX.FTZ R134, R104, R134, !PT ;  /* 0x0000008668867209 */ /* 0x000fe40007810000 */
[----:B------:R-:W-:Y:S02]  /*6610*/  STL [R1+0x388], R216 ;  /* 0x000388d801007387 */ /* 0x000fe40000100800 */
[----:B------:R-:W-:Y:S02]  /*6620*/  FMNMX.FTZ R134, R102, R134, !PT ;  /* 0x0000008666867209 */ /* 0x000fe40007810000 */
[----:B------:R-:W-:Y:S02]  /*6630*/  STL [R1+0x384], R191 ;  /* 0x000384bf01007387 */ /* 0x000fe40000100800 */
        /* <DEDUP_REMOVED lines=11> */
[----:B------:R1:W-:Y:S02]  /*66f0*/  STL [R1+0x338], R2 ;  /* 0x0003380201007387 */ /* 0x0003e40000100800 */
        /* <DEDUP_REMOVED lines=11> */
[----:B------:R4:W-:Y:S01]  /*67b0*/  STL [R1+0x320], R208 ;  /* 0x000320d001007387 */ /* 0x0009e20000100800 */
[----:B-1----:R-:W-:Y:S02]  /*67c0*/  LOP3.LUT R2, R202, UR30, RZ, 0x3c, !PT ;  /* 0x0000001eca027c12 */ /* 0x002fe4000f8e3cff */
[----:B------:R-:W-:Y:S01]  /*67d0*/  FMNMX.FTZ R134, R55, R134, !PT ;  /* 0x0000008637867209 */ /* 0x000fe20007810000 */
[----:B------:R-:W-:Y:S03]  /*67e0*/  STL [R1+0x31c], R207 ;  /* 0x00031ccf01007387 */ /* 0x000fe60000100800 */
        /* <DEDUP_REMOVED lines=9> */
[----:B------:R-:W-:Y:S01]  /*6880*/  STL [R1+0x308], R200 ;  /* 0x000308c801007387 */ /* 0x000fe20000100800 */
[----:B----4-:R-:W-:-:S02]  /*6890*/  LOP3.LUT R208, R155, R2, RZ, 0x3c, !PT ;  /* 0x000000029bd07212 */ /* 0x010fc400078e3cff */
[----:B------:R-:W-:Y:S01]  /*68a0*/  FMNMX.FTZ R134, R25, R134, !PT ;  /* 0x0000008619867209 */ /* 0x000fe20007810000 */
[----:B------:R-:W-:Y:S02]  /*68b0*/  STL [R1+0x304], R177 ;  /* 0x000304b101007387 */ /* 0x000fe40000100800 */
[----:B------:R-:W-:Y:S01]  /*68c0*/  IMAD.WIDE.U32 R40, R208, -0x2daee0ad, RZ ;  /* 0xd2511f53d0287825 */ /* 0x000fe200078e00ff */
[----:B------:R-:W-:Y:S01]  /*68d0*/  FMNMX.FTZ R134, R21, R134, !PT ;  /* 0x0000008615867209 */ /* 0x000fe20007810000 */
[----:B------:R-:W-:Y:S03]  /*68e0*/  STL [R1+0x300], R176 ;  /* 0x000300b001007387 */ /* 0x000fe60000100800 */
[----:B------:R-:W-:Y:S01]  /*68f0*/  FMNMX.FTZ R134, R18, R134, !PT ;  /* 0x0000008612867209 */ /* 0x000fe20007810000 */
[----:B------:R-:W-:Y:S04]  /*6900*/  STL [R1+0x14], R217 ;  /* 0x000014d901007387 */ /* 0x000fe80000100800 */
[----:B------:R-:W-:Y:S04]  /*6910*/  STL [R1+0x18], R2 ;  /* 0x0000180201007387 */ /* 0x000fe80000100800 */
[----:B------:R-:W-:Y:S04]  /*6920*/  STL [R1+0x33c], R208 ;  /* 0x00033cd001007387 */ /* 0x000fe80000100800 */
[----:B--2---:R-:W1:Y:S02]  /*6930*/  SHFL.BFLY PT, R9, R134, 0x2, 0x1f ;  /* 0x0c401f0086097f89 */ /* 0x004e6400000e0000 */
[----:B-1----:R-:W-:Y:S01]  /*6940*/  FMNMX.FTZ R134, R134, R9, !PT ;  /* 0x0000000986867209 */ /* 0x002fe20007810000 */
[----:B---3--:R-:W-:-:S05]  /*6950*/  IMAD.WIDE.U32 R4, R4, -0x2daee0ad, RZ ;  /* 0xd2511f5304047825 */ /* 0x008fca00078e00ff */
[----:B------:R-:W-:Y:S01]  /*6960*/  LOP3.LUT R219, R5, UR7, RZ, 0x3c, !PT ;  /* 0x0000000705db7c12 */ /* 0x000fe2000f8e3cff */
[----:B------:R1:W-:Y:S01]  /*6970*/  STL.64 [R1+0x168], R4 ;  /* 0x0001680401007387 */ /* 0x0003e20000100a00 */
[----:B------:R-:W-:Y:S01]  /*6980*/  LOP3.LUT R3, R41, UR32, R4, 0x96, !PT ;  /* 0x0000002029037c12 */ /* 0x000fe2000f8e9604 */
[----:B------:R-:W-:Y:S02]  /*6990*/  ULDC UR7, c[0x0][0x2ec] ;  /* 0x0000bb0000077ab9 */ /* 0x000fe40000000800 */
[----:B------:R-:W-:-:S04]  /*69a0*/  IMAD.WIDE.U32 R56, R219, -0x326172a9, RZ ;  /* 0xcd9e8d57db387825 */ /* 0x000fc800078e00ff */
[----:B------:R-:W-:-:S05]  /*69b0*/  IMAD.WIDE.U32 R26, R3, -0x326172a9, RZ ;  /* 0xcd9e8d57031a7825 */ /* 0x000fca00078e00ff */
[----:B------:R-:W-:-:S05]  /*69c0*/  LOP3.LUT R6, R27, UR22, R56, 0x96, !PT ;  /* 0x000000161b067c12 */ /* 0x000fca000f8e9638 */
[----:B------:R-:W-:Y:S01]  /*69d0*/  IMAD.WIDE.U32 R6, R6, -0x2daee0ad, RZ ;  /* 0xd2511f5306067825 */ /* 0x000fe200078e00ff */
[----:B-1----:R-:W-:-:S05]  /*69e0*/  LOP3.LUT R4, R57, UR33, R154, 0x96, !PT ;  /* 0x0000002139047c12 */ /* 0x002fca000f8e969a */
        /* <DEDUP_REMOVED lines=9> */
[----:B------:R-:W-:Y:S02]  /*6a80*/  FMNMX.FTZ R3, R175, R170, !PT ;  /* 0x000000aaaf037209 */ /* 0x000fe40007810000 */
[----:B------:R-:W-:Y:S02]  /*6a90*/  LOP3.LUT R6, R5, UR10, R6, 0x96, !PT ;  /* 0x0000000a05067c12 */ /* 0x000fe4000f8e9606 */
[----:B------:R-:W-:Y:S02]  /*6aa0*/  LOP3.LUT R13, R15, UR8, R4, 0x96, !PT ;  /* 0x000000080f0d7c12 */ /* 0x000fe4000f8e9604 */
[----:B------:R-:W-:Y:S01]  /*6ab0*/  FMNMX.FTZ R4, R164, R149, !PT ;  /* 0x00000095a4047209 */ /* 0x000fe20007810000 */
[----:B------:R-:W-:Y:S01]  /*6ac0*/  IMAD.WIDE.U32 R6, R6, -0x326172a9, RZ ;  /* 0xcd9e8d5706067825 */ /* 0x000fe200078e00ff */
        /* <DEDUP_REMOVED lines=91> */
[----:B------:R-:W-:Y:S02]  /*7080*/  FMNMX.FTZ R135, R69, R135, !PT ;  /* 0x0000008745877209 */ /* 0x000fe40007810000 */
[----:B------:R-:W-:Y:S01]  /*7090*/  LOP3.LUT R13, R7, UR9, R12, 0x96, !PT ;  /* 0x00000009070d7c12 */ /* 0x000fe2000f8e960c */
[----:B------:R-:W2:Y:S01]  /*70a0*/  SHFL.BFLY PT, R10, R132, 0x2, 0x1f ;  /* 0x0c401f00840a7f89 */ /* 0x000ea200000e0000 */
[----:B------:R-:W-:-:S02]  /*70b0*/  FMNMX.FTZ R135, R65, R135, !PT ;  /* 0x0000008741877209 */ /* 0x000fc40007810000 */
[----:B------:R-:W-:Y:S01]  /*70c0*/  LOP3.LUT R3, R5, UR35, R6, 0x96, !PT ;  /* 0x0000002305037c12 */ /* 0x000fe2000f8e9606 */
[----:B------:R-:W3:Y:S01]  /*70d0*/  SHFL.BFLY PT, R7, R134, 0x1, 0x1f ;  /* 0x0c201f0086077f89 */ /* 0x000ee200000e0000 */
[----:B------:R-:W-:Y:S02]  /*70e0*/  LOP3.LUT R16, R4, 0xffff, RZ, 0xc0, !PT ;  /* 0x0000ffff04107812 */ /* 0x000fe400078ec0ff */
[----:B------:R-:W-:Y:S01]  /*70f0*/  SHF.R.U32.HI R6, RZ, 0x10, R3 ;  /* 0x00000010ff067819 */ /* 0x000fe20000011603 */
[----:B------:R-:W4:Y:S01]  /*7100*/  SHFL.BFLY PT, R11, R135, 0x2, 0x1f ;  /* 0x0c401f00870b7f89 */ /* 0x000f2200000e0000 */
[----:B------:R-:W-:Y:S02]  /*7110*/  SHF.R.U32.HI R17, RZ, 0x10, R4 ;  /* 0x00000010ff117819 */ /* 0x000fe40000011604 */
[----:B------:R-:W-:-:S04]  /*7120*/  LOP3.LUT R6, R6, 0xff, RZ, 0xc0, !PT ;  /* 0x000000ff06067812 */ /* 0x000fc800078ec0ff */
[----:B------:R-:W-:Y:S02]  /*7130*/  ISETP.LE.U32.AND P6, PT, R6, UR15, PT ;  /* 0x0000000f06007c0c */ /* 0x000fe4000bfc3070 */
[----:B------:R-:W-:Y:S02]  /*7140*/  LOP3.LUT R6, R4, 0xff, RZ, 0xc0, !PT ;  /* 0x000000ff04067812 */ /* 0x000fe400078ec0ff */
[----:B-1----:R-:W-:Y:S02]  /*7150*/  FMNMX.FTZ R133, R133, R8, !PT ;  /* 0x0000000885857209 */ /* 0x002fe40007810000 */
[----:B------:R-:W-:Y:S02]  /*7160*/  ISETP.LE.U32.AND P2, PT, R6, UR15, PT ;  /* 0x0000000f06007c0c */ /* 0x000fe4000bf43070 */
[----:B------:R-:W-:Y:S01]  /*7170*/  LOP3.LUT R6, R3, 0xff, RZ, 0xc0, !PT ;  /* 0x000000ff03067812 */ /* 0x000fe200078ec0ff */
[----:B------:R-:W1:Y:S01]  /*7180*/  SHFL.BFLY PT, R8, R133, 0x1, 0x1f ;  /* 0x0c201f0085087f89 */ /* 0x000e6200000e0000 */
[----:B--2---:R-:W-:-:S02]  /*7190*/  FMNMX.FTZ R132, R132, R10, !PT ;  /* 0x0000000a84847209 */ /* 0x004fc40007810000 */
[----:B------:R-:W-:Y:S02]  /*71a0*/  ISETP.LE.U32.AND P4, PT, R6, UR15, PT ;  /* 0x0000000f06007c0c */ /* 0x000fe4000bf83070 */
[----:B---3--:R-:W-:Y:S01]  /*71b0*/  FMNMX.FTZ R134, R134, R7, !PT ;  /* 0x0000000786867209 */ /* 0x008fe20007810000 */
[----:B------:R-:W2:Y:S01]  /*71c0*/  SHFL.BFLY PT, R9, R132, 0x1, 0x1f ;  /* 0x0c201f0084097f89 */ /* 0x000ea200000e0000 */
[----:B------:R-:W-:Y:S02]  /*71d0*/  SHF.R.U32.HI R6, RZ, 0x18, R3 ;  /* 0x00000018ff067819 */ /* 0x000fe40000011603 */
[----:B----4-:R-:W-:Y:S01]  /*71e0*/  FMNMX.FTZ R135, R135, R11, !PT ;  /* 0x0000000b87877209 */ /* 0x010fe20007810000 */
[C---:B------:R-:W-:Y:S01]  /*71f0*/  FMUL.FTZ R5, R134.reuse, UR7 ;  /* 0x0000000786057c20 */ /* 0x040fe20008410000 */
[----:B------:R-:W-:Y:S01]  /*7200*/  FSETP.NEU.FTZ.AND P5, PT, R134, -INF , PT ;  /* 0xff8000008600780b */ /* 0x000fe20003fbd000 */
[----:B------:R-:W-:Y:S01]  /*7210*/  STL [R1+0x340], R134 ;  /* 0x0003408601007387 */ /* 0x000fe20000100800 */
[----:B------:R-:W-:-:S02]  /*7220*/  ISETP.LE.U32.AND P3, PT, R6, UR15, PT ;  /* 0x0000000f06007c0c */ /* 0x000fc4000bf63070 */
[----:B------:R-:W-:Y:S01]  /*7230*/  SHF.R.U32.HI R6, RZ, 0x18, R4 ;  /* 0x00000018ff067819 */ /* 0x000fe20000011604 */
[----:B------:R-:W3:Y:S01]  /*7240*/  SHFL.BFLY PT, R10, R135, 0x1, 0x1f ;  /* 0x0c201f00870a7f89 */ /* 0x000ee200000e0000 */
[----:B------:R-:W-:Y:S02]  /*7250*/  FSEL R5, R5, RZ, P5 ;  /* 0x000000ff05057208 */ /* 0x000fe40002800000 */
[----:B------:R-:W-:Y:S02]  /*7260*/  LOP3.LUT R3, R3, 0xffff, RZ, 0xc0, !PT ;  /* 0x0000ffff03037812 */ /* 0x000fe400078ec0ff */
[----:B------:R-:W-:Y:S01]  /*7270*/  ISETP.LE.U32.AND P1, PT, R6, UR15, PT ;  /* 0x0000000f06007c0c */ /* 0x000fe2000bf23070 */
[----:B------:R-:W-:Y:S01]  /*7280*/  FFMA.FTZ R11, R146, UR7, -R5 ;  /* 0x00000007920b7c23 */ /* 0x000fe20008010805 */
[----:B------:R-:W-:Y:S01]  /*7290*/  SHF.R.U32.HI R6, RZ, 0x8, R3 ;  /* 0x00000008ff067819 */ /* 0x000fe20000011603 */
[--C-:B------:R-:W-:Y:S01]  /*72a0*/  FFMA.FTZ R12, R140, UR7, -R5.reuse ;  /* 0x000000078c0c7c23 */ /* 0x100fe20008010805 */
[----:B-1----:R-:W-:Y:S01]  /*72b0*/  FMNMX.FTZ R133, R133, R8, !PT ;  /* 0x0000000885857209 */ /* 0x002fe20007810000 */
[--C-:B------:R-:W-:Y:S01]  /*72c0*/  FFMA.FTZ R19, R130, UR7, -R5.reuse ;  /* 0x0000000782137c23 */ /* 0x100fe20008010805 */
[--C-:B------:R-:W-:Y:S01]  /*72d0*/  FFMA.FTZ R20, R126, UR7, -R5.reuse ;  /* 0x000000077e147c23 */ /* 0x100fe20008010805 */
[--C-:B------:R-:W-:Y:S01]  /*72e0*/  FFMA.FTZ R23, R120, UR7, -R5.reuse ;  /* 0x0000000778177c23 */ /* 0x100fe20008010805 */
[C---:B------:R-:W-:Y:S01]  /*72f0*/  FSETP.NEU.FTZ.AND P5, PT, R133.reuse, -INF , PT ;  /* 0xff8000008500780b */ /* 0x040fe20003fbd000 */
[----:B------:R-:W-:Y:S01]  /*7300*/  FMUL.FTZ R4, R133, UR7 ;  /* 0x0000000785047c20 */ /* 0x000fe20008410000 */
[----:B--2---:R-:W-:Y:S01]  /*7310*/  FMNMX.FTZ R132, R132, R9, !PT ;  /* 0x0000000984847209 */ /* 0x004fe20007810000 */
[--C-:B------:R-:W-:Y:S01]  /*7320*/  FFMA.FTZ R24, R118, UR7, -R5.reuse ;  /* 0x0000000776187c23 */ /* 0x100fe20008010805 */
[--C-:B------:R-:W-:Y:S01]  /*7330*/  FFMA.FTZ R28, R109, UR7, -R5.reuse ;  /* 0x000000076d1c7c23 */ /* 0x100fe20008010805 */
[--C-:B------:R-:W-:Y:S01]  /*7340*/  FFMA.FTZ R51, R94, UR7, -R5.reuse ;  /* 0x000000075e337c23 */ /* 0x100fe20008010805 */
[----:B------:R-:W-:Y:S01]  /*7350*/  FSEL R4, R4, RZ, P5 ;  /* 0x000000ff04047208 */ /* 0x000fe20002800000 */
[C---:B------:R-:W-:Y:S01]  /*7360*/  FMUL.FTZ R7, R132.reuse, UR7 ;  /* 0x0000000784077c20 */ /* 0x040fe20008410000 */
[----:B------:R-:W-:Y:S01]  /*7370*/  FSETP.NEU.FTZ.AND P5, PT, R132, -INF , PT ;  /* 0xff8000008400780b */ /* 0x000fe20003fbd000 */
[--C-:B------:R-:W-:Y:S01]  /*7380*/  FFMA.FTZ R29, R104, UR7, -R5.reuse ;  /* 0x00000007681d7c23 */ /* 0x100fe20008010805 */
[--C-:B------:R-:W-:Y:S01]  /*7390*/  FFMA.FTZ R41, R102, UR7, -R5.reuse ;  /* 0x0000000766297c23 */ /* 0x100fe20008010805 */
[----:B---3--:R-:W-:Y:S01]  /*73a0*/  FMNMX.FTZ R135, R135, R10, !PT ;  /* 0x0000000a87877209 */ /* 0x008fe20007810000 */
[--C-:B------:R-:W-:Y:S01]  /*73b0*/  FFMA.FTZ R49, R97, UR7, -R5.reuse ;  /* 0x0000000761317c23 */ /* 0x100fe20008010805 */
[----:B------:R-:W-:Y:S01]  /*73c0*/  FSEL R3, R7, RZ, P5 ;  /* 0x000000ff07037208 */ /* 0x000fe20002800000 */
[--C-:B------:R-:W-:Y:S01]  /*73d0*/  FFMA.FTZ R50, R96, UR7, -R5.reuse ;  /* 0x0000000760327c23 */ /* 0x100fe20008010805 */
[C---:B------:R-:W-:Y:S01]  /*73e0*/  FSETP.NEU.FTZ.AND P5, PT, R135.reuse, -INF , PT ;  /* 0xff8000008700780b */ /* 0x040fe20003fbd000 */
[----:B------:R-:W-:Y:S01]  /*73f0*/  FMUL.FTZ R8, R135, UR7 ;  /* 0x0000000787087c20 */ /* 0x000fe20008410000 */
[----:B------:R-:W-:Y:S01]  /*7400*/  LOP3.LUT R7, R6, 0xffff, RZ, 0xc0, !PT ;  /* 0x0000ffff06077812 */ /* 0x000fe200078ec0ff */
[--C-:B------:R-:W-:Y:S01]  /*7410*/  FFMA.FTZ R52, R87, UR7, -R5.reuse ;  /* 0x0000000757347c23 */ /* 0x100fe20008010805 */
[--C-:B------:R-:W-:Y:S01]  /*7420*/  FFMA.FTZ R64, R64, UR7, -R5.reuse ;  /* 0x0000000740407c23 */ /* 0x100fe20008010805 */
[--C-:B------:R-:W-:Y:S01]  /*7430*/  FFMA.FTZ R82, R82, UR7, -R5.reuse ;  /* 0x0000000752527c23 */ /* 0x100fe20008010805 */
[----:B------:R-:W-:Y:S01]  /*7440*/  FSEL R6, R8, RZ, P5 ;  /* 0x000000ff08067208 */ /* 0x000fe20002800000 */
[--C-:B------:R-:W-:Y:S01]  /*7450*/  FFMA.FTZ R8, R152, UR7, -R5.reuse ;  /* 0x0000000798087c23 */ /* 0x100fe20008010805 */
[----:B------:R-:W-:Y:S01]  /*7460*/  ISETP.LE.U32.AND P5, PT, R7, UR15, PT ;  /* 0x0000000f07007c0c */ /* 0x000fe2000bfa3070 */
        /* <DEDUP_REMOVED lines=16> */
[----:B------:R-:W-:Y:S01]  /*7570*/  FFMA.FTZ R5, R168, UR7, -R6 ;  /* 0x00000007a8057c23 */ /* 0x000fe20008010806 */
[----:B------:R-:W-:Y:S01]  /*7580*/  MUFU.EX2 R8, R8 ;  /* 0x0000000800087308 */ /* 0x000fe20000000800 */
[--C-:B------:R-:W-:Y:S01]  /*7590*/  FFMA.FTZ R0, R22, UR7, -R4.reuse ;  /* 0x0000000716007c23 */ /* 0x100fe20008010804 */
[--C-:B------:R-:W-:Y:S01]  /*75a0*/  FFMA.FTZ R215, R81, UR7, -R4.reuse ;  /* 0x0000000751d77c23 */ /* 0x100fe20008010804 */
[----:B------:R1:W-:Y:S01]  /*75b0*/  STL [R1+0x344], R133 ;  /* 0x0003448501007387 */ /* 0x0003e20000100800 */
[--C-:B------:R-:W-:Y:S01]  /*75c0*/  FFMA.FTZ R225, R30, UR7, -R4.reuse ;  /* 0x000000071ee17c23 */ /* 0x100fe20008010804 */
[--C-:B------:R-:W-:Y:S01]  /*75d0*/  FFMA.FTZ R164, R164, UR7, -R4.reuse ;  /* 0x00000007a4a47c23 */ /* 0x100fe20008010804 */
[--C-:B------:R-:W-:Y:S01]  /*75e0*/  FFMA.FTZ R149, R149, UR7, -R4.reuse ;  /* 0x0000000795957c23 */ /* 0x100fe20008010804 */
[----:B------:R-:W-:Y:S01]  /*75f0*/  STL [R1+0x348], R132 ;  /* 0x0003488401007387 */ /* 0x000fe20000100800 */
[----:B------:R2:W-:Y:S01]  /*7600*/  MUFU.EX2 R21, R5 ;  /* 0x0000000500157308 */ /* 0x0005e20000000800 */
[--C-:B------:R-:W-:Y:S01]  /*7610*/  FFMA.FTZ R160, R160, UR7, -R4.reuse ;  /* 0x00000007a0a07c23 */ /* 0x100fe20008010804 */
[--C-:B------:R-:W-:Y:S01]  /*7620*/  FFMA.FTZ R173, R144, UR7, -R4.reuse ;  /* 0x0000000790ad7c23 */ /* 0x100fe20008010804 */
[----:B------:R3:W-:Y:S01]  /*7630*/  STL [R1+0x358], R135 ;  /* 0x0003588701007387 */ /* 0x0007e20000100800 */
[--C-:B------:R-:W-:Y:S01]  /*7640*/  FFMA.FTZ R178, R137, UR7, -R4.reuse ;  /* 0x0000000789b27c23 */ /* 0x100fe20008010804 */
[--C-:B------:R-:W-:Y:S01]  /*7650*/  FFMA.FTZ R179, R136, UR7, -R4.reuse ;  /* 0x0000000788b37c23 */ /* 0x100fe20008010804 */
[--C-:B------:R-:W-:Y:S01]  /*7660*/  FFMA.FTZ R180, R124, UR7, -R4.reuse ;  /* 0x000000077cb47c23 */ /* 0x100fe20008010804 */
[--C-:B------:R-:W-:Y:S01]  /*7670*/  FFMA.FTZ R181, R122, UR7, -R4.reuse ;  /* 0x000000077ab57c23 */ /* 0x100fe20008010804 */
[----:B------:R-:W4:Y:S01]  /*7680*/  MUFU.EX2 R7, R7 ;  /* 0x0000000700077308 */ /* 0x000f220000000800 */
        /* <DEDUP_REMOVED lines=8> */
[----:B--2---:R-:W-:Y:S01]  /*7710*/  FFMA.FTZ R5, R151, UR7, -R6 ;  /* 0x0000000797057c23 */ /* 0x004fe20008010806 */
[--C-:B------:R-:W-:Y:S01]  /*7720*/  FFMA.FTZ R214, R83, UR7, -R4.reuse ;  /* 0x0000000753d67c23 */ /* 0x100fe20008010804 */
[--C-:B------:R-:W-:Y:S01]  /*7730*/  FFMA.FTZ R187, R72, UR7, -R4.reuse ;  /* 0x0000000748bb7c23 */ /* 0x100fe20008010804 */
[--C-:B-1----:R-:W-:Y:S01]  /*7740*/  FFMA.FTZ R133, R34, UR7, -R4.reuse ;  /* 0x0000000722857c23 */ /* 0x102fe20008010804 */
[----:B------:R-:W1:Y:S01]  /*7750*/  MUFU.EX2 R18, R5 ;  /* 0x0000000500127308 */ /* 0x000e620000000800 */
[--C-:B------:R-:W-:Y:S01]  /*7760*/  FFMA.FTZ R224, R70, UR7, -R4.reuse ;  /* 0x0000000746e07c23 */ /* 0x100fe20008010804 */
[--C-:B------:R-:W-:Y:S01]  /*7770*/  FFMA.FTZ R226, R67, UR7, -R4.reuse ;  /* 0x0000000743e27c23 */ /* 0x100fe20008010804 */
[--C-:B------:R-:W-:Y:S01]  /*7780*/  FFMA.FTZ R190, R63, UR7, -R4.reuse ;  /* 0x000000073fbe7c23 */ /* 0x100fe20008010804 */
[----:B----4-:R-:W-:Y:S01]  /*7790*/  FADD.FTZ R22, R8, R7 ;  /* 0x0000000708167221 */ /* 0x010fe20000010000 */
[----:B------:R-:W-:Y:S01]  /*77a0*/  F2FP.BF16.F32.PACK_AB R9, R7, R8 ;  /* 0x000000080709723e */ /* 0x000fe200000010ff */
[--C-:B------:R-:W-:Y:S01]  /*77b0*/  FFMA.FTZ R194, R61, UR7, -R4.reuse ;  /* 0x000000073dc27c23 */ /* 0x100fe20008010804 */
[--C-:B---3--:R-:W-:Y:S01]  /*77c0*/  FFMA.FTZ R135, R36, UR7, -R4.reuse ;  /* 0x0000000724877c23 */ /* 0x108fe20008010804 */
[--C-:B------:R-:W-:Y:S01]  /*77d0*/  FFMA.FTZ R216, R58, UR7, -R4.reuse ;  /* 0x000000073ad87c23 */ /* 0x100fe20008010804 */
[--C-:B------:R-:W-:Y:S01]  /*77e0*/  FFMA.FTZ R222, R54, UR7, -R4.reuse ;  /* 0x0000000736de7c23 */ /* 0x100fe20008010804 */
[--C-:B------:R-:W-:Y:S01]  /*77f0*/  FFMA.FTZ R210, R39, UR7, -R4.reuse ;  /* 0x0000000727d27c23 */ /* 0x100fe20008010804 */
[--C-:B------:R-:W-:Y:S01]  /*7800*/  FFMA.FTZ R218, R38, UR7, -R4.reuse ;  /* 0x0000000726da7c23 */ /* 0x100fe20008010804 */
[----:B------:R-:W-:Y:S04]  /*7810*/  STL [R1+0x35c], R135 ;  /* 0x00035c8701007387 */ /* 0x000fe80000100800 */
[----:B------:R-:W-:Y:S01]  /*7820*/  STL [R1+0x360], R133 ;  /* 0x0003608501007387 */ /* 0x000fe20000100800 */
[----:B-1----:R-:W-:Y:S01]  /*7830*/  F2FP.BF16.F32.PACK_AB R7, R18, R21 ;  /* 0x000000151207723e */ /* 0x002fe200000010ff */
[----:B------:R-:W-:-:S03]  /*7840*/  FFMA.FTZ R5, R32, UR7, -R4 ;  /* 0x0000000720057c23 */ /* 0x000fc60008010804 */
[C---:B------:R-:W-:Y:S02]  /*7850*/  PRMT R81, R7.reuse, 0x7610, R81 ;  /* 0x0000761007517816 */ /* 0x040fe40000000051 */
[----:B------:R-:W-:Y:S01]  /*7860*/  PRMT R80, R7, 0x7632, R80 ;  /* 0x0000763207507816 */ /* 0x000fe20000000050 */
[----:B------:R1:W-:Y:S02]  /*7870*/  STL [R1+0x12c], R5 ;  /* 0x00012c0501007387 */ /* 0x0003e40000100800 */
[----:B------:R-:W-:Y:S01]  /*7880*/  @!P4 HFMA2.BF16_V2 R25, -RZ.H0_H0, RZ.H0_H0, -R81.H0_H0 ;  /* 0x200000ffff19c231 */ /* 0x000fe20000340951 */
[----:B------:R-:W-:Y:S01]  /*7890*/  PRMT R204, R81, 0x5410, R80 ;  /* 0x0000541051cc7816 */ /* 0x000fe20000000050 */
[----:B------:R-:W-:Y:S01]  /*78a0*/  @!P5 HFMA2.BF16_V2 R30, -RZ.H0_H0, RZ.H0_H0, -R80.H0_H0 ;  /* 0x200000ffff1ed231 */ /* 0x000fe20000340950 */
[----:B------:R-:W-:Y:S02]  /*78b0*/  STL [R1+0x140], R0 ;  /* 0x0001400001007387 */ /* 0x000fe40000100800 */
[----:B------:R-:W-:-:S02]  /*78c0*/  @!P4 PRMT R81, R25, 0x5410, RZ ;  /* 0x000054101951c816 */ /* 0x000fc400000000ff */
[----:B------:R-:W-:Y:S01]  /*78d0*/  @!P5 PRMT R80, R30, 0x5410, RZ ;  /* 0x000054101e50d816 */ /* 0x000fe200000000ff */
[----:B------:R-:W-:Y:S04]  /*78e0*/  STL [R1+0x364], R204 ;  /* 0x000364cc01007387 */ /* 0x000fe80000100800 */
[----:B------:R2:W-:Y:S01]  /*78f0*/  STL.64 [R1+0x350], R80 ;  /* 0x0003505001007387 */ /* 0x0005e20000100a00 */
[----:B-1----:R-:W-:-:S03]  /*7900*/  IMAD.WIDE.U32 R4, R13, -0x2daee0ad, RZ ;  /* 0xd2511f530d047825 */ /* 0x002fc600078e00ff */
[----:B------:R-:W-:Y:S02]  /*7910*/  LOP3.LUT R8, R4, 0xff, RZ, 0xc0, !PT ;  /* 0x000000ff04087812 */ /* 0x000fe400078ec0ff */
[----:B------:R-:W-:Y:S02]  /*7920*/  LOP3.LUT R7, R5, UR34, R14, 0x96, !PT ;  /* 0x0000002205077c12 */ /* 0x000fe4000f8e960e */
[----:B------:R-:W-:Y:S01]  /*7930*/  ISETP.LE.U32.AND P4, PT, R8, UR15, PT ;  /* 0x0000000f08007c0c */ /* 0x000fe2000bf83070 */
[--C-:B------:R-:W-:Y:S01]  /*7940*/  FFMA.FTZ R8, R169, UR7, -R6.reuse ;  /* 0x00000007a9087c23 */ /* 0x100fe20008010806 */
[----:B------:R-:W-:Y:S01]  /*7950*/  LOP3.LUT R14, R4, 0xffff, RZ, 0xc0, !PT ;  /* 0x0000ffff040e7812 */ /* 0x000fe200078ec0ff */
[----:B--2---:R-:W2:Y:S01]  /*7960*/  LDL.LU.64 R80, [R1+0x168] ;  /* 0x0001680001507983 */ /* 0x004ea20000300a00 */
[----:B------:R-:W-:Y:S01]  /*7970*/  FFMA.FTZ R5, R157, UR7, -R6 ;  /* 0x000000079d057c23 */ /* 0x000fe20008010806 */
[----:B------:R-:W-:Y:S01]  /*7980*/  MUFU.EX2 R15, R8 ;  /* 0x00000008000f7308 */ /* 0x000fe20000000800 */
[----:B------:R-:W-:-:S02]  /*7990*/  SHF.R.U32.HI R13, RZ, 0x10, R4 ;  /* 0x00000010ff0d7819 */ /* 0x000fc40000011604 */
[----:B------:R-:W-:-:S05]  /*79a0*/  SHF.R.U32.HI R10, RZ, 0x18, R4 ;  /* 0x00000018ff0a7819 */ /* 0x000fca0000011604 */
[----:B------:R-:W1:Y:S01]  /*79b0*/  MUFU.EX2 R25, R5 ;  /* 0x0000000500197308 */ /* 0x000e620000000800 */
[----:B------:R-:W-:Y:S02]  /*79c0*/  SHF.R.U32.HI R4, RZ, 0x8, R16 ;  /* 0x00000008ff047819 */ /* 0x000fe40000011610 */
[C---:B------:R-:W-:Y:S02]  /*79d0*/  PRMT R79, R9.reuse, 0x7632, R79 ;  /* 0x00007632094f7816 */ /* 0x040fe4000000004f */
[----:B------:R-:W-:Y:S02]  /*79e0*/  LOP3.LUT R4, R4, 0xffff, RZ, 0xc0, !PT ;  /* 0x0000ffff04047812 */ /* 0x000fe400078ec0ff */
[----:B------:R-:W-:Y:S01]  /*79f0*/  PRMT R78, R9, 0x7610, R78 ;  /* 0x00007610094e7816 */ /* 0x000fe2000000004e */
[----:B------:R-:W-:Y:S01]  /*7a00*/  @!P3 HFMA2.BF16_V2 R31, -RZ.H0_H0, RZ.H0_H0, -R79.H0_H0 ;  /* 0x200000ffff1fb231 */ /* 0x000fe2000034094f */
[----:B------:R-:W-:Y:S01]  /*7a10*/  ISETP.LE.U32.AND P5, PT, R4, UR15, PT ;  /* 0x0000000f04007c0c */ /* 0x000fe2000bfa3070 */
[----:B------:R-:W-:Y:S01]  /*7a20*/  MUFU.EX2 R11, R11 ;  /* 0x0000000b000b7308 */ /* 0x000fe20000000800 */
[----:B------:R-:W-:-:S02]  /*7a30*/  LOP3.LUT R4, R17, 0xff, RZ, 0xc0, !PT ;  /* 0x000000ff11047812 */ /* 0x000fc400078ec0ff */
[----:B------:R-:W-:Y:S02]  /*7a40*/  PRMT R30, R78, 0x5410, R79 ;  /* 0x000054104e1e7816 */ /* 0x000fe4000000004f */
[----:B------:R-:W-:-:S03]  /*7a50*/  @!P3 PRMT R79, R31, 0x5410, RZ ;  /* 0x000054101f4fb816 */ /* 0x000fc600000000ff */
[----:B------:R3:W4:Y:S01]  /*7a60*/  MUFU.EX2 R16, R12 ;  /* 0x0000000c00107308 */ /* 0x0007220000000800 */
[----:B-1----:R-:W-:Y:S02]  /*7a70*/  F2FP.BF16.F32.PACK_AB R5, R25, R15 ;  /* 0x0000000f1905723e */ /* 0x002fe400000010ff */
[----:B------:R-:W-:Y:S02]  /*7a80*/  ISETP.LE.U32.AND P3, PT, R4, UR15, PT ;  /* 0x0000000f04007c0c */ /* 0x000fe4000bf63070 */
[----:B------:R-:W-:Y:S01]  /*7a90*/  SHF.R.U32.HI R4, RZ, 0x10, R7 ;  /* 0x00000010ff047819 */ /* 0x000fe20000011607 */
[----:B------:R-:W-:Y:S01]  /*7aa0*/  @!P6 HFMA2.BF16_V2 R32, -RZ.H0_H0, RZ.H0_H0, -R78.H0_H0 ;  /* 0x200000ffff20e231 */ /* 0x000fe2000034094e */
[C---:B------:R-:W-:Y:S02]  /*7ab0*/  PRMT R88, R5.reuse, 0x7610, R88 ;  /* 0x0000761005587816 */ /* 0x040fe40000000058 */
[----:B------:R-:W-:Y:S01]  /*7ac0*/  PRMT R77, R5, 0x7632, R77 ;  /* 0x00007632054d7816 */ /* 0x000fe2000000004d */
[----:B------:R-:W-:Y:S01]  /*7ad0*/  FFMA.FTZ R5, R153, UR7, -R6 ;  /* 0x0000000799057c23 */ /* 0x000fe20008010806 */
[----:B------:R-:W-:Y:S01]  /*7ae0*/  LOP3.LUT R4, R4, 0xff, RZ, 0xc0, !PT ;  /* 0x000000ff04047812 */ /* 0x000fe200078ec0ff */
[----:B------:R-:W-:Y:S01]  /*7af0*/  FADD.FTZ R8, R21, R18 ;  /* 0x0000001215087221 */ /* 0x000fe20000010000 */
[----:B------:R-:W-:Y:S01]  /*7b00*/  @!P6 PRMT R78, R32, 0x5410, RZ ;  /* 0x00005410204ee816 */ /* 0x000fe200000000ff */
[----:B------:R1:W-:Y:S01]  /*7b10*/  MUFU.EX2 R17, R5 ;  /* 0x0000000500117308 */ /* 0x0003e20000000800 */
[----:B------:R-:W-:Y:S01]  /*7b20*/  @!P2 HFMA2.BF16_V2 R33, -RZ.H0_H0, RZ.H0_H0, -R88.H0_H0 ;  /* 0x200000ffff21a231 */ /* 0x000fe20000340958 */
[----:B------:R-:W-:Y:S01]  /*7b30*/  ISETP.LE.U32.AND P6, PT, R4, UR15, PT ;  /* 0x0000000f04007c0c */ /* 0x000fe2000bfc3070 */
[----:B---3--:R-:W-:Y:S01]  /*7b40*/  FADD.FTZ R12, R15, R8 ;  /* 0x000000080f0c7221 */ /* 0x008fe20000010000 */
[----:B------:R-:W-:Y:S01]  /*7b50*/  LOP3.LUT R4, R7, 0xff, RZ, 0xc0, !PT ;  /* 0x000000ff07047812 */ /* 0x000fe200078ec0ff */
[----:B------:R-:W-:Y:S01]  /*7b60*/  @!P5 HFMA2.BF16_V2 R34, -RZ.H0_H0, RZ.H0_H0, -R77.H0_H0 ;  /* 0x200000ffff22d231 */ /* 0x000fe2000034094d */
[----:B------:R-:W-:-:S02]  /*7b70*/  PRMT R18, R88, 0x5410, R77 ;  /* 0x0000541058127816 */ /* 0x000fc4000000004d */
[----:B------:R-:W-:Y:S02]  /*7b80*/  @!P2 PRMT R88, R33, 0x5410, RZ ;  /* 0x000054102158a816 */ /* 0x000fe400000000ff */
[----:B----4-:R-:W-:Y:S01]  /*7b90*/  F2FP.BF16.F32.PACK_AB R8, R16, R11 ;  /* 0x0000000b1008723e */ /* 0x010fe200000010ff */
[----:B-1----:R-:W-:Y:S01]  /*7ba0*/  FFMA.FTZ R5, R156, UR7, -R6 ;  /* 0x000000079c057c23 */ /* 0x002fe20008010806 */
[----:B------:R-:W-:-:S03]  /*7bb0*/  ISETP.LE.U32.AND P2, PT, R4, UR15, PT ;  /* 0x0000000f04007c0c */ /* 0x000fc6000bf43070 */
[----:B------:R-:W1:Y:S01]  /*7bc0*/  MUFU.EX2 R15, R5 ;  /* 0x00000005000f7308 */ /* 0x000e620000000800 */
[----:B------:R-:W-:Y:S02]  /*7bd0*/  SHF.R.U32.HI R4, RZ, 0x18, R7 ;  /* 0x00000018ff047819 */ /* 0x000fe40000011607 */
[----:B------:R-:W-:Y:S02]  /*7be0*/  LOP3.LUT R7, R7, 0xffff, RZ, 0xc0, !PT ;  /* 0x0000ffff07077812 */ /* 0x000fe400078ec0ff */
[----:B------:R-:W-:Y:S02]  /*7bf0*/  PRMT R70, R8, 0x7610, R70 ;  /* 0x0000761008467816 */ /* 0x000fe40000000046 */
[----:B------:R-:W-:Y:S02]  /*7c00*/  @!P5 PRMT R77, R34, 0x5410, RZ ;  /* 0x00005410224dd816 */ /* 0x000fe400000000ff */
[----:B------:R-:W-:Y:S02]  /*7c10*/  ISETP.LE.U32.AND P5, PT, R4, UR15, PT ;  /* 0x0000000f04007c0c */ /* 0x000fe4000bfa3070 */
[----:B------:R-:W-:Y:S01]  /*7c20*/  SHF.R.U32.HI R4, RZ, 0x8, R7 ;  /* 0x00000008ff047819 */ /* 0x000fe20000011607 */
[----:B------:R-:W-:Y:S01]  /*7c30*/  @!P3 HFMA2.BF16_V2 R36, -RZ.H0_H0, RZ.H0_H0, -R70.H0_H0 ;  /* 0x200000ffff24b231 */ /* 0x000fe20000340946 */
[----:B------:R-:W-:-:S02]  /*7c40*/  PRMT R72, R8, 0x7632, R72 ;  /* 0x0000763208487816 */ /* 0x000fc40000000048 */
[----:B------:R-:W-:Y:S02]  /*7c50*/  LOP3.LUT R4, R4, 0xffff, RZ, 0xc0, !PT ;  /* 0x0000ffff04047812 */ /* 0x000fe400078ec0ff */
[----:B------:R-:W-:Y:S02]  /*7c60*/  PRMT R209, R70, 0x5410, R72 ;  /* 0x0000541046d17816 */ /* 0x000fe40000000048 */
[----:B------:R-:W-:Y:S02]  /*7c70*/  @!P3 PRMT R70, R36, 0x5410, RZ ;  /* 0x000054102446b816 */ /* 0x000fe400000000ff */
[----:B------:R-:W-:Y:S02]  /*7c80*/  ISETP.LE.U32.AND P3, PT, R4, UR15, PT ;  /* 0x0000000f04007c0c */ /* 0x000fe4000bf63070 */
[----:B-1----:R-:W-:-:S04]  /*7c90*/  F2FP.BF16.F32.PACK_AB R4, R15, R17 ;  /* 0x000000110f04723e */ /* 0x002fc800000010ff */
[C---:B------:R-:W-:Y:S02]  /*7ca0*/  PRMT R87, R4.reuse, 0x7610, R87 ;  /* 0x0000761004577816 */ /* 0x040fe40000000057 */
[----:B------:R-:W-:-:S03]  /*7cb0*/  PRMT R90, R4, 0x7632, R90 ;  /* 0x00007632045a7816 */ /* 0x000fc6000000005a */
[----:B------:R-:W-:Y:S01]  /*7cc0*/  @!P2 HFMA2.BF16_V2 R38, -RZ.H0_H0, RZ.H0_H0, -R87.H0_H0 ;  /* 0x200000ffff26a231 */ /* 0x000fe20000340957 */
[----:B------:R-:W-:Y:S02]  /*7cd0*/  LOP3.LUT R4, R13, 0xff, RZ, 0xc0, !PT ;  /* 0x000000ff0d047812 */ /* 0x000fe400078ec0ff */
[----:B------:R-:W-:Y:S02]  /*7ce0*/  PRMT R203, R87, 0x5410, R90 ;  /* 0x0000541057cb7816 */ /* 0x000fe4000000005a */
[----:B------:R-:W-:Y:S02]  /*7cf0*/  @!P2 PRMT R87, R38, 0x5410, RZ ;  /* 0x000054102657a816 */ /* 0x000fe400000000ff */
[----:B------:R-:W-:Y:S02]  /*7d00*/  ISETP.LE.U32.AND P2, PT, R4, UR15, PT ;  /* 0x0000000f04007c0c */ /* 0x000fe4000bf43070 */
[----:B------:R-:W-:Y:S01]  /*7d10*/  SHF.R.U32.HI R4, RZ, 0x8, R14 ;  /* 0x00000008ff047819 */ /* 0x000fe2000001160e */
[----:B------:R-:W-:-:S02]  /*7d20*/  @!P3 HFMA2.BF16_V2 R37, -RZ.H0_H0, RZ.H0_H0, -R90.H0_H0 ;  /* 0x200000ffff25b231 */ /* 0x000fc4000034095a */
[----:B------:R-:W-:Y:S01]  /*7d30*/  FADD.FTZ R9, R11, R22 ;  /* 0x000000160b097221 */ /* 0x000fe20000010000 */
[----:B------:R-:W-:Y:S02]  /*7d40*/  LOP3.LUT R4, R4, 0xffff, RZ, 0xc0, !PT ;  /* 0x0000ffff04047812 */ /* 0x000fe400078ec0ff */
[----:B------:R-:W-:Y:S01]  /*7d50*/  @!P3 PRMT R90, R37, 0x5410, RZ ;  /* 0x00005410255ab816 */ /* 0x000fe200000000ff */
[----:B------:R-:W-:Y:S01]  /*7d60*/  FADD.FTZ R7, R16, R9 ;  /* 0x0000000910077221 */ /* 0x000fe20000010000 */
[----:B------:R-:W-:Y:S01]  /*7d70*/  ISETP.LE.U32.AND P3, PT, R4, UR15, PT ;  /* 0x0000000f04007c0c */ /* 0x000fe2000bf63070 */
[----:B------:R-:W-:Y:S01]  /*7d80*/  FFMA.FTZ R4, R150, UR7, -R6 ;  /* 0x0000000796047c23 */ /* 0x000fe20008010806 */
[----:B------:R-:W1:Y:S01]  /*7d90*/  MUFU.EX2 R8, R19 ;  /* 0x0000001300087308 */ /* 0x000e620000000800 */
[----:B------:R-:W-:-:S07]  /*7da0*/  @!P1 HFMA2.BF16_V2 R35, -RZ.H0_H0, RZ.H0_H0, -R72.H0_H0 ;  /* 0x200000ffff239231 */ /* 0x000fce0000340948 */
[----:B------:R-:W3:Y:S01]  /*7db0*/  MUFU.EX2 R9, R20 ;  /* 0x0000001400097308 */ /* 0x000ee20000000800 */
[----:B------:R-:W-:Y:S02]  /*7dc0*/  @!P1 PRMT R72, R35, 0x5410, RZ ;  /* 0x0000541023489816 */ /* 0x000fe400000000ff */
[----:B------:R-:W-:-:S05]  /*7dd0*/  ISETP.LE.U32.AND P1, PT, R10, UR15, PT ;  /* 0x0000000f0a007c0c */ /* 0x000fca000bf23070 */
[----:B------:R4:W-:Y:S01]  /*7de0*/  MUFU.EX2 R11, R4 ;  /* 0x00000004000b7308 */ /* 0x0009e20000000800 */
[----:B------:R-:W-:Y:S01]  /*7df0*/  STL [R1+0x368], R79 ;  /* 0x0003684f01007387 */ /* 0x000fe20000100800 */
[----:B------:R-:W-:Y:S02]  /*7e00*/  IMAD.MOV.U32 R31, RZ, RZ, R185 ;  /* 0x000000ffff1f7224 */ /* 0x000fe400078e00b9 */
[--C-:B------:R-:W-:Y:S01]  /*7e10*/  FFMA.FTZ R122, R175, UR7, -R3.reuse ;  /* 0x00000007af7a7c23 */ /* 0x100fe20008010803 */
[----:B------:R-:W-:Y:S01]  /*7e20*/  FFMA.FTZ R124, R170, UR7, -R3 ;  /* 0x00000007aa7c7c23 */ /* 0x000fe20008010803 */
[----:B------:R1:W-:Y:S01]  /*7e30*/  STL [R1+0x36c], R78 ;  /* 0x00036c4e01007387 */ /* 0x0003e20000100800 */
[----:B----4-:R-:W-:-:S04]  /*7e40*/  FFMA.FTZ R4, R148, UR7, -R6 ;  /* 0x0000000794047c23 */ /* 0x010fc80008010806 */
[----:B------:R4:W3:Y:S01]  /*7e50*/  MUFU.EX2 R10, R4 ;  /* 0x00000004000a7308 */ /* 0x0008e20000000800 */
        /* <DEDUP_REMOVED lines=19> */
[--C-:B-1----:R-:W-:Y:S01]  /*7f90*/  FFMA.FTZ R78, R89, UR7, -R3.reuse ;  /* 0x00000007594e7c23 */ /* 0x102fe20008010803 */
        /* <DEDUP_REMOVED lines=10> */
[----:B----4-:R-:W-:Y:S01]  /*8040*/  FADD.FTZ R4, R8, R7 ;  /* 0x0000000708047221 */ /* 0x010fe20000010000 */
[----:B---3--:R-:W-:Y:S01]  /*8050*/  F2FP.BF16.F32.PACK_AB R3, R9, R8 ;  /* 0x000000080903723e */ /* 0x008fe200000010ff */
[----:B------:R-:W-:Y:S08]  /*8060*/  MUFU.EX2 R7, R24 ;  /* 0x0000001800077308 */ /* 0x000ff00000000800 */
[----:B------:R-:W1:Y:S01]  /*8070*/  MUFU.EX2 R8, R23 ;  /* 0x0000001700087308 */ /* 0x000e620000000800 */
[----:B------:R-:W-:-:S02]  /*8080*/  PRMT R86, R3, 0x7632, R86 ;  /* 0x0000763203567816 */ /* 0x000fc40000000056 */
[----:B------:R-:W-:Y:S01]  /*8090*/  PRMT R85, R3, 0x7610, R85 ;  /* 0x0000761003557816 */ /* 0x000fe20000000055 */
[----:B------:R-:W-:Y:S01]  /*80a0*/  FADD.FTZ R5, R25, R12 ;  /* 0x0000000c19057221 */ /* 0x000fe20000010000 */
[----:B------:R-:W-:-:S04]  /*80b0*/  F2FP.BF16.F32.PACK_AB R3, R10, R11 ;  /* 0x0000000b0a03723e */ /* 0x000fc800000010ff */
[C---:B------:R-:W-:Y:S02]  /*80c0*/  PRMT R84, R3.reuse, 0x7610, R84 ;  /* 0x0000761003547816 */ /* 0x040fe40000000054 */
[----:B------:R-:W-:Y:S01]  /*80d0*/  PRMT R91, R3, 0x7632, R91 ;  /* 0x00007632035b7816 */ /* 0x000fe2000000005b */
[----:B------:R-:W-:Y:S01]  /*80e0*/  FADD.FTZ R3, R17, R5 ;  /* 0x0000000511037221 */ /* 0x000fe20000010000 */
[----:B------:R-:W-:Y:S01]  /*80f0*/  UIADD3 UR29, UR6, 0x1, URZ ;  /* 0x00000001061d7890 */ /* 0x000fe2000fffe03f */
[----:B------:R-:W-:Y:S02]  /*8100*/  FADD.FTZ R4, R9, R4 ;  /* 0x0000000409047221 */ /* 0x000fe40000010000 */
[----:B------:R-:W-:Y:S01]  /*8110*/  FADD.FTZ R5, R15, R3 ;  /* 0x000000030f057221 */ /* 0x000fe20000010000 */
[----:B-1----:R-:W-:Y:S01]  /*8120*/  F2FP.BF16.F32.PACK_AB R3, R7, R8 ;  /* 0x000000080703723e */ /* 0x002fe200000010ff */
[----:B------:R-:W-:-:S03]  /*8130*/  ULOP3.LUT UR29, UR29, UR31, URZ, 0x3c, !UPT ;  /* 0x0000001f1d1d7292 */ /* 0x000fc6000f8e3c3f */
[C---:B------:R-:W-:Y:S02]  /*8140*/  PRMT R89, R3.reuse, 0x7610, R89 ;  /* 0x0000761003597816 */ /* 0x040fe40000000059 */
[----:B------:R-:W-:Y:S01]  /*8150*/  PRMT R92, R3, 0x7632, R92 ;  /* 0x00007632035c7816 */ /* 0x000fe2000000005c */
[----:B------:R-:W-:Y:S01]  /*8160*/  FADD.FTZ R3, R8, R4 ;  /* 0x0000000408037221 */ /* 0x000fe20000010000 */
[----:B------:R-:W-:-:S03]  /*8170*/  @!P3 HFMA2.BF16_V2 R39, -RZ.H0_H0, RZ.H0_H0, -R91.H0_H0 ;  /* 0x200000ffff27b231 */ /* 0x000fc6000034095b */
[----:B------:R-:W-:Y:S01]  /*8180*/  FADD.FTZ R14, R7, R3 ;  /* 0x00000003070e7221 */ /* 0x000fe20000010000 */
[----:B------:R-:W-:Y:S01]  /*8190*/  FADD.FTZ R4, R11, R5 ;  /* 0x000000050b047221 */ /* 0x000fe20000010000 */
[----:B------:R-:W-:Y:S02]  /*81a0*/  PRMT R205, R84, 0x5410, R91 ;  /* 0x0000541054cd7816 */ /* 0x000fe4000000005b */
[----:B------:R-:W-:Y:S01]  /*81b0*/  @!P3 PRMT R91, R39, 0x5410, RZ ;  /* 0x00005410275bb816 */ /* 0x000fe200000000ff */
[----:B------:R-:W-:Y:S02]  /*81c0*/  IMAD.MOV.U32 R39, RZ, RZ, R18 ;  /* 0x000000ffff277224 */ /* 0x000fe400078e0012 */
[----:B------:R-:W-:Y:S01]  /*81d0*/  FADD.FTZ R18, R10, R4 ;  /* 0x000000040a127221 */ /* 0x000fe20000010000 */
[----:B------:R-:W-:Y:S01]  /*81e0*/  @!P2 HFMA2.BF16_V2 R45, -RZ.H0_H0, RZ.H0_H0, -R89.H0_H0 ;  /* 0x200000ffff2da231 */ /* 0x000fe20000340959 */
[----:B------:R-:W-:-:S04]  /*81f0*/  PRMT R33, R89, 0x5410, R92 ;  /* 0x0000541059217816 */ /* 0x000fc8000000005c */
[----:B------:R-:W-:Y:S02]  /*8200*/  @!P2 PRMT R89, R45, 0x5410, RZ ;  /* 0x000054102d59a816 */ /* 0x000fe400000000ff */
[----:B--2---:R-:W-:-:S05]  /*8210*/  LOP3.LUT R3, R81, UR29, RZ, 0x3c, !PT ;  /* 0x0000001d51037c12 */ /* 0x004fca000f8e3cff */
        /* <DEDUP_REMOVED lines=17> */
[----:B------:R-:W-:-:S04]  /*8330*/  LOP3.LUT R3, R5, UR35, R8, 0x96, !PT ;  /* 0x0000002305037c12 */ /* 0x000fc8000f8e9608 */
[----:B------:R-:W-:-:S04]  /*8340*/  LOP3.LUT R7, R3, 0xff, RZ, 0xc0, !PT ;  /* 0x000000ff03077812 */ /* 0x000fc800078ec0ff */
[----:B------:R-:W-:Y:S02]  /*8350*/  ISETP.LE.U32.AND P2, PT, R7, UR15, PT ;  /* 0x0000000f07007c0c */ /* 0x000fe4000bf43070 */
[----:B------:R-:W-:-:S04]  /*8360*/  LOP3.LUT R7, R3, 0xffff, RZ, 0xc0, !PT ;  /* 0x0000ffff03077812 */ /* 0x000fc800078ec0ff */
[----:B------:R-:W-:-:S04]  /*8370*/  SHF.R.U32.HI R7, RZ, 0x8, R7 ;  /* 0x00000008ff077819 */ /* 0x000fc80000011607 */
[----:B------:R-:W-:Y:S01]  /*8380*/  LOP3.LUT R7, R7, 0xffff, RZ, 0xc0, !PT ;  /* 0x0000ffff07077812 */ /* 0x000fe200078ec0ff */
[----:B------:R-:W-:-:S03]  /*8390*/  @!P1 HFMA2.BF16_V2 R43, -RZ.H0_H0, RZ.H0_H0, -R92.H0_H0 ;  /* 0x200000ffff2b9231 */ /* 0x000fc6000034095c */
[----:B------:R-:W-:Y:S02]  /*83a0*/  ISETP.LE.U32.AND P3, PT, R7, UR15, PT ;  /* 0x0000000f07007c0c */ /* 0x000fe4000bf63070 */
[--C-:B------:R-:W-:Y:S02]  /*83b0*/  SHF.R.U32.HI R7, RZ, 0x10, R3.reuse ;  /* 0x00000010ff077819 */ /* 0x100fe40000011603 */
[----:B------:R-:W-:Y:S01]  /*83c0*/  SHF.R.U32.HI R3, RZ, 0x18, R3 ;  /* 0x00000018ff037819 */ /* 0x000fe20000011603 */
[----:B------:R-:W-:Y:S01]  /*83d0*/  @!P6 HFMA2.BF16_V2 R44, -RZ.H0_H0, RZ.H0_H0, -R85.H0_H0 ;  /* 0x200000ffff2ce231 */ /* 0x000fe20000340955 */
[----:B------:R-:W-:Y:S02]  /*83e0*/  @!P1 PRMT R92, R43, 0x5410, RZ ;  /* 0x000054102b5c9816 */ /* 0x000fe400000000ff */
[----:B------:R-:W-:Y:S02]  /*83f0*/  ISETP.LE.U32.AND P1, PT, R3, UR15, PT ;  /* 0x0000000f03007c0c */ /* 0x000fe4000bf23070 */
[----:B------:R-:W-:Y:S01]  /*8400*/  LOP3.LUT R3, R4, 0xff, RZ, 0xc0, !PT ;  /* 0x000000ff04037812 */ /* 0x000fe200078ec0ff */
[----:B------:R-:W-:Y:S01]  /*8410*/  @!P5 HFMA2.BF16_V2 R46, -RZ.H0_H0, RZ.H0_H0, -R86.H0_H0 ;  /* 0x200000ffff2ed231 */ /* 0x000fe20000340956 */
[----:B------:R-:W-:-:S02]  /*8420*/  PRMT R135, R85, 0x5410, R86 ;  /* 0x0000541055877816 */ /* 0x000fc40000000056 */
[----:B------:R-:W-:Y:S02]  /*8430*/  @!P6 PRMT R85, R44, 0x5410, RZ ;  /* 0x000054102c55e816 */ /* 0x000fe400000000ff */
[----:B------:R-:W-:Y:S01]  /*8440*/  ISETP.LE.U32.AND P6, PT, R3, UR15, PT ;  /* 0x0000000f03007c0c */ /* 0x000fe2000bfc3070 */
[----:B------:R-:W-:Y:S01]  /*8450*/  @!P4 HFMA2.BF16_V2 R42, -RZ.H0_H0, RZ.H0_H0, -R84.H0_H0 ;  /* 0x200000ffff2ac231 */ /* 0x000fe20000340954 */
[--C-:B------:R-:W-:Y:S02]  /*8460*/  SHF.R.U32.HI R3, RZ, 0x18, R4.reuse ;  /* 0x00000018ff037819 */ /* 0x100fe40000011604 */
[----:B------:R-:W-:Y:S02]  /*8470*/  LOP3.LUT R7, R7, 0xff, RZ, 0xc0, !PT ;  /* 0x000000ff07077812 */ /* 0x000fe400078ec0ff */
[----:B------:R-:W-:Y:S02]  /*8480*/  LOP3.LUT R11, R4, 0xffff, RZ, 0xc0, !PT ;  /* 0x0000ffff040b7812 */ /* 0x000fe400078ec0ff */
[----:B------:R-:W-:Y:S01]  /*8490*/  SHF.R.U32.HI R13, RZ, 0x10, R4 ;  /* 0x00000010ff0d7819 */ /* 0x000fe20000011604 */
[--C-:B------:R-:W-:Y:S01]  /*84a0*/  FFMA.FTZ R4, R162, UR7, -R6.reuse ;  /* 0x00000007a2047c23 */ /* 0x100fe20008010806 */
[----:B------:R-:W-:Y:S01]  /*84b0*/  @!P5 PRMT R86, R46, 0x5410, RZ ;  /* 0x000054102e56d816 */ /* 0x000fe200000000ff */
[----:B------:R-:W1:Y:S01]  /*84c0*/  MUFU.EX2 R8, R28 ;  /* 0x0000001c00087308 */ /* 0x000e620000000800 */
[----:B------:R-:W-:Y:S01]  /*84d0*/  ISETP.LE.U32.AND P5, PT, R3, UR15, PT ;  /* 0x0000000f03007c0c */ /* 0x000fe2000bfa3070 */
[----:B------:R-:W-:Y:S01]  /*84e0*/  FFMA.FTZ R3, R161, UR7, -R6 ;  /* 0x00000007a1037c23 */ /* 0x000fe20008010806 */
[----:B------:R-:W-:-:S02]  /*84f0*/  @!P4 PRMT R84, R42, 0x5410, RZ ;  /* 0x000054102a54c816 */ /* 0x000fc400000000ff */
[----:B------:R-:W-:-:S03]  /*8500*/  ISETP.LE.U32.AND P4, PT, R7, UR15, PT ;  /* 0x0000000f07007c0c */ /* 0x000fc6000bf83070 */
[----:B------:R-:W2:Y:S08]  /*8510*/  MUFU.EX2 R7, R29 ;  /* 0x0000001d00077308 */ /* 0x000eb00000000800 */
[----:B------:R-:W-:Y:S08]  /*8520*/  MUFU.EX2 R4, R4 ;  /* 0x0000000400047308 */ /* 0x000ff00000000800 */
[----:B------:R1:W3:Y:S01]  /*8530*/  MUFU.EX2 R21, R3 ;  /* 0x0000000300157308 */ /* 0x0002e20000000800 */
[----:B------:R-:W-:Y:S01]  /*8540*/  LOP3.LUT R15, R9, UR9, R10, 0x96, !PT ;  /* 0x00000009090f7c12 */ /* 0x000fe2000f8e960a */
[----:B------:R-:W-:-:S02]  /*8550*/  IMAD.MOV.U32 R22, RZ, RZ, R31 ;  /* 0x000000ffff167224 */ /* 0x000fc400078e001f */
[----:B-1----:R-:W-:-:S04]  /*8560*/  FADD.FTZ R3, R8, R14 ;  /* 0x0000000e08037221 */ /* 0x002fc80000010000 */
[----:B--2---:R-:W-:Y:S01]  /*8570*/  FADD.FTZ R14, R7, R3 ;  /* 0x00000003070e7221 */ /* 0x004fe20000010000 */
[----:B---3--:R-:W-:Y:S02]  /*8580*/  F2FP.BF16.F32.PACK_AB R3, R21, R4 ;  /* 0x000000041503723e */ /* 0x008fe400000010ff */
[----:B------:R-:W-:Y:S01]  /*8590*/  F2FP.BF16.F32.PACK_AB R7, R7, R8 ;  /* 0x000000080707723e */ /* 0x000fe200000010ff */
[----:B------:R-:W-:Y:S01]  /*85a0*/  FADD.FTZ R8, R4, R18 ;  /* 0x0000001204087221 */ /* 0x000fe20000010000 */
[----:B------:R-:W-:Y:S01]  /*85b0*/  PRMT R204, R3, 0x7610, R204 ;  /* 0x0000761003cc7816 */ /* 0x000fe200000000cc */
[----:B------:R-:W-:Y:S01]  /*85c0*/  IMAD.WIDE.U32 R4, R15, -0x2daee0ad, RZ ;  /* 0xd2511f530f047825 */ /* 0x000fe200078e00ff */
[----:B------:R-:W-:-:S03]  /*85d0*/  PRMT R208, R3, 0x7632, R208 ;  /* 0x0000763203d07816 */ /* 0x000fc600000000d0 */
[--C-:B------:R-:W-:Y:S01]  /*85e0*/  FFMA.FTZ R9, R158, UR7, -R6.reuse ;  /* 0x000000079e097c23 */ /* 0x100fe20008010806 */
[----:B------:R-:W-:Y:S01]  /*85f0*/  FFMA.FTZ R10, R143, UR7, -R6 ;  /* 0x000000078f0a7c23 */ /* 0x000fe20008010806 */
[----:B------:R-:W-:Y:S02]  /*8600*/  IMAD.MOV.U32 R38, RZ, RZ, R30 ;  /* 0x000000ffff267224 */ /* 0x000fe400078e001e */
[----:B------:R-:W-:Y:S02]  /*8610*/  @!P2 HFMA2.BF16_V2 R47, -RZ.H0_H0, RZ.H0_H0, -R204.H0_H0 ;  /* 0x200000ffff2fa231 */ /* 0x000fe400003409cc */
        /* <DEDUP_REMOVED lines=20> */
[----:B------:R-:W-:Y:S01]  /*8760*/  LOP3.LUT R6, R4, 0xff, RZ, 0xc0, !PT ;  /* 0x000000ff04067812 */ /* 0x000fe200078ec0ff */
[----:B------:R-:W-:Y:S01]  /*8770*/  IMAD.MOV.U32 R15, RZ, RZ, R216 ;  /* 0x000000ffff0f7224 */ /* 0x000fe200078e00d8 */
[----:B------:R-:W-:-:S02]  /*8780*/  PRMT R216, R204, 0x5410, R208 ;  /* 0x00005410ccd87816 */ /* 0x000fc400000000d0 */
[----:B------:R-:W-:Y:S01]  /*8790*/  @!P2 PRMT R204, R47, 0x5410, RZ ;  /* 0x000054102fcca816 */ /* 0x000fe200000000ff */
[----:B------:R1:W-:Y:S01]  /*87a0*/  MUFU.EX2 R18, R9 ;  /* 0x0000000900127308 */ /* 0x0003e20000000800 */
[----:B------:R-:W-:Y:S01]  /*87b0*/  ISETP.LE.U32.AND P2, PT, R6, UR15, PT ;  /* 0x0000000f06007c0c */ /* 0x000fe2000bf43070 */
[----:B------:R-:W-:Y:S01]  /*87c0*/  IMAD.MOV.U32 R6, RZ, RZ, R15 ;  /* 0x000000ffff067224 */ /* 0x000fe200078e000f */
[----:B------:R-:W-:Y:S02]  /*87d0*/  LOP3.LUT R3, R5, UR34, R12, 0x96, !PT ;  /* 0x0000002205037c12 */ /* 0x000fe4000f8e960c */
[--C-:B------:R-:W-:Y:S02]  /*87e0*/  SHF.R.U32.HI R15, RZ, 0x10, R4.reuse ;  /* 0x00000010ff0f7819 */ /* 0x100fe40000011604 */
[----:B------:R-:W-:Y:S01]  /*87f0*/  SHF.R.U32.HI R12, RZ, 0x18, R4 ;  /* 0x00000018ff0c7819 */ /* 0x000fe20000011604 */
[----:B------:R-:W-:Y:S01]  /*8800*/  @!P3 HFMA2.BF16_V2 R48, -RZ.H0_H0, RZ.H0_H0, -R208.H0_H0 ;  /* 0x200000ffff30b231 */ /* 0x000fe200003409d0 */
[----:B-1----:R-:W-:-:S02]  /*8810*/  LOP3.LUT R9, R4, 0xffff, RZ, 0xc0, !PT ;  /* 0x0000ffff04097812 */ /* 0x002fc400078ec0ff */
[----:B------:R-:W-:Y:S01]  /*8820*/  SHF.R.U32.HI R4, RZ, 0x8, R11 ;  /* 0x00000008ff047819 */ /* 0x000fe2000001160b */
[----:B------:R-:W-:Y:S02]  /*8830*/  IMAD.MOV.U32 R11, RZ, RZ, R22 ;  /* 0x000000ffff0b7224 */ /* 0x000fe400078e0016 */
[----:B------:R1:W2:Y:S01]  /*8840*/  MUFU.EX2 R22, R10 ;  /* 0x0000000a00167308 */ /* 0x0002a20000000800 */
[C---:B------:R-:W-:Y:S02]  /*8850*/  PRMT R5, R7.reuse, 0x7632, R5 ;  /* 0x0000763207057816 */ /* 0x040fe40000000005 */
[----:B------:R-:W-:Y:S02]  /*8860*/  LOP3.LUT R4, R4, 0xffff, RZ, 0xc0, !PT ;  /* 0x0000ffff04047812 */ /* 0x000fe400078ec0ff */
[----:B------:R-:W-:Y:S01]  /*8870*/  PRMT R134, R7, 0x7610, R134 ;  /* 0x0000761007867816 */ /* 0x000fe20000000086 */
[----:B------:R-:W-:Y:S01]  /*8880*/  @!P1 HFMA2.BF16_V2 R54, -RZ.H0_H0, RZ.H0_H0, -R5.H0_H0 ;  /* 0x200000ffff369231 */ /* 0x000fe20000340905 */
[----:B------:R-:W-:Y:S01]  /*8890*/  @!P3 PRMT R208, R48, 0x5410, RZ ;  /* 0x0000541030d0b816 */ /* 0x000fe200000000ff */
[----:B------:R-:W-:Y:S01]  /*88a0*/  IMAD.MOV.U32 R7, RZ, RZ, R219 ;  /* 0x000000ffff077224 */ /* 0x000fe200078e00db */
[----:B------:R-:W-:-:S02]  /*88b0*/  ISETP.LE.U32.AND P3, PT, R4, UR15, PT ;  /* 0x0000000f04007c0c */ /* 0x000fc4000bf63070 */
[----:B------:R-:W-:Y:S01]  /*88c0*/  LOP3.LUT R4, R13, 0xff, RZ, 0xc0, !PT ;  /* 0x000000ff0d047812 */ /* 0x000fe200078ec0ff */
[----:B------:R-:W-:Y:S01]  /*88d0*/  @!P4 HFMA2.BF16_V2 R53, -RZ.H0_H0, RZ.H0_H0, -R134.H0_H0 ;  /* 0x200000ffff35c231 */ /* 0x000fe20000340986 */
[----:B------:R-:W-:Y:S02]  /*88e0*/  PRMT R219, R134, 0x5410, R5 ;  /* 0x0000541086db7816 */ /* 0x000fe40000000005 */
[----:B------:R-:W-:Y:S01]  /*88f0*/  @!P1 PRMT R5, R54, 0x5410, RZ ;  /* 0x0000541036059816 */ /* 0x000fe200000000ff */
[----:B-1----:R-:W-:Y:S01]  /*8900*/  IMAD.MOV.U32 R10, RZ, RZ, R226 ;  /* 0x000000ffff0a7224 */ /* 0x002fe200078e00e2 */
[----:B------:R-:W-:Y:S01]  /*8910*/  ISETP.LE.U32.AND P1, PT, R4, UR15, PT ;  /* 0x0000000f04007c0c */ /* 0x000fe2000bf23070 */
[----:B------:R-:W-:Y:S01]  /*8920*/  MUFU.EX2 R16, R16 ;  /* 0x0000001000107308 */ /* 0x000fe20000000800 */
[----:B--2---:R-:W-:Y:S01]  /*8930*/  F2FP.BF16.F32.PACK_AB R4, R22, R18 ;  /* 0x000000121604723e */ /* 0x004fe200000010ff */
[----:B------:R-:W-:Y:S01]  /*8940*/  IMAD.MOV.U32 R54, RZ, RZ, R5 ;  /* 0x000000ffff367224 */ /* 0x000fe200078e0005 */
[----:B------:R-:W-:Y:S01]  /*8950*/  @!P4 PRMT R134, R53, 0x5410, RZ ;  /* 0x000054103586c816 */ /* 0x000fe200000000ff */
[----:B------:R-:W-:Y:S01]  /*8960*/  FADD.FTZ R5, R21, R8 ;  /* 0x0000000815057221 */ /* 0x000fe20000010000 */
[----:B------:R-:W-:Y:S01]  /*8970*/  IMAD.MOV.U32 R53, RZ, RZ, R10 ;  /* 0x000000ffff357224 */ /* 0x000fe200078e000a */
[C---:B------:R-:W-:Y:S01]  /*8980*/  PRMT R13, R4.reuse, 0x7610, R13 ;  /* 0x00007610040d7816 */ /* 0x040fe2000000000d */
[----:B------:R-:W2:Y:S01]  /*8990*/  LDL.LU R226, [R1+0x3ac] ;  /* 0x0003ac0001e27983 */ /* 0x000ea20000300800 */
[----:B------:R-:W-:Y:S01]  /*89a0*/  PRMT R223, R4, 0x7632, R223 ;  /* 0x0000763204df7816 */ /* 0x000fe200000000df */
[----:B------:R-:W-:Y:S01]  /*89b0*/  MUFU.EX2 R8, R41 ;  /* 0x0000002900087308 */ /* 0x000fe20000000800 */
[----:B------:R-:W-:-:S07]  /*89c0*/  SHF.R.U32.HI R4, RZ, 0x10, R3 ;  /* 0x00000010ff047819 */ /* 0x000fce0000011603 */
[----:B------:R-:W1:Y:S01]  /*89d0*/  MUFU.EX2 R10, R49 ;  /* 0x00000031000a7308 */ /* 0x000e620000000800 */
[----:B------:R-:W-:Y:S01]  /*89e0*/  LOP3.LUT R4, R4, 0xff, RZ, 0xc0, !PT ;  /* 0x000000ff04047812 */ /* 0x000fe200078ec0ff */
[----:B------:R-:W-:-:S03]  /*89f0*/  @!P3 HFMA2.BF16_V2 R55, -RZ.H0_H0, RZ.H0_H0, -R223.H0_H0 ;  /* 0x200000ffff37b231 */ /* 0x000fc600003409df */
[----:B------:R-:W-:Y:S01]  /*8a00*/  ISETP.LE.U32.AND P4, PT, R4, UR15, PT ;  /* 0x0000000f04007c0c */ /* 0x000fe2000bf83070 */
[----:B------:R-:W-:Y:S01]  /*8a10*/  IMAD.MOV.U32 R4, RZ, RZ, R0 ;  /* 0x000000ffff047224 */ /* 0x000fe200078e0000 */
[----:B------:R-:W-:Y:S01]  /*8a20*/  PRMT R0, R13, 0x5410, R223 ;  /* 0x000054100d007816 */ /* 0x000fe200000000df */
[----:B------:R-:W-:Y:S01]  /*8a30*/  @!P6 HFMA2.BF16_V2 R58, -RZ.H0_H0, RZ.H0_H0, -R13.H0_H0 ;  /* 0x200000ffff3ae231 */ /* 0x000fe2000034090d */
[----:B------:R-:W-:Y:S01]  /*8a40*/  @!P3 PRMT R223, R55, 0x5410, RZ ;  /* 0x0000541037dfb816 */ /* 0x000fe200000000ff */
[----:B------:R-:W-:Y:S01]  /*8a50*/  IMAD.MOV.U32 R55, RZ, RZ, R4 ;  /* 0x000000ffff377224 */ /* 0x000fe200078e0004 */
[----:B------:R-:W-:Y:S01]  /*8a60*/  LOP3.LUT R4, R3, 0xff, RZ, 0xc0, !PT ;  /* 0x000000ff03047812 */ /* 0x000fe200078ec0ff */
[----:B------:R-:W-:Y:S02]  /*8a70*/  IMAD.MOV.U32 R21, RZ, RZ, R7 ;  /* 0x000000ffff157224 */ /* 0x000fe400078e0007 */
[----:B------:R-:W-:Y:S01]  /*8a80*/  FADD.FTZ R7, R18, R5 ;  /* 0x0000000512077221 */ /* 0x000fe20000010000 */
[----:B------:R-:W-:-:S02]  /*8a90*/  @!P6 PRMT R13, R58, 0x5410, RZ ;  /* 0x000054103a0de816 */ /* 0x000fc400000000ff */
[----:B-1----:R-:W-:Y:S02]  /*8aa0*/  F2FP.BF16.F32.PACK_AB R5, R10, R8 ;  /* 0x000000080a05723e */ /* 0x002fe400000010ff */
[----:B------:R-:W-:Y:S01]  /*8ab0*/  ISETP.LE.U32.AND P6, PT, R4, UR15, PT ;  /* 0x0000000f04007c0c */ /* 0x000fe2000bfc3070 */
[----:B------:R-:W-:Y:S01]  /*8ac0*/  IMAD.MOV.U32 R4, RZ, RZ, R6 ;  /* 0x000000ffff047224 */ /* 0x000fe200078e0006 */
[----:B------:R-:W-:Y:S01]  /*8ad0*/  PRMT R200, R5, 0x7632, R200 ;  /* 0x0000763205c87816 */ /* 0x000fe200000000c8 */
[----:B------:R-:W1:Y:S01]  /*8ae0*/  MUFU.EX2 R17, R17 ;  /* 0x0000001100117308 */ /* 0x000e620000000800 */
[----:B------:R-:W-:Y:S01]  /*8af0*/  FADD.FTZ R6, R8, R14 ;  /* 0x0000000e08067221 */ /* 0x000fe20000010000 */
[----:B------:R-:W-:Y:S01]  /*8b00*/  IMAD.MOV.U32 R14, RZ, RZ, R4 ;  /* 0x000000ffff0e7224 */ /* 0x000fe200078e0004 */
[----:B------:R-:W-:Y:S01]  /*8b10*/  SHF.R.U32.HI R4, RZ, 0x18, R3 ;  /* 0x00000018ff047819 */ /* 0x000fe20000011603 */
[----:B------:R-:W-:Y:S01]  /*8b20*/  @!P5 HFMA2.BF16_V2 R59, -RZ.H0_H0, RZ.H0_H0, -R200.H0_H0 ;  /* 0x200000ffff3bd231 */ /* 0x000fe200003409c8 */
[----:B------:R-:W-:-:S02]  /*8b30*/  LOP3.LUT R3, R3, 0xffff, RZ, 0xc0, !PT ;  /* 0x0000ffff03037812 */ /* 0x000fc400078ec0ff */
[----:B------:R-:W-:Y:S01]  /*8b40*/  PRMT R206, R5, 0x7610, R206 ;  /* 0x0000761005ce7816 */ /* 0x000fe200000000ce */
[----:B------:R-:W-:Y:S01]  /*8b50*/  IMAD.MOV.U32 R5, RZ, RZ, R55 ;  /* 0x000000ffff057224 */ /* 0x000fe200078e0037 */
[----:B------:R-:W-:Y:S02]  /*8b60*/  SHF.R.U32.HI R3, RZ, 0x8, R3 ;  /* 0x00000008ff037819 */ /* 0x000fe40000011603 */
[----:B------:R-:W-:Y:S02]  /*8b70*/  PRMT R55, R206, 0x5410, R200 ;  /* 0x00005410ce377816 */ /* 0x000fe400000000c8 */
[----:B------:R-:W-:Y:S01]  /*8b80*/  @!P5 PRMT R200, R59, 0x5410, RZ ;  /* 0x000054103bc8d816 */ /* 0x000fe200000000ff */
[----:B------:R-:W-:Y:S01]  /*8b90*/  IMAD.MOV.U32 R59, RZ, RZ, R11 ;  /* 0x000000ffff3b7224 */ /* 0x000fe200078e000b */
[----:B------:R-:W-:Y:S01]  /*8ba0*/  MUFU.EX2 R8, R50 ;  /* 0x0000003200087308 */ /* 0x000fe20000000800 */
[----:B------:R-:W-:-:S07]  /*8bb0*/  LOP3.LUT R3, R3, 0xffff, RZ, 0xc0, !PT ;  /* 0x0000ffff03037812 */ /* 0x000fce00078ec0ff */
[----:B------:R3:W4:Y:S01]  /*8bc0*/  MUFU.EX2 R11, R51 ;  /* 0x00000033000b7308 */ /* 0x0007220000000800 */
[----:B------:R-:W-:Y:S02]  /*8bd0*/  ISETP.LE.U32.AND P5, PT, R3, UR15, PT ;  /* 0x0000000f03007c0c */ /* 0x000fe4000bfa3070 */
[----:B-1----:R-:W-:Y:S01]  /*8be0*/  F2FP.BF16.F32.PACK_AB R3, R17, R16 ;  /* 0x000000101103723e */ /* 0x002fe200000010ff */
[----:B------:R-:W-:-:S03]  /*8bf0*/  FADD.FTZ R7, R22, R7 ;  /* 0x0000000716077221 */ /* 0x000fc60000010000 */
[C---:B------:R-:W-:Y:S02]  /*8c00*/  PRMT R133, R3.reuse, 0x7610, R133 ;  /* 0x0000761003857816 */ /* 0x040fe40000000085 */
[----:B------:R-:W-:Y:S02]  /*8c10*/  PRMT R220, R3, 0x7632, R220 ;  /* 0x0000763203dc7816 */ /* 0x000fe400000000dc */
[----:B------:R-:W-:Y:S01]  /*8c20*/  SHF.R.U32.HI R3, RZ, 0x8, R9 ;  /* 0x00000008ff037819 */ /* 0x000fe20000011609 */
[----:B---3--:R-:W-:Y:S02]  /*8c30*/  IMAD.MOV.U32 R51, RZ, RZ, R5 ;  /* 0x000000ffff337224 */ /* 0x008fe400078e0005 */
[----:B------:R-:W-:Y:S01]  /*8c40*/  FADD.FTZ R5, R10, R6 ;  /* 0x000000060a057221 */ /* 0x000fe20000010000 */
[----:B------:R-:W-:Y:S02]  /*8c50*/  IMAD.MOV.U32 R6, RZ, RZ, R224 ;  /* 0x000000ffff067224 */ /* 0x000fe400078e00e0 */
[----:B------:R-:W-:-:S02]  /*8c60*/  IMAD.MOV.U32 R10, RZ, RZ, R223 ;  /* 0x000000ffff0a7224 */ /* 0x000fc400078e00df */
[----:B------:R-:W-:Y:S02]  /*8c70*/  IMAD.MOV.U32 R22, RZ, RZ, R6 ;  /* 0x000000ffff167224 */ /* 0x000fe400078e0006 */
[----:B------:R-:W-:Y:S01]  /*8c80*/  IMAD.MOV.U32 R9, RZ, RZ, R10 ;  /* 0x000000ffff097224 */ /* 0x000fe200078e000a */
[----:B------:R1:W-:Y:S01]  /*8c90*/  MUFU.EX2 R6, R19 ;  /* 0x0000001300067308 */ /* 0x0003e20000000800 */
[----:B------:R-:W-:Y:S02]  /*8ca0*/  ISETP.LE.U32.AND P3, PT, R4, UR15, PT ;  /* 0x0000000f04007c0c */ /* 0x000fe4000bf63070 */
[----:B----4-:R-:W-:-:S05]  /*8cb0*/  F2FP.BF16.F32.PACK_AB R4, R11, R8 ;  /* 0x000000080b04723e */ /* 0x010fca00000010ff */
[----:B------:R3:W4:Y:S01]  /*8cc0*/  MUFU.EX2 R10, R20 ;  /* 0x00000014000a7308 */ /* 0x0007220000000800 */
[----:B------:R-:W-:Y:S01]  /*8cd0*/  @!P6 HFMA2.BF16_V2 R65, -RZ.H0_H0, RZ.H0_H0, -R133.H0_H0 ;  /* 0x200000ffff41e231 */ /* 0x000fe20000340985 */
[C---:B------:R-:W-:Y:S01]  /*8ce0*/  PRMT R18, R4.reuse, 0x7610, R18 ;  /* 0x0000761004127816 */ /* 0x040fe20000000012 */
[----:B------:R-:W-:Y:S01]  /*8cf0*/  @!P5 HFMA2.BF16_V2 R63, -RZ.H0_H0, RZ.H0_H0, -R220.H0_H0 ;  /* 0x200000ffff3fd231 */ /* 0x000fe200003409dc */
[----:B------:R-:W-:Y:S01]  /*8d00*/  PRMT R176, R4, 0x7632, R176 ;  /* 0x0000763204b07816 */ /* 0x000fe200000000b0 */
[----:B------:R-:W-:Y:S01]  /*8d10*/  @!P1 HFMA2.BF16_V2 R60, -RZ.H0_H0, RZ.H0_H0, -R206.H0_H0 ;  /* 0x200000ffff3c9231 */ /* 0x000fe200003409ce */
[----:B------:R-:W-:Y:S01]  /*8d20*/  LOP3.LUT R3, R3, 0xffff, RZ, 0xc0, !PT ;  /* 0x0000ffff03037812 */ /* 0x000fe200078ec0ff */
[----:B------:R-:W-:Y:S02]  /*8d30*/  IMAD.MOV.U32 R58, RZ, RZ, R225 ;  /* 0x000000ffff3a7224 */ /* 0x000fe400078e00e1 */
[----:B------:R-:W-:Y:S01]  /*8d40*/  @!P4 HFMA2.BF16_V2 R62, -RZ.H0_H0, RZ.H0_H0, -R18.H0_H0 ;  /* 0x200000ffff3ec231 */ /* 0x000fe20000340912 */
[----:B------:R-:W2:Y:S01]  /*8d50*/  LDL.LU R225, [R1+0x3a8] ;  /* 0x0003a80001e17983 */ /* 0x000ea20000300800 */
[----:B------:R-:W-:Y:S01]  /*8d60*/  @!P3 HFMA2.BF16_V2 R61, -RZ.H0_H0, RZ.H0_H0, -R176.H0_H0 ;  /* 0x200000ffff3db231 */ /* 0x000fe200003409b0 */
[----:B------:R-:W-:Y:S01]  /*8d70*/  @!P1 PRMT R206, R60, 0x5410, RZ ;  /* 0x000054103cce9816 */ /* 0x000fe200000000ff */
[----:B-1----:R-:W-:Y:S01]  /*8d80*/  IMAD.MOV.U32 R19, RZ, RZ, R222 ;  /* 0x000000ffff137224 */ /* 0x002fe200078e00de */
[----:B------:R-:W2:Y:S01]  /*8d90*/  LDL.LU R224, [R1+0x3a4] ;  /* 0x0003a40001e07983 */ /* 0x000ea20000300800 */
[----:B---3--:R-:W-:Y:S01]  /*8da0*/  IMAD.MOV.U32 R20, RZ, RZ, R200 ;  /* 0x000000ffff147224 */ /* 0x008fe200078e00c8 */
[----:B------:R-:W-:-:S02]  /*8db0*/  PRMT R200, R133, 0x5410, R220 ;  /* 0x0000541085c87816 */ /* 0x000fc400000000dc */
[----:B------:R-:W3:Y:S01]  /*8dc0*/  LDL.LU R223, [R1+0x3a0] ;  /* 0x0003a00001df7983 */ /* 0x000ee20000300800 */
[----:B------:R-:W-:Y:S01]  /*8dd0*/  @!P6 PRMT R133, R65, 0x5410, RZ ;  /* 0x000054104185e816 */ /* 0x000fe200000000ff */
[----:B------:R-:W-:Y:S01]  /*8de0*/  IMAD.MOV.U32 R65, RZ, RZ, R220 ;  /* 0x000000ffff417224 */ /* 0x000fe200078e00dc */
[----:B------:R-:W-:Y:S01]  /*8df0*/  @!P5 PRMT R65, R63, 0x5410, RZ ;  /* 0x000054103f41d816 */ /* 0x000fe200000000ff */
[----:B------:R-:W-:Y:S01]  /*8e00*/  IMAD.MOV.U32 R63, RZ, RZ, R9 ;  /* 0x000000ffff3f7224 */ /* 0x000fe200078e0009 */
[----:B------:R-:W-:Y:S01]  /*8e10*/  ISETP.LE.U32.AND P1, PT, R3, UR15, PT ;  /* 0x0000000f03007c0c */ /* 0x000fe2000bf23070 */
[----:B------:R1:W-:Y:S01]  /*8e20*/  MUFU.EX2 R9, R52 ;  /* 0x0000003400097308 */ /* 0x0003e20000000800 */
[----:B------:R-:W3:Y:S01]  /*8e30*/  LDL.LU R222, [R1+0x39c] ;  /* 0x00039c0001de7983 */ /* 0x000ee20000300800 */
[----:B------:R-:W-:Y:S01]  /*8e40*/  IMAD.MOV.U32 R60, RZ, RZ, R221 ;  /* 0x000000ffff3c7224 */ /* 0x000fe200078e00dd */
[----:B----4-:R-:W-:Y:S01]  /*8e50*/  F2FP.BF16.F32.PACK_AB R3, R10, R6 ;  /* 0x000000060a03723e */ /* 0x010fe200000010ff */
[----:B------:R-:W-:Y:S01]  /*8e60*/  FADD.FTZ R5, R8, R5 ;  /* 0x0000000508057221 */ /* 0x000fe20000010000 */
[----:B------:R-:W4:Y:S02]  /*8e70*/  LDL.LU R221, [R1+0x398] ;  /* 0x0003980001dd7983 */ /* 0x000f240000300800 */
[C---:B------:R-:W-:Y:S01]  /*8e80*/  PRMT R4, R3.reuse, 0x7610, R4 ;  /* 0x0000761003047816 */ /* 0x040fe20000000004 */
[----:B------:R1:W1:Y:S01]  /*8e90*/  MUFU.EX2 R8, R64 ;  /* 0x0000004000087308 */ /* 0x0002620000000800 */
[----:B------:R-:W4:Y:S01]  /*8ea0*/  LDL.LU R220, [R1+0x394] ;  /* 0x0003940001dc7983 */ /* 0x000f220000300800 */
[----:B------:R-:W-:Y:S01]  /*8eb0*/  PRMT R252, R3, 0x7632, R252 ;  /* 0x0000763203fc7816 */ /* 0x000fe200000000fc */
[----:B-1----:R-:W-:Y:S01]  /*8ec0*/  IMAD.MOV.U32 R52, RZ, RZ, R79 ;  /* 0x000000ffff347224 */ /* 0x002fe200078e004f */
[----:B------:R-:W-:-:S02]  /*8ed0*/  PRMT R79, R18, 0x5410, R176 ;  /* 0x00005410124f7816 */ /* 0x000fc400000000b0 */
[----:B------:R-:W-:Y:S01]  /*8ee0*/  @!P4 PRMT R18, R62, 0x5410, RZ ;  /* 0x000054103e12c816 */ /* 0x000fe200000000ff */
[----:B------:R-:W-:Y:S01]  /*8ef0*/  IMAD.MOV.U32 R62, RZ, RZ, R219 ;  /* 0x000000ffff3e7224 */ /* 0x000fe200078e00db */
[----:B------:R-:W-:Y:S01]  /*8f00*/  @!P3 PRMT R176, R61, 0x5410, RZ ;  /* 0x000054103db0b816 */ /* 0x000fe200000000ff */
[----:B------:R-:W4:Y:S01]  /*8f10*/  LDL.LU R219, [R1+0x390] ;  /* 0x0003900001db7983 */ /* 0x000f220000300800 */
[----:B------:R-:W-:Y:S01]  /*8f20*/  IMAD.MOV.U32 R61, RZ, RZ, R218 ;  /* 0x000000ffff3d7224 */ /* 0x000fe200078e00da */
[----:B------:R-:W-:Y:S01]  /*8f30*/  LOP3.LUT R3, R15, 0xff, RZ, 0xc0, !PT ;  /* 0x000000ff0f037812 */ /* 0x000fe200078ec0ff */
[----:B------:R-:W-:Y:S01]  /*8f40*/  IMAD.MOV.U32 R64, RZ, RZ, R216 ;  /* 0x000000ffff407224 */ /* 0x000fe200078e00d8 */
[----:B------:R-:W4:Y:S04]  /*8f50*/  LDL.LU R218, [R1+0x38c] ;  /* 0x00038c0001da7983 */ /* 0x000f280000300800 */
[----:B------:R-:W4:Y:S04]  /*8f60*/  LDL.LU R216, [R1+0x388] ;  /* 0x0003880001d87983 */ /* 0x000f280000300800 */
[----:B------:R-:W2:Y:S01]  /*8f70*/  LDL R15, [R1+0x40] ;  /* 0x00004000010f7983 */ /* 0x000ea20000100800 */
[----:B------:R-:W-:Y:S01]  /*8f80*/  @!P2 HFMA2.BF16_V2 R68, -RZ.H0_H0, RZ.H0_H0, -R4.H0_H0 ;  /* 0x200000ffff44a231 */ /* 0x000fe20000340904 */
[----:B------:R-:W-:Y:S01]  /*8f90*/  ISETP.LE.U32.AND P4, PT, R3, UR15, PT ;  /* 0x0000000f03007c0c */ /* 0x000fe2000bf83070 */
[----:B------:R-:W-:Y:S01]  /*8fa0*/  FADD.FTZ R3, R16, R7 ;  /* 0x0000000710037221 */ /* 0x000fe20000010000 */
[----:B------:R-:W-:Y:S01]  /*8fb0*/  IMAD.MOV.U32 R16, RZ, RZ, R79 ;  /* 0x000000ffff107224 */ /* 0x000fe200078e004f */
[----:B------:R-:W-:-:S02]  /*8fc0*/  PRMT R79, R4, 0x5410, R252 ;  /* 0x00005410044f7816 */ /* 0x000fc400000000fc */
[----:B------:R-:W-:Y:S02]  /*8fd0*/  @!P2 PRMT R4, R68, 0x5410, RZ ;  /* 0x000054104404a816 */ /* 0x000fe400000000ff */
[----:B------:R-:W-:-:S03]  /*8fe0*/  ISETP.LE.U32.AND P3, PT, R12, UR15, PT ;  /* 0x0000000f0c007c0c */ /* 0x000fc6000bf63070 */
[----:B------:R-:W-:Y:S02]  /*8ff0*/  IMAD.MOV.U32 R68, RZ, RZ, R4 ;  /* 0x000000ffff447224 */ /* 0x000fe400078e0004 */
[----:B------:R-:W-:Y:S01]  /*9000*/  FADD.FTZ R4, R17, R3 ;  /* 0x0000000311047221 */ /* 0x000fe20000010000 */
[----:B------:R-:W-:Y:S01]  /*9010*/  F2FP.BF16.F32.PACK_AB R3, R8, R9 ;  /* 0x000000090803723e */ /* 0x000fe200000010ff */
[----:B------:R-:W-:Y:S01]  /*9020*/  @!P1 HFMA2.BF16_V2 R66, -RZ.H0_H0, RZ.H0_H0, -R252.H0_H0 ;  /* 0x200000ffff429231 */ /* 0x000fe200003409fc */
[----:B------:R1:W1:Y:S02]  /*9030*/  MUFU.EX2 R7, R23 ;  /* 0x0000001700077308 */ /* 0x0002640000000800 */
[C---:B------:R-:W-:Y:S01]  /*9040*/  PRMT R250, R3.reuse, 0x7632, R250 ;  /* 0x0000763203fa7816 */ /* 0x040fe200000000fa */
[----:B------:R-:W-:Y:S01]  /*9050*/  UIADD3 UR27, UR6, 0x2, URZ ;  /* 0x00000002061b7890 */ /* 0x000fe2000fffe03f */
[----:B------:R-:W-:Y:S01]  /*9060*/  PRMT R251, R3, 0x7610, R251 ;  /* 0x0000761003fb7816 */ /* 0x000fe200000000fb */
[----:B------:R-:W-:Y:S01]  /*9070*/  FADD.FTZ R4, R6, R4 ;  /* 0x0000000406047221 */ /* 0x000fe20000010000 */
[----:B------:R-:W-:Y:S01]  /*9080*/  FADD.FTZ R3, R11, R5 ;  /* 0x000000050b037221 */ /* 0x000fe20000010000 */
[----:B------:R-:W-:Y:S01]  /*9090*/  @!P1 PRMT R252, R66, 0x5410, RZ ;  /* 0x0000541042fc9816 */ /* 0x000fe200000000ff */
[----:B------:R-:W-:Y:S01]  /*90a0*/  @!P3 HFMA2.BF16_V2 R67, -RZ.H0_H0, RZ.H0_H0, -R250.H0_H0 ;  /* 0x200000ffff43b231 */ /* 0x000fe200003409fa */
[----:B------:R-:W1:Y:S01]  /*90b0*/  MUFU.EX2 R6, R24 ;  /* 0x0000001800067308 */ /* 0x000e620000000800 */
[----:B------:R-:W-:Y:S01]  /*90c0*/  IMAD.MOV.U32 R66, RZ, RZ, R58 ;  /* 0x000000ffff427224 */ /* 0x000fe200078e003a */
[----:B------:R-:W-:Y:S01]  /*90d0*/  ULOP3.LUT UR27, UR27, UR31, URZ, 0x3c, !UPT ;  /* 0x0000001f1b1b7292 */ /* 0x000fe2000f8e3c3f */
[----:B------:R-:W-:-:S02]  /*90e0*/  IMAD.MOV.U32 R12, RZ, RZ, R191 ;  /* 0x000000ffff0c7224 */ /* 0x000fc400078e00bf */
[----:B------:R-:W-:Y:S01]  /*90f0*/  FADD.FTZ R3, R9, R3 ;  /* 0x0000000309037221 */ /* 0x000fe20000010000 */
[----:B------:R-:W-:Y:S02]  /*9100*/  IMAD.MOV.U32 R58, RZ, RZ, R54 ;  /* 0x000000ffff3a7224 */ /* 0x000fe400078e0036 */
[----:B------:R-:W-:Y:S02]  /*9110*/  @!P4 HFMA2.BF16_V2 R69, -RZ.H0_H0, RZ.H0_H0, -R251.H0_H0 ;  /* 0x200000ffff45c231 */ /* 0x000fe400003409fb */
[----:B------:R-:W-:Y:S01]  /*9120*/  IMAD.MOV.U32 R54, RZ, RZ, R210 ;  /* 0x000000ffff367224 */ /* 0x000fe200078e00d2 */
[----:B------:R-:W-:Y:S01]  /*9130*/  PRMT R210, R251, 0x5410, R250 ;  /* 0x00005410fbd27816 */ /* 0x000fe200000000fa */
[----:B------:R-:W-:Y:S01]  /*9140*/  FADD.FTZ R4, R10, R4 ;  /* 0x000000040a047221 */ /* 0x000fe20000010000 */
[----:B------:R-:W-:Y:S01]  /*9150*/  @!P3 PRMT R250, R67, 0x5410, RZ ;  /* 0x0000541043fab816 */ /* 0x000fe200000000ff */
[----:B------:R-:W-:Y:S02]  /*9160*/  IMAD.MOV.U32 R67, RZ, RZ, R12 ;  /* 0x000000ffff437224 */ /* 0x000fe400078e000c */
[----:B------:R-:W-:Y:S01]  /*9170*/  FADD.FTZ R12, R8, R3 ;  /* 0x00000003080c7221 */ /* 0x000fe20000010000 */
[----:B------:R-:W-:Y:S01]  /*9180*/  LOP3.LUT R3, R81, UR27, RZ, 0x3c, !PT ;  /* 0x0000001b51037c12 */ /* 0x000fe2000f8e3cff */
[----:B-1----:R-:W-:Y:S01]  /*9190*/  IMAD.MOV.U32 R23, RZ, RZ, R39 ;  /* 0x000000ffff177224 */ /* 0x002fe200078e0027 */
[----:B------:R-:W-:Y:S01]  /*91a0*/  @!P4 PRMT R251, R69, 0x5410, RZ ;  /* 0x0000541045fbc816 */ /* 0x000fe200000000ff */
[----:B------:R-:W-:-:S02]  /*91b0*/  IMAD.MOV.U32 R69, RZ, RZ, R16 ;  /* 0x000000ffff457224 */ /* 0x000fc400078e0010 */
[----:B------:R-:W-:Y:S01]  /*91c0*/  FADD.FTZ R4, R7, R4 ;  /* 0x0000000407047221 */ /* 0x000fe20000010000 */
[----:B------:R-:W-:Y:S01]  /*91d0*/  IMAD.MOV.U32 R16, RZ, RZ, R38 ;  /* 0x000000ffff107224 */ /* 0x000fe200078e0026 */
[----:B------:R-:W-:Y:S01]  /*91e0*/  F2FP.BF16.F32.PACK_AB R17, R6, R7 ;  /* 0x000000070611723e */ /* 0x000fe200000010ff */
[----:B------:R-:W-:Y:S01]  /*91f0*/  IMAD.WIDE.U32 R38, R3, -0x326172a9, RZ ;  /* 0xcd9e8d5703267825 */ /* 0x000fe200078e00ff */
[----:B------:R-:W-:Y:S01]  /*9200*/  UIADD3 UR23, UR6, 0x3, URZ ;  /* 0x0000000306177890 */ /* 0x000fe2000fffe03f */
[----:B------:R-:W-:Y:S01]  /*9210*/  MUFU.EX2 R163, R163 ;  /* 0x000000a300a37308 */ /* 0x000fe20000000800 */
[----:B------:R-:W-:Y:S01]  /*9220*/  PRMT R249, R17, 0x7610, R249 ;  /* 0x0000761011f97816 */ /* 0x000fe200000000f9 */
[----:B------:R-:W-:Y:S01]  /*9230*/  VIADD R217, R217, 0x4 ;  /* 0x00000004d9d97836 */ /* 0x000fe20000000000 */
[----:B------:R-:W-:Y:S01]  /*9240*/  PRMT R248, R17, 0x7632, R248 ;  /* 0x0000763211f87816 */ /* 0x000fe200000000f8 */
[----:B------:R-:W-:Y:S01]  /*9250*/  ULOP3.LUT UR23, UR23, UR31, URZ, 0x3c, !UPT ;  /* 0x0000001f17177292 */ /* 0x000fe2000f8e3c3f */
[----:B------:R1:W4:Y:S01]  /*9260*/  LDL.LU R191, [R1+0x384] ;  /* 0x0003840001bf7983 */ /* 0x0003220000300800 */
[----:B--2---:R-:W-:-:S02]  /*9270*/  IMAD.MOV.U32 R24, RZ, RZ, R15 ;  /* 0x000000ffff187224 */ /* 0x004fc400078e000f */
[----:B------:R-:W-:Y:S02]  /*9280*/  IMAD.MOV.U32 R15, RZ, RZ, R14 ;  /* 0x000000ffff0f7224 */ /* 0x000fe400078e000e */
        /* <DEDUP_REMOVED lines=20> */
[----:B------:R-:W-:Y:S01]  /*93d0*/  LOP3.LUT R6, R3, 0xffff, RZ, 0xc0, !PT ;  /* 0x0000ffff03067812 */ /* 0x000fe200078ec0ff */
[----:B------:R-:W-:Y:S01]  /*93e0*/  IMAD.MOV.U32 R11, RZ, RZ, R13 ;  /* 0x000000ffff0b7224 */ /* 0x000fe200078e000d */
[----:B------:R-:W-:Y:S02]  /*93f0*/  LOP3.LUT R13, R7, UR9, R8, 0x96, !PT ;  /* 0x00000009070d7c12 */ /* 0x000fe4000f8e9608 */
[----:B------:R-:W-:Y:S01]  /*9400*/  SHF.R.U32.HI R6, RZ, 0x8, R6 ;  /* 0x00000008ff067819 */ /* 0x000fe20000011606 */
[----:B------:R2:W-:Y:S03]  /*9410*/  MUFU.EX2 R7, R94 ;  /* 0x0000005e00077308 */ /* 0x0005e60000000800 */
[----:B------:R-:W-:Y:S01]  /*9420*/  LOP3.LUT R6, R6, 0xffff, RZ, 0xc0, !PT ;  /* 0x0000ffff06067812 */ /* 0x000fe200078ec0ff */
[----:B------:R-:W-:-:S03]  /*9430*/  IMAD.MOV.U32 R9, RZ, RZ, R15 ;  /* 0x000000ffff097224 */ /* 0x000fc600078e000f */
[----:B------:R-:W-:Y:S01]  /*9440*/  ISETP.LE.U32.AND P5, PT, R6, UR15, PT ;  /* 0x0000000f06007c0c */ /* 0x000fe2000bfa3070 */
[----:B------:R-:W1:Y:S01]  /*9450*/  MUFU.EX2 R15, R82 ;  /* 0x00000052000f7308 */ /* 0x000e620000000800 */
[----:B------:R-:W-:Y:S01]  /*9460*/  SHF.R.U32.HI R6, RZ, 0x10, R3 ;  /* 0x00000010ff067819 */ /* 0x000fe20000011603 */
[----:B--2---:R-:W-:-:S06]  /*9470*/  IMAD.MOV.U32 R94, RZ, RZ, R16 ;  /* 0x000000ffff5e7224 */ /* 0x004fcc00078e0010 */
[----:B------:R2:W3:Y:S01]  /*9480*/  MUFU.EX2 R16, R25 ;  /* 0x0000001900107308 */ /* 0x0004e20000000800 */
[----:B------:R-:W-:-:S04]  /*9490*/  SHF.R.U32.HI R3, RZ, 0x18, R3 ;  /* 0x00000018ff037819 */ /* 0x000fc80000011603 */
[----:B------:R-:W-:Y:S02]  /*94a0*/  ISETP.LE.U32.AND P3, PT, R3, UR15, PT ;  /* 0x0000000f03007c0c */ /* 0x000fe4000bf63070 */
[C---:B------:R-:W-:Y:S01]  /*94b0*/  LOP3.LUT R3, R4.reuse, 0xff, RZ, 0xc0, !PT ;  /* 0x000000ff04037812 */ /* 0x040fe200078ec0ff */
[----:B--2---:R-:W-:Y:S02]  /*94c0*/  IMAD.MOV.U32 R25, RZ, RZ, R11 ;  /* 0x000000ffff197224 */ /* 0x004fe400078e000b */
[----:B------:R2:W4:Y:S01]  /*94d0*/  MUFU.EX2 R11, R28 ;  /* 0x0000001c000b7308 */ /* 0x0005220000000800 */
[----:B------:R-:W-:Y:S02]  /*94e0*/  ISETP.LE.U32.AND P1, PT, R3, UR15, PT ;  /* 0x0000000f03007c0c */ /* 0x000fe4000bf23070 */
[----:B------:R-:W-:Y:S02]  /*94f0*/  SHF.R.U32.HI R3, RZ, 0x18, R4 ;  /* 0x00000018ff037819 */ /* 0x000fe40000011604 */
[----:B------:R-:W-:-:S02]  /*9500*/  LOP3.LUT R8, R4, 0xffff, RZ, 0xc0, !PT ;  /* 0x0000ffff04087812 */ /* 0x000fc400078ec0ff */
[----:B------:R-:W-:Y:S01]  /*9510*/  ISETP.LE.U32.AND P6, PT, R3, UR15, PT ;  /* 0x0000000f03007c0c */ /* 0x000fe2000bfc3070 */
[----:B-1----:R-:W-:Y:S01]  /*9520*/  FADD.FTZ R3, R15, R12 ;  /* 0x0000000c0f037221 */ /* 0x002fe20000010000 */
[----:B------:R-:W-:Y:S01]  /*9530*/  LOP3.LUT R6, R6, 0xff, RZ, 0xc0, !PT ;  /* 0x000000ff06067812 */ /* 0x000fe200078ec0ff */
[----:B--2---:R-:W-:Y:S01]  /*9540*/  IMAD.MOV.U32 R28, RZ, RZ, R9 ;  /* 0x000000ffff1c7224 */ /* 0x004fe200078e0009 */
[----:B------:R-:W-:Y:S01]  /*9550*/  SHF.R.U32.HI R9, RZ, 0x10, R4 ;  /* 0x00000010ff097819 */ /* 0x000fe20000011604 */
[----:B---3--:R-:W-:-:S04]  /*9560*/  FADD.FTZ R4, R16, R14 ;  /* 0x0000000e10047221 */ /* 0x008fc80000010000 */
[----:B----4-:R-:W-:Y:S01]  /*9570*/  FADD.FTZ R14, R11, R4 ;  /* 0x000000040b0e7221 */ /* 0x010fe20000010000 */
[----:B------:R-:W-:-:S04]  /*9580*/  IMAD.WIDE.U32 R4, R13, -0x2daee0ad, RZ ;  /* 0xd2511f530d047825 */ /* 0x000fc800078e00ff */
[C---:B------:R-:W-:Y:S01]  /*9590*/  FADD.FTZ R12, R7.reuse, R3 ;  /* 0x00000003070c7221 */ /* 0x040fe20000010000 */
[----:B------:R-:W-:Y:S02]  /*95a0*/  ISETP.LE.U32.AND P2, PT, R6, UR15, PT ;  /* 0x0000000f06007c0c */ /* 0x000fe4000bf43070 */
[----:B------:R-:W-:Y:S02]  /*95b0*/  F2FP.BF16.F32.PACK_AB R7, R7, R15 ;  /* 0x0000000f0707723e */ /* 0x000fe400000010ff */
[----:B------:R-:W-:Y:S02]  /*95c0*/  LOP3.LUT R3, R5, UR34, R10, 0x96, !PT ;  /* 0x0000002205037c12 */ /* 0x000fe4000f8e960a */
[C---:B------:R-:W-:Y:S02]  /*95d0*/  LOP3.LUT R6, R4.reuse, 0xff, RZ, 0xc0, !PT ;  /* 0x000000ff04067812 */ /* 0x040fe400078ec0ff */
[----:B------:R-:W-:Y:S02]  /*95e0*/  LOP3.LUT R13, R4, 0xffff, RZ, 0xc0, !PT ;  /* 0x0000ffff040d7812 */ /* 0x000fe400078ec0ff */
[----:B------:R-:W-:-:S02]  /*95f0*/  SHF.R.U32.HI R15, RZ, 0x10, R4 ;  /* 0x00000010ff0f7819 */ /* 0x000fc40000011604 */
[----:B------:R-:W-:Y:S02]  /*9600*/  SHF.R.U32.HI R10, RZ, 0x18, R4 ;  /* 0x00000018ff0a7819 */ /* 0x000fe40000011604 */
[----:B------:R-:W-:Y:S01]  /*9610*/  SHF.R.U32.HI R4, RZ, 0x8, R8 ;  /* 0x00000008ff047819 */ /* 0x000fe20000011608 */
[----:B------:R-:W-:Y:S01]  /*9620*/  @!P4 HFMA2.BF16_V2 R74, -RZ.H0_H0, RZ.H0_H0, -R249.H0_H0 ;  /* 0x200000ffff4ac231 */ /* 0x000fe200003409f9 */
[----:B------:R-:W-:Y:S01]  /*9630*/  PRMT R247, R7, 0x7632, R247 ;  /* 0x0000763207f77816 */ /* 0x000fe200000000f7 */
[----:B------:R-:W-:Y:S01]  /*9640*/  @!P5 HFMA2.BF16_V2 R76, -RZ.H0_H0, RZ.H0_H0, -R248.H0_H0 ;  /* 0x200000ffff4cd231 */ /* 0x000fe200003409f8 */
[----:B------:R-:W-:Y:S02]  /*9650*/  LOP3.LUT R4, R4, 0xffff, RZ, 0xc0, !PT ;  /* 0x0000ffff04047812 */ /* 0x000fe400078ec0ff */
[----:B------:R-:W-:Y:S01]  /*9660*/  PRMT R82, R249, 0x5410, R248 ;  /* 0x00005410f9527816 */ /* 0x000fe200000000f8 */
[----:B------:R-:W-:Y:S01]  /*9670*/  @!P3 HFMA2.BF16_V2 R75, -RZ.H0_H0, RZ.H0_H0, -R247.H0_H0 ;  /* 0x200000ffff4bb231 */ /* 0x000fe200003409f7 */
[----:B------:R-:W-:Y:S01]  /*9680*/  @!P4 PRMT R249, R74, 0x5410, RZ ;  /* 0x000054104af9c816 */ /* 0x000fe200000000ff */
[----:B------:R-:W-:Y:S01]  /*9690*/  IMAD.MOV.U32 R74, RZ, RZ, R28 ;  /* 0x000000ffff4a7224 */ /* 0x000fe200078e001c */
[----:B------:R-:W-:-:S02]  /*96a0*/  @!P5 PRMT R248, R76, 0x5410, RZ ;  /* 0x000054104cf8d816 */ /* 0x000fc400000000ff */
[----:B------:R-:W-:Y:S01]  /*96b0*/  PRMT R246, R7, 0x7610, R246 ;  /* 0x0000761007f67816 */ /* 0x000fe200000000f6 */
[----:B------:R-:W-:Y:S01]  /*96c0*/  IMAD.MOV.U32 R28, RZ, RZ, R25 ;  /* 0x000000ffff1c7224 */ /* 0x000fe200078e0019 */
[----:B------:R-:W-:Y:S01]  /*96d0*/  ISETP.LE.U32.AND P5, PT, R4, UR15, PT ;  /* 0x0000000f04007c0c */ /* 0x000fe2000bfa3070 */
[----:B------:R-:W-:Y:S01]  /*96e0*/  IMAD.MOV.U32 R25, RZ, RZ, R67 ;  /* 0x000000ffff197224 */ /* 0x000fe200078e0043 */
[----:B------:R-:W-:Y:S01]  /*96f0*/  LOP3.LUT R4, R9, 0xff, RZ, 0xc0, !PT ;  /* 0x000000ff09047812 */ /* 0x000fe200078ec0ff */
[----:B------:R-:W1:Y:S01]  /*9700*/  MUFU.EX2 R7, R109 ;  /* 0x0000006d00077308 */ /* 0x000e620000000800 */
[----:B------:R-:W-:Y:S02]  /*9710*/  PRMT R67, R246, 0x5410, R247 ;  /* 0x00005410f6437816 */ /* 0x000fe400000000f7 */
[----:B------:R-:W-:Y:S02]  /*9720*/  @!P3 PRMT R247, R75, 0x5410, RZ ;  /* 0x000054104bf7b816 */ /* 0x000fe400000000ff */
[----:B------:R-:W-:-:S02]  /*9730*/  ISETP.LE.U32.AND P3, PT, R4, UR15, PT ;  /* 0x0000000f04007c0c */ /* 0x000fc4000bf63070 */
[----:B------:R-:W-:Y:S01]  /*9740*/  LOP3.LUT R4, R3, 0xffff, RZ, 0xc0, !PT ;  /* 0x0000ffff03047812 */ /* 0x000fe200078ec0ff */
[----:B------:R-:W2:Y:S01]  /*9750*/  MUFU.EX2 R5, R118 ;  /* 0x0000007600057308 */ /* 0x000ea20000000800 */
[----:B------:R-:W-:Y:S02]  /*9760*/  @!P2 HFMA2.BF16_V2 R83, -RZ.H0_H0, RZ.H0_H0, -R246.H0_H0 ;  /* 0x200000ffff53a231 */ /* 0x000fe400003409f6 */
[----:B------:R-:W-:Y:S02]  /*9770*/  SHF.R.U32.HI R4, RZ, 0x8, R4 ;  /* 0x00000008ff047819 */ /* 0x000fe40000011604 */
[----:B------:R-:W-:Y:S02]  /*9780*/  F2FP.BF16.F32.PACK_AB R11, R11, R16 ;  /* 0x000000100b0b723e */ /* 0x000fe400000010ff */
[----:B------:R-:W-:Y:S02]  /*9790*/  LOP3.LUT R4, R4, 0xffff, RZ, 0xc0, !PT ;  /* 0x0000ffff04047812 */ /* 0x000fe400078ec0ff */
[----:B------:R-:W-:-:S02]  /*97a0*/  @!P2 PRMT R246, R83, 0x5410, RZ ;  /* 0x0000541053f6a816 */ /* 0x000fc400000000ff */
[----:B------:R-:W-:Y:S01]  /*97b0*/  ISETP.LE.U32.AND P2, PT, R4, UR15, PT ;  /* 0x0000000f04007c0c */ /* 0x000fe2000bf43070 */
[----:B-1----:R-:W-:Y:S01]  /*97c0*/  FADD.FTZ R4, R7, R12 ;  /* 0x0000000c07047221 */ /* 0x002fe20000010000 */
[----:B------:R-:W-:Y:S02]  /*97d0*/  PRMT R245, R11, 0x7610, R245 ;  /* 0x000076100bf57816 */ /* 0x000fe400000000f5 */
[----:B------:R-:W-:Y:S01]  /*97e0*/  ISETP.LE.U32.AND P4, PT, R6, UR15, PT ;  /* 0x0000000f06007c0c */ /* 0x000fe2000bf83070 */
[----:B--2---:R-:W-:Y:S02]  /*97f0*/  FADD.FTZ R6, R5, R4 ;  /* 0x0000000405067221 */ /* 0x004fe40000010000 */
[----:B------:R-:W-:Y:S01]  /*9800*/  @!P1 HFMA2.BF16_V2 R93, -RZ.H0_H0, RZ.H0_H0, -R245.H0_H0 ;  /* 0x200000ffff5d9231 */ /* 0x000fe200003409f5 */
[----:B------:R-:W-:Y:S02]  /*9810*/  PRMT R244, R11, 0x7632, R244 ;  /* 0x000076320bf47816 */ /* 0x000fe400000000f4 */
[----:B------:R-:W-:-:S02]  /*9820*/  F2FP.BF16.F32.PACK_AB R4, R5, R7 ;  /* 0x000000070504723e */ /* 0x000fc400000010ff */
[----:B------:R-:W-:Y:S01]  /*9830*/  LOP3.LUT R5, R3, 0xff, RZ, 0xc0, !PT ;  /* 0x000000ff03057812 */ /* 0x000fe200078ec0ff */
[----:B------:R-:W1:Y:S01]  /*9840*/  MUFU.EX2 R8, R29 ;  /* 0x0000001d00087308 */ /* 0x000e620000000800 */
[----:B------:R-:W-:Y:S02]  /*9850*/  PRMT R76, R245, 0x5410, R244 ;  /* 0x00005410f54c7816 */ /* 0x000fe400000000f4 */
[----:B------:R-:W-:Y:S02]  /*9860*/  @!P1 PRMT R245, R93, 0x5410, RZ ;  /* 0x000054105df59816 */ /* 0x000fe400000000ff */
[----:B------:R-:W-:-:S03]  /*9870*/  ISETP.LE.U32.AND P1, PT, R5, UR15, PT ;  /* 0x0000000f05007c0c */ /* 0x000fc6000bf23070 */
[----:B------:R-:W2:Y:S01]  /*9880*/  MUFU.EX2 R12, R30 ;  /* 0x0000001e000c7308 */ /* 0x000ea20000000800 */
[----:B------:R-:W-:-:S07]  /*9890*/  PRMT R243, R4, 0x7632, R243 ;  /* 0x0000763204f37816 */ /* 0x000fce00000000f3 */
[----:B------:R-:W3:Y:S01]  /*98a0*/  MUFU.EX2 R5, R120 ;  /* 0x0000007800057308 */ /* 0x000ee20000000800 */
[----:B------:R-:W-:-:S07]  /*98b0*/  PRMT R242, R4, 0x7610, R242 ;  /* 0x0000761004f27816 */ /* 0x000fce00000000f2 */
[----:B------:R-:W4:Y:S01]  /*98c0*/  MUFU.EX2 R9, R126 ;  /* 0x0000007e00097308 */ /* 0x000f220000000800 */
[----:B------:R-:W-:Y:S01]  /*98d0*/  @!P5 HFMA2.BF16_V2 R95, -RZ.H0_H0, RZ.H0_H0, -R244.H0_H0 ;  /* 0x200000ffff5fd231 */ /* 0x000fe200003409f4 */
[--C-:B------:R-:W-:Y:S02]  /*98e0*/  SHF.R.U32.HI R4, RZ, 0x18, R3.reuse ;  /* 0x00000018ff047819 */ /* 0x100fe40000011603 */
[----:B------:R-:W-:Y:S01]  /*98f0*/  SHF.R.U32.HI R3, RZ, 0x10, R3 ;  /* 0x00000010ff037819 */ /* 0x000fe20000011603 */
[----:B------:R-:W-:Y:S02]  /*9900*/  @!P6 HFMA2.BF16_V2 R96, -RZ.H0_H0, RZ.H0_H0, -R243.H0_H0 ;  /* 0x200000ffff60e231 */ /* 0x000fe400003409f3 */
[----:B------:R-:W-:Y:S01]  /*9910*/  IMAD.MOV.U32 R109, RZ, RZ, R25 ;  /* 0x000000ffff6d7224 */ /* 0x000fe200078e0019 */
[----:B------:R-:W-:Y:S01]  /*9920*/  @!P5 PRMT R244, R95, 0x5410, RZ ;  /* 0x000054105ff4d816 */ /* 0x000fe200000000ff */
[----:B------:R-:W-:Y:S01]  /*9930*/  IMAD.MOV.U32 R25, RZ, RZ, R59 ;  /* 0x000000ffff197224 */ /* 0x000fe200078e003b */
[----:B------:R-:W-:Y:S01]  /*9940*/  LOP3.LUT R3, R3, 0xff, RZ, 0xc0, !PT ;  /* 0x000000ff03037812 */ /* 0x000fe200078ec0ff */
[----:B-1----:R-:W-:Y:S01]  /*9950*/  FADD.FTZ R7, R8, R14 ;  /* 0x0000000e08077221 */ /* 0x002fe20000010000 */
[----:B------:R-:W-:Y:S01]  /*9960*/  ISETP.LE.U32.AND P5, PT, R4, UR15, PT ;  /* 0x0000000f04007c0c */ /* 0x000fe2000bfa3070 */
[----:B------:R-:W1:Y:S01]  /*9970*/  MUFU.EX2 R11, R130 ;  /* 0x00000082000b7308 */ /* 0x000e620000000800 */
[----:B------:R-:W-:-:S02]  /*9980*/  PRMT R59, R242, 0x5410, R243 ;  /* 0x00005410f23b7816 */ /* 0x000fc400000000f3 */
[----:B--2---:R-:W-:Y:S02]  /*9990*/  F2FP.BF16.F32.PACK_AB R4, R12, R8 ;  /* 0x000000080c04723e */ /* 0x004fe400000010ff */
[----:B------:R-:W-:Y:S01]  /*99a0*/  @!P6 PRMT R243, R96, 0x5410, RZ ;  /* 0x0000541060f3e816 */ /* 0x000fe200000000ff */
[----:B---3--:R-:W-:Y:S01]  /*99b0*/  FADD.FTZ R6, R5, R6 ;  /* 0x0000000605067221 */ /* 0x008fe20000010000 */
[----:B------:R-:W-:Y:S01]  /*99c0*/  ISETP.LE.U32.AND P6, PT, R3, UR15, PT ;  /* 0x0000000f03007c0c */ /* 0x000fe2000bfc3070 */
[----:B------:R-:W2:Y:S01]  /*99d0*/  MUFU.EX2 R8, R140 ;  /* 0x0000008c00087308 */ /* 0x000ea20000000800 */
[----:B----4-:R-:W-:Y:S02]  /*99e0*/  F2FP.BF16.F32.PACK_AB R3, R9, R5 ;  /* 0x000000050903723e */ /* 0x010fe400000010ff */
[----:B------:R-:W-:Y:S01]  /*99f0*/  SHF.R.U32.HI R5, RZ, 0x8, R13 ;  /* 0x00000008ff057819 */ /* 0x000fe2000001160d */
[----:B------:R-:W-:Y:S01]  /*9a00*/  @!P3 HFMA2.BF16_V2 R97, -RZ.H0_H0, RZ.H0_H0, -R242.H0_H0 ;  /* 0x200000ffff61b231 */ /* 0x000fe200003409f2 */
[C---:B------:R-:W-:Y:S01]  /*9a10*/  PRMT R239, R3.reuse, 0x7610, R239 ;  /* 0x0000761003ef7816 */ /* 0x040fe200000000ef */
[----:B------:R-:W-:Y:S01]  /*9a20*/  IMAD.MOV.U32 R93, RZ, RZ, R82 ;  /* 0x000000ffff5d7224 */ /* 0x000fe200078e0052 */
[----:B------:R-:W-:Y:S01]  /*9a30*/  PRMT R238, R3, 0x7632, R238 ;  /* 0x0000763203ee7816 */ /* 0x000fe200000000ee */
[----:B------:R-:W-:Y:S01]  /*9a40*/  IMAD.MOV.U32 R82, RZ, RZ, R60 ;  /* 0x000000ffff527224 */ /* 0x000fe200078e003c */
[----:B------:R-:W-:Y:S01]  /*9a50*/  LOP3.LUT R3, R5, 0xffff, RZ, 0xc0, !PT ;  /* 0x0000ffff05037812 */ /* 0x000fe200078ec0ff */
[----:B------:R-:W-:Y:S01]  /*9a60*/  IMAD.MOV.U32 R60, RZ, RZ, R19 ;  /* 0x000000ffff3c7224 */ /* 0x000fe200078e0013 */
[----:B------:R-:W-:Y:S01]  /*9a70*/  @!P3 PRMT R242, R97, 0x5410, RZ ;  /* 0x0000541061f2b816 */ /* 0x000fe200000000ff */
[----:B------:R-:W-:Y:S01]  /*9a80*/  MUFU.EX2 R14, R31 ;  /* 0x0000001f000e7308 */ /* 0x000fe20000000800 */
[----:B------:R-:W-:Y:S01]  /*9a90*/  ISETP.LE.U32.AND P3, PT, R3, UR15, PT ;  /* 0x0000000f03007c0c */ /* 0x000fe2000bf63070 */
[----:B------:R-:W-:Y:S01]  /*9aa0*/  FADD.FTZ R3, R9, R6 ;  /* 0x0000000609037221 */ /* 0x000fe20000010000 */
[----:B------:R-:W-:-:S05]  /*9ab0*/  PRMT R240, R4, 0x7632, R240 ;  /* 0x0000763204f07816 */ /* 0x000fca00000000f0 */
[----:B------:R3:W4:Y:S01]  /*9ac0*/  MUFU.EX2 R19, R32 ;  /* 0x0000002000137308 */ /* 0x0007220000000800 */
[----:B-1----:R-:W-:Y:S01]  /*9ad0*/  FADD.FTZ R5, R11, R3 ;  /* 0x000000030b057221 */ /* 0x002fe20000010000 */
[----:B--2---:R-:W-:Y:S01]  /*9ae0*/  F2FP.BF16.F32.PACK_AB R3, R8, R11 ;  /* 0x0000000b0803723e */ /* 0x004fe200000010ff */
[----:B------:R-:W-:Y:S01]  /*9af0*/  @!P2 HFMA2.BF16_V2 R99, -RZ.H0_H0, RZ.H0_H0, -R240.H0_H0 ;  /* 0x200000ffff63a231 */ /* 0x000fe200003409f0 */
[----:B------:R-:W-:Y:S01]  /*9b00*/  PRMT R241, R4, 0x7610, R241 ;  /* 0x0000761004f17816 */ /* 0x000fe200000000f1 */
[----:B------:R-:W-:Y:S01]  /*9b10*/  IMAD.MOV.U32 R83, RZ, RZ, R69 ;  /* 0x000000ffff537224 */ /* 0x000fe200078e0045 */
[C---:B------:R-:W-:Y:S02]  /*9b20*/  PRMT R235, R3.reuse, 0x7610, R235 ;  /* 0x0000761003eb7816 */ /* 0x040fe400000000eb */
[----:B------:R-:W-:Y:S01]  /*9b30*/  PRMT R234, R3, 0x7632, R234 ;  /* 0x0000763203ea7816 */ /* 0x000fe200000000ea */
[----:B------:R-:W-:Y:S01]  /*9b40*/  IMAD.MOV.U32 R69, RZ, RZ, R64 ;  /* 0x000000ffff457224 */ /* 0x000fe200078e0040 */
[----:B------:R-:W-:-:S02]  /*9b50*/  LOP3.LUT R4, R15, 0xff, RZ, 0xc0, !PT ;  /* 0x000000ff0f047812 */ /* 0x000fc400078ec0ff */
[----:B------:R-:W-:Y:S02]  /*9b60*/  LOP3.LUT R3, R81, UR23, RZ, 0x3c, !PT ;  /* 0x0000001751037c12 */ /* 0x000fe4000f8e3cff */
[----:B------:R-:W-:Y:S01]  /*9b70*/  PRMT R64, R241, 0x5410, R240 ;  /* 0x00005410f1407816 */ /* 0x000fe200000000f0 */
[----:B------:R-:W-:Y:S01]  /*9b80*/  IMAD.MOV.U32 R96, RZ, RZ, R33 ;  /* 0x000000ffff607224 */ /* 0x000fe200078e0021 */
[----:B------:R-:W-:Y:S01]  /*9b90*/  @!P2 PRMT R240, R99, 0x5410, RZ ;  /* 0x0000541063f0a816 */ /* 0x000fe200000000ff */
[----:B---3--:R-:W-:Y:S01]  /*9ba0*/  IMAD.WIDE.U32 R32, R3, -0x326172a9, RZ ;  /* 0xcd9e8d5703207825 */ /* 0x008fe200078e00ff */
[----:B------:R-:W-:Y:S02]  /*9bb0*/  ISETP.LE.U32.AND P2, PT, R4, UR15, PT ;  /* 0x0000000f04007c0c */ /* 0x000fe4000bf43070 */
[----:B----4-:R-:W-:-:S04]  /*9bc0*/  F2FP.BF16.F32.PACK_AB R4, R19, R14 ;  /* 0x0000000e1304723e */ /* 0x010fc800000010ff */
[C---:B------:R-:W-:Y:S02]  /*9bd0*/  PRMT R237, R4.reuse, 0x7610, R237 ;  /* 0x0000761004ed7816 */ /* 0x040fe400000000ed */
[----:B------:R-:W-:Y:S02]  /*9be0*/  PRMT R236, R4, 0x7632, R236 ;  /* 0x0000763204ec7816 */ /* 0x000fe400000000ec */
[----:B------:R-:W-:Y:S01]  /*9bf0*/  LOP3.LUT R4, R33, UR33, R154, 0x96, !PT ;  /* 0x0000002121047c12 */ /* 0x000fe2000f8e969a */
[----:B------:R-:W-:Y:S01]  /*9c00*/  FADD.FTZ R6, R12, R7 ;  /* 0x000000070c067221 */ /* 0x000fe20000010000 */
[----:B------:R-:W-:-:S03]  /*9c10*/  FADD.FTZ R12, R8, R5 ;  /* 0x00000005080c7221 */ /* 0x000fc60000010000 */
[----:B------:R-:W-:-:S04]  /*9c20*/  IMAD.WIDE.U32 R4, R4, -0x2daee0ad, RZ ;  /* 0xd2511f5304047825 */ /* 0x000fc800078e00ff */
[----:B------:R-:W-:Y:S01]  /*9c30*/  FADD.FTZ R14, R14, R6 ;  /* 0x000000060e0e7221 */ /* 0x000fe20000010000 */
[----:B------:R-:W-:Y:S02]  /*9c40*/  LOP3.LUT R8, R27, UR22, R32, 0x96, !PT ;  /* 0x000000161b087c12 */ /* 0x000fe4000f8e9620 */
[----:B------:R-:W-:-:S03]  /*9c50*/  LOP3.LUT R6, R5, UR19, R40, 0x96, !PT ;  /* 0x0000001305067c12 */ /* 0x000fc6000f8e9628 */
[----:B------:R-:W-:-:S04]  /*9c60*/  IMAD.WIDE.U32 R8, R8, -0x2daee0ad, RZ ;  /* 0xd2511f5308087825 */ /* 0x000fc800078e00ff */
[----:B------:R-:W-:Y:S01]  /*9c70*/  IMAD.WIDE.U32 R6, R6, -0x326172a9, RZ ;  /* 0xcd9e8d5706067825 */ /* 0x000fe200078e00ff */
[----:B------:R-:W-:-:S04]  /*9c80*/  LOP3.LUT R9, R9, UR12, R4, 0x96, !PT ;  /* 0x0000000c09097c12 */ /* 0x000fc8000f8e9604 */
[----:B------:R-:W-:-:S05]  /*9c90*/  LOP3.LUT R4, R7, UR13, R26, 0x96, !PT ;  /* 0x0000000d07047c12 */ /* 0x000fca000f8e961a */
[----:B------:R-:W-:-:S04]  /*9ca0*/  IMAD.WIDE.U32 R4, R4, -0x2daee0ad, RZ ;  /* 0xd2511f5304047825 */ /* 0x000fc800078e00ff */
[----:B------:R-:W-:Y:S01]  /*9cb0*/  @!P1 HFMA2.BF16_V2 R98, -RZ.H0_H0, RZ.H0_H0, -R241.H0_H0 ;  /* 0x200000ffff629231 */ /* 0x000fe200003409f1 */
[----:B------:R-:W-:Y:S01]  /*9cc0*/  LOP3.LUT R7, R5, UR10, R8, 0x96, !PT ;  /* 0x0000000a05077c12 */ /* 0x000fe2000f8e9608 */
[----:B------:R-:W-:-:S03]  /*9cd0*/  IMAD.WIDE.U32 R8, R9, -0x326172a9, RZ ;  /* 0xcd9e8d5709087825 */ /* 0x000fc600078e00ff */
[----:B------:R-:W-:Y:S02]  /*9ce0*/  @!P1 PRMT R241, R98, 0x5410, RZ ;  /* 0x0000541062f19816 */ /* 0x000fe400000000ff */
[----:B------:R-:W-:Y:S02]  /*9cf0*/  LOP3.LUT R6, R9, UR11, R6, 0x96, !PT ;  /* 0x0000000b09067c12 */ /* 0x000fe4000f8e9606 */
[----:B------:R-:W-:-:S03]  /*9d00*/  ISETP.LE.U32.AND P1, PT, R10, UR15, PT ;  /* 0x0000000f0a007c0c */ /* 0x000fc6000bf23070 */
[----:B------:R-:W-:-:S05]  /*9d10*/  IMAD.WIDE.U32 R10, R6, -0x2daee0ad, RZ ;  /* 0xd2511f53060a7825 */ /* 0x000fca00078e00ff */
[----:B------:R-:W-:Y:S01]  /*9d20*/  LOP3.LUT R4, R11, UR8, R4, 0x96, !PT ;  /* 0x000000080b047c12 */ /* 0x000fe2000f8e9604 */
[----:B------:R-:W-:-:S04]  /*9d30*/  IMAD.WIDE.U32 R6, R7, -0x326172a9, RZ ;  /* 0xcd9e8d5707067825 */ /* 0x000fc800078e00ff */
[----:B------:R-:W-:-:S04]  /*9d40*/  IMAD.WIDE.U32 R4, R4, -0x326172a9, RZ ;  /* 0xcd9e8d5704047825 */ /* 0x000fc800078e00ff */
[----:B------:R-:W-:Y:S01]  /*9d50*/  @!P4 HFMA2.BF16_V2 R105, -RZ.H0_H0, RZ.H0_H0, -R237.H0_H0 ;  /* 0x200000ffff69c231 */ /* 0x000fe200003409ed */
[----:B------:R-:W-:Y:S01]  /*9d60*/  LOP3.LUT R3, R5, UR35, R6, 0x96, !PT ;  /* 0x0000002305037c12 */ /* 0x000fe2000f8e9606 */
[----:B------:R-:W-:Y:S02]  /*9d70*/  IMAD.MOV.U32 R97, RZ, RZ, R69 ;  /* 0x000000ffff617224 */ /* 0x000fe400078e0045 */
[----:B------:R-:W-:Y:S01]  /*9d80*/  IMAD.MOV.U32 R69, RZ, RZ, R23 ;  /* 0x000000ffff457224 */ /* 0x000fe200078e0017 */
[----:B------:R-:W-:Y:S01]  /*9d90*/  LOP3.LUT R6, R3, 0xff, RZ, 0xc0, !PT ;  /* 0x000000ff03067812 */ /* 0x000fe200078ec0ff */
[----:B------:R-:W-:Y:S01]  /*9da0*/  IMAD.MOV.U32 R23, RZ, RZ, R58 ;  /* 0x000000ffff177224 */ /* 0x000fe200078e003a */
[----:B------:R-:W-:Y:S02]  /*9db0*/  PRMT R58, R237, 0x5410, R236 ;  /* 0x00005410ed3a7816 */ /* 0x000fe400000000ec */
[----:B------:R-:W-:Y:S02]  /*9dc0*/  @!P4 PRMT R237, R105, 0x5410, RZ ;  /* 0x0000541069edc816 */ /* 0x000fe400000000ff */
[----:B------:R-:W-:-:S02]  /*9dd0*/  ISETP.LE.U32.AND P4, PT, R6, UR15, PT ;  /* 0x0000000f06007c0c */ /* 0x000fc4000bf83070 */
[----:B------:R-:W-:Y:S01]  /*9de0*/  LOP3.LUT R6, R3, 0xffff, RZ, 0xc0, !PT ;  /* 0x0000ffff03067812 */ /* 0x000fe200078ec0ff */
[----:B------:R-:W-:-:S03]  /*9df0*/  @!P5 HFMA2.BF16_V2 R100, -RZ.H0_H0, RZ.H0_H0, -R238.H0_H0 ;  /* 0x200000ffff64d231 */ /* 0x000fc600003409ee */
[----:B------:R-:W-:Y:S01]  /*9e00*/  SHF.R.U32.HI R6, RZ, 0x8, R6 ;  /* 0x00000008ff067819 */ /* 0x000fe20000011606 */
[----:B------:R-:W-:Y:S02]  /*9e10*/  IMAD.MOV.U32 R75, RZ, RZ, R28 ;  /* 0x000000ffff4b7224 */ /* 0x000fe400078e001c */
[----:B------:R-:W-:Y:S01]  /*9e20*/  IMAD.MOV.U32 R28, RZ, RZ, R177 ;  /* 0x000000ffff1c7224 */ /* 0x000fe200078e00b1 */
[----:B------:R-:W-:Y:S01]  /*9e30*/  LOP3.LUT R6, R6, 0xffff, RZ, 0xc0, !PT ;  /* 0x0000ffff06067812 */ /* 0x000fe200078ec0ff */
[----:B------:R-:W-:Y:S01]  /*9e40*/  IMAD.MOV.U32 R27, RZ, RZ, R18 ;  /* 0x000000ffff1b7224 */ /* 0x000fe200078e0012 */
[----:B------:R-:W-:Y:S01]  /*9e50*/  PRMT R177, R239, 0x5410, R238 ;  /* 0x00005410efb17816 */ /* 0x000fe200000000ee */
[----:B------:R-:W-:Y:S01]  /*9e60*/  @!P1 HFMA2.BF16_V2 R101, -RZ.H0_H0, RZ.H0_H0, -R234.H0_H0 ;  /* 0x200000ffff659231 */ /* 0x000fe200003409ea */
[----:B------:R-:W-:Y:S01]  /*9e70*/  @!P5 PRMT R238, R100, 0x5410, RZ ;  /* 0x0000541064eed816 */ /* 0x000fe200000000ff */
[----:B------:R-:W1:Y:S01]  /*9e80*/  MUFU.EX2 R18, R141 ;  /* 0x0000008d00127308 */ /* 0x000e620000000800 */
[----:B------:R-:W-:Y:S01]  /*9e90*/  ISETP.LE.U32.AND P5, PT, R6, UR15, PT ;  /* 0x0000000f06007c0c */ /* 0x000fe2000bfa3070 */
[----:B------:R-:W-:Y:S01]  /*9ea0*/  IMAD.MOV.U32 R100, RZ, RZ, R82 ;  /* 0x000000ffff647224 */ /* 0x000fe200078e0052 */
[--C-:B------:R-:W-:Y:S01]  /*9eb0*/  SHF.R.U32.HI R6, RZ, 0x10, R3.reuse ;  /* 0x00000010ff067819 */ /* 0x100fe20000011603 */
[----:B------:R-:W-:Y:S01]  /*9ec0*/  IMAD.MOV.U32 R82, RZ, RZ, R24 ;  /* 0x000000ffff527224 */ /* 0x000fe200078e0018 */
[----:B------:R-:W-:Y:S01]  /*9ed0*/  SHF.R.U32.HI R3, RZ, 0x18, R3 ;  /* 0x00000018ff037819 */ /* 0x000fe20000011603 */
[----:B------:R-:W-:Y:S01]  /*9ee0*/  IMAD.MOV.U32 R24, RZ, RZ, R54 ;  /* 0x000000ffff187224 */ /* 0x000fe200078e0036 */
[----:B------:R-:W-:Y:S01]  /*9ef0*/  PRMT R54, R235, 0x5410, R234 ;  /* 0x00005410eb367816 */ /* 0x000fe200000000ea */
[----:B------:R-:W-:Y:S01]  /*9f00*/  MUFU.EX2 R17, R146 ;  /* 0x0000009200117308 */ /* 0x000fe20000000800 */
[----:B------:R-:W-:Y:S01]  /*9f10*/  @!P2 HFMA2.BF16_V2 R103, -RZ.H0_H0, RZ.H0_H0, -R235.H0_H0 ;  /* 0x200000ffff67a231 */ /* 0x000fe200003409eb */
[----:B------:R-:W-:-:S02]  /*9f20*/  @!P1 PRMT R234, R101, 0x5410, RZ ;  /* 0x0000541065ea9816 */ /* 0x000fc400000000ff */
[----:B------:R-:W-:-:S04]  /*9f30*/  ISETP.LE.U32.AND P1, PT, R3, UR15, PT ;  /* 0x0000000f03007c0c */ /* 0x000fc8000bf23070 */
[----:B------:R-:W2:Y:S01]  /*9f40*/  MUFU.EX2 R15, R36 ;  /* 0x00000024000f7308 */ /* 0x000ea20000000800 */
[----:B------:R-:W-:Y:S01]  /*9f50*/  LOP3.LUT R3, R4, 0xff, RZ, 0xc0, !PT ;  /* 0x000000ff04037812 */ /* 0x000fe200078ec0ff */
[----:B------:R-:W-:Y:S01]  /*9f60*/  @!P3 HFMA2.BF16_V2 R104, -RZ.H0_H0, RZ.H0_H0, -R236.H0_H0 ;  /* 0x200000ffff68b231 */ /* 0x000fe200003409ec */
[----:B------:R-:W-:-:S05]  /*9f70*/  @!P2 PRMT R235, R103, 0x5410, RZ ;  /* 0x0000541067eba816 */ /* 0x000fca00000000ff */
[----:B------:R-:W3:Y:S01]  /*9f80*/  MUFU.EX2 R16, R37 ;  /* 0x0000002500107308 */ /* 0x000ee20000000800 */
[----:B------:R-:W-:Y:S02]  /*9f90*/  ISETP.LE.U32.AND P2, PT, R3, UR15, PT ;  /* 0x0000000f03007c0c */ /* 0x000fe4000bf43070 */
[--C-:B------:R-:W-:Y:S02]  /*9fa0*/  SHF.R.U32.HI R3, RZ, 0x18, R4.reuse ;  /* 0x00000018ff037819 */ /* 0x100fe40000011604 */
[----:B------:R-:W-:Y:S02]  /*9fb0*/  @!P3 PRMT R236, R104, 0x5410, RZ ;  /* 0x0000541068ecb816 */ /* 0x000fe400000000ff */
[----:B------:R-:W-:Y:S02]  /*9fc0*/  LOP3.LUT R9, R4, 0xffff, RZ, 0xc0, !PT ;  /* 0x0000ffff04097812 */ /* 0x000fe400078ec0ff */
[----:B------:R-:W-:Y:S01]  /*9fd0*/  SHF.R.U32.HI R11, RZ, 0x10, R4 ;  /* 0x00000010ff0b7819 */ /* 0x000fe20000011604 */
[----:B------:R-:W-:Y:S01]  /*9fe0*/  FADD.FTZ R4, R19, R14 ;  /* 0x0000000e13047221 */ /* 0x000fe20000010000 */
[----:B------:R-:W-:Y:S01]  /*9ff0*/  ISETP.LE.U32.AND P3, PT, R3, UR15, PT ;  /* 0x0000000f03007c0c */ /* 0x000fe2000bf63070 */
[----:B-1----:R-:W-:Y:S01]  /*a000*/  FADD.FTZ R3, R18, R12 ;  /* 0x0000000c12037221 */ /* 0x002fe20000010000 */
[----:B------:R-:W-:Y:S01]  /*a010*/  LOP3.LUT R13, R7, UR9, R8, 0x96, !PT ;  /* 0x00000009070d7c12 */ /* 0x000fe2000f8e9608 */
[----:B------:R-:W-:-:S02]  /*a020*/  @!P6 HFMA2.BF16_V2 R102, -RZ.H0_H0, RZ.H0_H0, -R239.H0_H0 ;  /* 0x200000ffff66e231 */ /* 0x000fc400003409ef */
[----:B--2---:R-:W-:Y:S01]  /*a030*/  FADD.FTZ R8, R15, R4 ;  /* 0x000000040f087221 */ /* 0x004fe20000010000 */
[----:B------:R-:W-:Y:S01]  /*a040*/  FADD.FTZ R12, R17, R3 ;  /* 0x00000003110c7221 */ /* 0x000fe20000010000 */
[----:B---3--:R-:W-:Y:S01]  /*a050*/  F2FP.BF16.F32.PACK_AB R3, R16, R15 ;  /* 0x0000000f1003723e */ /* 0x008fe200000010ff */
[----:B------:R-:W-:Y:S01]  /*a060*/  IMAD.WIDE.U32 R4, R13, -0x2daee0ad, RZ ;  /* 0xd2511f530d047825 */ /* 0x000fe200078e00ff */
[----:B------:R-:W-:Y:S02]  /*a070*/  LOP3.LUT R6, R6, 0xff, RZ, 0xc0, !PT ;  /* 0x000000ff06067812 */ /* 0x000fe400078ec0ff */
[----:B------:R-:W-:Y:S02]  /*a080*/  @!P6 PRMT R239, R102, 0x5410, RZ ;  /* 0x0000541066efe816 */ /* 0x000fe400000000ff */
[C---:B------:R-:W-:Y:S02]  /*a090*/  PRMT R233, R3.reuse, 0x7610, R233 ;  /* 0x0000761003e97816 */ /* 0x040fe400000000e9 */
[----:B------:R-:W-:-:S02]  /*a0a0*/  PRMT R232, R3, 0x7632, R232 ;  /* 0x0000763203e87816 */ /* 0x000fc400000000e8 */
[----:B------:R-:W-:Y:S02]  /*a0b0*/  ISETP.LE.U32.AND P6, PT, R6, UR15, PT ;  /* 0x0000000f06007c0c */ /* 0x000fe4000bfc3070 */
[----:B------:R-:W-:Y:S02]  /*a0c0*/  LOP3.LUT R3, R5, UR34, R10, 0x96, !PT ;  /* 0x0000002205037c12 */ /* 0x000fe4000f8e960a */
[C---:B------:R-:W-:Y:S02]  /*a0d0*/  LOP3.LUT R6, R4.reuse, 0xff, RZ, 0xc0, !PT ;  /* 0x000000ff04067812 */ /* 0x040fe400078ec0ff */
[----:B------:R-:W-:Y:S02]  /*a0e0*/  LOP3.LUT R14, R4, 0xffff, RZ, 0xc0, !PT ;  /* 0x0000ffff040e7812 */ /* 0x000fe400078ec0ff */
[--C-:B------:R-:W-:Y:S02]  /*a0f0*/  SHF.R.U32.HI R13, RZ, 0x10, R4.reuse ;  /* 0x00000010ff0d7819 */ /* 0x100fe40000011604 */
[----:B------:R-:W-:Y:S01]  /*a100*/  SHF.R.U32.HI R10, RZ, 0x18, R4 ;  /* 0x00000018ff0a7819 */ /* 0x000fe20000011604 */
[----:B------:R-:W-:Y:S01]  /*a110*/  MUFU.EX2 R15, R43 ;  /* 0x0000002b000f7308 */ /* 0x000fe20000000800 */
[----:B------:R-:W-:-:S02]  /*a120*/  SHF.R.U32.HI R4, RZ, 0x8, R9 ;  /* 0x00000008ff047819 */ /* 0x000fc40000011609 */
[----:B------:R-:W-:-:S05]  /*a130*/  F2FP.BF16.F32.PACK_AB R7, R17, R18 ;  /* 0x000000121107723e */ /* 0x000fca00000010ff */
[----:B------:R-:W1:Y:S01]  /*a140*/  MUFU.EX2 R9, R42 ;  /* 0x0000002a00097308 */ /* 0x000e620000000800 */
[----:B------:R-:W-:Y:S01]  /*a150*/  @!P5 HFMA2.BF16_V2 R108, -RZ.H0_H0, RZ.H0_H0, -R232.H0_H0 ;  /* 0x200000ffff6cd231 */ /* 0x000fe200003409e8 */
[----:B------:R-:W-:Y:S02]  /*a160*/  PRMT R231, R7, 0x7632, R231 ;  /* 0x0000763207e77816 */ /* 0x000fe400000000e7 */
[----:B------:R-:W-:Y:S01]  /*a170*/  LOP3.LUT R4, R4, 0xffff, RZ, 0xc0, !PT ;  /* 0x0000ffff04047812 */ /* 0x000fe200078ec0ff */
[----:B------:R-:W-:Y:S01]  /*a180*/  IMAD.MOV.U32 R99, RZ, RZ, R52 ;  /* 0x000000ffff637224 */ /* 0x000fe200078e0034 */
[----:B------:R-:W-:Y:S01]  /*a190*/  PRMT R104, R233, 0x5410, R232 ;  /* 0x00005410e9687816 */ /* 0x000fe200000000e8 */
[----:B------:R-:W-:Y:S01]  /*a1a0*/  @!P1 HFMA2.BF16_V2 R107, -RZ.H0_H0, RZ.H0_H0, -R231.H0_H0 ;  /* 0x200000ffff6b9231 */ /* 0x000fe200003409e7 */
[----:B------:R-:W-:Y:S01]  /*a1b0*/  @!P5 PRMT R232, R108, 0x5410, RZ ;  /* 0x000054106ce8d816 */ /* 0x000fe200000000ff */
[----:B------:R-:W-:Y:S01]  /*a1c0*/  IMAD.MOV.U32 R52, RZ, RZ, R22 ;  /* 0x000000ffff347224 */ /* 0x000fe200078e0016 */
[----:B------:R-:W-:Y:S01]  /*a1d0*/  PRMT R230, R7, 0x7610, R230 ;  /* 0x0000761007e67816 */ /* 0x000fe200000000e6 */
[----:B------:R-:W-:Y:S01]  /*a1e0*/  MUFU.EX2 R22, R152 ;  /* 0x0000009800167308 */ /* 0x000fe20000000800 */
[----:B------:R-:W-:-:S02]  /*a1f0*/  ISETP.LE.U32.AND P5, PT, R4, UR15, PT ;  /* 0x0000000f04007c0c */ /* 0x000fc4000bfa3070 */
[----:B------:R-:W-:Y:S02]  /*a200*/  LOP3.LUT R4, R11, 0xff, RZ, 0xc0, !PT ;  /* 0x000000ff0b047812 */ /* 0x000fe400078ec0ff */
[----:B------:R-:W-:-:S03]  /*a210*/  PRMT R105, R230, 0x5410, R231 ;  /* 0x00005410e6697816 */ /* 0x000fc600000000e7 */
[----:B------:R-:W2:Y:S01]  /*a220*/  MUFU.EX2 R30, R155 ;  /* 0x0000009b001e7308 */ /* 0x000ea20000000800 */
[----:B------:R-:W-:Y:S02]  /*a230*/  @!P1 PRMT R231, R107, 0x5410, RZ ;  /* 0x000054106be79816 */ /* 0x000fe400000000ff */
[----:B-1----:R-:W-:Y:S02]  /*a240*/  F2FP.BF16.F32.PACK_AB R5, R15, R9 ;  /* 0x000000090f05723e */ /* 0x002fe400000010ff */
[----:B------:R-:W-:Y:S02]  /*a250*/  ISETP.LE.U32.AND P1, PT, R4, UR15, PT ;  /* 0x0000000f04007c0c */ /* 0x000fe4000bf23070 */
[----:B------:R-:W-:Y:S01]  /*a260*/  SHF.R.U32.HI R4, RZ, 0x10, R3 ;  /* 0x00000010ff047819 */ /* 0x000fe20000011603 */
[----:B------:R-:W-:Y:S01]  /*a270*/  @!P6 HFMA2.BF16_V2 R110, -RZ.H0_H0, RZ.H0_H0, -R230.H0_H0 ;  /* 0x200000ffff6ee231 */ /* 0x000fe200003409e6 */
[----:B------:R-:W-:Y:S01]  /*a280*/  PRMT R229, R5, 0x7610, R229 ;  /* 0x0000761005e57816 */ /* 0x000fe200000000e5 */
[----:B------:R-:W-:Y:S01]  /*a290*/  @!P4 HFMA2.BF16_V2 R106, -RZ.H0_H0, RZ.H0_H0, -R233.H0_H0 ;  /* 0x200000ffff6ac231 */ /* 0x000fe200003409e9 */
[----:B------:R-:W-:-:S02]  /*a2a0*/  LOP3.LUT R4, R4, 0xff, RZ, 0xc0, !PT ;  /* 0x000000ff04047812 */ /* 0x000fc400078ec0ff */
[----:B------:R-:W-:Y:S01]  /*a2b0*/  @!P6 PRMT R230, R110, 0x5410, RZ ;  /* 0x000054106ee6e816 */ /* 0x000fe200000000ff */
[----:B------:R-:W-:Y:S01]  /*a2c0*/  @!P2 HFMA2.BF16_V2 R111, -RZ.H0_H0, RZ.H0_H0, -R229.H0_H0 ;  /* 0x200000ffff6fa231 */ /* 0x000fe200003409e5 */
[----:B------:R-:W-:Y:S02]  /*a2d0*/  PRMT R228, R5, 0x7632, R228 ;  /* 0x0000763205e47816 */ /* 0x000fe400000000e4 */
[----:B------:R-:W-:Y:S02]  /*a2e0*/  @!P4 PRMT R233, R106, 0x5410, RZ ;  /* 0x000054106ae9c816 */ /* 0x000fe400000000ff */
[----:B------:R-:W-:Y:S01]  /*a2f0*/  ISETP.LE.U32.AND P6, PT, R4, UR15, PT ;  /* 0x0000000f04007c0c */ /* 0x000fe2000bfc3070 */
[----:B------:R-:W-:Y:S01]  /*a300*/  IMAD.MOV.U32 R98, RZ, RZ, R2 ;  /* 0x000000ffff627224 */ /* 0x000fe200078e0002 */
[----:B------:R-:W-:Y:S01]  /*a310*/  ISETP.LE.U32.AND P4, PT, R6, UR15, PT ;  /* 0x0000000f06007c0c */ /* 0x000fe2000bf83070 */
[----:B------:R-:W-:Y:S01]  /*a320*/  FADD.FTZ R6, R16, R8 ;  /* 0x0000000810067221 */ /* 0x000fe20000010000 */
[----:B------:R-:W-:Y:S01]  /*a330*/  LOP3.LUT R4, R3, 0xff, RZ, 0xc0, !PT ;  /* 0x000000ff03047812 */ /* 0x000fe200078ec0ff */
[----:B------:R-:W-:Y:S01]  /*a340*/  MUFU.EX2 R8, R73 ;  /* 0x0000004900087308 */ /* 0x000fe20000000800 */
[----:B------:R-:W-:-:S02]  /*a350*/  PRMT R106, R229, 0x5410, R228 ;  /* 0x00005410e56a7816 */ /* 0x000fc400000000e4 */
[----:B------:R-:W-:Y:S02]  /*a360*/  @!P2 PRMT R229, R111, 0x5410, RZ ;  /* 0x000054106fe5a816 */ /* 0x000fe400000000ff */
[----:B--2---:R-:W-:-:S03]  /*a370*/  F2FP.BF16.F32.PACK_AB R5, R30, R22 ;  /* 0x000000161e05723e */ /* 0x004fc600000010ff */
[----:B------:R-:W1:Y:S01]  /*a380*/  MUFU.EX2 R2, R71 ;  /* 0x0000004700027308 */ /* 0x000e620000000800 */
[----:B------:R-:W-:Y:S02]  /*a390*/  ISETP.LE.U32.AND P2, PT, R4, UR15, PT ;  /* 0x0000000f04007c0c */ /* 0x000fe4000bf43070 */
[----:B------:R-:W-:Y:S02]  /*a3a0*/  SHF.R.U32.HI R4, RZ, 0x18, R3 ;  /* 0x00000018ff047819 */ /* 0x000fe40000011603 */
[----:B------:R-:W-:Y:S02]  /*a3b0*/  LOP3.LUT R3, R3, 0xffff, RZ, 0xc0, !PT ;  /* 0x0000ffff03037812 */ /* 0x000fe400078ec0ff */
[C---:B------:R-:W-:Y:S02]  /*a3c0*/  PRMT R226, R5.reuse, 0x7632, R226 ;  /* 0x0000763205e27816 */ /* 0x040fe400000000e2 */
[----:B------:R-:W-:Y:S02]  /*a3d0*/  SHF.R.U32.HI R3, RZ, 0x8, R3 ;  /* 0x00000008ff037819 */ /* 0x000fe40000011603 */
[----:B------:R-:W-:Y:S01]  /*a3e0*/  PRMT R227, R5, 0x7610, R227 ;  /* 0x0000761005e37816 */ /* 0x000fe200000000e3 */
[----:B------:R-:W-:Y:S01]  /*a3f0*/  @!P3 HFMA2.BF16_V2 R114, -RZ.H0_H0, RZ.H0_H0, -R226.H0_H0 ;  /* 0x200000ffff72b231 */ /* 0x000fe200003409e2 */
[----:B------:R-:W-:-:S02]  /*a400*/  LOP3.LUT R3, R3, 0xffff, RZ, 0xc0, !PT ;  /* 0x0000ffff03037812 */ /* 0x000fc400078ec0ff */
[----:B------:R-:W-:Y:S02]  /*a410*/  PRMT R107, R227, 0x5410, R226 ;  /* 0x00005410e36b7816 */ /* 0x000fe400000000e2 */
[----:B------:R-:W-:Y:S02]  /*a420*/  @!P3 PRMT R226, R114, 0x5410, RZ ;  /* 0x0000541072e2b816 */ /* 0x000fe400000000ff */
[----:B------:R-:W-:Y:S02]  /*a430*/  ISETP.LE.U32.AND P3, PT, R3, UR15, PT ;  /* 0x0000000f03007c0c */ /* 0x000fe4000bf63070 */
[----:B-1----:R-:W-:Y:S01]  /*a440*/  F2FP.BF16.F32.PACK_AB R3, R2, R8 ;  /* 0x000000080203723e */ /* 0x002fe200000010ff */
[----:B------:R-:W1:Y:S03]  /*a450*/  MUFU.EX2 R171, R171 ;  /* 0x000000ab00ab7308 */ /* 0x000e660000000800 */
[C---:B------:R-:W-:Y:S01]  /*a460*/  PRMT R225, R3.reuse, 0x7610, R225 ;  /* 0x0000761003e17816 */ /* 0x040fe200000000e1 */
[----:B------:R-:W-:Y:S01]  /*a470*/  IMAD.MOV.U32 R140, RZ, RZ, R66 ;  /* 0x000000ffff8c7224 */ /* 0x000fe200078e0042 */
[----:B------:R-:W-:Y:S01]  /*a480*/  PRMT R224, R3, 0x7632, R224 ;  /* 0x0000763203e07816 */ /* 0x000fe200000000e0 */
[----:B------:R-:W-:-:S02]  /*a490*/  IMAD.MOV.U32 R66, RZ, RZ, R68 ;  /* 0x000000ffff427224 */ /* 0x000fc400078e0044 */
[----:B------:R-:W-:Y:S02]  /*a4a0*/  @!P2 HFMA2.BF16_V2 R115, -RZ.H0_H0, RZ.H0_H0, -R225.H0_H0 ;  /* 0x200000ffff73a231 */ /* 0x000fe400003409e1 */
[----:B------:R-:W-:Y:S01]  /*a4b0*/  IMAD.MOV.U32 R146, RZ, RZ, R23 ;  /* 0x000000ffff927224 */ /* 0x000fe200078e0017 */
[----:B------:R-:W-:Y:S01]  /*a4c0*/  LOP3.LUT R3, R13, 0xff, RZ, 0xc0, !PT ;  /* 0x000000ff0d037812 */ /* 0x000fe200078ec0ff */
[----:B------:R-:W-:Y:S01]  /*a4d0*/  IMAD.MOV.U32 R68, RZ, RZ, R20 ;  /* 0x000000ffff447224 */ /* 0x000fe200078e0014 */
[----:B------:R-:W-:Y:S01]  /*a4e0*/  MUFU.EX2 R23, R164 ;  /* 0x000000a400177308 */ /* 0x000fe20000000800 */
[----:B------:R-:W-:Y:S02]  /*a4f0*/  IMAD.MOV.U32 R108, RZ, RZ, R163 ;  /* 0x000000ffff6c7224 */ /* 0x000fe400078e00a3 */
[----:B------:R-:W-:Y:S02]  /*a500*/  IMAD.MOV.U32 R103, RZ, RZ, R82 ;  /* 0x000000ffff677224 */ /* 0x000fe400078e0052 */
[----:B------:R-:W-:-:S02]  /*a510*/  IMAD.MOV.U32 R101, RZ, RZ, R69 ;  /* 0x000000ffff657224 */ /* 0x000fc400078e0045 */
[----:B------:R-:W-:Y:S01]  /*a520*/  IMAD.MOV.U32 R163, RZ, RZ, R100 ;  /* 0x000000ffffa37224 */ /* 0x000fe200078e0064 */
[----:B------:R2:W3:Y:S01]  /*a530*/  MUFU.EX2 R20, R149 ;  /* 0x0000009500147308 */ /* 0x0004e20000000800 */
[----:B------:R-:W-:Y:S01]  /*a540*/  IMAD.MOV.U32 R69, RZ, RZ, R63 ;  /* 0x000000ffff457224 */ /* 0x000fe200078e003f */
[----:B------:R-:W-:Y:S01]  /*a550*/  PRMT R100, R225, 0x5410, R224 ;  /* 0x00005410e1647816 */ /* 0x000fe200000000e0 */
[----:B------:R-:W-:Y:S01]  /*a560*/  IMAD.MOV.U32 R63, RZ, RZ, R21 ;  /* 0x000000ffff3f7224 */ /* 0x000fe200078e0015 */
[----:B------:R-:W-:Y:S01]  /*a570*/  @!P2 PRMT R225, R115, 0x5410, RZ ;  /* 0x0000541073e1a816 */ /* 0x000fe200000000ff */
[----:B------:R-:W-:-:S03]  /*a580*/  @!P1 HFMA2.BF16_V2 R113, -RZ.H0_H0, RZ.H0_H0, -R227.H0_H0 ;  /* 0x200000ffff719231 */ /* 0x000fc600003409e3 */
[----:B------:R-:W4:Y:S01]  /*a590*/  MUFU.EX2 R26, R159 ;  /* 0x0000009f001a7308 */ /* 0x000f220000000800 */
[----:B------:R-:W-:Y:S02]  /*a5a0*/  ISETP.LE.U32.AND P2, PT, R3, UR15, PT ;  /* 0x0000000f03007c0c */ /* 0x000fe4000bf43070 */
[----:B------:R-:W-:-:S05]  /*a5b0*/  SHF.R.U32.HI R3, RZ, 0x8, R14 ;  /* 0x00000008ff037819 */ /* 0x000fca000001160e */
[----:B------:R-:W4:Y:S01]  /*a5c0*/  MUFU.EX2 R82, R172 ;  /* 0x000000ac00527308 */ /* 0x000f220000000800 */
[----:B--2---:R-:W-:Y:S02]  /*a5d0*/  IMAD.MOV.U32 R149, RZ, RZ, R109 ;  /* 0x000000ffff957224 */ /* 0x004fe400078e006d */
[----:B------:R-:W-:Y:S02]  /*a5e0*/  @!P3 HFMA2.BF16_V2 R116, -RZ.H0_H0, RZ.H0_H0, -R224.H0_H0 ;  /* 0x200000ffff74b231 */ /* 0x000fe400003409e0 */
[----:B------:R-:W-:-:S03]  /*a5f0*/  IMAD.MOV.U32 R109, RZ, RZ, R75 ;  /* 0x000000ffff6d7224 */ /* 0x000fc600078e004b */
[----:B------:R-:W2:Y:S01]  /*a600*/  MUFU.EX2 R21, R160 ;  /* 0x000000a000157308 */ /* 0x000ea20000000800 */
[----:B------:R-:W-:Y:S01]  /*a610*/  @!P5 HFMA2.BF16_V2 R112, -RZ.H0_H0, RZ.H0_H0, -R228.H0_H0 ;  /* 0x200000ffff70d231 */ /* 0x000fe200003409e4 */
[----:B------:R-:W-:Y:S01]  /*a620*/  @!P1 PRMT R227, R113, 0x5410, RZ ;  /* 0x0000541071e39816 */ /* 0x000fe200000000ff */
[----:B------:R-:W-:Y:S01]  /*a630*/  IMAD.MOV.U32 R75, RZ, RZ, R62 ;  /* 0x000000ffff4b7224 */ /* 0x000fe200078e003e */
[----:B------:R-:W-:Y:S01]  /*a640*/  LOP3.LUT R3, R3, 0xffff, RZ, 0xc0, !PT ;  /* 0x0000ffff03037812 */ /* 0x000fe200078ec0ff */
[----:B------:R-:W-:Y:S01]  /*a650*/  FADD.FTZ R7, R22, R12 ;  /* 0x0000000c16077221 */ /* 0x000fe20000010000 */
[----:B-1----:R-:W-:Y:S02]  /*a660*/  IMAD.MOV.U32 R113, RZ, RZ, R171 ;  /* 0x000000ffff717224 */ /* 0x002fe400078e00ab */
[----:B------:R-:W1:Y:S01]  /*a670*/  MUFU.EX2 R19, R173 ;  /* 0x000000ad00137308 */ /* 0x000e620000000800 */
[----:B------:R-:W-:Y:S02]  /*a680*/  IMAD.MOV.U32 R62, RZ, RZ, R207 ;  /* 0x000000ffff3e7224 */ /* 0x000fe400078e00cf */
[----:B------:R-:W-:Y:S01]  /*a690*/  FADD.FTZ R6, R9, R6 ;  /* 0x0000000609067221 */ /* 0x000fe20000010000 */
[----:B------:R-:W-:Y:S01]  /*a6a0*/  IMAD.MOV.U32 R141, RZ, RZ, R24 ;  /* 0x000000ffff8d7224 */ /* 0x000fe200078e0018 */
[----:B------:R-:W-:-:S02]  /*a6b0*/  @!P3 PRMT R224, R116, 0x5410, RZ ;  /* 0x0000541074e0b816 */ /* 0x000fc400000000ff */
[----:B------:R-:W-:Y:S01]  /*a6c0*/  ISETP.LE.U32.AND P3, PT, R3, UR15, PT ;  /* 0x0000000f03007c0c */ /* 0x000fe2000bf63070 */
[----:B------:R-:W-:Y:S01]  /*a6d0*/  MUFU.EX2 R207, R45 ;  /* 0x0000002d00cf7308 */ /* 0x000fe20000000800 */
[----:B------:R-:W-:Y:S01]  /*a6e0*/  @!P5 PRMT R228, R112, 0x5410, RZ ;  /* 0x0000541070e4d816 */ /* 0x000fe200000000ff */
[----:B------:R-:W-:Y:S01]  /*a6f0*/  FADD.FTZ R3, R30, R7 ;  /* 0x000000071e037221 */ /* 0x000fe20000010000 */
[----:B------:R-:W-:-:S05]  /*a700*/  ISETP.LE.U32.AND P5, PT, R4, UR15, PT ;  /* 0x0000000f04007c0c */ /* 0x000fca000bfa3070 */
[----:B------:R-:W1:Y:S01]  /*a710*/  MUFU.EX2 R171, R44 ;  /* 0x0000002c00ab7308 */ /* 0x000e620000000800 */
[----:B------:R-:W-:Y:S01]  /*a720*/  ISETP.LE.U32.AND P1, PT, R10, UR15, PT ;  /* 0x0000000f0a007c0c */ /* 0x000fe2000bf23070 */
[----:B------:R-:W-:Y:S01]  /*a730*/  FADD.FTZ R4, R15, R6 ;  /* 0x000000060f047221 */ /* 0x000fe20000010000 */
[----:B------:R-:W-:-:S05]  /*a740*/  IMAD.MOV.U32 R111, RZ, RZ, R51 ;  /* 0x000000ffff6f7224 */ /* 0x000fca00078e0033 */
[----:B------:R-:W1:Y:S01]  /*a750*/  MUFU.EX2 R24, R178 ;  /* 0x000000b200187308 */ /* 0x000e620000000800 */
[----:B---3--:R-:W-:Y:S01]  /*a760*/  FADD.FTZ R5, R23, R20 ;  /* 0x0000001417057221 */ /* 0x008fe20000010000 */
[----:B----4-:R-:W-:Y:S01]  /*a770*/  FADD.FTZ R51, R26, R3 ;  /* 0x000000031a337221 */ /* 0x010fe20000010000 */
[----:B------:R-:W-:-:S05]  /*a780*/  F2FP.BF16.F32.PACK_AB R3, R82, R26 ;  /* 0x0000001a5203723e */ /* 0x000fca00000010ff */
[----:B------:R-:W3:Y:S01]  /*a790*/  MUFU.EX2 R17, R179 ;  /* 0x000000b300117308 */ /* 0x000ee20000000800 */
[----:B--2---:R-:W-:Y:S01]  /*a7a0*/  FADD.FTZ R5, R21, R5 ;  /* 0x0000000515057221 */ /* 0x004fe20000010000 */
[----:B------:R-:W-:-:S06]  /*a7b0*/  PRMT R223, R3, 0x7610, R223 ;  /* 0x0000761003df7816 */ /* 0x000fcc00000000df */
[----:B------:R-:W-:Y:S01]  /*a7c0*/  MUFU.EX2 R15, R122 ;  /* 0x0000007a000f7308 */ /* 0x000fe20000000800 */
[----:B------:R-:W-:-:S07]  /*a7d0*/  PRMT R222, R3, 0x7632, R222 ;  /* 0x0000763203de7816 */ /* 0x000fce00000000de */
[----:B------:R-:W2:Y:S01]  /*a7e0*/  MUFU.EX2 R10, R124 ;  /* 0x0000007c000a7308 */ /* 0x000ea20000000800 */
[----:B------:R-:W-:Y:S01]  /*a7f0*/  F2FP.BF16.F32.PACK_AB R3, R108, R113 ;  /* 0x000000716c03723e */ /* 0x000fe200000010ff */
[----:B-1----:R-:W-:-:S06]  /*a800*/  FADD.FTZ R5, R19, R5 ;  /* 0x0000000513057221 */ /* 0x002fcc0000010000 */
[----:B------:R-:W1:Y:S01]  /*a810*/  MUFU.EX2 R11, R136 ;  /* 0x00000088000b7308 */ /* 0x000e620000000800 */
[----:B------:R-:W-:Y:S01]  /*a820*/  FADD.FTZ R160, R8, R4 ;  /* 0x0000000408a07221 */ /* 0x000fe20000010000 */
[----:B------:R-:W-:Y:S02]  /*a830*/  F2FP.BF16.F32.PACK_AB R4, R171, R207 ;  /* 0x000000cfab04723e */ /* 0x000fe400000010ff */
[----:B------:R-:W-:-:S04]  /*a840*/  PRMT R219, R3, 0x7610, R219 ;  /* 0x0000761003db7816 */ /* 0x000fc800000000db */
[----:B------:R-:W4:Y:S01]  /*a850*/  MUFU.EX2 R9, R137 ;  /* 0x0000008900097308 */ /* 0x000f220000000800 */
[----:B------:R-:W-:Y:S01]  /*a860*/  PRMT R218, R3, 0x7632, R218 ;  /* 0x0000763203da7816 */ /* 0x000fe200000000da */
[----:B------:R-:W-:Y:S01]  /*a870*/  FADD.FTZ R3, R24, R5 ;  /* 0x0000000518037221 */ /* 0x000fe20000010000 */
[C---:B------:R-:W-:Y:S02]  /*a880*/  PRMT R221, R4.reuse, 0x7610, R221 ;  /* 0x0000761004dd7816 */ /* 0x040fe400000000dd */
[----:B------:R-:W-:-:S03]  /*a890*/  PRMT R220, R4, 0x7632, R220 ;  /* 0x0000763204dc7816 */ /* 0x000fc600000000dc */
[----:B------:R-:W4:Y:S01]  /*a8a0*/  MUFU.EX2 R7, R166 ;  /* 0x000000a600077308 */ /* 0x000f220000000800 */
[----:B---3--:R-:W-:Y:S01]  /*a8b0*/  FADD.FTZ R4, R17, R3 ;  /* 0x0000000311047221 */ /* 0x008fe20000010000 */
[----:B--2---:R-:W-:-:S06]  /*a8c0*/  FADD.FTZ R3, R15, R10 ;  /* 0x0000000a0f037221 */ /* 0x004fcc0000010000 */
[----:B------:R-:W2:Y:S01]  /*a8d0*/  MUFU.EX2 R6, R165 ;  /* 0x000000a500067308 */ /* 0x000ea20000000800 */
[----:B-1----:R-:W-:Y:S01]  /*a8e0*/  FADD.FTZ R3, R11, R3 ;  /* 0x000000030b037221 */ /* 0x002fe20000010000 */
[----:B------:R-:W-:-:S06]  /*a8f0*/  IMAD.MOV.U32 R102, RZ, RZ, R28 ;  /* 0x000000ffff667224 */ /* 0x000fcc00078e001c */
[----:B------:R-:W1:Y:S01]  /*a900*/  MUFU.EX2 R8, R147 ;  /* 0x0000009300087308 */ /* 0x000e620000000800 */
[----:B----4-:R-:W-:-:S07]  /*a910*/  FADD.FTZ R3, R9, R3 ;  /* 0x0000000309037221 */ /* 0x010fce0000010000 */
[----:B------:R-:W3:Y:S01]  /*a920*/  MUFU.EX2 R29, R180 ;  /* 0x000000b4001d7308 */ /* 0x000ee20000000800 */
[----:B------:R-:W-:-:S07]  /*a930*/  FADD.FTZ R3, R7, R3 ;  /* 0x0000000307037221 */ /* 0x000fce0000010000 */
[----:B------:R-:W4:Y:S01]  /*a940*/  MUFU.EX2 R5, R145 ;  /* 0x0000009100057308 */ /* 0x000f220000000800 */
[----:B------:R-:W-:-:S07]  /*a950*/  IMAD.MOV.U32 R95, RZ, RZ, R25 ;  /* 0x000000ffff5f7224 */ /* 0x000fce00078e0019 */
[----:B------:R-:W4:Y:S01]  /*a960*/  MUFU.EX2 R28, R181 ;  /* 0x000000b5001c7308 */ /* 0x000f220000000800 */
[----:B------:R-:W-:Y:S01]  /*a970*/  F2FP.BF16.F32.PACK_AB R37, R17, R24 ;  /* 0x000000181125723e */ /* 0x000fe200000010ff */
[----:B--2---:R-:W-:Y:S01]  /*a980*/  FADD.FTZ R3, R6, R3 ;  /* 0x0000000306037221 */ /* 0x004fe20000010000 */
[----:B------:R-:W-:-:S05]  /*a990*/  F2FP.BF16.F32.PACK_AB R17, R10, R15 ;  /* 0x0000000f0a11723e */ /* 0x000fca00000010ff */
[----:B------:R-:W2:Y:S01]  /*a9a0*/  MUFU.EX2 R36, R182 ;  /* 0x000000b600247308 */ /* 0x000ea20000000800 */
[----:B------:R-:W-:-:S07]  /*a9b0*/  IMAD.MOV.U32 R164, RZ, RZ, R27 ;  /* 0x000000ffffa47224 */ /* 0x000fce00078e001b */
[----:B------:R-:W2:Y:S01]  /*a9c0*/  MUFU.EX2 R12, R138 ;  /* 0x0000008a000c7308 */ /* 0x000ea20000000800 */
[----:B------:R-:W-:Y:S01]  /*a9d0*/  F2FP.BF16.F32.PACK_AB R22, R6, R7 ;  /* 0x000000070616723e */ /* 0x000fe200000010ff */
[----:B-1----:R-:W-:Y:S01]  /*a9e0*/  FADD.FTZ R3, R8, R3 ;  /* 0x0000000308037221 */ /* 0x002fe20000010000 */
[----:B---3--:R-:W-:-:S05]  /*a9f0*/  FADD.FTZ R4, R29, R4 ;  /* 0x000000041d047221 */ /* 0x008fca0000010000 */
[----:B------:R-:W1:Y:S01]  /*aa00*/  MUFU.EX2 R25, R168 ;  /* 0x000000a800197308 */ /* 0x000e620000000800 */
[----:B----4-:R-:W-:-:S07]  /*aa10*/  FADD.FTZ R3, R5, R3 ;  /* 0x0000000305037221 */ /* 0x010fce0000010000 */
[----:B------:R-:W3:Y:S01]  /*aa20*/  MUFU.EX2 R10, R128 ;  /* 0x00000080000a7308 */ /* 0x000ee20000000800 */
[----:B------:R-:W-:Y:S01]  /*aa30*/  F2FP.BF16.F32.PACK_AB R31, R5, R8 ;  /* 0x00000008051f723e */ /* 0x000fe200000010ff */
[----:B------:R-:W-:-:S06]  /*aa40*/  FADD.FTZ R4, R28, R4 ;  /* 0x000000041c047221 */ /* 0x000fcc0000010000 */
[----:B------:R-:W4:Y:S08]  /*aa50*/  MUFU.EX2 R27, R183 ;  /* 0x000000b7001b7308 */ /* 0x000f300000000800 */
[----:B------:R-:W4:Y:S01]  /*aa60*/  MUFU.EX2 R6, R144 ;  /* 0x0000009000067308 */ /* 0x000f220000000800 */
[----:B--2---:R-:W-:Y:S01]  /*aa70*/  FADD.FTZ R4, R36, R4 ;  /* 0x0000000424047221 */ /* 0x004fe20000010000 */
[----:B------:R-:W-:-:S06]  /*aa80*/  FADD.FTZ R3, R12, R3 ;  /* 0x000000030c037221 */ /* 0x000fcc0000010000 */
[----:B------:R-:W2:Y:S08]  /*aa90*/  MUFU.EX2 R16, R184 ;  /* 0x000000b800107308 */ /* 0x000eb00000000800 */
[----:B------:R-:W2:Y:S01]  /*aaa0*/  MUFU.EX2 R5, R151 ;  /* 0x0000009700057308 */ /* 0x000ea20000000800 */
[----:B-1----:R-:W-:Y:S01]  /*aab0*/  FADD.FTZ R4, R25, R4 ;  /* 0x0000000419047221 */ /* 0x002fe20000010000 */
[----:B---3--:R-:W-:Y:S01]  /*aac0*/  FADD.FTZ R3, R10, R3 ;  /* 0x000000030a037221 */ /* 0x008fe20000010000 */
[----:B------:R-:W-:-:S02]  /*aad0*/  IMAD.MOV.U32 R168, RZ, RZ, R149 ;  /* 0x000000ffffa87224 */ /* 0x000fc400078e0095 */
[----:B----4-:R-:W-:Y:S01]  /*aae0*/  FADD.FTZ R4, R27, R4 ;  /* 0x000000041b047221 */ /* 0x010fe20000010000 */
[----:B------:R-:W-:Y:S02]  /*aaf0*/  IMAD.MOV.U32 R166, RZ, RZ, R52 ;  /* 0x000000ffffa67224 */ /* 0x000fe400078e0034 */
[----:B------:R-:W-:Y:S01]  /*ab00*/  FADD.FTZ R3, R6, R3 ;  /* 0x0000000306037221 */ /* 0x000fe20000010000 */
[----:B------:R-:W-:Y:S02]  /*ab10*/  IMAD.MOV.U32 R149, RZ, RZ, R53 ;  /* 0x000000ffff957224 */ /* 0x000fe400078e0035 */
[----:B------:R-:W-:-:S04]  /*ab20*/  IMAD.WIDE.U32 R52, R217, -0x326172a9, RZ ;  /* 0xcd9e8d57d9347825 */ /* 0x000fc800078e00ff */
[C---:B--2---:R-:W-:Y:S01]  /*ab30*/  FADD.FTZ R14, R16.reuse, R4 ;  /* 0x00000004100e7221 */ /* 0x044fe20000010000 */
[----:B------:R-:W-:Y:S01]  /*ab40*/  F2FP.BF16.F32.PACK_AB R49, R16, R27 ;  /* 0x0000001b1031723e */ /* 0x000fe200000010ff */
[----:B------:R-:W-:Y:S01]  /*ab50*/  FADD.FTZ R16, R5, R3 ;  /* 0x0000000305107221 */ /* 0x000fe20000010000 */
[----:B------:R-:W-:Y:S02]  /*ab60*/  LOP3.LUT R3, R53, R98, RZ, 0x3c, !PT ;  /* 0x0000006235037212 */ /* 0x000fe400078e3cff */
[----:B------:R-:W-:Y:S02]  /*ab70*/  F2FP.BF16.F32.PACK_AB R18, R20, R23 ;  /* 0x000000171412723e */ /* 0x000fe400000010ff */
[----:B------:R-:W-:Y:S01]  /*ab80*/  F2FP.BF16.F32.PACK_AB R26, R19, R21 ;  /* 0x00000015131a723e */ /* 0x000fe200000010ff */
[----:B------:R-:W-:Y:S01]  /*ab90*/  IMAD.WIDE.U32 R20, R3, -0x2daee0ad, RZ ;  /* 0xd2511f5303147825 */ /* 0x000fe200078e00ff */
[----:B------:R-:W-:-:S04]  /*aba0*/  F2FP.BF16.F32.PACK_AB R43, R10, R12 ;  /* 0x0000000c0a2b723e */ /* 0x000fc800000010ff */
[----:B------:R-:W-:-:S05]  /*abb0*/  LOP3.LUT R3, R21, UR32, R80, 0x96, !PT ;  /* 0x0000002015037c12 */ /* 0x000fca000f8e9650 */
[----:B------:R-:W-:Y:S01]  /*abc0*/  IMAD.WIDE.U32 R12, R3, -0x326172a9, RZ ;  /* 0xcd9e8d57030c7825 */ /* 0x000fe200078e00ff */
[----:B------:R-:W-:Y:S02]  /*abd0*/  F2FP.BF16.F32.PACK_AB R50, R5, R6 ;  /* 0x000000060532723e */ /* 0x000fe400000010ff */
[----:B------:R-:W-:Y:S02]  /*abe0*/  LOP3.LUT R4, R57, UR33, R52, 0x96, !PT ;  /* 0x0000002139047c12 */ /* 0x000fe4000f8e9634 */
[----:B------:R-:W-:-:S03]  /*abf0*/  LOP3.LUT R6, R13, UR22, R56, 0x96, !PT ;  /* 0x000000160d067c12 */ /* 0x000fc6000f8e9638 */
[----:B------:R-:W-:-:S04]  /*ac00*/  IMAD.WIDE.U32 R4, R4, -0x2daee0ad, RZ ;  /* 0xd2511f5304047825 */ /* 0x000fc800078e00ff */
[----:B------:R-:W-:Y:S01]  /*ac10*/  IMAD.WIDE.U32 R6, R6, -0x2daee0ad, RZ ;  /* 0xd2511f5306067825 */ /* 0x000fe200078e00ff */
[----:B------:R-:W-:-:S04]  /*ac20*/  LOP3.LUT R10, R5, UR19, R20, 0x96, !PT ;  /* 0x00000013050a7c12 */ /* 0x000fc8000f8e9614 */
[----:B------:R-:W-:Y:S02]  /*ac30*/  LOP3.LUT R8, R7, UR12, R4, 0x96, !PT ;  /* 0x0000000c07087c12 */ /* 0x000fe4000f8e9604 */
[----:B------:R-:W-:Y:S01]  /*ac40*/  F2FP.BF16.F32.PACK_AB R23, R9, R11 ;  /* 0x0000000b0917723e */ /* 0x000fe200000010ff */
        /* <DEDUP_REMOVED lines=18> */
[----:B------:R-:W-:Y:S01]  /*ad70*/  LOP3.LUT R6, R3, 0xffff, RZ, 0xc0, !PT ;  /* 0x0000ffff03067812 */ /* 0x000fe200078ec0ff */
[----:B------:R-:W-:Y:S01]  /*ad80*/  @!P3 HFMA2.BF16_V2 R121, -RZ.H0_H0, RZ.H0_H0, -R220.H0_H0 ;  /* 0x200000ffff79b231 */ /* 0x000fe200003409dc */
[----:B------:R-:W-:Y:S02]  /*ad90*/  LOP3.LUT R11, R7, UR9, R8, 0x96, !PT ;  /* 0x00000009070b7c12 */ /* 0x000fe4000f8e9608 */
[----:B------:R-:W-:Y:S01]  /*ada0*/  SHF.R.U32.HI R6, RZ, 0x8, R6 ;  /* 0x00000008ff067819 */ /* 0x000fe20000011606 */
[----:B------:R-:W1:Y:S03]  /*adb0*/  MUFU.EX2 R15, R195 ;  /* 0x000000c3000f7308 */ /* 0x000e660000000800 */
[----:B------:R-:W-:-:S05]  /*adc0*/  LOP3.LUT R6, R6, 0xffff, RZ, 0xc0, !PT ;  /* 0x0000ffff06067812 */ /* 0x000fca00078ec0ff */
[----:B------:R-:W2:Y:S01]  /*add0*/  MUFU.EX2 R8, R153 ;  /* 0x0000009900087308 */ /* 0x000ea20000000800 */
[----:B------:R-:W-:Y:S02]  /*ade0*/  @!P3 PRMT R220, R121, 0x5410, RZ ;  /* 0x0000541079dcb816 */ /* 0x000fe400000000ff */
[----:B------:R-:W-:Y:S02]  /*adf0*/  ISETP.LE.U32.AND P3, PT, R6, UR15, PT ;  /* 0x0000000f06007c0c */ /* 0x000fe4000bf63070 */
[----:B------:R-:W-:-:S03]  /*ae00*/  SHF.R.U32.HI R6, RZ, 0x18, R3 ;  /* 0x00000018ff067819 */ /* 0x000fc60000011603 */
[----:B------:R-:W3:Y:S01]  /*ae10*/  MUFU.EX2 R9, R196 ;  /* 0x000000c400097308 */ /* 0x000ee20000000800 */
[----:B------:R-:W-:Y:S01]  /*ae20*/  SHF.R.U32.HI R3, RZ, 0x10, R3 ;  /* 0x00000010ff037819 */ /* 0x000fe20000011603 */
[----:B------:R-:W-:-:S06]  /*ae30*/  @!P2 HFMA2.BF16_V2 R127, -RZ.H0_H0, RZ.H0_H0, -R219.H0_H0 ;  /* 0x200000ffff7fa231 */ /* 0x000fcc00003409db */
[----:B------:R-:W4:Y:S01]  /*ae40*/  MUFU.EX2 R7, R156 ;  /* 0x0000009c00077308 */ /* 0x000f220000000800 */
[----:B------:R-:W-:Y:S01]  /*ae50*/  @!P1 HFMA2.BF16_V2 R125, -RZ.H0_H0, RZ.H0_H0, -R218.H0_H0 ;  /* 0x200000ffff7d9231 */ /* 0x000fe200003409da */
[----:B------:R-:W-:Y:S01]  /*ae60*/  LOP3.LUT R3, R3, 0xff, RZ, 0xc0, !PT ;  /* 0x000000ff03037812 */ /* 0x000fe200078ec0ff */
[----:B------:R-:W-:Y:S01]  /*ae70*/  IMAD.MOV.U32 R159, RZ, RZ, R103 ;  /* 0x000000ffff9f7224 */ /* 0x000fe200078e0067 */
[----:B------:R-:W-:Y:S02]  /*ae80*/  PRMT R103, R219, 0x5410, R218 ;  /* 0x00005410db677816 */ /* 0x000fe400000000da */
[----:B------:R-:W-:Y:S02]  /*ae90*/  @!P2 PRMT R219, R127, 0x5410, RZ ;  /* 0x000054107fdba816 */ /* 0x000fe400000000ff */
[----:B------:R-:W-:Y:S02]  /*aea0*/  @!P1 PRMT R218, R125, 0x5410, RZ ;  /* 0x000054107dda9816 */ /* 0x000fe400000000ff */
[----:B------:R-:W-:-:S02]  /*aeb0*/  F2FP.BF16.F32.PACK_AB R19, R28, R29 ;  /* 0x0000001d1c13723e */ /* 0x000fc400000010ff */
[----:B------:R-:W-:Y:S01]  /*aec0*/  ISETP.LE.U32.AND P1, PT, R6, UR15, PT ;  /* 0x0000000f06007c0c */ /* 0x000fe2000bf23070 */
[----:B-1----:R-:W-:Y:S01]  /*aed0*/  FADD.FTZ R6, R15, R14 ;  /* 0x0000000e0f067221 */ /* 0x002fe20000010000 */
[----:B------:R-:W-:Y:S01]  /*aee0*/  ISETP.LE.U32.AND P2, PT, R3, UR15, PT ;  /* 0x0000000f03007c0c */ /* 0x000fe2000bf43070 */
[----:B--2---:R-:W-:Y:S01]  /*aef0*/  FADD.FTZ R3, R8, R16 ;  /* 0x0000001008037221 */ /* 0x004fe20000010000 */
[C---:B------:R-:W-:Y:S01]  /*af00*/  PRMT R29, R18.reuse, 0x7632, R29 ;  /* 0x00007632121d7816 */ /* 0x040fe2000000001d */
[----:B---3--:R-:W-:Y:S01]  /*af10*/  FADD.FTZ R14, R9, R6 ;  /* 0x00000006090e7221 */ /* 0x008fe20000010000 */
[C---:B------:R-:W-:Y:S02]  /*af20*/  PRMT R28, R17.reuse, 0x7632, R28 ;  /* 0x00007632111c7816 */ /* 0x040fe4000000001c */
[----:B------:R-:W-:Y:S01]  /*af30*/  PRMT R27, R17, 0x7610, R27 ;  /* 0x00007610111b7816 */ /* 0x000fe2000000001b */
[----:B------:R-:W-:Y:S01]  /*af40*/  @!P3 HFMA2.BF16_V2 R139, -RZ.H0_H0, RZ.H0_H0, -R29.H0_H0 ;  /* 0x200000ffff8bb231 */ /* 0x000fe2000034091d */
[----:B------:R-:W-:Y:S01]  /*af50*/  F2FP.BF16.F32.PACK_AB R46, R9, R15 ;  /* 0x0000000f092e723e */ /* 0x000fe200000010ff */
[----:B----4-:R-:W-:Y:S01]  /*af60*/  FADD.FTZ R17, R7, R3 ;  /* 0x0000000307117221 */ /* 0x010fe20000010000 */
[----:B------:R-:W-:-:S02]  /*af70*/  PRMT R30, R18, 0x7610, R30 ;  /* 0x00007610121e7816 */ /* 0x000fc4000000001e */
[----:B------:R-:W-:Y:S01]  /*af80*/  F2FP.BF16.F32.PACK_AB R40, R7, R8 ;  /* 0x000000080728723e */ /* 0x000fe200000010ff */
[----:B------:R-:W-:Y:S01]  /*af90*/  IMAD.MOV.U32 R115, RZ, RZ, R111 ;  /* 0x000000ffff737224 */ /* 0x000fe200078e006f */
[C---:B------:R-:W-:Y:S02]  /*afa0*/  LOP3.LUT R3, R4.reuse, 0xff, RZ, 0xc0, !PT ;  /* 0x000000ff04037812 */ /* 0x040fe400078ec0ff */
[----:B------:R-:W-:Y:S02]  /*afb0*/  LOP3.LUT R8, R4, 0xffff, RZ, 0xc0, !PT ;  /* 0x0000ffff04087812 */ /* 0x000fe400078ec0ff */
[--C-:B------:R-:W-:Y:S02]  /*afc0*/  SHF.R.U32.HI R9, RZ, 0x10, R4.reuse ;  /* 0x00000010ff097819 */ /* 0x100fe40000011604 */
[----:B------:R-:W-:Y:S01]  /*afd0*/  SHF.R.U32.HI R7, RZ, 0x18, R4 ;  /* 0x00000018ff077819 */ /* 0x000fe20000011604 */
[----:B------:R-:W-:-:S04]  /*afe0*/  IMAD.WIDE.U32 R4, R11, -0x2daee0ad, RZ ;  /* 0xd2511f530b047825 */ /* 0x000fc800078e00ff */
[----:B------:R-:W-:Y:S01]  /*aff0*/  IMAD.MOV.U32 R111, RZ, RZ, R155 ;  /* 0x000000ffff6f7224 */ /* 0x000fe200078e009b */
[----:B------:R-:W-:Y:S02]  /*b000*/  PRMT R155, R30, 0x5410, R29 ;  /* 0x000054101e9b7816 */ /* 0x000fe4000000001d */
[----:B------:R-:W-:Y:S02]  /*b010*/  @!P3 PRMT R29, R139, 0x5410, RZ ;  /* 0x000054108b1db816 */ /* 0x000fe400000000ff */
[----:B------:R-:W-:Y:S02]  /*b020*/  ISETP.LE.U32.AND P3, PT, R3, UR15, PT ;  /* 0x0000000f03007c0c */ /* 0x000fe4000bf63070 */
[----:B------:R-:W-:Y:S01]  /*b030*/  LOP3.LUT R3, R5, UR34, R10, 0x96, !PT ;  /* 0x0000002205037c12 */ /* 0x000fe2000f8e960a */
[----:B------:R-:W-:-:S03]  /*b040*/  @!P6 HFMA2.BF16_V2 R117, -RZ.H0_H0, RZ.H0_H0, -R223.H0_H0 ;  /* 0x200000ffff75e231 */ /* 0x000fc600003409df */
[----:B------:R-:W-:Y:S01]  /*b050*/  SHF.R.U32.HI R6, RZ, 0x10, R3 ;  /* 0x00000010ff067819 */ /* 0x000fe20000011603 */
[----:B------:R-:W-:Y:S02]  /*b060*/  IMAD.MOV.U32 R152, RZ, RZ, R146 ;  /* 0x000000ffff987224 */ /* 0x000fe400078e0092 */
[----:B------:R-:W-:Y:S01]  /*b070*/  IMAD.MOV.U32 R146, RZ, RZ, R101 ;  /* 0x000000ffff927224 */ /* 0x000fe200078e0065 */
[----:B------:R-:W-:Y:S01]  /*b080*/  LOP3.LUT R6, R6, 0xff, RZ, 0xc0, !PT ;  /* 0x000000ff06067812 */ /* 0x000fe200078ec0ff */
[----:B------:R-:W-:Y:S01]  /*b090*/  @!P4 HFMA2.BF16_V2 R142, -RZ.H0_H0, RZ.H0_H0, -R30.H0_H0 ;  /* 0x200000ffff8ec231 */ /* 0x000fe2000034091e */
[----:B------:R-:W-:Y:S01]  /*b0a0*/  PRMT R101, R223, 0x5410, R222 ;  /* 0x00005410df657816 */ /* 0x000fe200000000de */
[----:B------:R-:W-:Y:S01]  /*b0b0*/  @!P1 HFMA2.BF16_V2 R129, -RZ.H0_H0, RZ.H0_H0, -R28.H0_H0 ;  /* 0x200000ffff819231 */ /* 0x000fe2000034091c */
[----:B------:R-:W-:Y:S02]  /*b0c0*/  @!P6 PRMT R223, R117, 0x5410, RZ ;  /* 0x0000541075dfe816 */ /* 0x000fe400000000ff */
[----:B------:R-:W-:-:S02]  /*b0d0*/  ISETP.LE.U32.AND P6, PT, R6, UR15, PT ;  /* 0x0000000f06007c0c */ /* 0x000fc4000bfc3070 */
[----:B------:R-:W-:Y:S01]  /*b0e0*/  LOP3.LUT R6, R4, 0xff, RZ, 0xc0, !PT ;  /* 0x000000ff04067812 */ /* 0x000fe200078ec0ff */
[----:B------:R-:W1:Y:S01]  /*b0f0*/  MUFU.EX2 R16, R199 ;  /* 0x000000c700107308 */ /* 0x000e620000000800 */
[----:B------:R-:W-:Y:S02]  /*b100*/  PRMT R153, R27, 0x5410, R28 ;  /* 0x000054101b997816 */ /* 0x000fe4000000001c */
[----:B------:R-:W-:Y:S02]  /*b110*/  @!P4 PRMT R30, R142, 0x5410, RZ ;  /* 0x000054108e1ec816 */ /* 0x000fe400000000ff */
[----:B------:R-:W-:Y:S02]  /*b120*/  @!P1 PRMT R28, R129, 0x5410, RZ ;  /* 0x00005410811c9816 */ /* 0x000fe400000000ff */
[----:B------:R-:W-:Y:S02]  /*b130*/  ISETP.LE.U32.AND P1, PT, R7, UR15, PT ;  /* 0x0000000f07007c0c */ /* 0x000fe4000bf23070 */
[----:B------:R-:W-:-:S02]  /*b140*/  ISETP.LE.U32.AND P4, PT, R6, UR15, PT ;  /* 0x0000000f06007c0c */ /* 0x000fc4000bf83070 */
[----:B------:R-:W-:Y:S02]  /*b150*/  LOP3.LUT R7, R4, 0xffff, RZ, 0xc0, !PT ;  /* 0x0000ffff04077812 */ /* 0x000fe400078ec0ff */
[--C-:B------:R-:W-:Y:S02]  /*b160*/  SHF.R.U32.HI R10, RZ, 0x10, R4.reuse ;  /* 0x00000010ff0a7819 */ /* 0x100fe40000011604 */
[----:B------:R-:W-:Y:S02]  /*b170*/  SHF.R.U32.HI R6, RZ, 0x18, R4 ;  /* 0x00000018ff067819 */ /* 0x000fe40000011604 */
[----:B------:R-:W-:Y:S02]  /*b180*/  SHF.R.U32.HI R4, RZ, 0x8, R8 ;  /* 0x00000008ff047819 */ /* 0x000fe40000011608 */
[----:B------:R-:W2:Y:S01]  /*b190*/  MUFU.EX2 R8, R213 ;  /* 0x000000d500087308 */ /* 0x000ea20000000800 */
[----:B------:R-:W-:Y:S01]  /*b1a0*/  @!P5 HFMA2.BF16_V2 R119, -RZ.H0_H0, RZ.H0_H0, -R222.H0_H0 ;  /* 0x200000ffff77d231 */ /* 0x000fe200003409de */
[----:B------:R-:W-:Y:S01]  /*b1b0*/  LOP3.LUT R4, R4, 0xffff, RZ, 0xc0, !PT ;  /* 0x0000ffff04047812 */ /* 0x000fe200078ec0ff */
[----:B------:R-:W-:Y:S01]  /*b1c0*/  @!P2 HFMA2.BF16_V2 R131, -RZ.H0_H0, RZ.H0_H0, -R27.H0_H0 ;  /* 0x200000ffff83a231 */ /* 0x000fe2000034091b */
[----:B------:R-:W-:-:S02]  /*b1d0*/  LOP3.LUT R5, R9, 0xff, RZ, 0xc0, !PT ;  /* 0x000000ff09057812 */ /* 0x000fc400078ec0ff */
[----:B------:R-:W-:Y:S01]  /*b1e0*/  @!P5 PRMT R222, R119, 0x5410, RZ ;  /* 0x0000541077ded816 */ /* 0x000fe200000000ff */
[----:B------:R-:W-:Y:S01]  /*b1f0*/  IMAD.MOV.U32 R110, RZ, RZ, R74 ;  /* 0x000000ffff6e7224 */ /* 0x000fe200078e004a */
[----:B------:R-:W-:Y:S01]  /*b200*/  ISETP.LE.U32.AND P5, PT, R4, UR15, PT ;  /* 0x0000000f04007c0c */ /* 0x000fe2000bfa3070 */
[----:B-1----:R-:W-:Y:S01]  /*b210*/  FADD.FTZ R4, R16, R14 ;  /* 0x0000000e10047221 */ /* 0x002fe20000010000 */
[----:B------:R-:W-:Y:S01]  /*b220*/  F2FP.BF16.F32.PACK_AB R48, R25, R36 ;  /* 0x000000241930723e */ /* 0x000fe200000010ff */
[----:B------:R-:W-:Y:S01]  /*b230*/  @!P3 HFMA2.BF16_V2 R143, -RZ.H0_H0, RZ.H0_H0, -R26.H0_H0 ;  /* 0x200000ffff8fb231 */ /* 0x000fe2000034091a */
[----:B------:R-:W-:Y:S01]  /*b240*/  @!P2 PRMT R27, R131, 0x5410, RZ ;  /* 0x00005410831ba816 */ /* 0x000fe200000000ff */
[----:B------:R-:W-:Y:S01]  /*b250*/  IMAD.MOV.U32 R114, RZ, RZ, R110 ;  /* 0x000000ffff727224 */ /* 0x000fe200078e006e */
[----:B------:R-:W-:Y:S02]  /*b260*/  ISETP.LE.U32.AND P2, PT, R5, UR15, PT ;  /* 0x0000000f05007c0c */ /* 0x000fe4000bf43070 */
[----:B------:R-:W-:Y:S01]  /*b270*/  PRMT R25, R26, 0x7632, R25 ;  /* 0x000076321a197816 */ /* 0x000fe20000000019 */
[----:B--2---:R-:W-:Y:S01]  /*b280*/  FADD.FTZ R5, R8, R4 ;  /* 0x0000000408057221 */ /* 0x004fe20000010000 */
[----:B------:R-:W-:Y:S01]  /*b290*/  IMAD.MOV.U32 R110, RZ, RZ, R164 ;  /* 0x000000ffff6e7224 */ /* 0x000fe200078e00a4 */
[----:B------:R-:W-:Y:S01]  /*b2a0*/  LOP3.LUT R4, R3, 0xff, RZ, 0xc0, !PT ;  /* 0x000000ff03047812 */ /* 0x000fe200078ec0ff */
[----:B------:R-:W-:Y:S01]  /*b2b0*/  IMAD.MOV.U32 R164, RZ, RZ, R152 ;  /* 0x000000ffffa47224 */ /* 0x000fe200078e0098 */
[----:B------:R-:W-:-:S02]  /*b2c0*/  PRMT R152, R26, 0x5410, R25 ;  /* 0x000054101a987816 */ /* 0x000fc40000000019 */
[----:B------:R-:W-:Y:S02]  /*b2d0*/  @!P3 PRMT R26, R143, 0x5410, RZ ;  /* 0x000054108f1ab816 */ /* 0x000fe400000000ff */
[----:B------:R-:W-:Y:S02]  /*b2e0*/  ISETP.LE.U32.AND P3, PT, R4, UR15, PT ;  /* 0x0000000f04007c0c */ /* 0x000fe4000bf63070 */
[----:B------:R-:W-:Y:S02]  /*b2f0*/  SHF.R.U32.HI R4, RZ, 0x18, R3 ;  /* 0x00000018ff047819 */ /* 0x000fe40000011603 */
[----:B------:R-:W-:Y:S02]  /*b300*/  LOP3.LUT R3, R3, 0xffff, RZ, 0xc0, !PT ;  /* 0x0000ffff03037812 */ /* 0x000fe400078ec0ff */
[----:B------:R-:W-:Y:S02]  /*b310*/  PRMT R24, R23, 0x7632, R24 ;  /* 0x0000763217187816 */ /* 0x000fe40000000018 */
[----:B------:R-:W-:Y:S01]  /*b320*/  SHF.R.U32.HI R3, RZ, 0x8, R3 ;  /* 0x00000008ff037819 */ /* 0x000fe20000011603 */
[----:B------:R-:W-:-:S02]  /*b330*/  @!P2 HFMA2.BF16_V2 R157, -RZ.H0_H0, RZ.H0_H0, -R23.H0_H0 ;  /* 0x200000ffff9da231 */ /* 0x000fc40000340917 */
[----:B------:R-:W-:Y:S01]  /*b340*/  @!P5 HFMA2.BF16_V2 R148, -RZ.H0_H0, RZ.H0_H0, -R25.H0_H0 ;  /* 0x200000ffff94d231 */ /* 0x000fe20000340919 */
[----:B------:R-:W-:Y:S01]  /*b350*/  LOP3.LUT R3, R3, 0xffff, RZ, 0xc0, !PT ;  /* 0x0000ffff03037812 */ /* 0x000fe200078ec0ff */
[----:B------:R-:W-:Y:S01]  /*b360*/  @!P1 HFMA2.BF16_V2 R150, -RZ.H0_H0, RZ.H0_H0, -R24.H0_H0 ;  /* 0x200000ffff969231 */ /* 0x000fe20000340918 */
[----:B------:R-:W-:Y:S02]  /*b370*/  PRMT R151, R23, 0x5410, R24 ;  /* 0x0000541017977816 */ /* 0x000fe40000000018 */
[----:B------:R-:W-:Y:S02]  /*b380*/  @!P2 PRMT R23, R157, 0x5410, RZ ;  /* 0x000054109d17a816 */ /* 0x000fe400000000ff */
[----:B------:R-:W-:Y:S02]  /*b390*/  ISETP.LE.U32.AND P2, PT, R3, UR15, PT ;  /* 0x0000000f03007c0c */ /* 0x000fe4000bf43070 */
[----:B------:R-:W-:Y:S02]  /*b3a0*/  @!P5 PRMT R25, R148, 0x5410, RZ ;  /* 0x000054109419d816 */ /* 0x000fe400000000ff */
[----:B------:R-:W-:-:S02]  /*b3b0*/  @!P1 PRMT R24, R150, 0x5410, RZ ;  /* 0x0000541096189816 */ /* 0x000fc400000000ff */
[----:B------:R-:W-:Y:S02]  /*b3c0*/  ISETP.LE.U32.AND P5, PT, R4, UR15, PT ;  /* 0x0000000f04007c0c */ /* 0x000fe4000bfa3070 */
[----:B------:R-:W-:Y:S01]  /*b3d0*/  ISETP.LE.U32.AND P1, PT, R6, UR15, PT ;  /* 0x0000000f06007c0c */ /* 0x000fe2000bf23070 */
[----:B------:R-:W-:Y:S01]  /*b3e0*/  MUFU.EX2 R4, R186 ;  /* 0x000000ba00047308 */ /* 0x000fe20000000800 */
[----:B------:R-:W-:Y:S01]  /*b3f0*/  SHF.R.U32.HI R3, RZ, 0x8, R7 ;  /* 0x00000008ff037819 */ /* 0x000fe20000011607 */
[----:B------:R-:W-:Y:S01]  /*b400*/  @!P3 HFMA2.BF16_V2 R158, -RZ.H0_H0, RZ.H0_H0, -R37.H0_H0 ;  /* 0x200000ffff9eb231 */ /* 0x000fe20000340925 */
[----:B------:R-:W-:-:S05]  /*b410*/  PRMT R36, R37, 0x7632, R36 ;  /* 0x0000763225247816 */ /* 0x000fca0000000024 */
[----:B------:R-:W1:Y:S01]  /*b420*/  MUFU.EX2 R6, R185 ;  /* 0x000000b900067308 */ /* 0x000e620000000800 */
[----:B------:R-:W-:Y:S01]  /*b430*/  LOP3.LUT R3, R3, 0xffff, RZ, 0xc0, !PT ;  /* 0x0000ffff03037812 */ /* 0x000fe200078ec0ff */
[----:B------:R-:W-:Y:S01]  /*b440*/  @!P2 HFMA2.BF16_V2 R161, -RZ.H0_H0, RZ.H0_H0, -R36.H0_H0 ;  /* 0x200000ffffa1a231 */ /* 0x000fe20000340924 */
[----:B------:R-:W-:Y:S02]  /*b450*/  PRMT R150, R37, 0x5410, R36 ;  /* 0x0000541025967816 */ /* 0x000fe40000000024 */
[----:B------:R-:W-:Y:S02]  /*b460*/  @!P3 PRMT R37, R158, 0x5410, RZ ;  /* 0x000054109e25b816 */ /* 0x000fe400000000ff */
[----:B------:R-:W-:Y:S02]  /*b470*/  ISETP.LE.U32.AND P3, PT, R3, UR15, PT ;  /* 0x0000000f03007c0c */ /* 0x000fe4000bf63070 */
[----:B------:R-:W-:Y:S01]  /*b480*/  LOP3.LUT R3, R10, 0xff, RZ, 0xc0, !PT ;  /* 0x000000ff0a037812 */ /* 0x000fe200078ec0ff */
[----:B------:R-:W2:Y:S01]  /*b490*/  MUFU.EX2 R9, R214 ;  /* 0x000000d600097308 */ /* 0x000ea20000000800 */
[----:B------:R-:W-:-:S02]  /*b4a0*/  @!P2 PRMT R36, R161, 0x5410, RZ ;  /* 0x00005410a124a816 */ /* 0x000fc400000000ff */
[----:B------:R-:W-:Y:S02]  /*b4b0*/  ISETP.LE.U32.AND P2, PT, R3, UR15, PT ;  /* 0x0000000f03007c0c */ /* 0x000fe4000bf43070 */
[----:B------:R-:W-:-:S03]  /*b4c0*/  PRMT R42, R19, 0x7610, R42 ;  /* 0x00007610132a7816 */ /* 0x000fc6000000002a */
[----:B------:R-:W3:Y:S01]  /*b4d0*/  MUFU.EX2 R7, R189 ;  /* 0x000000bd00077308 */ /* 0x000ee20000000800 */
[----:B------:R-:W-:Y:S01]  /*b4e0*/  PRMT R41, R19, 0x7632, R41 ;  /* 0x0000763213297816 */ /* 0x000fe20000000029 */
[----:B-1----:R-:W-:Y:S01]  /*b4f0*/  FADD.FTZ R3, R6, R17 ;  /* 0x0000001106037221 */ /* 0x002fe20000010000 */
[----:B------:R-:W-:Y:S02]  /*b500*/  F2FP.BF16.F32.PACK_AB R21, R8, R16 ;  /* 0x000000100815723e */ /* 0x000fe400000010ff */
[----:B------:R-:W-:-:S03]  /*b510*/  F2FP.BF16.F32.PACK_AB R19, R4, R6 ;  /* 0x000000060413723e */ /* 0x000fc600000010ff */
[----:B------:R-:W1:Y:S08]  /*b520*/  MUFU.EX2 R8, R215 ;  /* 0x000000d700087308 */ /* 0x000e700000000800 */
[----:B------:R-:W4:Y:S01]  /*b530*/  MUFU.EX2 R6, R192 ;  /* 0x000000c000067308 */ /* 0x000f220000000800 */
[----:B------:R-:W-:Y:S01]  /*b540*/  FADD.FTZ R3, R4, R3 ;  /* 0x0000000304037221 */ /* 0x000fe20000010000 */
[----:B------:R-:W-:Y:S01]  /*b550*/  LOP3.LUT R11, R35, UR33, R52, 0x96, !PT ;  /* 0x00000021230b7c12 */ /* 0x000fe2000f8e9634 */
[----:B--2---:R-:W-:Y:S01]  /*b560*/  FADD.FTZ R4, R9, R5 ;  /* 0x0000000509047221 */ /* 0x004fe20000010000 */
[----:B------:R-:W-:Y:S01]  /*b570*/  LOP3.LUT R15, R13, UR22, R34, 0x96, !PT ;  /* 0x000000160d0f7c12 */ /* 0x000fe2000f8e9622 */
[----:B---3--:R-:W-:-:S02]  /*b580*/  FADD.FTZ R3, R7, R3 ;  /* 0x0000000307037221 */ /* 0x008fc40000010000 */
[C---:B-1----:R-:W-:Y:S01]  /*b590*/  FADD.FTZ R17, R8.reuse, R4 ;  /* 0x0000000408117221 */ /* 0x042fe20000010000 */
[----:B------:R-:W-:Y:S01]  /*b5a0*/  IMAD.WIDE.U32 R4, R11, -0x2daee0ad, RZ ;  /* 0xd2511f530b047825 */ /* 0x000fe200078e00ff */
[----:B------:R-:W-:-:S03]  /*b5b0*/  F2FP.BF16.F32.PACK_AB R45, R8, R9 ;  /* 0x00000009082d723e */ /* 0x000fc600000010ff */
[C---:B----4-:R-:W-:Y:S01]  /*b5c0*/  FADD.FTZ R16, R6.reuse, R3 ;  /* 0x0000000306107221 */ /* 0x050fe20000010000 */
[----:B------:R-:W-:Y:S01]  /*b5d0*/  F2FP.BF16.F32.PACK_AB R44, R6, R7 ;  /* 0x00000007062c723e */ /* 0x000fe200000010ff */
        /* <DEDUP_REMOVED lines=19> */
[----:B------:R1:W2:Y:S01]  /*b710*/  LDL.LU R190, [R1+0x380] ;  /* 0x0003800001be7983 */ /* 0x0002a20000300800 */
[----:B------:R-:W-:Y:S01]  /*b720*/  IMAD.MOV.U32 R140, RZ, RZ, R69 ;  /* 0x000000ffff8c7224 */ /* 0x000fe200078e0045 */
[----:B------:R-:W-:Y:S01]  /*b730*/  PRMT R69, R42, 0x5410, R41 ;  /* 0x000054102a457816 */ /* 0x000fe20000000029 */
[----:B------:R3:W-:Y:S01]  /*b740*/  MUFU.EX2 R15, R165 ;  /* 0x000000a5000f7308 */ /* 0x0007e20000000800 */
[----:B------:R-:W-:Y:S01]  /*b750*/  @!P4 PRMT R42, R170, 0x5410, RZ ;  /* 0x00005410aa2ac816 */ /* 0x000fe200000000ff */
[----:B------:R1:W4:Y:S01]  /*b760*/  LDL.LU R187, [R1+0x37c] ;  /* 0x00037c0001bb7983 */ /* 0x0003220000300800 */
[----:B------:R-:W-:-:S02]  /*b770*/  ISETP.LE.U32.AND P4, PT, R6, UR15, PT ;  /* 0x0000000f06007c0c */ /* 0x000fc4000bf83070 */
[----:B------:R-:W-:Y:S01]  /*b780*/  LOP3.LUT R6, R3, 0xffff, RZ, 0xc0, !PT ;  /* 0x0000ffff03067812 */ /* 0x000fe200078ec0ff */
[----:B------:R-:W-:Y:S01]  /*b790*/  @!P3 HFMA2.BF16_V2 R169, -RZ.H0_H0, RZ.H0_H0, -R41.H0_H0 ;  /* 0x200000ffffa9b231 */ /* 0x000fe20000340929 */
[----:B------:R-:W-:Y:S02]  /*b7a0*/  LOP3.LUT R9, R7, UR9, R8, 0x96, !PT ;  /* 0x0000000907097c12 */ /* 0x000fe4000f8e9608 */
[----:B------:R-:W-:Y:S01]  /*b7b0*/  SHF.R.U32.HI R6, RZ, 0x8, R6 ;  /* 0x00000008ff067819 */ /* 0x000fe20000011606 */
[----:B---3--:R-:W-:Y:S02]  /*b7c0*/  IMAD.MOV.U32 R165, RZ, RZ, R166 ;  /* 0x000000ffffa57224 */ /* 0x008fe400078e00a6 */
[----:B------:R-:W-:Y:S02]  /*b7d0*/  IMAD.MOV.U32 R166, RZ, RZ, R74 ;  /* 0x000000ffffa67224 */ /* 0x000fe400078e004a */
[----:B------:R-:W-:Y:S02]  /*b7e0*/  IMAD.MOV.U32 R74, RZ, RZ, R62 ;  /* 0x000000ffff4a7224 */ /* 0x000fe400078e003e */
[----:B------:R-:W-:-:S02]  /*b7f0*/  IMAD.MOV.U32 R62, RZ, RZ, R188 ;  /* 0x000000ffff3e7224 */ /* 0x000fc400078e00bc */
[----:B------:R1:W3:Y:S01]  /*b800*/  LDL.LU R188, [R1+0x378] ;  /* 0x0003780001bc7983 */ /* 0x0002e20000300800 */
[----:B------:R-:W1:Y:S01]  /*b810*/  MUFU.EX2 R8, R197 ;  /* 0x000000c500087308 */ /* 0x000e620000000800 */
[----:B------:R-:W-:Y:S02]  /*b820*/  LOP3.LUT R6, R6, 0xffff, RZ, 0xc0, !PT ;  /* 0x0000ffff06067812 */ /* 0x000fe400078ec0ff */
[----:B------:R-:W-:Y:S02]  /*b830*/  PRMT R216, R31, 0x7610, R216 ;  /* 0x000076101fd87816 */ /* 0x000fe400000000d8 */
[----:B------:R-:W-:Y:S02]  /*b840*/  @!P3 PRMT R41, R169, 0x5410, RZ ;  /* 0x00005410a929b816 */ /* 0x000fe400000000ff */
[----:B------:R-:W-:Y:S02]  /*b850*/  ISETP.LE.U32.AND P3, PT, R6, UR15, PT ;  /* 0x0000000f06007c0c */ /* 0x000fe4000bf63070 */
[----:B------:R-:W-:-:S02]  /*b860*/  SHF.R.U32.HI R6, RZ, 0x18, R3 ;  /* 0x00000018ff067819 */ /* 0x000fc40000011603 */
[----:B------:R-:W-:Y:S01]  /*b870*/  SHF.R.U32.HI R3, RZ, 0x10, R3 ;  /* 0x00000010ff037819 */ /* 0x000fe20000011603 */
[----:B------:R-:W-:Y:S01]  /*b880*/  @!P2 HFMA2.BF16_V2 R175, -RZ.H0_H0, RZ.H0_H0, -R216.H0_H0 ;  /* 0x200000ffffafa231 */ /* 0x000fe200003409d8 */
[----:B------:R-:W-:Y:S01]  /*b890*/  PRMT R215, R31, 0x7632, R215 ;  /* 0x000076321fd77816 */ /* 0x000fe200000000d7 */
[----:B------:R-:W-:Y:S01]  /*b8a0*/  IMAD.MOV.U32 R112, RZ, RZ, R99 ;  /* 0x000000ffff707224 */ /* 0x000fe200078e0063 */
[----:B------:R-:W-:Y:S01]  /*b8b0*/  LOP3.LUT R3, R3, 0xff, RZ, 0xc0, !PT ;  /* 0x000000ff03037812 */ /* 0x000fe200078ec0ff */
[----:B------:R-:W-:Y:S01]  /*b8c0*/  IMAD.MOV.U32 R99, RZ, RZ, R68 ;  /* 0x000000ffff637224 */ /* 0x000fe200078e0044 */
[----:B------:R1:W-:Y:S01]  /*b8d0*/  MUFU.EX2 R14, R165 ;  /* 0x000000a5000e7308 */ /* 0x0003e20000000800 */
[----:B------:R-:W-:Y:S02]  /*b8e0*/  PRMT R68, R216, 0x5410, R215 ;  /* 0x00005410d8447816 */ /* 0x000fe400000000d7 */
[----:B------:R-:W-:Y:S02]  /*b8f0*/  @!P2 PRMT R216, R175, 0x5410, RZ ;  /* 0x00005410afd8a816 */ /* 0x000fe400000000ff */
[----:B------:R-:W-:Y:S01]  /*b900*/  ISETP.LE.U32.AND P2, PT, R3, UR15, PT ;  /* 0x0000000f03007c0c */ /* 0x000fe2000bf43070 */
[----:B-1----:R-:W-:Y:S01]  /*b910*/  FADD.FTZ R3, R8, R16 ;  /* 0x0000001008037221 */ /* 0x002fe20000010000 */
[----:B------:R-:W-:-:S04]  /*b920*/  IMAD.MOV.U32 R165, RZ, RZ, R149 ;  /* 0x000000ffffa57224 */ /* 0x000fc800078e0095 */
[----:B------:R1:W-:Y:S01]  /*b930*/  MUFU.EX2 R16, R165 ;  /* 0x000000a500107308 */ /* 0x0003e20000000800 */
[----:B------:R-:W-:Y:S02]  /*b940*/  IMAD.MOV.U32 R145, RZ, RZ, R194 ;  /* 0x000000ffff917224 */ /* 0x000fe400078e00c2 */
[----:B-1----:R-:W-:Y:S02]  /*b950*/  IMAD.MOV.U32 R165, RZ, RZ, R166 ;  /* 0x000000ffffa57224 */ /* 0x002fe400078e00a6 */
        /* <DEDUP_REMOVED lines=8> */
[----:B------:R1:W3:Y:S04]  /*b9e0*/  LDL.LU R193, [R1+0x374] ;  /* 0x0003740001c17983 */ /* 0x0002e80000300800 */
[----:B------:R1:W3:Y:S01]  /*b9f0*/  LDL.LU R194, [R1+0x370] ;  /* 0x0003700001c27983 */ /* 0x0002e20000300800 */
[----:B------:R1:W1:Y:S01]  /*ba00*/  MUFU.EX2 R7, R198 ;  /* 0x000000c600077308 */ /* 0x0002620000000800 */
[----:B------:R-:W-:Y:S01]  /*ba10*/  @!P1 HFMA2.BF16_V2 R174, -RZ.H0_H0, RZ.H0_H0, -R215.H0_H0 ;  /* 0x200000ffffae9231 */ /* 0x000fe200003409d7 */
[----:B------:R-:W-:-:S02]  /*ba20*/  PRMT R213, R48, 0x7632, R213 ;  /* 0x0000763230d57816 */ /* 0x000fc400000000d5 */
[----:B------:R-:W-:Y:S02]  /*ba30*/  PRMT R214, R48, 0x7610, R214 ;  /* 0x0000761030d67816 */ /* 0x000fe400000000d6 */
[----:B------:R-:W-:Y:S02]  /*ba40*/  @!P1 PRMT R215, R174, 0x5410, RZ ;  /* 0x00005410aed79816 */ /* 0x000fe400000000ff */
[----:B------:R-:W-:Y:S02]  /*ba50*/  ISETP.LE.U32.AND P1, PT, R6, UR15, PT ;  /* 0x0000000f06007c0c */ /* 0x000fe4000bf23070 */
[----:B------:R-:W-:Y:S02]  /*ba60*/  PRMT R149, R214, 0x5410, R213 ;  /* 0x00005410d6957816 */ /* 0x000fe400000000d5 */
[C---:B------:R-:W-:Y:S02]  /*ba70*/  PRMT R199, R43.reuse, 0x7632, R199 ;  /* 0x000076322bc77816 */ /* 0x040fe400000000c7 */
[----:B-1----:R-:W-:Y:S01]  /*ba80*/  PRMT R198, R43, 0x7610, R198 ;  /* 0x000076102bc67816 */ /* 0x002fe200000000c6 */
[----:B------:R-:W-:Y:S01]  /*ba90*/  FADD.FTZ R18, R7, R3 ;  /* 0x0000000307127221 */ /* 0x000fe20000010000 */
[----:B------:R-:W-:-:S02]  /*baa0*/  LOP3.LUT R3, R4, 0xff, RZ, 0xc0, !PT ;  /* 0x000000ff04037812 */ /* 0x000fc400078ec0ff */
[----:B------:R-:W-:Y:S02]  /*bab0*/  F2FP.BF16.F32.PACK_AB R48, R7, R8 ;  /* 0x000000080730723e */ /* 0x000fe400000010ff */
[----:B------:R-:W-:Y:S02]  /*bac0*/  LOP3.LUT R8, R4, 0xffff, RZ, 0xc0, !PT ;  /* 0x0000ffff04087812 */ /* 0x000fe400078ec0ff */
[----:B------:R-:W-:Y:S01]  /*bad0*/  SHF.R.U32.HI R7, RZ, 0x10, R4 ;  /* 0x00000010ff077819 */ /* 0x000fe20000011604 */
[----:B------:R-:W-:Y:S01]  /*bae0*/  FADD.FTZ R6, R15, R17 ;  /* 0x000000110f067221 */ /* 0x000fe20000010000 */
[----:B------:R-:W-:Y:S01]  /*baf0*/  PRMT R148, R198, 0x5410, R199 ;  /* 0x00005410c6947816 */ /* 0x000fe200000000c7 */
[----:B------:R-:W-:Y:S01]  /*bb00*/  @!P4 HFMA2.BF16_V2 R191, -RZ.H0_H0, RZ.H0_H0, -R214.H0_H0 ;  /* 0x200000ffffbfc231 */ /* 0x000fe200003409d6 */
[C---:B------:R-:W-:Y:S01]  /*bb10*/  F2FP.BF16.F32.PACK_AB R47, R14.reuse, R15 ;  /* 0x0000000f0e2f723e */ /* 0x040fe200000010ff */
[----:B------:R-:W-:Y:S01]  /*bb20*/  FADD.FTZ R11, R14, R6 ;  /* 0x000000060e0b7221 */ /* 0x000fe20000010000 */
[----:B------:R-:W-:-:S02]  /*bb30*/  PRMT R35, R22, 0x7632, R35 ;  /* 0x0000763216237816 */ /* 0x000fc40000000023 */
[----:B------:R-:W-:Y:S02]  /*bb40*/  @!P4 PRMT R214, R191, 0x5410, RZ ;  /* 0x00005410bfd6c816 */ /* 0x000fe400000000ff */
[----:B------:R-:W-:Y:S01]  /*bb50*/  PRMT R34, R22, 0x7610, R34 ;  /* 0x0000761016227816 */ /* 0x000fe20000000022 */
[----:B------:R-:W-:-:S03]  /*bb60*/  @!P5 HFMA2.BF16_V2 R162, -RZ.H0_H0, RZ.H0_H0, -R35.H0_H0 ;  /* 0x200000ffffa2d231 */ /* 0x000fc60000340923 */
[----:B------:R-:W-:Y:S02]  /*bb70*/  PRMT R71, R34, 0x5410, R35 ;  /* 0x0000541022477816 */ /* 0x000fe40000000023 */
[----:B------:R-:W-:Y:S01]  /*bb80*/  @!P5 PRMT R35, R162, 0x5410, RZ ;  /* 0x00005410a223d816 */ /* 0x000fe200000000ff */
[----:B------:R-:W-:Y:S01]  /*bb90*/  @!P6 HFMA2.BF16_V2 R167, -RZ.H0_H0, RZ.H0_H0, -R34.H0_H0 ;  /* 0x200000ffffa7e231 */ /* 0x000fe20000340922 */
[C---:B------:R-:W-:Y:S01]  /*bba0*/  PRMT R197, R49.reuse, 0x7610, R197 ;  /* 0x0000761031c57816 */ /* 0x040fe200000000c5 */
[----:B------:R-:W-:Y:S01]  /*bbb0*/  IMAD.MOV.U32 R147, RZ, RZ, R114 ;  /* 0x000000ffff937224 */ /* 0x000fe200078e0072 */
[----:B------:R-:W-:Y:S02]  /*bbc0*/  PRMT R196, R49, 0x7632, R196 ;  /* 0x0000763231c47816 */ /* 0x000fe400000000c4 */
[----:B------:R-:W-:Y:S01]  /*bbd0*/  @!P6 PRMT R34, R167, 0x5410, RZ ;  /* 0x00005410a722e816 */ /* 0x000fe200000000ff */
[----:B------:R-:W-:Y:S02]  /*bbe0*/  IMAD.MOV.U32 R114, RZ, RZ, R140 ;  /* 0x000000ffff727224 */ /* 0x000fe400078e008c */
[----:B------:R-:W-:-:S02]  /*bbf0*/  IMAD.MOV.U32 R140, RZ, RZ, R99 ;  /* 0x000000ffff8c7224 */ /* 0x000fc400078e0063 */
[----:B------:R-:W-:Y:S01]  /*bc00*/  IMAD.MOV.U32 R99, RZ, RZ, R63 ;  /* 0x000000ffff637224 */ /* 0x000fe200078e003f */
[----:B------:R-:W-:Y:S02]  /*bc10*/  PRMT R63, R197, 0x5410, R196 ;  /* 0x00005410c53f7816 */ /* 0x000fe400000000c4 */
[----:B------:R-:W-:Y:S01]  /*bc20*/  PRMT R195, R50, 0x7610, R195 ;  /* 0x0000761032c37816 */ /* 0x000fe200000000c3 */
[----:B--2---:R-:W-:-:S05]  /*bc30*/  @!P3 HFMA2.BF16_V2 R190, -RZ.H0_H0, RZ.H0_H0, -R213.H0_H0 ;  /* 0x200000ffffbeb231 */ /* 0x004fca00003409d5 */
[----:B------:R-:W-:Y:S02]  /*bc40*/  @!P3 PRMT R213, R190, 0x5410, RZ ;  /* 0x00005410bed5b816 */ /* 0x000fe400000000ff */
[----:B------:R-:W-:Y:S02]  /*bc50*/  ISETP.LE.U32.AND P3, PT, R3, UR15, PT ;  /* 0x0000000f03007c0c */ /* 0x000fe4000bf63070 */
[----:B------:R-:W-:Y:S01]  /*bc60*/  SHF.R.U32.HI R3, RZ, 0x18, R4 ;  /* 0x00000018ff037819 */ /* 0x000fe20000011604 */
[----:B------:R-:W-:-:S04]  /*bc70*/  IMAD.WIDE.U32 R4, R9, -0x2daee0ad, RZ ;  /* 0xd2511f5309047825 */ /* 0x000fc800078e00ff */
[----:B----4-:R-:W-:Y:S01]  /*bc80*/  @!P1 HFMA2.BF16_V2 R187, -RZ.H0_H0, RZ.H0_H0, -R199.H0_H0 ;  /* 0x200000ffffbb9231 */ /* 0x010fe200003409c7 */
[----:B------:R-:W-:Y:S02]  /*bc90*/  LOP3.LUT R6, R4, 0xff, RZ, 0xc0, !PT ;  /* 0x000000ff04067812 */ /* 0x000fe400078ec0ff */
[--C-:B------:R-:W-:Y:S02]  /*bca0*/  SHF.R.U32.HI R14, RZ, 0x10, R4.reuse ;  /* 0x00000010ff0e7819 */ /* 0x100fe40000011604 */
[----:B------:R-:W-:Y:S01]  /*bcb0*/  SHF.R.U32.HI R9, RZ, 0x18, R4 ;  /* 0x00000018ff097819 */ /* 0x000fe20000011604 */
[----:B---3--:R-:W-:-:S05]  /*bcc0*/  @!P2 HFMA2.BF16_V2 R188, -RZ.H0_H0, RZ.H0_H0, -R198.H0_H0 ;  /* 0x200000ffffbca231 */ /* 0x008fca00003409c6 */
[----:B------:R-:W-:Y:S02]  /*bcd0*/  @!P2 PRMT R198, R188, 0x5410, RZ ;  /* 0x00005410bcc6a816 */ /* 0x000fe400000000ff */
[----:B------:R-:W-:Y:S02]  /*bce0*/  ISETP.LE.U32.AND P2, PT, R3, UR15, PT ;  /* 0x0000000f03007c0c */ /* 0x000fe4000bf43070 */
[----:B------:R-:W-:Y:S02]  /*bcf0*/  LOP3.LUT R3, R5, UR34, R10, 0x96, !PT ;  /* 0x0000002205037c12 */ /* 0x000fe4000f8e960a */
[----:B------:R-:W-:Y:S02]  /*bd00*/  LOP3.LUT R10, R4, 0xffff, RZ, 0xc0, !PT ;  /* 0x0000ffff040a7812 */ /* 0x000fe400078ec0ff */
[----:B------:R-:W-:Y:S02]  /*bd10*/  LOP3.LUT R4, R7, 0xff, RZ, 0xc0, !PT ;  /* 0x000000ff07047812 */ /* 0x000fe400078ec0ff */
[----:B------:R-:W-:-:S02]  /*bd20*/  @!P1 PRMT R199, R187, 0x5410, RZ ;  /* 0x00005410bbc79816 */ /* 0x000fc400000000ff */
[----:B------:R-:W-:Y:S02]  /*bd30*/  ISETP.LE.U32.AND P1, PT, R4, UR15, PT ;  /* 0x0000000f04007c0c */ /* 0x000fe4000bf23070 */
[----:B------:R-:W-:Y:S02]  /*bd40*/  ISETP.LE.U32.AND P4, PT, R6, UR15, PT ;  /* 0x0000000f06007c0c */ /* 0x000fe4000bf83070 */
[----:B------:R-:W-:Y:S01]  /*bd50*/  SHF.R.U32.HI R4, RZ, 0x10, R3 ;  /* 0x00000010ff047819 */ /* 0x000fe20000011603 */
[----:B------:R-:W1:Y:S01]  /*bd60*/  MUFU.EX2 R7, R165 ;  /* 0x000000a500077308 */ /* 0x000e620000000800 */
[----:B------:R-:W-:Y:S02]  /*bd70*/  SHF.R.U32.HI R6, RZ, 0x8, R8 ;  /* 0x00000008ff067819 */ /* 0x000fe40000011608 */
[----:B------:R-:W-:Y:S02]  /*bd80*/  LOP3.LUT R5, R4, 0xff, RZ, 0xc0, !PT ;  /* 0x000000ff04057812 */ /* 0x000fe400078ec0ff */
[----:B------:R-:W-:-:S04]  /*bd90*/  LOP3.LUT R4, R6, 0xffff, RZ, 0xc0, !PT ;  /* 0x0000ffff06047812 */ /* 0x000fc800078ec0ff */
[----:B------:R-:W-:Y:S01]  /*bda0*/  ISETP.LE.U32.AND P5, PT, R4, UR15, PT ;  /* 0x0000000f04007c0c */ /* 0x000fe2000bfa3070 */
[----:B------:R-:W-:Y:S01]  /*bdb0*/  FADD.FTZ R4, R16, R11 ;  /* 0x0000000b10047221 */ /* 0x000fe20000010000 */
[----:B------:R-:W-:-:S03]  /*bdc0*/  ISETP.LE.U32.AND P6, PT, R5, UR15, PT ;  /* 0x0000000f05007c0c */ /* 0x000fc6000bfc3070 */
[----:B-1----:R-:W-:Y:S01]  /*bdd0*/  FADD.FTZ R5, R7, R4 ;  /* 0x0000000407057221 */ /* 0x002fe20000010000 */
[----:B------:R-:W-:Y:S01]  /*bde0*/  LOP3.LUT R4, R3, 0xff, RZ, 0xc0, !PT ;  /* 0x000000ff03047812 */ /* 0x000fe200078ec0ff */
[----:B------:R-:W-:Y:S02]  /*bdf0*/  IMAD.MOV.U32 R165, RZ, RZ, R115 ;  /* 0x000000ffffa57224 */ /* 0x000fe400078e0073 */
[----:B------:R-:W-:Y:S02]  /*be00*/  IMAD.MOV.U32 R115, RZ, RZ, R74 ;  /* 0x000000ffff737224 */ /* 0x000fe400078e004a */
[----:B------:R-:W-:Y:S02]  /*be10*/  IMAD.MOV.U32 R74, RZ, RZ, R62 ;  /* 0x000000ffff4a7224 */ /* 0x000fe400078e003e */
[----:B------:R-:W-:Y:S02]  /*be20*/  @!P3 HFMA2.BF16_V2 R193, -RZ.H0_H0, RZ.H0_H0, -R197.H0_H0 ;  /* 0x200000ffffc1b231 */ /* 0x000fe400003409c5 */
[----:B------:R-:W-:-:S03]  /*be30*/  @!P5 HFMA2.BF16_V2 R194, -RZ.H0_H0, RZ.H0_H0, -R196.H0_H0 ;  /* 0x200000ffffc2d231 */ /* 0x000fc600003409c4 */
[----:B------:R-:W-:Y:S02]  /*be40*/  @!P3 PRMT R197, R193, 0x5410, RZ ;  /* 0x00005410c1c5b816 */ /* 0x000fe400000000ff */
[----:B------:R-:W-:Y:S02]  /*be50*/  ISETP.LE.U32.AND P3, PT, R4, UR15, PT ;  /* 0x0000000f04007c0c */ /* 0x000fe4000bf63070 */
[----:B------:R-:W-:Y:S02]  /*be60*/  SHF.R.U32.HI R4, RZ, 0x18, R3 ;  /* 0x00000018ff047819 */ /* 0x000fe40000011603 */
[----:B------:R-:W-:Y:S02]  /*be70*/  LOP3.LUT R3, R3, 0xffff, RZ, 0xc0, !PT ;  /* 0x0000ffff03037812 */ /* 0x000fe400078ec0ff */
[----:B------:R-:W-:Y:S02]  /*be80*/  @!P5 PRMT R196, R194, 0x5410, RZ ;  /* 0x00005410c2c4d816 */ /* 0x000fe400000000ff */
[----:B------:R-:W-:-:S02]  /*be90*/  PRMT R194, R50, 0x7632, R194 ;  /* 0x0000763232c27816 */ /* 0x000fc400000000c2 */
[----:B------:R-:W-:-:S03]  /*bea0*/  SHF.R.U32.HI R3, RZ, 0x8, R3 ;  /* 0x00000008ff037819 */ /* 0x000fc60000011603 */
[----:B------:R-:W-:Y:S01]  /*beb0*/  @!P2 HFMA2.BF16_V2 R202, -RZ.H0_H0, RZ.H0_H0, -R194.H0_H0 ;  /* 0x200000ffffcaa231 */ /* 0x000fe200003409c2 */
[----:B------:R-:W-:Y:S02]  /*bec0*/  LOP3.LUT R3, R3, 0xffff, RZ, 0xc0, !PT ;  /* 0x0000ffff03037812 */ /* 0x000fe400078ec0ff */
[----:B------:R-:W-:Y:S02]  /*bed0*/  PRMT R62, R195, 0x5410, R194 ;  /* 0x00005410c33e7816 */ /* 0x000fe400000000c2 */
[----:B------:R-:W-:Y:S02]  /*bee0*/  @!P2 PRMT R194, R202, 0x5410, RZ ;  /* 0x00005410cac2a816 */ /* 0x000fe400000000ff */
[----:B------:R-:W-:Y:S02]  /*bef0*/  ISETP.LE.U32.AND P2, PT, R3, UR15, PT ;  /* 0x0000000f03007c0c */ /* 0x000fe4000bf43070 */
[----:B------:R1:W2:Y:S01]  /*bf00*/  LDL.LU.S16 R3, [R1+0x20] ;  /* 0x0000200001037983 */ /* 0x0002a20000300600 */
[----:B------:R-:W-:Y:S01]  /*bf10*/  @!P1 HFMA2.BF16_V2 R201, -RZ.H0_H0, RZ.H0_H0, -R195.H0_H0 ;  /* 0x200000ffffc99231 */ /* 0x000fe200003409c3 */
[----:B------:R-:W-:-:S04]  /*bf20*/  PRMT R193, R46, 0x7610, R193 ;  /* 0x000076102ec17816 */ /* 0x000fc800000000c1 */
[----:B------:R-:W-:Y:S02]  /*bf30*/  @!P1 PRMT R195, R201, 0x5410, RZ ;  /* 0x00005410c9c39816 */ /* 0x000fe400000000ff */
[----:B------:R-:W-:Y:S02]  /*bf40*/  ISETP.LE.U32.AND P1, PT, R9, UR15, PT ;  /* 0x0000000f09007c0c */ /* 0x000fe4000bf23070 */
[----:B------:R3:W-:Y:S01]  /*bf50*/  MUFU.EX2 R9, R145 ;  /* 0x0000009100097308 */ /* 0x0007e20000000800 */
[----:B------:R-:W-:Y:S02]  /*bf60*/  ISETP.LE.U32.AND P5, PT, R4, UR15, PT ;  /* 0x0000000f04007c0c */ /* 0x000fe4000bfa3070 */
[----:B------:R-:W-:Y:S01]  /*bf70*/  PRMT R192, R46, 0x7632, R192 ;  /* 0x000076322ec07816 */ /* 0x000fe200000000c0 */
[----:B---3--:R-:W-:Y:S02]  /*bf80*/  IMAD.MOV.U32 R145, RZ, RZ, R147 ;  /* 0x000000ffff917224 */ /* 0x008fe400078e0093 */
[----:B------:R-:W-:-:S02]  /*bf90*/  IMAD.MOV.U32 R147, RZ, RZ, R165 ;  /* 0x000000ffff937224 */ /* 0x000fc400078e00a5 */
[----:B------:R-:W-:Y:S02]  /*bfa0*/  IMAD.MOV.U32 R165, RZ, RZ, R115 ;  /* 0x000000ffffa57224 */ /* 0x000fe400078e0073 */
[----:B------:R-:W-:Y:S01]  /*bfb0*/  IMAD.MOV.U32 R115, RZ, RZ, R168 ;  /* 0x000000ffff737224 */ /* 0x000fe200078e00a8 */
[----:B------:R3:W4:Y:S01]  /*bfc0*/  MUFU.EX2 R6, R145 ;  /* 0x0000009100067308 */ /* 0x0007220000000800 */
[----:B------:R-:W-:Y:S02]  /*bfd0*/  IMAD.MOV.U32 R168, RZ, RZ, R111 ;  /* 0x000000ffffa87224 */ /* 0x000fe400078e006f */
[----:B------:R-:W-:Y:S02]  /*bfe0*/  IMAD.MOV.U32 R111, RZ, RZ, R163 ;  /* 0x000000ffff6f7224 */ /* 0x000fe400078e00a3 */
[----:B------:R-:W-:Y:S02]  /*bff0*/  IMAD.MOV.U32 R163, RZ, RZ, R95 ;  /* 0x000000ffffa37224 */ /* 0x000fe400078e005f */
[----:B------:R-:W4:Y:S01]  /*c000*/  LDL.LU R95, [R1+0x12c] ;  /* 0x00012c00015f7983 */ /* 0x000f220000300800 */
[----:B---3--:R-:W-:Y:S01]  /*c010*/  PRMT R145, R193, 0x5410, R192 ;  /* 0x00005410c1917816 */ /* 0x008fe200000000c0 */
[----:B--2---:R-:W-:-:S05]  /*c020*/  @!P3 HFMA2.BF16_V2 R3, -RZ.H0_H0, RZ.H0_H0, -R193.H0_H0 ;  /* 0x200000ffff03b231 */ /* 0x004fca00003409c1 */
[----:B------:R-:W-:-:S04]  /*c030*/  PRMT R4, R3, 0x7610, R4 ;  /* 0x0000761003047816 */ /* 0x000fc80000000004 */
[----:B------:R-:W-:Y:S02]  /*c040*/  @!P3 PRMT R193, R4, 0x5410, RZ ;  /* 0x0000541004c1b816 */ /* 0x000fe400000000ff */
[----:B------:R1:W2:Y:S02]  /*c050*/  LDL.LU.S16 R4, [R1+0x24] ;  /* 0x0000240001047983 */ /* 0x0002a40000300600 */
[----:B--2---:R-:W-:-:S05]  /*c060*/  @!P2 HFMA2.BF16_V2 R4, -RZ.H0_H0, RZ.H0_H0, -R192.H0_H0 ;  /* 0x200000ffff04a231 */ /* 0x004fca00003409c0 */
[----:B------:R-:W-:Y:S02]  /*c070*/  PRMT R8, R4, 0x7610, R8 ;  /* 0x0000761004087816 */ /* 0x000fe40000000008 */
[----:B------:R2:W3:Y:S02]  /*c080*/  MUFU.EX2 R4, R78 ;  /* 0x0000004e00047308 */ /* 0x0004e40000000800 */
[----:B--2---:R-:W2:Y:S04]  /*c090*/  LDL.LU R78, [R1+0x36c] ;  /* 0x00036c00014e7983 */ /* 0x004ea80000300800 */
[----:B------:R1:W4:Y:S01]  /*c0a0*/  LDL.LU.S16 R46, [R1+0x2c] ;  /* 0x00002c00012e7983 */ /* 0x0003220000300600 */
[----:B------:R-:W-:Y:S01]  /*c0b0*/  PRMT R191, R40, 0x7610, R191 ;  /* 0x0000761028bf7816 */ /* 0x000fe200000000bf */
[----:B------:R-:W-:-:S02]  /*c0c0*/  IMAD.MOV.U32 R144, RZ, RZ, R147 ;  /* 0x000000ffff907224 */ /* 0x000fc400078e0093 */
[----:B------:R-:W-:Y:S02]  /*c0d0*/  IMAD.MOV.U32 R147, RZ, RZ, R165 ;  /* 0x000000ffff937224 */ /* 0x000fe400078e00a5 */
[----:B------:R-:W-:Y:S02]  /*c0e0*/  IMAD.MOV.U32 R165, RZ, RZ, R115 ;  /* 0x000000ffffa57224 */ /* 0x000fe400078e0073 */
[----:B------:R-:W-:Y:S02]  /*c0f0*/  IMAD.MOV.U32 R115, RZ, RZ, R168 ;  /* 0x000000ffff737224 */ /* 0x000fe400078e00a8 */
[----:B------:R-:W-:Y:S02]  /*c100*/  IMAD.MOV.U32 R168, RZ, RZ, R111 ;  /* 0x000000ffffa87224 */ /* 0x000fe400078e006f */
[----:B------:R-:W-:Y:S01]  /*c110*/  IMAD.MOV.U32 R111, RZ, RZ, R93 ;  /* 0x000000ffff6f7224 */ /* 0x000fe200078e005d */
[----:B------:R-:W-:Y:S01]  /*c120*/  F2FP.BF16.F32.PACK_AB R43, R7, R16 ;  /* 0x00000010072b723e */ /* 0x000fe200000010ff */
[----:B------:R-:W-:Y:S01]  /*c130*/  IMAD.MOV.U32 R93, RZ, RZ, R83 ;  /* 0x000000ffff5d7224 */ /* 0x000fe200078e0053 */
[----:B------:R-:W-:Y:S01]  /*c140*/  PRMT R190, R40, 0x7632, R190 ;  /* 0x0000763228be7816 */ /* 0x000fe200000000be */
[----:B------:R-:W-:Y:S01]  /*c150*/  IMAD.MOV.U32 R83, RZ, RZ, R109 ;  /* 0x000000ffff537224 */ /* 0x000fe200078e006d */
[----:B------:R-:W-:Y:S01]  /*c160*/  @!P2 PRMT R192, R8, 0x5410, RZ ;  /* 0x0000541008c0a816 */ /* 0x000fe200000000ff */
[----:B------:R-:W-:Y:S01]  /*c170*/  IMAD.MOV.U32 R57, RZ, RZ, R147 ;  /* 0x000000ffff397224 */ /* 0x000fe200078e0093 */
[----:B------:R1:W2:Y:S01]  /*c180*/  LDL.LU.S16 R40, [R1+0x28] ;  /* 0x0000280001287983 */ /* 0x0002a20000300600 */
[----:B------:R-:W-:Y:S01]  /*c190*/  IMAD.MOV.U32 R147, RZ, RZ, R168 ;  /* 0x000000ffff937224 */ /* 0x000fe200078e00a8 */
[----:B------:R3:W-:Y:S01]  /*c1a0*/  MUFU.EX2 R8, R144 ;  /* 0x0000009000087308 */ /* 0x0007e20000000800 */
[----:B------:R-:W-:-:S02]  /*c1b0*/  IMAD.MOV.U32 R109, RZ, RZ, R94 ;  /* 0x000000ffff6d7224 */ /* 0x000fc400078e005e */
[----:B------:R-:W-:Y:S02]  /*c1c0*/  IMAD.MOV.U32 R168, RZ, RZ, R111 ;  /* 0x000000ffffa87224 */ /* 0x000fe400078e006f */
[----:B------:R-:W-:Y:S02]  /*c1d0*/  IMAD.MOV.U32 R94, RZ, RZ, R79 ;  /* 0x000000ffff5e7224 */ /* 0x000fe400078e004f */
[----:B------:R-:W-:Y:S01]  /*c1e0*/  IMAD.MOV.U32 R111, RZ, RZ, R83 ;  /* 0x000000ffff6f7224 */ /* 0x000fe200078e0053 */
[----:B------:R-:W2:Y:S01]  /*c1f0*/  LDL.LU R79, [R1+0x368] ;  /* 0x00036800014f7983 */ /* 0x000ea20000300800 */
[----:B------:R-:W-:-:S03]  /*c200*/  IMAD.MOV.U32 R83, RZ, RZ, R75 ;  /* 0x000000ffff537224 */ /* 0x000fc600078e004b */
[----:B------:R-:W2:Y:S01]  /*c210*/  LDL.LU R75, [R1+0x140] ;  /* 0x00014000014b7983 */ /* 0x000ea20000300800 */
[----:B---3--:R-:W-:Y:S01]  /*c220*/  PRMT R144, R191, 0x5410, R190 ;  /* 0x00005410bf907816 */ /* 0x008fe200000000be */
[----:B----4-:R-:W-:-:S05]  /*c230*/  @!P6 HFMA2.BF16_V2 R46, -RZ.H0_H0, RZ.H0_H0, -R191.H0_H0 ;  /* 0x200000ffff2ee231 */ /* 0x010fca00003409bf */
[----:B------:R-:W-:-:S04]  /*c240*/  PRMT R16, R46, 0x7610, R16 ;  /* 0x000076102e107816 */ /* 0x000fc80000000010 */
[----:B------:R-:W-:Y:S02]  /*c250*/  @!P6 PRMT R191, R16, 0x5410, RZ ;  /* 0x0000541010bfe816 */ /* 0x000fe400000000ff */
[----:B------:R1:W3:Y:S01]  /*c260*/  LDL.LU.S16 R16, [R1+0x34] ;  /* 0x0000340001107983 */ /* 0x0002e20000300600 */
[----:B------:R-:W-:Y:S02]  /*c270*/  SHF.R.U32.HI R3, RZ, 0x8, R10 ;  /* 0x00000008ff037819 */ /* 0x000fe4000001160a */
[----:B------:R-:W-:Y:S02]  /*c280*/  PRMT R189, R21, 0x7610, R189 ;  /* 0x0000761015bd7816 */ /* 0x000fe400000000bd */
[----:B------:R-:W-:-:S04]  /*c290*/  LOP3.LUT R3, R3, 0xffff, RZ, 0xc0, !PT ;  /* 0x0000ffff03037812 */ /* 0x000fc800078ec0ff */
[----:B------:R-:W-:Y:S02]  /*c2a0*/  ISETP.LE.U32.AND P3, PT, R3, UR15, PT ;  /* 0x0000000f03007c0c */ /* 0x000fe4000bf63070 */
[----:B------:R-:W-:Y:S02]  /*c2b0*/  LOP3.LUT R3, R14, 0xff, RZ, 0xc0, !PT ;  /* 0x000000ff0e037812 */ /* 0x000fe400078ec0ff */
[----:B------:R-:W-:Y:S02]  /*c2c0*/  LOP3.LUT R15, R39, UR33, R52, 0x96, !PT ;  /* 0x00000021270f7c12 */ /* 0x000fe4000f8e9634 */
[----:B------:R-:W-:Y:S01]  /*c2d0*/  ISETP.LE.U32.AND P2, PT, R3, UR15, PT ;  /* 0x0000000f03007c0c */ /* 0x000fe2000bf43070 */
[----:B------:R-:W-:Y:S01]  /*c2e0*/  FADD.FTZ R3, R6, R18 ;  /* 0x0000001206037221 */ /* 0x000fe20000010000 */
[----:B------:R-:W-:Y:S02]  /*c2f0*/  F2FP.BF16.F32.PACK_AB R39, R4, R6 ;  /* 0x000000060427723e */ /* 0x000fe400000010ff */
[----:B------:R1:W4:Y:S01]  /*c300*/  LDL.LU.S16 R6, [R1+0x30] ;  /* 0x0000300001067983 */ /* 0x0003220000300600 */
[----:B---3--:R-:W-:-:S05]  /*c310*/  @!P4 HFMA2.BF16_V2 R16, -RZ.H0_H0, RZ.H0_H0, -R189.H0_H0 ;  /* 0x200000ffff10c231 */ /* 0x008fca00003409bd */
[----:B------:R-:W-:Y:S02]  /*c320*/  PRMT R14, R16, 0x7610, R14 ;  /* 0x00007610100e7816 */ /* 0x000fe4000000000e */
[----:B------:R1:W3:Y:S01]  /*c330*/  LDL.LU.S16 R16, [R1+0x3c] ;  /* 0x00003c0001107983 */ /* 0x0002e20000300600 */
[----:B------:R-:W-:Y:S01]  /*c340*/  PRMT R187, R19, 0x7610, R187 ;  /* 0x0000761013bb7816 */ /* 0x000fe200000000bb */
[----:B--2---:R-:W-:Y:S01]  /*c350*/  @!P5 HFMA2.BF16_V2 R40, -RZ.H0_H0, RZ.H0_H0, -R190.H0_H0 ;  /* 0x200000ffff28d231 */ /* 0x004fe200003409be */
[----:B------:R-:W-:-:S04]  /*c360*/  PRMT R188, R21, 0x7632, R188 ;  /* 0x0000763215bc7816 */ /* 0x000fc800000000bc */
[----:B------:R-:W-:Y:S01]  /*c370*/  PRMT R7, R40, 0x7610, R7 ;  /* 0x0000761028077816 */ /* 0x000fe20000000007 */
[----:B---3--:R-:W-:-:S05]  /*c380*/  @!P2 HFMA2.BF16_V2 R16, -RZ.H0_H0, RZ.H0_H0, -R187.H0_H0 ;  /* 0x200000ffff10a231 */ /* 0x008fca00003409bb */
[----:B------:R-:W-:Y:S02]  /*c390*/  PRMT R10, R16, 0x7610, R10 ;  /* 0x00007610100a7816 */ /* 0x000fe4000000000a */
[----:B------:R1:W2:Y:S01]  /*c3a0*/  LDL.LU.S16 R16, [R1+0x38] ;  /* 0x0000380001107983 */ /* 0x0002a20000300600 */
[----:B----4-:R-:W-:Y:S01]  /*c3b0*/  @!P3 HFMA2.BF16_V2 R6, -RZ.H0_H0, RZ.H0_H0, -R188.H0_H0 ;  /* 0x200000ffff06b231 */ /* 0x010fe200003409bc */
[----:B------:R-:W-:Y:S02]  /*c3c0*/  @!P5 PRMT R190, R7, 0x5410, RZ ;  /* 0x0000541007bed816 */ /* 0x000fe400000000ff */
[----:B------:R-:W3:Y:S01]  /*c3d0*/  MUFU.EX2 R7, R57 ;  /* 0x0000003900077308 */ /* 0x000ee20000000800 */
[----:B------:R-:W-:Y:S02]  /*c3e0*/  PRMT R186, R19, 0x7632, R186 ;  /* 0x0000763213ba7816 */ /* 0x000fe400000000ba */
[----:B------:R-:W-:-:S05]  /*c3f0*/  PRMT R11, R6, 0x7610, R11 ;  /* 0x00007610060b7816 */ /* 0x000fca000000000b */
[----:B------:R4:W1:Y:S01]  /*c400*/  MUFU.EX2 R6, R147 ;  /* 0x0000009300067308 */ /* 0x0008620000000800 */
[----:B------:R-:W-:Y:S01]  /*c410*/  FADD.FTZ R3, R4, R3 ;  /* 0x0000000304037221 */ /* 0x000fe20000010000 */
[----:B------:R-:W-:Y:S01]  /*c420*/  LOP3.LUT R17, R13, UR22, R38, 0x96, !PT ;  /* 0x000000160d117c12 */ /* 0x000fe2000f8e9626 */
[----:B----4-:R-:W-:Y:S02]  /*c430*/  IMAD.MOV.U32 R147, RZ, RZ, R115 ;  /* 0x000000ffff937224 */ /* 0x010fe400078e0073 */
[----:B------:R-:W-:Y:S02]  /*c440*/  IMAD.MOV.U32 R115, RZ, RZ, R110 ;  /* 0x000000ffff737224 */ /* 0x000fe400078e006e */
[----:B------:R-:W-:Y:S02]  /*c450*/  IMAD.MOV.U32 R110, RZ, RZ, R159 ;  /* 0x000000ffff6e7224 */ /* 0x000fe400078e009f */
[----:B------:R-:W-:Y:S02]  /*c460*/  IMAD.MOV.U32 R159, RZ, RZ, R146 ;  /* 0x000000ffff9f7224 */ /* 0x000fe400078e0092 */
[----:B------:R-:W-:-:S02]  /*c470*/  IMAD.MOV.U32 R57, RZ, RZ, R110 ;  /* 0x000000ffff397224 */ /* 0x000fc400078e006e */
[----:B------:R-:W-:Y:S02]  /*c480*/  IMAD.MOV.U32 R110, RZ, RZ, R159 ;  /* 0x000000ffff6e7224 */ /* 0x000fe400078e009f */
[----:B------:R-:W-:Y:S01]  /*c490*/  IMAD.MOV.U32 R159, RZ, RZ, R60 ;  /* 0x000000ffff9f7224 */ /* 0x000fe200078e003c */
[----:B------:R-:W-:Y:S01]  /*c4a0*/  PRMT R60, R187, 0x5410, R186 ;  /* 0x00005410bb3c7816 */ /* 0x000fe200000000ba */
[----:B---3--:R-:W-:Y:S01]  /*c4b0*/  FADD.FTZ R3, R7, R3 ;  /* 0x0000000307037221 */ /* 0x008fe20000010000 */
[----:B------:R-:W-:Y:S01]  /*c4c0*/  IMAD.MOV.U32 R146, RZ, RZ, R61 ;  /* 0x000000ffff927224 */ /* 0x000fe200078e003d */
[----:B------:R-:W-:Y:S02]  /*c4d0*/  PRMT R61, R189, 0x5410, R188 ;  /* 0x00005410bd3d7816 */ /* 0x000fe400000000bc */
[----:B------:R-:W-:Y:S01]  /*c4e0*/  @!P4 PRMT R189, R14, 0x5410, RZ ;  /* 0x000054100ebdc816 */ /* 0x000fe200000000ff */
[C---:B-1----:R-:W-:Y:S01]  /*c4f0*/  FADD.FTZ R18, R6.reuse, R3 ;  /* 0x0000000306127221 */ /* 0x042fe20000010000 */
[----:B------:R-:W-:Y:S01]  /*c500*/  F2FP.BF16.F32.PACK_AB R38, R6, R7 ;  /* 0x000000070626723e */ /* 0x000fe200000010ff */
[----:B------:R-:W-:Y:S01]  /*c510*/  IMAD.WIDE.U32 R6, R17, -0x2daee0ad, RZ ;  /* 0xd2511f5311067825 */ /* 0x000fe200078e00ff */
[----:B------:R-:W-:-:S02]  /*c520*/  @!P2 PRMT R187, R10, 0x5410, RZ ;  /* 0x000054100abba816 */ /* 0x000fc400000000ff */
[----:B------:R-:W-:Y:S02]  /*c530*/  F2FP.BF16.F32.PACK_AB R31, R8, R9 ;  /* 0x00000009081f723e */ /* 0x000fe400000010ff */
[----:B------:R-:W-:Y:S01]  /*c540*/  @!P3 PRMT R188, R11, 0x5410, RZ ;  /* 0x000054100bbcb816 */ /* 0x000fe200000000ff */
[----:B------:R-:W1:Y:S01]  /*c550*/  S2R R142, SR_TID.X ;  /* 0x00000000008e7919 */ /* 0x000e620000002100 */
[----:B------:R-:W-:Y:S02]  /*c560*/  IMAD.MOV.U32 R56, RZ, RZ, R57 ;  /* 0x000000ffff387224 */ /* 0x000fe400078e0039 */
[----:B------:R-:W-:Y:S02]  /*c570*/  IMAD.MOV.U32 R57, RZ, RZ, R159 ;  /* 0x000000ffff397224 */ /* 0x000fe400078e009f */
[----:B------:R-:W-:Y:S02]  /*c580*/  IMAD.MOV.U32 R159, RZ, RZ, R141 ;  /* 0x000000ffff9f7224 */ /* 0x000fe400078e008d */
[----:B------:R-:W-:-:S02]  /*c590*/  IMAD.MOV.U32 R141, RZ, RZ, R65 ;  /* 0x000000ffff8d7224 */ /* 0x000fc400078e0041 */
[----:B------:R-:W-:Y:S02]  /*c5a0*/  IMAD.MOV.U32 R65, RZ, RZ, R204 ;  /* 0x000000ffff417224 */ /* 0x000fe400078e00cc */
[----:B------:R-:W3:Y:S01]  /*c5b0*/  LDL.LU R204, [R1+0x364] ;  /* 0x0003640001cc7983 */ /* 0x000ee20000300800 */
[----:B-1----:R-:W-:-:S04]  /*c5c0*/  SHF.R.S32.HI R156, RZ, 0x1f, R142 ;  /* 0x0000001fff9c7819 */ /* 0x002fc8000001148e */
[----:B------:R-:W-:-:S04]  /*c5d0*/  LEA.HI R156, R156, R142, RZ, 0x5 ;  /* 0x0000008e9c9c7211 */ /* 0x000fc800078f28ff */
[----:B------:R-:W-:Y:S01]  /*c5e0*/  LOP3.LUT R156, R156, 0xffffffe0, RZ, 0xc0, !PT ;  /* 0xffffffe09c9c7812 */ /* 0x000fe200078ec0ff */
[----:B--2---:R-:W-:-:S05]  /*c5f0*/  @!P1 HFMA2.BF16_V2 R16, -RZ.H0_H0, RZ.H0_H0, -R186.H0_H0 ;  /* 0x200000ffff109231 */ /* 0x004fca00003409ba */
[----:B------:R-:W-:-:S04]  /*c600*/  PRMT R4, R16, 0x7610, R4 ;  /* 0x0000761010047816 */ /* 0x000fc80000000004 */
[----:B------:R-:W-:Y:S01]  /*c610*/  @!P1 PRMT R186, R4, 0x5410, RZ ;  /* 0x0000541004ba9816 */ /* 0x000fe200000000ff */
[----:B------:R-:W-:-:S04]  /*c620*/  FADD.FTZ R4, R9, R5 ;  /* 0x0000000509047221 */ /* 0x000fc80000010000 */
[----:B------:R-:W-:Y:S01]  /*c630*/  FADD.FTZ R14, R8, R4 ;  /* 0x00000004080e7221 */ /* 0x000fe20000010000 */
        /* <DEDUP_REMOVED lines=14> */
[----:B------:R-:W-:Y:S02]  /*c720*/  LOP3.LUT R6, R56, 0x7ffffffc, RZ, 0xc0, !PT ;  /* 0x7ffffffc38067812 */ /* 0x000fe400078ec0ff */
[----:B------:R-:W1:Y:S02]  /*c730*/  S2R R56, SR_TID.X ;  /* 0x0000000000387919 */ /* 0x000e640000002100 */
[----:B-1----:R-:W-:Y:S01]  /*c740*/  IADD3 R40, -R6, R56, -R156 ;  /* 0x0000003806287210 */ /* 0x002fe20007ffe99c */
[----:B------:R-:W-:Y:S02]  /*c750*/  IMAD.MOV.U32 R56, RZ, RZ, R57 ;  /* 0x000000ffff387224 */ /* 0x000fe400078e0039 */
[----:B------:R-:W-:Y:S02]  /*c760*/  IMAD.MOV.U32 R57, RZ, RZ, R147 ;  /* 0x000000ffff397224 */ /* 0x000fe400078e0093 */
[----:B------:R-:W-:Y:S01]  /*c770*/  IMAD.MOV.U32 R147, RZ, RZ, R165 ;  /* 0x000000ffff937224 */ /* 0x000fe200078e00a5 */
[----:B------:R1:W2:Y:S01]  /*c780*/  MUFU.EX2 R16, R56 ;  /* 0x0000003800107308 */ /* 0x0002a20000000800 */
[----:B------:R-:W-:-:S02]  /*c790*/  IMAD.MOV.U32 R165, RZ, RZ, R166 ;  /* 0x000000ffffa57224 */ /* 0x000fc400078e00a6 */
[----:B------:R-:W-:Y:S02]  /*c7a0*/  IMAD.MOV.U32 R166, RZ, RZ, R159 ;  /* 0x000000ffffa67224 */ /* 0x000fe400078e009f */
[----:B------:R-:W-:Y:S02]  /*c7b0*/  IMAD.MOV.U32 R159, RZ, RZ, R141 ;  /* 0x000000ffff9f7224 */ /* 0x000fe400078e008d */
[----:B------:R-:W-:Y:S02]  /*c7c0*/  IMAD.MOV.U32 R141, RZ, RZ, R133 ;  /* 0x000000ffff8d7224 */ /* 0x000fe400078e0085 */
[----:B------:R-:W4:Y:S01]  /*c7d0*/  LDL.LU R133, [R1+0x360] ;  /* 0x0003600001857983 */ /* 0x000f220000300800 */
[----:B-1----:R-:W-:Y:S02]  /*c7e0*/  IMAD.MOV.U32 R56, RZ, RZ, R57 ;  /* 0x000000ffff387224 */ /* 0x002fe400078e0039 */
[----:B------:R-:W-:Y:S02]  /*c7f0*/  IMAD.MOV.U32 R57, RZ, RZ, R147 ;  /* 0x000000ffff397224 */ /* 0x000fe400078e0093 */
[----:B------:R-:W-:-:S02]  /*c800*/  IMAD.MOV.U32 R147, RZ, RZ, R165 ;  /* 0x000000ffff937224 */ /* 0x000fc400078e00a5 */
[----:B------:R-:W-:Y:S02]  /*c810*/  IMAD.MOV.U32 R165, RZ, RZ, R166 ;  /* 0x000000ffffa57224 */ /* 0x000fe400078e00a6 */
[----:B------:R-:W-:Y:S02]  /*c820*/  IMAD.MOV.U32 R166, RZ, RZ, R146 ;  /* 0x000000ffffa67224 */ /* 0x000fe400078e0092 */
[----:B------:R-:W-:Y:S02]  /*c830*/  IMAD.MOV.U32 R146, RZ, RZ, R97 ;  /* 0x000000ffff927224 */ /* 0x000fe400078e0061 */
[----:B------:R-:W-:Y:S02]  /*c840*/  IMAD.MOV.U32 R97, RZ, RZ, R135 ;  /* 0x000000ffff617224 */ /* 0x000fe400078e0087 */
[----:B------:R-:W3:Y:S01]  /*c850*/  LDL.LU R135, [R1+0x35c] ;  /* 0x00035c0001877983 */ /* 0x000ee20000300800 */
[----:B------:R-:W-:-:S04]  /*c860*/  LOP3.LUT R6, R3, 0xff, RZ, 0xc0, !PT ;  /* 0x000000ff03067812 */ /* 0x000fc800078ec0ff */
[----:B------:R-:W-:Y:S02]  /*c870*/  ISETP.LE.U32.AND P4, PT, R6, UR15, PT ;  /* 0x0000000f06007c0c */ /* 0x000fe4000bf83070 */
[----:B------:R-:W-:-:S04]  /*c880*/  LOP3.LUT R6, R3, 0xffff, RZ, 0xc0, !PT ;  /* 0x0000ffff03067812 */ /* 0x000fc800078ec0ff */
[----:B------:R-:W-:-:S04]  /*c890*/  SHF.R.U32.HI R6, RZ, 0x8, R6 ;  /* 0x00000008ff067819 */ /* 0x000fc80000011606 */
[----:B------:R-:W-:Y:S02]  /*c8a0*/  LOP3.LUT R6, R6, 0xffff, RZ, 0xc0, !PT ;  /* 0x0000ffff06067812 */ /* 0x000fe400078ec0ff */
[----:B------:R-:W-:Y:S02]  /*c8b0*/  LOP3.LUT R11, R7, UR9, R8, 0x96, !PT ;  /* 0x00000009070b7c12 */ /* 0x000fe4000f8e9608 */
[----:B------:R-:W-:Y:S01]  /*c8c0*/  ISETP.LE.U32.AND P3, PT, R6, UR15, PT ;  /* 0x0000000f06007c0c */ /* 0x000fe2000bf63070 */
[----:B------:R1:W2:Y:S01]  /*c8d0*/  MUFU.EX2 R8, R56 ;  /* 0x0000003800087308 */ /* 0x0002a20000000800 */
[--C-:B------:R-:W-:Y:S02]  /*c8e0*/  SHF.R.U32.HI R6, RZ, 0x18, R3.reuse ;  /* 0x00000018ff067819 */ /* 0x100fe40000011603 */
[----:B------:R-:W-:-:S04]  /*c8f0*/  SHF.R.U32.HI R3, RZ, 0x10, R3 ;  /* 0x00000010ff037819 */ /* 0x000fc80000011603 */
[----:B------:R-:W-:Y:S01]  /*c900*/  LOP3.LUT R3, R3, 0xff, RZ, 0xc0, !PT ;  /* 0x000000ff03037812 */ /* 0x000fe200078ec0ff */
[----:B-1----:R-:W-:Y:S02]  /*c910*/  IMAD.MOV.U32 R56, RZ, RZ, R57 ;  /* 0x000000ffff387224 */ /* 0x002fe400078e0039 */
[----:B------:R-:W-:Y:S02]  /*c920*/  IMAD.MOV.U32 R57, RZ, RZ, R147 ;  /* 0x000000ffff397224 */ /* 0x000fe400078e0093 */
[----:B------:R-:W-:Y:S01]  /*c930*/  IMAD.MOV.U32 R147, RZ, RZ, R166 ;  /* 0x000000ffff937224 */ /* 0x000fe200078e00a6 */
[----:B------:R1:W-:Y:S01]  /*c940*/  MUFU.EX2 R15, R56 ;  /* 0x00000038000f7308 */ /* 0x0003e20000000800 */
[----:B------:R-:W-:Y:S02]  /*c950*/  IMAD.MOV.U32 R156, RZ, RZ, R57 ;  /* 0x000000ffff9c7224 */ /* 0x000fe400078e0039 */
[----:B------:R-:W-:Y:S01]  /*c960*/  IMAD.MOV.U32 R57, RZ, RZ, R81 ;  /* 0x000000ffff397224 */ /* 0x000fe200078e0051 */
[----:B------:R-:W-:Y:S01]  /*c970*/  ISETP.LE.U32.AND P2, PT, R3, UR15, PT ;  /* 0x0000000f03007c0c */ /* 0x000fe2000bf43070 */
[----:B-1----:R-:W-:-:S02]  /*c980*/  IMAD.MOV.U32 R56, RZ, RZ, R80 ;  /* 0x000000ffff387224 */ /* 0x002fc400078e0050 */
[----:B---3--:R-:W-:Y:S02]  /*c990*/  IMAD.MOV.U32 R166, RZ, RZ, R135 ;  /* 0x000000ffffa67224 */ /* 0x008fe400078e0087 */
[----:B------:R1:W5:Y:S04]  /*c9a0*/  LDL.LU R135, [R1+0x358] ;  /* 0x0003580001877983 */ /* 0x0003680000300800 */
[----:B------:R-:W3:Y:S04]  /*c9b0*/  LDL.LU.64 R80, [R1+0x350] ;  /* 0x0003500001507983 */ /* 0x000ee80000300a00 */
[----:B------:R1:W4:Y:S04]  /*c9c0*/  LDL.LU.S16 R17, [R1+0x44] ;  /* 0x0000440001117983 */ /* 0x0003280000300600 */
[----:B------:R1:W3:Y:S01]  /*c9d0*/  LDL.LU.S16 R3, [R1+0x40] ;  /* 0x0000400001037983 */ /* 0x0002e20000300600 */
[----:B------:R-:W1:Y:S01]  /*c9e0*/  MUFU.EX2 R7, R156 ;  /* 0x0000009c00077308 */ /* 0x000e620000000800 */
[----:B------:R-:W-:-:S02]  /*c9f0*/  PRMT R184, R45, 0x7632, R184 ;  /* 0x000076322db87816 */ /* 0x000fc400000000b8 */
[----:B------:R-:W-:Y:S01]  /*ca00*/  ISETP.LE.U32.AND P1, PT, R6, UR15, PT ;  /* 0x0000000f06007c0c */ /* 0x000fe2000bf23070 */
[----:B--2---:R-:W-:Y:S01]  /*ca10*/  FADD.FTZ R6, R16, R14 ;  /* 0x0000000e10067221 */ /* 0x004fe20000010000 */
[----:B------:R-:W-:Y:S02]  /*ca20*/  PRMT R185, R45, 0x7610, R185 ;  /* 0x000076102db97816 */ /* 0x000fe400000000b9 */
[C---:B------:R-:W-:Y:S01]  /*ca30*/  F2FP.BF16.F32.PACK_AB R22, R8.reuse, R16 ;  /* 0x000000100816723e */ /* 0x040fe200000010ff */
[----:B------:R-:W-:Y:S01]  /*ca40*/  FADD.FTZ R14, R8, R6 ;  /* 0x00000006080e7221 */ /* 0x000fe20000010000 */
[----:B------:R-:W-:Y:S02]  /*ca50*/  LOP3.LUT R8, R13, UR22, R32, 0x96, !PT ;  /* 0x000000160d087c12 */ /* 0x000fe4000f8e9620 */
[----:B-1----:R-:W-:Y:S01]  /*ca60*/  F2FP.BF16.F32.PACK_AB R21, R7, R15 ;  /* 0x0000000f0715723e */ /* 0x002fe200000010ff */
[----:B----4-:R-:W-:Y:S02]  /*ca70*/  @!P4 HFMA2.BF16_V2 R17, -RZ.H0_H0, RZ.H0_H0, -R185.H0_H0 ;  /* 0x200000ffff11c231 */ /* 0x010fe400003409b9 */
[----:B---3--:R-:W-:-:S03]  /*ca80*/  @!P3 HFMA2.BF16_V2 R3, -RZ.H0_H0, RZ.H0_H0, -R184.H0_H0 ;  /* 0x200000ffff03b231 */ /* 0x008fc600003409b8 */
[----:B------:R-:W-:Y:S02]  /*ca90*/  PRMT R16, R17, 0x7610, R16 ;  /* 0x0000761011107816 */ /* 0x000fe40000000010 */
[----:B------:R1:W2:Y:S01]  /*caa0*/  LDL.LU.S16 R17, [R1+0x48] ;  /* 0x0000480001117983 */ /* 0x0002a20000300600 */
[----:B------:R-:W-:Y:S01]  /*cab0*/  PRMT R13, R3, 0x7610, R13 ;  /* 0x00007610030d7816 */ /* 0x000fe2000000000d */
[----:B------:R-:W-:-:S04]  /*cac0*/  FADD.FTZ R3, R15, R18 ;  /* 0x000000120f037221 */ /* 0x000fc80000010000 */
[----:B------:R-:W-:Y:S02]  /*cad0*/  FADD.FTZ R19, R7, R3 ;  /* 0x0000000307137221 */ /* 0x000fe40000010000 */
[----:B------:R1:W3:Y:S01]  /*cae0*/  LDL.LU.S16 R7, [R1+0x4c] ;  /* 0x00004c0001077983 */ /* 0x0002e20000300600 */
[C---:B------:R-:W-:Y:S01]  /*caf0*/  PRMT R182, R44.reuse, 0x7610, R182 ;  /* 0x000076102cb67816 */ /* 0x040fe200000000b6 */
[----:B------:R-:W-:Y:S02]  /*cb00*/  IMAD.MOV.U32 R143, RZ, RZ, R57 ;  /* 0x000000ffff8f7224 */ /* 0x000fe400078e0039 */
[----:B------:R-:W-:Y:S02]  /*cb10*/  IMAD.MOV.U32 R57, RZ, RZ, R147 ;  /* 0x000000ffff397224 */ /* 0x000fe400078e0093 */
[----:B------:R-:W-:Y:S01]  /*cb20*/  IMAD.MOV.U32 R147, RZ, RZ, R166 ;  /* 0x000000ffff937224 */ /* 0x000fe200078e00a6 */
[----:B------:R-:W-:Y:S01]  /*cb30*/  PRMT R183, R44, 0x7632, R183 ;  /* 0x000076322cb77816 */ /* 0x000fe200000000b7 */
[----:B------:R-:W-:-:S02]  /*cb40*/  IMAD.MOV.U32 R142, RZ, RZ, R56 ;  /* 0x000000ffff8e7224 */ /* 0x000fc400078e0038 */
[----:B------:R-:W-:Y:S02]  /*cb50*/  IMAD.MOV.U32 R56, RZ, RZ, R57 ;  /* 0x000000ffff387224 */ /* 0x000fe400078e0039 */
[----:B------:R-:W-:Y:S02]  /*cb60*/  IMAD.MOV.U32 R57, RZ, RZ, R147 ;  /* 0x000000ffff397224 */ /* 0x000fe400078e0093 */
[----:B------:R-:W-:Y:S01]  /*cb70*/  IMAD.MOV.U32 R147, RZ, RZ, R75 ;  /* 0x000000ffff937224 */ /* 0x000fe200078e004b */
[----:B------:R-:W-:Y:S01]  /*cb80*/  PRMT R75, R182, 0x5410, R183 ;  /* 0x00005410b64b7816 */ /* 0x000fe200000000b7 */
[----:B------:R-:W-:Y:S02]  /*cb90*/  IMAD.MOV.U32 R166, RZ, RZ, R115 ;  /* 0x000000ffffa67224 */ /* 0x000fe400078e0073 */
[----:B------:R-:W-:Y:S01]  /*cba0*/  IMAD.MOV.U32 R115, RZ, RZ, R74 ;  /* 0x000000ffff737224 */ /* 0x000fe200078e004a */
[----:B------:R-:W-:Y:S02]  /*cbb0*/  PRMT R74, R185, 0x5410, R184 ;  /* 0x00005410b94a7816 */ /* 0x000fe400000000b8 */
[----:B------:R-:W-:Y:S01]  /*cbc0*/  @!P4 PRMT R185, R16, 0x5410, RZ ;  /* 0x0000541010b9c816 */ /* 0x000fe200000000ff */
[----:B------:R-:W-:Y:S01]  /*cbd0*/  IMAD.MOV.U32 R156, RZ, RZ, R56 ;  /* 0x000000ffff9c7224 */ /* 0x000fe200078e0038 */
[----:B------:R-:W-:Y:S01]  /*cbe0*/  @!P3 PRMT R184, R13, 0x5410, RZ ;  /* 0x000054100db8b816 */ /* 0x000fe200000000ff */
[----:B------:R-:W-:Y:S01]  /*cbf0*/  IMAD.MOV.U32 R56, RZ, RZ, R57 ;  /* 0x000000ffff387224 */ /* 0x000fe200078e0039 */
[----:B------:R-:W-:Y:S01]  /*cc00*/  LOP3.LUT R9, R33, UR33, R52, 0x96, !PT ;  /* 0x0000002121097c12 */ /* 0x000fe2000f8e9634 */
[----:B------:R-:W4:Y:S01]  /*cc10*/  MUFU.EX2 R15, R156 ;  /* 0x0000009c000f7308 */ /* 0x000f220000000800 */
[----:B------:R-:W-:-:S02]  /*cc20*/  IMAD.MOV.U32 R57, RZ, RZ, R147 ;  /* 0x000000ffff397224 */ /* 0x000fc400078e0093 */
[----:B------:R-:W-:Y:S02]  /*cc30*/  IMAD.MOV.U32 R147, RZ, RZ, R132 ;  /* 0x000000ffff937224 */ /* 0x000fe400078e0084 */
[----:B------:R1:W5:Y:S04]  /*cc40*/  LDL.LU R132, [R1+0x348] ;  /* 0x0003480001847983 */ /* 0x0003680000300800 */
[----:B------:R1:W4:Y:S01]  /*cc50*/  LDL.LU.S16 R44, [R1+0x5c] ;  /* 0x00005c00012c7983 */ /* 0x0003220000300600 */
[----:B---3--:R-:W-:-:S05]  /*cc60*/  @!P2 HFMA2.BF16_V2 R7, -RZ.H0_H0, RZ.H0_H0, -R182.H0_H0 ;  /* 0x200000ffff07a231 */ /* 0x008fca00003409b6 */
[----:B------:R-:W-:-:S04]  /*cc70*/  PRMT R3, R7, 0x7610, R3 ;  /* 0x0000761007037816 */ /* 0x000fc80000000003 */
[----:B------:R-:W-:Y:S02]  /*cc80*/  @!P2 PRMT R182, R3, 0x5410, RZ ;  /* 0x0000541003b6a816 */ /* 0x000fe400000000ff */
[C---:B------:R-:W-:Y:S01]  /*cc90*/  LOP3.LUT R3, R4.reuse, 0xff, RZ, 0xc0, !PT ;  /* 0x000000ff04037812 */ /* 0x040fe200078ec0ff */
[----:B--2---:R-:W-:Y:S01]  /*cca0*/  @!P1 HFMA2.BF16_V2 R17, -RZ.H0_H0, RZ.H0_H0, -R183.H0_H0 ;  /* 0x200000ffff119231 */ /* 0x004fe200003409b7 */
[----:B------:R-:W-:Y:S02]  /*ccb0*/  LOP3.LUT R7, R4, 0xffff, RZ, 0xc0, !PT ;  /* 0x0000ffff04077812 */ /* 0x000fe400078ec0ff */
[----:B------:R-:W-:Y:S02]  /*ccc0*/  ISETP.LE.U32.AND P4, PT, R3, UR15, PT ;  /* 0x0000000f03007c0c */ /* 0x000fe4000bf83070 */
[--C-:B------:R-:W-:Y:S02]  /*ccd0*/  SHF.R.U32.HI R3, RZ, 0x10, R4.reuse ;  /* 0x00000010ff037819 */ /* 0x100fe40000011604 */
[----:B------:R-:W-:-:S02]  /*cce0*/  SHF.R.U32.HI R4, RZ, 0x18, R4 ;  /* 0x00000018ff047819 */ /* 0x000fc40000011604 */
[----:B------:R-:W-:Y:S02]  /*ccf0*/  PRMT R6, R17, 0x7610, R6 ;  /* 0x0000761011067816 */ /* 0x000fe40000000006 */
[----:B------:R-:W-:Y:S01]  /*cd00*/  ISETP.LE.U32.AND P2, PT, R4, UR15, PT ;  /* 0x0000000f04007c0c */ /* 0x000fe2000bf43070 */
[----:B------:R-:W-:Y:S01]  /*cd10*/  IMAD.WIDE.U32 R4, R11, -0x2daee0ad, RZ ;  /* 0xd2511f530b047825 */ /* 0x000fe200078e00ff */
[----:B------:R-:W-:Y:S02]  /*cd20*/  LOP3.LUT R3, R3, 0xff, RZ, 0xc0, !PT ;  /* 0x000000ff03037812 */ /* 0x000fe400078ec0ff */
[----:B------:R-:W-:Y:S02]  /*cd30*/  @!P1 PRMT R183, R6, 0x5410, RZ ;  /* 0x0000541006b79816 */ /* 0x000fe400000000ff */
[----:B------:R-:W-:Y:S02]  /*cd40*/  ISETP.LE.U32.AND P3, PT, R3, UR15, PT ;  /* 0x0000000f03007c0c */ /* 0x000fe4000bf63070 */
[----:B------:R-:W-:-:S02]  /*cd50*/  LOP3.LUT R6, R4, 0xff, RZ, 0xc0, !PT ;  /* 0x000000ff04067812 */ /* 0x000fc400078ec0ff */
[----:B------:R-:W-:Y:S02]  /*cd60*/  LOP3.LUT R3, R5, UR34, R10, 0x96, !PT ;  /* 0x0000002205037c12 */ /* 0x000fe4000f8e960a */
[----:B------:R-:W-:Y:S01]  /*cd70*/  ISETP.LE.U32.AND P6, PT, R6, UR15, PT ;  /* 0x0000000f06007c0c */ /* 0x000fe2000bfc3070 */
[----:B------:R-:W2:Y:S01]  /*cd80*/  MUFU.EX2 R11, R56 ;  /* 0x00000038000b7308 */ /* 0x000ea20000000800 */
[----:B------:R-:W-:Y:S02]  /*cd90*/  SHF.R.U32.HI R6, RZ, 0x10, R3 ;  /* 0x00000010ff067819 */ /* 0x000fe40000011603 */
[----:B------:R-:W-:Y:S02]  /*cda0*/  LOP3.LUT R16, R4, 0xffff, RZ, 0xc0, !PT ;  /* 0x0000ffff04107812 */ /* 0x000fe400078ec0ff */
[--C-:B------:R-:W-:Y:S02]  /*cdb0*/  SHF.R.U32.HI R17, RZ, 0x10, R4.reuse ;  /* 0x00000010ff117819 */ /* 0x100fe40000011604 */
[----:B------:R-:W-:Y:S01]  /*cdc0*/  SHF.R.U32.HI R13, RZ, 0x18, R4 ;  /* 0x00000018ff0d7819 */ /* 0x000fe20000011604 */
[----:B------:R-:W-:Y:S01]  /*cdd0*/  IMAD.WIDE.U32 R4, R9, -0x2daee0ad, RZ ;  /* 0xd2511f5309047825 */ /* 0x000fe200078e00ff */
[----:B------:R-:W-:-:S04]  /*cde0*/  LOP3.LUT R6, R6, 0xff, RZ, 0xc0, !PT ;  /* 0x000000ff06067812 */ /* 0x000fc800078ec0ff */
[----:B------:R-:W-:Y:S02]  /*cdf0*/  LOP3.LUT R10, R5, UR19, R20, 0x96, !PT ;  /* 0x00000013050a7c12 */ /* 0x000fe4000f8e9614 */
[----:B------:R-:W-:Y:S02]  /*ce00*/  ISETP.LE.U32.AND P1, PT, R6, UR15, PT ;  /* 0x0000000f06007c0c */ /* 0x000fe4000bf23070 */
[----:B------:R-:W-:Y:S01]  /*ce10*/  SHF.R.U32.HI R5, RZ, 0x8, R7 ;  /* 0x00000008ff057819 */ /* 0x000fe20000011607 */
[----:B------:R-:W-:-:S04]  /*ce20*/  IMAD.WIDE.U32 R6, R8, -0x2daee0ad, RZ ;  /* 0xd2511f5308067825 */ /* 0x000fc800078e00ff */
[----:B----4-:R-:W-:Y:S01]  /*ce30*/  FADD.FTZ R9, R15, R14 ;  /* 0x0000000e0f097221 */ /* 0x010fe20000010000 */
[----:B------:R-:W-:Y:S02]  /*ce40*/  LOP3.LUT R5, R5, 0xffff, RZ, 0xc0, !PT ;  /* 0x0000ffff05057812 */ /* 0x000fe400078ec0ff */
[----:B------:R-:W-:Y:S01]  /*ce50*/  LOP3.LUT R8, R7, UR12, R4, 0x96, !PT ;  /* 0x0000000c07087c12 */ /* 0x000fe2000f8e9604 */
[----:B--2---:R-:W-:Y:S01]  /*ce60*/  FADD.FTZ R18, R11, R9 ;  /* 0x000000090b127221 */ /* 0x004fe20000010000 */
[----:B------:R-:W-:Y:S01]  /*ce70*/  ISETP.LE.U32.AND P5, PT, R5, UR15, PT ;  /* 0x0000000f05007c0c */ /* 0x000fe2000bfa3070 */
        /* <DEDUP_REMOVED lines=8> */
[----:B------:R-:W-:Y:S02]  /*cf00*/  LOP3.LUT R5, R11, UR8, R4, 0x96, !PT ;  /* 0x000000080b057c12 */ /* 0x000fe4000f8e9604 */
[----:B------:R1:W2:Y:S01]  /*cf10*/  LDL.LU.S16 R4, [R1+0x60] ;  /* 0x0000600001047983 */ /* 0x0002a20000300600 */
[C---:B------:R-:W-:Y:S02]  /*cf20*/  PRMT R180, R47.reuse, 0x7632, R180 ;  /* 0x000076322fb47816 */ /* 0x040fe400000000b4 */
[----:B------:R-:W-:-:S05]  /*cf30*/  PRMT R181, R47, 0x7610, R181 ;  /* 0x000076102fb57816 */ /* 0x000fca00000000b5 */
[----:B------:R-:W-:Y:S02]  /*cf40*/  @!P4 HFMA2.BF16_V2 R44, -RZ.H0_H0, RZ.H0_H0, -R181.H0_H0 ;  /* 0x200000ffff2cc231 */ /* 0x000fe400003409b5 */
[----:B------:R-:W-:Y:S02]  /*cf50*/  IMAD.MOV.U32 R56, RZ, RZ, R147 ;  /* 0x000000ffff387224 */ /* 0x000fe400078e0093 */
[----:B------:R-:W-:Y:S01]  /*cf60*/  IMAD.MOV.U32 R147, RZ, RZ, R165 ;  /* 0x000000ffff937224 */ /* 0x000fe200078e00a5 */
[----:B------:R-:W-:Y:S01]  /*cf70*/  PRMT R12, R44, 0x7610, R12 ;  /* 0x000076102c0c7816 */ /* 0x000fe2000000000c */
[----:B------:R-:W-:Y:S01]  /*cf80*/  IMAD.MOV.U32 R165, RZ, RZ, R73 ;  /* 0x000000ffffa57224 */ /* 0x000fe200078e0049 */
[----:B------:R-:W-:Y:S02]  /*cf90*/  PRMT R73, R181, 0x5410, R180 ;  /* 0x00005410b5497816 */ /* 0x000fe400000000b4 */
[----:B------:R-:W-:Y:S01]  /*cfa0*/  @!P4 PRMT R181, R12, 0x5410, RZ ;  /* 0x000054100cb5c816 */ /* 0x000fe200000000ff */
[----:B--2---:R-:W-:-:S05]  /*cfb0*/  @!P5 HFMA2.BF16_V2 R4, -RZ.H0_H0, RZ.H0_H0, -R180.H0_H0 ;  /* 0x200000ffff04d231 */ /* 0x004fca00003409b4 */
[----:B------:R-:W-:Y:S02]  /*cfc0*/  PRMT R11, R4, 0x7610, R11 ;  /* 0x00007610040b7816 */ /* 0x000fe4000000000b */
[----:B------:R-:W-:-:S04]  /*cfd0*/  LOP3.LUT R4, R3, 0xff, RZ, 0xc0, !PT ;  /* 0x000000ff03047812 */ /* 0x000fc800078ec0ff */
[----:B------:R-:W-:Y:S02]  /*cfe0*/  ISETP.LE.U32.AND P4, PT, R4, UR15, PT ;  /* 0x0000000f04007c0c */ /* 0x000fe4000bf83070 */
[----:B------:R1:W2:Y:S04]  /*cff0*/  LDL.LU.S16 R4, [R1+0x64] ;  /* 0x0000640001047983 */ /* 0x0002a80000300600 */
[----:B------:R1:W3:Y:S01]  /*d000*/  LDL.LU.S16 R44, [R1+0x6c] ;  /* 0x00006c00012c7983 */ /* 0x0002e20000300600 */
[C---:B------:R-:W-:Y:S01]  /*d010*/  PRMT R179, R48.reuse, 0x7610, R179 ;  /* 0x0000761030b37816 */ /* 0x040fe200000000b3 */
[----:B------:R-:W-:Y:S01]  /*d020*/  IMAD.MOV.U32 R156, RZ, RZ, R56 ;  /* 0x000000ffff9c7224 */ /* 0x000fe200078e0038 */
[----:B------:R-:W-:Y:S01]  /*d030*/  PRMT R178, R48, 0x7632, R178 ;  /* 0x0000763230b27816 */ /* 0x000fe200000000b2 */
[----:B------:R-:W-:-:S02]  /*d040*/  IMAD.MOV.U32 R56, RZ, RZ, R57 ;  /* 0x000000ffff387224 */ /* 0x000fc400078e0039 */
[----:B------:R-:W-:Y:S02]  /*d050*/  IMAD.MOV.U32 R57, RZ, RZ, R163 ;  /* 0x000000ffff397224 */ /* 0x000fe400078e00a3 */
[----:B------:R-:W-:Y:S02]  /*d060*/  IMAD.MOV.U32 R163, RZ, RZ, R95 ;  /* 0x000000ffffa37224 */ /* 0x000fe400078e005f */
[----:B------:R-:W-:Y:S01]  /*d070*/  IMAD.MOV.U32 R95, RZ, RZ, R67 ;  /* 0x000000ffff5f7224 */ /* 0x000fe200078e0043 */
[----:B------:R-:W-:Y:S02]  /*d080*/  PRMT R67, R179, 0x5410, R178 ;  /* 0x00005410b3437816 */ /* 0x000fe400000000b2 */
[----:B------:R-:W-:Y:S01]  /*d090*/  @!P5 PRMT R180, R11, 0x5410, RZ ;  /* 0x000054100bb4d816 */ /* 0x000fe200000000ff */
[----:B--2---:R-:W-:-:S05]  /*d0a0*/  @!P3 HFMA2.BF16_V2 R4, -RZ.H0_H0, RZ.H0_H0, -R179.H0_H0 ;  /* 0x200000ffff04b231 */ /* 0x004fca00003409b3 */
[----:B------:R-:W-:Y:S02]  /*d0b0*/  PRMT R7, R4, 0x7610, R7 ;  /* 0x0000761004077816 */ /* 0x000fe40000000007 */
[----:B------:R-:W-:Y:S02]  /*d0c0*/  SHF.R.U32.HI R4, RZ, 0x18, R3 ;  /* 0x00000018ff047819 */ /* 0x000fe40000011603 */
[----:B------:R-:W-:Y:S01]  /*d0d0*/  @!P3 PRMT R179, R7, 0x5410, RZ ;  /* 0x0000541007b3b816 */ /* 0x000fe200000000ff */
[----:B------:R-:W-:Y:S01]  /*d0e0*/  IMAD.WIDE.U32 R6, R6, -0x326172a9, RZ ;  /* 0xcd9e8d5706067825 */ /* 0x000fe200078e00ff */
[----:B------:R-:W-:-:S03]  /*d0f0*/  ISETP.LE.U32.AND P5, PT, R4, UR15, PT ;  /* 0x0000000f04007c0c */ /* 0x000fc6000bfa3070 */
[----:B---3--:R-:W-:Y:S02]  /*d100*/  @!P2 HFMA2.BF16_V2 R44, -RZ.H0_H0, RZ.H0_H0, -R178.H0_H0 ;  /* 0x200000ffff2ca231 */ /* 0x008fe400003409b2 */
[----:B------:R-:W-:Y:S01]  /*d110*/  IMAD.WIDE.U32 R4, R5, -0x326172a9, RZ ;  /* 0xcd9e8d5705047825 */ /* 0x000fe200078e00ff */
[----:B------:R-:W-:Y:S02]  /*d120*/  LOP3.LUT R8, R7, UR9, R8, 0x96, !PT ;  /* 0x0000000907087c12 */ /* 0x000fe4000f8e9608 */
[----:B------:R1:W2:Y:S01]  /*d130*/  LDL.LU.S16 R7, [R1+0x70] ;  /* 0x0000700001077983 */ /* 0x0002a20000300600 */
[----:B------:R-:W-:Y:S02]  /*d140*/  ISETP.LE.U32.AND P3, PT, R13, UR15, PT ;  /* 0x0000000f0d007c0c */ /* 0x000fe4000bf63070 */
[C---:B------:R-:W-:Y:S02]  /*d150*/  LOP3.LUT R11, R4.reuse, 0xff, RZ, 0xc0, !PT ;  /* 0x000000ff040b7812 */ /* 0x040fe400078ec0ff */
[----:B------:R-:W-:-:S02]  /*d160*/  LOP3.LUT R13, R4, 0xffff, RZ, 0xc0, !PT ;  /* 0x0000ffff040d7812 */ /* 0x000fc400078ec0ff */
[--C-:B------:R-:W-:Y:S02]  /*d170*/  SHF.R.U32.HI R12, RZ, 0x10, R4.reuse ;  /* 0x00000010ff0c7819 */ /* 0x100fe40000011604 */
[--C-:B------:R-:W-:Y:S02]  /*d180*/  SHF.R.U32.HI R9, RZ, 0x18, R4.reuse ;  /* 0x00000018ff097819 */ /* 0x100fe40000011604 */
[----:B------:R-:W-:Y:S02]  /*d190*/  PRMT R4, R44, 0x7610, R4 ;  /* 0x000076102c047816 */ /* 0x000fe40000000004 */
[----:B------:R1:W3:Y:S01]  /*d1a0*/  LDL.LU.S16 R44, [R1+0x74] ;  /* 0x00007400012c7983 */ /* 0x0002e20000300600 */
[----:B------:R-:W-:-:S04]  /*d1b0*/  LOP3.LUT R3, R3, 0xffff, RZ, 0xc0, !PT ;  /* 0x0000ffff03037812 */ /* 0x000fc800078ec0ff */
[----:B------:R-:W-:-:S04]  /*d1c0*/  SHF.R.U32.HI R3, RZ, 0x8, R3 ;  /* 0x00000008ff037819 */ /* 0x000fc80000011603 */
[----:B------:R-:W-:Y:S02]  /*d1d0*/  LOP3.LUT R3, R3, 0xffff, RZ, 0xc0, !PT ;  /* 0x0000ffff03037812 */ /* 0x000fe400078ec0ff */
[----:B------:R-:W-:Y:S02]  /*d1e0*/  @!P2 PRMT R178, R4, 0x5410, RZ ;  /* 0x0000541004b2a816 */ /* 0x000fe400000000ff */
[----:B------:R-:W-:Y:S02]  /*d1f0*/  ISETP.LE.U32.AND P2, PT, R3, UR15, PT ;  /* 0x0000000f03007c0c */ /* 0x000fe4000bf43070 */
[----:B------:R-:W-:Y:S02]  /*d200*/  PRMT R175, R43, 0x7610, R175 ;  /* 0x000076102baf7816 */ /* 0x000fe400000000af */
[----:B------:R-:W-:Y:S01]  /*d210*/  LOP3.LUT R6, R5, UR35, R6, 0x96, !PT ;  /* 0x0000002305067c12 */ /* 0x000fe2000f8e9606 */
[----:B------:R-:W-:Y:S01]  /*d220*/  IMAD.WIDE.U32 R4, R8, -0x2daee0ad, RZ ;  /* 0xd2511f5308047825 */ /* 0x000fe200078e00ff */
[----:B------:R-:W-:-:S03]  /*d230*/  PRMT R174, R43, 0x7632, R174 ;  /* 0x000076322bae7816 */ /* 0x000fc600000000ae */
[----:B------:R-:W-:Y:S02]  /*d240*/  IMAD.MOV.U32 R157, RZ, RZ, R156 ;  /* 0x000000ffff9d7224 */ /* 0x000fe400078e009c */
[----:B------:R-:W-:Y:S02]  /*d250*/  IMAD.MOV.U32 R156, RZ, RZ, R115 ;  /* 0x000000ffff9c7224 */ /* 0x000fe400078e0073 */
[----:B------:R-:W-:Y:S02]  /*d260*/  IMAD.MOV.U32 R115, RZ, RZ, R114 ;  /* 0x000000ffff737224 */ /* 0x000fe400078e0072 */
[----:B------:R-:W-:Y:S01]  /*d270*/  IMAD.MOV.U32 R114, RZ, RZ, R112 ;  /* 0x000000ffff727224 */ /* 0x000fe200078e0070 */
[----:B------:R-:W-:Y:S01]  /*d280*/  LOP3.LUT R3, R5, UR34, R10, 0x96, !PT ;  /* 0x0000002205037c12 */ /* 0x000fe2000f8e960a */
[----:B------:R-:W-:Y:S01]  /*d290*/  IMAD.MOV.U32 R112, RZ, RZ, R66 ;  /* 0x000000ffff707224 */ /* 0x000fe200078e0042 */
[----:B------:R-:W-:Y:S02]  /*d2a0*/  PRMT R66, R175, 0x5410, R174 ;  /* 0x00005410af427816 */ /* 0x000fe400000000ae */
[----:B------:R-:W-:-:S02]  /*d2b0*/  LOP3.LUT R10, R4, 0xffff, RZ, 0xc0, !PT ;  /* 0x0000ffff040a7812 */ /* 0x000fc400078ec0ff */
[----:B------:R-:W-:Y:S01]  /*d2c0*/  SHF.R.U32.HI R5, RZ, 0x18, R4 ;  /* 0x00000018ff057819 */ /* 0x000fe20000011604 */
[----:B--2---:R-:W-:-:S05]  /*d2d0*/  @!P4 HFMA2.BF16_V2 R7, -RZ.H0_H0, RZ.H0_H0, -R175.H0_H0 ;  /* 0x200000ffff07c231 */ /* 0x004fca00003409af */
[----:B------:R-:W-:Y:S02]  /*d2e0*/  PRMT R14, R7, 0x7610, R14 ;  /* 0x00007610070e7816 */ /* 0x000fe4000000000e */
[----:B------:R-:W-:Y:S02]  /*d2f0*/  LOP3.LUT R7, R4, 0xff, RZ, 0xc0, !PT ;  /* 0x000000ff04077812 */ /* 0x000fe400078ec0ff */
[----:B------:R-:W-:Y:S01]  /*d300*/  @!P4 PRMT R175, R14, 0x5410, RZ ;  /* 0x000054100eafc816 */ /* 0x000fe200000000ff */
[----:B---3--:R-:W-:Y:S01]  /*d310*/  @!P2 HFMA2.BF16_V2 R44, -RZ.H0_H0, RZ.H0_H0, -R174.H0_H0 ;  /* 0x200000ffff2ca231 */ /* 0x008fe200003409ae */
[----:B------:R-:W-:Y:S02]  /*d320*/  ISETP.LE.U32.AND P4, PT, R7, UR15, PT ;  /* 0x0000000f07007c0c */ /* 0x000fe4000bf83070 */
[----:B------:R-:W-:Y:S02]  /*d330*/  SHF.R.U32.HI R14, RZ, 0x10, R4 ;  /* 0x00000010ff0e7819 */ /* 0x000fe40000011604 */
[----:B------:R-:W-:-:S02]  /*d340*/  PRMT R7, R44, 0x7610, R7 ;  /* 0x000076102c077816 */ /* 0x000fc40000000007 */
[----:B------:R-:W-:Y:S02]  /*d350*/  SHF.R.U32.HI R4, RZ, 0x8, R16 ;  /* 0x00000008ff047819 */ /* 0x000fe40000011610 */
[----:B------:R-:W-:Y:S02]  /*d360*/  @!P2 PRMT R174, R7, 0x5410, RZ ;  /* 0x0000541007aea816 */ /* 0x000fe400000000ff */
[----:B------:R-:W-:Y:S01]  /*d370*/  LOP3.LUT R4, R4, 0xffff, RZ, 0xc0, !PT ;  /* 0x0000ffff04047812 */ /* 0x000fe200078ec0ff */
[----:B------:R1:W2:Y:S03]  /*d380*/  LDL.LU.S16 R7, [R1+0x78] ;  /* 0x0000780001077983 */ /* 0x0002a60000300600 */
[----:B------:R-:W-:Y:S02]  /*d390*/  ISETP.LE.U32.AND P2, PT, R4, UR15, PT ;  /* 0x0000000f04007c0c */ /* 0x000fe4000bf43070 */
[----:B------:R1:W3:Y:S01]  /*d3a0*/  LDL.LU.S16 R4, [R1+0x80] ;  /* 0x0000800001047983 */ /* 0x0002e20000300600 */
[----:B------:R-:W-:-:S02]  /*d3b0*/  PRMT R173, R39, 0x7610, R173 ;  /* 0x0000761027ad7816 */ /* 0x000fc400000000ad */
[----:B------:R-:W-:-:S03]  /*d3c0*/  PRMT R172, R39, 0x7632, R172 ;  /* 0x0000763227ac7816 */ /* 0x000fc600000000ac */
[----:B--2---:R-:W-:Y:S02]  /*d3d0*/  @!P1 HFMA2.BF16_V2 R7, -RZ.H0_H0, RZ.H0_H0, -R173.H0_H0 ;  /* 0x200000ffff079231 */ /* 0x004fe400003409ad */
[----:B---3--:R-:W-:-:S03]  /*d3e0*/  @!P5 HFMA2.BF16_V2 R4, -RZ.H0_H0, RZ.H0_H0, -R172.H0_H0 ;  /* 0x200000ffff04d231 */ /* 0x008fc600003409ac */
[----:B------:R-:W-:Y:S02]  /*d3f0*/  PRMT R43, R7, 0x7610, R43 ;  /* 0x00007610072b7816 */ /* 0x000fe4000000002b */
[----:B------:R2:W3:Y:S01]  /*d400*/  MUFU.EX2 R7, R157 ;  /* 0x0000009d00077308 */ /* 0x0004e20000000800 */
[----:B------:R-:W-:Y:S01]  /*d410*/  PRMT R8, R4, 0x7610, R8 ;  /* 0x0000761004087816 */ /* 0x000fe20000000008 */
[----:B--2---:R-:W-:Y:S02]  /*d420*/  IMAD.MOV.U32 R157, RZ, RZ, R156 ;  /* 0x000000ffff9d7224 */ /* 0x004fe400078e009c */
[----:B------:R-:W-:Y:S02]  /*d430*/  IMAD.MOV.U32 R156, RZ, RZ, R165 ;  /* 0x000000ffff9c7224 */ /* 0x000fe400078e00a5 */
[----:B------:R-:W-:Y:S02]  /*d440*/  IMAD.MOV.U32 R165, RZ, RZ, R166 ;  /* 0x000000ffffa57224 */ /* 0x000fe400078e00a6 */
[----:B------:R-:W-:-:S02]  /*d450*/  IMAD.MOV.U32 R166, RZ, RZ, R168 ;  /* 0x000000ffffa67224 */ /* 0x000fc400078e00a8 */
[----:B------:R-:W-:Y:S02]  /*d460*/  IMAD.MOV.U32 R168, RZ, RZ, R159 ;  /* 0x000000ffffa87224 */ /* 0x000fe400078e009f */
[----:B------:R-:W-:Y:S01]  /*d470*/  IMAD.MOV.U32 R159, RZ, RZ, R65 ;  /* 0x000000ffff9f7224 */ /* 0x000fe200078e0041 */
[----:B------:R-:W-:Y:S02]  /*d480*/  PRMT R65, R173, 0x5410, R172 ;  /* 0x00005410ad417816 */ /* 0x000fe400000000ac */
[----:B------:R-:W-:Y:S02]  /*d490*/  @!P5 PRMT R172, R8, 0x5410, RZ ;  /* 0x0000541008acd816 */ /* 0x000fe400000000ff */
[----:B------:R1:W2:Y:S01]  /*d4a0*/  LDL.LU.S16 R8, [R1+0x8c] ;  /* 0x00008c0001087983 */ /* 0x0002a20000300600 */
[----:B------:R-:W-:Y:S02]  /*d4b0*/  PRMT R139, R31, 0x7610, R139 ;  /* 0x000076101f8b7816 */ /* 0x000fe4000000008b */
[----:B------:R-:W-:-:S02]  /*d4c0*/  @!P1 PRMT R173, R43, 0x5410, RZ ;  /* 0x000054102bad9816 */ /* 0x000fc400000000ff */
[----:B------:R-:W-:Y:S01]  /*d4d0*/  ISETP.LE.U32.AND P1, PT, R5, UR15, PT ;  /* 0x0000000f05007c0c */ /* 0x000fe2000bf23070 */
[----:B--2---:R-:W-:-:S05]  /*d4e0*/  @!P6 HFMA2.BF16_V2 R8, -RZ.H0_H0, RZ.H0_H0, -R139.H0_H0 ;  /* 0x200000ffff08e231 */ /* 0x004fca000034098b */
[----:B------:R-:W-:Y:S02]  /*d4f0*/  PRMT R33, R8, 0x7610, R33 ;  /* 0x0000761008217816 */ /* 0x000fe40000000021 */
[----:B------:R1:W2:Y:S01]  /*d500*/  LDL.LU.S16 R8, [R1+0x88] ;  /* 0x0000880001087983 */ /* 0x0002a20000300600 */
[----:B------:R-:W4:Y:S01]  /*d510*/  MUFU.EX2 R5, R157 ;  /* 0x0000009d00057308 */ /* 0x000f220000000800 */
[----:B------:R-:W-:Y:S02]  /*d520*/  PRMT R138, R31, 0x7632, R138 ;  /* 0x000076321f8a7816 */ /* 0x000fe4000000008a */
[----:B------:R-:W-:-:S04]  /*d530*/  LOP3.LUT R4, R17, 0xff, RZ, 0xc0, !PT ;  /* 0x000000ff11047812 */ /* 0x000fc800078ec0ff */
[----:B------:R-:W-:Y:S01]  /*d540*/  ISETP.LE.U32.AND P5, PT, R4, UR15, PT ;  /* 0x0000000f04007c0c */ /* 0x000fe2000bfa3070 */
[----:B---3--:R-:W-:Y:S01]  /*d550*/  FADD.FTZ R4, R7, R19 ;  /* 0x0000001307047221 */ /* 0x008fe20000010000 */
[----:B--2---:R-:W-:-:S05]  /*d560*/  @!P2 HFMA2.BF16_V2 R8, -RZ.H0_H0, RZ.H0_H0, -R138.H0_H0 ;  /* 0x200000ffff08a231 */ /* 0x004fca000034098a */
[----:B------:R-:W-:Y:S01]  /*d570*/  PRMT R32, R8, 0x7610, R32 ;  /* 0x0000761008207816 */ /* 0x000fe20000000020 */
[----:B----4-:R-:W-:Y:S02]  /*d580*/  FADD.FTZ R8, R5, R4 ;  /* 0x0000000405087221 */ /* 0x010fe40000010000 */
[----:B------:R1:W2:Y:S01]  /*d590*/  LDL.LU.S16 R4, [R1+0x90] ;  /* 0x0000900001047983 */ /* 0x0002a20000300600 */
        /* <DEDUP_REMOVED lines=11> */
[----:B--2---:R-:W-:-:S05]  /*d650*/  @!P5 HFMA2.BF16_V2 R4, -RZ.H0_H0, RZ.H0_H0, -R137.H0_H0 ;  /* 0x200000ffff04d231 */ /* 0x004fca0000340989 */
[----:B------:R-:W-:-:S04]  /*d660*/  PRMT R31, R4, 0x7610, R31 ;  /* 0x00007610041f7816 */ /* 0x000fc8000000001f */
[----:B------:R-:W-:Y:S02]  /*d670*/  @!P5 PRMT R137, R31, 0x5410, RZ ;  /* 0x000054101f89d816 */ /* 0x000fe400000000ff */
[----:B------:R1:W2:Y:S01]  /*d680*/  LDL.LU.S16 R31, [R1+0x94] ;  /* 0x00009400011f7983 */ /* 0x0002a20000300600 */
[----:B------:R-:W-:Y:S01]  /*d690*/  LOP3.LUT R4, R6, 0xff, RZ, 0xc0, !PT ;  /* 0x000000ff06047812 */ /* 0x000fe200078ec0ff */
[----:B--2---:R-:W-:-:S05]  /*d6a0*/  @!P3 HFMA2.BF16_V2 R31, -RZ.H0_H0, RZ.H0_H0, -R136.H0_H0 ;  /* 0x200000ffff1fb231 */ /* 0x004fca0000340988 */
[----:B------:R-:W-:-:S04]  /*d6b0*/  PRMT R20, R31, 0x7610, R20 ;  /* 0x000076101f147816 */ /* 0x000fc80000000014 */
[----:B------:R-:W-:Y:S02]  /*d6c0*/  @!P3 PRMT R136, R20, 0x5410, RZ ;  /* 0x000054101488b816 */ /* 0x000fe400000000ff */
[----:B------:R1:W2:Y:S01]  /*d6d0*/  LDL.LU.S16 R20, [R1+0x98] ;  /* 0x0000980001147983 */ /* 0x0002a20000300600 */
[----:B------:R-:W-:Y:S02]  /*d6e0*/  ISETP.LE.U32.AND P5, PT, R4, UR15, PT ;  /* 0x0000000f04007c0c */ /* 0x000fe4000bfa3070 */
[C---:B------:R-:W-:Y:S01]  /*d6f0*/  PRMT R131, R22.reuse, 0x7610, R131 ;  /* 0x0000761016837816 */ /* 0x040fe20000000083 */
[----:B------:R-:W-:Y:S01]  /*d700*/  IMAD.MOV.U32 R147, RZ, RZ, R112 ;  /* 0x000000ffff937224 */ /* 0x000fe200078e0070 */
[----:B------:R-:W-:Y:S01]  /*d710*/  PRMT R130, R22, 0x7632, R130 ;  /* 0x0000763216827816 */ /* 0x000fe20000000082 */
[----:B------:R-:W-:Y:S02]  /*d720*/  IMAD.MOV.U32 R157, RZ, RZ, R143 ;  /* 0x000000ffff9d7224 */ /* 0x000fe400078e008f */
[----:B------:R-:W-:Y:S01]  /*d730*/  IMAD.MOV.U32 R143, RZ, RZ, R147 ;  /* 0x000000ffff8f7224 */ /* 0x000fe200078e0093 */
[----:B------:R-:W-:-:S02]  /*d740*/  PRMT R147, R131, 0x5410, R130 ;  /* 0x0000541083937816 */ /* 0x000fc40000000082 */
[----:B------:R-:W-:-:S03]  /*d750*/  LOP3.LUT R4, R6, 0xffff, RZ, 0xc0, !PT ;  /* 0x0000ffff06047812 */ /* 0x000fc600078ec0ff */
[----:B--2---:R-:W-:-:S05]  /*d760*/  @!P5 HFMA2.BF16_V2 R20, -RZ.H0_H0, RZ.H0_H0, -R131.H0_H0 ;  /* 0x200000ffff14d231 */ /* 0x004fca0000340983 */
[----:B------:R-:W-:-:S04]  /*d770*/  PRMT R19, R20, 0x7610, R19 ;  /* 0x0000761014137816 */ /* 0x000fc80000000013 */
[----:B------:R-:W-:Y:S02]  /*d780*/  @!P5 PRMT R131, R19, 0x5410, RZ ;  /* 0x000054101383d816 */ /* 0x000fe400000000ff */
[----:B------:R1:W2:Y:S01]  /*d790*/  LDL.LU.S16 R19, [R1+0x9c] ;  /* 0x00009c0001137983 */ /* 0x0002a20000300600 */
[----:B------:R-:W-:-:S04]  /*d7a0*/  SHF.R.U32.HI R4, RZ, 0x8, R4 ;  /* 0x00000008ff047819 */ /* 0x000fc80000011604 */
[----:B------:R-:W-:-:S04]  /*d7b0*/  LOP3.LUT R4, R4, 0xffff, RZ, 0xc0, !PT ;  /* 0x0000ffff04047812 */ /* 0x000fc800078ec0ff */
[----:B------:R-:W-:Y:S02]  /*d7c0*/  ISETP.LE.U32.AND P3, PT, R4, UR15, PT ;  /* 0x0000000f04007c0c */ /* 0x000fe4000bf63070 */
[----:B------:R-:W-:-:S04]  /*d7d0*/  SHF.R.U32.HI R4, RZ, 0x10, R6 ;  /* 0x00000010ff047819 */ /* 0x000fc80000011606 */
[----:B------:R-:W-:-:S04]  /*d7e0*/  LOP3.LUT R4, R4, 0xff, RZ, 0xc0, !PT ;  /* 0x000000ff04047812 */ /* 0x000fc800078ec0ff */
[----:B------:R-:W-:-:S03]  /*d7f0*/  ISETP.LE.U32.AND P5, PT, R4, UR15, PT ;  /* 0x0000000f04007c0c */ /* 0x000fc6000bfa3070 */
        /* <DEDUP_REMOVED lines=13> */
[----:B------:R-:W-:-:S04]  /*d8d0*/  SHF.R.U32.HI R6, RZ, 0x18, R6 ;  /* 0x00000018ff067819 */ /* 0x000fc80000011606 */
[----:B------:R-:W-:-:S13]  /*d8e0*/  ISETP.LE.U32.AND P3, PT, R6, UR15, PT ;  /* 0x0000000f06007c0c */ /* 0x000fda000bf63070 */
[----:B--2---:R-:W-:-:S05]  /*d8f0*/  @!P3 HFMA2.BF16_V2 R17, -RZ.H0_H0, RZ.H0_H0, -R128.H0_H0 ;  /* 0x200000ffff11b231 */ /* 0x004fca0000340980 */
[----:B------:R-:W-:-:S04]  /*d900*/  PRMT R16, R17, 0x7610, R16 ;  /* 0x0000761011107816 */ /* 0x000fc80000000010 */
[----:B------:R-:W-:Y:S02]  /*d910*/  @!P3 PRMT R128, R16, 0x5410, RZ ;  /* 0x000054101080b816 */ /* 0x000fe400000000ff */
[----:B------:R1:W2:Y:S01]  /*d920*/  LDL.LU.S16 R16, [R1+0xa8] ;  /* 0x0000a80001107983 */ /* 0x0002a20000300600 */
[----:B------:R-:W-:Y:S01]  /*d930*/  IMAD.MOV.U32 R112, RZ, RZ, R64 ;  /* 0x000000ffff707224 */ /* 0x000fe200078e0040 */
[----:B------:R-:W-:Y:S02]  /*d940*/  PRMT R64, R139, 0x5410, R138 ;  /* 0x000054108b407816 */ /* 0x000fe4000000008a */
[----:B------:R-:W-:Y:S02]  /*d950*/  @!P6 PRMT R139, R33, 0x5410, RZ ;  /* 0x00005410218be816 */ /* 0x000fe400000000ff */
[----:B------:R-:W-:Y:S02]  /*d960*/  ISETP.LE.U32.AND P6, PT, R11, UR15, PT ;  /* 0x0000000f0b007c0c */ /* 0x000fe4000bfc3070 */
[----:B------:R-:W-:Y:S01]  /*d970*/  PRMT R127, R15, 0x7610, R127 ;  /* 0x000076100f7f7816 */ /* 0x000fe2000000007f */
[----:B------:R-:W-:-:S02]  /*d980*/  IMAD.MOV.U32 R161, RZ, RZ, R158 ;  /* 0x000000ffffa17224 */ /* 0x000fc400078e009e */
[----:B------:R-:W-:Y:S01]  /*d990*/  IMAD.MOV.U32 R158, RZ, RZ, R157 ;  /* 0x000000ffff9e7224 */ /* 0x000fe200078e009d */
[----:B------:R-:W-:Y:S01]  /*d9a0*/  F2FP.BF16.F32.PACK_AB R5, R5, R7 ;  /* 0x000000070505723e */ /* 0x000fe200000010ff */
[----:B------:R-:W-:Y:S01]  /*d9b0*/  IMAD.MOV.U32 R157, RZ, RZ, R142 ;  /* 0x000000ffff9d7224 */ /* 0x000fe200078e008e */
[----:B------:R-:W-:Y:S01]  /*d9c0*/  PRMT R126, R15, 0x7632, R126 ;  /* 0x000076320f7e7816 */ /* 0x000fe2000000007e */
[----:B------:R-:W-:Y:S02]  /*d9d0*/  IMAD.MOV.U32 R142, RZ, RZ, R156 ;  /* 0x000000ffff8e7224 */ /* 0x000fe400078e009c */
        /* <DEDUP_REMOVED lines=9> */
[----:B------:R-:W-:-:S04]  /*da70*/  LOP3.LUT R4, R12, 0xff, RZ, 0xc0, !PT ;  /* 0x000000ff0c047812 */ /* 0x000fc800078ec0ff */
[----:B------:R-:W-:Y:S02]  /*da80*/  ISETP.LE.U32.AND P5, PT, R4, UR15, PT ;  /* 0x0000000f04007c0c */ /* 0x000fe4000bfa3070 */
[----:B------:R-:W-:-:S04]  /*da90*/  SHF.R.U32.HI R4, RZ, 0x8, R13 ;  /* 0x00000008ff047819 */ /* 0x000fc8000001160d */
[----:B------:R-:W-:-:S04]  /*daa0*/  LOP3.LUT R4, R4, 0xffff, RZ, 0xc0, !PT ;  /* 0x0000ffff04047812 */ /* 0x000fc800078ec0ff */
[----:B------:R-:W-:Y:S02]  /*dab0*/  ISETP.LE.U32.AND P3, PT, R4, UR15, PT ;  /* 0x0000000f04007c0c */ /* 0x000fe4000bf63070 */
[----:B------:R-:W-:Y:S02]  /*dac0*/  @!P2 PRMT R138, R32, 0x5410, RZ ;  /* 0x00005410208aa816 */ /* 0x000fe400000000ff */
[----:B------:R-:W-:-:S09]  /*dad0*/  ISETP.LE.U32.AND P2, PT, R9, UR15, PT ;  /* 0x0000000f09007c0c */ /* 0x000fd2000bf43070 */
[----:B--2---:R-:W-:-:S05]  /*dae0*/  @!P3 HFMA2.BF16_V2 R7, -RZ.H0_H0, RZ.H0_H0, -R126.H0_H0 ;  /* 0x200000ffff07b231 */ /* 0x004fca000034097e */
[----:B------:R-:W-:Y:S02]  /*daf0*/  PRMT R9, R7, 0x7610, R9 ;  /* 0x0000761007097816 */ /* 0x000fe40000000009 */
[----:B------:R2:W-:Y:S02]  /*db00*/  MUFU.EX2 R7, R133 ;  /* 0x0000008500077308 */ /* 0x0005e40000000800 */
[----:B------:R-:W-:Y:S01]  /*db10*/  @!P3 PRMT R126, R9, 0x5410, RZ ;  /* 0x00005410097eb816 */ /* 0x000fe200000000ff */
[----:B--2---:R1:W5:Y:S04]  /*db20*/  LDL.LU R133, [R1+0x344] ;  /* 0x0003440001857983 */ /* 0x0043680000300800 */
[----:B------:R1:W2:Y:S01]  /*db30*/  LDL.LU.S16 R9, [R1+0xb8] ;  /* 0x0000b80001097983 */ /* 0x0002a20000300600 */
[C---:B------:R-:W-:Y:S01]  /*db40*/  PRMT R125, R5.reuse, 0x7610, R125 ;  /* 0x00007610057d7816 */ /* 0x040fe2000000007d */
[----:B------:R-:W-:Y:S01]  /*db50*/  IMAD.MOV.U32 R162, RZ, RZ, R161 ;  /* 0x000000ffffa27224 */ /* 0x000fe200078e00a1 */
[----:B------:R-:W-:Y:S01]  /*db60*/  PRMT R124, R5, 0x7632, R124 ;  /* 0x00007632057c7816 */ /* 0x000fe2000000007c */
[----:B------:R-:W-:-:S02]  /*db70*/  IMAD.MOV.U32 R161, RZ, RZ, R157 ;  /* 0x000000ffffa17224 */ /* 0x000fc400078e009d */
[----:B------:R-:W-:Y:S02]  /*db80*/  IMAD.MOV.U32 R157, RZ, RZ, R156 ;  /* 0x000000ffff9d7224 */ /* 0x000fe400078e009c */
[----:B------:R-:W-:Y:S02]  /*db90*/  IMAD.MOV.U32 R156, RZ, RZ, R57 ;  /* 0x000000ffff9c7224 */ /* 0x000fe400078e0039 */
[----:B------:R-:W-:Y:S02]  /*dba0*/  IMAD.MOV.U32 R57, RZ, RZ, R163 ;  /* 0x000000ffff397224 */ /* 0x000fe400078e00a3 */
[----:B------:R-:W-:Y:S02]  /*dbb0*/  IMAD.MOV.U32 R163, RZ, RZ, R134 ;  /* 0x000000ffffa37224 */ /* 0x000fe400078e0086 */
[----:B------:R1:W5:Y:S01]  /*dbc0*/  LDL.LU R134, [R1+0x340] ;  /* 0x0003400001867983 */ /* 0x0003620000300800 */
[----:B--2---:R-:W-:-:S05]  /*dbd0*/  @!P5 HFMA2.BF16_V2 R9, -RZ.H0_H0, RZ.H0_H0, -R125.H0_H0 ;  /* 0x200000ffff09d231 */ /* 0x004fca000034097d */
[----:B------:R-:W-:Y:S02]  /*dbe0*/  PRMT R6, R9, 0x7610, R6 ;  /* 0x0000761009067816 */ /* 0x000fe40000000006 */
[----:B------:R2:W3:Y:S02]  /*dbf0*/  MUFU.EX2 R9, R162 ;  /* 0x000000a200097308 */ /* 0x0004e40000000800 */
[----:B--2---:R-:W-:Y:S01]  /*dc00*/  IMAD.MOV.U32 R162, RZ, RZ, R140 ;  /* 0x000000ffffa27224 */ /* 0x004fe200078e008c */
[----:B------:R-:W-:Y:S02]  /*dc10*/  PRMT R140, R125, 0x5410, R124 ;  /* 0x000054107d8c7816 */ /* 0x000fe4000000007c */
[----:B------:R-:W-:Y:S02]  /*dc20*/  @!P5 PRMT R125, R6, 0x5410, RZ ;  /* 0x00005410067dd816 */ /* 0x000fe400000000ff */
[----:B------:R1:W2:Y:S01]  /*dc30*/  LDL.LU.S16 R6, [R1+0xbc] ;  /* 0x0000bc0001067983 */ /* 0x0002a20000300600 */
[----:B------:R-:W-:-:S04]  /*dc40*/  SHF.R.U32.HI R4, RZ, 0x10, R3 ;  /* 0x00000010ff047819 */ /* 0x000fc80000011603 */
[----:B------:R-:W-:Y:S01]  /*dc50*/  LOP3.LUT R4, R4, 0xff, RZ, 0xc0, !PT ;  /* 0x000000ff04047812 */ /* 0x000fe200078ec0ff */
[----:B--2---:R-:W-:-:S05]  /*dc60*/  @!P2 HFMA2.BF16_V2 R6, -RZ.H0_H0, RZ.H0_H0, -R124.H0_H0 ;  /* 0x200000ffff06a231 */ /* 0x004fca000034097c */
[----:B------:R-:W-:Y:S02]  /*dc70*/  PRMT R5, R6, 0x7610, R5 ;  /* 0x0000761006057816 */ /* 0x000fe40000000005 */
[----:B------:R2:W-:Y:S02]  /*dc80*/  MUFU.EX2 R6, R162 ;  /* 0x000000a200067308 */ /* 0x0005e40000000800 */
[----:B--2---:R-:W-:Y:S02]  /*dc90*/  IMAD.MOV.U32 R162, RZ, RZ, R161 ;  /* 0x000000ffffa27224 */ /* 0x004fe400078e00a1 */
[----:B------:R-:W-:Y:S02]  /*dca0*/  IMAD.MOV.U32 R161, RZ, RZ, R157 ;  /* 0x000000ffffa17224 */ /* 0x000fe400078e009d */
[----:B------:R-:W-:Y:S02]  /*dcb0*/  IMAD.MOV.U32 R157, RZ, RZ, R156 ;  /* 0x000000ffff9d7224 */ /* 0x000fe400078e009c */
[----:B------:R-:W-:-:S02]  /*dcc0*/  IMAD.MOV.U32 R156, RZ, RZ, R57 ;  /* 0x000000ffff9c7224 */ /* 0x000fc400078e0039 */
[----:B------:R-:W-:Y:S02]  /*dcd0*/  IMAD.MOV.U32 R57, RZ, RZ, R171 ;  /* 0x000000ffff397224 */ /* 0x000fe400078e00ab */
[----:B------:R-:W-:Y:S02]  /*dce0*/  IMAD.MOV.U32 R167, RZ, RZ, R162 ;  /* 0x000000ffffa77224 */ /* 0x000fe400078e00a2 */
[----:B------:R-:W-:Y:S02]  /*dcf0*/  IMAD.MOV.U32 R162, RZ, RZ, R161 ;  /* 0x000000ffffa27224 */ /* 0x000fe400078e00a1 */
[----:B------:R-:W-:Y:S02]  /*dd00*/  IMAD.MOV.U32 R171, RZ, RZ, R208 ;  /* 0x000000ffffab7224 */ /* 0x000fe400078e00d0 */
[----:B------:R-:W-:Y:S01]  /*dd10*/  IMAD.MOV.U32 R161, RZ, RZ, R57 ;  /* 0x000000ffffa17224 */ /* 0x000fe200078e0039 */
[----:B------:R-:W2:Y:S01]  /*dd20*/  LDL.LU R208, [R1+0x33c] ;  /* 0x00033c0001d07983 */ /* 0x000ea20000300800 */
[----:B------:R-:W-:-:S03]  /*dd30*/  IMAD.MOV.U32 R57, RZ, RZ, R2 ;  /* 0x000000ffff397224 */ /* 0x000fc600078e0002 */
[----:B------:R-:W4:Y:S04]  /*dd40*/  LDL.LU R2, [R1+0x338] ;  /* 0x0003380001027983 */ /* 0x000f280000300800 */
[----:B------:R1:W2:Y:S01]  /*dd50*/  LDL.LU.S16 R15, [R1+0xc0] ;  /* 0x0000c000010f7983 */ /* 0x0002a20000300600 */
[----:B------:R-:W-:Y:S02]  /*dd60*/  ISETP.LE.U32.AND P6, PT, R4, UR15, PT ;  /* 0x0000000f04007c0c */ /* 0x000fe4000bfc3070 */
[----:B------:R-:W-:-:S04]  /*dd70*/  LOP3.LUT R4, R3, 0xff, RZ, 0xc0, !PT ;  /* 0x000000ff03047812 */ /* 0x000fc800078ec0ff */
[----:B------:R-:W-:Y:S02]  /*dd80*/  ISETP.LE.U32.AND P3, PT, R4, UR15, PT ;  /* 0x0000000f04007c0c */ /* 0x000fe4000bf63070 */
[----:B------:R-:W-:-:S04]  /*dd90*/  SHF.R.U32.HI R4, RZ, 0x18, R3 ;  /* 0x00000018ff047819 */ /* 0x000fc80000011603 */
[----:B------:R-:W-:Y:S02]  /*dda0*/  ISETP.LE.U32.AND P5, PT, R4, UR15, PT ;  /* 0x0000000f04007c0c */ /* 0x000fe4000bfa3070 */
[----:B---3--:R-:W-:-:S04]  /*ddb0*/  F2FP.BF16.F32.PACK_AB R4, R9, R7 ;  /* 0x000000070904723e */ /* 0x008fc800000010ff */
[C---:B------:R-:W-:Y:S01]  /*ddc0*/  PRMT R123, R4.reuse, 0x7610, R123 ;  /* 0x00007610047b7816 */ /* 0x040fe2000000007b */
[----:B------:R3:W-:Y:S01]  /*ddd0*/  MUFU.EX2 R47, R167 ;  /* 0x000000a7002f7308 */ /* 0x0007e20000000800 */
[----:B------:R-:W-:Y:S01]  /*dde0*/  PRMT R122, R4, 0x7632, R122 ;  /* 0x00007632047a7816 */ /* 0x000fe2000000007a */
[----:B---3--:R-:W-:Y:S02]  /*ddf0*/  IMAD.MOV.U32 R167, RZ, RZ, R162 ;  /* 0x000000ffffa77224 */ /* 0x008fe400078e00a2 */
[----:B------:R-:W-:Y:S02]  /*de00*/  IMAD.MOV.U32 R162, RZ, RZ, R161 ;  /* 0x000000ffffa27224 */ /* 0x000fe400078e00a1 */
[----:B------:R-:W-:Y:S02]  /*de10*/  IMAD.MOV.U32 R161, RZ, RZ, R0 ;  /* 0x000000ffffa17224 */ /* 0x000fe400078e0000 */
[----:B------:R-:W-:Y:S01]  /*de20*/  IMAD.MOV.U32 R170, RZ, RZ, R167 ;  /* 0x000000ffffaa7224 */ /* 0x000fe200078e00a7 */
[----:B------:R-:W3:Y:S01]  /*de30*/  LDL.LU R0, [R1+0x334] ;  /* 0x0003340001007983 */ /* 0x000ee20000300800 */
[----:B------:R-:W-:Y:S01]  /*de40*/  IMAD.MOV.U32 R167, RZ, RZ, R161 ;  /* 0x000000ffffa77224 */ /* 0x000fe200078e00a1 */
[----:B------:R-:W-:Y:S01]  /*de50*/  PRMT R161, R123, 0x5410, R122 ;  /* 0x000054107ba17816 */ /* 0x000fe2000000007a */
[----:B--2---:R-:W-:-:S05]  /*de60*/  @!P3 HFMA2.BF16_V2 R15, -RZ.H0_H0, RZ.H0_H0, -R123.H0_H0 ;  /* 0x200000ffff0fb231 */ /* 0x004fca000034097b */
[----:B------:R-:W-:-:S04]  /*de70*/  PRMT R13, R15, 0x7610, R13 ;  /* 0x000076100f0d7816 */ /* 0x000fc8000000000d */
[----:B------:R-:W-:Y:S02]  /*de80*/  @!P3 PRMT R123, R13, 0x5410, RZ ;  /* 0x000054100d7bb816 */ /* 0x000fe400000000ff */
[----:B------:R1:W2:Y:S01]  /*de90*/  LDL.LU.S16 R13, [R1+0xc4] ;  /* 0x0000c400010d7983 */ /* 0x0002a20000300600 */
[----:B------:R-:W-:-:S04]  /*dea0*/  LOP3.LUT R3, R3, 0xffff, RZ, 0xc0, !PT ;  /* 0x0000ffff03037812 */ /* 0x000fc800078ec0ff */
[----:B------:R-:W-:-:S04]  /*deb0*/  SHF.R.U32.HI R3, RZ, 0x8, R3 ;  /* 0x00000008ff037819 */ /* 0x000fc80000011603 */
[----:B------:R-:W-:Y:S02]  /*dec0*/  LOP3.LUT R3, R3, 0xffff, RZ, 0xc0, !PT ;  /* 0x0000ffff03037812 */ /* 0x000fe400078ec0ff */
[----:B------:R-:W-:Y:S02]  /*ded0*/  @!P2 PRMT R124, R5, 0x5410, RZ ;  /* 0x00005410057ca816 */ /* 0x000fe400000000ff */
[----:B------:R-:W-:Y:S01]  /*dee0*/  ISETP.LE.U32.AND P2, PT, R3, UR15, PT ;  /* 0x0000000f03007c0c */ /* 0x000fe2000bf43070 */
[----:B------:R-:W4:-:S12]  /*def0*/  MUFU.EX2 R158, R158 ;  /* 0x0000009e009e7308 */ /* 0x000f180000000800 */
[----:B--2---:R-:W-:-:S05]  /*df00*/  @!P2 HFMA2.BF16_V2 R13, -RZ.H0_H0, RZ.H0_H0, -R122.H0_H0 ;  /* 0x200000ffff0da231 */ /* 0x004fca000034097a */
[----:B------:R-:W-:Y:S02]  /*df10*/  PRMT R12, R13, 0x7610, R12 ;  /* 0x000076100d0c7816 */ /* 0x000fe4000000000c */
[----:B------:R2:W-:Y:S02]  /*df20*/  MUFU.EX2 R13, R212 ;  /* 0x000000d4000d7308 */ /* 0x0005e40000000800 */
[----:B------:R-:W-:Y:S01]  /*df30*/  @!P2 PRMT R122, R12, 0x5410, RZ ;  /* 0x000054100c7aa816 */ /* 0x000fe200000000ff */
[----:B--2---:R1:W5:Y:S04]  /*df40*/  LDL.LU R212, [R1+0x330] ;  /* 0x0003300001d47983 */ /* 0x0043680000300800 */
[----:B------:R1:W2:Y:S01]  /*df50*/  LDL.LU.S16 R12, [R1+0xd0] ;  /* 0x0000d000010c7983 */ /* 0x0002a20000300600 */
[----:B------:R-:W-:-:S04]  /*df60*/  SHF.R.U32.HI R3, RZ, 0x8, R10 ;  /* 0x00000008ff037819 */ /* 0x000fc8000001160a */
[----:B------:R-:W-:-:S04]  /*df70*/  LOP3.LUT R3, R3, 0xffff, RZ, 0xc0, !PT ;  /* 0x0000ffff03037812 */ /* 0x000fc800078ec0ff */
[----:B------:R-:W-:Y:S02]  /*df80*/  ISETP.LE.U32.AND P3, PT, R3, UR15, PT ;  /* 0x0000000f03007c0c */ /* 0x000fe4000bf63070 */
[----:B----4-:R-:W-:-:S04]  /*df90*/  F2FP.BF16.F32.PACK_AB R3, R158, R6 ;  /* 0x000000069e03723e */ /* 0x010fc800000010ff */
[----:B------:R-:W-:Y:S01]  /*dfa0*/  PRMT R121, R3, 0x7610, R121 ;  /* 0x0000761003797816 */ /* 0x000fe20000000079 */
[----:B------:R4:W-:Y:S02]  /*dfb0*/  MUFU.EX2 R48, R211 ;  /* 0x000000d300307308 */ /* 0x0009e40000000800 */
[----:B----4-:R1:W5:Y:S02]  /*dfc0*/  LDL.LU R211, [R1+0x32c] ;  /* 0x00032c0001d37983 */ /* 0x0103640000300800 */
[----:B--2---:R-:W-:-:S05]  /*dfd0*/  @!P6 HFMA2.BF16_V2 R12, -RZ.H0_H0, RZ.H0_H0, -R121.H0_H0 ;  /* 0x200000ffff0ce231 */ /* 0x004fca0000340979 */
[----:B------:R-:W-:Y:S02]  /*dfe0*/  PRMT R11, R12, 0x7610, R11 ;  /* 0x000076100c0b7816 */ /* 0x000fe4000000000b */
[----:B------:R1:W2:Y:S01]  /*dff0*/  LDL.LU.S16 R12, [R1+0xdc] ;  /* 0x0000dc00010c7983 */ /* 0x0002a20000300600 */
[----:B------:R-:W-:Y:S01]  /*e000*/  PRMT R120, R3, 0x7632, R120 ;  /* 0x0000763203787816 */ /* 0x000fe20000000078 */
[----:B------:R-:W4:Y:S04]  /*e010*/  MUFU.EX2 R56, R56 ;  /* 0x0000003800387308 */ /* 0x000f280000000800 */
[----:B--2---:R-:W-:-:S05]  /*e020*/  @!P5 HFMA2.BF16_V2 R12, -RZ.H0_H0, RZ.H0_H0, -R120.H0_H0 ;  /* 0x200000ffff0cd231 */ /* 0x004fca0000340978 */
[----:B------:R-:W-:Y:S02]  /*e030*/  PRMT R10, R12, 0x7610, R10 ;  /* 0x000076100c0a7816 */ /* 0x000fe4000000000a */
[----:B------:R1:W2:Y:S01]  /*e040*/  LDL.LU.S16 R12, [R1+0xd8] ;  /* 0x0000d800010c7983 */ /* 0x0002a20000300600 */
[----:B----4-:R-:W-:Y:S01]  /*e050*/  F2FP.BF16.F32.PACK_AB R4, R56, R47 ;  /* 0x0000002f3804723e */ /* 0x010fe200000010ff */
[----:B------:R-:W-:-:S03]  /*e060*/  IMAD.MOV.U32 R169, RZ, RZ, R170 ;  /* 0x000000ffffa97224 */ /* 0x000fc600078e00aa */
[----:B------:R-:W-:Y:S01]  /*e070*/  PRMT R119, R4, 0x7610, R119 ;  /* 0x0000761004777816 */ /* 0x000fe20000000077 */
[----:B------:R-:W-:Y:S02]  /*e080*/  IMAD.MOV.U32 R170, RZ, RZ, R157 ;  /* 0x000000ffffaa7224 */ /* 0x000fe400078e009d */
[----:B------:R-:W-:Y:S02]  /*e090*/  IMAD.MOV.U32 R49, RZ, RZ, R169 ;  /* 0x000000ffff317224 */ /* 0x000fe400078e00a9 */
[----:B------:R-:W-:Y:S01]  /*e0a0*/  FADD.FTZ R157, R6, R8 ;  /* 0x00000008069d7221 */ /* 0x000fe20000010000 */
        /* <DEDUP_REMOVED lines=21> */
[----:B------:R-:W-:Y:S01]  /*e200*/  PRMT R118, R4, 0x7632, R118 ;  /* 0x0000763204767816 */ /* 0x000fe20000000076 */
[----:B------:R-:W-:-:S02]  /*e210*/  IMAD.MOV.U32 R167, RZ, RZ, R162 ;  /* 0x000000ffffa77224 */ /* 0x000fc400078e00a2 */
[----:B------:R-:W-:Y:S01]  /*e220*/  IMAD.MOV.U32 R162, RZ, RZ, R143 ;  /* 0x000000ffffa27224 */ /* 0x000fe200078e008f */
[----:B------:R-:W-:Y:S01]  /*e230*/  F2FP.BF16.F32.PACK_AB R4, R48, R51 ;  /* 0x000000333004723e */ /* 0x000fe200000010ff */
[----:B------:R-:W-:Y:S02]  /*e240*/  IMAD.MOV.U32 R143, RZ, RZ, R57 ;  /* 0x000000ffff8f7224 */ /* 0x000fe400078e0039 */
[----:B------:R-:W-:Y:S01]  /*e250*/  IMAD.MOV.U32 R57, RZ, RZ, R115 ;  /* 0x000000ffff397224 */ /* 0x000fe200078e0073 */
[----:B------:R-:W-:Y:S01]  /*e260*/  PRMT R142, R119, 0x5410, R118 ;  /* 0x00005410778e7816 */ /* 0x000fe20000000076 */
[----:B------:R-:W-:Y:S02]  /*e270*/  IMAD.MOV.U32 R115, RZ, RZ, R114 ;  /* 0x000000ffff737224 */ /* 0x000fe400078e0072 */
[----:B------:R-:W-:Y:S02]  /*e280*/  IMAD.MOV.U32 R114, RZ, RZ, R111 ;  /* 0x000000ffff727224 */ /* 0x000fe400078e006f */
[----:B------:R-:W-:Y:S01]  /*e290*/  IMAD.MOV.U32 R111, RZ, RZ, R83 ;  /* 0x000000ffff6f7224 */ /* 0x000fe200078e0053 */
[C---:B------:R-:W-:Y:S01]  /*e2a0*/  PRMT R117, R4.reuse, 0x7610, R117 ;  /* 0x0000761004757816 */ /* 0x040fe20000000075 */
[----:B------:R-:W-:Y:S01]  /*e2b0*/  IMAD.MOV.U32 R83, RZ, RZ, R210 ;  /* 0x000000ffff537224 */ /* 0x000fe200078e00d2 */
[----:B------:R-:W-:Y:S01]  /*e2c0*/  PRMT R116, R4, 0x7632, R116 ;  /* 0x0000763204747816 */ /* 0x000fe20000000074 */
[----:B--2---:R-:W-:-:S05]  /*e2d0*/  @!P4 HFMA2.BF16_V2 R12, -RZ.H0_H0, RZ.H0_H0, -R119.H0_H0 ;  /* 0x200000ffff0cc231 */ /* 0x004fca0000340977 */
[----:B------:R-:W-:Y:S02]  /*e2e0*/  PRMT R8, R12, 0x7610, R8 ;  /* 0x000076100c087816 */ /* 0x000fe40000000008 */
[----:B------:R1:W2:Y:S02]  /*e2f0*/  LDL.LU.S16 R12, [R1+0xd4] ;  /* 0x0000d400010c7983 */ /* 0x0002a40000300600 */
[----:B------:R-:W-:Y:S02]  /*e300*/  @!P4 PRMT R119, R8, 0x5410, RZ ;  /* 0x000054100877c816 */ /* 0x000fe400000000ff */
[----:B------:R1:W4:Y:S04]  /*e310*/  LDL.LU.S16 R8, [R1+0xe4] ;  /* 0x0000e40001087983 */ /* 0x0003280000300600 */
[----:B------:R1:W5:Y:S04]  /*e320*/  LDL.LU R210, [R1+0x328] ;  /* 0x0003280001d27983 */ /* 0x0003680000300800 */
[----:B------:R1:W3:Y:S01]  /*e330*/  LDL.LU.S16 R4, [R1+0xe0] ;  /* 0x0000e00001047983 */ /* 0x0002e20000300600 */
[----:B------:R-:W-:Y:S01]  /*e340*/  LOP3.LUT R3, R14, 0xff, RZ, 0xc0, !PT ;  /* 0x000000ff0e037812 */ /* 0x000fe200078ec0ff */
[----:B------:R-:W-:-:S03]  /*e350*/  USHF.R.S32.HI UR6, URZ, 0x7, UR20 ;  /* 0x000000073f067899 */ /* 0x000fc60008011414 */
[----:B------:R-:W-:Y:S01]  /*e360*/  ISETP.LE.U32.AND P2, PT, R3, UR15, PT ;  /* 0x0000000f03007c0c */ /* 0x000fe2000bf43070 */
[----:B------:R-:W-:Y:S01]  /*e370*/  ULEA UR6, UR6, UR26, 0x7 ;  /* 0x0000001a06067291 */ /* 0x000fe2000f8e383f */
[----:B------:R-:W-:-:S03]  /*e380*/  FADD.FTZ R5, R7, R18 ;  /* 0x0000001207057221 */ /* 0x000fc60000010000 */
[----:B------:R-:W-:Y:S01]  /*e390*/  UIADD3 UR6, UR6, -0x80, URZ ;  /* 0xffffff8006067890 */ /* 0x000fe2000fffe03f */
[----:B------:R-:W-:-:S03]  /*e3a0*/  FADD.FTZ R50, R9, R5 ;  /* 0x0000000509327221 */ /* 0x000fc60000010000 */
[----:B------:R-:W-:Y:S01]  /*e3b0*/  USHF.R.S32.HI UR26, URZ, 0x1f, UR6 ;  /* 0x0000001f3f1a7899 */ /* 0x000fe20008011406 */
[----:B------:R-:W-:Y:S02]  /*e3c0*/  IMAD.MOV.U32 R33, RZ, RZ, R53 ;  /* 0x000000ffff217224 */ /* 0x000fe400078e0035 */
[----:B------:R-:W-:Y:S02]  /*e3d0*/  IMAD.MOV.U32 R53, RZ, RZ, R99 ;  /* 0x000000ffff357224 */ /* 0x000fe400078e0063 */
[----:B------:R-:W-:Y:S02]  /*e3e0*/  IMAD.MOV.U32 R99, RZ, RZ, R95 ;  /* 0x000000ffff637224 */ /* 0x000fe400078e005f */
[----:B------:R-:W-:Y:S02]  /*e3f0*/  IMAD.MOV.U32 R95, RZ, RZ, R83 ;  /* 0x000000ffff5f7224 */ /* 0x000fe400078e0053 */
[----:B------:R-:W-:-:S04]  /*e400*/  IMAD.WIDE.U32 R18, R208, -0x2daee0ad, RZ ;  /* 0xd2511f53d0127825 */ /* 0x000fc800078e00ff */
[----:B------:R-:W-:Y:S01]  /*e410*/  IMAD.MOV.U32 R44, RZ, RZ, R32 ;  /* 0x000000ffff2c7224 */ /* 0x000fe200078e0020 */
[----:B------:R-:W-:Y:S02]  /*e420*/  PRMT R160, R121, 0x5410, R120 ;  /* 0x0000541079a07816 */ /* 0x000fe40000000078 */
[----:B------:R-:W-:Y:S02]  /*e430*/  @!P5 PRMT R120, R10, 0x5410, RZ ;  /* 0x000054100a78d816 */ /* 0x000fe400000000ff */
[----:B------:R-:W-:Y:S01]  /*e440*/  @!P6 PRMT R121, R11, 0x5410, RZ ;  /* 0x000054100b79e816 */ /* 0x000fe200000000ff */
[----:B------:R-:W-:Y:S02]  /*e450*/  IMAD.MOV.U32 R45, RZ, RZ, R33 ;  /* 0x000000ffff2d7224 */ /* 0x000fe400078e0021 */
[----:B--2---:R-:W-:-:S05]  /*e460*/  @!P3 HFMA2.BF16_V2 R12, -RZ.H0_H0, RZ.H0_H0, -R118.H0_H0 ;  /* 0x200000ffff0cb231 */ /* 0x004fca0000340976 */
[----:B------:R-:W-:-:S04]  /*e470*/  PRMT R3, R12, 0x7610, R3 ;  /* 0x000076100c037816 */ /* 0x000fc80000000003 */
[----:B------:R-:W-:Y:S01]  /*e480*/  @!P3 PRMT R118, R3, 0x5410, RZ ;  /* 0x000054100376b816 */ /* 0x000fe200000000ff */
[----:B------:R-:W-:-:S04]  /*e490*/  IMAD.SHL.U32 R3, R40, 0x2, RZ ;  /* 0x0000000228037824 */ /* 0x000fc800078e00ff */
[----:B------:R-:W-:Y:S02]  /*e4a0*/  IMAD R3, R202, UR21, R3 ;  /* 0x00000015ca037c24 */ /* 0x000fe4000f8e0203 */
[----:B---3--:R-:W-:-:S03]  /*e4b0*/  @!P1 HFMA2.BF16_V2 R4, -RZ.H0_H0, RZ.H0_H0, -R116.H0_H0 ;  /* 0x200000ffff049231 */ /* 0x008fc60000340974 */
[C---:B------:R-:W-:Y:S01]  /*e4c0*/  IADD3 R5, P3, R3.reuse, UR6, RZ ;  /* 0x0000000603057c10 */ /* 0x040fe2000ff7e0ff */
[----:B------:R-:W-:Y:S01]  /*e4d0*/  ULDC.64 UR6, c[0x0][0x2a8] ;  /* 0x0000aa0000067ab9 */ /* 0x000fe20000000a00 */
[----:B------:R-:W-:Y:S02]  /*e4e0*/  PRMT R6, R4, 0x7610, R6 ;  /* 0x0000761004067816 */ /* 0x000fe40000000006 */
[----:B------:R-:W-:Y:S02]  /*e4f0*/  LEA.HI.X.SX32 R3, R3, UR26, 0x1, P3 ;  /* 0x0000001a03037c11 */ /* 0x000fe400098f0eff */
[----:B------:R-:W-:Y:S01]  /*e500*/  LEA R4, P3, R5, UR6, 0x1 ;  /* 0x0000000605047c11 */ /* 0x000fe2000f8608ff */
[----:B------:R-:W-:-:S03]  /*e510*/  USHF.L.U32 UR6, UR21, 0x3, URZ ;  /* 0x0000000315067899 */ /* 0x000fc6000800063f */
[----:B------:R-:W-:-:S03]  /*e520*/  LEA.HI.X R5, R5, UR7, R3, 0x1, P3 ;  /* 0x0000000705057c11 */ /* 0x000fc600098f0c03 */
[----:B------:R-:W-:Y:S01]  /*e530*/  IMAD.U32 R3, RZ, RZ, UR6 ;  /* 0x00000006ff037e24 */ /* 0x000fe2000f8e00ff */
[----:B------:R-:W-:Y:S02]  /*e540*/  USHF.L.U32 UR6, UR21, 0x6, URZ ;  /* 0x0000000615067899 */ /* 0x000fe4000800063f */
[----:B------:R-:W-:Y:S01]  /*e550*/  UIMAD UR21, UR21, 0x48, URZ ;  /* 0x00000048151578a4 */ /* 0x000fe2000f8e023f */
[----:B------:R-:W-:Y:S01]  /*e560*/  IMAD.WIDE R82, R3, 0x2, R4 ;  /* 0x0000000203527825 */ /* 0x000fe200078e0204 */
[----:B------:R-:W-:Y:S03]  /*e570*/  STG.E.U16 desc[UR24][R4.64], R81 ;  /* 0x0000005104007986 */ /* 0x000fe6000c101518 */
[----:B------:R-:W-:Y:S01]  /*e580*/  IMAD.U32 R3, RZ, RZ, UR6 ;  /* 0x00000006ff037e24 */ /* 0x000fe2000f8e00ff */
[----:B------:R2:W-:Y:S04]  /*e590*/  STG.E.U16 desc[UR24][R4.64+0x2], R80 ;  /* 0x0000025004007986 */ /* 0x0005e8000c101518 */
[----:B------:R-:W-:Y:S04]  /*e5a0*/  STG.E.U16 desc[UR24][R82.64], R78 ;  /* 0x0000004e52007986 */ /* 0x000fe8000c101518 */
[----:B------:R3:W-:Y:S01]  /*e5b0*/  STG.E.U16 desc[UR24][R82.64+0x2], R79 ;  /* 0x0000024f52007986 */ /* 0x0007e2000c101518 */
[----:B----4-:R-:W-:-:S02]  /*e5c0*/  @!P2 HFMA2.BF16_V2 R8, -RZ.H0_H0, RZ.H0_H0, -R117.H0_H0 ;  /* 0x200000ffff08a231 */ /* 0x010fc40000340975 */
[----:B------:R-:W-:Y:S02]  /*e5d0*/  IMAD.MOV.U32 R202, RZ, RZ, R143 ;  /* 0x000000ffffca7224 */ /* 0x000fe400078e008f */
[----:B--2---:R-:W-:-:S04]  /*e5e0*/  IMAD.WIDE R80, R3, 0x2, R4 ;  /* 0x0000000203507825 */ /* 0x004fc800078e0204 */
[----:B------:R-:W-:-:S04]  /*e5f0*/  IMAD.U32 R3, RZ, RZ, UR21 ;  /* 0x00000015ff037e24 */ /* 0x000fc8000f8e00ff */
[----:B---3--:R-:W-:Y:S01]  /*e600*/  IMAD.WIDE R78, R3, 0x2, R4 ;  /* 0x00000002034e7825 */ /* 0x008fe200078e0204 */
[----:B------:R-:W-:Y:S04]  /*e610*/  STG.E.U16 desc[UR24][R80.64], R30 ;  /* 0x0000001e50007986 */ /* 0x000fe8000c101518 */
[----:B------:R-:W-:Y:S01]  /*e620*/  STG.E.U16 desc[UR24][R80.64+0x2], R29 ;  /* 0x0000021d50007986 */ /* 0x000fe2000c101518 */
[----:B------:R-:W-:-:S03]  /*e630*/  LOP3.LUT R3, R19, UR32, R44, 0x96, !PT ;  /* 0x0000002013037c12 */ /* 0x000fc6000f8e962c */
[----:B------:R-:W-:Y:S04]  /*e640*/  STG.E.U16 desc[UR24][R78.64], R27 ;  /* 0x0000001b4e007986 */ /* 0x000fe8000c101518 */
[----:B------:R-:W-:Y:S04]  /*e650*/  STG.E.U16 desc[UR24][R78.64+0x2], R28 ;  /* 0x0000021c4e007986 */ /* 0x000fe8000c101518 */
[----:B------:R-:W-:Y:S04]  /*e660*/  STG.E.U16 desc[UR24][R4.64+0x10], R88 ;  /* 0x0000105804007986 */ /* 0x000fe8000c101518 */
[----:B------:R-:W-:Y:S04]  /*e670*/  STG.E.U16 desc[UR24][R4.64+0x12], R77 ;  /* 0x0000124d04007986 */ /* 0x000fe8000c101518 */
[----:B------:R-:W-:Y:S04]  /*e680*/  STG.E.U16 desc[UR24][R82.64+0x10], R70 ;  /* 0x0000104652007986 */ /* 0x000fe8000c101518 */
[----:B------:R-:W-:Y:S04]  /*e690*/  STG.E.U16 desc[UR24][R82.64+0x12], R72 ;  /* 0x0000124852007986 */ /* 0x000fe8000c101518 */
[----:B------:R2:W-:Y:S01]  /*e6a0*/  STG.E.U16 desc[UR24][R80.64+0x10], R26 ;  /* 0x0000101a50007986 */ /* 0x0005e2000c101518 */
[----:B------:R-:W-:Y:S01]  /*e6b0*/  PRMT R143, R117, 0x5410, R116 ;  /* 0x00005410758f7816 */ /* 0x000fe20000000074 */
[----:B------:R-:W-:Y:S01]  /*e6c0*/  IMAD.WIDE.U32 R14, R3, -0x326172a9, RZ ;  /* 0xcd9e8d57030e7825 */ /* 0x000fe200078e00ff */
[----:B------:R-:W-:-:S02]  /*e6d0*/  @!P1 PRMT R116, R6, 0x5410, RZ ;  /* 0x0000541006749816 */ /* 0x000fc400000000ff */
[----:B------:R-:W-:-:S04]  /*e6e0*/  PRMT R7, R8, 0x7610, R7 ;  /* 0x0000761008077816 */ /* 0x000fc80000000007 */
[----:B------:R-:W-:Y:S01]  /*e6f0*/  @!P2 PRMT R117, R7, 0x5410, RZ ;  /* 0x000054100775a816 */ /* 0x000fe200000000ff */
[----:B--2---:R-:W-:-:S05]  /*e700*/  IMAD.WIDE.U32 R26, R53, -0x326172a9, RZ ;  /* 0xcd9e8d57351a7825 */ /* 0x004fca00078e00ff */
        /* <DEDUP_REMOVED lines=30> */
[----:B------:R-:W-:Y:S02]  /*e8f0*/  LOP3.LUT R6, R7, 0xff, RZ, 0xc0, !PT ;  /* 0x000000ff07067812 */ /* 0x000fe400078ec0ff */
[----:B------:R-:W-:Y:S02]  /*e900*/  SHF.R.U32.HI R9, RZ, 0x8, R11 ;  /* 0x00000008ff097819 */ /* 0x000fe4000001160b */
[----:B------:R-:W-:-:S02]  /*e910*/  LOP3.LUT R7, R16, 0xff, RZ, 0xc0, !PT ;  /* 0x000000ff10077812 */ /* 0x000fc400078ec0ff */
[----:B------:R-:W-:Y:S02]  /*e920*/  PRMT R21, R6, 0x5410, R10 ;  /* 0x0000541006157816 */ /* 0x000fe4000000000a */
[C---:B------:R-:W-:Y:S02]  /*e930*/  LOP3.LUT R6, R8.reuse, 0xffff, RZ, 0xc0, !PT ;  /* 0x0000ffff08067812 */ /* 0x040fe400078ec0ff */
[----:B------:R-:W-:Y:S02]  /*e940*/  PRMT R20, R17, 0x5410, R9 ;  /* 0x0000541011147816 */ /* 0x000fe40000000009 */
[----:B------:R-:W-:Y:S02]  /*e950*/  PRMT R17, R7, 0x5410, R13 ;  /* 0x0000541007117816 */ /* 0x000fe4000000000d */
        /* <DEDUP_REMOVED lines=15> */
[----:B------:R-:W-:Y:S01]  /*ea50*/  LOP3.LUT R3, R45, UR29, RZ, 0x3c, !PT ;  /* 0x0000001d2d037c12 */ /* 0x000fe2000f8e3cff */
[----:B------:R-:W-:Y:S04]  /*ea60*/  STG.E.U16 desc[UR24][R80.64+0x12], R25 ;  /* 0x0000121950007986 */ /* 0x000fe8000c101518 */
[----:B------:R2:W-:Y:S02]  /*ea70*/  STG.E.U16 desc[UR24][R78.64+0x12], R24 ;  /* 0x000012184e007986 */ /* 0x0005e4000c101518 */
        /* <DEDUP_REMOVED lines=16> */
[----:B------:R-:W-:-:S03]  /*eb80*/  IMAD.WIDE.U32 R6, R6, -0x326172a9, RZ ;  /* 0xcd9e8d5706067825 */ /* 0x000fc600078e00ff */
[C---:B------:R-:W-:Y:S02]  /*eb90*/  LOP3.LUT R3, R6.reuse, 0xffff, RZ, 0xc0, !PT ;  /* 0x0000ffff06037812 */ /* 0x040fe400078ec0ff */
[----:B------:R-:W-:Y:S02]  /*eba0*/  LOP3.LUT R8, R7, UR35, R8, 0x96, !PT ;  /* 0x0000002307087c12 */ /* 0x000fe4000f8e9608 */
[----:B------:R-:W-:Y:S02]  /*ebb0*/  SHF.R.U32.HI R7, RZ, 0x8, R3 ;  /* 0x00000008ff077819 */ /* 0x000fe40000011603 */
[----:B------:R-:W-:-:S04]  /*ebc0*/  LOP3.LUT R3, R6, 0xff, RZ, 0xc0, !PT ;  /* 0x000000ff06037812 */ /* 0x000fc800078ec0ff */
[----:B------:R-:W-:Y:S02]  /*ebd0*/  PRMT R30, R3, 0x5410, R7 ;  /* 0x00005410031e7816 */ /* 0x000fe40000000007 */
[----:B------:R-:W-:Y:S02]  /*ebe0*/  SHF.R.U32.HI R3, RZ, 0x10, R6 ;  /* 0x00000010ff037819 */ /* 0x000fe40000011606 */
[----:B------:R-:W-:Y:S02]  /*ebf0*/  LOP3.LUT R10, R9, UR9, R10, 0x96, !PT ;  /* 0x00000009090a7c12 */ /* 0x000fe4000f8e960a */
        /* <DEDUP_REMOVED lines=9> */
[--C-:B------:R-:W-:Y:S01]  /*ec90*/  SHF.R.U32.HI R9, RZ, 0x10, R6.reuse ;  /* 0x00000010ff097819 */ /* 0x100fe20000011606 */
[----:B------:R-:W-:Y:S01]  /*eca0*/  STG.E.U16 desc[UR24][R78.64+0x10], R23 ;  /* 0x000010174e007986 */ /* 0x000fe2000c101518 */
[----:B------:R-:W-:Y:S02]  /*ecb0*/  SHF.R.U32.HI R7, RZ, 0x18, R6 ;  /* 0x00000018ff077819 */ /* 0x000fe40000011606 */
[----:B------:R-:W-:Y:S01]  /*ecc0*/  LOP3.LUT R6, R9, 0xff, RZ, 0xc0, !PT ;  /* 0x000000ff09067812 */ /* 0x000fe200078ec0ff */
[----:B------:R-:W-:Y:S04]  /*ecd0*/  STG.E.U16 desc[UR24][R4.64+0x20], R87 ;  /* 0x0000205704007986 */ /* 0x000fe8000c101518 */
[----:B------:R2:W-:Y:S04]  /*ece0*/  STG.E.U16 desc[UR24][R4.64+0x22], R90 ;  /* 0x0000225a04007986 */ /* 0x0005e8000c101518 */
[----:B------:R-:W-:Y:S04]  /*ecf0*/  STG.E.U16 desc[UR24][R82.64+0x20], R85 ;  /* 0x0000205552007986 */ /* 0x000fe8000c101518 */
[----:B------:R-:W-:Y:S04]  /*ed00*/  STG.E.U16 desc[UR24][R82.64+0x22], R86 ;  /* 0x0000225652007986 */ /* 0x000fe8000c101518 */
[----:B------:R-:W-:Y:S04]  /*ed10*/  STG.E.U16 desc[UR24][R80.64+0x20], R37 ;  /* 0x0000202550007986 */ /* 0x000fe8000c101518 */
[----:B------:R-:W-:Y:S04]  /*ed20*/  STG.E.U16 desc[UR24][R80.64+0x22], R36 ;  /* 0x0000222450007986 */ /* 0x000fe8000c101518 */
[----:B------:R3:W-:Y:S04]  /*ed30*/  STG.E.U16 desc[UR24][R78.64+0x22], R35 ;  /* 0x000022234e007986 */ /* 0x0007e8000c101518 */
[----:B------:R-:W-:Y:S04]  /*ed40*/  STG.E.U16 desc[UR24][R78.64+0x20], R34 ;  /* 0x000020224e007986 */ /* 0x000fe8000c101518 */
[----:B------:R4:W-:Y:S01]  /*ed50*/  STG.E.U16 desc[UR24][R4.64+0x32], R91 ;  /* 0x0000325b04007986 */ /* 0x0009e2000c101518 */
[----:B--2---:R-:W-:Y:S01]  /*ed60*/  IMAD.MOV.U32 R90, RZ, RZ, R44 ;  /* 0x000000ffff5a7224 */ /* 0x004fe200078e002c */
[----:B---3--:R-:W-:-:S02]  /*ed70*/  PRMT R35, R6, 0x5410, R7 ;  /* 0x0000541006237816 */ /* 0x008fc40000000007 */
[----:B------:R-:W-:-:S04]  /*ed80*/  LOP3.LUT R6, R8, 0xffff, RZ, 0xc0, !PT ;  /* 0x0000ffff08067812 */ /* 0x000fc800078ec0ff */
[----:B------:R-:W-:Y:S02]  /*ed90*/  SHF.R.U32.HI R7, RZ, 0x8, R6 ;  /* 0x00000008ff077819 */ /* 0x000fe40000011606 */
[----:B------:R-:W-:Y:S01]  /*eda0*/  LOP3.LUT R6, R8, 0xff, RZ, 0xc0, !PT ;  /* 0x000000ff08067812 */ /* 0x000fe200078ec0ff */
[----:B----4-:R-:W-:-:S03]  /*edb0*/  IMAD.MOV.U32 R91, RZ, RZ, R45 ;  /* 0x000000ffff5b7224 */ /* 0x010fc600078e002d */
        /* <DEDUP_REMOVED lines=11> */
[----:B------:R-:W-:Y:S01]  /*ee70*/  LOP3.LUT R3, R7, 0xff, RZ, 0xc0, !PT ;  /* 0x000000ff07037812 */ /* 0x000fe200078ec0ff */
[----:B------:R-:W-:-:S03]  /*ee80*/  IMAD.MOV.U32 R46, RZ, RZ, R202 ;  /* 0x000000ffff2e7224 */ /* 0x000fc600078e00ca */
[----:B------:R-:W-:Y:S01]  /*ee90*/  PRMT R40, R3, 0x5410, R6 ;  /* 0x0000541003287816 */ /* 0x000fe20000000006 */
[----:B------:R-:W-:Y:S02]  /*eea0*/  IMAD.U32 R3, RZ, RZ, UR15 ;  /* 0x0000000fff037e24 */ /* 0x000fe4000f8e00ff */
[----:B------:R-:W-:Y:S02]  /*eeb0*/  IMAD.MOV.U32 R202, RZ, RZ, R57 ;  /* 0x000000ffffca7224 */ /* 0x000fe400078e0039 */
[----:B------:R-:W-:Y:S01]  /*eec0*/  IMAD.MOV.U32 R57, RZ, RZ, R111 ;  /* 0x000000ffff397224 */ /* 0x000fe200078e006f */
[----:B------:R-:W-:Y:S01]  /*eed0*/  LEA R3, R3, UR15, 0x10 ;  /* 0x0000000f03037c11 */ /* 0x000fe2000f8e80ff */
[----:B------:R-:W-:Y:S02]  /*eee0*/  IMAD.MOV.U32 R53, RZ, RZ, R46 ;  /* 0x000000ffff357224 */ /* 0x000fe400078e002e */
[----:B------:R-:W-:Y:S02]  /*eef0*/  IMAD.MOV.U32 R39, RZ, RZ, R57 ;  /* 0x000000ffff277224 */ /* 0x000fe400078e0039 */
[----:B------:R-:W-:Y:S01]  /*ef00*/  IMAD.MOV.U32 R46, RZ, RZ, R201 ;  /* 0x000000ffff2e7224 */ /* 0x000fe200078e00c9 */
[----:B------:R-:W-:Y:S01]  /*ef10*/  HSET2.LE.AND R6, R22, R3, PT ;  /* 0x0000000316067233 */ /* 0x000fe20003803000 */
[----:B------:R-:W-:-:S02]  /*ef20*/  IMAD.MOV.U32 R201, RZ, RZ, R207 ;  /* 0x000000ffffc97224 */ /* 0x000fc400078e00cf */
[----:B------:R-:W-:Y:S02]  /*ef30*/  IMAD.MOV.U32 R38, RZ, RZ, R39 ;  /* 0x000000ffff267224 */ /* 0x000fe400078e0027 */
[----:B------:R-:W-:Y:S02]  /*ef40*/  IMAD.MOV.U32 R39, RZ, RZ, R53 ;  /* 0x000000ffff277224 */ /* 0x000fe400078e0035 */
[----:B------:R-:W-:Y:S02]  /*ef50*/  IMAD.MOV.U32 R53, RZ, RZ, R46 ;  /* 0x000000ffff357224 */ /* 0x000fe400078e002e */
[----:B------:R-:W-:Y:S02]  /*ef60*/  IMAD.MOV.U32 R46, RZ, RZ, R201 ;  /* 0x000000ffff2e7224 */ /* 0x000fe400078e00c9 */
[----:B------:R-:W-:Y:S01]  /*ef70*/  IMAD.MOV.U32 R201, RZ, RZ, R98 ;  /* 0x000000ffffc97224 */ /* 0x000fe200078e0062 */
[----:B------:R-:W-:Y:S01]  /*ef80*/  LOP3.LUT R98, R6, R205, RZ, 0xc0, !PT ;  /* 0x000000cd06627212 */ /* 0x000fe200078ec0ff */
[----:B------:R-:W-:Y:S01]  /*ef90*/  IMAD.MOV.U32 R57, RZ, RZ, R99 ;  /* 0x000000ffff397224 */ /* 0x000fe200078e0063 */
[--C-:B------:R-:W-:Y:S01]  /*efa0*/  HSET2.LE.AND R6, R21, R3.reuse, PT ;  /* 0x0000000315067233 */ /* 0x100fe20003803000 */
[----:B------:R-:W-:Y:S01]  /*efb0*/  IMAD.MOV.U32 R99, RZ, RZ, R96 ;  /* 0x000000ffff637224 */ /* 0x000fe200078e0060 */
[----:B------:R-:W-:-:S04]  /*efc0*/  HSET2.LE.AND R7, R17, R3, PT ;  /* 0x0000000311077233 */ /* 0x000fc80003803000 */
[----:B------:R-:W-:Y:S02]  /*efd0*/  LOP3.LUT R99, R6, R99, RZ, 0xc0, !PT ;  /* 0x0000006306637212 */ /* 0x000fe400078ec0ff */
[----:B------:R-:W-:Y:S01]  /*efe0*/  LOP3.LUT R6, R91, UR27, RZ, 0x3c, !PT ;  /* 0x0000001b5b067c12 */ /* 0x000fe2000f8e3cff */
[----:B------:R-:W-:Y:S01]  /*eff0*/  IMAD.MOV.U32 R111, RZ, RZ, R209 ;  /* 0x000000ffff6f7224 */ /* 0x000fe200078e00d1 */
[--C-:B------:R-:W-:Y:S01]  /*f000*/  HSET2.LE.AND R8, R20, R3.reuse, PT ;  /* 0x0000000314087233 */ /* 0x100fe20003803000 */
[----:B------:R-:W-:Y:S01]  /*f010*/  IMAD.MOV.U32 R28, RZ, RZ, R39 ;  /* 0x000000ffff1c7224 */ /* 0x000fe200078e0027 */
[----:B------:R-:W-:Y:S01]  /*f020*/  STG.E.U16 desc[UR24][R4.64+0x30], R84 ;  /* 0x0000305404007986 */ /* 0x000fe2000c101518 */
[----:B------:R-:W-:Y:S01]  /*f030*/  IMAD.WIDE.U32 R22, R6, -0x326172a9, RZ ;  /* 0xcd9e8d5706167825 */ /* 0x000fe200078e00ff */
[----:B------:R-:W-:Y:S02]  /*f040*/  LOP3.LUT R111, R7, R111, RZ, 0xc0, !PT ;  /* 0x0000006f076f7212 */ /* 0x000fe400078ec0ff */
        /* <DEDUP_REMOVED lines=9> */
[----:B------:R-:W-:Y:S01]  /*f0e0*/  IMAD.WIDE.U32 R6, R6, -0x2daee0ad, RZ ;  /* 0xd2511f5306067825 */ /* 0x000fe200078e00ff */
[----:B------:R1:W5:Y:S03]  /*f0f0*/  LDL.LU R209, [R1+0x324] ;  /* 0x0003240001d17983 */ /* 0x0003660000300800 */
[----:B------:R-:W-:Y:S01]  /*f100*/  IMAD.MOV.U32 R201, RZ, RZ, R57 ;  /* 0x000000ffffc97224 */ /* 0x000fe200078e0039 */
[----:B------:R-:W-:Y:S01]  /*f110*/  LOP3.LUT R7, R7, UR19, R18, 0x96, !PT ;  /* 0x0000001307077c12 */ /* 0x000fe2000f8e9612 */
[----:B------:R-:W-:Y:S01]  /*f120*/  IMAD.MOV.U32 R57, RZ, RZ, R108 ;  /* 0x000000ffff397224 */ /* 0x000fe200078e006c */
[----:B------:R-:W-:Y:S01]  /*f130*/  LOP3.LUT R108, R8, R204, RZ, 0xc0, !PT ;  /* 0x000000cc086c7212 */ /* 0x000fe200078ec0ff */
[----:B------:R-:W-:Y:S01]  /*f140*/  IMAD.MOV.U32 R88, RZ, RZ, R28 ;  /* 0x000000ffff587224 */ /* 0x000fe200078e001c */
[----:B------:R-:W-:Y:S01]  /*f150*/  LOP3.LUT R8, R15, UR22, R22, 0x96, !PT ;  /* 0x000000160f087c12 */ /* 0x000fe2000f8e9616 */
[----:B------:R-:W-:Y:S01]  /*f160*/  IMAD.WIDE.U32 R12, R7, -0x326172a9, RZ ;  /* 0xcd9e8d57070c7825 */ /* 0x000fe200078e00ff */
[----:B------:R2:W-:Y:S03]  /*f170*/  STG.E.U16 desc[UR24][R82.64+0x30], R89 ;  /* 0x0000305952007986 */ /* 0x0005e6000c101518 */
[----:B------:R-:W-:Y:S01]  /*f180*/  IMAD.WIDE.U32 R8, R8, -0x2daee0ad, RZ ;  /* 0xd2511f5308087825 */ /* 0x000fe200078e00ff */
[----:B------:R-:W-:Y:S04]  /*f190*/  STG.E.U16 desc[UR24][R82.64+0x32], R92 ;  /* 0x0000325c52007986 */ /* 0x000fe8000c101518 */
[----:B------:R-:W-:Y:S01]  /*f1a0*/  LOP3.LUT R10, R9, UR12, R6, 0x96, !PT ;  /* 0x0000000c090a7c12 */ /* 0x000fe2000f8e9606 */
[----:B------:R-:W-:Y:S01]  /*f1b0*/  IMAD.MOV.U32 R77, RZ, RZ, R39 ;  /* 0x000000ffff4d7224 */ /* 0x000fe200078e0027 */
[----:B------:R-:W-:Y:S01]  /*f1c0*/  LOP3.LUT R6, R13, UR13, R14, 0x96, !PT ;  /* 0x0000000d0d067c12 */ /* 0x000fe2000f8e960e */
[----:B------:R1:W5:Y:S02]  /*f1d0*/  LDL.LU R208, [R1+0x320] ;  /* 0x0003200001d07983 */ /* 0x0003640000300800 */
[----:B------:R-:W-:-:S02]  /*f1e0*/  IMAD.WIDE.U32 R10, R10, -0x326172a9, RZ ;  /* 0xcd9e8d570a0a7825 */ /* 0x000fc400078e00ff */
[----:B------:R-:W-:Y:S02]  /*f1f0*/  STG.E.U16 desc[UR24][R80.64+0x32], R41 ;  /* 0x0000322950007986 */ /* 0x000fe4000c101518 */
[----:B------:R-:W-:-:S04]  /*f200*/  IMAD.WIDE.U32 R6, R6, -0x2daee0ad, RZ ;  /* 0xd2511f5306067825 */ /* 0x000fc800078e00ff */
[----:B--2---:R-:W-:Y:S01]  /*f210*/  IMAD.MOV.U32 R89, RZ, RZ, R48 ;  /* 0x000000ffff597224 */ /* 0x004fe200078e0030 */
[----:B------:R-:W-:Y:S01]  /*f220*/  LOP3.LUT R8, R7, UR10, R8, 0x96, !PT ;  /* 0x0000000a07087c12 */ /* 0x000fe2000f8e9608 */
[----:B------:R-:W-:Y:S01]  /*f230*/  IMAD.MOV.U32 R39, RZ, RZ, R46 ;  /* 0x000000ffff277224 */ /* 0x000fe200078e002e */
[----:B------:R-:W-:Y:S01]  /*f240*/  LOP3.LUT R7, R11, UR11, R12, 0x96, !PT ;  /* 0x0000000b0b077c12 */ /* 0x000fe2000f8e960c */
[----:B------:R-:W-:Y:S01]  /*f250*/  IMAD.MOV.U32 R70, RZ, RZ, R77 ;  /* 0x000000ffff467224 */ /* 0x000fe200078e004d */
[----:B------:R2:W-:Y:S03]  /*f260*/  STG.E.U16 desc[UR24][R80.64+0x30], R42 ;  /* 0x0000302a50007986 */ /* 0x0005e6000c101518 */
[----:B------:R-:W-:Y:S01]  /*f270*/  IMAD.WIDE.U32 R12, R7, -0x2daee0ad, RZ ;  /* 0xd2511f53070c7825 */ /* 0x000fe200078e00ff */
[----:B------:R1:W5:Y:S04]  /*f280*/  LDL.LU R207, [R1+0x31c] ;  /* 0x00031c0001cf7983 */ /* 0x0003680000300800 */
[----:B------:R-:W-:Y:S01]  /*f290*/  LOP3.LUT R6, R13, UR8, R6, 0x96, !PT ;  /* 0x000000080d067c12 */ /* 0x000fe2000f8e9606 */
[----:B------:R-:W-:-:S04]  /*f2a0*/  IMAD.WIDE.U32 R8, R8, -0x326172a9, RZ ;  /* 0xcd9e8d5708087825 */ /* 0x000fc800078e00ff */
[----:B------:R-:W-:Y:S02]  /*f2b0*/  IMAD.MOV.U32 R46, RZ, RZ, R201 ;  /* 0x000000ffff2e7224 */ /* 0x000fe400078e00c9 */
[----:B------:R-:W-:Y:S02]  /*f2c0*/  IMAD.MOV.U32 R77, RZ, RZ, R88 ;  /* 0x000000ffff4d7224 */ /* 0x000fe400078e0058 */
[----:B------:R-:W-:Y:S02]  /*f2d0*/  IMAD.MOV.U32 R87, RZ, RZ, R70 ;  /* 0x000000ffff577224 */ /* 0x000fe400078e0046 */
[----:B--2---:R-:W-:Y:S01]  /*f2e0*/  IMAD.MOV.U32 R42, RZ, RZ, R47 ;  /* 0x000000ffff2a7224 */ /* 0x004fe200078e002f */
[----:B------:R-:W-:Y:S01]  /*f2f0*/  STG.E.U16 desc[UR24][R78.64+0x30], R216 ;  /* 0x000030d84e007986 */ /* 0x000fe2000c101518 */
[----:B------:R-:W-:Y:S01]  /*f300*/  IMAD.WIDE.U32 R6, R6, -0x326172a9, RZ ;  /* 0xcd9e8d5706067825 */ /* 0x000fe200078e00ff */
[----:B------:R-:W-:Y:S02]  /*f310*/  LOP3.LUT R10, R9, UR9, R10, 0x96, !PT ;  /* 0x00000009090a7c12 */ /* 0x000fe4000f8e960a */
[----:B------:R-:W-:Y:S02]  /*f320*/  STG.E.U16 desc[UR24][R78.64+0x32], R215 ;  /* 0x000032d74e007986 */ /* 0x000fe4000c101518 */
[----:B------:R-:W-:-:S02]  /*f330*/  LOP3.LUT R9, R7, UR35, R8, 0x96, !PT ;  /* 0x0000002307097c12 */ /* 0x000fc4000f8e9608 */
[C---:B------:R-:W-:Y:S01]  /*f340*/  LOP3.LUT R7, R6.reuse, 0xffff, RZ, 0xc0, !PT ;  /* 0x0000ffff06077812 */ /* 0x040fe200078ec0ff */
[----:B------:R1:W5:Y:S03]  /*f350*/  LDL.LU R206, [R1+0x318] ;  /* 0x0003180001ce7983 */ /* 0x0003660000300800 */
[----:B------:R-:W-:Y:S01]  /*f360*/  SHF.R.U32.HI R8, RZ, 0x8, R7 ;  /* 0x00000008ff087819 */ /* 0x000fe20000011607 */
[----:B------:R-:W-:Y:S01]  /*f370*/  IMAD.MOV.U32 R201, RZ, RZ, R113 ;  /* 0x000000ffffc97224 */ /* 0x000fe200078e0071 */
[----:B------:R-:W-:Y:S01]  /*f380*/  LOP3.LUT R7, R6, 0xff, RZ, 0xc0, !PT ;  /* 0x000000ff06077812 */ /* 0x000fe200078ec0ff */
[----:B------:R-:W-:Y:S01]  /*f390*/  IMAD.MOV.U32 R88, RZ, RZ, R38 ;  /* 0x000000ffff587224 */ /* 0x000fe200078e0026 */
[----:B------:R1:W5:Y:S02]  /*f3a0*/  LDL.LU R205, [R1+0x314] ;  /* 0x0003140001cd7983 */ /* 0x0003640000300800 */
[----:B------:R-:W-:-:S02]  /*f3b0*/  PRMT R28, R7, 0x5410, R8 ;  /* 0x00005410071c7816 */ /* 0x000fc40000000008 */
[----:B------:R-:W-:Y:S01]  /*f3c0*/  SHF.R.U32.HI R8, RZ, 0x10, R6 ;  /* 0x00000010ff087819 */ /* 0x000fe20000011606 */
[----:B------:R-:W-:Y:S01]  /*f3d0*/  IMAD.MOV.U32 R113, RZ, RZ, R96 ;  /* 0x000000ffff717224 */ /* 0x000fe200078e0060 */
[----:B------:R-:W-:Y:S01]  /*f3e0*/  SHF.R.U32.HI R7, RZ, 0x18, R6 ;  /* 0x00000018ff077819 */ /* 0x000fe20000011606 */
[----:B------:R-:W-:Y:S01]  /*f3f0*/  IMAD.MOV.U32 R38, RZ, RZ, R200 ;  /* 0x000000ffff267224 */ /* 0x000fe200078e00c8 */
[----:B------:R-:W-:Y:S01]  /*f400*/  LOP3.LUT R6, R8, 0xff, RZ, 0xc0, !PT ;  /* 0x000000ff08067812 */ /* 0x000fe200078ec0ff */
[----:B------:R-:W-:Y:S01]  /*f410*/  IMAD.MOV.U32 R72, RZ, RZ, R77 ;  /* 0x000000ffff487224 */ /* 0x000fe200078e004d */
[----:B------:R1:W5:Y:S02]  /*f420*/  LDL.LU R204, [R1+0x310] ;  /* 0x0003100001cc7983 */ /* 0x0003640000300800 */
[----:B------:R-:W-:Y:S01]  /*f430*/  PRMT R19, R6, 0x5410, R7 ;  /* 0x0000541006137816 */ /* 0x000fe20000000007 */
[----:B------:R-:W-:-:S05]  /*f440*/  IMAD.WIDE.U32 R6, R10, -0x2daee0ad, RZ ;  /* 0xd2511f530a067825 */ /* 0x000fca00078e00ff */
[----:B------:R-:W-:Y:S02]  /*f450*/  LOP3.LUT R8, R7, UR34, R12, 0x96, !PT ;  /* 0x0000002207087c12 */ /* 0x000fe4000f8e960c */
[----:B------:R-:W-:-:S04]  /*f460*/  LOP3.LUT R7, R6, 0xffff, RZ, 0xc0, !PT ;  /* 0x0000ffff06077812 */ /* 0x000fc800078ec0ff */
[----:B------:R-:W-:Y:S02]  /*f470*/  SHF.R.U32.HI R10, RZ, 0x8, R7 ;  /* 0x00000008ff0a7819 */ /* 0x000fe40000011607 */
[----:B------:R-:W-:Y:S01]  /*f480*/  LOP3.LUT R7, R6, 0xff, RZ, 0xc0, !PT ;  /* 0x000000ff06077812 */ /* 0x000fe200078ec0ff */
[----:B------:R-:W-:Y:S02]  /*f490*/  IMAD.MOV.U32 R96, RZ, RZ, R203 ;  /* 0x000000ffff607224 */ /* 0x000fe400078e00cb */
[----:B------:R-:W-:Y:S01]  /*f4a0*/  IMAD.MOV.U32 R77, RZ, RZ, R38 ;  /* 0x000000ffff4d7224 */ /* 0x000fe200078e0026 */
[----:B------:R-:W-:Y:S01]  /*f4b0*/  PRMT R17, R7, 0x5410, R10 ;  /* 0x0000541007117816 */ /* 0x000fe2000000000a */
[----:B------:R-:W-:Y:S01]  /*f4c0*/  IMAD.MOV.U32 R70, RZ, RZ, R88 ;  /* 0x000000ffff467224 */ /* 0x000fe200078e0058 */
[--C-:B------:R-:W-:Y:S01]  /*f4d0*/  SHF.R.U32.HI R7, RZ, 0x10, R6.reuse ;  /* 0x00000010ff077819 */ /* 0x100fe20000011606 */
[----:B------:R1:W5:Y:S01]  /*f4e0*/  LDL.LU R203, [R1+0x30c] ;  /* 0x00030c0001cb7983 */ /* 0x0003620000300800 */
[----:B------:R-:W-:-:S02]  /*f4f0*/  SHF.R.U32.HI R10, RZ, 0x18, R6 ;  /* 0x00000018ff0a7819 */ /* 0x000fc40000011606 */
[----:B------:R-:W-:Y:S01]  /*f500*/  HSET2.LE.AND R6, R31, R3, PT ;  /* 0x000000031f067233 */ /* 0x000fe20003803000 */
[----:B------:R-:W-:Y:S01]  /*f510*/  IMAD.MOV.U32 R88, RZ, RZ, R39 ;  /* 0x000000ffff587224 */ /* 0x000fe200078e0027 */
[----:B------:R-:W-:Y:S01]  /*f520*/  LOP3.LUT R7, R7, 0xff, RZ, 0xc0, !PT ;  /* 0x000000ff07077812 */ /* 0x000fe200078ec0ff */
[----:B------:R1:W5:Y:S02]  /*f530*/  LDL.LU R200, [R1+0x308] ;  /* 0x0003080001c87983 */ /* 0x0003640000300800 */
[----:B------:R-:W-:Y:S02]  /*f540*/  LOP3.LUT R96, R6, R96, RZ, 0xc0, !PT ;  /* 0x0000006006607212 */ /* 0x000fe400078ec0ff */
[----:B------:R-:W-:Y:S02]  /*f550*/  LOP3.LUT R6, R9, 0xffff, RZ, 0xc0, !PT ;  /* 0x0000ffff09067812 */ /* 0x000fe400078ec0ff */
[----:B------:R-:W-:Y:S02]  /*f560*/  PRMT R16, R7, 0x5410, R10 ;  /* 0x0000541007107816 */ /* 0x000fe4000000000a */
[----:B------:R-:W-:-:S02]  /*f570*/  SHF.R.U32.HI R7, RZ, 0x8, R6 ;  /* 0x00000008ff077819 */ /* 0x000fc40000011606 */
[----:B------:R-:W-:-:S04]  /*f580*/  LOP3.LUT R6, R9, 0xff, RZ, 0xc0, !PT ;  /* 0x000000ff09067812 */ /* 0x000fc800078ec0ff */
[----:B------:R-:W-:Y:S02]  /*f590*/  PRMT R34, R6, 0x5410, R7 ;  /* 0x0000541006227816 */ /* 0x000fe40000000007 */
[----:B------:R-:W-:Y:S02]  /*f5a0*/  HSET2.LE.AND R6, R33, R3, PT ;  /* 0x0000000321067233 */ /* 0x000fe40003803000 */
[--C-:B------:R-:W-:Y:S02]  /*f5b0*/  SHF.R.U32.HI R7, RZ, 0x10, R9.reuse ;  /* 0x00000010ff077819 */ /* 0x100fe40000011609 */
[----:B------:R-:W-:Y:S02]  /*f5c0*/  SHF.R.U32.HI R9, RZ, 0x18, R9 ;  /* 0x00000018ff097819 */ /* 0x000fe40000011609 */
[----:B------:R-:W-:Y:S02]  /*f5d0*/  LOP3.LUT R7, R7, 0xff, RZ, 0xc0, !PT ;  /* 0x000000ff07077812 */ /* 0x000fe400078ec0ff */
[----:B------:R-:W-:-:S02]  /*f5e0*/  LOP3.LUT R97, R6, R97, RZ, 0xc0, !PT ;  /* 0x0000006106617212 */ /* 0x000fc400078ec0ff */
[C---:B------:R-:W-:Y:S02]  /*f5f0*/  LOP3.LUT R6, R8.reuse, 0xffff, RZ, 0xc0, !PT ;  /* 0x0000ffff08067812 */ /* 0x040fe400078ec0ff */
[----:B------:R-:W-:Y:S02]  /*f600*/  PRMT R33, R7, 0x5410, R9 ;  /* 0x0000541007217816 */ /* 0x000fe40000000009 */
[----:B------:R-:W-:Y:S02]  /*f610*/  SHF.R.U32.HI R7, RZ, 0x8, R6 ;  /* 0x00000008ff077819 */ /* 0x000fe40000011606 */
[----:B------:R-:W-:-:S04]  /*f620*/  LOP3.LUT R6, R8, 0xff, RZ, 0xc0, !PT ;  /* 0x000000ff08067812 */ /* 0x000fc800078ec0ff */
[----:B------:R-:W-:Y:S02]  /*f630*/  PRMT R38, R6, 0x5410, R7 ;  /* 0x0000541006267816 */ /* 0x000fe40000000007 */
[----:B------:R-:W-:Y:S02]  /*f640*/  HSET2.LE.AND R6, R30, R3, PT ;  /* 0x000000031e067233 */ /* 0x000fe40003803000 */
[----:B------:R-:W-:-:S03]  /*f650*/  SHF.R.U32.HI R7, RZ, 0x10, R8 ;  /* 0x00000010ff077819 */ /* 0x000fc60000011608 */
[----:B------:R-:W-:Y:S02]  /*f660*/  LOP3.LUT R86, R6, R87, RZ, 0xc0, !PT ;  /* 0x0000005706567212 */ /* 0x000fe400078ec0ff */
[----:B------:R-:W-:Y:S02]  /*f670*/  LOP3.LUT R6, R91, UR23, RZ, 0x3c, !PT ;  /* 0x000000175b067c12 */ /* 0x000fe4000f8e3cff */
[----:B------:R-:W-:Y:S02]  /*f680*/  SHF.R.U32.HI R8, RZ, 0x18, R8 ;  /* 0x00000018ff087819 */ /* 0x000fe40000011608 */
[----:B------:R-:W-:Y:S01]  /*f690*/  LOP3.LUT R7, R7, 0xff, RZ, 0xc0, !PT ;  /* 0x000000ff07077812 */ /* 0x000fe200078ec0ff */
[----:B------:R-:W-:Y:S01]  /*f6a0*/  IMAD.WIDE.U32 R20, R6, -0x326172a9, RZ ;  /* 0xcd9e8d5706147825 */ /* 0x000fe200078e00ff */
[----:B------:R-:W-:Y:S02]  /*f6b0*/  HSET2.LE.AND R6, R29, R3, PT ;  /* 0x000000031d067233 */ /* 0x000fe40003803000 */
[----:B------:R-:W-:Y:S01]  /*f6c0*/  PRMT R36, R7, 0x5410, R8 ;  /* 0x0000541007247816 */ /* 0x000fe20000000008 */
[----:B------:R-:W-:Y:S01]  /*f6d0*/  IMAD.MOV.U32 R87, RZ, RZ, R72 ;  /* 0x000000ffff577224 */ /* 0x000fe200078e0048 */
[----:B------:R-:W-:-:S04]  /*f6e0*/  LOP3.LUT R7, R21, UR33, R154, 0x96, !PT ;  /* 0x0000002115077c12 */ /* 0x000fc8000f8e969a */
[----:B------:R-:W-:Y:S01]  /*f6f0*/  LOP3.LUT R87, R6, R87, RZ, 0xc0, !PT ;  /* 0x0000005706577212 */ /* 0x000fe200078ec0ff */
[----:B------:R-:W-:-:S05]  /*f700*/  IMAD.WIDE.U32 R6, R7, -0x2daee0ad, RZ ;  /* 0xd2511f5307067825 */ /* 0x000fca00078e00ff */
[----:B------:R-:W-:Y:S02]  /*f710*/  LOP3.LUT R8, R7, UR19, R18, 0x96, !PT ;  /* 0x0000001307087c12 */ /* 0x000fe4000f8e9612 */
[----:B------:R-:W-:-:S03]  /*f720*/  LOP3.LUT R7, R15, UR22, R20, 0x96, !PT ;  /* 0x000000160f077c12 */ /* 0x000fc6000f8e9614 */
[----:B------:R-:W-:-:S04]  /*f730*/  IMAD.WIDE.U32 R8, R8, -0x326172a9, RZ ;  /* 0xcd9e8d5708087825 */ /* 0x000fc800078e00ff */
        /* <DEDUP_REMOVED lines=43> */
[----:B------:R-:W-:-:S04]  /*f9f0*/  IMAD.MOV.U32 R39, RZ, RZ, R156 ;  /* 0x000000ffff277224 */ /* 0x000fc800078e009c */
[----:B------:R-:W-:Y:S01]  /*fa00*/  IMAD.MOV.U32 R85, RZ, RZ, R39 ;  /* 0x000000ffff557224 */ /* 0x000fe200078e0027 */
        /* <DEDUP_REMOVED lines=11> */
[----:B------:R-:W-:Y:S02]  /*fac0*/  LOP3.LUT R8, R7, 0xff, RZ, 0xc0, !PT ;  /* 0x000000ff07087812 */ /* 0x000fe400078ec0ff */
[--C-:B------:R-:W-:Y:S02]  /*fad0*/  HSET2.LE.AND R7, R45, R3.reuse, PT ;  /* 0x000000032d077233 */ /* 0x100fe40003803000 */
[----:B------:R-:W-:-:S03]  /*fae0*/  HSET2.LE.AND R6, R44, R3, PT ;  /* 0x000000032c067233 */ /* 0x000fc60003803000 */
[----:B------:R-:W-:Y:S02]  /*faf0*/  LOP3.LUT R84, R7, R85, RZ, 0xc0, !PT ;  /* 0x0000005507547212 */ /* 0x000fe400078ec0ff */
[----:B------:R-:W-:Y:S02]  /*fb00*/  LOP3.LUT R85, R6, R72, RZ, 0xc0, !PT ;  /* 0x0000004806557212 */ /* 0x000fe400078ec0ff */
[--C-:B------:R-:W-:Y:S02]  /*fb10*/  HSET2.LE.AND R7, R40, R3.reuse, PT ;  /* 0x0000000328077233 */ /* 0x100fe40003803000 */
[--C-:B------:R-:W-:Y:S01]  /*fb20*/  HSET2.LE.AND R6, R28, R3.reuse, PT ;  /* 0x000000031c067233 */ /* 0x100fe20003803000 */
[----:B------:R-:W-:Y:S02]  /*fb30*/  IMAD.MOV.U32 R14, RZ, RZ, R90 ;  /* 0x000000ffff0e7224 */ /* 0x000fe400078e005a */
[----:B------:R-:W-:Y:S02]  /*fb40*/  LOP3.LUT R93, R7, R93, RZ, 0xc0, !PT ;  /* 0x0000005d075d7212 */ /* 0x000fe400078ec0ff */
[----:B------:R-:W-:Y:S01]  /*fb50*/  LOP3.LUT R90, R6, R76, RZ, 0xc0, !PT ;  /* 0x0000004c065a7212 */ /* 0x000fe200078ec0ff */
[----:B------:R-:W-:Y:S01]  /*fb60*/  IMAD.MOV.U32 R72, RZ, RZ, R77 ;  /* 0x000000ffff487224 */ /* 0x000fe200078e004d */
[----:B------:R-:W-:-:S02]  /*fb70*/  HSET2.LE.AND R7, R17, R3, PT ;  /* 0x0000000311077233 */ /* 0x000fc40003803000 */
[--C-:B------:R-:W-:Y:S01]  /*fb80*/  HSET2.LE.AND R6, R16, R3.reuse, PT ;  /* 0x0000000310067233 */ /* 0x100fe20003803000 */
[----:B------:R-:W-:Y:S01]  /*fb90*/  IMAD.WIDE.U32 R16, R217, -0x326172a9, RZ ;  /* 0xcd9e8d57d9107825 */ /* 0x000fe200078e00ff */
[----:B------:R-:W-:Y:S02]  /*fba0*/  PRMT R31, R8, 0x5410, R9 ;  /* 0x00005410081f7816 */ /* 0x000fe40000000009 */
[----:B------:R-:W-:Y:S01]  /*fbb0*/  HSET2.LE.AND R8, R43, R3, PT ;  /* 0x000000032b087233 */ /* 0x000fe20003803000 */
[----:B------:R-:W-:Y:S01]  /*fbc0*/  IMAD.MOV.U32 R77, RZ, RZ, R115 ;  /* 0x000000ffff4d7224 */ /* 0x000fe200078e0073 */
[----:B------:R-:W-:Y:S02]  /*fbd0*/  LOP3.LUT R115, R6, R54, RZ, 0xc0, !PT ;  /* 0x0000003606737212 */ /* 0x000fe400078ec0ff */
[----:B------:R-:W-:Y:S02]  /*fbe0*/  LOP3.LUT R6, R17, R72, RZ, 0x3c, !PT ;  /* 0x0000004811067212 */ /* 0x000fe400078e3cff */
[----:B------:R-:W-:-:S02]  /*fbf0*/  LOP3.LUT R92, R8, R70, RZ, 0xc0, !PT ;  /* 0x00000046085c7212 */ /* 0x000fc400078ec0ff */
[----:B------:R-:W-:Y:S01]  /*fc00*/  HSET2.LE.AND R8, R19, R3, PT ;  /* 0x0000000313087233 */ /* 0x000fe20003803000 */
[----:B------:R-:W-:-:S04]  /*fc10*/  IMAD.WIDE.U32 R18, R6, -0x2daee0ad, RZ ;  /* 0xd2511f5306127825 */ /* 0x000fc800078e00ff */
[----:B------:R-:W-:Y:S01]  /*fc20*/  IMAD.MOV.U32 R70, RZ, RZ, R114 ;  /* 0x000000ffff467224 */ /* 0x000fe200078e0072 */
[----:B------:R-:W-:Y:S02]  /*fc30*/  LOP3.LUT R114, R7, R58, RZ, 0xc0, !PT ;  /* 0x0000003a07727212 */ /* 0x000fe400078ec0ff */
[----:B------:R-:W-:Y:S02]  /*fc40*/  LOP3.LUT R6, R19, UR32, R14, 0x96, !PT ;  /* 0x0000002013067c12 */ /* 0x000fe4000f8e960e */
[----:B------:R-:W-:Y:S01]  /*fc50*/  LOP3.LUT R7, R27, UR33, R16, 0x96, !PT ;  /* 0x000000211b077c12 */ /* 0x000fe2000f8e9610 */
[----:B------:R-:W-:Y:S02]  /*fc60*/  IMAD.MOV.U32 R15, RZ, RZ, R91 ;  /* 0x000000ffff0f7224 */ /* 0x000fe400078e005b */
[----:B------:R-:W-:Y:S01]  /*fc70*/  IMAD.WIDE.U32 R14, R6, -0x326172a9, RZ ;  /* 0xcd9e8d57060e7825 */ /* 0x000fe200078e00ff */
[----:B------:R-:W-:-:S03]  /*fc80*/  LOP3.LUT R91, R8, R59, RZ, 0xc0, !PT ;  /* 0x0000003b085b7212 */ /* 0x000fc600078ec0ff */
        /* <DEDUP_REMOVED lines=46> */
[----:B------:R-:W-:-:S02]  /*ff70*/  IMAD.MOV.U32 R70, RZ, RZ, R77 ;  /* 0x000000ffff467224 */ /* 0x000fc400078e004d */
[----:B------:R-:W-:Y:S02]  /*ff80*/  IMAD.MOV.U32 R77, RZ, RZ, R51 ;  /* 0x000000ffff4d7224 */ /* 0x000fe400078e0033 */
[----:B------:R-:W-:Y:S01]  /*ff90*/  IMAD.MOV.U32 R51, RZ, RZ, R46 ;  /* 0x000000ffff337224 */ /* 0x000fe200078e002e */
[----:B------:R-:W-:Y:S02]  /*ffa0*/  PRMT R46, R6, 0x5410, R7 ;  /* 0x00005410062e7816 */ /* 0x000fe40000000007 */
[----:B------:R-:W-:Y:S02]  /*ffb0*/  HSET2.LE.AND R6, R33, R3, PT ;  /* 0x0000000321067233 */ /* 0x000fe40003803000 */
[--C-:B------:R-:W-:Y:S02]  /*ffc0*/  SHF.R.U32.HI R7, RZ, 0x10, R9.reuse ;  /* 0x00000010ff077819 */ /* 0x100fe40000011609 */
[----:B------:R-:W-:Y:S02]  /*ffd0*/  SHF.R.U32.HI R9, RZ, 0x18, R9 ;  /* 0x00000018ff097819 */ /* 0x000fe40000011609 */
[----:B------:R-:W-:-:S02]  /*ffe0*/  LOP3.LUT R7, R7, 0xff, RZ, 0xc0, !PT ;  /* 0x000000ff07077812 */ /* 0x000fc400078ec0ff */
        /* <DEDUP_REMOVED lines=10> */
[--C-:B------:R-:W-:Y:S02]  /*10090*/  HSET2.LE.AND R6, R38, R3.reuse, PT ;  /* 0x0000000326067233 */ /* 0x100fe40003803000 */
[----:B------:R-:W-:-:S03]  /*100a0*/  HSET2.LE.AND R7, R30, R3, PT ;  /* 0x000000031e077233 */ /* 0x000fc60003803000 */
[----:B------:R-:W-:Y:S02]  /*100b0*/  LOP3.LUT R112, R6, R112, RZ, 0xc0, !PT ;  /* 0x0000007006707212 */ /* 0x000fe400078ec0ff */
[--C-:B------:R-:W-:Y:S02]  /*100c0*/  HSET2.LE.AND R6, R29, R3.reuse, PT ;  /* 0x000000031d067233 */ /* 0x100fe40003803000 */
[----:B------:R-:W-:Y:S02]  /*100d0*/  LOP3.LUT R9, R25, UR33, R16, 0x96, !PT ;  /* 0x0000002119097c12 */ /* 0x000fe4000f8e9610 */
[----:B------:R-:W-:Y:S02]  /*100e0*/  LOP3.LUT R104, R7, R104, RZ, 0xc0, !PT ;  /* 0x0000006807687212 */ /* 0x000fe400078ec0ff */
[----:B------:R-:W-:Y:S01]  /*100f0*/  LOP3.LUT R105, R6, R105, RZ, 0xc0, !PT ;  /* 0x0000006906697212 */ /* 0x000fe200078ec0ff */
[----:B------:R-:W-:Y:S01]  /*10100*/  IMAD.WIDE.U32 R6, R9, -0x2daee0ad, RZ ;  /* 0xd2511f5309067825 */ /* 0x000fe200078e00ff */
[----:B------:R-:W-:-:S03]  /*10110*/  HSET2.LE.AND R8, R36, R3, PT ;  /* 0x0000000324087233 */ /* 0x000fc60003803000 */
[----:B------:R-:W-:Y:S01]  /*10120*/  IMAD.MOV.U32 R201, RZ, RZ, R113 ;  /* 0x000000ffffc97224 */ /* 0x000fe200078e0071 */
[----:B------:R-:W-:Y:S01]  /*10130*/  LOP3.LUT R10, R15, UR22, R24, 0x96, !PT ;  /* 0x000000160f0a7c12 */ /* 0x000fe2000f8e9618 */
[----:B------:R-:W-:Y:S01]  /*10140*/  IMAD.MOV.U32 R113, RZ, RZ, R177 ;  /* 0x000000ffff717224 */ /* 0x000fe200078e00b1 */
[----:B------:R-:W-:Y:S01]  /*10150*/  LOP3.LUT R7, R7, UR19, R18, 0x96, !PT ;  /* 0x0000001307077c12 */ /* 0x000fe2000f8e9612 */
[----:B------:R-:W-:Y:S01]  /*10160*/  IMAD.MOV.U32 R29, RZ, RZ, R42 ;  /* 0x000000ffff1d7224 */ /* 0x000fe200078e002a */
[----:B------:R1:W5:Y:S02]  /*10170*/  LDL.LU R177, [R1+0x304] ;  /* 0x0003040001b17983 */ /* 0x0003640000300800 */
        /* <DEDUP_REMOVED lines=36> */
[----:B------:R-:W-:Y:S02]  /*103c0*/  SHF.R.U32.HI R7, RZ, 0x8, R6 ;  /* 0x00000008ff077819 */ /* 0x000fe40000011606 */
        /* <DEDUP_REMOVED lines=24> */
[----:B------:R-:W-:-:S02]  /*10550*/  HSET2.LE.AND R8, R35, R3, PT ;  /* 0x0000000323087233 */ /* 0x000fc40003803000 */
        /* <DEDUP_REMOVED lines=51> */
[----:B------:R-:W-:Y:S01]  /*10890*/  LOP3.LUT R6, R8, 0xff, RZ, 0xc0, !PT ;  /* 0x000000ff08067812 */ /* 0x000fe200078ec0ff */
[----:B------:R-:W-:Y:S02]  /*108a0*/  IMAD.MOV.U32 R39, RZ, RZ, R70 ;  /* 0x000000ffff277224 */ /* 0x000fe400078e0046 */
[----:B------:R-:W-:Y:S01]  /*108b0*/  IMAD.MOV.U32 R70, RZ, RZ, R52 ;  /* 0x000000ffff467224 */ /* 0x000fe200078e0034 */
        /* <DEDUP_REMOVED lines=27> */
[----:B------:R-:W-:-:S04]  /*10a70*/  IMAD.WIDE.U32 R6, R10, -0x2daee0ad, RZ ;  /* 0xd2511f530a067825 */ /* 0x000fc800078e00ff */
[----:B------:R-:W-:Y:S01]  /*10a80*/  IMAD.MOV.U32 R21, RZ, RZ, R77 ;  /* 0x000000ffff157224 */ /* 0x000fe200078e004d */
[----:B------:R-:W-:Y:S02]  /*10a90*/  LOP3.LUT R77, R7, UR34, R12, 0x96, !PT ;  /* 0x00000022074d7c12 */ /* 0x000fe4000f8e960c */
[----:B------:R-:W-:Y:S01]  /*10aa0*/  LOP3.LUT R7, R6, 0xffff, RZ, 0xc0, !PT ;  /* 0x0000ffff06077812 */ /* 0x000fe200078ec0ff */
[----:B------:R-:W-:-:S03]  /*10ab0*/  IMAD.MOV.U32 R16, RZ, RZ, R70 ;  /* 0x000000ffff107224 */ /* 0x000fc600078e0046 */
[----:B------:R-:W-:Y:S02]  /*10ac0*/  SHF.R.U32.HI R8, RZ, 0x8, R7 ;  /* 0x00000008ff087819 */ /* 0x000fe40000011607 */
[----:B------:R-:W-:Y:S01]  /*10ad0*/  LOP3.LUT R7, R6, 0xff, RZ, 0xc0, !PT ;  /* 0x000000ff06077812 */ /* 0x000fe200078ec0ff */
[----:B------:R-:W-:Y:S01]  /*10ae0*/  IMAD.MOV.U32 R70, RZ, RZ, R57 ;  /* 0x000000ffff467224 */ /* 0x000fe200078e0039 */
[----:B------:R-:W-:Y:S02]  /*10af0*/  SHF.R.U32.HI R9, RZ, 0x18, R6 ;  /* 0x00000018ff097819 */ /* 0x000fe40000011606 */
[----:B------:R-:W-:Y:S02]  /*10b00*/  PRMT R57, R7, 0x5410, R8 ;  /* 0x0000541007397816 */ /* 0x000fe40000000008 */
[----:B------:R-:W-:Y:S02]  /*10b10*/  SHF.R.U32.HI R7, RZ, 0x10, R6 ;  /* 0x00000010ff077819 */ /* 0x000fe40000011606 */
[----:B------:R-:W-:-:S02]  /*10b20*/  HSET2.LE.AND R6, R48, R3, PT ;  /* 0x0000000330067233 */ /* 0x000fc40003803000 */
[----:B------:R-:W-:Y:S01]  /*10b30*/  LOP3.LUT R8, R7, 0xff, RZ, 0xc0, !PT ;  /* 0x000000ff07087812 */ /* 0x000fe200078ec0ff */
[----:B------:R-:W-:Y:S01]  /*10b40*/  IMAD.MOV.U32 R23, RZ, RZ, R72 ;  /* 0x000000ffff177224 */ /* 0x000fe200078e0048 */
[----:B------:R-:W-:Y:S02]  /*10b50*/  HSET2.LE.AND R7, R49, R3, PT ;  /* 0x0000000331077233 */ /* 0x000fe40003803000 */
[----:B------:R-:W-:Y:S01]  /*10b60*/  LOP3.LUT R35, R6, R151, RZ, 0xc0, !PT ;  /* 0x0000009706237212 */ /* 0x000fe200078ec0ff */
[----:B------:R-:W-:Y:S02]  /*10b70*/  IMAD.MOV.U32 R151, RZ, RZ, R70 ;  /* 0x000000ffff977224 */ /* 0x000fe400078e0046 */
[----:B------:R-:W-:Y:S02]  /*10b80*/  IMAD.MOV.U32 R72, RZ, RZ, R56 ;  /* 0x000000ffff487224 */ /* 0x000fe400078e0038 */
[----:B------:R-:W-:Y:S01]  /*10b90*/  IMAD.MOV.U32 R70, RZ, RZ, R201 ;  /* 0x000000ffff467224 */ /* 0x000fe200078e00c9 */
[----:B------:R-:W-:-:S02]  /*10ba0*/  LEA R201, R2, UR4, 0x1 ;  /* 0x0000000402c97c11 */ /* 0x000fc4000f8e08ff */
[----:B------:R-:W-:Y:S01]  /*10bb0*/  LOP3.LUT R34, R7, R152, RZ, 0xc0, !PT ;  /* 0x0000009807227212 */ /* 0x000fe200078ec0ff */
[----:B------:R-:W-:Y:S02]  /*10bc0*/  IMAD.MOV.U32 R152, RZ, RZ, R72 ;  /* 0x000000ffff987224 */ /* 0x000fe400078e0048 */
[----:B------:R-:W-:Y:S02]  /*10bd0*/  IMAD.MOV.U32 R20, RZ, RZ, R51 ;  /* 0x000000ffff147224 */ /* 0x000fe400078e0033 */
[----:B------:R-:W-:Y:S02]  /*10be0*/  IMAD.MOV.U32 R72, RZ, RZ, R50 ;  /* 0x000000ffff487224 */ /* 0x000fe400078e0032 */
[----:B------:R-:W2:Y:S01]  /*10bf0*/  LDSM.16.MT88.4 R48, [R201+0x4000] ;  /* 0x00400000c930783b */ /* 0x000ea20000004200 */
[--C-:B------:R-:W-:Y:S02]  /*10c00*/  HSET2.LE.AND R6, R45, R3.reuse, PT ;  /* 0x000000032d067233 */ /* 0x100fe40003803000 */
[----:B------:R-:W-:-:S02]  /*10c10*/  HSET2.LE.AND R7, R47, R3, PT ;  /* 0x000000032f077233 */ /* 0x000fc40003803000 */
[--C-:B------:R-:W-:Y:S02]  /*10c20*/  HSET2.LE.AND R2, R33, R3.reuse, PT ;  /* 0x0000000321027233 */ /* 0x100fe40003803000 */
[----:B------:R-:W-:Y:S02]  /*10c30*/  LOP3.LUT R31, R6, R68, RZ, 0xc0, !PT ;  /* 0x00000044061f7212 */ /* 0x000fe400078ec0ff */
[--C-:B------:R-:W-:Y:S02]  /*10c40*/  HSET2.LE.AND R6, R46, R3.reuse, PT ;  /* 0x000000032e067233 */ /* 0x100fe40003803000 */
[----:B------:R-:W-:Y:S02]  /*10c50*/  LOP3.LUT R30, R7, R69, RZ, 0xc0, !PT ;  /* 0x00000045071e7212 */ /* 0x000fe400078ec0ff */
[----:B------:R-:W-:Y:S02]  /*10c60*/  HSET2.LE.AND R7, R44, R3, PT ;  /* 0x000000032c077233 */ /* 0x000fe40003803000 */
[----:B------:R-:W-:Y:S01]  /*10c70*/  LOP3.LUT R32, R6, R155, RZ, 0xc0, !PT ;  /* 0x0000009b06207212 */ /* 0x000fe200078ec0ff */
[----:B------:R-:W3:Y:S01]  /*10c80*/  LDSM.16.MT88.4 R44, [R201+0x4400] ;  /* 0x00440000c92c783b */ /* 0x000ee20000004200 */
[----:B------:R-:W-:-:S02]  /*10c90*/  LOP3.LUT R33, R2, R153, RZ, 0xc0, !PT ;  /* 0x0000009902217212 */ /* 0x000fc400078ec0ff */
[--C-:B------:R-:W-:Y:S02]  /*10ca0*/  HSET2.LE.AND R6, R28, R3.reuse, PT ;  /* 0x000000031c067233 */ /* 0x100fe40003803000 */
[--C-:B------:R-:W-:Y:S02]  /*10cb0*/  HSET2.LE.AND R2, R26, R3.reuse, PT ;  /* 0x000000031a027233 */ /* 0x100fe40003803000 */
[----:B------:R-:W-:Y:S01]  /*10cc0*/  LOP3.LUT R28, R7, R150, RZ, 0xc0, !PT ;  /* 0x00000096071c7212 */ /* 0x000fe200078ec0ff */
[----:B------:R-:W-:Y:S01]  /*10cd0*/  IMAD.MOV.U32 R150, RZ, RZ, R29 ;  /* 0x000000ffff967224 */ /* 0x000fe200078e001d */
[----:B------:R-:W-:Y:S02]  /*10ce0*/  LOP3.LUT R29, R6, R71, RZ, 0xc0, !PT ;  /* 0x00000047061d7212 */ /* 0x000fe400078ec0ff */
[----:B------:R-:W-:Y:S02]  /*10cf0*/  LOP3.LUT R26, R2, R63, RZ, 0xc0, !PT ;  /* 0x0000003f021a7212 */ /* 0x000fe400078ec0ff */
[----:B------:R-:W-:-:S02]  /*10d00*/  HSET2.LE.AND R2, R27, R3, PT ;  /* 0x000000031b027233 */ /* 0x000fc40003803000 */
[--C-:B------:R-:W-:Y:S01]  /*10d10*/  HSET2.LE.AND R6, R25, R3.reuse, PT ;  /* 0x0000000319067233 */ /* 0x100fe20003803000 */
[----:B------:R-:W-:Y:S01]  /*10d20*/  IMAD.MOV.U32 R153, RZ, RZ, R22 ;  /* 0x000000ffff997224 */ /* 0x000fe200078e0016 */
[----:B------:R-:W-:Y:S02]  /*10d30*/  PRMT R56, R8, 0x5410, R9 ;  /* 0x0000541008387816 */ /* 0x000fe40000000009 */
[----:B------:R-:W-:Y:S02]  /*10d40*/  LOP3.LUT R27, R2, R62, RZ, 0xc0, !PT ;  /* 0x0000003e021b7212 */ /* 0x000fe400078ec0ff */
[----:B------:R-:W-:Y:S02]  /*10d50*/  LOP3.LUT R22, R6, R61, RZ, 0xc0, !PT ;  /* 0x0000003d06167212 */ /* 0x000fe400078ec0ff */
[--C-:B------:R-:W-:Y:S01]  /*10d60*/  HSET2.LE.AND R2, R43, R3.reuse, PT ;  /* 0x000000032b027233 */ /* 0x100fe20003803000 */
[----:B--2---:R-:W-:Y:S01]  /*10d70*/  HMMA.16816.F32.BF16 R12, R108, R48, RZ ;  /* 0x000000306c0c723c */ /* 0x004fe200000418ff */
[----:B------:R-:W-:-:S05]  /*10d80*/  HSET2.LE.AND R6, R42, R3, PT ;  /* 0x000000032a067233 */ /* 0x000fca0003803000 */
[----:B------:R-:W-:Y:S01]  /*10d90*/  HMMA.16816.F32.BF16 R8, R32, R48, RZ ;  /* 0x000000302008723c */ /* 0x000fe200000418ff */
[----:B------:R-:W-:Y:S02]  /*10da0*/  HSET2.LE.AND R7, R24, R3, PT ;  /* 0x0000000318077233 */ /* 0x000fe40003803000 */
[----:B------:R-:W-:-:S04]  /*10db0*/  LOP3.LUT R24, R2, R149, RZ, 0xc0, !PT ;  /* 0x0000009502187212 */ /* 0x000fc800078ec0ff */
[----:B------:R-:W-:Y:S02]  /*10dc0*/  IMAD.MOV.U32 R49, RZ, RZ, R202 ;  /* 0x000000ffff317224 */ /* 0x000fe400078e00ca */
[----:B------:R-:W-:Y:S01]  /*10dd0*/  IMAD R202, R0, 0x2, R201 ;  /* 0x0000000200ca7824 */ /* 0x000fe200078e02c9 */
[----:B------:R-:W-:Y:S02]  /*10de0*/  LOP3.LUT R25, R6, R148, RZ, 0xc0, !PT ;  /* 0x0000009406197212 */ /* 0x000fe400078ec0ff */
[--C-:B------:R-:W-:Y:S02]  /*10df0*/  HSET2.LE.AND R2, R41, R3.reuse, PT ;  /* 0x0000000329027233 */ /* 0x100fe40003803000 */
[--C-:B------:R-:W-:Y:S02]  /*10e00*/  HSET2.LE.AND R6, R40, R3.reuse, PT ;  /* 0x0000000328067233 */ /* 0x100fe40003803000 */
[----:B------:R-:W2:Y:S01]  /*10e10*/  LDSM.16.MT88.4 R40, [R202+0x4000] ;  /* 0x00400000ca28783b */ /* 0x000ea20000004200 */
[----:B------:R-:W-:Y:S01]  /*10e20*/  IMAD.MOV.U32 R149, RZ, RZ, R20 ;  /* 0x000000ffff957224 */ /* 0x000fe200078e0014 */
[----:B------:R-:W-:Y:S01]  /*10e30*/  LOP3.LUT R20, R2, R145, RZ, 0xc0, !PT ;  /* 0x0000009102147212 */ /* 0x000fe200078ec0ff */
[----:B------:R-:W-:Y:S01]  /*10e40*/  IMAD.MOV.U32 R155, RZ, RZ, R21 ;  /* 0x000000ffff9b7224 */ /* 0x000fe200078e0015 */
[--C-:B------:R-:W-:Y:S01]  /*10e50*/  HSET2.LE.AND R0, R38, R3.reuse, PT ;  /* 0x0000000326007233 */ /* 0x100fe20003803000 */
[----:B------:R-:W-:Y:S01]  /*10e60*/  IMAD.MOV.U32 R21, RZ, RZ, R16 ;  /* 0x000000ffff157224 */ /* 0x000fe200078e0010 */
[----:B------:R-:W-:-:S03]  /*10e70*/  HSET2.LE.AND R2, R19, R3, PT ;  /* 0x0000000313027233 */ /* 0x000fc60003803000 */
[----:B------:R-:W-:Y:S01]  /*10e80*/  IMAD.MOV.U32 R148, RZ, RZ, R21 ;  /* 0x000000ffff947224 */ /* 0x000fe200078e0015 */
[----:B------:R-:W-:Y:S01]  /*10e90*/  LOP3.LUT R21, R6, R144, RZ, 0xc0, !PT ;  /* 0x0000009006157212 */ /* 0x000fe200078ec0ff */
[----:B------:R-:W-:Y:S01]  /*10ea0*/  IMAD.MOV.U32 R144, RZ, RZ, R39 ;  /* 0x000000ffff907224 */ /* 0x000fe200078e0027 */
[----:B------:R-:W-:Y:S02]  /*10eb0*/  LOP3.LUT R18, R0, R73, RZ, 0xc0, !PT ;  /* 0x0000004900127212 */ /* 0x000fe400078ec0ff */
[----:B------:R-:W-:Y:S02]  /*10ec0*/  LOP3.LUT R19, R2, R67, RZ, 0xc0, !PT ;  /* 0x0000004302137212 */ /* 0x000fe400078ec0ff */
[--C-:B------:R-:W-:Y:S02]  /*10ed0*/  HSET2.LE.AND R0, R37, R3.reuse, PT ;  /* 0x0000000325007233 */ /* 0x100fe40003803000 */
[--C-:B------:R-:W-:Y:S02]  /*10ee0*/  HSET2.LE.AND R2, R36, R3.reuse, PT ;  /* 0x0000000324027233 */ /* 0x100fe40003803000 */
[----:B------:R-:W4:Y:S01]  /*10ef0*/  LDSM.16.MT88.4 R36, [R202+0x4400] ;  /* 0x00440000ca24783b */ /* 0x000f220000004200 */
[----:B------:R-:W-:Y:S01]  /*10f00*/  HSET2.LE.AND R6, R17, R3, PT ;  /* 0x0000000311067233 */ /* 0x000fe20003803000 */
[----:B------:R-:W-:Y:S01]  /*10f10*/  IMAD.MOV.U32 R16, RZ, RZ, R23 ;  /* 0x000000ffff107224 */ /* 0x000fe200078e0017 */
[----:B------:R-:W-:-:S02]  /*10f20*/  LOP3.LUT R23, R7, R60, RZ, 0xc0, !PT ;  /* 0x0000003c07177212 */ /* 0x000fc400078ec0ff */
[----:B---3--:R-:W-:Y:S01]  /*10f30*/  HMMA.16816.F32.BF16 R60, R96, R44, R12 ;  /* 0x0000002c603c723c */ /* 0x008fe2000004180c */
[----:B------:R-:W-:Y:S01]  /*10f40*/  IMAD.MOV.U32 R145, RZ, RZ, R16 ;  /* 0x000000ffff917224 */ /* 0x000fe200078e0010 */
[----:B------:R-:W-:-:S05]  /*10f50*/  LOP3.LUT R16, R0, R74, RZ, 0xc0, !PT ;  /* 0x0000004a00107212 */ /* 0x000fca00078ec0ff */
[----:B------:R-:W-:Y:S02]  /*10f60*/  LOP3.LUT R12, R6, R66, RZ, 0xc0, !PT ;  /* 0x00000042060c7212 */ /* 0x000fe400078ec0ff */
[--C-:B------:R-:W-:Y:S02]  /*10f70*/  HSET2.LE.AND R6, R52, R3.reuse, PT ;  /* 0x0000000334067233 */ /* 0x100fe40003803000 */
[----:B------:R-:W-:Y:S02]  /*10f80*/  LOP3.LUT R17, R2, R75, RZ, 0xc0, !PT ;  /* 0x0000004b02117212 */ /* 0x000fe400078ec0ff */
[--C-:B------:R-:W-:Y:S02]  /*10f90*/  HSET2.LE.AND R0, R54, R3.reuse, PT ;  /* 0x0000000336007233 */ /* 0x100fe40003803000 */
[----:B------:R-:W-:Y:S02]  /*10fa0*/  HSET2.LE.AND R2, R53, R3, PT ;  /* 0x0000000335027233 */ /* 0x000fe40003803000 */
[----:B------:R-:W-:-:S02]  /*10fb0*/  LOP3.LUT R15, R6, R55, RZ, 0xc0, !PT ;  /* 0x00000037060f7212 */ /* 0x000fc400078ec0ff */
[----:B--2---:R-:W-:Y:S01]  /*10fc0*/  HMMA.16816.F32.BF16 R52, R108, R40, RZ ;  /* 0x000000286c34723c */ /* 0x004fe200000418ff */
[----:B------:R-:W-:Y:S02]  /*10fd0*/  IMAD.MOV.U32 R7, RZ, RZ, R72 ;  /* 0x000000ffff077224 */ /* 0x000fe400078e0048 */
[----:B------:R-:W-:-:S03]  /*10fe0*/  IMAD.MOV.U32 R72, RZ, RZ, R70 ;  /* 0x000000ffff487224 */ /* 0x000fc600078e0046 */
[----:B------:R-:W-:Y:S01]  /*10ff0*/  HMMA.16816.F32.BF16 R68, R28, R44, R8 ;  /* 0x0000002c1c44723c */ /* 0x000fe20000041808 */
[----:B------:R-:W-:-:S05]  /*11000*/  IMAD.MOV.U32 R6, RZ, RZ, R72 ;  /* 0x000000ffff067224 */ /* 0x000fca00078e0048 */
[----:B------:R-:W-:-:S12]  /*11010*/  HMMA.16816.F32.BF16 R8, R32, R40, RZ ;  /* 0x000000282008723c */ /* 0x000fd800000418ff */
[----:B----4-:R-:W-:Y:S06]  /*11020*/  HMMA.16816.F32.BF16 R72, R96, R36, R52 ;  /* 0x000000246048723c */ /* 0x010fec0000041834 */
[C---:B------:R-:W-:Y:S06]  /*11030*/  HMMA.16816.F32.BF16 R52, R32.reuse, R50, RZ ;  /* 0x000000322034723c */ /* 0x040fec00000418ff */
[----:B------:R-:W-:Y:S01]  /*11040*/  HMMA.16816.F32.BF16 R32, R32, R42, RZ ;  /* 0x0000002a2020723c */ /* 0x000fe200000418ff */
[----:B------:R-:W-:-:S02]  /*11050*/  LOP3.LUT R13, R0, R65, RZ, 0xc0, !PT ;  /* 0x00000041000d7212 */ /* 0x000fc400078ec0ff */
[----:B------:R-:W-:Y:S02]  /*11060*/  LOP3.LUT R14, R2, R64, RZ, 0xc0, !PT ;  /* 0x00000040020e7212 */ /* 0x000fe400078ec0ff */
[--C-:B------:R-:W-:Y:S02]  /*11070*/  HSET2.LE.AND R0, R59, R3.reuse, PT ;  /* 0x000000033b007233 */ /* 0x100fe40003803000 */
[--C-:B------:R-:W-:Y:S01]  /*11080*/  HSET2.LE.AND R2, R58, R3.reuse, PT ;  /* 0x000000033a027233 */ /* 0x100fe20003803000 */
[----:B------:R-:W-:Y:S07]  /*11090*/  HMMA.16816.F32.BF16 R64, R28, R36, R8 ;  /* 0x000000241c40723c */ /* 0x000fee0000041808 */
[----:B------:R-:W-:Y:S01]  /*110a0*/  LOP3.LUT R10, R0, R141, RZ, 0xc0, !PT ;  /* 0x0000008d000a7212 */ /* 0x000fe200078ec0ff */
[----:B------:R-:W-:Y:S01]  /*110b0*/  IMAD.MOV.U32 R9, RZ, RZ, R49 ;  /* 0x000000ffff097224 */ /* 0x000fe200078e0031 */
[----:B------:R-:W-:Y:S01]  /*110c0*/  LOP3.LUT R11, R2, R140, RZ, 0xc0, !PT ;  /* 0x0000008c020b7212 */ /* 0x000fe200078ec0ff */
[----:B------:R-:W-:Y:S01]  /*110d0*/  HMMA.16816.F32.BF16 R48, R108, R50, RZ ;  /* 0x000000326c30723c */ /* 0x000fe200000418ff */
[----:B------:R-:W-:-:S02]  /*110e0*/  HSET2.LE.AND R0, R57, R3, PT ;  /* 0x0000000339007233 */ /* 0x000fc40003803000 */
[----:B------:R-:W-:-:S03]  /*110f0*/  HSET2.LE.AND R2, R56, R3, PT ;  /* 0x0000000338027233 */ /* 0x000fc60003803000 */
[C---:B------:R-:W-:Y:S06]  /*11100*/  HMMA.16816.F32.BF16 R56, R28.reuse, R46, R52 ;  /* 0x0000002e1c38723c */ /* 0x040fec0000041834 */
[----:B------:R-:W-:Y:S01]  /*11110*/  HMMA.16816.F32.BF16 R52, R28, R38, R32 ;  /* 0x000000261c34723c */ /* 0x000fe20000041820 */
[----:B------:R-:W2:Y:S04]  /*11120*/  LDSM.16.MT88.4 R32, [R201+0x4800] ;  /* 0x00480000c920783b */ /* 0x000ea80000004200 */
[----:B------:R-:W3:Y:S01]  /*11130*/  LDSM.16.MT88.4 R28, [R202+0x4800] ;  /* 0x00480000ca1c783b */ /* 0x000ee20000004200 */
[----:B------:R-:W-:Y:S06]  /*11140*/  HMMA.16816.F32.BF16 R40, R108, R42, RZ ;  /* 0x0000002a6c28723c */ /* 0x000fec00000418ff */
[----:B------:R-:W-:-:S15]  /*11150*/  HMMA.16816.F32.BF16 R48, R96, R46, R48 ;  /* 0x0000002e6030723c */ /* 0x000fde0000041830 */
[----:B------:R-:W-:-:S03]  /*11160*/  NOP ;  /* 0x0000000000007918 */ /* 0x000fc60000000000 */
[----:B------:R-:W-:Y:S01]  /*11170*/  HMMA.16816.F32.BF16 R44, R96, R38, R40 ;  /* 0x00000026602c723c */ /* 0x000fe20000041828 */
[----:B------:R-:W4:Y:S04]  /*11180*/  LDSM.16.MT88.4 R40, [R201+0x4c00] ;  /* 0x004c0000c928783b */ /* 0x000f280000004200 */
[----:B------:R-:W1:Y:S01]  /*11190*/  LDSM.16.MT88.4 R36, [R202+0x4c00] ;  /* 0x004c0000ca24783b */ /* 0x000e620000004200 */
[C---:B--2---:R-:W-:Y:S06]  /*111a0*/  HMMA.16816.F32.BF16 R68, R24.reuse, R32, R68 ;  /* 0x000000201844723c */ /* 0x044fec0000041844 */
[C---:B---3--:R-:W-:Y:S06]  /*111b0*/  HMMA.16816.F32.BF16 R64, R24.reuse, R28, R64 ;  /* 0x0000001c1840723c */ /* 0x048fec0000041840 */
[C---:B------:R-:W-:Y:S06]  /*111c0*/  HMMA.16816.F32.BF16 R56, R24.reuse, R34, R56 ;  /* 0x000000221838723c */ /* 0x040fec0000041838 */
[----:B------:R-:W-:Y:S06]  /*111d0*/  HMMA.16816.F32.BF16 R24, R24, R30, R52 ;  /* 0x0000001e1818723c */ /* 0x000fec0000041834 */
[C---:B------:R-:W-:Y:S06]  /*111e0*/  HMMA.16816.F32.BF16 R60, R84.reuse, R32, R60 ;  /* 0x00000020543c723c */ /* 0x040fec000004183c */
[C---:B------:R-:W-:Y:S06]  /*111f0*/  HMMA.16816.F32.BF16 R52, R84.reuse, R34, R48 ;  /* 0x000000225434723c */ /* 0x040fec0000041830 */
[----:B------:R-:W-:Y:S06]  /*11200*/  HMMA.16816.F32.BF16 R32, R84, R28, R72 ;  /* 0x0000001c5420723c */ /* 0x000fec0000041848 */
[----:B----4-:R-:W-:Y:S06]  /*11210*/  HMMA.16816.F32.BF16 R72, R20, R40, R68 ;  /* 0x000000281448723c */ /* 0x010fec0000041844 */
[----:B------:R-:W-:Y:S06]  /*11220*/  HMMA.16816.F32.BF16 R28, R84, R30, R44 ;  /* 0x0000001e541c723c */ /* 0x000fec000004182c */
[C---:B------:R-:W-:Y:S06]  /*11230*/  HMMA.16816.F32.BF16 R68, R20.reuse, R42, R56 ;  /* 0x0000002a1444723c */ /* 0x040fec0000041838 */
[C---:B-1----:R-:W-:Y:S06]  /*11240*/  HMMA.16816.F32.BF16 R64, R20.reuse, R36, R64 ;  /* 0x000000241440723c */ /* 0x042fec0000041840 */
[----:B------:R-:W-:Y:S01]  /*11250*/  HMMA.16816.F32.BF16 R48, R20, R38, R24 ;  /* 0x000000261430723c */ /* 0x000fe20000041818 */
[----:B------:R-:W1:Y:S04]  /*11260*/  LDSM.16.MT88.4 R20, [R201+0x5000] ;  /* 0x00500000c914783b */ /* 0x000e680000004200 */
[----:B------:R-:W2:Y:S01]  /*11270*/  LDSM.16.MT88.4 R24, [R202+0x5000] ;  /* 0x00500000ca18783b */ /* 0x000ea20000004200 */
[C---:B------:R-:W-:Y:S06]  /*11280*/  HMMA.16816.F32.BF16 R44, R92.reuse, R40, R60 ;  /* 0x000000285c2c723c */ /* 0x040fec000004183c */
[C---:B------:R-:W-:Y:S06]  /*11290*/  HMMA.16816.F32.BF16 R52, R92.reuse, R42, R52 ;  /* 0x0000002a5c34723c */ /* 0x040fec0000041834 */
[C---:B------:R-:W-:Y:S01]  /*112a0*/  HMMA.16816.F32.BF16 R56, R92.reuse, R36, R32 ;  /* 0x000000245c38723c */ /* 0x040fe20000041820 */
[----:B------:R-:W-:Y:S05]  /*112b0*/  LDSM.16.MT88.4 R32, [R202+0x5400] ;  /* 0x00540000ca20783b */ /* 0x000fea0000004200 */
[----:B------:R-:W-:Y:S01]  /*112c0*/  HMMA.16816.F32.BF16 R60, R92, R38, R28 ;  /* 0x000000265c3c723c */ /* 0x000fe2000004181c */
[----:B------:R-:W3:Y:S05]  /*112d0*/  LDSM.16.MT88.4 R28, [R201+0x5400] ;  /* 0x00540000c91c783b */ /* 0x000eea0000004200 */
[C---:B-1----:R-:W-:Y:S06]  /*112e0*/  HMMA.16816.F32.BF16 R72, R16.reuse, R20, R72 ;  /* 0x000000141048723c */ /* 0x042fec0000041848 */
[C---:B------:R-:W-:Y:S06]  /*112f0*/  HMMA.16816.F32.BF16 R68, R16.reuse, R22, R68 ;  /* 0x000000161044723c */ /* 0x040fec0000041844 */
[C---:B--2---:R-:W-:Y:S06]  /*11300*/  HMMA.16816.F32.BF16 R64, R16.reuse, R24, R64 ;  /* 0x000000181040723c */ /* 0x044fec0000041840 */
[----:B------:R-:W-:Y:S01]  /*11310*/  HMMA.16816.F32.BF16 R48, R16, R26, R48 ;  /* 0x0000001a1030723c */ /* 0x000fe20000041830 */
[----:B------:R-:W-:Y:S05]  /*11320*/  LDSM.16.MT88.4 R16, [R201+0x5800] ;  /* 0x00580000c910783b */ /* 0x000fea0000004200 */
[C---:B------:R-:W-:Y:S06]  /*11330*/  HMMA.16816.F32.BF16 R40, R88.reuse, R20, R44 ;  /* 0x000000145828723c */ /* 0x040fec000004182c */
[----:B------:R-:W-:Y:S01]  /*11340*/  HMMA.16816.F32.BF16 R36, R88, R22, R52 ;  /* 0x000000165824723c */ /* 0x000fe20000041834 */
[----:B------:R-:W1:Y:S01]  /*11350*/  LDSM.16.MT88.4 R20, [R202+0x5800] ;  /* 0x00580000ca14783b */ /* 0x000e620000004200 */
[----:B------:R-:W-:-:S04]  /*11360*/  LOP3.LUT R143, R2, R143, RZ, 0xc0, !PT ;  /* 0x0000008f028f7212 */ /* 0x000fc800078ec0ff */
[----:B------:R-:W-:Y:S01]  /*11370*/  HMMA.16816.F32.BF16 R44, R88, R24, R56 ;  /* 0x00000018582c723c */ /* 0x000fe20000041838 */
[----:B------:R-:W-:Y:S02]  /*11380*/  LOP3.LUT R142, R0, R142, RZ, 0xc0, !PT ;  /* 0x0000008e008e7212 */ /* 0x000fe400078ec0ff */
[----:B------:R-:W-:-:S03]  /*11390*/  LOP3.LUT R2, R76, 0xffff, RZ, 0xc0, !PT ;  /* 0x0000ffff4c027812 */ /* 0x000fc600078ec0ff */
[----:B------:R-:W-:Y:S01]  /*113a0*/  HMMA.16816.F32.BF16 R24, R88, R26, R60 ;  /* 0x0000001a5818723c */ /* 0x000fe2000004183c */
[----:B------:R-:W-:Y:S01]  /*113b0*/  IMAD.MOV.U32 R56, RZ, RZ, R164 ;  /* 0x000000ffff387224 */ /* 0x000fe200078e00a4 */
[----:B------:R-:W-:Y:S01]  /*113c0*/  SHF.R.U32.HI R0, RZ, 0x10, R76 ;  /* 0x00000010ff007819 */ /* 0x000fe2000001164c */
[----:B------:R-:W-:-:S04]  /*113d0*/  IMAD.MOV.U32 R96, RZ, RZ, R7 ;  /* 0x000000ffff607224 */ /* 0x000fc800078e0007 */
[----:B------:R-:W-:Y:S02]  /*113e0*/  IMAD.MOV.U32 R62, RZ, RZ, R171 ;  /* 0x000000ffff3e7224 */ /* 0x000fe400078e00ab */
[----:B------:R-:W-:Y:S01]  /*113f0*/  IMAD.MOV.U32 R61, RZ, RZ, R159 ;  /* 0x000000ffff3d7224 */ /* 0x000fe200078e009f */
[C---:B---3--:R-:W-:Y:S01]  /*11400*/  HMMA.16816.F32.BF16 R72, R12.reuse, R28, R72 ;  /* 0x0000001c0c48723c */ /* 0x048fe20000041848 */
[----:B------:R-:W-:Y:S01]  /*11410*/  IMAD.MOV.U32 R63, RZ, RZ, R163 ;  /* 0x000000ffff3f7224 */ /* 0x000fe200078e00a3 */
[----:B------:R-:W-:Y:S01]  /*11420*/  LOP3.LUT R7, R76, 0xff, RZ, 0xc0, !PT ;  /* 0x000000ff4c077812 */ /* 0x000fe200078ec0ff */
[----:B------:R-:W-:Y:S01]  /*11430*/  IMAD.MOV.U32 R59, RZ, RZ, R6 ;  /* 0x000000ffff3b7224 */ /* 0x000fe200078e0006 */
[----:B------:R-:W-:Y:S02]  /*11440*/  SHF.R.U32.HI R2, RZ, 0x8, R2 ;  /* 0x00000008ff027819 */ /* 0x000fe40000011602 */
[----:B------:R-:W-:Y:S01]  /*11450*/  HMMA.16816.F32.BF16 R68, R12, R30, R68 ;  /* 0x0000001e0c44723c */ /* 0x000fe20000041844 */
[----:B------:R-:W-:Y:S01]  /*11460*/  IMAD.MOV.U32 R58, RZ, RZ, R144 ;  /* 0x000000ffff3a7224 */ /* 0x000fe200078e0090 */
[----:B------:R-:W-:Y:S01]  /*11470*/  SHF.R.U32.HI R8, RZ, 0x18, R76 ;  /* 0x00000018ff087819 */ /* 0x000fe2000001164c */
[----:B------:R-:W-:-:S03]  /*11480*/  IMAD.MOV.U32 R57, RZ, RZ, R145 ;  /* 0x000000ffff397224 */ /* 0x000fc600078e0091 */
[----:B------:R-:W-:Y:S01]  /*11490*/  HMMA.16816.F32.BF16 R64, R12, R32, R64 ;  /* 0x000000200c40723c */ /* 0x000fe20000041840 */
[----:B------:R-:W-:Y:S01]  /*114a0*/  IMAD.MOV.U32 R156, RZ, RZ, R176 ;  /* 0x000000ffff9c7224 */ /* 0x000fe200078e00b0 */
[----:B------:R-:W-:Y:S01]  /*114b0*/  LOP3.LUT R6, R0, 0xff, RZ, 0xc0, !PT ;  /* 0x000000ff00067812 */ /* 0x000fe200078ec0ff */
[----:B------:R-:W-:-:S03]  /*114c0*/  IMAD.MOV.U32 R52, RZ, RZ, R9 ;  /* 0x000000ffff347224 */ /* 0x000fc600078e0009 */
[----:B------:R-:W-:Y:S01]  /*114d0*/  HMMA.16816.F32.BF16 R48, R12, R34, R48 ;  /* 0x000000220c30723c */ /* 0x000fe20000041830 */
[----:B------:R-:W-:Y:S01]  /*114e0*/  STG.E.U16 desc[UR24][R4.64+0x40], R61 ;  /* 0x0000403d04007986 */ /* 0x000fe2000c101518 */
[----:B------:R-:W-:-:S03]  /*114f0*/  IMAD.MOV.U32 R54, RZ, RZ, R166 ;  /* 0x000000ffff367224 */ /* 0x000fc600078e00a6 */
[----:B------:R-:W-:Y:S01]  /*11500*/  STG.E.U16 desc[UR24][R4.64+0x42], R62 ;  /* 0x0000423e04007986 */ /* 0x000fe2000c101518 */
[----:B------:R-:W-:Y:S01]  /*11510*/  IMAD.MOV.U32 R53, RZ, RZ, R168 ;  /* 0x000000ffff357224 */ /* 0x000fe200078e00a8 */
[----:B------:R-:W-:Y:S02]  /*11520*/  PRMT R0, R7, 0x5410, R2 ;  /* 0x0000541007007816 */ /* 0x000fe40000000002 */
[----:B------:R-:W-:Y:S01]  /*11530*/  STG.E.U16 desc[UR24][R82.64+0x40], R63 ;  /* 0x0000403f52007986 */ /* 0x000fe2000c101518 */
[----:B------:R-:W-:-:S03]  /*11540*/  IMAD.MOV.U32 R92, RZ, RZ, R156 ;  /* 0x000000ffff5c7224 */ /* 0x000fc600078e009c */
[----:B------:R-:W-:Y:S01]  /*11550*/  STG.E.U16 desc[UR24][R82.64+0x42], R56 ;  /* 0x0000423852007986 */ /* 0x000fe2000c101518 */
[----:B------:R-:W-:Y:S01]  /*11560*/  IMAD.MOV.U32 R55, RZ, RZ, R165 ;  /* 0x000000ffff377224 */ /* 0x000fe200078e00a5 */
[----:B------:R-:W-:Y:S02]  /*11570*/  PRMT R2, R6, 0x5410, R8 ;  /* 0x0000541006027816 */ /* 0x000fe40000000008 */
[----:B------:R-:W-:Y:S04]  /*11580*/  STG.E.U16 desc[UR24][R80.64+0x40], R214 ;  /* 0x000040d650007986 */ /* 0x000fe8000c101518 */
[----:B------:R-:W-:Y:S04]  /*11590*/  STG.E.U16 desc[UR24][R80.64+0x42], R213 ;  /* 0x000042d550007986 */ /* 0x000fe8000c101518 */
[----:B------:R-:W-:Y:S04]  /*115a0*/  STG.E.U16 desc[UR24][R78.64+0x40], R198 ;  /* 0x000040c64e007986 */ /* 0x000fe8000c101518 */
[----:B------:R-:W-:Y:S01]  /*115b0*/  STG.E.U16 desc[UR24][R78.64+0x42], R199 ;  /* 0x000042c74e007986 */ /* 0x000fe2000c101518 */
[----:B------:R-:W-:-:S03]  /*115c0*/  IMAD.MOV.U32 R93, RZ, RZ, R170 ;  /* 0x000000ffff5d7224 */ /* 0x000fc600078e00aa */
[----:B------:R-:W-:Y:S04]  /*115d0*/  STG.E.U16 desc[UR24][R4.64+0x50], R57 ;  /* 0x0000503904007986 */ /* 0x000fe8000c101518 */
[----:B------:R-:W-:Y:S01]  /*115e0*/  STG.E.U16 desc[UR24][R4.64+0x52], R58 ;  /* 0x0000523a04007986 */ /* 0x000fe2000c101518 */
[----:B------:R-:W-:-:S03]  /*115f0*/  HSET2.LE.AND R0, R0, R3, PT ;  /* 0x0000000300007233 */ /* 0x000fc60003803000 */
[----:B------:R-:W-:Y:S04]  /*11600*/  STG.E.U16 desc[UR24][R82.64+0x50], R59 ;  /* 0x0000503b52007986 */ /* 0x000fe8000c101518 */
        /* <DEDUP_REMOVED lines=11> */
[----:B------:R-:W-:Y:S04]  /*116c0*/  STG.E.U16 desc[UR24][R80.64+0x60], R193 ;  /* 0x000060c150007986 */ /* 0x000fe8000c101518 */
[----:B------:R-:W-:Y:S01]  /*116d0*/  STG.E.U16 desc[UR24][R80.64+0x62], R192 ;  /* 0x000062c050007986 */ /* 0x000fe2000c101518 */
[----:B------:R-:W-:-:S03]  /*116e0*/  LOP3.LUT R9, R2, R146, RZ, 0xc0, !PT ;  /* 0x0000009202097212 */ /* 0x000fc600078ec0ff */
[----:B------:R-:W-:Y:S01]  /*116f0*/  STG.E.U16 desc[UR24][R78.64+0x60], R191 ;  /* 0x000060bf4e007986 */ /* 0x000fe2000c101518 */
[----:B------:R-:W-:-:S03]  /*11700*/  LOP3.LUT R0, R77, 0xffff, RZ, 0xc0, !PT ;  /* 0x0000ffff4d007812 */ /* 0x000fc600078ec0ff */
[----:B------:R-:W-:Y:S01]  /*11710*/  STG.E.U16 desc[UR24][R78.64+0x62], R190 ;  /* 0x000062be4e007986 */ /* 0x000fe2000c101518 */
[C---:B------:R-:W-:Y:S03]  /*11720*/  HMMA.16816.F32.BF16 R40, R112.reuse, R28, R40 ;  /* 0x0000001c7028723c */ /* 0x040fe60000041828 */
[----:B------:R-:W-:Y:S04]  /*11730*/  STG.E.U16 desc[UR24][R4.64+0x70], R93 ;  /* 0x0000705d04007986 */ /* 0x000fe8000c101518 */
[----:B------:R-:W-:Y:S01]  /*11740*/  STG.E.U16 desc[UR24][R4.64+0x72], R252 ;  /* 0x000072fc04007986 */ /* 0x000fe2000c101518 */
[C---:B------:R-:W-:Y:S03]  /*11750*/  HMMA.16816.F32.BF16 R12, R112.reuse, R32, R44 ;  /* 0x00000020700c723c */ /* 0x040fe6000004182c */
[----:B------:R-:W-:Y:S04]  /*11760*/  STG.E.U16 desc[UR24][R82.64+0x70], R251 ;  /* 0x000070fb52007986 */ /* 0x000fe8000c101518 */
[----:B------:R-:W-:Y:S01]  /*11770*/  STG.E.U16 desc[UR24][R82.64+0x72], R250 ;  /* 0x000072fa52007986 */ /* 0x000fe2000c101518 */
[C---:B------:R-:W-:Y:S03]  /*11780*/  HMMA.16816.F32.BF16 R36, R112.reuse, R30, R36 ;  /* 0x0000001e7024723c */ /* 0x040fe60000041824 */
[----:B------:R-:W-:Y:S04]  /*11790*/  STG.E.U16 desc[UR24][R80.64+0x70], R189 ;  /* 0x000070bd50007986 */ /* 0x000fe8000c101518 */
[----:B------:R-:W-:Y:S01]  /*117a0*/  STG.E.U16 desc[UR24][R80.64+0x72], R188 ;  /* 0x000072bc50007986 */ /* 0x000fe2000c101518 */
[----:B------:R-:W-:Y:S03]  /*117b0*/  HMMA.16816.F32.BF16 R32, R112, R34, R24 ;  /* 0x000000227020723c */ /* 0x000fe60000041818 */
[----:B------:R-:W-:Y:S01]  /*117c0*/  STG.E.U16 desc[UR24][R78.64+0x70], R187 ;  /* 0x000070bb4e007986 */ /* 0x000fe2000c101518 */
[----:B------:R-:W-:-:S03]  /*117d0*/  SHF.R.U32.HI R2, RZ, 0x10, R77 ;  /* 0x00000010ff027819 */ /* 0x000fc6000001164d */
[----:B------:R-:W-:Y:S01]  /*117e0*/  STG.E.U16 desc[UR24][R78.64+0x72], R186 ;  /* 0x000072ba4e007986 */ /* 0x000fe2000c101518 */
[----:B------:R-:W-:-:S03]  /*117f0*/  LOP3.LUT R7, R77, 0xff, RZ, 0xc0, !PT ;  /* 0x000000ff4d077812 */ /* 0x000fc600078ec0ff */
[----:B------:R-:W-:Y:S01]  /*11800*/  STG.E.U16 desc[UR24][R4.64+0x80], R249 ;  /* 0x000080f904007986 */ /* 0x000fe2000c101518 */
[----:B------:R-:W-:-:S03]  /*11810*/  SHF.R.U32.HI R6, RZ, 0x8, R0 ;  /* 0x00000008ff067819 */ /* 0x000fc60000011600 */
        /* <DEDUP_REMOVED lines=8> */
[----:B------:R-:W-:Y:S01]  /*118a0*/  STG.E.U16 desc[UR24][R80.64+0x82], R184 ;  /* 0x000082b850007986 */ /* 0x000fe2000c101518 */
[----:B------:R-:W-:Y:S01]  /*118b0*/  IMAD.MOV.U32 R99, RZ, RZ, R155 ;  /* 0x000000ffff637224 */ /* 0x000fe200078e009b */
[C---:B-1----:R-:W-:Y:S01]  /*118c0*/  HMMA.16816.F32.BF16 R144, R8.reuse, R20, R64 ;  /* 0x000000140890723c */ /* 0x042fe20000041840 */
[----:B------:R-:W-:Y:S01]  /*118d0*/  IMAD.MOV.U32 R108, RZ, RZ, R151 ;  /* 0x000000ffff6c7224 */ /* 0x000fe200078e0097 */
[----:B------:R-:W-:Y:S01]  /*118e0*/  STG.E.U16 desc[UR24][R78.64+0x80], R182 ;  /* 0x000080b64e007986 */ /* 0x000fe2000c101518 */
[----:B------:R-:W-:Y:S02]  /*118f0*/  IMAD.MOV.U32 R109, RZ, RZ, R152 ;  /* 0x000000ffff6d7224 */ /* 0x000fe400078e0098 */
[----:B------:R-:W-:Y:S01]  /*11900*/  IMAD.MOV.U32 R110, RZ, RZ, R154 ;  /* 0x000000ffff6e7224 */ /* 0x000fe200078e009a */
[----:B------:R-:W-:Y:S01]  /*11910*/  STG.E.U16 desc[UR24][R78.64+0x82], R183 ;  /* 0x000082b74e007986 */ /* 0x000fe2000c101518 */
[----:B------:R-:W-:Y:S01]  /*11920*/  IMAD.MOV.U32 R85, RZ, RZ, R167 ;  /* 0x000000ffff557224 */ /* 0x000fe200078e00a7 */
[----:B------:R-:W-:Y:S01]  /*11930*/  HMMA.16816.F32.BF16 R152, R8, R16, R72 ;  /* 0x000000100898723c */ /* 0x000fe20000041848 */
[----:B------:R-:W-:Y:S01]  /*11940*/  IMAD.MOV.U32 R95, RZ, RZ, R158 ;  /* 0x000000ffff5f7224 */ /* 0x000fe200078e009e */
[----:B------:R-:W-:Y:S01]  /*11950*/  STG.E.U16 desc[UR24][R4.64+0x90], R245 ;  /* 0x000090f504007986 */ /* 0x000fe2000c101518 */
[----:B------:R-:W-:Y:S01]  /*11960*/  IMAD.MOV.U32 R94, RZ, RZ, R157 ;  /* 0x000000ffff5e7224 */ /* 0x000fe200078e009d */
[----:B------:R-:W-:-:S02]  /*11970*/  LOP3.LUT R0, R2, 0xff, RZ, 0xc0, !PT ;  /* 0x000000ff02007812 */ /* 0x000fc400078ec0ff */
[----:B------:R-:W-:Y:S01]  /*11980*/  STG.E.U16 desc[UR24][R4.64+0x92], R244 ;  /* 0x000092f404007986 */ /* 0x000fe2000c101518 */
[C---:B------:R-:W-:Y:S01]  /*11990*/  HMMA.16816.F32.BF16 R148, R8.reuse, R18, R68 ;  /* 0x000000120894723c */ /* 0x040fe20000041844 */
[----:B------:R-:W-:Y:S02]  /*119a0*/  PRMT R6, R7, 0x5410, R6 ;  /* 0x0000541007067816 */ /* 0x000fe40000000006 */
[----:B------:R-:W-:Y:S03]  /*119b0*/  STG.E.U16 desc[UR24][R82.64+0x90], R242 ;  /* 0x000090f252007986 */ /* 0x000fe6000c101518 */
[----:B------:R-:W-:Y:S01]  /*119c0*/  HMMA.16816.F32.BF16 R48, R8, R22, R48 ;  /* 0x000000160830723c */ /* 0x000fe20000041830 */
[----:B------:R-:W-:Y:S04]  /*119d0*/  STG.E.U16 desc[UR24][R82.64+0x92], R243 ;  /* 0x000092f352007986 */ /* 0x000fe8000c101518 */
[----:B------:R-:W1:Y:S02]  /*119e0*/  LDSM.16.MT88.4 R164, [R201+0x5c00] ;  /* 0x005c0000c9a4783b */ /* 0x000e640000004200 */
[----:B------:R-:W-:-:S02]  /*119f0*/  SHF.R.U32.HI R8, RZ, 0x18, R77 ;  /* 0x00000018ff087819 */ /* 0x000fc4000001164d */
[----:B------:R-:W2:Y:S04]  /*11a00*/  LDSM.16.MT88.4 R156, [R202+0x5c00] ;  /* 0x005c0000ca9c783b */ /* 0x000ea80000004200 */
[----:B------:R-:W-:Y:S04]  /*11a10*/  STG.E.U16 desc[UR24][R80.64+0x90], R181 ;  /* 0x000090b550007986 */ /* 0x000fe8000c101518 */
[----:B------:R-:W-:Y:S01]  /*11a20*/  STG.E.U16 desc[UR24][R80.64+0x92], R180 ;  /* 0x000092b450007986 */ /* 0x000fe2000c101518 */
[----:B------:R-:W-:-:S03]  /*11a30*/  PRMT R2, R0, 0x5410, R8 ;  /* 0x0000541000027816 */ /* 0x000fc60000000008 */
        /* <DEDUP_REMOVED lines=8> */
[----:B------:R-:W-:Y:S01]  /*11ac0*/  STG.E.U16 desc[UR24][R80.64+0xa2], R174 ;  /* 0x0000a2ae50007986 */ /* 0x000fe2000c101518 */
[----:B------:R-:W-:-:S03]  /*11ad0*/  IMAD.MOV.U32 R84, RZ, RZ, R162 ;  /* 0x000000ffff547224 */ /* 0x000fc600078e00a2 */
[----:B------:R-:W-:Y:S04]  /*11ae0*/  STG.E.U16 desc[UR24][R78.64+0xa0], R173 ;  /* 0x0000a0ad4e007986 */ /* 0x000fe8000c101518 */
[----:B------:R-:W-:Y:S04]  /*11af0*/  STG.E.U16 desc[UR24][R78.64+0xa2], R172 ;  /* 0x0000a2ac4e007986 */ /* 0x000fe8000c101518 */
[----:B------:R-:W-:Y:S04]  /*11b00*/  STG.E.U16 desc[UR24][R4.64+0xb0], R237 ;  /* 0x0000b0ed04007986 */ /* 0x000fe8000c101518 */
[----:B------:R-:W-:Y:S01]  /*11b10*/  STG.E.U16 desc[UR24][R4.64+0xb2], R236 ;  /* 0x0000b2ec04007986 */ /* 0x000fe2000c101518 */
[----:B------:R-:W-:-:S03]  /*11b20*/  LOP3.LUT R140, R0, R161, RZ, 0xc0, !PT ;  /* 0x000000a1008c7212 */ /* 0x000fc600078ec0ff */
[----:B------:R-:W-:Y:S04]  /*11b30*/  STG.E.U16 desc[UR24][R82.64+0xb0], R235 ;  /* 0x0000b0eb52007986 */ /* 0x000fe8000c101518 */
[----:B------:R-:W-:Y:S01]  /*11b40*/  STG.E.U16 desc[UR24][R82.64+0xb2], R234 ;  /* 0x0000b2ea52007986 */ /* 0x000fe2000c101518 */
[----:B------:R-:W-:-:S03]  /*11b50*/  HSET2.LE.AND R3, R2, R3, PT ;  /* 0x0000000302037233 */ /* 0x000fc60003803000 */
[----:B------:R-:W-:Y:S01]  /*11b60*/  STG.E.U16 desc[UR24][R80.64+0xb0], R139 ;  /* 0x0000b08b50007986 */ /* 0x000fe2000c101518 */
[----:B------:R-:W-:-:S03]  /*11b70*/  FADD.FTZ R0, R95, R94 ;  /* 0x0000005e5f007221 */ /* 0x000fc60000010000 */
[----:B------:R-:W-:Y:S01]  /*11b80*/  STG.E.U16 desc[UR24][R80.64+0xb2], R138 ;  /* 0x0000b28a50007986 */ /* 0x000fe2000c101518 */
[----:B------:R-:W-:-:S03]  /*11b90*/  FADD.FTZ R2, R85, R84 ;  /* 0x0000005455027221 */ /* 0x000fc60000010000 */
[----:B------:R-:W-:Y:S04]  /*11ba0*/  STG.E.U16 desc[UR24][R78.64+0xb0], R137 ;  /* 0x0000b0894e007986 */ /* 0x000fe8000c101518 */
[----:B------:R-:W-:Y:S04]  /*11bb0*/  STG.E.U16 desc[UR24][R78.64+0xb2], R136 ;  /* 0x0000b2884e007986 */ /* 0x000fe8000c101518 */
[----:B------:R-:W-:Y:S04]  /*11bc0*/  STG.E.U16 desc[UR24][R4.64+0xc0], R233 ;  /* 0x0000c0e904007986 */ /* 0x000fe8000c101518 */
[----:B------:R3:W-:Y:S04]  /*11bd0*/  STG.E.U16 desc[UR24][R4.64+0xc2], R232 ;  /* 0x0000c2e804007986 */ /* 0x0007e8000c101518 */
[----:B------:R-:W-:Y:S04]  /*11be0*/  STG.E.U16 desc[UR24][R82.64+0xc0], R230 ;  /* 0x0000c0e652007986 */ /* 0x000fe8000c101518 */
[----:B------:R-:W-:Y:S01]  /*11bf0*/  STG.E.U16 desc[UR24][R82.64+0xc2], R231 ;  /* 0x0000c2e752007986 */ /* 0x000fe2000c101518 */
[----:B------:R-:W-:-:S03]  /*11c00*/  FADD.FTZ R6, R87, R86 ;  /* 0x0000005657067221 */ /* 0x000fc60000010000 */
[----:B------:R-:W-:Y:S01]  /*11c10*/  STG.E.U16 desc[UR24][R80.64+0xc0], R131 ;  /* 0x0000c08350007986 */ /* 0x000fe2000c101518 */
[----:B------:R-:W-:-:S03]  /*11c20*/  FADD.FTZ R0, R98, R0 ;  /* 0x0000000062007221 */ /* 0x000fc60000010000 */
[----:B------:R-:W-:Y:S01]  /*11c30*/  STG.E.U16 desc[UR24][R80.64+0xc2], R130 ;  /* 0x0000c28250007986 */ /* 0x000fe2000c101518 */
[----:B------:R-:W-:-:S03]  /*11c40*/  IMAD.MOV.U32 R111, RZ, RZ, R169 ;  /* 0x000000ffff6f7224 */ /* 0x000fc600078e00a9 */
[----:B------:R-:W-:Y:S01]  /*11c50*/  STG.E.U16 desc[UR24][R78.64+0xc0], R129 ;  /* 0x0000c0814e007986 */ /* 0x000fe2000c101518 */
[----:B------:R-:W-:-:S03]  /*11c60*/  FADD.FTZ R2, R99, R2 ;  /* 0x0000000263027221 */ /* 0x000fc60000010000 */
[----:B------:R-:W-:Y:S01]  /*11c70*/  STG.E.U16 desc[UR24][R78.64+0xc2], R128 ;  /* 0x0000c2804e007986 */ /* 0x000fe2000c101518 */
[C---:B------:R-:W-:Y:S03]  /*11c80*/  HMMA.16816.F32.BF16 R40, R104.reuse, R16, R40 ;  /* 0x000000106828723c */ /* 0x040fe60000041828 */
[----:B------:R4:W-:Y:S04]  /*11c90*/  STG.E.U16 desc[UR24][R4.64+0xd0], R229 ;  /* 0x0000d0e504007986 */ /* 0x0009e8000c101518 */
[----:B------:R1:W-:Y:S01]  /*11ca0*/  STG.E.U16 desc[UR24][R4.64+0xd2], R228 ;  /* 0x0000d2e404007986 */ /* 0x0003e2000c101518 */
[C---:B------:R-:W-:Y:S03]  /*11cb0*/  HMMA.16816.F32.BF16 R12, R104.reuse, R20, R12 ;  /* 0x00000014680c723c */ /* 0x040fe6000004180c */
[----:B------:R1:W-:Y:S04]  /*11cc0*/  STG.E.U16 desc[UR24][R82.64+0xd0], R227 ;  /* 0x0000d0e352007986 */ /* 0x0003e8000c101518 */
[----:B------:R1:W-:Y:S01]  /*11cd0*/  STG.E.U16 desc[UR24][R82.64+0xd2], R226 ;  /* 0x0000d2e252007986 */ /* 0x0003e2000c101518 */
[----:B------:R-:W-:Y:S03]  /*11ce0*/  HMMA.16816.F32.BF16 R36, R104, R18, R36 ;  /* 0x000000126824723c */ /* 0x000fe60000041824 */
[----:B------:R1:W-:Y:S01]  /*11cf0*/  STG.E.U16 desc[UR24][R80.64+0xd0], R127 ;  /* 0x0000d07f50007986 */ /* 0x0003e2000c101518 */
[----:B------:R-:W-:-:S03]  /*11d00*/  FADD.FTZ R6, R108, R6 ;  /* 0x000000066c067221 */ /* 0x000fc60000010000 */
[----:B------:R1:W-:Y:S01]  /*11d10*/  STG.E.U16 desc[UR24][R80.64+0xd2], R126 ;  /* 0x0000d27e50007986 */ /* 0x0003e2000c101518 */
[----:B------:R-:W-:Y:S01]  /*11d20*/  HMMA.16816.F32.BF16 R32, R104, R22, R32 ;  /* 0x000000166820723c */ /* 0x000fe20000041820 */
[----:B---3--:R-:W-:Y:S02]  /*11d30*/  FADD.FTZ R232, R110, R0 ;  /* 0x000000006ee87221 */ /* 0x008fe40000010000 */
[----:B------:R3:W-:Y:S01]  /*11d40*/  STG.E.U16 desc[UR24][R78.64+0xd0], R125 ;  /* 0x0000d07d4e007986 */ /* 0x0007e2000c101518 */
[----:B------:R-:W-:-:S03]  /*11d50*/  FADD.FTZ R0, R111, R2 ;  /* 0x000000026f007221 */ /* 0x000fc60000010000 */
[----:B------:R3:W-:Y:S04]  /*11d60*/  STG.E.U16 desc[UR24][R78.64+0xd2], R124 ;  /* 0x0000d27c4e007986 */ /* 0x0007e8000c101518 */
        /* <DEDUP_REMOVED lines=10> */
[----:B------:R3:W5:Y:S04]  /*11e10*/  LDL.LU R176, [R1+0x300] ;  /* 0x0003000001b07983 */ /* 0x0007680000300800 */
[----:B------:R3:W-:Y:S04]  /*11e20*/  STG.E.U16 desc[UR24][R82.64+0xf0], R219 ;  /* 0x0000f0db52007986 */ /* 0x0007e8000c101518 */
[----:B------:R3:W-:Y:S04]  /*11e30*/  STG.E.U16 desc[UR24][R82.64+0xf2], R218 ;  /* 0x0000f2da52007986 */ /* 0x0007e8000c101518 */
[----:B------:R3:W-:Y:S04]  /*11e40*/  STG.E.U16 desc[UR24][R80.64+0xf0], R119 ;  /* 0x0000f07750007986 */ /* 0x0007e8000c101518 */
[----:B------:R3:W-:Y:S04]  /*11e50*/  STG.E.U16 desc[UR24][R80.64+0xf2], R118 ;  /* 0x0000f27650007986 */ /* 0x0007e8000c101518 */
[----:B------:R3:W-:Y:S04]  /*11e60*/  STL [R1+0xc], R6 ;  /* 0x00000c0601007387 */ /* 0x0007e80000100800 */
[----:B------:R3:W-:Y:S04]  /*11e70*/  STG.E.U16 desc[UR24][R78.64+0xf0], R117 ;  /* 0x0000f0754e007986 */ /* 0x0007e8000c101518 */
[----:B------:R3:W-:Y:S04]  /*11e80*/  STG.E.U16 desc[UR24][R78.64+0xf2], R116 ;  /* 0x0000f2744e007986 */ /* 0x0007e8000c101518 */
[----:B------:R3:W-:Y:S01]  /*11e90*/  STL [R1+0x8], R0 ;  /* 0x0000080001007387 */ /* 0x0007e20000100800 */
[----:B------:R-:W-:Y:S01]  /*11ea0*/  LOP3.LUT R141, R3, R160, RZ, 0xc0, !PT ;  /* 0x000000a0038d7212 */ /* 0x000fe200078ec0ff */
[----:B-1----:R-:W-:Y:S01]  /*11eb0*/  HMMA.16816.F32.BF16 R168, R100, R164, R40 ;  /* 0x000000a464a8723c */ /* 0x002fe20000041828 */
[----:B------:R-:W-:-:S05]  /*11ec0*/  FADD.FTZ R3, R97, R96 ;  /* 0x0000006061037221 */ /* 0x000fca0000010000 */
[----:B------:R-:W-:Y:S01]  /*11ed0*/  HMMA.16816.F32.BF16 R152, R140, R164, R152 ;  /* 0x000000a48c98723c */ /* 0x000fe20000041898 */
[----:B----4-:R-:W-:-:S05]  /*11ee0*/  FADD.FTZ R229, R109, R3 ;  /* 0x000000036de57221 */ /* 0x010fca0000010000 */
[C---:B------:R-:W-:Y:S06]  /*11ef0*/  HMMA.16816.F32.BF16 R148, R140.reuse, R166, R148 ;  /* 0x000000a68c94723c */ /* 0x040fec0000041894 */
[C---:B--2---:R-:W-:Y:S06]  /*11f00*/  HMMA.16816.F32.BF16 R144, R140.reuse, R156, R144 ;  /* 0x0000009c8c90723c */ /* 0x044fec0000041890 */
[----:B------:R-:W-:Y:S06]  /*11f10*/  HMMA.16816.F32.BF16 R140, R140, R158, R48 ;  /* 0x0000009e8c8c723c */ /* 0x000fec0000041830 */
[C---:B------:R-:W-:Y:S06]  /*11f20*/  HMMA.16816.F32.BF16 R160, R100.reuse, R156, R12 ;  /* 0x0000009c64a0723c */ /* 0x040fec000004180c */
[C---:B------:R-:W-:Y:S06]  /*11f30*/  HMMA.16816.F32.BF16 R164, R100.reuse, R166, R36 ;  /* 0x000000a664a4723c */ /* 0x040fec0000041824 */
[----:B------:R-:W-:Y:S01]  /*11f40*/  HMMA.16816.F32.BF16 R156, R100, R158, R32 ;  /* 0x0000009e649c723c */ /* 0x000fe20000041820 */
[----:B------:R-:W-:-:S08]  /*11f50*/  NOP ;  /* 0x0000000000007918 */ /* 0x000fd00000000000 */
[----:B---3--:R-:W-:-:S15]  /*11f60*/  @!P0 BRA `(.L_x_764) ;  /* 0x000000dc00548947 */ /* 0x008fde0003800000 */
[----:B------:R-:W2:Y:S01]  /*11f70*/  LDL.LU R111, [R1+0x18] ;  /* 0x00001800016f7983 */ /* 0x000ea20000300800 */
[----:B------:R-:W-:Y:S01]  /*11f80*/  ULDC UR4, c[0x0][0x2d0] ;  /* 0x0000b40000047ab9 */ /* 0x000fe20000000800 */
[----:B------:R-:W1:Y:S01]  /*11f90*/  S2R R99, SR_TID.X ;  /* 0x0000000000637919 */ /* 0x000e620000002100 */
[----:B------:R-:W-:Y:S01]  /*11fa0*/  MOV R0, UR28 ;  /* 0x0000001c00007c02 */ /* 0x000fe20008000f00 */
[----:B------:R-:W3:Y:S01]  /*11fb0*/  LDC.64 R6, c[0x0][0x250] ;  /* 0x00009400ff067b82 */ /* 0x000ee20000000a00 */
[----:B------:R-:W4:Y:S04]  /*11fc0*/  LDL.LU R108, [R1+0x190] ;  /* 0x00019000016c7983 */ /* 0x000f280000300800 */
[----:B------:R-:W2:Y:S04]  /*11fd0*/  LDL.LU R109, [R1+0x14] ;  /* 0x00001400016d7983 */ /* 0x000ea80000300800 */
[----:B------:R-:W2:Y:S01]  /*11fe0*/  LDL.LU R110, [R1+0x18c] ;  /* 0x00018c00016e7983 */ /* 0x000ea20000300800 */
[----:B-----5:R-:W-:Y:S01]  /*11ff0*/  ISETP.GE.AND P1, PT, R176, UR4, PT ;  /* 0x00000004b0007c0c */ /* 0x020fe2000bf26270 */
[----:B------:R-:W-:Y:S01]  /*12000*/  ULEA.HI.SX32 UR26, UR20, 0xfffffffe, 0x19 ;  /* 0xfffffffe141a7891 */ /* 0x000fe2000f8fca3f */
[----:B------:R-:W-:Y:S01]  /*12010*/  MOV R136, R134 ;  /* 0x0000008600887202 */ /* 0x000fe20000000f00 */
[----:B------:R-:W-:-:S10]  /*12020*/  ULDC UR4, c[0x0][0x2ec] ;  /* 0x0000bb0000047ab9 */ /* 0x000fd40000000800 */
[----:B------:R-:W2:Y:S01]  /*12030*/  @!P1 LDC.64 R10, c[0x0][0x220] ;  /* 0x00008800ff0a9b82 */ /* 0x000ea20000000a00 */
[----:B---3--:R-:W-:Y:S01]  /*12040*/  STL.64 [R1+0x80], R6 ;  /* 0x0000800601007387 */ /* 0x008fe20000100a00 */
[----:B-1----:R-:W-:-:S06]  /*12050*/  LOP3.LUT R2, R99, 0x3, RZ, 0xc0, !PT ;  /* 0x0000000363027812 */ /* 0x002fcc00078ec0ff */
[----:B------:R-:W1:Y:S01]  /*12060*/  @!P1 LDC.64 R8, c[0x0][0x220] ;  /* 0x00008800ff089b82 */ /* 0x000e620000000a00 */
[----:B----4-:R-:W-:-:S05]  /*12070*/  IMAD R2, R2, -0x2, R108 ;  /* 0xfffffffe02027824 */ /* 0x010fca00078e026c */
[----:B------:R-:W-:Y:S02]  /*12080*/  IADD3 R0, R0, -UR18, R2 ;  /* 0x8000001200007c10 */ /* 0x000fe4000fffe002 */
[----:B------:R-:W3:Y:S01]  /*12090*/  @!P1 LDC.64 R2, c[0x0][0x220] ;  /* 0x00008800ff029b82 */ /* 0x000ee20000000a00 */
[----:B--2---:R-:W-:Y:S02]  /*120a0*/  IMAD.WIDE.U32 R12, R110, -0x2daee0ad, RZ ;  /* 0xd2511f536e0c7825 */ /* 0x004fe400078e00ff */
[----:B------:R2:W-:Y:S04]  /*120b0*/  STL [R1+0x2bc], R0 ;  /* 0x0002bc0001007387 */ /* 0x0005e80000100800 */
[----:B---3--:R3:W-:Y:S04]  /*120c0*/  @!P1 STL.64 [R1+0x2d8], R2 ;  /* 0x0002d80201009387 */ /* 0x0087e80000100a00 */
[----:B------:R4:W-:Y:S01]  /*120d0*/  @!P1 STL.64 [R1+0x2d0], R10 ;  /* 0x0002d00a01009387 */ /* 0x0009e20000100a00 */
[----:B--2---:R-:W-:-:S03]  /*120e0*/  IADD3 R0, P0, R4, -0x100, RZ ;  /* 0xffffff0004007810 */ /* 0x004fc60007f1e0ff */
[----:B-1----:R1:W-:Y:S01]  /*120f0*/  @!P1 STL.64 [R1+0x2c8], R8 ;  /* 0x0002c80801009387 */ /* 0x0023e20000100a00 */
[----:B------:R-:W-:Y:S01]  /*12100*/  IADD3.X R5, R5, -0x1, RZ, P0, !PT ;  /* 0xffffffff05057810 */ /* 0x000fe200007fe4ff */
[----:B---3--:R-:W2:Y:S01]  /*12110*/  @!P1 LDC.64 R2, c[0x0][0x220] ;  /* 0x00008800ff029b82 */ /* 0x008ea20000000a00 */
[----:B----4-:R-:W-:-:S04]  /*12120*/  IMAD.WIDE.U32 R10, R109, -0x326172a9, RZ ;  /* 0xcd9e8d576d0a7825 */ /* 0x010fc800078e00ff */
[----:B-1----:R-:W-:Y:S01]  /*12130*/  IMAD.WIDE.U32 R8, R217, -0x326172a9, RZ ;  /* 0xcd9e8d57d9087825 */ /* 0x002fe200078e00ff */
[----:B------:R-:W-:-:S04]  /*12140*/  LOP3.LUT R6, R11, R111, RZ, 0x3c, !PT ;  /* 0x0000006f0b067212 */ /* 0x000fc800078e3cff */
[----:B------:R-:W-:Y:S01]  /*12150*/  LOP3.LUT R4, R9, R111, RZ, 0x3c, !PT ;  /* 0x0000006f09047212 */ /* 0x000fe200078e3cff */
[----:B--2---:R1:W-:Y:S04]  /*12160*/  @!P1 STL.64 [R1+0x2c0], R2 ;  /* 0x0002c00201009387 */ /* 0x0043e80000100a00 */
[----:B------:R2:W-:Y:S04]  /*12170*/  STL [R1+0xa4], R0 ;  /* 0x0000a40001007387 */ /* 0x0005e80000100800 */
[----:B------:R3:W-:Y:S04]  /*12180*/  STL.64 [R1+0x78], R10 ;  /* 0x0000780a01007387 */ /* 0x0007e80000100a00 */
[----:B------:R4:W-:Y:S04]  /*12190*/  STL.64 [R1+0x98], R8 ;  /* 0x0000980801007387 */ /* 0x0009e80000100a00 */
[----:B------:R4:W-:Y:S04]  /*121a0*/  STL.64 [R1+0x50], R12 ;  /* 0x0000500c01007387 */ /* 0x0009e80000100a00 */
[----:B------:R4:W-:Y:S01]  /*121b0*/  STL [R1+0xa0], R5 ;  /* 0x0000a00501007387 */ /* 0x0009e20000100800 */
[----:B-1----:R-:W-:Y:S01]  /*121c0*/  IMAD.MOV.U32 R3, RZ, RZ, R135 ;  /* 0x000000ffff037224 */ /* 0x002fe200078e0087 */
[----:B------:R-:W-:Y:S01]  /*121d0*/  MOV R2, R132 ;  /* 0x0000008400027202 */ /* 0x000fe20000000f00 */
[----:B--2---:R-:W-:-:S02]  /*121e0*/  IMAD.MOV.U32 R0, RZ, RZ, R133 ;  /* 0x000000ffff007224 */ /* 0x004fc400078e0085 */
[----:B---3--:R-:W-:-:S04]  /*121f0*/  IMAD.WIDE.U32 R10, R6, -0x2daee0ad, RZ ;  /* 0xd2511f53060a7825 */ /* 0x008fc800078e00ff */
[----:B----4-:R-:W-:Y:S01]  /*12200*/  IMAD.WIDE.U32 R8, R4, -0x2daee0ad, RZ ;  /* 0xd2511f5304087825 */ /* 0x010fe200078e00ff */
[----:B------:R1:W-:Y:S03]  /*12210*/  STL.64 [R1+0x68], R10 ;  /* 0x0000680a01007387 */ /* 0x0003e60000100a00 */
[----:B------:R-:W-:Y:S01]  /*12220*/  @!P1 IMAD R4, R7, 0x60, RZ ;  /* 0x0000006007049824 */ /* 0x000fe200078e02ff */
[----:B------:R1:W-:Y:S04]  /*12230*/  STL.64 [R1+0x70], R8 ;  /* 0x0000700801007387 */ /* 0x0003e80000100a00 */
[----:B------:R1:W-:Y:S01]  /*12240*/  @!P1 STL [R1+0x2b8], R4 ;  /* 0x0002b80401009387 */ /* 0x0003e20000100800 */
[----:B------:R-:W-:Y:S05]  /*12250*/  BRA `(.L_x_765) ;  /* 0x0000000000d87947 */ /* 0x000fea0003800000 */
.L_x_767:
        /* <DEDUP_REMOVED lines=54> */
.L_x_765:
[----:B------:R-:W2:Y:S01]  /*125c0*/  LDL R18, [R1+0x80] ;  /* 0x0000800001127983 */ /* 0x000ea20000100800 */
[----:B------:R-:W-:Y:S04]  /*125d0*/  DEPBAR.LE SB0, 0x0 ;  /* 0x000080000000791a */ /* 0x000fe80000000000 */
[----:B---3--:R-:W3:Y:S01]  /*125e0*/  LDL R14, [R1+0x84] ;  /* 0x00008400010e7983 */ /* 0x008ee20000100800 */
[----:B------:R-:W-:Y:S01]  /*125f0*/  USHF.R.S32.HI UR6, URZ, 0x1f, UR26 ;  /* 0x0000001f3f067899 */ /* 0x000fe2000801141a */
[----:B------:R-:W-:Y:S01]  /*12600*/  IMAD.U32 R137, RZ, RZ, UR26 ;  /* 0x0000001aff897e24 */ /* 0x000fe2000f8e00ff */
[----:B------:R-:W-:Y:S02]  /*12610*/  UISETP.GE.AND UP0, UPT, UR26, 0x1, UPT ;  /* 0x000000011a00788c */ /* 0x000fe4000bf06270 */
[----:B------:R-:W4:Y:S01]  /*12620*/  LDL.64 R12, [R1+0x2e8] ;  /* 0x0002e800010c7983 */ /* 0x000f220000100a00 */
[----:B------:R-:W-:Y:S02]  /*12630*/  USHF.L.U32 UR21, UR26, 0x2, URZ ;  /* 0x000000021a157899 */ /* 0x000fe4000800063f */
[----:B------:R-:W-:Y:S02]  /*12640*/  UIADD3 UR20, UR30, -0x61c88647, URZ ;  /* 0x9e3779b91e147890 */ /* 0x000fe4000fffe03f */
[----:B-----5:R-:W5:Y:S05]  /*12650*/  LDL R214, [R1] ;  /* 0x0000000001d67983 */ /* 0x020f6a0000100800 */
[----:B-1----:R-:W5:Y:S05]  /*12660*/  LDL R11, [R1+0x2f8] ;  /* 0x0002f800010b7983 */ /* 0x002f6a0000100800 */
        /* <DEDUP_REMOVED lines=10> */
[----:B------:R-:W5:Y:S05]  /*12710*/  LDL R138, [R1+0x2bc] ;  /* 0x0002bc00018a7983 */ /* 0x000f6a0000100800 */
[----:B------:R-:W5:Y:S05]  /*12720*/  LDL.64 R224, [R1+0x68] ;  /* 0x0000680001e07983 */ /* 0x000f6a0000100a00 */
[----:B------:R-:W5:Y:S01]  /*12730*/  LDL.64 R230, [R1+0x50] ;  /* 0x0000500001e67983 */ /* 0x000f620000100a00 */
[C---:B--2---:R-:W-:Y:S01]  /*12740*/  IMAD R4, R18.reuse, UR6, RZ ;  /* 0x0000000612047c24 */ /* 0x044fe2000f8e02ff */
[----:B------:R-:W-:Y:S01]  /*12750*/  UIADD3 UR6, UR31, -0x4498517b, URZ ;  /* 0xbb67ae851f067890 */ /* 0x000fe2000fffe03f */
[----:B------:R-:W-:Y:S04]  /*12760*/  IMAD.WIDE.U32 R6, R18, UR26, RZ ;  /* 0x0000001a12067c25 */ /* 0x000fe8000f8e00ff */
[----:B---3--:R-:W-:Y:S01]  /*12770*/  IMAD R5, R14, UR26, R4 ;  /* 0x0000001a0e057c24 */ /* 0x008fe2000f8e0204 */
[----:B----4-:R-:W-:Y:S03]  /*12780*/  LEA R4, P2, R6, R12, 0x7 ;  /* 0x0000000c06047211 */ /* 0x010fe600078438ff */
[----:B------:R-:W-:Y:S01]  /*12790*/  IMAD.IADD R5, R7, 0x1, R5 ;  /* 0x0000000107057824 */ /* 0x000fe200078e0205 */
[----:B-----5:R-:W-:Y:S01]  /*127a0*/  @P1 STS [R214+0x4000], RZ ;  /* 0x004000ffd6001388 */ /* 0x020fe20000000800 */
[-C--:B------:R-:W-:Y:S03]  /*127b0*/  @!P1 LEA R7, P0, R18, R4.reuse, 0x5 ;  /* 0x0000000412079211 */ /* 0x080fe600078028ff */
[----:B------:R-:W-:Y:S01]  /*127c0*/  LEA.HI.X R5, R6, R11, R5, 0x7, P2 ;  /* 0x0000000b06057211 */ /* 0x000fe200010f3c05 */
[----:B------:R-:W-:Y:S01]  /*127d0*/  @P1 STS [R214+0x4004], RZ ;  /* 0x004004ffd6001388 */ /* 0x000fe20000000800 */
[----:B------:R-:W-:Y:S02]  /*127e0*/  @!P1 LEA R6, P2, R18, R4, 0x6 ;  /* 0x0000000412069211 */ /* 0x000fe400078430ff */
[C---:B------:R-:W-:Y:S02]  /*127f0*/  @!P1 LEA R12, P4, R4.reuse, R10, 0x1 ;  /* 0x0000000a040c9211 */ /* 0x040fe400078808ff */
[----:B------:R-:W-:Y:S02]  /*12800*/  @P1 STS.64 [R214+0x4008], RZ ;  /* 0x004008ffd6001388 */ /* 0x000fe40000000a00 */
        /* <DEDUP_REMOVED lines=30> */
[----:B------:R-:W-:Y:S01]  /*129f0*/  LDSM.16.M88.4 R128, [R203] ;  /* 0x00000000cb80783b */ /* 0x000fe20000000200 */
[----:B------:R-:W-:Y:S04]  /*12a00*/  IMAD R137, R137, -0x80, R138 ;  /* 0xffffff8089897824 */ /* 0x000fe800078e028a */
[----:B------:R-:W1:Y:S01]  /*12a10*/  LDSM.16.M88.4 R16, [R200+0x2000] ;  /* 0x00200000c810783b */ /* 0x000e620000000200 */
[C---:B------:R-:W-:Y:S02]  /*12a20*/  VIADD R138, R137.reuse, 0x37 ;  /* 0x00000037898a7836 */ /* 0x040fe40000000000 */
[----:B------:R-:W-:Y:S02]  /*12a30*/  VIADD R139, R137, 0x38 ;  /* 0x00000038898b7836 */ /* 0x000fe40000000000 */
[----:B------:R-:W2:Y:S01]  /*12a40*/  LDSM.16.M88.4 R124, [R203+0x1000] ;  /* 0x00100000cb7c783b */ /* 0x000ea20000000200 */
[----:B------:R-:W-:Y:S04]  /*12a50*/  LOP3.LUT R218, R225, UR6, R230, 0x96, !PT ;  /* 0x00000006e1da7c12 */ /* 0x000fe8000f8e96e6 */
        /* <DEDUP_REMOVED lines=54> */
[C---:B------:R-:W-:Y:S06]  /*12dc0*/  HMMA.16816.F32.BF16 R24, R180.reuse, R184, R24 ;  /* 0x000000b8b418723c */ /* 0x040fec0000041818 */
[-C--:B------:R-:W-:Y:S05]  /*12dd0*/  HMMA.16816.F32.BF16 R28, R180, R186.reuse, R28 ;  /* 0x000000bab41c723c */ /* 0x080fea000004181c */
[----:B------:R-:W-:Y:S01]  /*12de0*/  VIADD R185, R137, 0x48 ;  /* 0x0000004889b97836 */ /* 0x000fe20000000000 */
[C---:B------:R-:W-:Y:S04]  /*12df0*/  HMMA.16816.F32.BF16 R32, R172.reuse, R186, R32 ;  /* 0x000000baac20723c */ /* 0x040fe80000041820 */
[----:B------:R-:W-:Y:S01]  /*12e00*/  ISETP.GE.AND P2, PT, R185, RZ, PT ;  /* 0x000000ffb900720c */ /* 0x000fe20003f46270 */
[C---:B------:R-:W-:Y:S01]  /*12e10*/  VIADD R184, R137.reuse, 0x47 ;  /* 0x0000004789b87836 */ /* 0x040fe20000000000 */
[-C--:B------:R-:W-:Y:S04]  /*12e20*/  HMMA.16816.F32.BF16 R36, R172, R188.reuse, R36 ;  /* 0x000000bcac24723c */ /* 0x080fe80000041824 */
[----:B------:R-:W-:Y:S01]  /*12e30*/  ISETP.GE.AND P0, PT, R184, RZ, PT ;  /* 0x000000ffb800720c */ /* 0x000fe20003f06270 */
[----:B------:R-:W-:Y:S01]  /*12e40*/  VIADD R187, R137, 0x40 ;  /* 0x0000004089bb7836 */ /* 0x000fe20000000000 */
[C---:B------:R-:W-:Y:S04]  /*12e50*/  HMMA.16816.F32.BF16 R40, R180.reuse, R188, R40 ;  /* 0x000000bcb428723c */ /* 0x040fe80000041828 */
[----:B------:R-:W-:Y:S02]  /*12e60*/  ISETP.GE.AND P4, PT, R187, RZ, PT ;  /* 0x000000ffbb00720c */ /* 0x000fe40003f86270 */
[-C--:B------:R-:W-:Y:S05]  /*12e70*/  HMMA.16816.F32.BF16 R44, R180, R190.reuse, R44 ;  /* 0x000000beb42c723c */ /* 0x080fea000004182c */
[C---:B------:R-:W-:Y:S01]  /*12e80*/  IADD3 R186, R137.reuse, 0x3f, RZ ;  /* 0x0000003f89ba7810 */ /* 0x040fe20007ffe0ff */
[C---:B------:R-:W-:Y:S04]  /*12e90*/  HMMA.16816.F32.BF16 R48, R172.reuse, R190, R48 ;  /* 0x000000beac30723c */ /* 0x040fe80000041830 */
[----:B------:R-:W-:Y:S02]  /*12ea0*/  ISETP.GE.AND P3, PT, R186, RZ, PT ;  /* 0x000000ffba00720c */ /* 0x000fe40003f66270 */
[-C--:B------:R-:W-:Y:S05]  /*12eb0*/  HMMA.16816.F32.BF16 R52, R172, R192.reuse, R52 ;  /* 0x000000c0ac34723c */ /* 0x080fea0000041834 */
[----:B------:R-:W-:Y:S01]  /*12ec0*/  @!P2 IADD3 R185, -R137, -0x48, RZ ;  /* 0xffffffb889b9a810 */ /* 0x000fe20007ffe1ff */
[C---:B------:R-:W-:Y:S04]  /*12ed0*/  HMMA.16816.F32.BF16 R56, R180.reuse, R192, R56 ;  /* 0x000000c0b438723c */ /* 0x040fe80000041838 */
[----:B------:R-:W-:Y:S01]  /*12ee0*/  ISETP.GE.AND P2, PT, R139, RZ, PT ;  /* 0x000000ff8b00720c */ /* 0x000fe20003f46270 */
[C---:B------:R-:W-:Y:S01]  /*12ef0*/  VIADD R191, R137.reuse, 0xffffffd8 ;  /* 0xffffffd889bf7836 */ /* 0x040fe20000000000 */
[-C--:B------:R-:W-:Y:S05]  /*12f00*/  HMMA.16816.F32.BF16 R60, R180, R194.reuse, R60 ;  /* 0x000000c2b43c723c */ /* 0x080fea000004183c */
[----:B------:R-:W-:Y:S01]  /*12f10*/  I2FP.F32.S32 R185, R185 ;  /* 0x000000b900b97245 */ /* 0x000fe20000201400 */
[C---:B------:R-:W-:Y:S05]  /*12f20*/  HMMA.16816.F32.BF16 R64, R172.reuse, R194, R64 ;  /* 0x000000c2ac40723c */ /* 0x040fea0000041840 */
[----:B------:R-:W-:Y:S01]  /*12f30*/  @!P3 IADD3 R186, -R137, -0x3f, RZ ;  /* 0xffffffc189bab810 */ /* 0x000fe20007ffe1ff */
[-C--:B------:R-:W-:Y:S05]  /*12f40*/  HMMA.16816.F32.BF16 R68, R172, R196.reuse, R68 ;  /* 0x000000c4ac44723c */ /* 0x080fea0000041844 */
[----:B------:R-:W-:Y:S01]  /*12f50*/  FFMA.FTZ R10, R185, -UR5, R10 ;  /* 0x80000005b90a7c23 */ /* 0x000fe2000801000a */
[C---:B------:R-:W-:Y:S05]  /*12f60*/  HMMA.16816.F32.BF16 R72, R180.reuse, R196, R72 ;  /* 0x000000c4b448723c */ /* 0x040fea0000041848 */
[----:B------:R-:W-:Y:S01]  /*12f70*/  I2FP.F32.S32 R188, R186 ;  /* 0x000000ba00bc7245 */ /* 0x000fe20000201400 */
[-C--:B------:R-:W-:Y:S05]  /*12f80*/  HMMA.16816.F32.BF16 R76, R180, R198.reuse, R76 ;  /* 0x000000c6b44c723c */ /* 0x080fea000004184c */
[C---:B------:R-:W-:Y:S01]  /*12f90*/  @!P0 IADD3 R184, -R137.reuse, -0x47, RZ ;  /* 0xffffffb989b88810 */ /* 0x040fe20007ffe1ff */
[C---:B------:R-:W-:Y:S04]  /*12fa0*/  HMMA.16816.F32.BF16 R80, R172.reuse, R198, R80 ;  /* 0x000000c6ac50723c */ /* 0x040fe80000041850 */
[----:B------:R-:W-:Y:S01]  /*12fb0*/  ISETP.GE.AND P0, PT, R138, RZ, PT ;  /* 0x000000ff8a00720c */ /* 0x000fe20003f06270 */
[C---:B------:R-:W-:Y:S01]  /*12fc0*/  FFMA.FTZ R9, R188.reuse, -UR5, R9 ;  /* 0x80000005bc097c23 */ /* 0x040fe20008010009 */
[C---:B------:R-:W-:Y:S01]  /*12fd0*/  @!P4 IADD3 R187, -R137.reuse, -0x40, RZ ;  /* 0xffffffc089bbc810 */ /* 0x040fe20007ffe1ff */
[-C--:B-1----:R-:W-:Y:S04]  /*12fe0*/  HMMA.16816.F32.BF16 R84, R172, R132.reuse, R84 ;  /* 0x00000084ac54723c */ /* 0x082fe80000041854 */
[----:B------:R-:W-:Y:S01]  /*12ff0*/  I2FP.F32.S32 R184, R184 ;  /* 0x000000b800b87245 */ /* 0x000fe20000201400 */
[----:B------:R-:W-:Y:S01]  /*13000*/  FFMA.FTZ R15, R188, -UR5, R15 ;  /* 0x80000005bc0f7c23 */ /* 0x000fe2000801000f */
[----:B------:R-:W-:Y:S01]  /*13010*/  I2FP.F32.S32 R187, R187 ;  /* 0x000000bb00bb7245 */ /* 0x000fe20000201400 */
[C---:B------:R-:W-:Y:S04]  /*13020*/  HMMA.16816.F32.BF16 R88, R180.reuse, R132, R88 ;  /* 0x00000084b458723c */ /* 0x040fe80000041858 */
[C---:B------:R-:W-:Y:S01]  /*13030*/  @!P0 IADD3 R138, -R137.reuse, -0x37, RZ ;  /* 0xffffffc9898a8810 */ /* 0x040fe20007ffe1ff */
[----:B------:R-:W-:Y:S01]  /*13040*/  FFMA.FTZ R11, R184, -UR5, R11 ;  /* 0x80000005b80b7c23 */ /* 0x000fe2000801000b */
[----:B------:R-:W-:Y:S01]  /*13050*/  @!P2 IADD3 R139, -R137, -0x38, RZ ;  /* 0xffffffc8898ba810 */ /* 0x000fe20007ffe1ff */
[----:B------:R-:W-:Y:S01]  /*13060*/  FFMA.FTZ R8, R187, -UR5, R8 ;  /* 0x80000005bb087c23 */ /* 0x000fe20008010008 */
[----:B------:R-:W-:Y:S01]  /*13070*/  I2FP.F32.S32 R190, R138 ;  /* 0x0000008a00be7245 */ /* 0x000fe20000201400 */
[-C--:B------:R-:W-:Y:S03]  /*13080*/  HMMA.16816.F32.BF16 R92, R180, R134.reuse, R92 ;  /* 0x00000086b45c723c */ /* 0x080fe6000004185c */
[----:B------:R-:W-:Y:S01]  /*13090*/  IADD3 R138, R137, 0x27, RZ ;  /* 0x00000027898a7810 */ /* 0x000fe20007ffe0ff */
[----:B------:R-:W-:Y:S01]  /*130a0*/  FFMA.FTZ R14, R187, -UR5, R14 ;  /* 0x80000005bb0e7c23 */ /* 0x000fe2000801000e */
[----:B------:R-:W-:Y:S01]  /*130b0*/  I2FP.F32.S32 R139, R139 ;  /* 0x0000008b008b7245 */ /* 0x000fe20000201400 */
[----:B------:R-:W1:Y:S01]  /*130c0*/  LDSM.16.M88.4 R184, [R206] ;  /* 0x00000000ceb8783b */ /* 0x000e620000000200 */
[C---:B------:R-:W-:Y:S01]  /*130d0*/  IADD3 R194, R137.reuse, -0x19, RZ ;  /* 0xffffffe789c27810 */ /* 0x040fe20007ffe0ff */
[C---:B------:R-:W-:Y:S01]  /*130e0*/  HMMA.16816.F32.BF16 R96, R172.reuse, R134, R96 ;  /* 0x00000086ac60723c */ /* 0x040fe20000041860 */
[----:B------:R-:W-:Y:S04]  /*130f0*/  DEPBAR.LE SB0, 0x0 ;  /* 0x000080000000791a */ /* 0x000fe80000000000 */
[C---:B------:R-:W-:Y:S01]  /*13100*/  VIADD R132, R137.reuse, 0x2f ;  /* 0x0000002f89847836 */ /* 0x040fe20000000000 */
[-C--:B--2---:R-:W-:Y:S01]  /*13110*/  HMMA.16816.F32.BF16 R100, R172, R176.reuse, R100 ;  /* 0x000000b0ac64723c */ /* 0x084fe20000041864 */
[----:B------:R-:W-:Y:S04]  /*13120*/  BAR.SYNC.DEFER_BLOCKING 0x0 ;  /* 0x0000000000007b1d */ /* 0x000fe80000010000 */
[----:B------:R-:W-:Y:S01]  /*13130*/  ISETP.GE.AND P3, PT, R132, RZ, PT ;  /* 0x000000ff8400720c */ /* 0x000fe20003f66270 */
[----:B------:R-:W-:Y:S01]  /*13140*/  VIADD R133, R137, 0x30 ;  /* 0x0000003089857836 */ /* 0x000fe20000000000 */
[C---:B------:R-:W-:Y:S04]  /*13150*/  HMMA.16816.F32.BF16 R104, R180.reuse, R176, R104 ;  /* 0x000000b0b468723c */ /* 0x040fe80000041868 */
[----:B------:R-:W-:Y:S01]  /*13160*/  ISETP.GE.AND P4, PT, R133, RZ, PT ;  /* 0x000000ff8500720c */ /* 0x000fe20003f86270 */
[----:B------:R-:W-:Y:S01]  /*13170*/  FFMA.FTZ R12, R139, -UR5, R12 ;  /* 0x800000058b0c7c23 */ /* 0x000fe2000801000c */
[-C--:B------:R-:W-:Y:S05]  /*13180*/  HMMA.16816.F32.BF16 R108, R180, R178.reuse, R108 ;  /* 0x000000b2b46c723c */ /* 0x080fea000004186c */
[C---:B------:R-:W-:Y:S01]  /*13190*/  @!P3 IADD3 R132, -R137.reuse, -0x2f, RZ ;  /* 0xffffffd18984b810 */ /* 0x040fe20007ffe1ff */
[C---:B------:R-:W-:Y:S05]  /*131a0*/  HMMA.16816.F32.BF16 R112, R172.reuse, R178, R112 ;  /* 0x000000b2ac70723c */ /* 0x040fea0000041870 */
[C---:B------:R-:W-:Y:S01]  /*131b0*/  @!P4 IADD3 R133, -R137.reuse, -0x30, RZ ;  /* 0xffffffd08985c810 */ /* 0x040fe20007ffe1ff */
[C---:B------:R-:W-:Y:S01]  /*131c0*/  VIADD R135, R137.reuse, 0x18 ;  /* 0x0000001889877836 */ /* 0x040fe20000000000 */
[----:B------:R-:W-:Y:S01]  /*131d0*/  I2FP.F32.S32 R188, R132 ;  /* 0x0000008400bc7245 */ /* 0x000fe20000201400 */
[----:B------:R-:W-:Y:S01]  /*131e0*/  VIADD R132, R137, 0x1f ;  /* 0x0000001f89847836 */ /* 0x000fe20000000000 */
[----:B------:R-:W-:Y:S02]  /*131f0*/  ISETP.GE.AND P4, PT, R138, RZ, PT ;  /* 0x000000ff8a00720c */ /* 0x000fe40003f86270 */
[----:B------:R-:W-:Y:S01]  /*13200*/  ISETP.GE.AND P0, PT, R135, RZ, PT ;  /* 0x000000ff8700720c */ /* 0x000fe20003f06270 */
[----:B------:R-:W-:Y:S01]  /*13210*/  FFMA.FTZ R26, R139, -UR5, R26 ;  /* 0x800000058b1a7c23 */ /* 0x000fe2000801001a */
[----:B------:R-:W-:Y:S01]  /*13220*/  ISETP.GE.AND P2, PT, R132, RZ, PT ;  /* 0x000000ff8400720c */ /* 0x000fe20003f46270 */
[-C--:B-1----:R-:W-:Y:S03]  /*13230*/  HMMA.16816.F32.BF16 R116, R172, R184.reuse, R116 ;  /* 0x000000b8ac74723c */ /* 0x082fe60000041874 */
[----:B------:R-:W-:Y:S01]  /*13240*/  I2FP.F32.S32 R189, R133 ;  /* 0x0000008500bd7245 */ /* 0x000fe20000201400 */
[----:B------:R-:W-:Y:S02]  /*13250*/  VIADD R139, R137, 0x28 ;  /* 0x00000028898b7836 */ /* 0x000fe40000000000 */
[C---:B------:R-:W-:Y:S01]  /*13260*/  FFMA.FTZ R25, R188.reuse, -UR5, R25 ;  /* 0x80000005bc197c23 */ /* 0x040fe20008010019 */
[C---:B------:R-:W-:Y:S04]  /*13270*/  HMMA.16816.F32.BF16 R120, R180.reuse, R184, R120 ;  /* 0x000000b8b478723c */ /* 0x040fe80000041878 */
[----:B------:R-:W-:Y:S01]  /*13280*/  ISETP.GE.AND P5, PT, R139, RZ, PT ;  /* 0x000000ff8b00720c */ /* 0x000fe20003fa6270 */
[C---:B------:R-:W-:Y:S01]  /*13290*/  VIADD R133, R137.reuse, 0x20 ;  /* 0x0000002089857836 */ /* 0x040fe20000000000 */
[C---:B------:R-:W-:Y:S01]  /*132a0*/  @!P4 IADD3 R138, -R137.reuse, -0x27, RZ ;  /* 0xffffffd9898ac810 */ /* 0x040fe20007ffe1ff */
[C---:B------:R-:W-:Y:S01]  /*132b0*/  VIADD R134, R137.reuse, 0x17 ;  /* 0x0000001789867836 */ /* 0x040fe20000000000 */
[----:B------:R-:W-:Y:S01]  /*132c0*/  @!P2 IADD3 R132, -R137, -0x1f, RZ ;  /* 0xffffffe18984a810 */ /* 0x000fe20007ffe1ff */
[-C--:B------:R-:W-:Y:S03]  /*132d0*/  HMMA.16816.F32.BF16 R124, R180, R186.reuse, R124 ;  /* 0x000000bab47c723c */ /* 0x080fe6000004187c */
[----:B------:R-:W-:Y:S01]  /*132e0*/  ISETP.GE.AND P3, PT, R133, RZ, PT ;  /* 0x000000ff8500720c */ /* 0x000fe20003f66270 */
[----:B------:R-:W-:Y:S01]  /*132f0*/  FFMA.FTZ R31, R188, -UR5, R31 ;  /* 0x80000005bc1f7c23 */ /* 0x000fe2000801001f */
[----:B------:R-:W-:Y:S01]  /*13300*/  ISETP.GE.AND P4, PT, R134, RZ, PT ;  /* 0x000000ff8600720c */ /* 0x000fe20003f86270 */
[----:B------:R-:W-:Y:S05]  /*13310*/  HMMA.16816.F32.BF16 R128, R172, R186, R128 ;  /* 0x000000baac80723c */ /* 0x000fea0000041880 */
[C---:B------:R-:W-:Y:S01]  /*13320*/  @!P0 IADD3 R135, -R137.reuse, -0x18, RZ ;  /* 0xffffffe889878810 */ /* 0x040fe20007ffe1ff */
[C---:B------:R-:W-:Y:S01]  /*13330*/  VIADD R182, R137.reuse, 0xffffffff ;  /* 0xffffffff89b67836 */ /* 0x040fe20000000000 */
[----:B------:R-:W-:Y:S01]  /*13340*/  PLOP3.LUT P0, PT, PT, PT, UP0, 0x80, 0x0 ;  /* 0x000000000000781c */ /* 0x000fe20003f0f008 */
[C---:B------:R-:W-:Y:S03]  /*13350*/  VIADD R174, R137.reuse, 0x8 ;  /* 0x0000000889ae7836 */ /* 0x040fe60000000000 */
[----:B------:R-:W-:Y:S01]  /*13360*/  I2FP.F32.S32 R132, R132 ;  /* 0x0000008400847245 */ /* 0x000fe20000201400 */
[C---:B------:R-:W-:Y:S01]  /*13370*/  VIADD R173, R137.reuse, 0x7 ;  /* 0x0000000789ad7836 */ /* 0x040fe20000000000 */
[C---:B------:R-:W-:Y:S01]  /*13380*/  @!P5 IADD3 R139, -R137.reuse, -0x28, RZ ;  /* 0xffffffd8898bd810 */ /* 0x040fe20007ffe1ff */
[C---:B------:R-:W-:Y:S01]  /*13390*/  VIADD R180, R137.reuse, 0xfffffff7 ;  /* 0xfffffff789b47836 */ /* 0x040fe20000000000 */
[C---:B------:R-:W-:Y:S01]  /*133a0*/  @!P3 IADD3 R133, -R137.reuse, -0x20, RZ ;  /* 0xffffffe08985b810 */ /* 0x040fe20007ffe1ff */
[C---:B------:R-:W-:Y:S01]  /*133b0*/  VIADD R178, R137.reuse, 0xffffffc0 ;  /* 0xffffffc089b27836 */ /* 0x040fe20000000000 */
[C---:B------:R-:W-:Y:S01]  /*133c0*/  @!P4 IADD3 R134, -R137.reuse, -0x17, RZ ;  /* 0xffffffe98986c810 */ /* 0x040fe20007ffe1ff */
[C---:B------:R-:W-:Y:S01]  /*133d0*/  VIADD R177, R137.reuse, 0xffffffbf ;  /* 0xffffffbf89b17836 */ /* 0x040fe20000000000 */
[----:B------:R-:W-:Y:S01]  /*133e0*/  I2FP.F32.S32 R139, R139 ;  /* 0x0000008b008b7245 */ /* 0x000fe20000201400 */
[C---:B------:R-:W-:Y:S02]  /*133f0*/  VIADD R176, R137.reuse, 0xffffffb8 ;  /* 0xffffffb889b07836 */ /* 0x040fe40000000000 */
[C---:B------:R-:W-:Y:S01]  /*13400*/  FFMA.FTZ R41, R132.reuse, -UR5, R41 ;  /* 0x8000000584297c23 */ /* 0x040fe20008010029 */
[----:B------:R-:W-:Y:S01]  /*13410*/  I2FP.F32.S32 R138, R138 ;  /* 0x0000008a008a7245 */ /* 0x000fe20000201400 */
[----:B------:R-:W-:Y:S02]  /*13420*/  VIADD R179, R137, 0xfffffff0 ;  /* 0xfffffff089b37836 */ /* 0x000fe40000000000 */
[----:B------:R-:W-:Y:S01]  /*13430*/  FFMA.FTZ R47, R132, -UR5, R47 ;  /* 0x80000005842f7c23 */ /* 0x000fe2000801002f */
[----:B------:R-:W-:Y:S01]  /*13440*/  IMAD.U32 R132, RZ, RZ, UR31 ;  /* 0x0000001fff847e24 */ /* 0x000fe2000f8e00ff */
[----:B------:R-:W-:Y:S01]  /*13450*/  I2FP.F32.S32 R133, R133 ;  /* 0x0000008500857245 */ /* 0x000fe20000201400 */
[C---:B------:R-:W-:Y:S01]  /*13460*/  FFMA.FTZ R28, R139.reuse, -UR5, R28 ;  /* 0x800000058b1c7c23 */ /* 0x040fe2000801001c */
[----:B------:R-:W-:Y:S01]  /*13470*/  I2FP.F32.S32 R135, R135 ;  /* 0x0000008700877245 */ /* 0x000fe20000201400 */
[----:B------:R-:W-:Y:S01]  /*13480*/  FFMA.FTZ R42, R139, -UR5, R42 ;  /* 0x800000058b2a7c23 */ /* 0x000fe2000801002a */
[----:B------:R-:W-:Y:S01]  /*13490*/  I2FP.F32.S32 R134, R134 ;  /* 0x0000008600867245 */ /* 0x000fe20000201400 */
[C---:B------:R-:W-:Y:S01]  /*134a0*/  FFMA.FTZ R13, R190.reuse, -UR5, R13 ;  /* 0x80000005be0d7c23 */ /* 0x040fe2000801000d */
[----:B------:R-:W-:Y:S01]  /*134b0*/  VIADD R139, R137, 0xf ;  /* 0x0000000f898b7836 */ /* 0x000fe20000000000 */
[----:B------:R-:W-:Y:S01]  /*134c0*/  LOP3.LUT R217, R231, UR21, R132, 0x96, !PT ;  /* 0x00000015e7d97c12 */ /* 0x000fe2000f8e9684 */
[----:B------:R-:W-:Y:S01]  /*134d0*/  FFMA.FTZ R27, R190, -UR5, R27 ;  /* 0x80000005be1b7c23 */ /* 0x000fe2000801001b */
[----:B------:R-:W-:Y:S01]  /*134e0*/  FFMA.FTZ R24, R189, -UR5, R24 ;  /* 0x80000005bd187c23 */ /* 0x000fe20008010018 */
[----:B------:R-:W-:Y:S02]  /*134f0*/  VIADD R188, R137, 0xffffffef ;  /* 0xffffffef89bc7836 */ /* 0x000fe40000000000 */
[----:B------:R-:W-:Y:S01]  /*13500*/  FFMA.FTZ R30, R189, -UR5, R30 ;  /* 0x80000005bd1e7c23 */ /* 0x000fe2000801001e */
[C---:B------:R-:W-:Y:S01]  /*13510*/  FFMA.FTZ R29, R138.reuse, -UR5, R29 ;  /* 0x800000058a1d7c23 */ /* 0x040fe2000801001d */
[----:B------:R-:W-:Y:S02]  /*13520*/  VIADD R187, R137, 0xffffffb0 ;  /* 0xffffffb089bb7836 */ /* 0x000fe40000000000 */
[----:B------:R-:W-:Y:S01]  /*13530*/  FFMA.FTZ R43, R138, -UR5, R43 ;  /* 0x800000058a2b7c23 */ /* 0x000fe2000801002b */
[----:B------:R-:W-:Y:S01]  /*13540*/  FFMA.FTZ R40, R133, -UR5, R40 ;  /* 0x8000000585287c23 */ /* 0x000fe20008010028 */
[C---:B------:R-:W-:Y:S01]  /*13550*/  IADD3 R172, R137.reuse, 0x10, RZ ;  /* 0x0000001089ac7810 */ /* 0x040fe20007ffe0ff */
[----:B------:R-:W-:Y:S02]  /*13560*/  VIADD R195, R137, 0xffffffe8 ;  /* 0xffffffe889c37836 */ /* 0x000fe40000000000 */
[----:B------:R-:W-:Y:S01]  /*13570*/  FFMA.FTZ R46, R133, -UR5, R46 ;  /* 0x80000005852e7c23 */ /* 0x000fe2000801002e */
[----:B------:R-:W-:Y:S01]  /*13580*/  FFMA.FTZ R44, R135, -UR5, R44 ;  /* 0x80000005872c7c23 */ /* 0x000fe2000801002c */
[C---:B------:R-:W-:Y:S01]  /*13590*/  IADD3 R181, R137.reuse, -0x8, RZ ;  /* 0xfffffff889b57810 */ /* 0x040fe20007ffe0ff */
[----:B------:R-:W-:Y:S02]  /*135a0*/  VIADD R193, R137, 0xffffffe0 ;  /* 0xffffffe089c17836 */ /* 0x000fe40000000000 */
[C---:B------:R-:W-:Y:S01]  /*135b0*/  FFMA.FTZ R45, R134.reuse, -UR5, R45 ;  /* 0x80000005862d7c23 */ /* 0x040fe2000801002d */
[----:B------:R-:W-:Y:S01]  /*135c0*/  FFMA.FTZ R58, R135, -UR5, R58 ;  /* 0x80000005873a7c23 */ /* 0x000fe2000801003a */
[C---:B------:R-:W-:Y:S01]  /*135d0*/  IADD3 R175, R137.reuse, -0x49, RZ ;  /* 0xffffffb789af7810 */ /* 0x040fe20007ffe0ff */
[----:B------:R-:W-:Y:S02]  /*135e0*/  VIADD R192, R137, 0xffffffdf ;  /* 0xffffffdf89c07836 */ /* 0x000fe40000000000 */
[----:B------:R-:W-:Y:S01]  /*135f0*/  FFMA.FTZ R59, R134, -UR5, R59 ;  /* 0x80000005863b7c23 */ /* 0x000fe2000801003b */
[----:B------:R-:W-:Y:S06]  /*13600*/  @P0 BRA `(.L_x_767) ;  /* 0xffffffec00140947 */ /* 0x000fec000383ffff */
.L_x_766:
[----:B------:R-:W-:Y:S01]  /*13610*/  ISETP.GE.AND P2, PT, R172, RZ, PT ;  /* 0x000000ffac00720c */ /* 0x000fe20003f46270 */
[----:B------:R-:W2:Y:S01]  /*13620*/  LDL.64 R240, [R1+0x78] ;  /* 0x0000780001f07983 */ /* 0x000ea20000100a00 */
[----:B------:R-:W-:Y:S01]  /*13630*/  ISETP.GE.AND P0, PT, R139, RZ, PT ;  /* 0x000000ff8b00720c */ /* 0x000fe20003f06270 */
[----:B------:R-:W-:Y:S01]  /*13640*/  UIADD3 UR7, UR30, -0x4ab325aa, URZ ;  /* 0xb54cda561e077890 */ /* 0x000fe2000fffe03f */
        /* <DEDUP_REMOVED lines=8> */
[----:B------:R-:W-:Y:S01]  /*136d0*/  LOP3.LUT R213, R213, 0xfbffffff, RZ, 0xc0, !PT ;  /* 0xfbffffffd5d57812 */ /* 0x000fe200078ec0ff */
[----:B------:R-:W-:Y:S01]  /*136e0*/  STL [R1+0x44c], R202 ;  /* 0x00044cca01007387 */ /* 0x000fe20000100800 */
[C---:B------:R-:W-:Y:S01]  /*136f0*/  @!P2 IADD3 R172, -R137.reuse, -0x10, RZ ;  /* 0xfffffff089aca810 */ /* 0x040fe20007ffe1ff */
[----:B------:R-:W-:Y:S01]  /*13700*/  IMAD.WIDE.U32 R218, R218, -0x326172a9, RZ ;  /* 0xcd9e8d57dada7825 */ /* 0x000fe200078e00ff */
[C---:B------:R-:W-:Y:S01]  /*13710*/  @!P0 IADD3 R139, -R137.reuse, -0xf, RZ ;  /* 0xfffffff1898b8810 */ /* 0x040fe20007ffe1ff */
[----:B------:R-:W-:Y:S01]  /*13720*/  STL [R1+0x328], R212 ;  /* 0x000328d401007387 */ /* 0x000fe20000100800 */
[C---:B------:R-:W-:Y:S01]  /*13730*/  @!P4 IADD3 R174, -R137.reuse, -0x8, RZ ;  /* 0xfffffff889aec810 */ /* 0x040fe20007ffe1ff */
[C---:B------:R-:W-:Y:S01]  /*13740*/  VIADD R197, R137.reuse, 0xffffff98 ;  /* 0xffffff9889c57836 */ /* 0x040fe20000000000 */
[C---:B------:R-:W-:Y:S01]  /*13750*/  @!P3 IADD3 R173, -R137.reuse, -0x7, RZ ;  /* 0xfffffff989adb810 */ /* 0x040fe20007ffe1ff */
[----:B------:R-:W-:Y:S01]  /*13760*/  STL [R1+0x450], R212 ;  /* 0x000450d401007387 */ /* 0x000fe20000100800 */
[C---:B------:R-:W-:Y:S01]  /*13770*/  @!P6 IADD3 R182, -R137.reuse, 0x1, RZ ;  /* 0x0000000189b6e810 */ /* 0x040fe20007ffe1ff */
[C---:B------:R-:W-:Y:S01]  /*13780*/  VIADD R215, R137.reuse, 0xffffff90 ;  /* 0xffffff9089d77836 */ /* 0x040fe20000000000 */
[----:B------:R-:W-:Y:S01]  /*13790*/  ISETP.GE.AND P2, PT, R180, RZ, PT ;  /* 0x000000ffb400720c */ /* 0x000fe20003f46270 */
[----:B------:R-:W-:Y:S01]  /*137a0*/  STL [R1+0x324], R211 ;  /* 0x000324d301007387 */ /* 0x000fe20000100800 */
[----:B------:R-:W-:Y:S01]  /*137b0*/  ISETP.GE.AND P0, PT, R178, RZ, PT ;  /* 0x000000ffb200720c */ /* 0x000fe20003f06270 */
[----:B----4-:R-:W-:Y:S01]  /*137c0*/  VIADD R214, R137, 0xffffff8f ;  /* 0xffffff8f89d67836 */ /* 0x010fe20000000000 */
[----:B------:R-:W-:Y:S01]  /*137d0*/  ISETP.GE.AND P4, PT, R177, RZ, PT ;  /* 0x000000ffb100720c */ /* 0x000fe20003f86270 */
[----:B------:R-:W-:Y:S01]  /*137e0*/  STL [R1+0x320], R210 ;  /* 0x000320d201007387 */ /* 0x000fe20000100800 */
[----:B------:R-:W-:Y:S01]  /*137f0*/  ISETP.GE.AND P3, PT, R176, RZ, PT ;  /* 0x000000ffb000720c */ /* 0x000fe20003f66270 */
[----:B------:R-:W-:Y:S01]  /*13800*/  VIADD R216, R137, 0xffffff87 ;  /* 0xffffff8789d87836 */ /* 0x000fe20000000000 */
[----:B------:R-:W-:Y:S01]  /*13810*/  ISETP.GE.AND P6, PT, R175, RZ, PT ;  /* 0x000000ffaf00720c */ /* 0x000fe20003fc6270 */
[----:B------:R-:W-:Y:S01]  /*13820*/  STL [R1+0x454], R210 ;  /* 0x000454d201007387 */ /* 0x000fe20000100800 */
[----:B------:R-:W-:Y:S01]  /*13830*/  @!P5 IADD3 R181, -R137, 0x8, RZ ;  /* 0x0000000889b5d810 */ /* 0x000fe20007ffe1ff */
[----:B------:R-:W-:Y:S01]  /*13840*/  UIADD3 UR23, UR21, 0x1, URZ ;  /* 0x0000000115177890 */ /* 0x000fe2000fffe03f */
[----:B------:R-:W-:Y:S01]  /*13850*/  ISETP.GE.AND P5, PT, R179, RZ, PT ;  /* 0x000000ffb300720c */ /* 0x000fe20003fa6270 */
[----:B------:R-:W-:Y:S01]  /*13860*/  STL [R1+0x31c], R209 ;  /* 0x00031cd101007387 */ /* 0x000fe20000100800 */
[C---:B------:R-:W-:Y:S01]  /*13870*/  @!P2 IADD3 R180, -R137.reuse, 0x9, RZ ;  /* 0x0000000989b4a810 */ /* 0x040fe20007ffe1ff */
[C---:B------:R-:W-:Y:S01]  /*13880*/  VIADD R138, R137.reuse, 0xffffffd7 ;  /* 0xffffffd7898a7836 */ /* 0x040fe20000000000 */
[C---:B------:R-:W-:Y:S01]  /*13890*/  @!P0 IADD3 R178, -R137.reuse, 0x40, RZ ;  /* 0x0000004089b28810 */ /* 0x040fe20007ffe1ff */
[----:B------:R-:W-:Y:S01]  /*138a0*/  STL [R1+0x318], R208 ;  /* 0x000318d001007387 */ /* 0x000fe20000100800 */
        /* <DEDUP_REMOVED lines=15> */
[----:B------:R1:W-:Y:S01]  /*139a0*/  STL [R1+0x308], R204 ;  /* 0x000308cc01007387 */ /* 0x0003e20000100800 */
[C---:B------:R-:W-:Y:S01]  /*139b0*/  @!P5 IADD3 R179, -R137.reuse, 0x10, RZ ;  /* 0x0000001089b3d810 */ /* 0x040fe20007ffe1ff */
[C---:B------:R-:W-:Y:S01]  /*139c0*/  VIADD R189, R137.reuse, 0xffffffa7 ;  /* 0xffffffa789bd7836 */ /* 0x040fe20000000000 */
        /* <DEDUP_REMOVED lines=9> */
[----:B------:R3:W-:Y:S01]  /*13a60*/  STL [R1+0x458], R200 ;  /* 0x000458c801007387 */ /* 0x0007e20000100800 */
[----:B------:R-:W-:Y:S01]  /*13a70*/  @!P6 IADD3 R193, -R137, 0x20, RZ ;  /* 0x0000002089c1e810 */ /* 0x000fe20007ffe1ff */
[----:B------:R-:W-:Y:S01]  /*13a80*/  IMAD.WIDE.U32 R134, R217, -0x326172a9, RZ ;  /* 0xcd9e8d57d9867825 */ /* 0x000fe200078e00ff */
[----:B------:R-:W-:Y:S02]  /*13a90*/  ISETP.GE.AND P2, PT, R191, RZ, PT ;  /* 0x000000ffbf00720c */ /* 0x000fe40003f46270 */
[----:B------:R-:W-:Y:S01]  /*13aa0*/  ISETP.GE.AND P0, PT, R138, RZ, PT ;  /* 0x000000ff8a00720c */ /* 0x000fe20003f06270 */
[C---:B------:R-:W-:Y:S01]  /*13ab0*/  VIADD R198, R137.reuse, 0xffffff97 ;  /* 0xffffff9789c67836 */ /* 0x040fe20000000000 */
[----:B------:R-:W-:Y:S01]  /*13ac0*/  ISETP.GE.AND P4, PT, R132, RZ, PT ;  /* 0x000000ff8400720c */ /* 0x000fe20003f86270 */
[----:B------:R-:W-:Y:S01]  /*13ad0*/  VIADD R199, R137, 0xffffff88 ;  /* 0xffffff8889c77836 */ /* 0x000fe20000000000 */
[----:B------:R-:W-:Y:S02]  /*13ae0*/  ISETP.GE.AND P3, PT, R133, RZ, PT ;  /* 0x000000ff8500720c */ /* 0x000fe40003f66270 */
[----:B------:R-:W-:Y:S02]  /*13af0*/  ISETP.GE.AND P6, PT, R185, RZ, PT ;  /* 0x000000ffb900720c */ /* 0x000fe40003fc6270 */
[C---:B------:R-:W-:Y:S01]  /*13b00*/  @!P5 IADD3 R192, -R137.reuse, 0x21, RZ ;  /* 0x0000002189c0d810 */ /* 0x040fe20007ffe1ff */
[----:B-1----:R-:W4:Y:S01]  /*13b10*/  LDL.64 R204, [R1+0x98] ;  /* 0x0000980001cc7983 */ /* 0x002f220000100a00 */
[----:B------:R-:W-:Y:S02]  /*13b20*/  ISETP.GE.AND P5, PT, R184, RZ, PT ;  /* 0x000000ffb800720c */ /* 0x000fe40003fa6270 */
[C---:B------:R-:W-:Y:S02]  /*13b30*/  @!P2 IADD3 R191, -R137.reuse, 0x28, RZ ;  /* 0x0000002889bfa810 */ /* 0x040fe40007ffe1ff */
[C---:B------:R-:W-:Y:S02]  /*13b40*/  @!P0 IADD3 R138, -R137.reuse, 0x29, RZ ;  /* 0x00000029898a8810 */ /* 0x040fe40007ffe1ff */
[C---:B------:R-:W-:Y:S02]  /*13b50*/  @!P4 IADD3 R132, -R137.reuse, 0x30, RZ ;  /* 0x000000308984c810 */ /* 0x040fe40007ffe1ff */
[C---:B------:R-:W-:Y:S02]  /*13b60*/  @!P3 IADD3 R133, -R137.reuse, 0x31, RZ ;  /* 0x000000318985b810 */ /* 0x040fe40007ffe1ff */
[----:B------:R-:W-:Y:S01]  /*13b70*/  @!P6 IADD3 R185, -R137, 0x38, RZ ;  /* 0x0000003889b9e810 */ /* 0x000fe20007ffe1ff */
[----:B---3--:R-:W3:Y:S01]  /*13b80*/  LDL.64 R200, [R1+0x70] ;  /* 0x0000700001c87983 */ /* 0x008ee20000100a00 */
[----:B------:R-:W-:Y:S02]  /*13b90*/  ISETP.GE.AND P2, PT, R183, RZ, PT ;  /* 0x000000ffb700720c */ /* 0x000fe40003f46270 */
[----:B------:R-:W-:Y:S02]  /*13ba0*/  ISETP.GE.AND P0, PT, R186, RZ, PT ;  /* 0x000000ffba00720c */ /* 0x000fe40003f06270 */
[----:B------:R-:W-:Y:S02]  /*13bb0*/  ISETP.GE.AND P4, PT, R189, RZ, PT ;  /* 0x000000ffbd00720c */ /* 0x000fe40003f86270 */
[----:B------:R-:W-:Y:S02]  /*13bc0*/  ISETP.GE.AND P3, PT, R190, RZ, PT ;  /* 0x000000ffbe00720c */ /* 0x000fe40003f66270 */
[----:B------:R-:W-:Y:S02]  /*13bd0*/  ISETP.GE.AND P6, PT, R196, RZ, PT ;  /* 0x000000ffc400720c */ /* 0x000fe40003fc6270 */
[----:B------:R-:W-:Y:S02]  /*13be0*/  LOP3.LUT R134, R219, UR22, R134, 0x96, !PT ;  /* 0x00000016db867c12 */ /* 0x000fe4000f8e9686 */
[C---:B------:R-:W-:Y:S02]  /*13bf0*/  @!P5 IADD3 R184, -R137.reuse, 0x39, RZ ;  /* 0x0000003989b8d810 */ /* 0x040fe40007ffe1ff */
[C---:B------:R-:W-:Y:S01]  /*13c00*/  @!P2 IADD3 R183, -R137.reuse, 0x51, RZ ;  /* 0x0000005189b7a810 */ /* 0x040fe20007ffe1ff */
[----:B------:R-:W-:Y:S01]  /*13c10*/  IMAD.WIDE.U32 R222, R134, -0x2daee0ad, RZ ;  /* 0xd2511f5386de7825 */ /* 0x000fe200078e00ff */
[C---:B------:R-:W-:Y:S02]  /*13c20*/  @!P0 IADD3 R186, -R137.reuse, 0x58, RZ ;  /* 0x0000005889ba8810 */ /* 0x040fe40007ffe1ff */
[C---:B------:R-:W-:Y:S02]  /*13c30*/  @!P4 IADD3 R189, -R137.reuse, 0x59, RZ ;  /* 0x0000005989bdc810 */ /* 0x040fe40007ffe1ff */
[C---:B------:R-:W-:Y:S02]  /*13c40*/  @!P3 IADD3 R190, -R137.reuse, 0x60, RZ ;  /* 0x0000006089beb810 */ /* 0x040fe40007ffe1ff */
[----:B------:R-:W-:Y:S02]  /*13c50*/  @!P6 IADD3 R196, -R137, 0x61, RZ ;  /* 0x0000006189c4e810 */ /* 0x000fe40007ffe1ff */
[----:B------:R-:W-:Y:S02]  /*13c60*/  ISETP.GE.AND P5, PT, R197, RZ, PT ;  /* 0x000000ffc500720c */ /* 0x000fe40003fa6270 */
[----:B------:R-:W-:Y:S02]  /*13c70*/  ISETP.GE.AND P2, PT, R198, RZ, PT ;  /* 0x000000ffc600720c */ /* 0x000fe40003f46270 */
[----:B------:R-:W-:Y:S02]  /*13c80*/  ISETP.GE.AND P0, PT, R215, RZ, PT ;  /* 0x000000ffd700720c */ /* 0x000fe40003f06270 */
[----:B------:R-:W-:Y:S02]  /*13c90*/  ISETP.GE.AND P4, PT, R214, RZ, PT ;  /* 0x000000ffd600720c */ /* 0x000fe40003f86270 */
[----:B------:R-:W-:Y:S02]  /*13ca0*/  ISETP.GE.AND P3, PT, R199, RZ, PT ;  /* 0x000000ffc700720c */ /* 0x000fe40003f66270 */
[----:B------:R-:W-:Y:S02]  /*13cb0*/  ISETP.GE.AND P6, PT, R216, RZ, PT ;  /* 0x000000ffd800720c */ /* 0x000fe40003fc6270 */
[----:B------:R-:W-:Y:S02]  /*13cc0*/  I2FP.F32.S32 R172, R172 ;  /* 0x000000ac00ac7245 */ /* 0x000fe40000201400 */
[C---:B------:R-:W-:Y:S02]  /*13cd0*/  @!P5 IADD3 R197, -R137.reuse, 0x68, RZ ;  /* 0x0000006889c5d810 */ /* 0x040fe40007ffe1ff */
[C---:B------:R-:W-:Y:S01]  /*13ce0*/  @!P2 IADD3 R198, -R137.reuse, 0x69, RZ ;  /* 0x0000006989c6a810 */ /* 0x040fe20007ffe1ff */
[C---:B------:R-:W-:Y:S01]  /*13cf0*/  FFMA.FTZ R56, R172.reuse, -UR5, R56 ;  /* 0x80000005ac387c23 */ /* 0x040fe20008010038 */
[C---:B------:R-:W-:Y:S01]  /*13d00*/  @!P0 IADD3 R215, -R137.reuse, 0x70, RZ ;  /* 0x0000007089d78810 */ /* 0x040fe20007ffe1ff */
[----:B------:R-:W-:Y:S01]  /*13d10*/  FFMA.FTZ R62, R172, -UR5, R62 ;  /* 0x80000005ac3e7c23 */ /* 0x000fe2000801003e */
[C---:B------:R-:W-:Y:S02]  /*13d20*/  @!P4 IADD3 R214, -R137.reuse, 0x71, RZ ;  /* 0x0000007189d6c810 */ /* 0x040fe40007ffe1ff */
[C---:B------:R-:W-:Y:S02]  /*13d30*/  @!P3 IADD3 R199, -R137.reuse, 0x78, RZ ;  /* 0x0000007889c7b810 */ /* 0x040fe40007ffe1ff */
[----:B------:R-:W-:Y:S02]  /*13d40*/  @!P6 IADD3 R216, -R137, 0x79, RZ ;  /* 0x0000007989d8e810 */ /* 0x000fe40007ffe1ff */
[----:B------:R-:W-:Y:S02]  /*13d50*/  I2FP.F32.S32 R173, R173 ;  /* 0x000000ad00ad7245 */ /* 0x000fe40000201400 */
[----:B------:R-:W-:Y:S02]  /*13d60*/  IABS R137, R137 ;  /* 0x0000008900897213 */ /* 0x000fe40000000000 */
[----:B------:R-:W-:Y:S01]  /*13d70*/  I2FP.F32.S32 R139, R139 ;  /* 0x0000008b008b7245 */ /* 0x000fe20000201400 */
[C---:B------:R-:W-:Y:S01]  /*13d80*/  FFMA.FTZ R61, R173.reuse, -UR5, R61 ;  /* 0x80000005ad3d7c23 */ /* 0x040fe2000801003d */
[----:B------:R-:W-:Y:S01]  /*13d90*/  I2FP.F32.S32 R137, R137 ;  /* 0x0000008900897245 */ /* 0x000fe20000201400 */
[----:B------:R-:W-:Y:S01]  /*13da0*/  FFMA.FTZ R7, R173, -UR5, R7 ;  /* 0x80000005ad077c23 */ /* 0x000fe20008010007 */
[----:B------:R-:W-:Y:S01]  /*13db0*/  I2FP.F32.S32 R182, R182 ;  /* 0x000000b600b67245 */ /* 0x000fe20000201400 */
[----:B------:R-:W-:Y:S01]  /*13dc0*/  FFMA.FTZ R63, R139, -UR5, R63 ;  /* 0x800000058b3f7c23 */ /* 0x000fe2000801003f */
[----:B------:R-:W-:Y:S01]  /*13dd0*/  I2FP.F32.S32 R181, R181 ;  /* 0x000000b500b57245 */ /* 0x000fe20000201400 */
[----:B------:R-:W-:Y:S01]  /*13de0*/  FFMA.FTZ R72, R137, -UR5, R72 ;  /* 0x8000000589487c23 */ /* 0x000fe20008010048 */
[----:B------:R-:W-:Y:S01]  /*13df0*/  I2FP.F32.S32 R180, R180 ;  /* 0x000000b400b47245 */ /* 0x000fe20000201400 */
[----:B------:R-:W-:Y:S01]  /*13e00*/  FFMA.FTZ R75, R173, -UR5, R75 ;  /* 0x80000005ad4b7c23 */ /* 0x000fe2000801004b */
[----:B------:R-:W-:Y:S01]  /*13e10*/  I2FP.F32.S32 R179, R179 ;  /* 0x000000b300b37245 */ /* 0x000fe20000201400 */
[C---:B------:R-:W-:Y:S01]  /*13e20*/  FFMA.FTZ R16, R181.reuse, -UR5, R16 ;  /* 0x80000005b5107c23 */ /* 0x040fe20008010010 */
[----:B------:R-:W-:Y:S01]  /*13e30*/  I2FP.F32.S32 R188, R188 ;  /* 0x000000bc00bc7245 */ /* 0x000fe20000201400 */
[C---:B------:R-:W-:Y:S01]  /*13e40*/  FFMA.FTZ R22, R181.reuse, -UR5, R22 ;  /* 0x80000005b5167c23 */ /* 0x040fe20008010016 */
        /* <DEDUP_REMOVED lines=32> */
[----:B------:R-:W-:Y:S01]  /*14050*/  @P1 LOP3.LUT R213, R213, 0x4000000, RZ, 0xfc, !PT ;  /* 0x04000000d5d51812 */ /* 0x000fe200078efcff */
[C---:B------:R-:W-:Y:S01]  /*14060*/  FFMA.FTZ R18, R137.reuse, -UR5, R18 ;  /* 0x8000000589127c23 */ /* 0x040fe20008010012 */
[----:B------:R-:W-:Y:S01]  /*14070*/  FFMA.FTZ R78, R137, -UR5, R78 ;  /* 0x80000005894e7c23 */ /* 0x000fe2000801004e */
[----:B------:R-:W-:Y:S01]  /*14080*/  FFMA.FTZ R32, R195, -UR5, R32 ;  /* 0x80000005c3207c23 */ /* 0x000fe20008010020 */
[----:B------:R-:W-:Y:S01]  /*14090*/  LOP3.LUT R213, R213, 0x7fffffff, RZ, 0xc0, !PT ;  /* 0x7fffffffd5d57812 */ /* 0x000fe200078ec0ff */
[----:B------:R-:W-:Y:S01]  /*140a0*/  FFMA.FTZ R33, R194, -UR5, R33 ;  /* 0x80000005c2217c23 */ /* 0x000fe20008010021 */
        /* <DEDUP_REMOVED lines=13> */
[C---:B------:R-:W-:Y:S01]  /*14180*/  FFMA.FTZ R120, R132.reuse, -UR5, R120 ;  /* 0x8000000584787c23 */ /* 0x040fe20008010078 */
        /* <DEDUP_REMOVED lines=37> */
[----:B--2---:R-:W-:Y:S05]  /*143e0*/  LOP3.LUT R135, R135, UR20, R240, 0x96, !PT ;  /* 0x0000001487877c12 */ /* 0x004fea000f8e96f0 */
[----:B------:R-:W-:Y:S05]  /*143f0*/  IMAD.WIDE.U32 R220, R135, -0x2daee0ad, RZ ;  /* 0xd2511f5387dc7825 */ /* 0x000fea00078e00ff */
[----:B------:R-:W-:Y:S02]  /*14400*/  LOP3.LUT R134, R221, UR19, R224, 0x96, !PT ;  /* 0x00000013dd867c12 */ /* 0x000fe4000f8e96e0 */
[----:B------:R-:W-:Y:S03]  /*14410*/  LOP3.LUT R135, R223, UR12, R220, 0x96, !PT ;  /* 0x0000000cdf877c12 */ /* 0x000fe6000f8e96dc */
[----:B------:R-:W-:Y:S04]  /*14420*/  IMAD.WIDE.U32 R220, R134, -0x326172a9, RZ ;  /* 0xcd9e8d5786dc7825 */ /* 0x000fe800078e00ff */
[----:B------:R-:W-:Y:S01]  /*14430*/  IMAD.WIDE.U32 R226, R135, -0x326172a9, RZ ;  /* 0xcd9e8d5787e27825 */ /* 0x000fe200078e00ff */
[----:B------:R-:W-:Y:S03]  /*14440*/  LOP3.LUT R134, R221, UR13, R218, 0x96, !PT ;  /* 0x0000000ddd867c12 */ /* 0x000fe6000f8e96da */
[----:B------:R-:W-:Y:S01]  /*14450*/  IMAD.U32 R135, RZ, RZ, UR31 ;  /* 0x0000001fff877e24 */ /* 0x000fe2000f8e00ff */
[----:B------:R-:W-:Y:S01]  /*14460*/  LOP3.LUT R217, R227, UR11, R220, 0x96, !PT ;  /* 0x0000000be3d97c12 */ /* 0x000fe2000f8e96dc */
[----:B------:R-:W-:Y:S03]  /*14470*/  IMAD.WIDE.U32 R224, R134, -0x2daee0ad, RZ ;  /* 0xd2511f5386e07825 */ /* 0x000fe600078e00ff */
[----:B------:R-:W-:Y:S02]  /*14480*/  LOP3.LUT R135, R231, UR21, R135, 0x96, !PT ;  /* 0x00000015e7877c12 */ /* 0x000fe4000f8e9687 */
[----:B------:R-:W-:Y:S03]  /*14490*/  LOP3.LUT R225, R225, UR10, R222, 0x96, !PT ;  /* 0x0000000ae1e17c12 */ /* 0x000fe6000f8e96de */
[----:B------:R-:W-:Y:S05]  /*144a0*/  IMAD.WIDE.U32 R202, R135, -0x326172a9, RZ ;  /* 0xcd9e8d5787ca7825 */ /* 0x000fea00078e00ff */
[----:B------:R-:W-:Y:S01]  /*144b0*/  STL.64 [R1+0x2b0], R202 ;  /* 0x0002b0ca01007387 */ /* 0x000fe20000100a00 */
[----:B---3--:R-:W-:Y:S01]  /*144c0*/  LOP3.LUT R134, R201, UR6, R230, 0x96, !PT ;  /* 0x00000006c9867c12 */ /* 0x008fe2000f8e96e6 */
[----:B------:R-:W-:Y:S01]  /*144d0*/  UIADD3 UR6, UR31, 0x646e171e, URZ ;  /* 0x646e171e1f067890 */ /* 0x000fe2000fffe03f */
[----:B------:R-:W1:Y:S03]  /*144e0*/  LDC R230, c[0x0][0x2d8] ;  /* 0x0000b600ffe67b82 */ /* 0x000e660000000800 */
[----:B------:R-:W-:Y:S01]  /*144f0*/  IMAD.WIDE.U32 R172, R134, -0x326172a9, RZ ;  /* 0xcd9e8d5786ac7825 */ /* 0x000fe200078e00ff */
[----:B----4-:R-:W-:Y:S04]  /*14500*/  LOP3.LUT R134, R203, UR20, R204, 0x96, !PT ;  /* 0x00000014cb867c12 */ /* 0x010fe8000f8e96cc */
[----:B------:R-:W-:Y:S01]  /*14510*/  LOP3.LUT R137, R173, UR22, R202, 0x96, !PT ;  /* 0x00000016ad897c12 */ /* 0x000fe2000f8e96ca */
[----:B------:R-:W-:Y:S01]  /*14520*/  IMAD.WIDE.U32 R134, R134, -0x2daee0ad, RZ ;  /* 0xd2511f5386867825 */ /* 0x000fe200078e00ff */
[----:B------:R2:W-:Y:S03]  /*14530*/  STL.64 [R1+0x38], R172 ;  /* 0x000038ac01007387 */ /* 0x0005e60000100a00 */
[----:B------:R-:W-:Y:S01]  /*14540*/  IMAD.WIDE.U32 R222, R137, -0x2daee0ad, RZ ;  /* 0xd2511f5389de7825 */ /* 0x000fe200078e00ff */
[----:B------:R-:W-:Y:S02]  /*14550*/  I2FP.F32.S32 R137, R187 ;  /* 0x000000bb00897245 */ /* 0x000fe40000201400 */
[----:B------:R-:W-:Y:S02]  /*14560*/  LOP3.LUT R135, R135, UR19, R200, 0x96, !PT ;  /* 0x0000001387877c12 */ /* 0x000fe4000f8e96c8 */
[----:B------:R-:W-:Y:S01]  /*14570*/  LOP3.LUT R139, R223, UR12, R134, 0x96, !PT ;  /* 0x0000000cdf8b7c12 */ /* 0x000fe2000f8e9686 */
[C---:B------:R-:W-:Y:S01]  /*14580*/  FFMA.FTZ R84, R137.reuse, -UR5, R84 ;  /* 0x8000000589547c23 */ /* 0x040fe20008010054 */
[----:B------:R-:W-:Y:S01]  /*14590*/  FFMA.FTZ R98, R137, -UR5, R98 ;  /* 0x8000000589627c23 */ /* 0x000fe20008010062 */
[----:B------:R-:W-:Y:S01]  /*145a0*/  I2FP.F32.S32 R137, R183 ;  /* 0x000000b700897245 */ /* 0x000fe20000201400 */
[----:B------:R-:W-:Y:S04]  /*145b0*/  IMAD.WIDE.U32 R134, R135, -0x326172a9, RZ ;  /* 0xcd9e8d5787867825 */ /* 0x000fe800078e00ff */
[----:B------:R-:W-:Y:S01]  /*145c0*/  IMAD.WIDE.U32 R220, R139, -0x326172a9, RZ ;  /* 0xcd9e8d578bdc7825 */ /* 0x000fe200078e00ff */
[----:B------:R-:W-:Y:S03]  /*145d0*/  FMNMX.FTZ R139, R4, R3, !PT ;  /* 0x00000003048b7209 */ /* 0x000fe60007810000 */
[----:B------:R-:W-:Y:S01]  /*145e0*/  FFMA.FTZ R99, R137, -UR5, R99 ;  /* 0x8000000589637c23 */ /* 0x000fe20008010063 */
[----:B------:R-:W-:Y:S01]  /*145f0*/  IMAD.WIDE.U32 R182, R217, -0x2daee0ad, RZ ;  /* 0xd2511f53d9b67825 */ /* 0x000fe200078e00ff */
[----:B------:R-:W-:Y:S02]  /*14600*/  FMNMX.FTZ R139, R5, R139, !PT ;  /* 0x0000008b058b7209 */ /* 0x000fe40007810000 */
[----:B------:R-:W-:Y:S01]  /*14610*/  LOP3.LUT R175, R221, UR11, R134, 0x96, !PT ;  /* 0x0000000bddaf7c12 */ /* 0x000fe2000f8e9686 */
[----:B------:R-:W-:Y:S01]  /*14620*/  FFMA.FTZ R85, R137, -UR5, R85 ;  /* 0x8000000589557c23 */ /* 0x000fe20008010055 */
[----:B------:R-:W-:Y:S02]  /*14630*/  FMNMX.FTZ R139, R16, R139, !PT ;  /* 0x0000008b108b7209 */ /* 0x000fe40007810000 */
[----:B------:R-:W-:Y:S01]  /*14640*/  I2FP.F32.S32 R137, R196 ;  /* 0x000000c400897245 */ /* 0x000fe20000201400 */
[----:B------:R-:W-:Y:S01]  /*14650*/  IMAD.WIDE.U32 R200, R175, -0x2daee0ad, RZ ;  /* 0xd2511f53afc87825 */ /* 0x000fe200078e00ff */
[----:B------:R-:W-:Y:S02]  /*14660*/  FMNMX.FTZ R139, R17, R139, !PT ;  /* 0x0000008b118b7209 */ /* 0x000fe40007810000 */
[----:B--2---:R-:W-:Y:S01]  /*14670*/  LOP3.LUT R173, R135, UR13, R172, 0x96, !PT ;  /* 0x0000000d87ad7c12 */ /* 0x004fe2000f8e96ac */
[C---:B------:R-:W-:Y:S01]  /*14680*/  FFMA.FTZ R101, R137.reuse, -UR5, R101 ;  /* 0x8000000589657c23 */ /* 0x040fe20008010065 */
[----:B------:R-:W-:Y:S01]  /*14690*/  FMNMX.FTZ R139, R20, R139, !PT ;  /* 0x0000008b148b7209 */ /* 0x000fe20007810000 */
[----:B------:R-:W-:Y:S01]  /*146a0*/  STL.64 [R1+0x40], R200 ;  /* 0x000040c801007387 */ /* 0x000fe20000100a00 */
[----:B------:R-:W-:Y:S01]  /*146b0*/  I2FP.F32.S32 R135, R186 ;  /* 0x000000ba00877245 */ /* 0x000fe20000201400 */
[----:B------:R-:W-:Y:S01]  /*146c0*/  FFMA.FTZ R115, R137, -UR5, R115 ;  /* 0x8000000589737c23 */ /* 0x000fe20008010073 */
[----:B------:R-:W-:Y:S01]  /*146d0*/  FMNMX.FTZ R139, R21, R139, !PT ;  /* 0x0000008b158b7209 */ /* 0x000fe20007810000 */
[----:B------:R-:W2:Y:S01]  /*146e0*/  LDL.LU R184, [R1+0xa0] ;  /* 0x0000a00001b87983 */ /* 0x000ea20000300800 */
[----:B------:R-:W-:Y:S01]  /*146f0*/  I2FP.F32.S32 R134, R189 ;  /* 0x000000bd00867245 */ /* 0x000fe20000201400 */
[----:B------:R-:W-:Y:S01]  /*14700*/  FFMA.FTZ R96, R135, -UR5, R96 ;  /* 0x8000000587607c23 */ /* 0x000fe20008010060 */
[----:B------:R-:W-:Y:S01]  /*14710*/  FMNMX.FTZ R137, R32, R139, !PT ;  /* 0x0000008b20897209 */ /* 0x000fe20007810000 */
[----:B------:R-:W3:Y:S01]  /*14720*/  LDL.LU R181, [R1+0xa4] ;  /* 0x0000a40001b57983 */ /* 0x000ee20000300800 */
[----:B------:R-:W-:Y:S01]  /*14730*/  I2FP.F32.S32 R172, R138 ;  /* 0x0000008a00ac7245 */ /* 0x000fe20000201400 */
[C---:B------:R-:W-:Y:S01]  /*14740*/  FFMA.FTZ R97, R134.reuse, -UR5, R97 ;  /* 0x8000000586617c23 */ /* 0x040fe20008010061 */
[----:B------:R-:W-:Y:S01]  /*14750*/  FMNMX.FTZ R137, R33, R137, !PT ;  /* 0x0000008921897209 */ /* 0x000fe20007810000 */
[----:B------:R-:W-:Y:S01]  /*14760*/  FFMA.FTZ R102, R135, -UR5, R102 ;  /* 0x8000000587667c23 */ /* 0x000fe20008010066 */
[----:B------:R-:W-:Y:S01]  /*14770*/  I2FP.F32.S32 R135, R197 ;  /* 0x000000c500877245 */ /* 0x000fe20000201400 */
[----:B------:R-:W-:Y:S01]  /*14780*/  FFMA.FTZ R103, R134, -UR5, R103 ;  /* 0x8000000586677c23 */ /* 0x000fe20008010067 */
[----:B------:R-:W-:Y:S01]  /*14790*/  I2FP.F32.S32 R134, R198 ;  /* 0x000000c600867245 */ /* 0x000fe20000201400 */
[----:B------:R-:W-:Y:S01]  /*147a0*/  FFMA.FTZ R55, R172, -UR5, R55 ;  /* 0x80000005ac377c23 */ /* 0x000fe20008010037 */
[----:B------:R-:W-:Y:S01]  /*147b0*/  FMNMX.FTZ R137, R36, R137, !PT ;  /* 0x0000008924897209 */ /* 0x000fe20007810000 */
[C---:B------:R-:W-:Y:S01]  /*147c0*/  FFMA.FTZ R112, R135.reuse, -UR5, R112 ;  /* 0x8000000587707c23 */ /* 0x040fe20008010070 */
[----:B------:R-:W-:Y:S01]  /*147d0*/  I2FP.F32.S32 R138, R190 ;  /* 0x000000be008a7245 */ /* 0x000fe20000201400 */
[----:B------:R-:W-:Y:S01]  /*147e0*/  FFMA.FTZ R118, R135, -UR5, R118 ;  /* 0x8000000587767c23 */ /* 0x000fe20008010076 */
[----:B------:R-:W-:Y:S01]  /*147f0*/  I2FP.F32.S32 R135, R199 ;  /* 0x000000c700877245 */ /* 0x000fe20000201400 */
[C---:B------:R-:W-:Y:S01]  /*14800*/  FFMA.FTZ R113, R134.reuse, -UR5, R113 ;  /* 0x8000000586717c23 */ /* 0x040fe20008010071 */
[----:B------:R-:W-:Y:S01]  /*14810*/  FMNMX.FTZ R137, R37, R137, !PT ;  /* 0x0000008925897209 */ /* 0x000fe20007810000 */
[----:B------:R-:W-:Y:S01]  /*14820*/  FFMA.FTZ R119, R134, -UR5, R119 ;  /* 0x8000000586777c23 */ /* 0x000fe20008010077 */
[----:B------:R-:W-:Y:S01]  /*14830*/  I2FP.F32.S32 R134, R216 ;  /* 0x000000d800867245 */ /* 0x000fe20000201400 */
[----:B------:R-:W-:Y:S01]  /*14840*/  FFMA.FTZ R49, R172, -UR5, R49 ;  /* 0x80000005ac317c23 */ /* 0x000fe20008010031 */
[----:B------:R-:W-:Y:S01]  /*14850*/  FMNMX.FTZ R137, R48, R137, !PT ;  /* 0x0000008930897209 */ /* 0x000fe20007810000 */
[----:B------:R-:W-:Y:S01]  /*14860*/  FFMA.FTZ R128, R135, -UR5, R128 ;  /* 0x8000000587807c23 */ /* 0x000fe20008010080 */
[----:B------:R-:W-:Y:S01]  /*14870*/  FMNMX.FTZ R135, R6, R136, !PT ;  /* 0x0000008806877209 */ /* 0x000fe20007810000 */
[----:B------:R-:W-:Y:S01]  /*14880*/  FFMA.FTZ R129, R134, -UR5, R129 ;  /* 0x8000000586817c23 */ /* 0x000fe20008010081 */
[----:B------:R-:W-:Y:S01]  /*14890*/  FMNMX.FTZ R134, R8, R0, !PT ;  /* 0x0000000008867209 */ /* 0x000fe20007810000 */
[C---:B------:R-:W-:Y:S01]  /*148a0*/  FFMA.FTZ R100, R138.reuse, -UR5, R100 ;  /* 0x800000058a647c23 */ /* 0x040fe20008010064 */
[----:B------:R-:W-:Y:S01]  /*148b0*/  FMNMX.FTZ R139, R49, R137, !PT ;  /* 0x00000089318b7209 */ /* 0x000fe20007810000 */
[----:B------:R-:W-:Y:S01]  /*148c0*/  FFMA.FTZ R114, R138, -UR5, R114 ;  /* 0x800000058a727c23 */ /* 0x000fe20008010072 */
[----:B------:R-:W-:Y:S01]  /*148d0*/  FMNMX.FTZ R138, R10, R2, !PT ;  /* 0x000000020a8a7209 */ /* 0x000fe20007810000 */
[C---:B------:R-:W-:Y:S01]  /*148e0*/  FFMA.FTZ R109, R172.reuse, -UR5, R109 ;  /* 0x80000005ac6d7c23 */ /* 0x040fe2000801006d */
[----:B------:R-:W-:Y:S01]  /*148f0*/  FMNMX.FTZ R137, R7, R135, !PT ;  /* 0x0000008707897209 */ /* 0x000fe20007810000 */
[----:B------:R-:W-:Y:S01]  /*14900*/  FFMA.FTZ R123, R172, -UR5, R123 ;  /* 0x80000005ac7b7c23 */ /* 0x000fe2000801007b */
        /* <DEDUP_REMOVED lines=81> */
[----:B------:R-:W4:Y:S01]  /*14e20*/  SHFL.BFLY PT, R174, R134, 0x2, 0x1f ;  /* 0x0c401f0086ae7f89 */ /* 0x000f2200000e0000 */
        /* <DEDUP_REMOVED lines=16> */
[----:B----4-:R-:W-:Y:S02]  /*14f30*/  FMNMX.FTZ R174, R134, R174, !PT ;  /* 0x000000ae86ae7209 */ /* 0x010fe40007810000 */
        /* <DEDUP_REMOVED lines=8> */
[----:B------:R-:W-:Y:S01]  /*14fc0*/  FMNMX.FTZ R137, R125, R134, !PT ;  /* 0x000000867d897209 */ /* 0x000fe20007810000 */
[----:B------:R-:W-:Y:S01]  /*14fd0*/  IMAD.WIDE.U32 R134, R173, -0x2daee0ad, RZ ;  /* 0xd2511f53ad867825 */ /* 0x000fe200078e00ff */
[----:B------:R-:W-:Y:S01]  /*14fe0*/  FMNMX.FTZ R132, R107, R132, !PT ;  /* 0x000000846b847209 */ /* 0x000fe20007810000 */
[----:B------:R-:W-:Y:S02]  /*14ff0*/  SHFL.BFLY PT, R176, R138, 0x2, 0x1f ;  /* 0x0c401f008ab07f89 */ /* 0x000fe400000e0000 */
[----:B------:R-:W-:Y:S01]  /*15000*/  IMAD.WIDE.U32 R172, R225, -0x326172a9, RZ ;  /* 0xcd9e8d57e1ac7825 */ /* 0x000fe200078e00ff */
[----:B------:R-:W-:Y:S01]  /*15010*/  LOP3.LUT R175, R135, UR10, R222, 0x96, !PT ;  /* 0x0000000a87af7c12 */ /* 0x000fe2000f8e96de */
[----:B------:R-:W2:Y:S01]  /*15020*/  SHFL.BFLY PT, R177, R137, 0x2, 0x1f ;  /* 0x0c401f0089b17f89 */ /* 0x000ea200000e0000 */
[----:B------:R-:W-:Y:S02]  /*15030*/  LOP3.LUT R188, R201, UR8, R134, 0x96, !PT ;  /* 0x00000008c9bc7c12 */ /* 0x000fe4000f8e9686 */
[----:B------:R-:W-:Y:S01]  /*15040*/  FMNMX.FTZ R132, R110, R132, !PT ;  /* 0x000000846e847209 */ /* 0x000fe20007810000 */
[----:B------:R-:W-:Y:S01]  /*15050*/  IMAD.WIDE.U32 R200, R175, -0x326172a9, RZ ;  /* 0xcd9e8d57afc87825 */ /* 0x000fe200078e00ff */
[----:B------:R-:W-:Y:S02]  /*15060*/  LOP3.LUT R178, R173, UR9, R226, 0x96, !PT ;  /* 0x00000009adb27c12 */ /* 0x000fe4000f8e96e2 */
[----:B------:R-:W-:Y:S01]  /*15070*/  FMNMX.FTZ R132, R111, R132, !PT ;  /* 0x000000846f847209 */ /* 0x000fe20007810000 */
[----:B-1----:R-:W-:Y:S01]  /*15080*/  IMAD.SHL.U32 R175, R230, 0x8, RZ ;  /* 0x00000008e6af7824 */ /* 0x002fe200078e00ff */
[----:B----4-:R-:W-:Y:S01]  /*15090*/  FMNMX.FTZ R135, R174, R180, !PT ;  /* 0x000000b4ae877209 */ /* 0x010fe20007810000 */
[----:B------:R-:W-:Y:S01]  /*150a0*/  STL.64 [R1+0x20], R200 ;  /* 0x000020c801007387 */ /* 0x000fe20000100a00 */
[----:B------:R-:W-:Y:S01]  /*150b0*/  FMNMX.FTZ R132, R122, R132, !PT ;  /* 0x000000847a847209 */ /* 0x000fe20007810000 */
[----:B------:R-:W-:Y:S01]  /*150c0*/  IMAD.WIDE.U32 R188, R188, -0x326172a9, RZ ;  /* 0xcd9e8d57bcbc7825 */ /* 0x000fe200078e00ff */
[----:B------:R-:W-:Y:S01]  /*150d0*/  FSETP.NEU.FTZ.AND P0, PT, R135, -INF , PT ;  /* 0xff8000008700780b */ /* 0x000fe20003f1d000 */
[----:B------:R4:W4:Y:S01]  /*150e0*/  LDL.S16 R193, [R1+0xc4] ;  /* 0x0000c40001c17983 */ /* 0x0009220000100600 */
[----:B------:R-:W-:Y:S01]  /*150f0*/  FMNMX.FTZ R132, R123, R132, !PT ;  /* 0x000000847b847209 */ /* 0x000fe20007810000 */
[----:B------:R-:W-:Y:S01]  /*15100*/  FMUL.FTZ R173, R135, UR4 ;  /* 0x0000000487ad7c20 */ /* 0x000fe20008410000 */
[----:B------:R-:W-:Y:S01]  /*15110*/  LOP3.LUT R226, R201, UR9, R220, 0x96, !PT ;  /* 0x00000009c9e27c12 */ /* 0x000fe2000f8e96dc */
[----:B------:R1:W4:Y:S01]  /*15120*/  LDL.S16 R192, [R1+0xc8] ;  /* 0x0000c80001c07983 */ /* 0x0003220000100600 */
[----:B------:R-:W-:Y:S02]  /*15130*/  FMNMX.FTZ R139, R126, R132, !PT ;  /* 0x000000847e8b7209 */ /* 0x000fe40007810000 */
[----:B------:R-:W-:Y:S02]  /*15140*/  FSEL R173, R173, RZ, P0 ;  /* 0x000000ffadad7208 */ /* 0x000fe40000000000 */
[----:B------:R-:W-:Y:S02]  /*15150*/  FMNMX.FTZ R139, R127, R139, !PT ;  /* 0x0000008b7f8b7209 */ /* 0x000fe40007810000 */
[----:B------:R-:W-:Y:S01]  /*15160*/  LOP3.LUT R132, R183, UR8, R224, 0x96, !PT ;  /* 0x00000008b7847c12 */ /* 0x000fe2000f8e96e0 */
[--C-:B------:R-:W-:Y:S01]  /*15170*/  FFMA.FTZ R4, R4, UR4, -R173.reuse ;  /* 0x0000000404047c23 */ /* 0x100fe200080108ad */
[--C-:B------:R-:W-:Y:S01]  /*15180*/  FFMA.FTZ R5, R5, UR4, -R173.reuse ;  /* 0x0000000405057c23 */ /* 0x100fe200080108ad */
[----:B------:R-:W1:Y:S01]  /*15190*/  SHFL.BFLY PT, R179, R139, 0x2, 0x1f ;  /* 0x0c401f008bb37f89 */ /* 0x000e6200000e0000 */
[--C-:B------:R-:W-:Y:S01]  /*151a0*/  FFMA.FTZ R16, R16, UR4, -R173.reuse ;  /* 0x0000000410107c23 */ /* 0x100fe200080108ad */
[----:B------:R3:W-:Y:S01]  /*151b0*/  MUFU.EX2 R194, R4 ;  /* 0x0000000400c27308 */ /* 0x0007e20000000800 */
[----:B------:R-:W-:Y:S04]  /*151c0*/  IMAD.WIDE.U32 R132, R132, -0x326172a9, RZ ;  /* 0xcd9e8d5784847825 */ /* 0x000fe800078e00ff */
[--C-:B------:R-:W-:Y:S01]  /*151d0*/  FFMA.FTZ R221, R36, UR4, -R173.reuse ;  /* 0x0000000424dd7c23 */ /* 0x100fe200080108ad */
[--C-:B------:R-:W-:Y:S01]  /*151e0*/  FFMA.FTZ R220, R37, UR4, -R173.reuse ;  /* 0x0000000425dc7c23 */ /* 0x100fe200080108ad */
[--C-:B------:R-:W-:Y:S01]  /*151f0*/  FFMA.FTZ R223, R49, UR4, -R173.reuse ;  /* 0x0000000431df7c23 */ /* 0x100fe200080108ad */
[----:B------:R-:W-:Y:S01]  /*15200*/  LOP3.LUT R172, R133, UR7, R172, 0x96, !PT ;  /* 0x0000000785ac7c12 */ /* 0x000fe2000f8e96ac */
[--C-:B------:R-:W-:Y:S01]  /*15210*/  FFMA.FTZ R222, R48, UR4, -R173.reuse ;  /* 0x0000000430de7c23 */ /* 0x100fe200080108ad */
[C---:B------:R-:W-:Y:S01]  /*15220*/  LOP3.LUT R198, R132.reuse, 0xffff, RZ, 0xc0, !PT ;  /* 0x0000ffff84c67812 */ /* 0x040fe200078ec0ff */
[----:B------:R3:W3:Y:S01]  /*15230*/  MUFU.EX2 R197, R5 ;  /* 0x0000000500c57308 */ /* 0x0006e20000000800 */
[----:B------:R-:W-:Y:S01]  /*15240*/  LOP3.LUT R134, R132, 0xff, RZ, 0xc0, !PT ;  /* 0x000000ff84867812 */ /* 0x000fe200078ec0ff */
[--C-:B------:R-:W-:Y:S01]  /*15250*/  FFMA.FTZ R17, R17, UR4, -R173.reuse ;  /* 0x0000000411117c23 */ /* 0x100fe200080108ad */
[----:B--2---:R-:W-:Y:S01]  /*15260*/  FMNMX.FTZ R133, R137, R177, !PT ;  /* 0x000000b189857209 */ /* 0x004fe20007810000 */
[--C-:B------:R-:W-:Y:S01]  /*15270*/  FFMA.FTZ R217, R32, UR4, -R173.reuse ;  /* 0x0000000420d97c23 */ /* 0x100fe200080108ad */
[--C-:B------:R-:W-:Y:S01]  /*15280*/  SHF.R.U32.HI R174, RZ, 0x18, R132.reuse ;  /* 0x00000018ffae7819 */ /* 0x100fe20000011684 */
[--C-:B------:R-:W-:Y:S01]  /*15290*/  FFMA.FTZ R216, R33, UR4, -R173.reuse ;  /* 0x0000000421d87c23 */ /* 0x100fe200080108ad */
[----:B------:R-:W-:Y:S01]  /*152a0*/  SHF.R.U32.HI R191, RZ, 0x10, R132 ;  /* 0x00000010ffbf7819 */ /* 0x000fe20000011684 */
[--C-:B------:R-:W-:Y:S01]  /*152b0*/  FFMA.FTZ R203, R128, UR4, -R173.reuse ;  /* 0x0000000480cb7c23 */ /* 0x100fe200080108ad */
[----:B------:R-:W-:Y:S01]  /*152c0*/  ISETP.LE.U32.AND P3, PT, R134, UR15, PT ;  /* 0x0000000f86007c0c */ /* 0x000fe2000bf63070 */
[--C-:B------:R-:W-:Y:S01]  /*152d0*/  FFMA.FTZ R204, R117, UR4, -R173.reuse ;  /* 0x0000000475cc7c23 */ /* 0x100fe200080108ad */
[----:B------:R-:W-:Y:S01]  /*152e0*/  LOP3.LUT R137, R172, 0xff, RZ, 0xc0, !PT ;  /* 0x000000ffac897812 */ /* 0x000fe200078ec0ff */
[----:B------:R-:W-:Y:S01]  /*152f0*/  FFMA.FTZ R20, R20, UR4, -R173 ;  /* 0x0000000414147c23 */ /* 0x000fe200080108ad */
[----:B-1----:R-:W-:Y:S01]  /*15300*/  FMNMX.FTZ R132, R139, R179, !PT ;  /* 0x000000b38b847209 */ /* 0x002fe20007810000 */
[----:B---3--:R-:W-:Y:S01]  /*15310*/  IMAD.MOV.U32 R180, RZ, RZ, R181 ;  /* 0x000000ffffb47224 */ /* 0x008fe200078e00b5 */
[----:B------:R-:W-:Y:S01]  /*15320*/  FMNMX.FTZ R134, R138, R176, !PT ;  /* 0x000000b08a867209 */ /* 0x000fe20007810000 */
[----:B------:R-:W1:Y:S01]  /*15330*/  SHFL.BFLY PT, R139, R133, 0x1, 0x1f ;  /* 0x0c201f00858b7f89 */ /* 0x000e6200000e0000 */
[----:B------:R-:W-:Y:S01]  /*15340*/  ISETP.LE.U32.AND P6, PT, R137, UR15, PT ;  /* 0x0000000f89007c0c */ /* 0x000fe2000bfc3070 */
[----:B------:R-:W-:Y:S01]  /*15350*/  IMAD.MOV.U32 R181, RZ, RZ, R184 ;  /* 0x000000ffffb57224 */ /* 0x000fe200078e00b8 */
[----:B------:R-:W-:Y:S01]  /*15360*/  SHF.R.U32.HI R137, RZ, 0x18, R172 ;  /* 0x00000018ff897819 */ /* 0x000fe200000116ac */
[----:B------:R-:W-:Y:S01]  /*15370*/  MUFU.EX2 R203, R203 ;  /* 0x000000cb00cb7308 */ /* 0x000fe20000000800 */
[----:B------:R-:W-:Y:S01]  /*15380*/  LOP3.LUT R4, R172, 0xffff, RZ, 0xc0, !PT ;  /* 0x0000ffffac047812 */ /* 0x000fe200078ec0ff */
[----:B------:R-:W-:Y:S01]  /*15390*/  IMAD.WIDE.U32 R176, R178, -0x2daee0ad, RZ ;  /* 0xd2511f53b2b07825 */ /* 0x000fe200078e00ff */
[----:B------:R-:W-:Y:S01]  /*153a0*/  ISETP.LE.U32.AND P4, PT, R137, UR15, PT ;  /* 0x0000000f89007c0c */ /* 0x000fe2000bf83070 */
[----:B------:R-:W2:Y:S01]  /*153b0*/  SHFL.BFLY PT, R138, R134, 0x1, 0x1f ;  /* 0x0c201f00868a7f89 */ /* 0x000ea200000e0000 */
[----:B------:R-:W-:Y:S01]  /*153c0*/  SHF.R.U32.HI R4, RZ, 0x8, R4 ;  /* 0x00000008ff047819 */ /* 0x000fe20000011604 */
[C---:B------:R-:W-:Y:S01]  /*153d0*/  IMAD R178, R230.reuse, 0x48, RZ ;  /* 0x00000048e6b27824 */ /* 0x040fe200078e02ff */
[----:B------:R-:W-:Y:S01]  /*153e0*/  LOP3.LUT R179, R177, UR6, R182, 0x96, !PT ;  /* 0x00000006b1b37c12 */ /* 0x000fe2000f8e96b6 */
[----:B------:R-:W-:Y:S01]  /*153f0*/  IMAD R137, R230, 0x38, R175 ;  /* 0x00000038e6897824 */ /* 0x000fe200078e02af */
[----:B------:R-:W-:Y:S01]  /*15400*/  LOP3.LUT R5, R4, 0xffff, RZ, 0xc0, !PT ;  /* 0x0000ffff04057812 */ /* 0x000fe200078ec0ff */
[--C-:B------:R-:W-:Y:S01]  /*15410*/  FFMA.FTZ R21, R21, UR4, -R173.reuse ;  /* 0x0000000415157c23 */ /* 0x100fe200080108ad */
[CC--:B------:R-:W-:Y:S01]  /*15420*/  LEA R184, P0, R178.reuse, R180.reuse, 0x1 ;  /* 0x000000b4b2b87211 */ /* 0x0c0fe200078008ff */
[----:B------:R-:W-:Y:S01]  /*15430*/  VIADD R4, R137, 0x1 ;  /* 0x0000000189047836 */ /* 0x000fe20000000000 */
[-C--:B------:R-:W-:Y:S01]  /*15440*/  LEA R182, P5, R175, R180.reuse, 0x1 ;  /* 0x000000b4afb67211 */ /* 0x080fe200078a08ff */
[--C-:B------:R-:W-:Y:S01]  /*15450*/  FFMA.FTZ R247, R85, UR4, -R173.reuse ;  /* 0x0000000455f77c23 */ /* 0x100fe200080108ad */
[-C--:B------:R-:W-:Y:S01]  /*15460*/  LEA.HI.X.SX32 R185, R178, R181.reuse, 0x1, P0 ;  /* 0x000000b5b2b97211 */ /* 0x080fe200000f0eff */
[----:B------:R3:W-:Y:S01]  /*15470*/  STL [R1+0x460], R184 ;  /* 0x000460b801007387 */ /* 0x0007e20000100800 */
[C---:B------:R-:W-:Y:S01]  /*15480*/  LEA R186, P0, R4.reuse, R180, 0x1 ;  /* 0x000000b404ba7211 */ /* 0x040fe200078008ff */
[--C-:B------:R-:W-:Y:S01]  /*15490*/  FFMA.FTZ R225, R53, UR4, -R173.reuse ;  /* 0x0000000435e17c23 */ /* 0x100fe200080108ad */
[-C--:B------:R-:W-:Y:S01]  /*154a0*/  LEA.HI.X.SX32 R183, R175, R181.reuse, 0x1, P5 ;  /* 0x000000b5afb77211 */ /* 0x080fe200028f0eff */
[----:B------:R3:W-:Y:S01]  /*154b0*/  STL [R1+0x45c], R185 ;  /* 0x00045cb901007387 */ /* 0x0007e20000100800 */
[----:B------:R-:W-:Y:S01]  /*154c0*/  LEA.HI.X.SX32 R187, R4, R181, 0x1, P0 ;  /* 0x000000b504bb7211 */ /* 0x000fe200000f0eff */
[----:B------:R-:W-:Y:S01]  /*154d0*/  MUFU.EX2 R53, R16 ;  /* 0x0000001000357308 */ /* 0x000fe20000000800 */
[----:B-1----:R-:W-:Y:S01]  /*154e0*/  FMNMX.FTZ R133, R133, R139, !PT ;  /* 0x0000008b85857209 */ /* 0x002fe20007810000 */
[----:B------:R1:W-:Y:S01]  /*154f0*/  STL [R1+0x468], R186 ;  /* 0x000468ba01007387 */ /* 0x0003e20000100800 */
[----:B------:R-:W-:Y:S01]  /*15500*/  ISETP.LE.U32.AND P5, PT, R5, UR15, PT ;  /* 0x0000000f05007c0c */ /* 0x000fe2000bfa3070 */
[--C-:B------:R-:W-:Y:S01]  /*15510*/  FFMA.FTZ R228, R65, UR4, -R173.reuse ;  /* 0x0000000441e47c23 */ /* 0x100fe200080108ad */
[----:B------:R-:W-:Y:S01]  /*15520*/  F2FP.BF16.F32.PACK_AB R139, R197, R194 ;  /* 0x000000c2c58b723e */ /* 0x000fe200000010ff */
[----:B------:R1:W-:Y:S01]  /*15530*/  STL [R1+0x464], R187 ;  /* 0x000464bb01007387 */ /* 0x0003e20000100800 */
[----:B--2---:R-:W-:Y:S01]  /*15540*/  FMNMX.FTZ R134, R134, R138, !PT ;  /* 0x0000008a86867209 */ /* 0x004fe20007810000 */
[----:B------:R-:W-:Y:S01]  /*15550*/  FMUL.FTZ R175, R133, UR4 ;  /* 0x0000000485af7c20 */ /* 0x000fe20008410000 */
[----:B------:R-:W-:Y:S01]  /*15560*/  PRMT R138, R139, 0x7632, R138 ;  /* 0x000076328b8a7816 */ /* 0x000fe2000000008a */
[----:B------:R-:W-:Y:S01]  /*15570*/  STL [R1+0x32c], R133 ;  /* 0x00032c8501007387 */ /* 0x000fe20000100800 */
[----:B------:R-:W-:Y:S01]  /*15580*/  SHF.R.U32.HI R4, RZ, 0x10, R172 ;  /* 0x00000010ff047819 */ /* 0x000fe200000116ac */
[----:B------:R-:W-:Y:S01]  /*15590*/  FADD.FTZ R0, -R133, R0 ;  /* 0x0000000085007221 */ /* 0x000fe20000010100 */
[----:B------:R-:W-:Y:S01]  /*155a0*/  PRMT R172, R139, 0x5410, R138 ;  /* 0x000054108bac7816 */ /* 0x000fe2000000008a */
[--C-:B------:R-:W-:Y:S01]  /*155b0*/  FFMA.FTZ R252, R96, UR4, -R173.reuse ;  /* 0x0000000460fc7c23 */ /* 0x100fe200080108ad */
[----:B------:R-:W-:Y:S01]  /*155c0*/  ISETP.LE.U32.AND P2, PT, R174, UR15, PT ;  /* 0x0000000fae007c0c */ /* 0x000fe2000bf43070 */
[----:B------:R-:W-:Y:S01]  /*155d0*/  FMUL.FTZ R0, R0, UR4 ;  /* 0x0000000400007c20 */ /* 0x000fe20008410000 */
[----:B------:R-:W-:Y:S01]  /*155e0*/  FSETP.NEU.FTZ.AND P0, PT, R134, -INF , PT ;  /* 0xff8000008600780b */ /* 0x000fe20003f1d000 */
[----:B------:R-:W2:Y:S01]  /*155f0*/  SHFL.BFLY PT, R174, R132, 0x1, 0x1f ;  /* 0x0c201f0084ae7f89 */ /* 0x000ea200000e0000 */
[----:B------:R-:W-:Y:S01]  /*15600*/  LOP3.LUT R178, R189, UR7, R200, 0x96, !PT ;  /* 0x00000007bdb27c12 */ /* 0x000fe2000f8e96c8 */
[--C-:B---3--:R-:W-:Y:S01]  /*15610*/  FFMA.FTZ R184, R112, UR4, -R173.reuse ;  /* 0x0000000470b87c23 */ /* 0x108fe200080108ad */
[----:B------:R-:W-:Y:S01]  /*15620*/  @P3 LOP3.LUT R213, R213, 0x80000000, RZ, 0xfc, !PT ;  /* 0x80000000d5d53812 */ /* 0x000fe200078efcff */
[----:B------:R-:W3:Y:S01]  /*15630*/  MUFU.EX2 R0, R0 ;  /* 0x0000000000007308 */ /* 0x000ee20000000800 */
[----:B------:R-:W-:Y:S01]  /*15640*/  LOP3.LUT R191, R191, 0xff, RZ, 0xc0, !PT ;  /* 0x000000ffbfbf7812 */ /* 0x000fe200078ec0ff */
[--C-:B------:R-:W-:Y:S01]  /*15650*/  FFMA.FTZ R185, R113, UR4, -R173.reuse ;  /* 0x0000000471b97c23 */ /* 0x100fe200080108ad */
[----:B------:R-:W-:Y:S01]  /*15660*/  LOP3.LUT R213, R213, 0xdfffffff, RZ, 0xc0, !PT ;  /* 0xdfffffffd5d57812 */ /* 0x000fe200078ec0ff */
[--C-:B------:R-:W-:Y:S01]  /*15670*/  FFMA.FTZ R233, R69, UR4, -R173.reuse ;  /* 0x0000000445e97c23 */ /* 0x100fe200080108ad */
[----:B------:R-:W-:Y:S01]  /*15680*/  LOP3.LUT R199, R176, 0xffff, RZ, 0xc0, !PT ;  /* 0x0000ffffb0c77812 */ /* 0x000fe200078ec0ff */
[--C-:B-1----:R-:W-:Y:S01]  /*15690*/  FFMA.FTZ R186, R100, UR4, -R173.reuse ;  /* 0x0000000464ba7c23 */ /* 0x102fe200080108ad */
[----:B------:R-:W-:Y:S03]  /*156a0*/  @P2 LOP3.LUT R213, R213, 0x20000000, RZ, 0xfc, !PT ;  /* 0x20000000d5d52812 */ /* 0x000fe600078efcff */
[----:B------:R1:W1:Y:S01]  /*156b0*/  MUFU.EX2 R177, R17 ;  /* 0x0000001100b17308 */ /* 0x0002620000000800 */
[----:B------:R-:W-:Y:S01]  /*156c0*/  ISETP.LE.U32.AND P2, PT, R191, UR15, PT ;  /* 0x0000000fbf007c0c */ /* 0x000fe2000bf43070 */
[--C-:B------:R-:W-:Y:S01]  /*156d0*/  FFMA.FTZ R187, R101, UR4, -R173.reuse ;  /* 0x0000000465bb7c23 */ /* 0x100fe200080108ad */
[----:B------:R-:W-:Y:S01]  /*156e0*/  LOP3.LUT R213, R213, 0xbfffffff, RZ, 0xc0, !PT ;  /* 0xbfffffffd5d57812 */ /* 0x000fe200078ec0ff */
[--C-:B------:R-:W-:Y:S01]  /*156f0*/  FFMA.FTZ R208, R116, UR4, -R173.reuse ;  /* 0x0000000474d07c23 */ /* 0x100fe200080108ad */
[--C-:B------:R-:W-:Y:S01]  /*15700*/  SHF.R.U32.HI R195, RZ, 0x10, R176.reuse ;  /* 0x00000010ffc37819 */ /* 0x100fe200000116b0 */
[--C-:B------:R-:W-:Y:S01]  /*15710*/  FFMA.FTZ R231, R68, UR4, -R173.reuse ;  /* 0x0000000444e77c23 */ /* 0x100fe200080108ad */
[----:B------:R-:W-:Y:S01]  /*15720*/  SHF.R.U32.HI R214, RZ, 0x18, R176 ;  /* 0x00000018ffd67819 */ /* 0x000fe200000116b0 */
[----:B------:R-:W-:Y:S01]  /*15730*/  FFMA.FTZ R224, R52, UR4, -R173 ;  /* 0x0000000434e07c23 */ /* 0x000fe200080108ad */
[----:B------:R-:W-:Y:S01]  /*15740*/  LOP3.LUT R190, R178, 0xff, RZ, 0xc0, !PT ;  /* 0x000000ffb2be7812 */ /* 0x000fe200078ec0ff */
[C---:B---3--:R-:W-:Y:S01]  /*15750*/  FMUL.FTZ R16, R0.reuse, R148 ;  /* 0x0000009400107220 */ /* 0x048fe20000410000 */
[----:B------:R-:W-:Y:S01]  /*15760*/  LOP3.LUT R48, R179, 0xff, RZ, 0xc0, !PT ;  /* 0x000000ffb3307812 */ /* 0x000fe200078ec0ff */
[----:B------:R-:W-:Y:S01]  /*15770*/  FMUL.FTZ R36, R0, R140 ;  /* 0x0000008c00247220 */ /* 0x000fe20000410000 */
[----:B--2---:R-:W-:Y:S01]  /*15780*/  FMNMX.FTZ R132, R132, R174, !PT ;  /* 0x000000ae84847209 */ /* 0x004fe20007810000 */
[----:B------:R-:W-:Y:S01]  /*15790*/  FMUL.FTZ R174, R134, UR4 ;  /* 0x0000000486ae7c20 */ /* 0x000fe20008410000 */
[----:B------:R-:W-:Y:S01]  /*157a0*/  @P2 LOP3.LUT R213, R213, 0x40000000, RZ, 0xfc, !PT ;  /* 0x40000000d5d52812 */ /* 0x000fe200078efcff */
[----:B------:R-:W-:Y:S01]  /*157b0*/  FMUL.FTZ R32, R0, R144 ;  /* 0x0000009000207220 */ /* 0x000fe20000410000 */
[----:B------:R-:W-:Y:S01]  /*157c0*/  ISETP.LE.U32.AND P3, PT, R190, UR15, PT ;  /* 0x0000000fbe007c0c */ /* 0x000fe2000bf63070 */
[----:B-1----:R-:W-:Y:S01]  /*157d0*/  FMUL.FTZ R17, R0, R149 ;  /* 0x0000009500117220 */ /* 0x002fe20000410000 */
[----:B------:R-:W-:Y:S01]  /*157e0*/  FSEL R174, R174, RZ, P0 ;  /* 0x000000ffaeae7208 */ /* 0x000fe20000000000 */
[C---:B------:R-:W-:Y:S01]  /*157f0*/  FMUL.FTZ R33, R0.reuse, R145 ;  /* 0x0000009100217220 */ /* 0x040fe20000410000 */
[----:B------:R-:W-:Y:S01]  /*15800*/  FSETP.NEU.FTZ.AND P0, PT, R133, -INF , PT ;  /* 0xff8000008500780b */ /* 0x000fe20003f1d000 */
[----:B------:R-:W-:Y:S01]  /*15810*/  FMUL.FTZ R37, R0, R141 ;  /* 0x0000008d00257220 */ /* 0x000fe20000410000 */
[----:B------:R-:W-:Y:S01]  /*15820*/  LOP3.LUT R213, R213, 0xefffffff, RZ, 0xc0, !PT ;  /* 0xefffffffd5d57812 */ /* 0x000fe200078ec0ff */
[--C-:B------:R-:W-:Y:S01]  /*15830*/  FFMA.FTZ R6, R6, UR4, -R174.reuse ;  /* 0x0000000406067c23 */ /* 0x100fe200080108ae */
[----:B------:R-:W-:Y:S01]  /*15840*/  FSEL R175, R175, RZ, P0 ;  /* 0x000000ffafaf7208 */ /* 0x000fe20000000000 */
[C---:B------:R-:W-:Y:S01]  /*15850*/  FMUL.FTZ R137, R132.reuse, UR4 ;  /* 0x0000000484897c20 */ /* 0x040fe20008410000 */
[----:B------:R-:W-:Y:S01]  /*15860*/  FSETP.NEU.FTZ.AND P0, PT, R132, -INF , PT ;  /* 0xff8000008400780b */ /* 0x000fe20003f1d000 */
[----:B------:R-:W-:Y:S01]  /*15870*/  MUFU.EX2 R196, R6 ;  /* 0x0000000600c47308 */ /* 0x000fe20000000800 */
[----:B------:R-:W-:Y:S01]  /*15880*/  F2FP.BF16.F32.PACK_AB R112, R177, R53 ;  /* 0x00000035b170723e */ /* 0x000fe200000010ff */
[--C-:B------:R-:W-:Y:S01]  /*15890*/  FFMA.FTZ R8, R8, UR4, -R175.reuse ;  /* 0x0000000408087c23 */ /* 0x100fe200080108af */
[----:B------:R-:W-:Y:S01]  /*158a0*/  FSEL R137, R137, RZ, P0 ;  /* 0x000000ff89897208 */ /* 0x000fe20000000000 */
[----:B------:R-:W-:Y:S01]  /*158b0*/  FFMA.FTZ R9, R9, UR4, -R175 ;  /* 0x0000000409097c23 */ /* 0x000fe200080108af */
[----:B------:R-:W-:Y:S01]  /*158c0*/  PRMT R101, R112, 0x7632, R101 ;  /* 0x0000763270657816 */ /* 0x000fe20000000065 */
[--C-:B------:R-:W-:Y:S01]  /*158d0*/  FFMA.FTZ R7, R7, UR4, -R174.reuse ;  /* 0x0000000407077c23 */ /* 0x100fe200080108ae */
[--C-:B------:R-:W-:Y:S03]  /*158e0*/  FFMA.FTZ R19, R19, UR4, -R174.reuse ;  /* 0x0000000413137c23 */ /* 0x100fe600080108ae */
[----:B------:R1:W-:Y:S01]  /*158f0*/  MUFU.EX2 R250, R9 ;  /* 0x0000000900fa7308 */ /* 0x0003e20000000800 */
[--C-:B------:R-:W-:Y:S01]  /*15900*/  FFMA.FTZ R10, R10, UR4, -R137.reuse ;  /* 0x000000040a0a7c23 */ /* 0x100fe20008010889 */
[--C-:B------:R-:W-:Y:S01]  /*15910*/  FFMA.FTZ R18, R18, UR4, -R174.reuse ;  /* 0x0000000412127c23 */ /* 0x100fe200080108ae */
[----:B------:R-:W-:Y:S01]  /*15920*/  FFMA.FTZ R11, R11, UR4, -R137 ;  /* 0x000000040b0b7c23 */ /* 0x000fe20008010889 */
[--C-:B------:R-:W-:Y:S01]  /*15930*/  FFMA.FTZ R227, R64, UR4, -R173.reuse ;  /* 0x0000000440e37c23 */ /* 0x100fe200080108ad */
[--C-:B------:R-:W-:Y:S01]  /*15940*/  FFMA.FTZ R238, R80, UR4, -R173.reuse ;  /* 0x0000000450ee7c23 */ /* 0x100fe200080108ad */
[--C-:B------:R-:W-:Y:S01]  /*15950*/  FFMA.FTZ R239, R81, UR4, -R173.reuse ;  /* 0x0000000451ef7c23 */ /* 0x100fe200080108ad */
[----:B------:R-:W-:Y:S03]  /*15960*/  FFMA.FTZ R245, R84, UR4, -R173 ;  /* 0x0000000454f57c23 */ /* 0x000fe600080108ad */
        /* <DEDUP_REMOVED lines=9> */
[----:B-1----:R-:W-:Y:S01]  /*15a00*/  FMUL.FTZ R9, R0, R153 ;  /* 0x0000009900097220 */ /* 0x002fe20000410000 */
[----:B------:R-:W-:Y:S01]  /*15a10*/  FFMA.FTZ R153, R50, UR4, -R174 ;  /* 0x0000000432997c23 */ /* 0x000fe200080108ae */
[--C-:B------:R-:W-:Y:S01]  /*15a20*/  FFMA.FTZ R12, R12, UR4, -R175.reuse ;  /* 0x000000040c0c7c23 */ /* 0x100fe200080108af */
[--C-:B------:R-:W-:Y:S01]  /*15a30*/  FFMA.FTZ R13, R13, UR4, -R175.reuse ;  /* 0x000000040d0d7c23 */ /* 0x100fe200080108af */
[----:B------:R-:W-:Y:S02]  /*15a40*/  IMAD.MOV.U32 R148, RZ, RZ, R240 ;  /* 0x000000ffff947224 */ /* 0x000fe400078e00f0 */
[----:B------:R-:W-:Y:S01]  /*15a50*/  FFMA.FTZ R234, R89, UR4, -R175 ;  /* 0x0000000459ea7c23 */ /* 0x000fe200080108af */
[----:B------:R-:W-:Y:S02]  /*15a60*/  IMAD.MOV.U32 R149, RZ, RZ, R241 ;  /* 0x000000ffff957224 */ /* 0x000fe400078e00f1 */
[----:B------:R1:W2:Y:S01]  /*15a70*/  MUFU.EX2 R65, R18 ;  /* 0x0000001200417308 */ /* 0x0002a20000000800 */
[----:B------:R-:W-:Y:S01]  /*15a80*/  FFMA.FTZ R212, R108, UR4, -R175 ;  /* 0x000000046cd47c23 */ /* 0x000fe200080108af */
[--C-:B------:R-:W-:Y:S01]  /*15a90*/  FFMA.FTZ R14, R14, UR4, -R137.reuse ;  /* 0x000000040e0e7c23 */ /* 0x100fe20008010889 */
[--C-:B------:R-:W-:Y:S01]  /*15aa0*/  FFMA.FTZ R108, R75, UR4, -R137.reuse ;  /* 0x000000044b6c7c23 */ /* 0x100fe20008010889 */
[--C-:B------:R-:W-:Y:S01]  /*15ab0*/  FFMA.FTZ R141, R126, UR4, -R137.reuse ;  /* 0x000000047e8d7c23 */ /* 0x100fe20008010889 */
[--C-:B------:R-:W-:Y:S01]  /*15ac0*/  FFMA.FTZ R99, R62, UR4, -R137.reuse ;  /* 0x000000043e637c23 */ /* 0x100fe20008010889 */
[----:B------:R-:W-:Y:S01]  /*15ad0*/  FFMA.FTZ R103, R63, UR4, -R137 ;  /* 0x000000043f677c23 */ /* 0x000fe20008010889 */
[--C-:B------:R-:W-:Y:S03]  /*15ae0*/  FFMA.FTZ R29, R29, UR4, -R175.reuse ;  /* 0x000000041d1d7c23 */ /* 0x100fe600080108af */
[----:B------:R-:W3:Y:S01]  /*15af0*/  MUFU.EX2 R242, R11 ;  /* 0x0000000b00f27308 */ /* 0x000ee20000000800 */
[--C-:B------:R-:W-:Y:S01]  /*15b00*/  FFMA.FTZ R102, R56, UR4, -R175.reuse ;  /* 0x0000000438667c23 */ /* 0x100fe200080108af */
[--C-:B------:R-:W-:Y:S01]  /*15b10*/  FFMA.FTZ R240, R92, UR4, -R175.reuse ;  /* 0x000000045cf07c23 */ /* 0x100fe200080108af */
[--C-:B------:R-:W-:Y:S01]  /*15b20*/  FFMA.FTZ R241, R93, UR4, -R175.reuse ;  /* 0x000000045df17c23 */ /* 0x100fe200080108af */
[--C-:B------:R-:W-:Y:S01]  /*15b30*/  FFMA.FTZ R246, R104, UR4, -R175.reuse ;  /* 0x0000000468f67c23 */ /* 0x100fe200080108af */
[----:B------:R-:W-:Y:S01]  /*15b40*/  FFMA.FTZ R248, R105, UR4, -R175 ;  /* 0x0000000469f87c23 */ /* 0x000fe200080108af */
[--C-:B------:R-:W-:Y:S01]  /*15b50*/  FFMA.FTZ R15, R15, UR4, -R137.reuse ;  /* 0x000000040f0f7c23 */ /* 0x100fe20008010889 */
[--C-:B------:R-:W-:Y:S03]  /*15b60*/  FFMA.FTZ R26, R26, UR4, -R137.reuse ;  /* 0x000000041a1a7c23 */ /* 0x100fe60008010889 */
[----:B------:R-:W-:Y:S01]  /*15b70*/  MUFU.EX2 R235, R13 ;  /* 0x0000000d00eb7308 */ /* 0x000fe20000000800 */
[----:B-1----:R-:W-:Y:S01]  /*15b80*/  SHF.R.U32.HI R18, RZ, 0x8, R198 ;  /* 0x00000008ff127819 */ /* 0x002fe200000116c6 */
[----:B------:R-:W-:Y:S01]  /*15b90*/  FFMA.FTZ R198, R71, UR4, -R174 ;  /* 0x0000000447c67c23 */ /* 0x000fe200080108ae */
[----:B--2---:R-:W-:Y:S01]  /*15ba0*/  F2FP.BF16.F32.PACK_AB R113, R140, R65 ;  /* 0x000000418c71723e */ /* 0x004fe200000010ff */
[--C-:B------:R-:W-:Y:S01]  /*15bb0*/  FFMA.FTZ R31, R31, UR4, -R137.reuse ;  /* 0x000000041f1f7c23 */ /* 0x100fe20008010889 */
[--C-:B------:R-:W-:Y:S01]  /*15bc0*/  FFMA.FTZ R42, R42, UR4, -R137.reuse ;  /* 0x000000042a2a7c23 */ /* 0x100fe20008010889 */
[--C-:B------:R-:W-:Y:S01]  /*15bd0*/  FFMA.FTZ R43, R43, UR4, -R137.reuse ;  /* 0x000000042b2b7c23 */ /* 0x100fe20008010889 */
[----:B------:R-:W-:Y:S03]  /*15be0*/  PRMT R116, R113, 0x7632, R116 ;  /* 0x0000763271747816 */ /* 0x000fe60000000074 */
[----:B------:R-:W1:Y:S01]  /*15bf0*/  MUFU.EX2 R71, R12 ;  /* 0x0000000c00477308 */ /* 0x000e620000000800 */
[----:B---3--:R-:W-:Y:S01]  /*15c00*/  F2FP.BF16.F32.PACK_AB R96, R242, R19 ;  /* 0x00000013f260723e */ /* 0x008fe200000010ff */
[--C-:B------:R-:W-:Y:S01]  /*15c10*/  FFMA.FTZ R86, R58, UR4, -R137.reuse ;  /* 0x000000043a567c23 */ /* 0x100fe20008010889 */
[--C-:B------:R-:W-:Y:S01]  /*15c20*/  FFMA.FTZ R87, R59, UR4, -R137.reuse ;  /* 0x000000043b577c23 */ /* 0x100fe20008010889 */
[----:B------:R-:W-:Y:S06]  /*15c30*/  FFMA.FTZ R104, R74, UR4, -R137 ;  /* 0x000000044a687c23 */ /* 0x000fec0008010889 */
[----:B------:R-:W-:Y:S10]  /*15c40*/  MUFU.EX2 R50, R21 ;  /* 0x0000001500327308 */ /* 0x000ff40000000800 */
[----:B------:R-:W-:Y:S01]  /*15c50*/  MUFU.EX2 R126, R87 ;  /* 0x00000057007e7308 */ /* 0x000fe20000000800 */
[----:B-1----:R-:W-:Y:S04]  /*15c60*/  F2FP.BF16.F32.PACK_AB R85, R235, R71 ;  /* 0x00000047eb55723e */ /* 0x002fe800000010ff */
[C---:B------:R-:W-:Y:S05]  /*15c70*/  PRMT R84, R85.reuse, 0x7632, R84 ;  /* 0x0000763255547816 */ /* 0x040fea0000000054 */
[----:B------:R-:W-:Y:S01]  /*15c80*/  MUFU.EX2 R62, R144 ;  /* 0x00000090003e7308 */ /* 0x000fe20000000800 */
[----:B------:R-:W-:Y:S09]  /*15c90*/  PRMT R98, R85, 0x5410, R84 ;  /* 0x0000541055627816 */ /* 0x000ff20000000054 */
[----:B------:R-:W-:Y:S01]  /*15ca0*/  MUFU.EX2 R105, R224 ;  /* 0x000000e000697308 */ /* 0x000fe20000000800 */
[----:B----4-:R-:W-:Y:S02]  /*15cb0*/  @!P6 HFMA2.BF16_V2 R193, -RZ.H0_H0, RZ.H0_H0, -R139.H0_H0 ;  /* 0x200000ffffc1e231 */ /* 0x010fe4000034098b */
[----:B------:R-:W-:Y:S03]  /*15cc0*/  @!P5 HFMA2.BF16_V2 R192, -RZ.H0_H0, RZ.H0_H0, -R138.H0_H0 ;  /* 0x200000ffffc0d231 */ /* 0x000fe6000034098a */
[----:B------:R-:W-:Y:S01]  /*15cd0*/  PRMT R133, R193, 0x7610, R133 ;  /* 0x00007610c1857816 */ /* 0x000fe20000000085 */
[----:B------:R1:W-:Y:S03]  /*15ce0*/  @!P6 STL.S16 [R1+0xc4], R193 ;  /* 0x0000c4c10100e387 */ /* 0x0003e60000100600 */
[----:B------:R-:W-:Y:S01]  /*15cf0*/  @!P6 PRMT R139, R133, 0x5410, RZ ;  /* 0x00005410858be816 */ /* 0x000fe200000000ff */
[----:B------:R2:W-:Y:S01]  /*15d00*/  STL [R1+0x46c], R172 ;  /* 0x00046cac01007387 */ /* 0x0005e20000100800 */
[----:B------:R-:W-:Y:S03]  /*15d10*/  PRMT R6, R192, 0x7610, R6 ;  /* 0x00007610c0067816 */ /* 0x000fe60000000006 */
[----:B------:R3:W-:Y:S01]  /*15d20*/  @!P5 STL.S16 [R1+0xc8], R192 ;  /* 0x0000c8c00100d387 */ /* 0x0007e20000100600 */
[----:B------:R-:W-:Y:S02]  /*15d30*/  @!P5 PRMT R138, R6, 0x5410, RZ ;  /* 0x00005410068ad816 */ /* 0x000fe400000000ff */
[----:B------:R-:W-:Y:S01]  /*15d40*/  LOP3.LUT R6, R178, 0xffff, RZ, 0xc0, !PT ;  /* 0x0000ffffb2067812 */ /* 0x000fe200078ec0ff */
[----:B------:R4:W4:Y:S03]  /*15d50*/  LDL.S16 R211, [R1+0x138] ;  /* 0x0001380001d37983 */ /* 0x0009260000100600 */
[----:B------:R-:W-:Y:S01]  /*15d60*/  SHF.R.U32.HI R10, RZ, 0x8, R6 ;  /* 0x00000008ff0a7819 */ /* 0x000fe20000011606 */
[----:B------:R4:W4:Y:S01]  /*15d70*/  LDL.S16 R210, [R1+0x134] ;  /* 0x0001340001d27983 */ /* 0x0009220000100600 */
[----:B------:R-:W-:Y:S03]  /*15d80*/  LOP3.LUT R6, R18, 0xffff, RZ, 0xc0, !PT ;  /* 0x0000ffff12067812 */ /* 0x000fe600078ec0ff */
[----:B------:R4:W4:Y:S01]  /*15d90*/  LDL.S16 R209, [R1+0x120] ;  /* 0x0001200001d17983 */ /* 0x0009220000100600 */
[----:B------:R-:W-:Y:S03]  /*15da0*/  ISETP.LE.U32.AND P2, PT, R6, UR15, PT ;  /* 0x0000000f06007c0c */ /* 0x000fe6000bf43070 */
[----:B------:R4:W4:Y:S01]  /*15db0*/  LDL.S16 R207, [R1+0x11c] ;  /* 0x00011c0001cf7983 */ /* 0x0009220000100600 */
[----:B-1----:R-:W-:Y:S02]  /*15dc0*/  LOP3.LUT R193, R4, 0xff, RZ, 0xc0, !PT ;  /* 0x000000ff04c17812 */ /* 0x002fe400078ec0ff */
[----:B------:R1:W1:Y:S01]  /*15dd0*/  MUFU.EX2 R4, R8 ;  /* 0x0000000800047308 */ /* 0x0002620000000800 */
[----:B------:R4:W4:Y:S01]  /*15de0*/  LDL.S16 R206, [R1+0x118] ;  /* 0x0001180001ce7983 */ /* 0x0009220000100600 */
[----:B--2---:R-:W-:Y:S01]  /*15df0*/  FFMA.FTZ R172, R97, UR4, -R173 ;  /* 0x0000000461ac7c23 */ /* 0x004fe200080108ad */
[----:B------:R-:W-:Y:S01]  /*15e00*/  PRMT R97, R96, 0x7632, R97 ;  /* 0x0000763260617816 */ /* 0x000fe20000000061 */
[----:B------:R-:W-:Y:S01]  /*15e10*/  FFMA.FTZ R173, R129, UR4, -R173 ;  /* 0x0000000481ad7c23 */ /* 0x000fe200080108ad */
[----:B------:R-:W-:Y:S01]  /*15e20*/  PRMT R129, R112, 0x5410, R101 ;  /* 0x0000541070817816 */ /* 0x000fe20000000065 */
[----:B------:R2:W2:Y:S01]  /*15e30*/  LDL.S16 R205, [R1+0x130] ;  /* 0x0001300001cd7983 */ /* 0x0004a20000100600 */
[----:B---3--:R-:W-:Y:S03]  /*15e40*/  LOP3.LUT R192, R176, 0xff, RZ, 0xc0, !PT ;  /* 0x000000ffb0c07812 */ /* 0x008fe600078ec0ff */
[----:B------:R3:W3:Y:S01]  /*15e50*/  MUFU.EX2 R176, R7 ;  /* 0x0000000700b07308 */ /* 0x0006e20000000800 */
[----:B------:R2:W2:Y:S01]  /*15e60*/  LDL.S16 R202, [R1+0x12c] ;  /* 0x00012c0001ca7983 */ /* 0x0004a20000100600 */
[----:B------:R-:W-:Y:S01]  /*15e70*/  ISETP.LE.U32.AND P1, PT, R192, UR15, PT ;  /* 0x0000000fc0007c0c */ /* 0x000fe2000bf23070 */
[----:B------:R-:W-:Y:S02]  /*15e80*/  FFMA.FTZ R192, R66, UR4, -R174 ;  /* 0x0000000442c07c23 */ /* 0x000fe400080108ae */
[----:B------:R2:W2:Y:S01]  /*15e90*/  LDL.S16 R201, [R1+0x128] ;  /* 0x0001280001c97983 */ /* 0x0004a20000100600 */
[C---:B-1----:R-:W-:Y:S01]  /*15ea0*/  FMUL.FTZ R8, R0.reuse, R152 ;  /* 0x0000009800087220 */ /* 0x042fe20000410000 */
[----:B------:R-:W-:Y:S02]  /*15eb0*/  SHF.R.U32.HI R152, RZ, 0x18, R179 ;  /* 0x00000018ff987819 */ /* 0x000fe400000116b3 */
[----:B------:R1:W2:Y:S01]  /*15ec0*/  LDL.S16 R200, [R1+0x124] ;  /* 0x0001240001c87983 */ /* 0x0002a20000100600 */
[----:B------:R-:W-:Y:S01]  /*15ed0*/  FFMA.FTZ R215, R0, R229, R4 ;  /* 0x000000e500d77223 */ /* 0x000fe20000010004 */
[----:B------:R-:W-:Y:S01]  /*15ee0*/  F2FP.BF16.F32.PACK_AB R0, R250, R4 ;  /* 0x00000004fa00723e */ /* 0x000fe200000010ff */
[----:B------:R-:W-:Y:S01]  /*15ef0*/  FFMA.FTZ R229, R82, UR4, -R174 ;  /* 0x0000000452e57c23 */ /* 0x000fe200080108ae */
[----:B------:R1:W2:Y:S02]  /*15f00*/  LDL.S16 R133, [R1+0x144] ;  /* 0x0001440001857983 */ /* 0x0002a40000100600 */
[----:B------:R-:W-:Y:S02]  /*15f10*/  @P1 LOP3.LUT R213, R213, 0x10000000, RZ, 0xfc, !PT ;  /* 0x10000000d5d51812 */ /* 0x000fe400078efcff */
[----:B------:R-:W-:Y:S01]  /*15f20*/  ISETP.LE.U32.AND P1, PT, R193, UR15, PT ;  /* 0x0000000fc1007c0c */ /* 0x000fe2000bf23070 */
[----:B------:R-:W-:Y:S01]  /*15f30*/  STL.64 [R1+0x438], R8 ;  /* 0x0004380801007387 */ /* 0x000fe20000100a00 */
[----:B---3--:R-:W-:Y:S01]  /*15f40*/  SHF.R.U32.HI R7, RZ, 0x10, R178 ;  /* 0x00000010ff077819 */ /* 0x008fe200000116b2 */
[----:B------:R-:W-:Y:S01]  /*15f50*/  FFMA.FTZ R193, R67, UR4, -R174 ;  /* 0x0000000443c17c23 */ /* 0x000fe200080108ae */
[----:B------:R-:W-:Y:S01]  /*15f60*/  F2FP.BF16.F32.PACK_AB R5, R176, R196 ;  /* 0x000000c4b005723e */ /* 0x000fe200000010ff */
[----:B------:R-:W-:Y:S01]  /*15f70*/  STL [R1+0x38c], R16 ;  /* 0x00038c1001007387 */ /* 0x000fe20000100800 */
[----:B------:R-:W-:Y:S01]  /*15f80*/  LOP3.LUT R7, R7, 0xff, RZ, 0xc0, !PT ;  /* 0x000000ff07077812 */ /* 0x000fe200078ec0ff */
[----:B------:R-:W-:Y:S01]  /*15f90*/  FFMA.FTZ R67, R44, UR4, -R175 ;  /* 0x000000042c437c23 */ /* 0x000fe200080108af */
[----:B------:R-:W-:Y:S01]  /*15fa0*/  PRMT R4, R5, 0x7632, R4 ;  /* 0x0000763205047816 */ /* 0x000fe20000000004 */
[----:B------:R-:W-:Y:S01]  /*15fb0*/  STL [R1+0x390], R17 ;  /* 0x0003901101007387 */ /* 0x000fe20000100800 */
[----:B------:R-:W-:Y:S01]  /*15fc0*/  ISETP.LE.U32.AND P5, PT, R7, UR15, PT ;  /* 0x0000000f07007c0c */ /* 0x000fe2000bfa3070 */
[----:B------:R-:W-:Y:S01]  /*15fd0*/  MUFU.EX2 R44, R217 ;  /* 0x000000d9002c7308 */ /* 0x000fe20000000800 */
[----:B------:R-:W-:Y:S01]  /*15fe0*/  LOP3.LUT R7, R10, 0xffff, RZ, 0xc0, !PT ;  /* 0x0000ffff0a077812 */ /* 0x000fe200078ec0ff */
[----:B------:R-:W-:Y:S01]  /*15ff0*/  STL [R1+0x388], R32 ;  /* 0x0003882001007387 */ /* 0x000fe20000100800 */
[----:B------:R-:W-:Y:S02]  /*16000*/  PRMT R100, R0, 0x7632, R100 ;  /* 0x0000763200647816 */ /* 0x000fe40000000064 */
[----:B------:R-:W-:Y:S01]  /*16010*/  ISETP.LE.U32.AND P6, PT, R7, UR15, PT ;  /* 0x0000000f07007c0c */ /* 0x000fe2000bfc3070 */
[----:B------:R-:W-:Y:S01]  /*16020*/  STL [R1+0x394], R33 ;  /* 0x0003942101007387 */ /* 0x000fe20000100800 */
[----:B------:R-:W-:Y:S02]  /*16030*/  PRMT R117, R5, 0x5410, R4 ;  /* 0x0000541005757816 */ /* 0x000fe40000000004 */
[----:B------:R-:W-:Y:S01]  /*16040*/  SHF.R.U32.HI R178, RZ, 0x18, R178 ;  /* 0x00000018ffb27819 */ /* 0x000fe200000116b2 */
[----:B------:R-:W-:Y:S01]  /*16050*/  STL [R1+0x398], R36 ;  /* 0x0003982401007387 */ /* 0x000fe20000100800 */
[----:B------:R-:W-:Y:S02]  /*16060*/  SHF.R.U32.HI R10, RZ, 0x10, R179 ;  /* 0x00000010ff0a7819 */ /* 0x000fe400000116b3 */
[----:B------:R-:W-:Y:S01]  /*16070*/  ISETP.LE.U32.AND P0, PT, R178, UR15, PT ;  /* 0x0000000fb2007c0c */ /* 0x000fe2000bf03070 */
[----:B------:R-:W-:Y:S01]  /*16080*/  STL [R1+0x39c], R37 ;  /* 0x00039c2501007387 */ /* 0x000fe20000100800 */
[----:B------:R-:W-:Y:S01]  /*16090*/  LOP3.LUT R179, R179, 0xffff, RZ, 0xc0, !PT ;  /* 0x0000ffffb3b37812 */ /* 0x000fe200078ec0ff */
[----:B------:R-:W-:Y:S01]  /*160a0*/  FFMA.FTZ R178, R51, UR4, -R174 ;  /* 0x0000000433b27c23 */ /* 0x000fe200080108ae */
[----:B------:R-:W-:Y:S01]  /*160b0*/  LOP3.LUT R145, R10, 0xff, RZ, 0xc0, !PT ;  /* 0x000000ff0a917812 */ /* 0x000fe200078ec0ff */
[----:B------:R3:W-:Y:S04]  /*160c0*/  STG.E.U16 desc[UR24][R180.64], R139 ;  /* 0x0000008bb4007986 */ /* 0x0007e8000c101518 */
[----:B------:R1:W-:Y:S01]  /*160d0*/  STG.E.U16 desc[UR24][R180.64+0x2], R138 ;  /* 0x0000028ab4007986 */ /* 0x0003e2000c101518 */
[----:B---3--:R-:W-:Y:S02]  /*160e0*/  PRMT R139, R96, 0x5410, R97 ;  /* 0x00005410608b7816 */ /* 0x008fe40000000061 */
[----:B-1----:R-:W-:Y:S01]  /*160f0*/  PRMT R138, R0, 0x5410, R100 ;  /* 0x00005410008a7816 */ /* 0x002fe20000000064 */
[----:B----4-:R-:W-:Y:S02]  /*16100*/  @!P1 HFMA2.BF16_V2 R211, -RZ.H0_H0, RZ.H0_H0, -R5.H0_H0 ;  /* 0x200000ffffd39231 */ /* 0x010fe40000340905 */
[----:B------:R-:W-:Y:S03]  /*16110*/  @!P4 HFMA2.BF16_V2 R210, -RZ.H0_H0, RZ.H0_H0, -R4.H0_H0 ;  /* 0x200000ffffd2c231 */ /* 0x000fe60000340904 */
[----:B------:R-:W-:Y:S01]  /*16120*/  PRMT R128, R211, 0x7610, R128 ;  /* 0x00007610d3807816 */ /* 0x000fe20000000080 */
[----:B------:R-:W-:Y:S01]  /*16130*/  @!P1 STL.S16 [R1+0x138], R211 ;  /* 0x000138d301009387 */ /* 0x000fe20000100600 */
[----:B------:R-:W-:Y:S01]  /*16140*/  @!P3 HFMA2.BF16_V2 R209, -RZ.H0_H0, RZ.H0_H0, -R0.H0_H0 ;  /* 0x200000ffffd1b231 */ /* 0x000fe20000340900 */
        /* <DEDUP_REMOVED lines=9> */
[----:B------:R-:W-:Y:S01]  /*161e0*/  @!P6 STL.S16 [R1+0x11c], R207 ;  /* 0x00011ccf0100e387 */ /* 0x000fe20000100600 */
[----:B------:R-:W-:Y:S01]  /*161f0*/  PRMT R68, R209, 0x7610, R68 ;  /* 0x00007610d1447816 */ /* 0x000fe20000000044 */
[----:B------:R-:W-:Y:S01]  /*16200*/  FFMA.FTZ R69, R38, UR4, -R174 ;  /* 0x0000000426457c23 */ /* 0x000fe200080108ae */
[----:B------:R-:W-:Y:S01]  /*16210*/  PRMT R64, R207, 0x7610, R64 ;  /* 0x00007610cf407816 */ /* 0x000fe20000000040 */
[----:B------:R-:W-:Y:S01]  /*16220*/  @!P5 STL.S16 [R1+0x118], R206 ;  /* 0x000118ce0100d387 */ /* 0x000fe20000100600 */
[----:B------:R-:W-:Y:S01]  /*16230*/  PRMT R52, R206, 0x7610, R52 ;  /* 0x00007610ce347816 */ /* 0x000fe20000000034 */
[----:B------:R-:W-:Y:S01]  /*16240*/  MUFU.EX2 R75, R69 ;  /* 0x00000045004b7308 */ /* 0x000fe20000000800 */
[----:B------:R-:W-:Y:S01]  /*16250*/  @!P6 PRMT R100, R64, 0x5410, RZ ;  /* 0x000054104064e816 */ /* 0x000fe200000000ff */
[----:B--2---:R-:W-:Y:S01]  /*16260*/  @!P2 HFMA2.BF16_V2 R202, -RZ.H0_H0, RZ.H0_H0, -R101.H0_H0 ;  /* 0x200000ffffcaa231 */ /* 0x004fe20000340965 */
[----:B------:R-:W-:Y:S01]  /*16270*/  @!P5 PRMT R96, R52, 0x5410, RZ ;  /* 0x000054103460d816 */ /* 0x000fe200000000ff */
[----:B------:R-:W-:Y:S01]  /*16280*/  @!P3 HFMA2.BF16_V2 R205, -RZ.H0_H0, RZ.H0_H0, -R112.H0_H0 ;  /* 0x200000ffffcdb231 */ /* 0x000fe20000340970 */
[----:B------:R-:W-:Y:S01]  /*16290*/  PRMT R128, R113, 0x5410, R116 ;  /* 0x0000541071807816 */ /* 0x000fe20000000074 */
[----:B------:R-:W-:Y:S01]  /*162a0*/  STG.E.U16 desc[UR24][R182.64], R5 ;  /* 0x00000005b6007986 */ /* 0x000fe2000c101518 */
[----:B------:R-:W-:Y:S01]  /*162b0*/  @!P4 PRMT R0, R68, 0x5410, RZ ;  /* 0x000054104400c816 */ /* 0x000fe200000000ff */
[--C-:B------:R-:W-:Y:S01]  /*162c0*/  FFMA.FTZ R52, R23, UR4, -R174.reuse ;  /* 0x0000000417347c23 */ /* 0x100fe200080108ae */
[----:B------:R-:W-:Y:S01]  /*162d0*/  ISETP.LE.U32.AND P4, PT, R6, UR15, PT ;  /* 0x0000000f06007c0c */ /* 0x000fe2000bf83070 */
[----:B------:R-:W-:Y:S01]  /*162e0*/  @!P3 STL.S16 [R1+0x130], R205 ;  /* 0x000130cd0100b387 */ /* 0x000fe20000100600 */
[----:B------:R-:W-:Y:S01]  /*162f0*/  PRMT R11, R202, 0x7610, R11 ;  /* 0x00007610ca0b7816 */ /* 0x000fe2000000000b */
[----:B-1----:R-:W-:Y:S01]  /*16300*/  FFMA.FTZ R210, R115, UR4, -R174 ;  /* 0x0000000473d27c23 */ /* 0x002fe200080108ae */
[----:B------:R-:W-:Y:S01]  /*16310*/  PRMT R18, R205, 0x7610, R18 ;  /* 0x00007610cd127816 */ /* 0x000fe20000000012 */
[----:B------:R1:W-:Y:S01]  /*16320*/  @!P2 STL.S16 [R1+0x12c], R202 ;  /* 0x00012cca0100a387 */ /* 0x0003e20000100600 */
[----:B------:R-:W-:Y:S01]  /*16330*/  LOP3.LUT P2, RZ, R213, 0x40000000, RZ, 0xc0, !PT ;  /* 0x40000000d5ff7812 */ /* 0x000fe2000784c0ff */
[----:B------:R-:W-:Y:S01]  /*16340*/  @!P0 HFMA2.BF16_V2 R133, -RZ.H0_H0, RZ.H0_H0, -R97.H0_H0 ;  /* 0x200000ffff858231 */ /* 0x000fe20000340961 */
[----:B------:R-:W-:Y:S01]  /*16350*/  @!P3 PRMT R112, R18, 0x5410, RZ ;  /* 0x000054101270b816 */ /* 0x000fe200000000ff */
[----:B------:R2:W-:Y:S01]  /*16360*/  STG.E.U16 desc[UR24][R182.64+0x2], R4 ;  /* 0x00000204b6007986 */ /* 0x0005e2000c101518 */
[----:B------:R-:W-:Y:S01]  /*16370*/  ISETP.LE.U32.AND P6, PT, R48, UR15, PT ;  /* 0x0000000f30007c0c */ /* 0x000fe2000bfc3070 */
[--C-:B------:R-:W-:Y:S01]  /*16380*/  FFMA.FTZ R64, R34, UR4, -R174.reuse ;  /* 0x0000000422407c23 */ /* 0x100fe200080108ae */
[----:B------:R-:W-:Y:S01]  /*16390*/  PRMT R49, R133, 0x7610, R49 ;  /* 0x0000761085317816 */ /* 0x000fe20000000031 */
[--C-:B------:R-:W-:Y:S01]  /*163a0*/  FFMA.FTZ R68, R35, UR4, -R174.reuse ;  /* 0x0000000423447c23 */ /* 0x100fe200080108ae */
[----:B------:R-:W-:Y:S01]  /*163b0*/  @!P4 PRMT R101, R11, 0x5410, RZ ;  /* 0x000054100b65c816 */ /* 0x000fe200000000ff */
[--C-:B------:R-:W-:Y:S01]  /*163c0*/  FFMA.FTZ R190, R54, UR4, -R174.reuse ;  /* 0x0000000436be7c23 */ /* 0x100fe200080108ae */
[----:B------:R-:W-:Y:S01]  /*163d0*/  @!P0 PRMT R97, R49, 0x5410, RZ ;  /* 0x0000541031618816 */ /* 0x000fe200000000ff */
[--C-:B------:R-:W-:Y:S01]  /*163e0*/  FFMA.FTZ R49, R22, UR4, -R174.reuse ;  /* 0x0000000416317c23 */ /* 0x100fe200080108ae */
[----:B------:R-:W-:Y:S01]  /*163f0*/  ISETP.LE.U32.AND P4, PT, R191, UR15, PT ;  /* 0x0000000fbf007c0c */ /* 0x000fe2000bf83070 */
[----:B------:R-:W-:Y:S01]  /*16400*/  @!P2 HFMA2.BF16_V2 R201, -RZ.H0_H0, RZ.H0_H0, -R113.H0_H0 ;  /* 0x200000ffffc9a231 */ /* 0x000fe20000340971 */
[----:B------:R-:W-:Y:S01]  /*16410*/  LOP3.LUT P1, RZ, R213, 0x10000000, RZ, 0xc0, !PT ;  /* 0x10000000d5ff7812 */ /* 0x000fe2000782c0ff */
[--C-:B------:R-:W-:Y:S01]  /*16420*/  FFMA.FTZ R191, R55, UR4, -R174.reuse ;  /* 0x0000000437bf7c23 */ /* 0x100fe200080108ae */
[----:B---3--:R-:W-:Y:S01]  /*16430*/  FFMA.FTZ R209, R119, UR4, -R174 ;  /* 0x0000000477d17c23 */ /* 0x008fe200080108ae */
[--C-:B------:R-:W-:Y:S01]  /*16440*/  FFMA.FTZ R119, R72, UR4, -R175.reuse ;  /* 0x0000000448777c23 */ /* 0x100fe200080108af */
[----:B------:R-:W-:Y:S01]  /*16450*/  PRMT R10, R201, 0x7610, R10 ;  /* 0x00007610c90a7816 */ /* 0x000fe2000000000a */
[----:B------:R3:W-:Y:S01]  /*16460*/  @!P2 STL.S16 [R1+0x128], R201 ;  /* 0x000128c90100a387 */ /* 0x0007e20000100600 */
[C---:B------:R-:W-:Y:S01]  /*16470*/  LOP3.LUT P2, RZ, R213.reuse, 0x20000000, RZ, 0xc0, !PT ;  /* 0x20000000d5ff7812 */ /* 0x040fe2000784c0ff */
[--C-:B------:R-:W-:Y:S01]  /*16480*/  FFMA.FTZ R22, R28, UR4, -R175.reuse ;  /* 0x000000041c167c23 */ /* 0x100fe200080108af */
[----:B------:R-:W-:Y:S01]  /*16490*/  LOP3.LUT R213, R213, 0xf7ffffff, RZ, 0xc0, !PT ;  /* 0xf7ffffffd5d57812 */ /* 0x000fe200078ec0ff */
[----:B------:R-:W-:Y:S01]  /*164a0*/  MUFU.EX2 R209, R209 ;  /* 0x000000d100d17308 */ /* 0x000fe20000000800 */
[----:B-1----:R-:W-:Y:S01]  /*164b0*/  FFMA.FTZ R202, R118, UR4, -R174 ;  /* 0x0000000476ca7c23 */ /* 0x002fe200080108ae */
[----:B------:R-:W-:Y:S01]  /*164c0*/  @!P4 PRMT R113, R10, 0x5410, RZ ;  /* 0x000054100a71c816 */ /* 0x000fe200000000ff */
[--C-:B------:R-:W-:Y:S01]  /*164d0*/  FFMA.FTZ R23, R40, UR4, -R175.reuse ;  /* 0x0000000428177c23 */ /* 0x100fe200080108af */
[--C-:B------:R-:W-:Y:S01]  /*164e0*/  FFMA.FTZ R54, R41, UR4, -R175.reuse ;  /* 0x0000000429367c23 */ /* 0x100fe200080108af */
[--C-:B------:R-:W-:Y:S01]  /*164f0*/  FFMA.FTZ R115, R60, UR4, -R175.reuse ;  /* 0x000000043c737c23 */ /* 0x100fe200080108af */
[----:B------:R-:W-:Y:S01]  /*16500*/  FFMA.FTZ R118, R61, UR4, -R175 ;  /* 0x000000043d767c23 */ /* 0x000fe200080108af */
[----:B--2---:R-:W-:Y:S04]  /*16510*/  IMAD.WIDE R4, R230, 0x70, R182 ;  /* 0x00000070e6047825 */ /* 0x004fe800078e02b6 */
[----:B------:R-:W-:Y:S01]  /*16520*/  FFMA.FTZ R230, R83, UR4, -R174 ;  /* 0x0000000453e67c23 */ /* 0x000fe200080108ae */
[----:B------:R-:W-:Y:S01]  /*16530*/  MUFU.EX2 R61, R14 ;  /* 0x0000000e003d7308 */ /* 0x000fe20000000800 */
[----:B------:R-:W-:Y:S02]  /*16540*/  @!P2 HFMA2.BF16_V2 R200, -RZ.H0_H0, RZ.H0_H0, -R116.H0_H0 ;  /* 0x200000ffffc8a231 */ /* 0x000fe40000340974 */
[----:B------:R-:W-:Y:S01]  /*16550*/  FFMA.FTZ R60, R47, UR4, -R137 ;  /* 0x000000042f3c7c23 */ /* 0x000fe20008010889 */
[----:B------:R1:W-:Y:S01]  /*16560*/  STG.E.U16 desc[UR24][R4.64], R0 ;  /* 0x0000000004007986 */ /* 0x0003e2000c101518 */
[--C-:B------:R-:W-:Y:S01]  /*16570*/  FFMA.FTZ R211, R109, UR4, -R175.reuse ;  /* 0x000000046dd37c23 */ /* 0x100fe200080108af */
[----:B------:R-:W-:Y:S01]  /*16580*/  FFMA.FTZ R207, R121, UR4, -R175 ;  /* 0x0000000479cf7c23 */ /* 0x000fe200080108af */
[----:B------:R-:W-:Y:S01]  /*16590*/  PRMT R7, R200, 0x7610, R7 ;  /* 0x00007610c8077816 */ /* 0x000fe20000000007 */
[----:B------:R2:W-:Y:S02]  /*165a0*/  @!P2 STL.S16 [R1+0x124], R200 ;  /* 0x000124c80100a387 */ /* 0x0005e40000100600 */
[----:B------:R-:W4:Y:S01]  /*165b0*/  MUFU.EX2 R41, R20 ;  /* 0x0000001400297308 */ /* 0x000f220000000800 */
[----:B------:R-:W-:Y:S01]  /*165c0*/  FFMA.FTZ R109, R78, UR4, -R137 ;  /* 0x000000044e6d7c23 */ /* 0x000fe20008010889 */
[----:B------:R-:W-:Y:S01]  /*165d0*/  @!P2 PRMT R116, R7, 0x5410, RZ ;  /* 0x000054100774a816 */ /* 0x000fe200000000ff */
[----:B------:R2:W-:Y:S01]  /*165e0*/  @!P0 STL.S16 [R1+0x144], R133 ;  /* 0x0001448501008387 */ /* 0x0005e20000100600 */
[--C-:B---3--:R-:W-:Y:S01]  /*165f0*/  FFMA.FTZ R201, R120, UR4, -R175.reuse ;  /* 0x0000000478c97c23 */ /* 0x108fe200080108af */
[----:B------:R-:W-:Y:S01]  /*16600*/  FFMA.FTZ R7, R24, UR4, -R175 ;  /* 0x0000000418077c23 */ /* 0x000fe200080108af */
[--C-:B------:R-:W-:Y:S01]  /*16610*/  FFMA.FTZ R206, R122, UR4, -R137.reuse ;  /* 0x000000047ace7c23 */ /* 0x100fe20008010889 */
[----:B------:R3:W3:Y:S03]  /*16620*/  LDL.S16 R6, [R1+0x114] ;  /* 0x0001140001067983 */ /* 0x0006e60000100600 */
[----:B------:R-:W-:Y:S01]  /*16630*/  MUFU.EX2 R207, R207 ;  /* 0x000000cf00cf7308 */ /* 0x000fe20000000800 */
[----:B------:R-:W-:Y:S01]  /*16640*/  FFMA.FTZ R205, R123, UR4, -R137 ;  /* 0x000000047bcd7c23 */ /* 0x000fe20008010889 */
[----:B------:R-:W-:Y:S02]  /*16650*/  IMAD.MOV.U32 R120, RZ, RZ, R148 ;  /* 0x000000ffff787224 */ /* 0x000fe400078e0094 */
[----:B------:R-:W-:Y:S02]  /*16660*/  IMAD.MOV.U32 R121, RZ, RZ, R149 ;  /* 0x000000ffff797224 */ /* 0x000fe400078e0095 */
[----:B------:R-:W-:Y:S04]  /*16670*/  IMAD.WIDE.U32 R148, R226, -0x2daee0ad, RZ ;  /* 0xd2511f53e2947825 */ /* 0x000fe800078e00ff */
[----:B------:R-:W-:Y:S01]  /*16680*/  MUFU.EX2 R205, R205 ;  /* 0x000000cd00cd7308 */ /* 0x000fe20000000800 */
[----:B----4-:R-:W-:Y:S01]  /*16690*/  F2FP.BF16.F32.PACK_AB R82, R50, R41 ;  /* 0x000000293252723e */ /* 0x010fe200000010ff */
[----:B------:R-:W-:Y:S03]  /*166a0*/  IMAD.MOV.U32 R217, RZ, RZ, R121 ;  /* 0x000000ffffd97224 */ /* 0x000fe600078e0079 */
[----:B------:R-:W-:Y:S01]  /*166b0*/  PRMT R83, R82, 0x7632, R83 ;  /* 0x0000763252537816 */ /* 0x000fe20000000053 */
[----:B-1----:R4:W4:Y:S01]  /*166c0*/  LDL.S16 R4, [R1+0x110] ;  /* 0x0001100001047983 */ /* 0x0029220000100600 */
[----:B------:R-:W-:Y:S01]  /*166d0*/  LOP3.LUT R0, R195, 0xff, RZ, 0xc0, !PT ;  /* 0x000000ffc3007812 */ /* 0x000fe200078ec0ff */
[--C-:B--2---:R-:W-:Y:S01]  /*166e0*/  FFMA.FTZ R200, R114, UR4, -R174.reuse ;  /* 0x0000000472c87c23 */ /* 0x104fe200080108ae */
[----:B------:R-:W-:Y:S01]  /*166f0*/  PRMT R92, R82, 0x5410, R83 ;  /* 0x00005410525c7816 */ /* 0x000fe20000000053 */
[--C-:B------:R-:W-:Y:S01]  /*16700*/  FFMA.FTZ R195, R70, UR4, -R174.reuse ;  /* 0x0000000446c37c23 */ /* 0x100fe200080108ae */
[----:B------:R-:W-:Y:S01]  /*16710*/  ISETP.LE.U32.AND P0, PT, R0, UR15, PT ;  /* 0x0000000f00007c0c */ /* 0x000fe2000bf03070 */
[--C-:B------:R-:W-:Y:S01]  /*16720*/  FFMA.FTZ R0, R130, UR4, -R174.reuse ;  /* 0x0000000482007c23 */ /* 0x100fe200080108ae */
[----:B------:R-:W-:Y:S01]  /*16730*/  FFMA.FTZ R174, R131, UR4, -R174 ;  /* 0x0000000483ae7c23 */ /* 0x000fe200080108ae */
[--C-:B------:R-:W-:Y:S01]  /*16740*/  FFMA.FTZ R133, R124, UR4, -R175.reuse ;  /* 0x000000047c857c23 */ /* 0x100fe200080108af */
[--C-:B------:R-:W-:Y:S01]  /*16750*/  FFMA.FTZ R130, R73, UR4, -R175.reuse ;  /* 0x0000000449827c23 */ /* 0x100fe200080108af */
[--C-:B------:R-:W-:Y:S01]  /*16760*/  FFMA.FTZ R131, R76, UR4, -R175.reuse ;  /* 0x000000044c837c23 */ /* 0x100fe200080108af */
[--C-:B------:R-:W-:Y:S01]  /*16770*/  FFMA.FTZ R70, R45, UR4, -R175.reuse ;  /* 0x000000042d467c23 */ /* 0x100fe200080108af */
[----:B------:R-:W-:Y:S01]  /*16780*/  STL [R1+0x330], R174 ;  /* 0x000330ae01007387 */ /* 0x000fe20000100800 */
[----:B------:R-:W-:Y:S01]  /*16790*/  FFMA.FTZ R114, R57, UR4, -R175 ;  /* 0x0000000439727c23 */ /* 0x000fe200080108af */
[----:B------:R-:W-:Y:S02]  /*167a0*/  MUFU.EX2 R45, R64 ;  /* 0x00000040002d7308 */ /* 0x000fe40000000800 */
[----:B------:R1:W-:Y:S04]  /*167b0*/  STL [R1+0xa8], R0 ;  /* 0x0000a80001007387 */ /* 0x0003e80000100800 */
[----:B------:R-:W-:Y:S04]  /*167c0*/  STL [R1+0x334], R132 ;  /* 0x0003348401007387 */ /* 0x000fe80000100800 */
[----:B------:R-:W-:Y:S10]  /*167d0*/  MUFU.EX2 R64, R22 ;  /* 0x0000001600407308 */ /* 0x000ff40000000800 */
[----:B------:R-:W-:Y:S10]  /*167e0*/  MUFU.EX2 R28, R49 ;  /* 0x00000031001c7308 */ /* 0x000ff40000000800 */
[----:B------:R-:W-:Y:S01]  /*167f0*/  MUFU.EX2 R49, R7 ;  /* 0x0000000700317308 */ /* 0x000fe20000000800 */
[----:B-1----:R-:W-:Y:S01]  /*16800*/  FADD.FTZ R0, -R132, R2 ;  /* 0x0000000284007221 */ /* 0x002fe20000010100 */
[----:B------:R-:W-:Y:S03]  /*16810*/  LOP3.LUT R2, R188, 0xff, RZ, 0xc0, !PT ;  /* 0x000000ffbc027812 */ /* 0x000fe600078ec0ff */
[----:B------:R-:W-:Y:S01]  /*16820*/  FMUL.FTZ R0, R0, UR4 ;  /* 0x0000000400007c20 */ /* 0x000fe20008410000 */
[----:B------:R-:W-:Y:S04]  /*16830*/  ISETP.LE.U32.AND P2, PT, R2, UR15, PT ;  /* 0x0000000f02007c0c */ /* 0x000fe8000bf43070 */
[----:B------:R-:W-:Y:S01]  /*16840*/  MUFU.EX2 R124, R60 ;  /* 0x0000003c007c7308 */ /* 0x000fe20000000800 */
[----:B------:R-:W-:Y:S01]  /*16850*/  SHF.R.U32.HI R2, RZ, 0x8, R179 ;  /* 0x00000008ff027819 */ /* 0x000fe200000116b3 */
[----:B------:R-:W-:Y:S03]  /*16860*/  FFMA.FTZ R179, R77, UR4, -R175 ;  /* 0x000000044db37c23 */ /* 0x000fe600080108af */
[----:B------:R-:W-:Y:S05]  /*16870*/  LOP3.LUT R2, R2, 0xffff, RZ, 0xc0, !PT ;  /* 0x0000ffff02027812 */ /* 0x000fea00078ec0ff */
[----:B------:R-:W-:Y:S01]  /*16880*/  MUFU.EX2 R73, R221 ;  /* 0x000000dd00497308 */ /* 0x000fe20000000800 */
[----:B------:R-:W-:Y:S02]  /*16890*/  ISETP.LE.U32.AND P4, PT, R2, UR15, PT ;  /* 0x0000000f02007c0c */ /* 0x000fe4000bf83070 */
[----:B------:R-:W-:Y:S04]  /*168a0*/  LOP3.LUT R2, R188, 0xffff, RZ, 0xc0, !PT ;  /* 0x0000ffffbc027812 */ /* 0x000fe800078ec0ff */
[----:B------:R-:W-:Y:S03]  /*168b0*/  SHF.R.U32.HI R2, RZ, 0x8, R2 ;  /* 0x00000008ff027819 */ /* 0x000fe60000011602 */
[----:B------:R-:W-:Y:S01]  /*168c0*/  MUFU.EX2 R87, R130 ;  /* 0x0000008200577308 */ /* 0x000fe20000000800 */
[----:B------:R-:W-:Y:S09]  /*168d0*/  LOP3.LUT R2, R2, 0xffff, RZ, 0xc0, !PT ;  /* 0x0000ffff02027812 */ /* 0x000ff200078ec0ff */
[----:B------:R-:W1:Y:S10]  /*168e0*/  MUFU.EX2 R0, R0 ;  /* 0x0000000000007308 */ /* 0x000e740000000800 */
[----:B------:R-:W-:Y:S10]  /*168f0*/  MUFU.EX2 R48, R68 ;  /* 0x0000004400307308 */ /* 0x000ff40000000800 */
[----:B------:R-:W-:Y:S01]  /*16900*/  MUFU.EX2 R144, R54 ;  /* 0x0000003600907308 */ /* 0x000fe20000000800 */
[----:B-1----:R-:W-:Y:S01]  /*16910*/  FFMA.FTZ R66, R0, R232, R19 ;  /* 0x000000e800427223 */ /* 0x002fe20000010013 */
[----:B------:R-:W-:Y:S01]  /*16920*/  FFMA.FTZ R232, R88, UR4, -R175 ;  /* 0x0000000458e87c23 */ /* 0x000fe200080108af */
        /* <DEDUP_REMOVED lines=8> */
[----:B------:R-:W-:Y:S01]  /*169b0*/  SHF.R.U32.HI R0, RZ, 0x8, R199 ;  /* 0x00000008ff007819 */ /* 0x000fe200000116c7 */
[----:B------:R-:W1:Y:S01]  /*169c0*/  MUFU.EX2 R88, R15 ;  /* 0x0000000f00587308 */ /* 0x000e620000000800 */
[--C-:B------:R-:W-:Y:S01]  /*169d0*/  FFMA.FTZ R142, R90, UR4, -R137.reuse ;  /* 0x000000045a8e7c23 */ /* 0x100fe20008010889 */
[----:B------:R-:W-:Y:S01]  /*169e0*/  FFMA.FTZ R143, R91, UR4, -R137 ;  /* 0x000000045b8f7c23 */ /* 0x000fe20008010889 */
[----:B------:R-:W-:Y:S04]  /*169f0*/  LOP3.LUT R0, R0, 0xffff, RZ, 0xc0, !PT ;  /* 0x0000ffff00007812 */ /* 0x000fe800078ec0ff */
[----:B------:R-:W-:Y:S03]  /*16a00*/  ISETP.LE.U32.AND P3, PT, R0, UR15, PT ;  /* 0x0000000f00007c0c */ /* 0x000fe6000bf63070 */
[----:B------:R-:W-:Y:S01]  /*16a10*/  MUFU.EX2 R150, R43 ;  /* 0x0000002b00967308 */ /* 0x000fe20000000800 */
[----:B------:R-:W-:Y:S09]  /*16a20*/  SHF.R.U32.HI R0, RZ, 0x18, R188 ;  /* 0x00000018ff007819 */ /* 0x000ff200000116bc */
[----:B------:R-:W-:Y:S01]  /*16a30*/  MUFU.EX2 R154, R23 ;  /* 0x00000017009a7308 */ /* 0x000fe20000000800 */
[----:B-1----:R-:W-:Y:S04]  /*16a40*/  F2FP.BF16.F32.PACK_AB R81, R88, R61 ;  /* 0x0000003d5851723e */ /* 0x002fe800000010ff */
[C---:B------:R-:W-:Y:S05]  /*16a50*/  PRMT R80, R81.reuse, 0x7632, R80 ;  /* 0x0000763251507816 */ /* 0x040fea0000000050 */
[----:B------:R1:W-:Y:S01]  /*16a60*/  MUFU.EX2 R151, R42 ;  /* 0x0000002a00977308 */ /* 0x0003e20000000800 */
[----:B------:R-:W-:Y:S09]  /*16a70*/  PRMT R93, R81, 0x5410, R80 ;  /* 0x00005410515d7816 */ /* 0x000ff20000000050 */
[----:B------:R-:W2:Y:S10]  /*16a80*/  MUFU.EX2 R47, R216 ;  /* 0x000000d8002f7308 */ /* 0x000eb40000000800 */
[----:B------:R-:W-:Y:S01]  /*16a90*/  MUFU.EX2 R122, R31 ;  /* 0x0000001f007a7308 */ /* 0x000fe20000000800 */
[----:B-1----:R-:W-:Y:S04]  /*16aa0*/  FADD.FTZ R42, R242, R66 ;  /* 0x00000042f22a7221 */ /* 0x002fe80000010000 */
[----:B------:R-:W-:Y:S05]  /*16ab0*/  FADD.FTZ R42, R61, R42 ;  /* 0x0000002a3d2a7221 */ /* 0x000fea0000010000 */
[----:B------:R-:W-:Y:S01]  /*16ac0*/  MUFU.EX2 R123, R192 ;  /* 0x000000c0007b7308 */ /* 0x000fe20000000800 */
[----:B--2---:R-:W-:Y:S01]  /*16ad0*/  F2FP.BF16.F32.PACK_AB R77, R47, R44 ;  /* 0x0000002c2f4d723e */ /* 0x004fe200000010ff */
[----:B------:R-:W-:Y:S03]  /*16ae0*/  IMAD.MOV.U32 R216, RZ, RZ, R120 ;  /* 0x000000ffffd87224 */ /* 0x000fe600078e0078 */
[C---:B------:R-:W-:Y:S05]  /*16af0*/  PRMT R76, R77.reuse, 0x7632, R76 ;  /* 0x000076324d4c7816 */ /* 0x040fea000000004c */
[----:B------:R-:W-:Y:S01]  /*16b00*/  MUFU.EX2 R120, R227 ;  /* 0x000000e300787308 */ /* 0x000fe20000000800 */
[----:B------:R-:W-:Y:S09]  /*16b10*/  PRMT R91, R77, 0x5410, R76 ;  /* 0x000054104d5b7816 */ /* 0x000ff2000000004c */
[----:B------:R-:W-:Y:S01]  /*16b20*/  MUFU.EX2 R121, R193 ;  /* 0x000000c100797308 */ /* 0x000fe20000000800 */
[----:B---3--:R-:W-:Y:S05]  /*16b30*/  @!P2 HFMA2.BF16_V2 R6, -RZ.H0_H0, RZ.H0_H0, -R85.H0_H0 ;  /* 0x200000ffff06a231 */ /* 0x008fea0000340955 */
[----:B------:R-:W-:Y:S01]  /*16b40*/  PRMT R5, R6, 0x7610, R5 ;  /* 0x0000761006057816 */ /* 0x000fe20000000005 */
[----:B------:R1:W-:Y:S03]  /*16b50*/  @!P2 STL.S16 [R1+0x114], R6 ;  /* 0x000114060100a387 */ /* 0x0003e60000100600 */
[----:B------:R-:W-:Y:S02]  /*16b60*/  @!P2 PRMT R85, R5, 0x5410, RZ ;  /* 0x000054100555a816 */ /* 0x000fe400000000ff */
[----:B------:R-:W-:Y:S11]  /*16b70*/  ISETP.LE.U32.AND P2, PT, R2, UR15, PT ;  /* 0x0000000f02007c0c */ /* 0x000ff6000bf43070 */
[----:B------:R-:W-:Y:S02]  /*16b80*/  @!UPT UIADD3 URZ, URZ, URZ, URZ ;  /* 0x0000003f3f3ff290 */ /* 0x000fe4000fffe03f */
[----:B----4-:R-:W-:Y:S05]  /*16b90*/  @!P2 HFMA2.BF16_V2 R4, -RZ.H0_H0, RZ.H0_H0, -R84.H0_H0 ;  /* 0x200000ffff04a231 */ /* 0x010fea0000340954 */
[----:B------:R-:W-:Y:S01]  /*16ba0*/  PRMT R2, R4, 0x7610, R2 ;  /* 0x0000761004027816 */ /* 0x000fe20000000002 */
[----:B------:R2:W-:Y:S01]  /*16bb0*/  @!P2 STL.S16 [R1+0x110], R4 ;  /* 0x000110040100a387 */ /* 0x0005e20000100600 */
[--C-:B-1----:R-:W-:Y:S01]  /*16bc0*/  FFMA.FTZ R6, R25, UR4, -R175.reuse ;  /* 0x0000000419067c23 */ /* 0x102fe200080108af */
[----:B------:R-:W-:Y:S01]  /*16bd0*/  FFMA.FTZ R175, R125, UR4, -R175 ;  /* 0x000000047daf7c23 */ /* 0x000fe200080108af */
[----:B------:R-:W-:Y:S01]  /*16be0*/  @!P2 PRMT R84, R2, 0x5410, RZ ;  /* 0x000054100254a816 */ /* 0x000fe200000000ff */
[----:B------:R-:W-:Y:S01]  /*16bf0*/  FADD.FTZ R2, -R135, R3 ;  /* 0x0000000387027221 */ /* 0x000fe20000010100 */
[----:B------:R-:W-:Y:S01]  /*16c00*/  SHF.R.U32.HI R3, RZ, 0x10, R188 ;  /* 0x00000010ff037819 */ /* 0x000fe200000116bc */
[--C-:B------:R-:W-:Y:S01]  /*16c10*/  FFMA.FTZ R125, R79, UR4, -R137.reuse ;  /* 0x000000044f7d7c23 */ /* 0x100fe20008010889 */
[----:B------:R-:W1:Y:S01]  /*16c20*/  MUFU.EX2 R78, R6 ;  /* 0x00000006004e7308 */ /* 0x000e620000000800 */
[----:B------:R-:W-:Y:S01]  /*16c30*/  FMUL.FTZ R2, R2, UR4 ;  /* 0x0000000402027c20 */ /* 0x000fe20008410000 */
[----:B------:R-:W-:Y:S04]  /*16c40*/  LOP3.LUT R3, R3, 0xff, RZ, 0xc0, !PT ;  /* 0x000000ff03037812 */ /* 0x000fe800078ec0ff */
[----:B------:R-:W-:Y:S04]  /*16c50*/  ISETP.LE.U32.AND P2, PT, R3, UR15, PT ;  /* 0x0000000f03007c0c */ /* 0x000fe8000bf43070 */
[----:B------:R-:W3:Y:S01]  /*16c60*/  MUFU.EX2 R2, R2 ;  /* 0x0000000200027308 */ /* 0x000ee20000000800 */
[----:B-1----:R-:W-:Y:S01]  /*16c70*/  F2FP.BF16.F32.PACK_AB R57, R78, R49 ;  /* 0x000000314e39723e */ /* 0x002fe200000010ff */
[----:B--2---:R-:W2:Y:S03]  /*16c80*/  LDL.LU R4, [R1+0x8] ;  /* 0x0000080001047983 */ /* 0x004ea60000300800 */
[----:B------:R-:W-:Y:S01]  /*16c90*/  PRMT R56, R57, 0x7632, R56 ;  /* 0x0000763239387816 */ /* 0x000fe20000000038 */
[----:B------:R4:W4:Y:S01]  /*16ca0*/  LDL.S16 R55, [R1+0x100] ;  /* 0x0001000001377983 */ /* 0x0009220000100600 */
[C---:B---3--:R-:W-:Y:S03]  /*16cb0*/  FMUL.FTZ R12, R2.reuse, R164 ;  /* 0x000000a4020c7220 */ /* 0x048fe60000410000 */
[----:B------:R3:W3:Y:S01]  /*16cc0*/  LDL.S16 R51, [R1+0x108] ;  /* 0x0001080001337983 */ /* 0x0006e20000100600 */
[C---:B------:R-:W-:Y:S01]  /*16cd0*/  FMUL.FTZ R13, R2.reuse, R165 ;  /* 0x000000a5020d7220 */ /* 0x040fe20000410000 */
[C---:B------:R-:W-:Y:S01]  /*16ce0*/  FMUL.FTZ R20, R2.reuse, R160 ;  /* 0x000000a002147220 */ /* 0x040fe20000410000 */
[C---:B------:R-:W-:Y:S01]  /*16cf0*/  FMUL.FTZ R21, R2.reuse, R161 ;  /* 0x000000a102157220 */ /* 0x040fe20000410000 */
[----:B------:R-:W-:Y:S01]  /*16d00*/  STL [R1+0x338], R133 ;  /* 0x0003388501007387 */ /* 0x000fe20000100800 */
[C---:B------:R-:W-:Y:S01]  /*16d10*/  FMUL.FTZ R24, R2.reuse, R156 ;  /* 0x0000009c02187220 */ /* 0x040fe20000410000 */
[C---:B------:R-:W-:Y:S01]  /*16d20*/  FMUL.FTZ R25, R2.reuse, R157 ;  /* 0x0000009d02197220 */ /* 0x040fe20000410000 */
[----:B------:R-:W-:Y:S01]  /*16d30*/  FMUL.FTZ R5, R2, R169 ;  /* 0x000000a902057220 */ /* 0x000fe20000410000 */
[----:B------:R-:W-:Y:S01]  /*16d40*/  STL [R1+0x33c], R175 ;  /* 0x00033caf01007387 */ /* 0x000fe20000100800 */
[--C-:B------:R-:W-:Y:S01]  /*16d50*/  FFMA.FTZ R157, R94, UR4, -R137.reuse ;  /* 0x000000045e9d7c23 */ /* 0x100fe20008010889 */
[--C-:B------:R-:W-:Y:S01]  /*16d60*/  FFMA.FTZ R160, R95, UR4, -R137.reuse ;  /* 0x000000045fa07c23 */ /* 0x100fe20008010889 */
[----:B------:R-:W-:Y:S01]  /*16d70*/  PRMT R95, R57, 0x5410, R56 ;  /* 0x00005410395f7816 */ /* 0x000fe20000000038 */
[----:B------:R1:W-:Y:S01]  /*16d80*/  STL.64 [R1+0x440], R10 ;  /* 0x0004400a01007387 */ /* 0x0003e20000100a00 */
[--C-:B------:R-:W-:Y:S01]  /*16d90*/  FFMA.FTZ R164, R106, UR4, -R137.reuse ;  /* 0x000000046aa47c23 */ /* 0x100fe20008010889 */
[--C-:B------:R-:W-:Y:S01]  /*16da0*/  FFMA.FTZ R165, R107, UR4, -R137.reuse ;  /* 0x000000046ba57c23 */ /* 0x100fe20008010889 */
[--C-:B------:R-:W-:Y:S01]  /*16db0*/  FFMA.FTZ R169, R111, UR4, -R137.reuse ;  /* 0x000000046fa97c23 */ /* 0x100fe20008010889 */
[----:B------:R-:W-:Y:S01]  /*16dc0*/  STL [R1+0x3a0], R18 ;  /* 0x0003a01201007387 */ /* 0x000fe20000100800 */
[----:B------:R-:W3:Y:S03]  /*16dd0*/  MUFU.EX2 R107, R29 ;  /* 0x0000001d006b7308 */ /* 0x000ee60000000800 */
[----:B------:R-:W-:Y:S04]  /*16de0*/  STL [R1+0x3a4], R19 ;  /* 0x0003a41301007387 */ /* 0x000fe80000100800 */
[----:B------:R-:W-:Y:S03]  /*16df0*/  STL [R1+0x3a8], R34 ;  /* 0x0003a82201007387 */ /* 0x000fe60000100800 */
[----:B------:R-:W-:Y:S01]  /*16e00*/  MUFU.EX2 R106, R228 ;  /* 0x000000e4006a7308 */ /* 0x000fe20000000800 */
[----:B------:R-:W-:Y:S04]  /*16e10*/  STL [R1+0x3ac], R35 ;  /* 0x0003ac2301007387 */ /* 0x000fe80000100800 */
[----:B------:R-:W-:Y:S04]  /*16e20*/  STL [R1+0x3b0], R38 ;  /* 0x0003b02601007387 */ /* 0x000fe80000100800 */
[----:B------:R-:W-:Y:S04]  /*16e30*/  STL [R1+0x3b4], R39 ;  /* 0x0003b42701007387 */ /* 0x000fe80000100800 */
[----:B------:R2:W3:Y:S04]  /*16e40*/  LDL.S16 R14, [R1+0x104] ;  /* 0x00010400010e7983 */ /* 0x0004e80000100600 */
[----:B-1----:R1:W3:Y:S04]  /*16e50*/  LDL.S16 R10, [R1+0xfc] ;  /* 0x0000fc00010a7983 */ /* 0x0022e80000100600 */
[----:B------:R-:W-:Y:S04]  /*16e60*/  STL [R1+0x3b8], R12 ;  /* 0x0003b80c01007387 */ /* 0x000fe80000100800 */
[----:B------:R-:W-:Y:S04]  /*16e70*/  STL [R1+0x3bc], R13 ;  /* 0x0003bc0d01007387 */ /* 0x000fe80000100800 */
[----:B------:R-:W-:Y:S04]  /*16e80*/  STL [R1+0x3c0], R20 ;  /* 0x0003c01401007387 */ /* 0x000fe80000100800 */
[----:B------:R-:W-:Y:S04]  /*16e90*/  STL [R1+0x3c4], R21 ;  /* 0x0003c41501007387 */ /* 0x000fe80000100800 */
[----:B------:R-:W-:Y:S04]  /*16ea0*/  STL [R1+0x3c8], R24 ;  /* 0x0003c81801007387 */ /* 0x000fe80000100800 */
[----:B------:R-:W-:Y:S01]  /*16eb0*/  STL [R1+0x3cc], R25 ;  /* 0x0003cc1901007387 */ /* 0x000fe20000100800 */
[C---:B--2---:R-:W-:Y:S01]  /*16ec0*/  FFMA.FTZ R194, R2.reuse, R4, R194 ;  /* 0x0000000402c27223 */ /* 0x044fe200000100c2 */
[----:B------:R-:W-:Y:S01]  /*16ed0*/  FMUL.FTZ R4, R2, R168 ;  /* 0x000000a802047220 */ /* 0x000fe20000410000 */
[----:B------:R-:W-:Y:S01]  /*16ee0*/  FFMA.FTZ R168, R110, UR4, -R137 ;  /* 0x000000046ea87c23 */ /* 0x000fe20008010889 */
[----:B----4-:R-:W-:Y:S02]  /*16ef0*/  @!P2 HFMA2.BF16_V2 R55, -RZ.H0_H0, RZ.H0_H0, -R81.H0_H0 ;  /* 0x200000ffff37a231 */ /* 0x010fe40000340951 */
[----:B------:R-:W-:Y:S01]  /*16f00*/  FADD.FTZ R31, R197, R194 ;  /* 0x000000c2c51f7221 */ /* 0x000fe20000010000 */
[----:B---3--:R-:W-:Y:S02]  /*16f10*/  @!P6 HFMA2.BF16_V2 R51, -RZ.H0_H0, RZ.H0_H0, -R82.H0_H0 ;  /* 0x200000ffff33e231 */ /* 0x008fe40000340952 */
[----:B------:R-:W-:Y:S01]  /*16f20*/  PRMT R11, R55, 0x7610, R11 ;  /* 0x00007610370b7816 */ /* 0x000fe2000000000b */
[----:B------:R2:W-:Y:S01]  /*16f30*/  @!P2 STL.S16 [R1+0x100], R55 ;  /* 0x000100370100a387 */ /* 0x0005e20000100600 */
[----:B------:R-:W-:Y:S01]  /*16f40*/  FADD.FTZ R31, R53, R31 ;  /* 0x0000001f351f7221 */ /* 0x000fe20000010000 */
[----:B------:R-:W-:Y:S02]  /*16f50*/  F2FP.BF16.F32.PACK_AB R53, R107, R64 ;  /* 0x000000406b35723e */ /* 0x000fe400000010ff */
[----:B------:R-:W-:Y:S01]  /*16f60*/  @!P2 PRMT R81, R11, 0x5410, RZ ;  /* 0x000054100b51a816 */ /* 0x000fe200000000ff */
[----:B------:R3:W-:Y:S01]  /*16f70*/  @!P6 STL.S16 [R1+0x108], R51 ;  /* 0x000108330100e387 */ /* 0x0007e20000100600 */
[----:B------:R-:W-:Y:S02]  /*16f80*/  ISETP.LE.U32.AND P2, PT, R0, UR15, PT ;  /* 0x0000000f00007c0c */ /* 0x000fe4000bf43070 */
[----:B------:R-:W-:Y:S04]  /*16f90*/  PRMT R3, R51, 0x7610, R3 ;  /* 0x0000761033037816 */ /* 0x000fe80000000003 */
[----:B------:R-:W-:Y:S01]  /*16fa0*/  @!P6 PRMT R82, R3, 0x5410, RZ ;  /* 0x000054100352e816 */ /* 0x000fe200000000ff */
[--C-:B------:R-:W-:Y:S01]  /*16fb0*/  FFMA.FTZ R3, R30, UR4, -R137.reuse ;  /* 0x000000041e037c23 */ /* 0x100fe20008010889 */
[----:B------:R-:W-:Y:S01]  /*16fc0*/  ISETP.LE.U32.AND P6, PT, R145, UR15, PT ;  /* 0x0000000f91007c0c */ /* 0x000fe2000bfc3070 */
[----:B------:R-:W4:Y:S10]  /*16fd0*/  MUFU.EX2 R30, R52 ;  /* 0x00000034001e7308 */ /* 0x000f340000000800 */
[----:B------:R4:W-:Y:S01]  /*16fe0*/  MUFU.EX2 R110, R3 ;  /* 0x00000003006e7308 */ /* 0x0009e20000000800 */
[----:B--2---:R-:W-:Y:S01]  /*16ff0*/  FFMA.FTZ R55, R46, UR4, -R137 ;  /* 0x000000042e377c23 */ /* 0x004fe20008010889 */
[----:B------:R-:W-:Y:S04]  /*17000*/  FADD.FTZ R46, R250, R215 ;  /* 0x000000d7fa2e7221 */ /* 0x000fe80000010000 */
[----:B------:R-:W-:Y:S04]  /*17010*/  FADD.FTZ R46, R71, R46 ;  /* 0x0000002e472e7221 */ /* 0x000fe80000010000 */
[----:B------:R-:W-:Y:S01]  /*17020*/  MUFU.EX2 R52, R26 ;  /* 0x0000001a00347308 */ /* 0x000fe20000000800 */
[----:B------:R-:W-:Y:S01]  /*17030*/  FADD.FTZ R46, R235, R46 ;  /* 0x0000002eeb2e7221 */ /* 0x000fe20000010000 */
[----:B------:R-:W-:Y:S08]  /*17040*/  @!P4 HFMA2.BF16_V2 R14, -RZ.H0_H0, RZ.H0_H0, -R83.H0_H0 ;  /* 0x200000ffff0ec231 */ /* 0x000ff00000340953 */
[----:B---3--:R-:W-:Y:S01]  /*17050*/  MUFU.EX2 R51, R220 ;  /* 0x000000dc00337308 */ /* 0x008fe20000000800 */
[----:B----4-:R-:W-:Y:S01]  /*17060*/  F2FP.BF16.F32.PACK_AB R3, R30, R28 ;  /* 0x0000001c1e03723e */ /* 0x010fe200000010ff */
[----:B------:R-:W-:Y:S01]  /*17070*/  FADD.FTZ R46, R49, R46 ;  /* 0x0000002e312e7221 */ /* 0x000fe20000010000 */
[----:B------:R-:W-:Y:S01]  /*17080*/  @!P2 HFMA2.BF16_V2 R10, -RZ.H0_H0, RZ.H0_H0, -R80.H0_H0 ;  /* 0x200000ffff0aa231 */ /* 0x000fe20000340950 */
[----:B------:R-:W-:Y:S01]  /*17090*/  PRMT R2, R14, 0x7610, R2 ;  /* 0x000076100e027816 */ /* 0x000fe20000000002 */
[----:B------:R2:W-:Y:S01]  /*170a0*/  @!P4 STL.S16 [R1+0x104], R14 ;  /* 0x0001040e0100c387 */ /* 0x0005e20000100600 */
[----:B------:R-:W-:Y:S02]  /*170b0*/  FADD.FTZ R46, R78, R46 ;  /* 0x0000002e4e2e7221 */ /* 0x000fe40000010000 */
[----:B------:R-:W-:Y:S01]  /*170c0*/  PRMT R0, R10, 0x7610, R0 ;  /* 0x000076100a007816 */ /* 0x000fe20000000000 */
[----:B------:R3:W-:Y:S01]  /*170d0*/  @!P2 STL.S16 [R1+0xfc], R10 ;  /* 0x0000fc0a0100a387 */ /* 0x0007e20000100600 */
[----:B------:R-:W-:Y:S01]  /*170e0*/  @!P4 PRMT R83, R2, 0x5410, RZ ;  /* 0x000054100253c816 */ /* 0x000fe200000000ff */
[--C-:B------:R-:W-:Y:S01]  /*170f0*/  FFMA.FTZ R2, R27, UR4, -R137.reuse ;  /* 0x000000041b027c23 */ /* 0x100fe20008010889 */
[----:B------:R-:W-:Y:S01]  /*17100*/  @!P2 PRMT R80, R0, 0x5410, RZ ;  /* 0x000054100050a816 */ /* 0x000fe200000000ff */
[----:B------:R-:W-:Y:S01]  /*17110*/  FFMA.FTZ R137, R127, UR4, -R137 ;  /* 0x000000047f897c23 */ /* 0x000fe20008010889 */
[----:B------:R-:W-:Y:S01]  /*17120*/  ISETP.LE.U32.AND P2, PT, R214, UR15, PT ;  /* 0x0000000fd6007c0c */ /* 0x000fe2000bf43070 */
[----:B------:R-:W-:Y:S01]  /*17130*/  FADD.FTZ R0, -R134, R136 ;  /* 0x0000008886007221 */ /* 0x000fe20000010100 */
[----:B------:R4:W1:Y:S03]  /*17140*/  MUFU.EX2 R79, R2 ;  /* 0x00000002004f7308 */ /* 0x0008660000000800 */
[----:B------:R-:W-:Y:S07]  /*17150*/  FMUL.FTZ R0, R0, UR4 ;  /* 0x0000000400007c20 */ /* 0x000fee0008410000 */
[----:B------:R-:W3:Y:S01]  /*17160*/  MUFU.EX2 R27, R0 ;  /* 0x00000000001b7308 */ /* 0x000ee20000000800 */
[----:B--2---:R-:W2:Y:S09]  /*17170*/  LDL.LU R14, [R1+0xc] ;  /* 0x00000c00010e7983 */ /* 0x004eb20000300800 */
[----:B------:R-:W-:Y:S01]  /*17180*/  MUFU.EX2 R127, R86 ;  /* 0x00000056007f7308 */ /* 0x000fe20000000800 */
[----:B----4-:R-:W-:Y:S01]  /*17190*/  PRMT R2, R3, 0x7632, R2 ;  /* 0x0000763203027816 */ /* 0x010fe20000000002 */
[----:B------:R4:W4:Y:S01]  /*171a0*/  LDL.S16 R89, [R1+0xf8] ;  /* 0x0000f80001597983 */ /* 0x0009220000100600 */
[----:B-1----:R-:W-:Y:S02]  /*171b0*/  F2FP.BF16.F32.PACK_AB R59, R79, R52 ;  /* 0x000000344f3b723e */ /* 0x002fe400000010ff */
[----:B------:R-:W-:Y:S01]  /*171c0*/  PRMT R90, R3, 0x5410, R2 ;  /* 0x00005410035a7816 */ /* 0x000fe20000000002 */
[----:B---3--:R-:W3:Y:S01]  /*171d0*/  LDL.LU.64 R10, [R1+0x40] ;  /* 0x00004000010a7983 */ /* 0x008ee20000300a00 */
[----:B------:R-:W-:Y:S03]  /*171e0*/  PRMT R58, R59, 0x7632, R58 ;  /* 0x000076323b3a7816 */ /* 0x000fe6000000003a */
[----:B------:R-:W-:Y:S01]  /*171f0*/  MUFU.EX2 R86, R119 ;  /* 0x0000007700567308 */ /* 0x000fe20000000800 */
[----:B------:R-:W-:Y:S01]  /*17200*/  FMUL.FTZ R15, R27, R167 ;  /* 0x000000a71b0f7220 */ /* 0x000fe20000410000 */
[----:B------:R-:W-:Y:S01]  /*17210*/  STL [R1+0x350], R141 ;  /* 0x0003508d01007387 */ /* 0x000fe20000100800 */
[----:B------:R-:W-:Y:S01]  /*17220*/  PRMT R111, R59, 0x5410, R58 ;  /* 0x000054103b6f7816 */ /* 0x000fe2000000003a */
[C---:B------:R-:W-:Y:S01]  /*17230*/  FMUL.FTZ R22, R27.reuse, R162 ;  /* 0x000000a21b167220 */ /* 0x040fe20000410000 */
[C---:B------:R-:W-:Y:S01]  /*17240*/  FMUL.FTZ R23, R27.reuse, R163 ;  /* 0x000000a31b177220 */ /* 0x040fe20000410000 */
[----:B------:R-:W-:Y:S01]  /*17250*/  STL [R1+0x354], R137 ;  /* 0x0003548901007387 */ /* 0x000fe20000100800 */
[C---:B------:R-:W-:Y:S01]  /*17260*/  FMUL.FTZ R26, R27.reuse, R158 ;  /* 0x0000009e1b1a7220 */ /* 0x040fe20000410000 */
[C---:B------:R-:W-:Y:S01]  /*17270*/  FMUL.FTZ R6, R27.reuse, R170 ;  /* 0x000000aa1b067220 */ /* 0x040fe20000410000 */
[C---:B------:R-:W-:Y:S01]  /*17280*/  FMUL.FTZ R7, R27.reuse, R171 ;  /* 0x000000ab1b077220 */ /* 0x040fe20000410000 */
[----:B------:R-:W-:Y:S01]  /*17290*/  STL.64 [R1+0x340], R134 ;  /* 0x0003408601007387 */ /* 0x000fe20000100a00 */
[----:B------:R-:W-:Y:S03]  /*172a0*/  MUFU.EX2 R71, R153 ;  /* 0x0000009900477308 */ /* 0x000fe60000000800 */
[----:B------:R1:W3:Y:S04]  /*172b0*/  LDL.S16 R69, [R1+0xec] ;  /* 0x0000ec0001457983 */ /* 0x0002e80000100600 */
[----:B------:R1:W3:Y:S03]  /*172c0*/  LDL.S16 R72, [R1+0xf0] ;  /* 0x0000f00001487983 */ /* 0x0002e60000100600 */
[----:B------:R-:W-:Y:S01]  /*172d0*/  MUFU.EX2 R145, R67 ;  /* 0x0000004300917308 */ /* 0x000fe20000000800 */
[----:B------:R1:W3:Y:S09]  /*172e0*/  LDL.S16 R63, [R1+0xdc] ;  /* 0x0000dc00013f7983 */ /* 0x0002f20000100600 */
[----:B------:R-:W-:Y:S10]  /*172f0*/  MUFU.EX2 R136, R70 ;  /* 0x0000004600887308 */ /* 0x000ff40000000800 */
[----:B------:R-:W-:Y:S10]  /*17300*/  MUFU.EX2 R67, R225 ;  /* 0x000000e100437308 */ /* 0x000ff40000000800 */
[----:B------:R-:W-:Y:S01]  /*17310*/  MUFU.EX2 R70, R102 ;  /* 0x0000006600467308 */ /* 0x000fe20000000800 */
[C---:B--2---:R-:W-:Y:S01]  /*17320*/  FFMA.FTZ R40, R27.reuse, R14, R196 ;  /* 0x0000000e1b287223 */ /* 0x044fe200000100c4 */
[C---:B------:R-:W-:Y:S01]  /*17330*/  FMUL.FTZ R14, R27.reuse, R166 ;  /* 0x000000a61b0e7220 */ /* 0x040fe20000410000 */
[----:B------:R-:W-:Y:S01]  /*17340*/  FMUL.FTZ R27, R27, R159 ;  /* 0x0000009f1b1b7220 */ /* 0x000fe20000410000 */
[----:B----4-:R-:W-:Y:S02]  /*17350*/  @!P6 HFMA2.BF16_V2 R89, -RZ.H0_H0, RZ.H0_H0, -R3.H0_H0 ;  /* 0x200000ffff59e231 */ /* 0x010fe40000340903 */
[----:B------:R-:W-:Y:S01]  /*17360*/  FADD.FTZ R40, R176, R40 ;  /* 0x00000028b0287221 */ /* 0x000fe20000010000 */
[----:B------:R-:W-:Y:S01]  /*17370*/  STL [R1+0x3d0], R14 ;  /* 0x0003d00e01007387 */ /* 0x000fe20000100800 */
[----:B---3--:R-:W-:Y:S02]  /*17380*/  LOP3.LUT R0, R149, UR6, R10, 0x96, !PT ;  /* 0x0000000695007c12 */ /* 0x008fe4000f8e960a */
[----:B------:R-:W-:Y:S01]  /*17390*/  FADD.FTZ R40, R65, R40 ;  /* 0x0000002841287221 */ /* 0x000fe20000010000 */
[----:B------:R-:W-:Y:S01]  /*173a0*/  PRMT R68, R89, 0x7610, R68 ;  /* 0x0000761059447816 */ /* 0x000fe20000000044 */
[----:B------:R-:W-:Y:S01]  /*173b0*/  STL [R1+0x3d4], R15 ;  /* 0x0003d40f01007387 */ /* 0x000fe20000100800 */
[----:B------:R-:W-:Y:S01]  /*173c0*/  LOP3.LUT R29, R0, 0xff, RZ, 0xc0, !PT ;  /* 0x000000ff001d7812 */ /* 0x000fe200078ec0ff */
[----:B------:R-:W-:Y:S01]  /*173d0*/  MUFU.EX2 R65, R178 ;  /* 0x000000b200417308 */ /* 0x000fe20000000800 */
[----:B------:R-:W-:Y:S01]  /*173e0*/  @!P6 PRMT R3, R68, 0x5410, RZ ;  /* 0x000054104403e816 */ /* 0x000fe200000000ff */
[----:B------:R-:W-:Y:S01]  /*173f0*/  STL [R1+0x3d8], R22 ;  /* 0x0003d81601007387 */ /* 0x000fe20000100800 */
[----:B------:R-:W-:Y:S02]  /*17400*/  ISETP.LE.U32.AND P5, PT, R29, UR15, PT ;  /* 0x0000000f1d007c0c */ /* 0x000fe4000bfa3070 */
[----:B------:R-:W-:Y:S01]  /*17410*/  LOP3.LUT R29, R0, 0xffff, RZ, 0xc0, !PT ;  /* 0x0000ffff001d7812 */ /* 0x000fe200078ec0ff */
[----:B------:R-:W-:Y:S03]  /*17420*/  STL [R1+0x3dc], R23 ;  /* 0x0003dc1701007387 */ /* 0x000fe60000100800 */
[----:B------:R-:W-:Y:S01]  /*17430*/  SHF.R.U32.HI R29, RZ, 0x8, R29 ;  /* 0x00000008ff1d7819 */ /* 0x000fe2000001161d */
[----:B------:R-:W-:Y:S03]  /*17440*/  STL [R1+0x3e0], R26 ;  /* 0x0003e01a01007387 */ /* 0x000fe60000100800 */
[----:B------:R-:W-:Y:S01]  /*17450*/  LOP3.LUT R29, R29, 0xffff, RZ, 0xc0, !PT ;  /* 0x0000ffff1d1d7812 */ /* 0x000fe200078ec0ff */
[----:B------:R-:W-:Y:S02]  /*17460*/  STL [R1+0x3e4], R27 ;  /* 0x0003e41b01007387 */ /* 0x000fe40000100800 */
[----:B------:R-:W-:Y:S01]  /*17470*/  @!P5 HFMA2.BF16_V2 R72, -RZ.H0_H0, RZ.H0_H0, -R57.H0_H0 ;  /* 0x200000ffff48d231 */ /* 0x000fe20000340939 */
[----:B------:R-:W-:Y:S01]  /*17480*/  ISETP.LE.U32.AND P4, PT, R29, UR15, PT ;  /* 0x0000000f1d007c0c */ /* 0x000fe2000bf83070 */
[----:B------:R-:W-:Y:S01]  /*17490*/  @!P6 STL.S16 [R1+0xf8], R89 ;  /* 0x0000f8590100e387 */ /* 0x000fe20000100600 */
[----:B------:R-:W-:Y:S02]  /*174a0*/  ISETP.LE.U32.AND P6, PT, R152, UR15, PT ;  /* 0x0000000f98007c0c */ /* 0x000fe4000bfc3070 */
[----:B------:R-:W-:Y:S01]  /*174b0*/  SHF.R.U32.HI R29, RZ, 0x10, R0 ;  /* 0x00000010ff1d7819 */ /* 0x000fe20000011600 */
[----:B------:R-:W-:Y:S01]  /*174c0*/  STL [R1+0x3e8], R90 ;  /* 0x0003e85a01007387 */ /* 0x000fe20000100800 */
[----:B------:R-:W-:Y:S02]  /*174d0*/  PRMT R74, R72, 0x7610, R74 ;  /* 0x00007610484a7816 */ /* 0x000fe4000000004a */
[----:B------:R-:W-:Y:S01]  /*174e0*/  LOP3.LUT R29, R29, 0xff, RZ, 0xc0, !PT ;  /* 0x000000ff1d1d7812 */ /* 0x000fe200078ec0ff */
[----:B------:R1:W2:Y:S01]  /*174f0*/  LDL.S16 R68, [R1+0xd8] ;  /* 0x0000d80001447983 */ /* 0x0002a20000100600 */
[----:B------:R-:W-:Y:S02]  /*17500*/  @!P5 PRMT R57, R74, 0x5410, RZ ;  /* 0x000054104a39d816 */ /* 0x000fe400000000ff */
[----:B------:R-:W-:Y:S01]  /*17510*/  SHF.R.U32.HI R0, RZ, 0x18, R0 ;  /* 0x00000018ff007819 */ /* 0x000fe20000011600 */
[----:B------:R-:W-:Y:S01]  /*17520*/  @!P4 HFMA2.BF16_V2 R63, -RZ.H0_H0, RZ.H0_H0, -R56.H0_H0 ;  /* 0x200000ffff3fc231 */ /* 0x000fe20000340938 */
[----:B------:R-:W-:Y:S01]  /*17530*/  MUFU.EX2 R74, R190 ;  /* 0x000000be004a7308 */ /* 0x000fe20000000800 */
[----:B------:R-:W-:Y:S03]  /*17540*/  @!P6 HFMA2.BF16_V2 R69, -RZ.H0_H0, RZ.H0_H0, -R2.H0_H0 ;  /* 0x200000ffff45e231 */ /* 0x000fe60000340902 */
[----:B------:R-:W-:Y:S02]  /*17550*/  PRMT R54, R63, 0x7610, R54 ;  /* 0x000076103f367816 */ /* 0x000fe40000000036 */
[----:B------:R-:W-:Y:S01]  /*17560*/  PRMT R66, R69, 0x7610, R66 ;  /* 0x0000761045427816 */ /* 0x000fe20000000042 */
[----:B------:R3:W-:Y:S01]  /*17570*/  @!P6 STL.S16 [R1+0xec], R69 ;  /* 0x0000ec450100e387 */ /* 0x0007e20000100600 */
[----:B------:R-:W-:Y:S02]  /*17580*/  @!P4 PRMT R56, R54, 0x5410, RZ ;  /* 0x000054103638c816 */ /* 0x000fe400000000ff */
[----:B------:R-:W-:Y:S02]  /*17590*/  @!P6 PRMT R2, R66, 0x5410, RZ ;  /* 0x000054104202e816 */ /* 0x000fe400000000ff */
[----:B------:R1:W4:Y:S04]  /*175a0*/  LDL.S16 R66, [R1+0xd4] ;  /* 0x0000d40001427983 */ /* 0x0003280000100600 */
[----:B------:R1:W-:Y:S01]  /*175b0*/  @!P5 STL.S16 [R1+0xf0], R72 ;  /* 0x0000f0480100d387 */ /* 0x0003e20000100600 */
[----:B------:R-:W-:Y:S03]  /*175c0*/  ISETP.LE.U32.AND P5, PT, R29, UR15, PT ;  /* 0x0000000f1d007c0c */ /* 0x000fe6000bfa3070 */
[----:B------:R-:W-:Y:S04]  /*175d0*/  STL [R1+0x3ec], R95 ;  /* 0x0003ec5f01007387 */ /* 0x000fe80000100800 */
[----:B------:R1:W-:Y:S01]  /*175e0*/  @!P4 STL.S16 [R1+0xdc], R63 ;  /* 0x0000dc3f0100c387 */ /* 0x0003e20000100600 */
[----:B------:R-:W-:Y:S02]  /*175f0*/  ISETP.LE.U32.AND P4, PT, R0, UR15, PT ;  /* 0x0000000f00007c0c */ /* 0x000fe4000bf83070 */
[----:B------:R-:W-:Y:S01]  /*17600*/  LOP3.LUT R0, R148, 0xff, RZ, 0xc0, !PT ;  /* 0x000000ff94007812 */ /* 0x000fe200078ec0ff */
[----:B------:R2:W4:Y:S01]  /*17610*/  LDL.S16 R54, [R1+0xe4] ;  /* 0x0000e40001367983 */ /* 0x0005220000100600 */
[----:B---3--:R-:W-:Y:S10]  /*17620*/  MUFU.EX2 R69, R222 ;  /* 0x000000de00457308 */ /* 0x008ff40000000800 */
[----:B-1----:R1:W-:Y:S01]  /*17630*/  MUFU.EX2 R72, R223 ;  /* 0x000000df00487308 */ /* 0x0023e20000000800 */
[----:B------:R3:W3:Y:S01]  /*17640*/  LDL.S16 R63, [R1+0xe8] ;  /* 0x0000e800013f7983 */ /* 0x0006e20000100600 */
[----:B--2---:R-:W-:Y:S05]  /*17650*/  @!P5 HFMA2.BF16_V2 R68, -RZ.H0_H0, RZ.H0_H0, -R59.H0_H0 ;  /* 0x200000ffff44d231 */ /* 0x004fea000034093b */
[----:B------:R-:W-:Y:S01]  /*17660*/  PRMT R29, R68, 0x7610, R29 ;  /* 0x00007610441d7816 */ /* 0x000fe2000000001d */
[----:B------:R2:W-:Y:S03]  /*17670*/  @!P5 STL.S16 [R1+0xd8], R68 ;  /* 0x0000d8440100d387 */ /* 0x0005e60000100600 */
[----:B------:R-:W-:Y:S01]  /*17680*/  @!P5 PRMT R59, R29, 0x5410, RZ ;  /* 0x000054101d3bd816 */ /* 0x000fe200000000ff */
[----:B------:R-:W-:Y:S01]  /*17690*/  STL [R1+0x3f0], R111 ;  /* 0x0003f06f01007387 */ /* 0x000fe20000100800 */
[----:B------:R-:W-:Y:S01]  /*176a0*/  ISETP.LE.U32.AND P5, PT, R0, UR15, PT ;  /* 0x0000000f00007c0c */ /* 0x000fe2000bfa3070 */
[----:B------:R-:W-:Y:S01]  /*176b0*/  FADD.FTZ R29, R177, R31 ;  /* 0x0000001fb11d7221 */ /* 0x000fe20000010000 */
[----:B------:R-:W-:Y:S01]  /*176c0*/  LOP3.LUT R0, R148, 0xffff, RZ, 0xc0, !PT ;  /* 0x0000ffff94007812 */ /* 0x000fe200078ec0ff */
[----:B-1----:R-:W3:Y:S01]  /*176d0*/  LDL.64 R222, [R1+0x50] ;  /* 0x0000500001de7983 */ /* 0x002ee20000100a00 */
[----:B------:R-:W-:Y:S02]  /*176e0*/  FADD.FTZ R31, R140, R40 ;  /* 0x000000288c1f7221 */ /* 0x000fe40000010000 */
[----:B------:R-:W-:Y:S01]  /*176f0*/  SHF.R.U32.HI R0, RZ, 0x8, R0 ;  /* 0x00000008ff007819 */ /* 0x000fe20000011600 */
[----:B----4-:R-:W-:Y:S01]  /*17700*/  @!P4 HFMA2.BF16_V2 R66, -RZ.H0_H0, RZ.H0_H0, -R58.H0_H0 ;  /* 0x200000ffff42c231 */ /* 0x010fe2000034093a */
[----:B------:R1:W-:Y:S01]  /*17710*/  MUFU.EX2 R140, R55 ;  /* 0x00000037008c7308 */ /* 0x0003e20000000800 */
[----:B------:R-:W-:Y:S01]  /*17720*/  FADD.FTZ R31, R28, R31 ;  /* 0x0000001f1c1f7221 */ /* 0x000fe20000010000 */
[----:B------:R-:W-:Y:S02]  /*17730*/  LOP3.LUT R0, R0, 0xffff, RZ, 0xc0, !PT ;  /* 0x0000ffff00007812 */ /* 0x000fe400078ec0ff */
[----:B------:R-:W-:Y:S01]  /*17740*/  PRMT R61, R66, 0x7610, R61 ;  /* 0x00007610423d7816 */ /* 0x000fe2000000003d */
[----:B------:R4:W-:Y:S03]  /*17750*/  @!P4 STL.S16 [R1+0xd4], R66 ;  /* 0x0000d4420100c387 */ /* 0x0009e60000100600 */
[----:B------:R-:W-:Y:S01]  /*17760*/  @!P4 PRMT R58, R61, 0x5410, RZ ;  /* 0x000054103d3ac816 */ /* 0x000fe200000000ff */
[----:B------:R-:W4:Y:S01]  /*17770*/  LDL.64 R174, [R1+0x68] ;  /* 0x0000680001ae7983 */ /* 0x000f220000100a00 */
[----:B------:R-:W-:Y:S01]  /*17780*/  ISETP.LE.U32.AND P4, PT, R0, UR15, PT ;  /* 0x0000000f00007c0c */ /* 0x000fe2000bf83070 */
[----:B------:R-:W-:Y:S01]  /*17790*/  MUFU.EX2 R61, R191 ;  /* 0x000000bf003d7308 */ /* 0x000fe20000000800 */
[----:B------:R-:W-:Y:S01]  /*177a0*/  SHF.R.U32.HI R0, RZ, 0x10, R148 ;  /* 0x00000010ff007819 */ /* 0x000fe20000011694 */
[----:B------:R-:W-:Y:S03]  /*177b0*/  @!P3 HFMA2.BF16_V2 R54, -RZ.H0_H0, RZ.H0_H0, -R76.H0_H0 ;  /* 0x200000ffff36b231 */ /* 0x000fe6000034094c */
[----:B------:R-:W-:Y:S02]  /*177c0*/  LOP3.LUT R0, R0, 0xff, RZ, 0xc0, !PT ;  /* 0x000000ff00007812 */ /* 0x000fe400078ec0ff */
[----:B-1----:R-:W-:Y:S03]  /*177d0*/  F2FP.BF16.F32.PACK_AB R55, R122, R110 ;  /* 0x0000006e7a37723e */ /* 0x002fe600000010ff */
[----:B--2---:R-:W-:Y:S01]  /*177e0*/  MUFU.EX2 R68, R115 ;  /* 0x0000007300447308 */ /* 0x004fe20000000800 */
[----:B------:R-:W-:Y:S02]  /*177f0*/  PRMT R40, R54, 0x7610, R40 ;  /* 0x0000761036287816 */ /* 0x000fe40000000028 */
[----:B------:R-:W-:Y:S02]  /*17800*/  ISETP.LE.U32.AND P6, PT, R0, UR15, PT ;  /* 0x0000000f00007c0c */ /* 0x000fe4000bfc3070 */
[----:B------:R-:W-:Y:S02]  /*17810*/  SHF.R.U32.HI R0, RZ, 0x18, R148 ;  /* 0x00000018ff007819 */ /* 0x000fe40000011694 */
[----:B------:R-:W-:Y:S01]  /*17820*/  @!P3 PRMT R76, R40, 0x5410, RZ ;  /* 0x00005410284cb816 */ /* 0x000fe200000000ff */
[----:B------:R-:W-:Y:S04]  /*17830*/  FADD.FTZ R40, R88, R42 ;  /* 0x0000002a58287221 */ /* 0x000fe80000010000 */
[----:B------:R-:W-:Y:S01]  /*17840*/  FADD.FTZ R49, R52, R40 ;  /* 0x0000002834317221 */ /* 0x000fe20000010000 */
[----:B------:R-:W-:Y:S01]  /*17850*/  PRMT R52, R53, 0x7632, R52 ;  /* 0x0000763235347816 */ /* 0x000fe20000000034 */
[----:B---3--:R-:W-:Y:S02]  /*17860*/  @!P1 HFMA2.BF16_V2 R63, -RZ.H0_H0, RZ.H0_H0, -R77.H0_H0 ;  /* 0x200000ffff3f9231 */ /* 0x008fe4000034094d */
[----:B------:R-:W-:Y:S01]  /*17870*/  FADD.FTZ R49, R79, R49 ;  /* 0x000000314f317221 */ /* 0x000fe20000010000 */
[----:B------:R-:W-:Y:S02]  /*17880*/  F2FP.BF16.F32.PACK_AB R79, R48, R45 ;  /* 0x0000002d304f723e */ /* 0x000fe400000010ff */
[----:B------:R-:W-:Y:S01]  /*17890*/  PRMT R43, R63, 0x7610, R43 ;  /* 0x000076103f2b7816 */ /* 0x000fe2000000002b */
[----:B------:R1:W-:Y:S01]  /*178a0*/  @!P1 STL.S16 [R1+0xe8], R63 ;  /* 0x0000e83f01009387 */ /* 0x0003e20000100600 */
[----:B------:R-:W-:Y:S02]  /*178b0*/  PRMT R78, R79, 0x7632, R78 ;  /* 0x000076324f4e7816 */ /* 0x000fe4000000004e */
[----:B------:R-:W-:Y:S01]  /*178c0*/  @!P1 PRMT R77, R43, 0x5410, RZ ;  /* 0x000054102b4d9816 */ /* 0x000fe200000000ff */
[----:B------:R2:W-:Y:S01]  /*178d0*/  @!P3 STL.S16 [R1+0xe4], R54 ;  /* 0x0000e4360100b387 */ /* 0x0005e20000100600 */
[----:B------:R-:W-:Y:S01]  /*178e0*/  ISETP.LE.U32.AND P3, PT, R0, UR15, PT ;  /* 0x0000000f00007c0c */ /* 0x000fe2000bf63070 */
[----:B------:R-:W-:Y:S02]  /*178f0*/  IMAD.U32 R0, RZ, RZ, UR31 ;  /* 0x0000001fff007e24 */ /* 0x000fe4000f8e00ff */
[----:B------:R-:W-:Y:S04]  /*17900*/  STL [R1+0x3f4], R91 ;  /* 0x0003f45b01007387 */ /* 0x000fe80000100800 */
[----:B------:R3:W3:Y:S04]  /*17910*/  LDL.S16 R94, [R1+0xf4] ;  /* 0x0000f400015e7983 */ /* 0x0006e80000100600 */
[----:B----4-:R4:W4:Y:S04]  /*17920*/  LDL.S16 R66, [R1+0xe0] ;  /* 0x0000e00001427983 */ /* 0x0109280000100600 */
[----:B------:R3:W4:Y:S04]  /*17930*/  LDL.S16 R60, [R1+0xd0] ;  /* 0x0000d000013c7983 */ /* 0x0007280000100600 */
[----:B------:R-:W4:Y:S01]  /*17940*/  LDL.64 R214, [R1+0x98] ;  /* 0x0000980001d67983 */ /* 0x000f220000100a00 */
[----:B-1----:R1:W-:Y:S03]  /*17950*/  MUFU.EX2 R63, R114 ;  /* 0x00000072003f7308 */ /* 0x0023e60000000800 */
[----:B--2---:R2:W2:Y:S04]  /*17960*/  LDL.S16 R54, [R1+0xcc] ;  /* 0x0000cc0001367983 */ /* 0x0044a80000100600 */
[----:B------:R-:W2:Y:S01]  /*17970*/  LDL.LU.64 R134, [R1+0x38] ;  /* 0x0000380001867983 */ /* 0x000ea20000300a00 */
[----:B-1----:R-:W-:Y:S02]  /*17980*/  PRMT R114, R53, 0x5410, R52 ;  /* 0x0000541035727816 */ /* 0x002fe40000000034 */
[----:B------:R-:W-:Y:S01]  /*17990*/  LOP3.LUT R0, R223, UR23, R0, 0x96, !PT ;  /* 0x00000017df007c12 */ /* 0x000fe2000f8e9600 */
[----:B------:R-:W-:Y:S02]  /*179a0*/  UIADD3 UR23, UR21, 0x2, URZ ;  /* 0x0000000215177890 */ /* 0x000fe4000fffe03f */
[----:B------:R-:W-:Y:S02]  /*179b0*/  UIADD3 UR21, UR21, 0x3, URZ ;  /* 0x0000000315157890 */ /* 0x000fe4000fffe03f */
[----:B------:R-:W-:Y:S04]  /*179c0*/  IMAD.WIDE.U32 R88, R0, -0x326172a9, RZ ;  /* 0xcd9e8d5700587825 */ /* 0x000fe800078e00ff */
[----:B------:R-:W-:Y:S01]  /*179d0*/  FADD.FTZ R0, R41, R29 ;  /* 0x0000001d29007221 */ /* 0x000fe20000010000 */
[----:B------:R-:W-:Y:S03]  /*179e0*/  LOP3.LUT R29, R89, UR20, R216, 0x96, !PT ;  /* 0x00000014591d7c12 */ /* 0x000fe6000f8e96d8 */
[----:B------:R-:W-:Y:S01]  /*179f0*/  FADD.FTZ R50, R50, R0 ;  /* 0x0000000032327221 */ /* 0x000fe20000010000 */
[----:B------:R-:W-:Y:S01]  /*17a00*/  LOP3.LUT R42, R219, UR22, R88, 0x96, !PT ;  /* 0x00000016db2a7c12 */ /* 0x000fe2000f8e9658 */
[----:B------:R-:W-:Y:S01]  /*17a10*/  FADD.FTZ R0, R30, R31 ;  /* 0x0000001f1e007221 */ /* 0x000fe20000010000 */
[----:B------:R-:W-:Y:S04]  /*17a20*/  IMAD.WIDE.U32 R28, R29, -0x2daee0ad, RZ ;  /* 0xd2511f531d1c7825 */ /* 0x000fe800078e00ff */
[----:B------:R-:W-:Y:S01]  /*17a30*/  FADD.FTZ R44, R44, R50 ;  /* 0x000000322c2c7221 */ /* 0x000fe20000010000 */
[----:B------:R-:W-:Y:S01]  /*17a40*/  IMAD.WIDE.U32 R42, R42, -0x2daee0ad, RZ ;  /* 0xd2511f532a2a7825 */ /* 0x000fe200078e00ff */
[----:B------:R-:W-:Y:S03]  /*17a50*/  LOP3.LUT R40, R29, UR19, R174, 0x96, !PT ;  /* 0x000000131d287c12 */ /* 0x000fe6000f8e96ae */
[----:B------:R-:W-:Y:S01]  /*17a60*/  FADD.FTZ R47, R47, R44 ;  /* 0x0000002c2f2f7221 */ /* 0x000fe20000010000 */
[----:B------:R-:W-:Y:S01]  /*17a70*/  LOP3.LUT R28, R43, UR12, R28, 0x96, !PT ;  /* 0x0000000c2b1c7c12 */ /* 0x000fe2000f8e961c */
[----:B------:R-:W-:Y:S01]  /*17a80*/  IMAD.WIDE.U32 R40, R40, -0x326172a9, RZ ;  /* 0xcd9e8d5728287825 */ /* 0x000fe200078e00ff */
[----:B------:R-:W-:Y:S03]  /*17a90*/  MUFU.EX2 R44, R231 ;  /* 0x000000e7002c7308 */ /* 0x000fe60000000800 */
[----:B------:R-:W-:Y:S01]  /*17aa0*/  IMAD.WIDE.U32 R28, R28, -0x326172a9, RZ ;  /* 0xcd9e8d571c1c7825 */ /* 0x000fe200078e00ff */
[----:B------:R-:W-:Y:S04]  /*17ab0*/  LOP3.LUT R30, R41, UR13, R218, 0x96, !PT ;  /* 0x0000000d291e7c12 */ /* 0x000fe8000f8e96da */
[----:B------:R-:W-:Y:S01]  /*17ac0*/  LOP3.LUT R40, R29, UR11, R40, 0x96, !PT ;  /* 0x0000000b1d287c12 */ /* 0x000fe2000f8e9628 */
[----:B------:R-:W-:Y:S04]  /*17ad0*/  IMAD.WIDE.U32 R30, R30, -0x2daee0ad, RZ ;  /* 0xd2511f531e1e7825 */ /* 0x000fe800078e00ff */
[----:B------:R-:W-:Y:S01]  /*17ae0*/  FADD.FTZ R29, R45, R0 ;  /* 0x000000002d1d7221 */ /* 0x000fe20000010000 */
[----:B------:R-:W-:Y:S01]  /*17af0*/  IMAD.WIDE.U32 R170, R40, -0x2daee0ad, RZ ;  /* 0xd2511f5328aa7825 */ /* 0x000fe200078e00ff */
[----:B------:R-:W-:Y:S01]  /*17b00*/  LOP3.LUT R42, R31, UR10, R42, 0x96, !PT ;  /* 0x0000000a1f2a7c12 */ /* 0x000fe2000f8e962a */
[----:B------:R-:W-:Y:S02]  /*17b10*/  MUFU.EX2 R40, R103 ;  /* 0x0000006700287308 */ /* 0x000fe40000000800 */
[----:B------:R-:W-:Y:S01]  /*17b20*/  FADD.FTZ R45, R48, R29 ;  /* 0x0000001d302d7221 */ /* 0x000fe20000010000 */
[----:B------:R-:W-:Y:S01]  /*17b30*/  FADD.FTZ R29, R64, R46 ;  /* 0x0000002e401d7221 */ /* 0x000fe20000010000 */
[----:B------:R-:W-:Y:S01]  /*17b40*/  LOP3.LUT R146, R171, UR8, R30, 0x96, !PT ;  /* 0x00000008ab927c12 */ /* 0x000fe2000f8e961e */
[----:B------:R-:W-:Y:S01]  /*17b50*/  STL.64 [R1+0x28], R170 ;  /* 0x000028aa01007387 */ /* 0x000fe20000100a00 */
[----:B------:R-:W-:Y:S04]  /*17b60*/  IMAD.WIDE.U32 R132, R42, -0x326172a9, RZ ;  /* 0xcd9e8d572a847825 */ /* 0x000fe800078e00ff */
[----:B------:R-:W-:Y:S01]  /*17b70*/  FADD.FTZ R43, R107, R29 ;  /* 0x0000001d6b2b7221 */ /* 0x000fe20000010000 */
[----:B------:R-:W-:Y:S01]  /*17b80*/  MUFU.EX2 R64, R108 ;  /* 0x0000006c00407308 */ /* 0x000fe20000000800 */
[----:B------:R-:W-:Y:S01]  /*17b90*/  IMAD.WIDE.U32 R146, R146, -0x326172a9, RZ ;  /* 0xcd9e8d5792927825 */ /* 0x000fe200078e00ff */
[----:B------:R-:W-:Y:S04]  /*17ba0*/  LOP3.LUT R152, R133, UR9, R28, 0x96, !PT ;  /* 0x0000000985987c12 */ /* 0x000fe8000f8e961c */
[----:B------:R-:W-:Y:S01]  /*17bb0*/  LOP3.LUT R0, R147, UR7, R132, 0x96, !PT ;  /* 0x0000000793007c12 */ /* 0x000fe2000f8e9684 */
[----:B------:R-:W-:Y:S03]  /*17bc0*/  IMAD.WIDE.U32 R152, R152, -0x2daee0ad, RZ ;  /* 0xd2511f5398987825 */ /* 0x000fe600078e00ff */
[----:B------:R-:W-:Y:S01]  /*17bd0*/  MUFU.EX2 R103, R131 ;  /* 0x0000008300677308 */ /* 0x000fe20000000800 */
[----:B------:R-:W-:Y:S01]  /*17be0*/  LOP3.LUT R28, R0, 0xff, RZ, 0xc0, !PT ;  /* 0x000000ff001c7812 */ /* 0x000fe200078ec0ff */
[----:B---3--:R-:W-:Y:S02]  /*17bf0*/  @!P0 HFMA2.BF16_V2 R94, -RZ.H0_H0, RZ.H0_H0, -R79.H0_H0 ;  /* 0x200000ffff5e8231 */ /* 0x008fe4000034094f */
[----:B----4-:R-:W-:Y:S03]  /*17c00*/  @!P2 HFMA2.BF16_V2 R66, -RZ.H0_H0, RZ.H0_H0, -R78.H0_H0 ;  /* 0x200000ffff42a231 */ /* 0x010fe6000034094e */
[----:B------:R-:W-:Y:S01]  /*17c10*/  PRMT R31, R94, 0x7610, R31 ;  /* 0x000076105e1f7816 */ /* 0x000fe2000000001f */
[----:B------:R1:W-:Y:S01]  /*17c20*/  @!P0 STL.S16 [R1+0xf4], R94 ;  /* 0x0000f45e01008387 */ /* 0x0003e20000100600 */
[----:B------:R-:W-:Y:S01]  /*17c30*/  PRMT R41, R66, 0x7610, R41 ;  /* 0x0000761042297816 */ /* 0x000fe20000000029 */
[----:B------:R-:W-:Y:S01]  /*17c40*/  @!P5 HFMA2.BF16_V2 R60, -RZ.H0_H0, RZ.H0_H0, -R53.H0_H0 ;  /* 0x200000ffff3cd231 */ /* 0x000fe20000340935 */
[----:B------:R-:W-:Y:S04]  /*17c50*/  MUFU.EX2 R30, R118 ;  /* 0x00000076001e7308 */ /* 0x000fe80000000800 */
[----:B------:R-:W-:Y:S01]  /*17c60*/  PRMT R9, R60, 0x7610, R9 ;  /* 0x000076103c097816 */ /* 0x000fe20000000009 */
[----:B--2---:R-:W-:Y:S03]  /*17c70*/  @!P4 HFMA2.BF16_V2 R54, -RZ.H0_H0, RZ.H0_H0, -R52.H0_H0 ;  /* 0x200000ffff36c231 */ /* 0x004fe60000340934 */
[----:B------:R-:W-:Y:S02]  /*17c80*/  @!P5 PRMT R53, R9, 0x5410, RZ ;  /* 0x000054100935d816 */ /* 0x000fe400000000ff */
[----:B------:R-:W-:Y:S01]  /*17c90*/  MUFU.EX2 R42, R233 ;  /* 0x000000e9002a7308 */ /* 0x000fe20000000800 */
[----:B------:R-:W-:Y:S02]  /*17ca0*/  LOP3.LUT R29, R135, UR22, R88, 0x96, !PT ;  /* 0x00000016871d7c12 */ /* 0x000fe4000f8e9658 */
[----:B------:R-:W-:Y:S04]  /*17cb0*/  PRMT R8, R54, 0x7610, R8 ;  /* 0x0000761036087816 */ /* 0x000fe80000000008 */
[----:B------:R-:W-:Y:S03]  /*17cc0*/  @!P4 PRMT R52, R8, 0x5410, RZ ;  /* 0x000054100834c816 */ /* 0x000fe600000000ff */
[----:B------:R-:W-:Y:S01]  /*17cd0*/  MUFU.EX2 R88, R195 ;  /* 0x000000c300587308 */ /* 0x000fe20000000800 */
[----:B-1----:R-:W-:Y:S02]  /*17ce0*/  PRMT R94, R79, 0x5410, R78 ;  /* 0x000054104f5e7816 */ /* 0x002fe4000000004e */
[----:B------:R-:W-:Y:S02]  /*17cf0*/  @!P0 PRMT R79, R31, 0x5410, RZ ;  /* 0x000054101f4f8816 */ /* 0x000fe400000000ff */
[----:B------:R-:W-:Y:S01]  /*17d00*/  ISETP.LE.U32.AND P0, PT, R28, UR15, PT ;  /* 0x0000000f1c007c0c */ /* 0x000fe2000bf03070 */
[----:B------:R-:W-:Y:S01]  /*17d10*/  STL [R1+0x3f8], R94 ;  /* 0x0003f85e01007387 */ /* 0x000fe20000100800 */
[----:B------:R-:W-:Y:S03]  /*17d20*/  LOP3.LUT R28, R0, 0xffff, RZ, 0xc0, !PT ;  /* 0x0000ffff001c7812 */ /* 0x000fe600078ec0ff */
[----:B------:R1:W-:Y:S01]  /*17d30*/  MUFU.EX2 R31, R99 ;  /* 0x00000063001f7308 */ /* 0x0003e20000000800 */
[----:B------:R-:W-:Y:S01]  /*17d40*/  @!P2 PRMT R78, R41, 0x5410, RZ ;  /* 0x00005410294ea816 */ /* 0x000fe200000000ff */
[----:B------:R-:W2:Y:S01]  /*17d50*/  LDL.64 R220, [R1+0x70] ;  /* 0x0000700001dc7983 */ /* 0x000ea20000100a00 */
[----:B------:R-:W-:Y:S02]  /*17d60*/  SHF.R.U32.HI R28, RZ, 0x8, R28 ;  /* 0x00000008ff1c7819 */ /* 0x000fe4000001161c */
[----:B------:R-:W-:Y:S01]  /*17d70*/  LOP3.LUT R41, R89, UR20, R214, 0x96, !PT ;  /* 0x0000001459297c12 */ /* 0x000fe2000f8e96d6 */
[----:B------:R3:W-:Y:S01]  /*17d80*/  @!P2 STL.S16 [R1+0xe0], R66 ;  /* 0x0000e0420100a387 */ /* 0x0007e20000100600 */
[----:B------:R-:W-:Y:S03]  /*17d90*/  LOP3.LUT R28, R28, 0xffff, RZ, 0xc0, !PT ;  /* 0x0000ffff1c1c7812 */ /* 0x000fe600078ec0ff */
[----:B------:R-:W-:Y:S01]  /*17da0*/  @!P5 STL.S16 [R1+0xd0], R60 ;  /* 0x0000d03c0100d387 */ /* 0x000fe20000100600 */
[----:B------:R-:W-:Y:S01]  /*17db0*/  ISETP.LE.U32.AND P2, PT, R28, UR15, PT ;  /* 0x0000000f1c007c0c */ /* 0x000fe2000bf43070 */
[----:B------:R-:W-:Y:S02]  /*17dc0*/  FADD.FTZ R28, R110, R49 ;  /* 0x000000316e1c7221 */ /* 0x000fe40000010000 */
[----:B------:R4:W-:Y:S04]  /*17dd0*/  @!P4 STL.S16 [R1+0xcc], R54 ;  /* 0x0000cc360100c387 */ /* 0x0009e80000100600 */
[----:B------:R-:W-:Y:S04]  /*17de0*/  STL [R1+0x3fc], R114 ;  /* 0x0003fc7201007387 */ /* 0x000fe80000100800 */
[----:B-1----:R1:W2:Y:S01]  /*17df0*/  LDL.S16 R99, [R1+0x10c] ;  /* 0x00010c0001637983 */ /* 0x0022a20000100600 */
[----:B---3--:R-:W3:Y:S01]  /*17e00*/  MUFU.EX2 R66, R104 ;  /* 0x0000006800427308 */ /* 0x008ee20000000800 */
[----:B----4-:R-:W-:Y:S01]  /*17e10*/  FADD.FTZ R54, R122, R28 ;  /* 0x0000001c7a367221 */ /* 0x010fe20000010000 */
[--C-:B------:R-:W-:Y:S02]  /*17e20*/  SHF.R.U32.HI R28, RZ, 0x18, R0.reuse ;  /* 0x00000018ff1c7819 */ /* 0x100fe40000011600 */
[----:B------:R-:W-:Y:S02]  /*17e30*/  SHF.R.U32.HI R0, RZ, 0x10, R0 ;  /* 0x00000010ff007819 */ /* 0x000fe40000011600 */
[----:B------:R-:W-:Y:S01]  /*17e40*/  ISETP.LE.U32.AND P5, PT, R28, UR15, PT ;  /* 0x0000000f1c007c0c */ /* 0x000fe2000bfa3070 */
[----:B------:R-:W-:Y:S01]  /*17e50*/  FADD.FTZ R28, R73, R47 ;  /* 0x0000002f491c7221 */ /* 0x000fe20000010000 */
[----:B------:R-:W-:Y:S01]  /*17e60*/  LOP3.LUT R0, R0, 0xff, RZ, 0xc0, !PT ;  /* 0x000000ff00007812 */ /* 0x000fe200078ec0ff */
[----:B------:R-:W-:Y:S01]  /*17e70*/  IMAD.WIDE.U32 R46, R41, -0x2daee0ad, RZ ;  /* 0xd2511f53292e7825 */ /* 0x000fe200078e00ff */
[C---:B------:R-:W-:Y:S02]  /*17e80*/  F2FP.BF16.F32.PACK_AB R73, R51.reuse, R73 ;  /* 0x000000493349723e */ /* 0x040fe400000010ff */
[----:B------:R-:W-:Y:S01]  /*17e90*/  ISETP.LE.U32.AND P4, PT, R0, UR15, PT ;  /* 0x0000000f00007c0c */ /* 0x000fe2000bf83070 */
[----:B------:R-:W-:Y:S01]  /*17ea0*/  FADD.FTZ R60, R51, R28 ;  /* 0x0000001c333c7221 */ /* 0x000fe20000010000 */
[----:B---3--:R-:W-:Y:S01]  /*17eb0*/  F2FP.BF16.F32.PACK_AB R199, R64, R66 ;  /* 0x0000004240c7723e */ /* 0x008fe200000010ff */
[----:B------:R-:W-:Y:S05]  /*17ec0*/  IMAD.WIDE.U32 R50, R29, -0x2daee0ad, RZ ;  /* 0xd2511f531d327825 */ /* 0x000fea00078e00ff */
[----:B------:R-:W-:Y:S02]  /*17ed0*/  LOP3.LUT R41, R51, UR12, R46, 0x96, !PT ;  /* 0x0000000c33297c12 */ /* 0x000fe4000f8e962e */
[----:B------:R-:W-:Y:S01]  /*17ee0*/  MUFU.EX2 R46, R198 ;  /* 0x000000c6002e7308 */ /* 0x000fe20000000800 */
[----:B--2---:R-:W-:Y:S05]  /*17ef0*/  LOP3.LUT R0, R47, UR19, R220, 0x96, !PT ;  /* 0x000000132f007c12 */ /* 0x004fea000f8e96dc */
[----:B------:R-:W-:Y:S04]  /*17f00*/  IMAD.WIDE.U32 R48, R0, -0x326172a9, RZ ;  /* 0xcd9e8d5700307825 */ /* 0x000fe800078e00ff */
[----:B------:R-:W-:Y:S01]  /*17f10*/  FADD.FTZ R0, R75, R45 ;  /* 0x0000002d4b007221 */ /* 0x000fe20000010000 */
[C---:B------:R-:W-:Y:S02]  /*17f20*/  F2FP.BF16.F32.PACK_AB R75, R62.reuse, R75 ;  /* 0x0000004b3e4b723e */ /* 0x040fe400000010ff */
[----:B------:R-:W-:Y:S01]  /*17f30*/  LOP3.LUT R28, R49, UR13, R134, 0x96, !PT ;  /* 0x0000000d311c7c12 */ /* 0x000fe2000f8e9686 */
[----:B------:R-:W-:Y:S01]  /*17f40*/  FADD.FTZ R45, R62, R0 ;  /* 0x000000003e2d7221 */ /* 0x000fe20000010000 */
[----:B------:R-:W-:Y:S01]  /*17f50*/  F2FP.BF16.F32.PACK_AB R49, R144, R154 ;  /* 0x0000009a9031723e */ /* 0x000fe200000010ff */
[----:B------:R-:W-:Y:S01]  /*17f60*/  FADD.FTZ R0, R154, R43 ;  /* 0x0000002b9a007221 */ /* 0x000fe20000010000 */
[----:B------:R-:W-:Y:S01]  /*17f70*/  MUFU.EX2 R62, R238 ;  /* 0x000000ee003e7308 */ /* 0x000fe20000000800 */
[----:B------:R-:W-:Y:S04]  /*17f80*/  IMAD.WIDE.U32 R28, R28, -0x2daee0ad, RZ ;  /* 0xd2511f531c1c7825 */ /* 0x000fe800078e00ff */
[----:B------:R-:W-:Y:S01]  /*17f90*/  FADD.FTZ R47, R144, R0 ;  /* 0x00000000902f7221 */ /* 0x000fe20000010000 */
[----:B------:R-:W-:Y:S01]  /*17fa0*/  LOP3.LUT R29, R29, UR10, R50, 0x96, !PT ;  /* 0x0000000a1d1d7c12 */ /* 0x000fe2000f8e9632 */
[----:B------:R-:W-:Y:S04]  /*17fb0*/  IMAD.WIDE.U32 R50, R41, -0x326172a9, RZ ;  /* 0xcd9e8d5729327825 */ /* 0x000fe800078e00ff */
[----:B------:R-:W-:Y:S01]  /*17fc0*/  @!P6 HFMA2.BF16_V2 R99, -RZ.H0_H0, RZ.H0_H0, -R55.H0_H0 ;  /* 0x200000ffff63e231 */ /* 0x000fe20000340937 */
[----:B------:R-:W-:Y:S02]  /*17fd0*/  LOP3.LUT R0, R51, UR11, R48, 0x96, !PT ;  /* 0x0000000b33007c12 */ /* 0x000fe4000f8e9630 */
[----:B------:R-:W-:Y:S03]  /*17fe0*/  F2FP.BF16.F32.PACK_AB R51, R150, R151 ;  /* 0x000000979633723e */ /* 0x000fe600000010ff */
[----:B------:R-:W-:Y:S04]  /*17ff0*/  IMAD.WIDE.U32 R8, R0, -0x2daee0ad, RZ ;  /* 0xd2511f5300087825 */ /* 0x000fe800078e00ff */
[--C-:B------:R-:W-:Y:S01]  /*18000*/  FADD.FTZ R0, R151, R54.reuse ;  /* 0x0000003697007221 */ /* 0x100fe20000010000 */
[----:B------:R-:W-:Y:S02]  /*18010*/  PRMT R54, R55, 0x7632, R54 ;  /* 0x0000763237367816 */ /* 0x000fe40000000036 */
[----:B------:R-:W-:Y:S01]  /*18020*/  LOP3.LUT R154, R9, UR8, R28, 0x96, !PT ;  /* 0x00000008099a7c12 */ /* 0x000fe2000f8e961c */
[----:B------:R2:W-:Y:S01]  /*18030*/  STL.64 [R1+0x58], R8 ;  /* 0x0000580801007387 */ /* 0x0005e20000100a00 */
[----:B------:R-:W-:Y:S01]  /*18040*/  PRMT R115, R55, 0x5410, R54 ;  /* 0x0000541037737816 */ /* 0x000fe20000000036 */
[----:B------:R-:W-:Y:S01]  /*18050*/  FADD.FTZ R41, R150, R0 ;  /* 0x0000000096297221 */ /* 0x000fe20000010000 */
[----:B------:R-:W-:Y:S01]  /*18060*/  FADD.FTZ R0, R69, R60 ;  /* 0x0000003c45007221 */ /* 0x000fe20000010000 */
[----:B------:R-:W-:Y:S01]  /*18070*/  F2FP.BF16.F32.PACK_AB R69, R72, R69 ;  /* 0x000000454845723e */ /* 0x000fe200000010ff */
[----:B------:R1:W3:Y:S01]  /*18080*/  LDL.S16 R89, [R1+0x13c] ;  /* 0x00013c0001597983 */ /* 0x0002e20000100600 */
[----:B------:R-:W-:Y:S04]  /*18090*/  IMAD.WIDE.U32 R154, R154, -0x326172a9, RZ ;  /* 0xcd9e8d579a9a7825 */ /* 0x000fe800078e00ff */
[----:B------:R-:W-:Y:S01]  /*180a0*/  FADD.FTZ R48, R72, R0 ;  /* 0x0000000048307221 */ /* 0x000fe20000010000 */
[----:B------:R-:W4:Y:S01]  /*180b0*/  MUFU.EX2 R60, R239 ;  /* 0x000000ef003c7308 */ /* 0x000f220000000800 */
[----:B------:R-:W-:Y:S01]  /*180c0*/  PRMT R72, R73, 0x7632, R72 ;  /* 0x0000763249487816 */ /* 0x000fe20000000048 */
[----:B------:R1:W3:Y:S01]  /*180d0*/  LDL.S16 R107, [R1+0x140] ;  /* 0x00014000016b7983 */ /* 0x0002e20000100600 */
[----:B------:R-:W-:Y:S01]  /*180e0*/  FADD.FTZ R28, R71, R45 ;  /* 0x0000002d471c7221 */ /* 0x000fe20000010000 */
[----:B------:R-:W-:Y:S02]  /*180f0*/  F2FP.BF16.F32.PACK_AB R71, R65, R71 ;  /* 0x000000474147723e */ /* 0x000fe400000010ff */
[----:B------:R-:W-:Y:S01]  /*18100*/  PRMT R118, R73, 0x5410, R72 ;  /* 0x0000541049767816 */ /* 0x000fe20000000048 */
[----:B------:R1:W-:Y:S01]  /*18110*/  @!P6 STL.S16 [R1+0x10c], R99 ;  /* 0x00010c630100e387 */ /* 0x0003e20000100600 */
[----:B------:R-:W-:Y:S01]  /*18120*/  F2FP.BF16.F32.PACK_AB R45, R136, R145 ;  /* 0x00000091882d723e */ /* 0x000fe200000010ff */
[----:B------:R-:W-:Y:S01]  /*18130*/  FADD.FTZ R43, R65, R28 ;  /* 0x0000001c412b7221 */ /* 0x000fe20000010000 */
[----:B------:R-:W-:Y:S01]  /*18140*/  F2FP.BF16.F32.PACK_AB R65, R67, R105 ;  /* 0x000000694341723e */ /* 0x000fe200000010ff */
[----:B------:R-:W-:Y:S01]  /*18150*/  STL [R1+0x400], R115 ;  /* 0x0004007301007387 */ /* 0x000fe20000100800 */
[----:B------:R-:W-:Y:S01]  /*18160*/  FADD.FTZ R28, R145, R47 ;  /* 0x0000002f911c7221 */ /* 0x000fe20000010000 */
[----:B------:R-:W-:Y:S02]  /*18170*/  F2FP.BF16.F32.PACK_AB R47, R124, R140 ;  /* 0x0000008c7c2f723e */ /* 0x000fe400000010ff */
[----:B------:R3:W3:Y:S01]  /*18180*/  LDL.S16 R130, [R1+0x150] ;  /* 0x0001500001827983 */ /* 0x0006e20000100600 */
[----:B------:R-:W-:Y:S01]  /*18190*/  FADD.FTZ R104, R136, R28 ;  /* 0x0000001c88687221 */ /* 0x000fe20000010000 */
[----:B----4-:R-:W-:Y:S01]  /*181a0*/  F2FP.BF16.F32.PACK_AB R196, R60, R62 ;  /* 0x0000003e3cc4723e */ /* 0x010fe200000010ff */
[----:B------:R-:W-:Y:S01]  /*181b0*/  MUFU.EX2 R136, R232 ;  /* 0x000000e800887308 */ /* 0x000fe20000000800 */
[----:B------:R4:W4:Y:S01]  /*181c0*/  LDL.S16 R119, [R1+0x14c] ;  /* 0x00014c0001777983 */ /* 0x0009220000100600 */
[----:B--2---:R-:W-:Y:S03]  /*181d0*/  IMAD.WIDE.U32 R8, R29, -0x326172a9, RZ ;  /* 0xcd9e8d571d087825 */ /* 0x004fe600078e00ff */
[----:B------:R-:W-:Y:S02]  /*181e0*/  LOP3.LUT R0, R155, UR7, R8, 0x96, !PT ;  /* 0x000000079b007c12 */ /* 0x000fe4000f8e9608 */
[--C-:B------:R-:W-:Y:S02]  /*181f0*/  LOP3.LUT R156, R9, UR9, R50.reuse, 0x96, !PT ;  /* 0x00000009099c7c12 */ /* 0x100fe4000f8e9632 */
[----:B------:R-:W-:Y:S02]  /*18200*/  PRMT R50, R99, 0x7610, R50 ;  /* 0x0000761063327816 */ /* 0x000fe40000000032 */
[C---:B------:R-:W-:Y:S01]  /*18210*/  LOP3.LUT R29, R0.reuse, 0xff, RZ, 0xc0, !PT ;  /* 0x000000ff001d7812 */ /* 0x040fe200078ec0ff */
[----:B-1----:R-:W-:Y:S01]  /*18220*/  MUFU.EX2 R99, R229 ;  /* 0x000000e500637308 */ /* 0x002fe20000000800 */
[----:B------:R-:W-:Y:S02]  /*18230*/  LOP3.LUT R28, R0, 0xffff, RZ, 0xc0, !PT ;  /* 0x0000ffff001c7812 */ /* 0x000fe400078ec0ff */
[----:B------:R-:W-:Y:S02]  /*18240*/  @!P6 PRMT R55, R50, 0x5410, RZ ;  /* 0x000054103237e816 */ /* 0x000fe400000000ff */
[----:B------:R-:W-:Y:S01]  /*18250*/  ISETP.LE.U32.AND P6, PT, R29, UR15, PT ;  /* 0x0000000f1d007c0c */ /* 0x000fe2000bfc3070 */
[----:B------:R-:W-:Y:S01]  /*18260*/  FADD.FTZ R29, R140, R41 ;  /* 0x000000298c1d7221 */ /* 0x000fe20000010000 */
[----:B------:R-:W-:Y:S02]  /*18270*/  SHF.R.U32.HI R28, RZ, 0x8, R28 ;  /* 0x00000008ff1c7819 */ /* 0x000fe4000001161c */
[----:B------:R-:W-:Y:S01]  /*18280*/  F2FP.BF16.F32.PACK_AB R41, R63, R70 ;  /* 0x000000463f29723e */ /* 0x000fe200000010ff */
[----:B------:R-:W-:Y:S01]  /*18290*/  FADD.FTZ R50, R124, R29 ;  /* 0x0000001d7c327221 */ /* 0x000fe20000010000 */
[----:B------:R-:W-:Y:S01]  /*182a0*/  LOP3.LUT R28, R28, 0xffff, RZ, 0xc0, !PT ;  /* 0x0000ffff1c1c7812 */ /* 0x000fe200078ec0ff */
[--C-:B------:R-:W-:Y:S01]  /*182b0*/  FADD.FTZ R29, R105, R48.reuse ;  /* 0x00000030691d7221 */ /* 0x100fe20000010000 */
[----:B------:R-:W-:Y:S01]  /*182c0*/  PRMT R48, R49, 0x7632, R48 ;  /* 0x0000763231307816 */ /* 0x000fe20000000030 */
[----:B------:R-:W-:Y:S01]  /*182d0*/  MUFU.EX2 R105, R125 ;  /* 0x0000007d00697308 */ /* 0x000fe20000000800 */
[----:B------:R-:W-:Y:S01]  /*182e0*/  ISETP.LE.U32.AND P1, PT, R28, UR15, PT ;  /* 0x0000000f1c007c0c */ /* 0x000fe2000bf23070 */
[----:B------:R-:W-:Y:S01]  /*182f0*/  FADD.FTZ R110, R67, R29 ;  /* 0x0000001d436e7221 */ /* 0x000fe20000010000 */
[----:B------:R-:W-:Y:S01]  /*18300*/  F2FP.BF16.F32.PACK_AB R67, R61, R74 ;  /* 0x0000004a3d43723e */ /* 0x000fe200000010ff */
[----:B------:R-:W-:Y:S01]  /*18310*/  FADD.FTZ R28, R74, R43 ;  /* 0x0000002b4a1c7221 */ /* 0x000fe20000010000 */
[----:B------:R-:W-:Y:S02]  /*18320*/  PRMT R74, R75, 0x7632, R74 ;  /* 0x000076324b4a7816 */ /* 0x000fe4000000004a */
[----:B------:R-:W-:Y:S01]  /*18330*/  F2FP.BF16.F32.PACK_AB R43, R126, R127 ;  /* 0x0000007f7e2b723e */ /* 0x000fe200000010ff */
[----:B------:R-:W-:Y:S01]  /*18340*/  FADD.FTZ R124, R61, R28 ;  /* 0x0000001c3d7c7221 */ /* 0x000fe20000010000 */
[--C-:B------:R-:W-:Y:S02]  /*18350*/  SHF.R.U32.HI R28, RZ, 0x18, R0.reuse ;  /* 0x00000018ff1c7819 */ /* 0x100fe40000011600 */
[----:B------:R-:W-:Y:S02]  /*18360*/  SHF.R.U32.HI R0, RZ, 0x10, R0 ;  /* 0x00000010ff007819 */ /* 0x000fe40000011600 */
[----:B------:R-:W-:Y:S02]  /*18370*/  F2FP.BF16.F32.PACK_AB R61, R106, R120 ;  /* 0x000000786a3d723e */ /* 0x000fe400000010ff */
[----:B------:R-:W-:Y:S01]  /*18380*/  LOP3.LUT R0, R0, 0xff, RZ, 0xc0, !PT ;  /* 0x000000ff00007812 */ /* 0x000fe200078ec0ff */
[----:B---3--:R-:W-:Y:S05]  /*18390*/  @!P3 HFMA2.BF16_V2 R89, -RZ.H0_H0, RZ.H0_H0, -R54.H0_H0 ;  /* 0x200000ffff59b231 */ /* 0x008fea0000340936 */
[----:B------:R-:W-:Y:S01]  /*183a0*/  PRMT R102, R89, 0x7610, R102 ;  /* 0x0000761059667816 */ /* 0x000fe20000000066 */
[----:B------:R-:W-:Y:S01]  /*183b0*/  @!P3 STL.S16 [R1+0x13c], R89 ;  /* 0x00013c590100b387 */ /* 0x000fe20000100600 */
[----:B------:R-:W-:Y:S02]  /*183c0*/  @!P0 HFMA2.BF16_V2 R107, -RZ.H0_H0, RZ.H0_H0, -R73.H0_H0 ;  /* 0x200000ffff6b8231 */ /* 0x000fe40000340949 */
[----:B------:R-:W-:Y:S01]  /*183d0*/  @!P3 PRMT R54, R102, 0x5410, RZ ;  /* 0x000054106636b816 */ /* 0x000fe200000000ff */
[----:B------:R2:W3:Y:S01]  /*183e0*/  LDL.S16 R108, [R1+0x148] ;  /* 0x00014800016c7983 */ /* 0x0004e20000100600 */
[----:B------:R-:W-:Y:S01]  /*183f0*/  ISETP.LE.U32.AND P3, PT, R28, UR15, PT ;  /* 0x0000000f1c007c0c */ /* 0x000fe2000bf63070 */
[----:B------:R-:W1:Y:S01]  /*18400*/  MUFU.EX2 R102, R179 ;  /* 0x000000b300667308 */ /* 0x000e620000000800 */
[----:B------:R-:W-:Y:S01]  /*18410*/  PRMT R122, R107, 0x7610, R122 ;  /* 0x000076106b7a7816 */ /* 0x000fe2000000007a */
[----:B------:R2:W-:Y:S01]  /*18420*/  @!P0 STL.S16 [R1+0x140], R107 ;  /* 0x0001406b01008387 */ /* 0x0005e20000100600 */
[----:B------:R-:W-:Y:S02]  /*18430*/  LOP3.LUT R28, R146, 0xff, RZ, 0xc0, !PT ;  /* 0x000000ff921c7812 */ /* 0x000fe400078ec0ff */
[----:B------:R-:W-:Y:S01]  /*18440*/  @!P0 PRMT R73, R122, 0x5410, RZ ;  /* 0x000054107a498816 */ /* 0x000fe200000000ff */
[----:B------:R-:W-:Y:S01]  /*18450*/  STL [R1+0x358], R118 ;  /* 0x0003587601007387 */ /* 0x000fe20000100800 */
[----:B------:R-:W-:Y:S01]  /*18460*/  ISETP.LE.U32.AND P0, PT, R0, UR15, PT ;  /* 0x0000000f00007c0c */ /* 0x000fe2000bf03070 */
[----:B------:R-:W-:Y:S02]  /*18470*/  @!P2 HFMA2.BF16_V2 R130, -RZ.H0_H0, RZ.H0_H0, -R72.H0_H0 ;  /* 0x200000ffff82a231 */ /* 0x000fe40000340948 */
[--C-:B------:R-:W-:Y:S01]  /*18480*/  FADD.FTZ R0, R127, R50.reuse ;  /* 0x000000327f007221 */ /* 0x100fe20000010000 */
[----:B------:R-:W-:Y:S01]  /*18490*/  PRMT R50, R51, 0x7632, R50 ;  /* 0x0000763233327816 */ /* 0x000fe20000000032 */
[----:B------:R3:W3:Y:S01]  /*184a0*/  LDL.S16 R131, [R1+0x15c] ;  /* 0x00015c0001837983 */ /* 0x0006e20000100600 */
[----:B----4-:R-:W-:Y:S01]  /*184b0*/  @!P4 HFMA2.BF16_V2 R119, -RZ.H0_H0, RZ.H0_H0, -R75.H0_H0 ;  /* 0x200000ffff77c231 */ /* 0x010fe2000034094b */
[----:B------:R-:W-:Y:S01]  /*184c0*/  PRMT R29, R130, 0x7610, R29 ;  /* 0x00007610821d7816 */ /* 0x000fe2000000001d */
[----:B------:R-:W-:Y:S01]  /*184d0*/  MUFU.EX2 R127, R236 ;  /* 0x000000ec007f7308 */ /* 0x000fe20000000800 */
[----:B------:R4:W4:Y:S02]  /*184e0*/  LDL.S16 R122, [R1+0x158] ;  /* 0x00015800017a7983 */ /* 0x0009240000100600 */
[----:B------:R-:W-:Y:S01]  /*184f0*/  @!P2 PRMT R72, R29, 0x5410, RZ ;  /* 0x000054101d48a816 */ /* 0x000fe200000000ff */
[----:B------:R-:W-:Y:S01]  /*18500*/  FADD.FTZ R29, R70, R104 ;  /* 0x00000068461d7221 */ /* 0x000fe20000010000 */
[----:B-1----:R-:W-:Y:S01]  /*18510*/  F2FP.BF16.F32.PACK_AB R179, R102, R103 ;  /* 0x0000006766b3723e */ /* 0x002fe200000010ff */
[----:B------:R-:W-:Y:S01]  /*18520*/  @!P2 STL.S16 [R1+0x150], R130 ;  /* 0x000150820100a387 */ /* 0x000fe20000100600 */
[----:B------:R-:W-:Y:S01]  /*18530*/  ISETP.LE.U32.AND P2, PT, R28, UR15, PT ;  /* 0x0000000f1c007c0c */ /* 0x000fe2000bf43070 */
[----:B------:R-:W-:Y:S01]  /*18540*/  FADD.FTZ R104, R126, R0 ;  /* 0x000000007e687221 */ /* 0x000fe20000010000 */
[----:B------:R-:W-:Y:S01]  /*18550*/  LOP3.LUT R0, R146, 0xffff, RZ, 0xc0, !PT ;  /* 0x0000ffff92007812 */ /* 0x000fe200078ec0ff */
[----:B------:R1:W-:Y:S01]  /*18560*/  @!P4 STL.S16 [R1+0x14c], R119 ;  /* 0x00014c770100c387 */ /* 0x0003e20000100600 */
[----:B------:R-:W-:Y:S01]  /*18570*/  SHF.R.U32.HI R28, RZ, 0x10, R146 ;  /* 0x00000010ff1c7819 */ /* 0x000fe20000011692 */
[----:B------:R-:W-:Y:S01]  /*18580*/  FADD.FTZ R29, R63, R29 ;  /* 0x0000001d3f1d7221 */ /* 0x000fe20000010000 */
[----:B------:R-:W-:Y:S01]  /*18590*/  SHF.R.U32.HI R0, RZ, 0x8, R0 ;  /* 0x00000008ff007819 */ /* 0x000fe20000011600 */
[----:B--2---:R2:W2:Y:S01]  /*185a0*/  MUFU.EX2 R107, R109 ;  /* 0x0000006d006b7308 */ /* 0x0044a20000000800 */
[----:B------:R-:W-:Y:S02]  /*185b0*/  LOP3.LUT R28, R28, 0xff, RZ, 0xc0, !PT ;  /* 0x000000ff1c1c7812 */ /* 0x000fe400078ec0ff */
[----:B------:R-:W-:Y:S02]  /*185c0*/  LOP3.LUT R0, R0, 0xffff, RZ, 0xc0, !PT ;  /* 0x0000ffff00007812 */ /* 0x000fe400078ec0ff */
[----:B------:R-:W-:Y:S05]  /*185d0*/  F2FP.BF16.F32.PACK_AB R63, R121, R123 ;  /* 0x0000007b793f723e */ /* 0x000fea00000010ff */
[----:B------:R-:W1:Y:S01]  /*185e0*/  MUFU.EX2 R89, R230 ;  /* 0x000000e600597308 */ /* 0x000e620000000800 */
[----:B--2---:R-:W-:Y:S02]  /*185f0*/  PRMT R109, R119, 0x7610, R109 ;  /* 0x00007610776d7816 */ /* 0x004fe4000000006d */
[----:B------:R-:W-:Y:S02]  /*18600*/  F2FP.BF16.F32.PACK_AB R167, R105, R107 ;  /* 0x0000006b69a7723e */ /* 0x000fe400000010ff */
[----:B-1----:R-:W-:Y:S02]  /*18610*/  PRMT R119, R75, 0x5410, R74 ;  /* 0x000054104b777816 */ /* 0x002fe4000000004a */
[----:B------:R-:W-:Y:S02]  /*18620*/  @!P4 PRMT R75, R109, 0x5410, RZ ;  /* 0x000054106d4bc816 */ /* 0x000fe400000000ff */
[----:B------:R-:W-:Y:S01]  /*18630*/  ISETP.LE.U32.AND P4, PT, R28, UR15, PT ;  /* 0x0000000f1c007c0c */ /* 0x000fe2000bf83070 */
[----:B------:R-:W-:Y:S01]  /*18640*/  STL [R1+0x35c], R119 ;  /* 0x00035c7701007387 */ /* 0x000fe20000100800 */
[----:B------:R-:W-:Y:S01]  /*18650*/  F2FP.BF16.F32.PACK_AB R193, R89, R99 ;  /* 0x0000006359c1723e */ /* 0x000fe200000010ff */
[----:B------:R-:W-:Y:S01]  /*18660*/  FADD.FTZ R28, R120, R110 ;  /* 0x0000006e781c7221 */ /* 0x000fe20000010000 */
[----:B------:R-:W-:Y:S01]  /*18670*/  MUFU.EX2 R109, R245 ;  /* 0x000000f5006d7308 */ /* 0x000fe20000000800 */
[----:B------:R2:W2:Y:S02]  /*18680*/  LDL.S16 R130, [R1+0x154] ;  /* 0x0001540001827983 */ /* 0x0004a40000100600 */
[----:B------:R-:W-:Y:S04]  /*18690*/  FADD.FTZ R28, R106, R28 ;  /* 0x0000001c6a1c7221 */ /* 0x000fe80000010000 */
[----:B------:R-:W-:Y:S01]  /*186a0*/  FADD.FTZ R28, R44, R28 ;  /* 0x0000001c2c1c7221 */ /* 0x000fe20000010000 */
[----:B---3--:R-:W-:Y:S05]  /*186b0*/  @!P5 HFMA2.BF16_V2 R108, -RZ.H0_H0, RZ.H0_H0, -R74.H0_H0 ;  /* 0x200000ffff6cd231 */ /* 0x008fea000034094a */
[----:B------:R-:W-:Y:S01]  /*186c0*/  PRMT R70, R108, 0x7610, R70 ;  /* 0x000076106c467816 */ /* 0x000fe20000000046 */
[----:B------:R1:W-:Y:S03]  /*186d0*/  @!P5 STL.S16 [R1+0x148], R108 ;  /* 0x0001486c0100d387 */ /* 0x0003e60000100600 */
[----:B------:R-:W-:Y:S02]  /*186e0*/  @!P5 PRMT R74, R70, 0x5410, RZ ;  /* 0x00005410464ad816 */ /* 0x000fe400000000ff */
[----:B------:R3:W3:Y:S01]  /*186f0*/  LDL.S16 R70, [R1+0x160] ;  /* 0x0001600001467983 */ /* 0x0006e20000100600 */
[----:B------:R-:W-:Y:S02]  /*18700*/  @!P6 HFMA2.BF16_V2 R131, -RZ.H0_H0, RZ.H0_H0, -R49.H0_H0 ;  /* 0x200000ffff83e231 */ /* 0x000fe40000340931 */
[----:B----4-:R-:W-:Y:S03]  /*18710*/  @!P1 HFMA2.BF16_V2 R122, -RZ.H0_H0, RZ.H0_H0, -R48.H0_H0 ;  /* 0x200000ffff7a9231 */ /* 0x010fe60000340930 */
[----:B------:R-:W-:Y:S01]  /*18720*/  PRMT R126, R131, 0x7610, R126 ;  /* 0x00007610837e7816 */ /* 0x000fe2000000007e */
[----:B------:R4:W-:Y:S01]  /*18730*/  @!P6 STL.S16 [R1+0x15c], R131 ;  /* 0x00015c830100e387 */ /* 0x0009e20000100600 */
[----:B------:R-:W-:Y:S03]  /*18740*/  PRMT R125, R122, 0x7610, R125 ;  /* 0x000076107a7d7816 */ /* 0x000fe6000000007d */
[----:B------:R4:W-:Y:S01]  /*18750*/  @!P1 STL.S16 [R1+0x158], R122 ;  /* 0x0001587a01009387 */ /* 0x0009e20000100600 */
[----:B-1----:R-:W1:Y:S10]  /*18760*/  MUFU.EX2 R108, R247 ;  /* 0x000000f7006c7308 */ /* 0x002e740000000800 */
[----:B----4-:R-:W-:Y:S01]  /*18770*/  MUFU.EX2 R131, R142 ;  /* 0x0000008e00837308 */ /* 0x010fe20000000800 */
[----:B------:R-:W-:Y:S02]  /*18780*/  PRMT R122, R49, 0x5410, R48 ;  /* 0x00005410317a7816 */ /* 0x000fe40000000030 */
[----:B------:R-:W-:Y:S02]  /*18790*/  @!P6 PRMT R49, R126, 0x5410, RZ ;  /* 0x000054107e31e816 */ /* 0x000fe400000000ff */
[----:B------:R-:W-:Y:S01]  /*187a0*/  ISETP.LE.U32.AND P6, PT, R0, UR15, PT ;  /* 0x0000000f00007c0c */ /* 0x000fe2000bfc3070 */
[----:B------:R-:W-:Y:S01]  /*187b0*/  STL [R1+0x360], R122 ;  /* 0x0003607a01007387 */ /* 0x000fe20000100800 */
[----:B------:R-:W-:Y:S03]  /*187c0*/  SHF.R.U32.HI R0, RZ, 0x18, R146 ;  /* 0x00000018ff007819 */ /* 0x000fe60000011692 */
[----:B------:R-:W-:Y:S01]  /*187d0*/  MUFU.EX2 R142, R172 ;  /* 0x000000ac008e7308 */ /* 0x000fe20000000800 */
[----:B------:R-:W-:Y:S01]  /*187e0*/  @!P1 PRMT R48, R125, 0x5410, RZ ;  /* 0x000054107d309816 */ /* 0x000fe200000000ff */
[----:B------:R4:W4:Y:S01]  /*187f0*/  LDL.S16 R110, [R1+0x168] ;  /* 0x00016800016e7983 */ /* 0x0009220000100600 */
[----:B------:R-:W-:Y:S01]  /*18800*/  ISETP.LE.U32.AND P1, PT, R0, UR15, PT ;  /* 0x0000000f00007c0c */ /* 0x000fe2000bf23070 */
[----:B------:R-:W-:Y:S01]  /*18810*/  FADD.FTZ R0, R123, R124 ;  /* 0x0000007c7b007221 */ /* 0x000fe20000010000 */
[----:B------:R-:W-:Y:S01]  /*18820*/  PRMT R123, R51, 0x5410, R50 ;  /* 0x00005410337b7816 */ /* 0x000fe20000000032 */
[----:B--2---:R-:W-:Y:S01]  /*18830*/  @!P0 HFMA2.BF16_V2 R130, -RZ.H0_H0, RZ.H0_H0, -R51.H0_H0 ;  /* 0x200000ffff828231 */ /* 0x004fe20000340933 */
[----:B-1----:R-:W-:Y:S01]  /*18840*/  F2FP.BF16.F32.PACK_AB R161, R108, R109 ;  /* 0x0000006d6ca1723e */ /* 0x002fe200000010ff */
[----:B------:R2:W2:Y:S01]  /*18850*/  LDL.S16 R125, [R1+0x170] ;  /* 0x00017000017d7983 */ /* 0x0004a20000100600 */
[----:B------:R-:W-:Y:S01]  /*18860*/  FADD.FTZ R121, R121, R0 ;  /* 0x0000000079797221 */ /* 0x000fe20000010000 */
[----:B------:R-:W-:Y:S01]  /*18870*/  LOP3.LUT R0, R154, 0xff, RZ, 0xc0, !PT ;  /* 0x000000ff9a007812 */ /* 0x000fe200078ec0ff */
[----:B------:R-:W1:Y:S01]  /*18880*/  MUFU.EX2 R126, R237 ;  /* 0x000000ed007e7308 */ /* 0x000e620000000800 */
[----:B------:R-:W-:Y:S01]  /*18890*/  PRMT R106, R130, 0x7610, R106 ;  /* 0x00007610826a7816 */ /* 0x000fe2000000006a */
[----:B------:R1:W-:Y:S03]  /*188a0*/  @!P0 STL.S16 [R1+0x154], R130 ;  /* 0x0001548201008387 */ /* 0x0003e60000100600 */
[----:B------:R-:W-:Y:S01]  /*188b0*/  @!P0 PRMT R51, R106, 0x5410, RZ ;  /* 0x000054106a338816 */ /* 0x000fe200000000ff */
[----:B------:R-:W-:Y:S01]  /*188c0*/  STL [R1+0x370], R123 ;  /* 0x0003707b01007387 */ /* 0x000fe20000100800 */
[----:B------:R-:W-:Y:S01]  /*188d0*/  ISETP.LE.U32.AND P0, PT, R0, UR15, PT ;  /* 0x0000000f00007c0c */ /* 0x000fe2000bf03070 */
[----:B------:R-:W-:Y:S01]  /*188e0*/  FADD.FTZ R0, R68, R29 ;  /* 0x0000001d44007221 */ /* 0x000fe20000010000 */
[C---:B------:R-:W-:Y:S01]  /*188f0*/  F2FP.BF16.F32.PACK_AB R29, R30.reuse, R68 ;  /* 0x000000441e1d723e */ /* 0x040fe200000010ff */
[----:B------:R2:W2:Y:S01]  /*18900*/  LDL.S16 R106, [R1+0x16c] ;  /* 0x00016c00016a7983 */ /* 0x0004a20000100600 */
[----:B------:R-:W-:Y:S01]  /*18910*/  PRMT R68, R69, 0x7632, R68 ;  /* 0x0000763245447816 */ /* 0x000fe20000000044 */
[----:B------:R-:W-:Y:S04]  /*18920*/  FADD.FTZ R30, R30, R0 ;  /* 0x000000001e1e7221 */ /* 0x000fe80000010000 */
[----:B------:R-:W-:Y:S01]  /*18930*/  FADD.FTZ R30, R86, R30 ;  /* 0x0000001e561e7221 */ /* 0x000fe20000010000 */
[----:B------:R-:W-:Y:S02]  /*18940*/  F2FP.BF16.F32.PACK_AB R86, R87, R86 ;  /* 0x000000565756723e */ /* 0x000fe400000010ff */
[----:B-1----:R-:W-:Y:S01]  /*18950*/  F2FP.BF16.F32.PACK_AB R159, R126, R127 ;  /* 0x0000007f7e9f723e */ /* 0x002fe200000010ff */
[----:B------:R-:W1:Y:S02]  /*18960*/  MUFU.EX2 R130, R234 ;  /* 0x000000ea00827308 */ /* 0x000e640000000800 */
[----:B-1----:R-:W-:Y:S01]  /*18970*/  F2FP.BF16.F32.PACK_AB R197, R130, R136 ;  /* 0x0000008882c5723e */ /* 0x002fe200000010ff */
[----:B---3--:R-:W-:Y:S05]  /*18980*/  @!P3 HFMA2.BF16_V2 R70, -RZ.H0_H0, RZ.H0_H0, -R50.H0_H0 ;  /* 0x200000ffff46b231 */ /* 0x008fea0000340932 */
[----:B------:R-:W-:Y:S01]  /*18990*/  PRMT R120, R70, 0x7610, R120 ;  /* 0x0000761046787816 */ /* 0x000fe20000000078 */
[----:B------:R1:W-:Y:S03]  /*189a0*/  @!P3 STL.S16 [R1+0x160], R70 ;  /* 0x000160460100b387 */ /* 0x0003e60000100600 */
[----:B------:R-:W-:Y:S02]  /*189b0*/  @!P3 PRMT R50, R120, 0x5410, RZ ;  /* 0x000054107832b816 */ /* 0x000fe400000000ff */
[----:B------:R-:W-:Y:S02]  /*189c0*/  PRMT R120, R69, 0x5410, R68 ;  /* 0x0000541045787816 */ /* 0x000fe40000000044 */
[----:B-1----:R-:W-:Y:S04]  /*189d0*/  LOP3.LUT R70, R154, 0xffff, RZ, 0xc0, !PT ;  /* 0x0000ffff9a467812 */ /* 0x002fe800078ec0ff */
[----:B------:R-:W-:Y:S04]  /*189e0*/  SHF.R.U32.HI R70, RZ, 0x8, R70 ;  /* 0x00000008ff467819 */ /* 0x000fe80000011646 */
[----:B------:R-:W-:Y:S02]  /*189f0*/  LOP3.LUT R0, R70, 0xffff, RZ, 0xc0, !PT ;  /* 0x0000ffff46007812 */ /* 0x000fe400078ec0ff */
[----:B------:R-:W-:Y:S02]  /*18a00*/  SHF.R.U32.HI R70, RZ, 0x10, R154 ;  /* 0x00000010ff467819 */ /* 0x000fe4000001169a */
[----:B------:R-:W-:Y:S01]  /*18a10*/  ISETP.LE.U32.AND P5, PT, R0, UR15, PT ;  /* 0x0000000f00007c0c */ /* 0x000fe2000bfa3070 */
[----:B------:R-:W-:Y:S01]  /*18a20*/  FADD.FTZ R0, R31, R104 ;  /* 0x000000681f007221 */ /* 0x000fe20000010000 */
[C---:B------:R-:W-:Y:S01]  /*18a30*/  F2FP.BF16.F32.PACK_AB R31, R40.reuse, R31 ;  /* 0x0000001f281f723e */ /* 0x040fe200000010ff */
[----:B----4-:R-:W-:Y:S02]  /*18a40*/  @!P2 HFMA2.BF16_V2 R110, -RZ.H0_H0, RZ.H0_H0, -R69.H0_H0 ;  /* 0x200000ffff6ea231 */ /* 0x010fe40000340945 */
[----:B------:R-:W-:Y:S01]  /*18a50*/  FADD.FTZ R40, R40, R0 ;  /* 0x0000000028287221 */ /* 0x000fe20000010000 */
[----:B------:R-:W-:Y:S02]  /*18a60*/  LOP3.LUT R0, R70, 0xff, RZ, 0xc0, !PT ;  /* 0x000000ff46007812 */ /* 0x000fe400078ec0ff */
[----:B------:R-:W-:Y:S01]  /*18a70*/  PRMT R140, R110, 0x7610, R140 ;  /* 0x000076106e8c7816 */ /* 0x000fe2000000008c */
[----:B------:R1:W-:Y:S01]  /*18a80*/  @!P2 STL.S16 [R1+0x168], R110 ;  /* 0x0001686e0100a387 */ /* 0x0003e20000100600 */
[----:B------:R-:W-:Y:S01]  /*18a90*/  PRMT R70, R71, 0x7632, R70 ;  /* 0x0000763247467816 */ /* 0x000fe20000000046 */
[----:B--2---:R-:W-:Y:S01]  /*18aa0*/  @!P6 HFMA2.BF16_V2 R125, -RZ.H0_H0, RZ.H0_H0, -R68.H0_H0 ;  /* 0x200000ffff7de231 */ /* 0x004fe20000340944 */
[----:B------:R-:W-:Y:S01]  /*18ab0*/  @!P2 PRMT R69, R140, 0x5410, RZ ;  /* 0x000054108c45a816 */ /* 0x000fe200000000ff */
[----:B------:R2:W3:Y:S01]  /*18ac0*/  LDL.S16 R104, [R1+0x17c] ;  /* 0x00017c0001687983 */ /* 0x0004e20000100600 */
[----:B------:R-:W-:Y:S02]  /*18ad0*/  ISETP.LE.U32.AND P2, PT, R0, UR15, PT ;  /* 0x0000000f00007c0c */ /* 0x000fe4000bf43070 */
[----:B------:R-:W-:Y:S01]  /*18ae0*/  PRMT R124, R125, 0x7610, R124 ;  /* 0x000076107d7c7816 */ /* 0x000fe2000000007c */
[----:B------:R4:W-:Y:S01]  /*18af0*/  @!P6 STL.S16 [R1+0x170], R125 ;  /* 0x0001707d0100e387 */ /* 0x0009e20000100600 */
[C---:B------:R-:W-:Y:S01]  /*18b00*/  F2FP.BF16.F32.PACK_AB R0, R42.reuse, R44 ;  /* 0x0000002c2a00723e */ /* 0x040fe200000010ff */
[----:B------:R-:W-:Y:S01]  /*18b10*/  FADD.FTZ R42, R42, R28 ;  /* 0x0000001c2a2a7221 */ /* 0x000fe20000010000 */
[----:B------:R-:W-:Y:S02]  /*18b20*/  @!P6 PRMT R68, R124, 0x5410, RZ ;  /* 0x000054107c44e816 */ /* 0x000fe400000000ff */
[----:B------:R-:W-:Y:S01]  /*18b30*/  SHF.R.U32.HI R28, RZ, 0x18, R154 ;  /* 0x00000018ff1c7819 */ /* 0x000fe2000001169a */
[----:B------:R-:W-:Y:S01]  /*18b40*/  @!P4 HFMA2.BF16_V2 R106, -RZ.H0_H0, RZ.H0_H0, -R71.H0_H0 ;  /* 0x200000ffff6ac231 */ /* 0x000fe20000340947 */
[----:B------:R-:W-:Y:S01]  /*18b50*/  PRMT R44, R45, 0x7632, R44 ;  /* 0x000076322d2c7816 */ /* 0x000fe2000000002c */
[----:B------:R-:W-:Y:S01]  /*18b60*/  FADD.FTZ R42, R62, R42 ;  /* 0x0000002a3e2a7221 */ /* 0x000fe20000010000 */
[----:B------:R-:W-:Y:S01]  /*18b70*/  ISETP.LE.U32.AND P6, PT, R28, UR15, PT ;  /* 0x0000000f1c007c0c */ /* 0x000fe2000bfc3070 */
[----:B------:R-:W-:Y:S01]  /*18b80*/  FADD.FTZ R28, R88, R121 ;  /* 0x00000079581c7221 */ /* 0x000fe20000010000 */
[----:B------:R-:W-:Y:S01]  /*18b90*/  PRMT R121, R71, 0x5410, R70 ;  /* 0x0000541047797816 */ /* 0x000fe20000000046 */
[----:B------:R2:W-:Y:S01]  /*18ba0*/  @!P4 STL.S16 [R1+0x16c], R106 ;  /* 0x00016c6a0100c387 */ /* 0x0005e20000100600 */
[----:B------:R-:W-:Y:S01]  /*18bb0*/  PRMT R145, R106, 0x7610, R145 ;  /* 0x000076106a917816 */ /* 0x000fe20000000091 */
[----:B------:R-:W-:Y:S01]  /*18bc0*/  FADD.FTZ R62, R60, R42 ;  /* 0x0000002a3c3e7221 */ /* 0x000fe20000010000 */
[C---:B------:R-:W-:Y:S01]  /*18bd0*/  F2FP.BF16.F32.PACK_AB R88, R46.reuse, R88 ;  /* 0x000000582e58723e */ /* 0x040fe200000010ff */
[----:B------:R-:W3:Y:S01]  /*18be0*/  LDL.LU R172, [R1+0x46c] ;  /* 0x00046c0001ac7983 */ /* 0x000ee20000300800 */
[----:B------:R-:W-:Y:S01]  /*18bf0*/  @!P4 PRMT R71, R145, 0x5410, RZ ;  /* 0x000054109147c816 */ /* 0x000fe200000000ff */
[----:B------:R-:W-:Y:S01]  /*18c00*/  FADD.FTZ R46, R46, R28 ;  /* 0x0000001c2e2e7221 */ /* 0x000fe20000010000 */
[----:B------:R-:W-:Y:S01]  /*18c10*/  LOP3.LUT R28, R153, UR6, R170, 0x96, !PT ;  /* 0x00000006991c7c12 */ /* 0x000fe2000f8e96aa */
[----:B------:R3:W3:Y:S01]  /*18c20*/  LDL.S16 R140, [R1+0x178] ;  /* 0x00017800018c7983 */ /* 0x0006e20000100600 */
[----:B-1----:R-:W1:Y:S03]  /*18c30*/  MUFU.EX2 R110, R143 ;  /* 0x0000008f006e7308 */ /* 0x002e660000000800 */
[----:B------:R3:W3:Y:S01]  /*18c40*/  LDL.S16 R124, [R1+0x174] ;  /* 0x00017400017c7983 */ /* 0x0006e20000100600 */
[----:B----4-:R-:W-:Y:S01]  /*18c50*/  FADD.FTZ R125, R87, R30 ;  /* 0x0000001e577d7221 */ /* 0x010fe20000010000 */
[----:B------:R-:W-:Y:S01]  /*18c60*/  FADD.FTZ R30, R66, R40 ;  /* 0x00000028421e7221 */ /* 0x000fe20000010000 */
[----:B------:R-:W-:Y:S01]  /*18c70*/  LOP3.LUT R40, R28, 0xff, RZ, 0xc0, !PT ;  /* 0x000000ff1c287812 */ /* 0x000fe200078ec0ff */
[----:B------:R4:W-:Y:S03]  /*18c80*/  STL.64 [R1+0x368], R120 ;  /* 0x0003687801007387 */ /* 0x0009e60000100a00 */
[----:B------:R-:W-:Y:S01]  /*18c90*/  MUFU.EX2 R42, R241 ;  /* 0x000000f1002a7308 */ /* 0x000fe20000000800 */
[----:B------:R-:W-:Y:S01]  /*18ca0*/  FADD.FTZ R64, R64, R30 ;  /* 0x0000001e40407221 */ /* 0x000fe20000010000 */
[----:B------:R-:W-:Y:S01]  /*18cb0*/  LOP3.LUT R30, R28, 0xffff, RZ, 0xc0, !PT ;  /* 0x0000ffff1c1e7812 */ /* 0x000fe200078ec0ff */
[----:B------:R3:W3:Y:S01]  /*18cc0*/  LDL.S16 R145, [R1+0x180] ;  /* 0x0001800001917983 */ /* 0x0006e20000100600 */
[----:B------:R-:W-:Y:S02]  /*18cd0*/  ISETP.LE.U32.AND P4, PT, R40, UR15, PT ;  /* 0x0000000f28007c0c */ /* 0x000fe4000bf83070 */
[----:B------:R-:W-:Y:S04]  /*18ce0*/  SHF.R.U32.HI R30, RZ, 0x8, R30 ;  /* 0x00000008ff1e7819 */ /* 0x000fe8000001161e */
[----:B--2---:R-:W-:Y:S01]  /*18cf0*/  MUFU.EX2 R106, R243 ;  /* 0x000000f3006a7308 */ /* 0x004fe20000000800 */
[----:B-1----:R-:W-:Y:S02]  /*18d00*/  F2FP.BF16.F32.PACK_AB R198, R110, R131 ;  /* 0x000000836ec6723e */ /* 0x002fe400000010ff */
[----:B------:R-:W-:Y:S04]  /*18d10*/  LOP3.LUT R30, R30, 0xffff, RZ, 0xc0, !PT ;  /* 0x0000ffff1e1e7812 */ /* 0x000fe800078ec0ff */
[----:B------:R-:W-:Y:S01]  /*18d20*/  ISETP.LE.U32.AND P3, PT, R30, UR15, PT ;  /* 0x0000000f1e007c0c */ /* 0x000fe2000bf63070 */
[--C-:B------:R-:W-:Y:S01]  /*18d30*/  FADD.FTZ R30, R99, R46.reuse ;  /* 0x0000002e631e7221 */ /* 0x100fe20000010000 */
[----:B------:R-:W-:Y:S01]  /*18d40*/  PRMT R46, R47, 0x7632, R46 ;  /* 0x000076322f2e7816 */ /* 0x000fe2000000002e */
[----:B------:R-:W1:Y:S01]  /*18d50*/  MUFU.EX2 R40, R244 ;  /* 0x000000f400287308 */ /* 0x000e620000000800 */
[----:B----4-:R-:W2:Y:S09]  /*18d60*/  LDL.LU.64 R120, [R1+0x58] ;  /* 0x0000580001787983 */ /* 0x010eb20000300a00 */
[----:B------:R-:W4:Y:S01]  /*18d70*/  MUFU.EX2 R143, R252 ;  /* 0x000000fc008f7308 */ /* 0x000f220000000800 */
[----:B-1----:R-:W-:Y:S02]  /*18d80*/  F2FP.BF16.F32.PACK_AB R192, R40, R106 ;  /* 0x0000006a28c0723e */ /* 0x002fe400000010ff */
[----:B----4-:R-:W-:Y:S01]  /*18d90*/  F2FP.BF16.F32.PACK_AB R194, R142, R143 ;  /* 0x0000008f8ec2723e */ /* 0x010fe200000010ff */
[----:B---3--:R-:W-:Y:S05]  /*18da0*/  @!P1 HFMA2.BF16_V2 R104, -RZ.H0_H0, RZ.H0_H0, -R70.H0_H0 ;  /* 0x200000ffff689231 */ /* 0x008fea0000340946 */
[----:B------:R-:W-:Y:S01]  /*18db0*/  PRMT R66, R104, 0x7610, R66 ;  /* 0x0000761068427816 */ /* 0x000fe20000000042 */
[----:B------:R1:W-:Y:S03]  /*18dc0*/  @!P1 STL.S16 [R1+0x17c], R104 ;  /* 0x00017c6801009387 */ /* 0x0003e60000100600 */
[----:B------:R-:W-:Y:S01]  /*18dd0*/  @!P1 PRMT R70, R66, 0x5410, RZ ;  /* 0x0000541042469816 */ /* 0x000fe200000000ff */
[----:B------:R-:W-:Y:S01]  /*18de0*/  FADD.FTZ R66, R89, R30 ;  /* 0x0000001e59427221 */ /* 0x000fe20000010000 */
[--C-:B------:R-:W-:Y:S02]  /*18df0*/  SHF.R.U32.HI R30, RZ, 0x18, R28.reuse ;  /* 0x00000018ff1e7819 */ /* 0x100fe4000001161c */
[----:B------:R-:W-:Y:S01]  /*18e00*/  SHF.R.U32.HI R28, RZ, 0x10, R28 ;  /* 0x00000010ff1c7819 */ /* 0x000fe2000001161c */
[----:B------:R-:W-:Y:S03]  /*18e10*/  FADD.FTZ R66, R127, R66 ;  /* 0x000000427f427221 */ /* 0x000fe60000010000 */
[----:B------:R-:W-:Y:S01]  /*18e20*/  LOP3.LUT R28, R28, 0xff, RZ, 0xc0, !PT ;  /* 0x000000ff1c1c7812 */ /* 0x000fe200078ec0ff */
[----:B------:R-:W-:Y:S02]  /*18e30*/  @!P0 HFMA2.BF16_V2 R140, -RZ.H0_H0, RZ.H0_H0, -R45.H0_H0 ;  /* 0x200000ffff8c8231 */ /* 0x000fe4000034092d */
[----:B------:R-:W-:Y:S03]  /*18e40*/  @!P5 HFMA2.BF16_V2 R124, -RZ.H0_H0, RZ.H0_H0, -R44.H0_H0 ;  /* 0x200000ffff7cd231 */ /* 0x000fe6000034092c */
[----:B------:R-:W-:Y:S01]  /*18e50*/  PRMT R87, R140, 0x7610, R87 ;  /* 0x000076108c577816 */ /* 0x000fe20000000057 */
[----:B------:R-:W-:Y:S01]  /*18e60*/  @!P0 STL.S16 [R1+0x178], R140 ;  /* 0x0001788c01008387 */ /* 0x000fe20000100600 */
[----:B-1----:R-:W1:Y:S01]  /*18e70*/  MUFU.EX2 R104, R240 ;  /* 0x000000f000687308 */ /* 0x002e620000000800 */
[----:B------:R-:W-:Y:S02]  /*18e80*/  PRMT R60, R124, 0x7610, R60 ;  /* 0x000076107c3c7816 */ /* 0x000fe4000000003c */
[----:B------:R3:W-:Y:S01]  /*18e90*/  @!P5 STL.S16 [R1+0x174], R124 ;  /* 0x0001747c0100d387 */ /* 0x0007e20000100600 */
[----:B------:R-:W-:Y:S01]  /*18ea0*/  @!P2 HFMA2.BF16_V2 R145, -RZ.H0_H0, RZ.H0_H0, -R47.H0_H0 ;  /* 0x200000ffff91a231 */ /* 0x000fe2000034092f */
[----:B-1----:R-:W-:Y:S02]  /*18eb0*/  F2FP.BF16.F32.PACK_AB R178, R42, R104 ;  /* 0x000000682ab2723e */ /* 0x002fe400000010ff */
[----:B---3--:R-:W-:Y:S02]  /*18ec0*/  PRMT R124, R45, 0x5410, R44 ;  /* 0x000054102d7c7816 */ /* 0x008fe4000000002c */
[----:B------:R-:W-:Y:S01]  /*18ed0*/  @!P5 PRMT R44, R60, 0x5410, RZ ;  /* 0x000054103c2cd816 */ /* 0x000fe200000000ff */
[----:B------:R-:W-:Y:S01]  /*18ee0*/  FADD.FTZ R60, R107, R64 ;  /* 0x000000406b3c7221 */ /* 0x000fe20000010000 */
[----:B------:R-:W-:Y:S01]  /*18ef0*/  @!P0 PRMT R45, R87, 0x5410, RZ ;  /* 0x00005410572d8816 */ /* 0x000fe200000000ff */
[----:B------:R-:W-:Y:S01]  /*18f00*/  STL [R1+0x374], R124 ;  /* 0x0003747c01007387 */ /* 0x000fe20000100800 */
[----:B------:R-:W-:Y:S01]  /*18f10*/  ISETP.LE.U32.AND P0, PT, R30, UR15, PT ;  /* 0x0000000f1e007c0c */ /* 0x000fe2000bf03070 */
[----:B------:R-:W-:Y:S01]  /*18f20*/  FADD.FTZ R105, R105, R60 ;  /* 0x0000003c69697221 */ /* 0x000fe20000010000 */
[----:B------:R-:W-:Y:S01]  /*18f30*/  ISETP.LE.U32.AND P5, PT, R28, UR15, PT ;  /* 0x0000000f1c007c0c */ /* 0x000fe2000bfa3070 */
[----:B------:R3:W4:Y:S01]  /*18f40*/  LDL.S16 R140, [R1+0x184] ;  /* 0x00018400018c7983 */ /* 0x0007220000100600 */
[----:B------:R-:W-:Y:S01]  /*18f50*/  FADD.FTZ R60, R109, R62 ;  /* 0x0000003e6d3c7221 */ /* 0x000fe20000010000 */
[----:B------:R-:W-:Y:S01]  /*18f60*/  FADD.FTZ R30, R103, R125 ;  /* 0x0000007d671e7221 */ /* 0x000fe20000010000 */
[----:B------:R-:W-:Y:S01]  /*18f70*/  PRMT R125, R47, 0x5410, R46 ;  /* 0x000054102f7d7816 */ /* 0x000fe2000000002e */
[----:B------:R3:W3:Y:S01]  /*18f80*/  LDL.S16 R158, [R1+0x188] ;  /* 0x00018800019e7983 */ /* 0x0006e20000100600 */
[----:B------:R-:W-:Y:S01]  /*18f90*/  PRMT R103, R145, 0x7610, R103 ;  /* 0x0000761091677816 */ /* 0x000fe20000000067 */
[----:B------:R1:W-:Y:S01]  /*18fa0*/  MUFU.EX2 R62, R186 ;  /* 0x000000ba003e7308 */ /* 0x0003e20000000800 */
[----:B------:R-:W-:Y:S01]  /*18fb0*/  FADD.FTZ R99, R108, R60 ;  /* 0x0000003c6c637221 */ /* 0x000fe20000010000 */
[----:B------:R3:W-:Y:S01]  /*18fc0*/  @!P2 STL.S16 [R1+0x180], R145 ;  /* 0x000180910100a387 */ /* 0x0007e20000100600 */
[----:B------:R-:W-:Y:S01]  /*18fd0*/  @!P2 PRMT R47, R103, 0x5410, RZ ;  /* 0x00005410672fa816 */ /* 0x000fe200000000ff */
[----:B------:R-:W-:Y:S01]  /*18fe0*/  FADD.FTZ R107, R126, R66 ;  /* 0x000000427e6b7221 */ /* 0x000fe20000010000 */
[----:B------:R-:W-:Y:S01]  /*18ff0*/  FADD.FTZ R66, R131, R105 ;  /* 0x0000006983427221 */ /* 0x000fe20000010000 */
[----:B--2---:R-:W-:Y:S01]  /*19000*/  STL [R1+0x37c], R120 ;  /* 0x00037c7801007387 */ /* 0x004fe20000100800 */
[----:B------:R-:W-:Y:S03]  /*19010*/  FADD.FTZ R89, R102, R30 ;  /* 0x0000001e66597221 */ /* 0x000fe60000010000 */
[----:B------:R-:W2:Y:S01]  /*19020*/  MUFU.EX2 R60, R187 ;  /* 0x000000bb003c7308 */ /* 0x000ea20000000800 */
[----:B------:R-:W-:Y:S01]  /*19030*/  FADD.FTZ R110, R110, R66 ;  /* 0x000000426e6e7221 */ /* 0x000fe20000010000 */
[----:B------:R-:W-:Y:S01]  /*19040*/  STL [R1+0x378], R121 ;  /* 0x0003787901007387 */ /* 0x000fe20000100800 */
[----:B------:R-:W-:Y:S01]  /*19050*/  FADD.FTZ R89, R136, R89 ;  /* 0x0000005988597221 */ /* 0x000fe20000010000 */
[----:B------:R-:W-:Y:S03]  /*19060*/  FADD.FTZ R99, R143, R99 ;  /* 0x000000638f637221 */ /* 0x000fe60000010000 */
[----:B------:R-:W-:Y:S01]  /*19070*/  FADD.FTZ R130, R130, R89 ;  /* 0x0000005982827221 */ /* 0x000fe20000010000 */
[----:B------:R-:W-:Y:S01]  /*19080*/  LOP3.LUT R89, R152, 0xff, RZ, 0xc0, !PT ;  /* 0x000000ff98597812 */ /* 0x000fe200078ec0ff */
[----:B-1----:R-:W3:Y:S01]  /*19090*/  LDL.LU R186, [R1+0x468] ;  /* 0x0004680001ba7983 */ /* 0x002ee20000300800 */
[----:B------:R1:W-:Y:S01]  /*190a0*/  MUFU.EX2 R87, R157 ;  /* 0x0000009d00577308 */ /* 0x0003e20000000800 */
[----:B------:R-:W-:Y:S02]  /*190b0*/  FADD.FTZ R142, R142, R99 ;  /* 0x000000638e8e7221 */ /* 0x000fe40000010000 */
[----:B------:R-:W-:Y:S01]  /*190c0*/  STL [R1+0x380], R125 ;  /* 0x0003807d01007387 */ /* 0x000fe20000100800 */
[----:B--2---:R-:W-:Y:S06]  /*190d0*/  F2FP.BF16.F32.PACK_AB R163, R60, R62 ;  /* 0x0000003e3ca3723e */ /* 0x004fec00000010ff */
[----:B------:R-:W2:Y:S10]  /*190e0*/  MUFU.EX2 R30, R160 ;  /* 0x000000a0001e7308 */ /* 0x000eb40000000800 */
[----:B------:R2:W-:Y:S01]  /*190f0*/  MUFU.EX2 R99, R165 ;  /* 0x000000a500637308 */ /* 0x0005e20000000800 */
[----:B-1----:R-:W-:Y:S05]  /*19100*/  IMAD.WIDE.U32 R156, R156, -0x2daee0ad, RZ ;  /* 0xd2511f539c9c7825 */ /* 0x002fea00078e00ff */
[----:B------:R-:W-:Y:S04]  /*19110*/  LOP3.LUT R28, R157, UR6, R120, 0x96, !PT ;  /* 0x000000069d1c7c12 */ /* 0x000fe8000f8e9678 */
[----:B------:R-:W-:Y:S01]  /*19120*/  MUFU.EX2 R109, R246 ;  /* 0x000000f6006d7308 */ /* 0x000fe20000000800 */
[----:B------:R-:W-:Y:S02]  /*19130*/  LOP3.LUT R64, R28, 0xff, RZ, 0xc0, !PT ;  /* 0x000000ff1c407812 */ /* 0x000fe400078ec0ff */
[--C-:B------:R-:W-:Y:S02]  /*19140*/  SHF.R.U32.HI R66, RZ, 0x18, R28.reuse ;  /* 0x00000018ff427819 */ /* 0x100fe4000001161c */
[----:B------:R-:W-:Y:S02]  /*19150*/  ISETP.LE.U32.AND P2, PT, R64, UR15, PT ;  /* 0x0000000f40007c0c */ /* 0x000fe4000bf43070 */
[----:B------:R-:W-:Y:S02]  /*19160*/  LOP3.LUT R64, R28, 0xffff, RZ, 0xc0, !PT ;  /* 0x0000ffff1c407812 */ /* 0x000fe400078ec0ff */
[----:B------:R-:W-:Y:S02]  /*19170*/  SHF.R.U32.HI R28, RZ, 0x10, R28 ;  /* 0x00000010ff1c7819 */ /* 0x000fe4000001161c */
[----:B------:R-:W-:Y:S02]  /*19180*/  SHF.R.U32.HI R64, RZ, 0x8, R64 ;  /* 0x00000008ff407819 */ /* 0x000fe40000011640 */
[----:B------:R-:W-:Y:S02]  /*19190*/  LOP3.LUT R28, R28, 0xff, RZ, 0xc0, !PT ;  /* 0x000000ff1c1c7812 */ /* 0x000fe400078ec0ff */
[----:B------:R-:W-:Y:S02]  /*191a0*/  LOP3.LUT R64, R64, 0xffff, RZ, 0xc0, !PT ;  /* 0x0000ffff40407812 */ /* 0x000fe400078ec0ff */
[----:B--2---:R-:W-:Y:S01]  /*191b0*/  F2FP.BF16.F32.PACK_AB R165, R30, R87 ;  /* 0x000000571ea5723e */ /* 0x004fe200000010ff */
[----:B----4-:R-:W-:Y:S02]  /*191c0*/  @!P6 HFMA2.BF16_V2 R140, -RZ.H0_H0, RZ.H0_H0, -R46.H0_H0 ;  /* 0x200000ffff8ce231 */ /* 0x010fe4000034092e */
[----:B---3--:R-:W-:Y:S03]  /*191d0*/  @!P4 HFMA2.BF16_V2 R158, -RZ.H0_H0, RZ.H0_H0, -R65.H0_H0 ;  /* 0x200000ffff9ec231 */ /* 0x008fe60000340941 */
[----:B------:R-:W-:Y:S01]  /*191e0*/  PRMT R102, R140, 0x7610, R102 ;  /* 0x000076108c667816 */ /* 0x000fe20000000066 */
[----:B------:R1:W-:Y:S03]  /*191f0*/  @!P6 STL.S16 [R1+0x184], R140 ;  /* 0x0001848c0100e387 */ /* 0x0003e60000100600 */
[----:B------:R-:W-:Y:S01]  /*19200*/  @!P6 PRMT R46, R102, 0x5410, RZ ;  /* 0x00005410662ee816 */ /* 0x000fe200000000ff */
[----:B------:R-:W2:Y:S01]  /*19210*/  LDL.LU R187, [R1+0x464] ;  /* 0x0004640001bb7983 */ /* 0x000ea20000300800 */
[----:B------:R-:W-:Y:S01]  /*19220*/  ISETP.LE.U32.AND P6, PT, R64, UR15, PT ;  /* 0x0000000f40007c0c */ /* 0x000fe2000bfc3070 */
[----:B------:R-:W-:Y:S01]  /*19230*/  MUFU.EX2 R102, R251 ;  /* 0x000000fb00667308 */ /* 0x000fe20000000800 */
[C---:B------:R-:W-:Y:S01]  /*19240*/  PRMT R64, R65.reuse, 0x7632, R64 ;  /* 0x0000763241407816 */ /* 0x040fe20000000040 */
[----:B------:R3:W4:Y:S01]  /*19250*/  LDL.S16 R150, [R1+0x194] ;  /* 0x0001940001967983 */ /* 0x0007220000100600 */
[----:B------:R-:W-:Y:S02]  /*19260*/  PRMT R151, R158, 0x7610, R151 ;  /* 0x000076109e977816 */ /* 0x000fe40000000097 */
[----:B------:R-:W-:Y:S01]  /*19270*/  PRMT R126, R65, 0x5410, R64 ;  /* 0x00005410417e7816 */ /* 0x000fe20000000040 */
[----:B------:R3:W3:Y:S01]  /*19280*/  LDL.S16 R103, [R1+0x190] ;  /* 0x0001900001677983 */ /* 0x0006e20000100600 */
[----:B------:R-:W-:Y:S03]  /*19290*/  @!P4 PRMT R65, R151, 0x5410, RZ ;  /* 0x000054109741c816 */ /* 0x000fe600000000ff */
[----:B------:R2:W3:Y:S04]  /*192a0*/  LDL.S16 R145, [R1+0x18c] ;  /* 0x00018c0001917983 */ /* 0x0004e80000100600 */
[----:B------:R-:W-:Y:S01]  /*192b0*/  @!P4 STL.S16 [R1+0x188], R158 ;  /* 0x0001889e0100c387 */ /* 0x000fe20000100600 */
[----:B------:R-:W-:Y:S02]  /*192c0*/  ISETP.LE.U32.AND P4, PT, R66, UR15, PT ;  /* 0x0000000f42007c0c */ /* 0x000fe4000bf83070 */
[----:B------:R-:W-:Y:S01]  /*192d0*/  PRMT R66, R67, 0x7632, R66 ;  /* 0x0000763243427816 */ /* 0x000fe20000000042 */
[----:B------:R2:W3:Y:S01]  /*192e0*/  LDL.S16 R131, [R1+0x1a0] ;  /* 0x0001a00001837983 */ /* 0x0004e20000100600 */
[----:B-1----:R-:W1:Y:S03]  /*192f0*/  MUFU.EX2 R140, R249 ;  /* 0x000000f9008c7308 */ /* 0x002e660000000800 */
[----:B------:R2:W3:Y:S01]  /*19300*/  LDL.S16 R105, [R1+0x19c] ;  /* 0x00019c0001697983 */ /* 0x0004e20000100600 */
[----:B-1----:R-:W-:Y:S03]  /*19310*/  F2FP.BF16.F32.PACK_AB R195, R102, R140 ;  /* 0x0000008c66c3723e */ /* 0x002fe600000010ff */
[----:B--2---:R-:W-:Y:S01]  /*19320*/  STG.E.U16 desc[UR24][R186.64], R100 ;  /* 0x00000064ba007986 */ /* 0x004fe2000c101518 */
[----:B----4-:R-:W-:Y:S02]  /*19330*/  @!P3 HFMA2.BF16_V2 R150, -RZ.H0_H0, RZ.H0_H0, -R64.H0_H0 ;  /* 0x200000ffff96b231 */ /* 0x010fe40000340940 */
[----:B---3--:R-:W-:Y:S03]  /*19340*/  @!P5 HFMA2.BF16_V2 R103, -RZ.H0_H0, RZ.H0_H0, -R67.H0_H0 ;  /* 0x200000ffff67d231 */ /* 0x008fe60000340943 */
[----:B------:R-:W-:Y:S01]  /*19350*/  PRMT R127, R150, 0x7610, R127 ;  /* 0x00007610967f7816 */ /* 0x000fe2000000007f */
[----:B------:R-:W-:Y:S01]  /*19360*/  @!P3 STL.S16 [R1+0x194], R150 ;  /* 0x000194960100b387 */ /* 0x000fe20000100600 */
[----:B------:R-:W-:Y:S02]  /*19370*/  @!P0 HFMA2.BF16_V2 R145, -RZ.H0_H0, RZ.H0_H0, -R66.H0_H0 ;  /* 0x200000ffff918231 */ /* 0x000fe40000340942 */
[----:B------:R-:W-:Y:S01]  /*19380*/  @!P3 PRMT R64, R127, 0x5410, RZ ;  /* 0x000054107f40b816 */ /* 0x000fe200000000ff */
[----:B------:R-:W-:Y:S01]  /*19390*/  @!P5 STL.S16 [R1+0x190], R103 ;  /* 0x000190670100d387 */ /* 0x000fe20000100600 */
[----:B------:R-:W-:Y:S02]  /*193a0*/  PRMT R127, R67, 0x5410, R66 ;  /* 0x00005410437f7816 */ /* 0x000fe40000000042 */
[----:B------:R-:W-:Y:S02]  /*193b0*/  PRMT R137, R145, 0x7610, R137 ;  /* 0x0000761091897816 */ /* 0x000fe40000000089 */
[----:B------:R-:W-:Y:S01]  /*193c0*/  PRMT R108, R103, 0x7610, R108 ;  /* 0x00007610676c7816 */ /* 0x000fe2000000006c */
[----:B------:R1:W-:Y:S01]  /*193d0*/  STL.64 [R1+0x348], R126 ;  /* 0x0003487e01007387 */ /* 0x0003e20000100a00 */
[----:B------:R-:W-:Y:S01]  /*193e0*/  @!P0 PRMT R66, R137, 0x5410, RZ ;  /* 0x0000541089428816 */ /* 0x000fe200000000ff */
[----:B------:R-:W-:Y:S01]  /*193f0*/  @!P2 HFMA2.BF16_V2 R131, -RZ.H0_H0, RZ.H0_H0, -R41.H0_H0 ;  /* 0x200000ffff83a231 */ /* 0x000fe20000340929 */
[----:B------:R-:W-:Y:S01]  /*19400*/  @!P5 PRMT R67, R108, 0x5410, RZ ;  /* 0x000054106c43d816 */ /* 0x000fe200000000ff */
[----:B------:R2:W3:Y:S01]  /*19410*/  LDL.S16 R136, [R1+0x198] ;  /* 0x0001980001887983 */ /* 0x0004e20000100600 */
[----:B------:R-:W-:Y:S01]  /*19420*/  ISETP.LE.U32.AND P5, PT, R28, UR15, PT ;  /* 0x0000000f1c007c0c */ /* 0x000fe2000bfa3070 */
[----:B------:R-:W-:Y:S01]  /*19430*/  FADD.FTZ R28, R106, R107 ;  /* 0x0000006b6a1c7221 */ /* 0x000fe20000010000 */
[----:B------:R-:W-:Y:S01]  /*19440*/  ISETP.LE.U32.AND P3, PT, R89, UR15, PT ;  /* 0x0000000f59007c0c */ /* 0x000fe2000bf63070 */
[----:B------:R-:W-:Y:S01]  /*19450*/  @!P0 STL.S16 [R1+0x18c], R145 ;  /* 0x00018c9101008387 */ /* 0x000fe20000100600 */
[----:B------:R-:W-:Y:S01]  /*19460*/  SHF.R.U32.HI R89, RZ, 0x10, R152 ;  /* 0x00000010ff597819 */ /* 0x000fe20000011698 */
[----:B------:R-:W-:Y:S01]  /*19470*/  FADD.FTZ R106, R40, R28 ;  /* 0x0000001c286a7221 */ /* 0x000fe20000010000 */
[----:B------:R-:W-:Y:S01]  /*19480*/  PRMT R40, R41, 0x7632, R40 ;  /* 0x0000763229287816 */ /* 0x000fe20000000028 */
[----:B------:R2:W4:Y:S01]  /*19490*/  LDL.S16 R137, [R1+0x1a4] ;  /* 0x0001a40001897983 */ /* 0x0005220000100600 */
[----:B------:R-:W-:Y:S01]  /*194a0*/  LOP3.LUT R89, R89, 0xff, RZ, 0xc0, !PT ;  /* 0x000000ff59597812 */ /* 0x000fe200078ec0ff */
[----:B------:R-:W1:Y:S01]  /*194b0*/  MUFU.EX2 R108, R248 ;  /* 0x000000f8006c7308 */ /* 0x000e620000000800 */
[----:B------:R-:W-:Y:S01]  /*194c0*/  LOP3.LUT R28, R152, 0xffff, RZ, 0xc0, !PT ;  /* 0x0000ffff981c7812 */ /* 0x000fe200078ec0ff */
[----:B------:R-:W-:Y:S01]  /*194d0*/  @!P6 HFMA2.BF16_V2 R105, -RZ.H0_H0, RZ.H0_H0, -R40.H0_H0 ;  /* 0x200000ffff69e231 */ /* 0x000fe20000340928 */
[----:B------:R-:W-:Y:S01]  /*194e0*/  ISETP.LE.U32.AND P0, PT, R89, UR15, PT ;  /* 0x0000000f59007c0c */ /* 0x000fe2000bf03070 */
[----:B------:R2:W-:Y:S01]  /*194f0*/  @!P2 STL.S16 [R1+0x1a0], R131 ;  /* 0x0001a0830100a387 */ /* 0x0005e20000100600 */
[----:B------:R-:W-:Y:S01]  /*19500*/  SHF.R.U32.HI R28, RZ, 0x8, R28 ;  /* 0x00000008ff1c7819 */ /* 0x000fe2000001161c */
[----:B------:R-:W-:Y:S01]  /*19510*/  FADD.FTZ R89, R104, R130 ;  /* 0x0000008268597221 */ /* 0x000fe20000010000 */
[----:B------:R-:W-:Y:S01]  /*19520*/  PRMT R144, R105, 0x7610, R144 ;  /* 0x0000761069907816 */ /* 0x000fe20000000090 */
[----:B------:R2:W-:Y:S01]  /*19530*/  @!P6 STL.S16 [R1+0x19c], R105 ;  /* 0x00019c690100e387 */ /* 0x0005e20000100600 */
[----:B------:R-:W-:Y:S01]  /*19540*/  LOP3.LUT R28, R28, 0xffff, RZ, 0xc0, !PT ;  /* 0x0000ffff1c1c7812 */ /* 0x000fe200078ec0ff */
[----:B------:R-:W-:Y:S01]  /*19550*/  FADD.FTZ R143, R42, R89 ;  /* 0x000000592a8f7221 */ /* 0x000fe20000010000 */
[----:B------:R-:W-:Y:S01]  /*19560*/  PRMT R42, R43, 0x7632, R42 ;  /* 0x000076322b2a7816 */ /* 0x000fe2000000002a */
[----:B------:R-:W-:Y:S01]  /*19570*/  MUFU.EX2 R89, R185 ;  /* 0x000000b900597308 */ /* 0x000fe20000000800 */
[----:B-1----:R-:W-:Y:S02]  /*19580*/  PRMT R127, R131, 0x7610, R127 ;  /* 0x00007610837f7816 */ /* 0x002fe4000000007f */
[----:B------:R-:W-:Y:S07]  /*19590*/  F2FP.BF16.F32.PACK_AB R191, R108, R109 ;  /* 0x0000006d6cbf723e */ /* 0x000fee00000010ff */
[----:B------:R-:W1:Y:S01]  /*195a0*/  MUFU.EX2 R103, R164 ;  /* 0x000000a400677308 */ /* 0x000e620000000800 */
[----:B--2---:R-:W-:Y:S02]  /*195b0*/  PRMT R131, R41, 0x5410, R40 ;  /* 0x0000541029837816 */ /* 0x004fe40000000028 */
[----:B------:R-:W-:Y:S02]  /*195c0*/  @!P2 PRMT R41, R127, 0x5410, RZ ;  /* 0x000054107f29a816 */ /* 0x000fe400000000ff */
[----:B------:R-:W-:Y:S05]  /*195d0*/  ISETP.LE.U32.AND P2, PT, R28, UR15, PT ;  /* 0x0000000f1c007c0c */ /* 0x000fea000bf43070 */
[----:B------:R2:W2:Y:S01]  /*195e0*/  MUFU.EX2 R105, R184 ;  /* 0x000000b800697308 */ /* 0x0004a20000000800 */
[----:B------:R-:W-:Y:S02]  /*195f0*/  SHF.R.U32.HI R28, RZ, 0x18, R152 ;  /* 0x00000018ff1c7819 */ /* 0x000fe40000011698 */
[----:B------:R-:W-:Y:S02]  /*19600*/  @!P6 PRMT R40, R144, 0x5410, RZ ;  /* 0x000054109028e816 */ /* 0x000fe400000000ff */
[----:B------:R-:W-:Y:S01]  /*19610*/  ISETP.LE.U32.AND P6, PT, R28, UR15, PT ;  /* 0x0000000f1c007c0c */ /* 0x000fe2000bfc3070 */
[----:B------:R-:W-:Y:S01]  /*19620*/  FADD.FTZ R28, R87, R110 ;  /* 0x0000006e571c7221 */ /* 0x000fe20000010000 */
[----:B-1----:R-:W-:Y:S03]  /*19630*/  F2FP.BF16.F32.PACK_AB R190, R99, R103 ;  /* 0x0000006763be723e */ /* 0x002fe600000010ff */
[----:B------:R-:W-:Y:S01]  /*19640*/  MUFU.EX2 R110, R200 ;  /* 0x000000c8006e7308 */ /* 0x000fe20000000800 */
[----:B------:R-:W-:Y:S01]  /*19650*/  FADD.FTZ R104, R30, R28 ;  /* 0x0000001c1e687221 */ /* 0x000fe20000010000 */
[----:B------:R-:W-:Y:S01]  /*19660*/  LOP3.LUT R28, R156, 0xff, RZ, 0xc0, !PT ;  /* 0x000000ff9c1c7812 */ /* 0x000fe200078ec0ff */
[----:B------:R-:W-:Y:S01]  /*19670*/  FADD.FTZ R30, R62, R142 ;  /* 0x0000008e3e1e7221 */ /* 0x000fe20000010000 */
[----:B------:R-:W-:Y:S01]  /*19680*/  FADD.FTZ R62, R140, R106 ;  /* 0x0000006a8c3e7221 */ /* 0x000fe20000010000 */
[----:B------:R-:W-:Y:S01]  /*19690*/  FADD.FTZ R106, R109, R143 ;  /* 0x0000008f6d6a7221 */ /* 0x000fe20000010000 */
[----:B------:R-:W-:Y:S04]  /*196a0*/  FADD.FTZ R104, R103, R104 ;  /* 0x0000006867687221 */ /* 0x000fe80000010000 */
[----:B------:R-:W-:Y:S01]  /*196b0*/  MUFU.EX2 R87, R210 ;  /* 0x000000d200577308 */ /* 0x000fe20000000800 */
[----:B--2---:R-:W2:Y:S01]  /*196c0*/  LDL.LU R184, [R1+0x460] ;  /* 0x0004600001b87983 */ /* 0x004ea20000300800 */
[----:B------:R-:W-:Y:S01]  /*196d0*/  FADD.FTZ R142, R60, R30 ;  /* 0x0000001e3c8e7221 */ /* 0x000fe20000010000 */
[----:B------:R-:W-:Y:S01]  /*196e0*/  PRMT R60, R61, 0x7632, R60 ;  /* 0x000076323d3c7816 */ /* 0x000fe2000000003c */
[----:B------:R-:W-:Y:S01]  /*196f0*/  FADD.FTZ R140, R102, R62 ;  /* 0x0000003e668c7221 */ /* 0x000fe20000010000 */
[----:B------:R-:W-:Y:S01]  /*19700*/  STL [R1+0x404], R131 ;  /* 0x0004048301007387 */ /* 0x000fe20000100800 */
[----:B------:R-:W-:Y:S01]  /*19710*/  FADD.FTZ R108, R108, R106 ;  /* 0x0000006a6c6c7221 */ /* 0x000fe20000010000 */
[----:B------:R-:W-:Y:S03]  /*19720*/  FADD.FTZ R106, R99, R104 ;  /* 0x00000068636a7221 */ /* 0x000fe60000010000 */
[----:B------:R-:W1:Y:S01]  /*19730*/  MUFU.EX2 R30, R168 ;  /* 0x000000a8001e7308 */ /* 0x000e620000000800 */
[----:B------:R2:W2:Y:S01]  /*19740*/  LDL.S16 R130, [R1+0x1ac] ;  /* 0x0001ac0001827983 */ /* 0x0004a20000100600 */
[----:B------:R-:W-:Y:S01]  /*19750*/  FADD.FTZ R103, R105, R142 ;  /* 0x0000008e69677221 */ /* 0x000fe20000010000 */
[C---:B------:R-:W-:Y:S02]  /*19760*/  F2FP.BF16.F32.PACK_AB R105, R89.reuse, R105 ;  /* 0x000000695969723e */ /* 0x040fe400000010ff */
[----:B------:R-:W-:Y:S01]  /*19770*/  STL [R1+0x40c], R152 ;  /* 0x00040c9801007387 */ /* 0x000fe20000100800 */
[----:B------:R-:W-:Y:S04]  /*19780*/  FADD.FTZ R109, R89, R103 ;  /* 0x00000067596d7221 */ /* 0x000fe80000010000 */
[----:B------:R-:W-:Y:S01]  /*19790*/  MUFU.EX2 R62, R211 ;  /* 0x000000d3003e7308 */ /* 0x000fe20000000800 */
[----:B------:R-:W-:Y:S04]  /*197a0*/  STL [R1+0x408], R153 ;  /* 0x0004089901007387 */ /* 0x000fe80000100800 */
[----:B------:R-:W2:Y:S05]  /*197b0*/  LDL.LU R185, [R1+0x45c] ;  /* 0x00045c0001b97983 */ /* 0x000eaa0000300800 */
[----:B------:R-:W-:Y:S01]  /*197c0*/  MUFU.EX2 R99, R208 ;  /* 0x000000d000637308 */ /* 0x000fe20000000800 */
[----:B------:R2:W2:Y:S01]  /*197d0*/  LDL.S16 R127, [R1+0x1a8] ;  /* 0x0001a800017f7983 */ /* 0x0004a20000100600 */
[----:B-1----:R-:W-:Y:S01]  /*197e0*/  FADD.FTZ R89, R30, R106 ;  /* 0x0000006a1e597221 */ /* 0x002fe20000010000 */
[----:B---3--:R-:W-:Y:S05]  /*197f0*/  @!P5 HFMA2.BF16_V2 R136, -RZ.H0_H0, RZ.H0_H0, -R43.H0_H0 ;  /* 0x200000ffff88d231 */ /* 0x008fea000034092b */
[----:B------:R-:W-:Y:S01]  /*19800*/  PRMT R141, R136, 0x7610, R141 ;  /* 0x00007610888d7816 */ /* 0x000fe2000000008d */
[----:B------:R1:W-:Y:S01]  /*19810*/  @!P5 STL.S16 [R1+0x198], R136 ;  /* 0x000198880100d387 */ /* 0x0003e20000100600 */
[----:B----4-:R-:W-:Y:S03]  /*19820*/  @!P4 HFMA2.BF16_V2 R137, -RZ.H0_H0, RZ.H0_H0, -R42.H0_H0 ;  /* 0x200000ffff89c231 */ /* 0x010fe6000034092a */
[----:B------:R-:W3:Y:S02]  /*19830*/  LDL.LU R200, [R1+0x458] ;  /* 0x0004580001c87983 */ /* 0x000ee40000300800 */
[----:B------:R-:W-:Y:S02]  /*19840*/  PRMT R107, R137, 0x7610, R107 ;  /* 0x00007610896b7816 */ /* 0x000fe4000000006b */
[----:B-1----:R-:W-:Y:S02]  /*19850*/  PRMT R136, R43, 0x5410, R42 ;  /* 0x000054102b887816 */ /* 0x002fe4000000002a */
[----:B------:R-:W-:Y:S02]  /*19860*/  @!P4 PRMT R42, R107, 0x5410, RZ ;  /* 0x000054106b2ac816 */ /* 0x000fe400000000ff */
[----:B------:R-:W-:Y:S01]  /*19870*/  @!P5 PRMT R43, R141, 0x5410, RZ ;  /* 0x000054108d2bd816 */ /* 0x000fe200000000ff */
[----:B------:R-:W-:Y:S01]  /*19880*/  STL [R1+0x410], R136 ;  /* 0x0004108801007387 */ /* 0x000fe20000100800 */
[----:B------:R-:W-:Y:S01]  /*19890*/  ISETP.LE.U32.AND P5, PT, R28, UR15, PT ;  /* 0x0000000f1c007c0c */ /* 0x000fe2000bfa3070 */
[----:B------:R1:W4:Y:S01]  /*198a0*/  MUFU.EX2 R107, R212 ;  /* 0x000000d4006b7308 */ /* 0x0003220000000800 */
[----:B------:R-:W-:Y:S01]  /*198b0*/  LOP3.LUT R28, R156, 0xffff, RZ, 0xc0, !PT ;  /* 0x0000ffff9c1c7812 */ /* 0x000fe200078ec0ff */
[----:B------:R4:W-:Y:S03]  /*198c0*/  @!P4 STL.S16 [R1+0x1a4], R137 ;  /* 0x0001a4890100c387 */ /* 0x0009e60000100600 */
[----:B------:R-:W-:Y:S01]  /*198d0*/  SHF.R.U32.HI R28, RZ, 0x8, R28 ;  /* 0x00000008ff1c7819 */ /* 0x000fe2000001161c */
[----:B------:R-:W3:Y:S03]  /*198e0*/  LDL.LU R210, [R1+0x454] ;  /* 0x0004540001d27983 */ /* 0x000ee60000300800 */
[----:B------:R-:W-:Y:S04]  /*198f0*/  LOP3.LUT R28, R28, 0xffff, RZ, 0xc0, !PT ;  /* 0x0000ffff1c1c7812 */ /* 0x000fe800078ec0ff */
[----:B------:R-:W-:Y:S02]  /*19900*/  ISETP.LE.U32.AND P4, PT, R28, UR15, PT ;  /* 0x0000000f1c007c0c */ /* 0x000fe4000bf83070 */
[----:B------:R-:W-:Y:S01]  /*19910*/  SHF.R.U32.HI R28, RZ, 0x10, R156 ;  /* 0x00000010ff1c7819 */ /* 0x000fe2000001169c */
[----:B-1----:R-:W3:Y:S01]  /*19920*/  LDL.LU R212, [R1+0x450] ;  /* 0x0004500001d47983 */ /* 0x002ee20000300800 */
[----:B----4-:R-:W-:Y:S02]  /*19930*/  FADD.FTZ R104, R107, R108 ;  /* 0x0000006c6b687221 */ /* 0x010fe40000010000 */
[----:B------:R-:W-:Y:S02]  /*19940*/  LOP3.LUT R28, R28, 0xff, RZ, 0xc0, !PT ;  /* 0x000000ff1c1c7812 */ /* 0x000fe400078ec0ff */
[C---:B------:R-:W-:Y:S04]  /*19950*/  F2FP.BF16.F32.PACK_AB R107, R62.reuse, R107 ;  /* 0x0000006b3e6b723e */ /* 0x040fe800000010ff */
[----:B------:R-:W-:Y:S01]  /*19960*/  PRMT R106, R107, 0x7632, R106 ;  /* 0x000076326b6a7816 */ /* 0x000fe2000000006a */
[----:B------:R-:W-:Y:S01]  /*19970*/  FADD.FTZ R137, R62, R104 ;  /* 0x000000683e897221 */ /* 0x000fe20000010000 */
[----:B------:R-:W-:Y:S01]  /*19980*/  PRMT R62, R63, 0x7632, R62 ;  /* 0x000076323f3e7816 */ /* 0x000fe2000000003e */
[----:B--2---:R-:W-:Y:S05]  /*19990*/  @!P3 HFMA2.BF16_V2 R130, -RZ.H0_H0, RZ.H0_H0, -R61.H0_H0 ;  /* 0x200000ffff82b231 */ /* 0x004fea000034093d */
[----:B------:R-:W-:Y:S01]  /*199a0*/  PRMT R126, R130, 0x7610, R126 ;  /* 0x00007610827e7816 */ /* 0x000fe2000000007e */
[----:B------:R1:W-:Y:S04]  /*199b0*/  @!P3 STL.S16 [R1+0x1ac], R130 ;  /* 0x0001ac820100b387 */ /* 0x0003e80000100600 */
[----:B------:R-:W-:Y:S01]  /*199c0*/  STG.E.U16 desc[UR24][R184.64], R96 ;  /* 0x00000060b8007986 */ /* 0x000fe2000c101518 */
[----:B------:R-:W-:Y:S03]  /*199d0*/  @!P2 HFMA2.BF16_V2 R127, -RZ.H0_H0, RZ.H0_H0, -R60.H0_H0 ;  /* 0x200000ffff7fa231 */ /* 0x000fe6000034093c */
[----:B------:R-:W-:Y:S02]  /*199e0*/  STG.E.U16 desc[UR24][R184.64+0x2], R97 ;  /* 0x00000261b8007986 */ /* 0x000fe4000c101518 */
[----:B------:R-:W-:Y:S02]  /*199f0*/  PRMT R125, R127, 0x7610, R125 ;  /* 0x000076107f7d7816 */ /* 0x000fe4000000007d */
[----:B------:R2:W-:Y:S04]  /*19a00*/  @!P2 STL.S16 [R1+0x1a8], R127 ;  /* 0x0001a87f0100a387 */ /* 0x0005e80000100600 */
[----:B------:R4:W-:Y:S04]  /*19a10*/  STG.E.U16 desc[UR24][R180.64+0x10], R112 ;  /* 0x00001070b4007986 */ /* 0x0009e8000c101518 */
[----:B------:R-:W-:Y:S01]  /*19a20*/  STG.E.U16 desc[UR24][R180.64+0x12], R101 ;  /* 0x00001265b4007986 */ /* 0x000fe2000c101518 */
[----:B-1----:R-:W-:Y:S02]  /*19a30*/  PRMT R130, R61, 0x5410, R60 ;  /* 0x000054103d827816 */ /* 0x002fe4000000003c */
[----:B------:R-:W-:Y:S01]  /*19a40*/  @!P3 PRMT R61, R126, 0x5410, RZ ;  /* 0x000054107e3db816 */ /* 0x000fe200000000ff */
[----:B------:R-:W-:Y:S01]  /*19a50*/  STG.E.U16 desc[UR24][R182.64+0x10], R113 ;  /* 0x00001071b6007986 */ /* 0x000fe2000c101518 */
[----:B------:R-:W-:Y:S02]  /*19a60*/  ISETP.LE.U32.AND P3, PT, R28, UR15, PT ;  /* 0x0000000f1c007c0c */ /* 0x000fe4000bf63070 */
[----:B------:R-:W-:Y:S01]  /*19a70*/  SHF.R.U32.HI R28, RZ, 0x18, R156 ;  /* 0x00000018ff1c7819 */ /* 0x000fe2000001169c */
[----:B------:R-:W-:Y:S01]  /*19a80*/  STL [R1+0x414], R130 ;  /* 0x0004148201007387 */ /* 0x000fe20000100800 */
[----:B------:R-:W-:Y:S02]  /*19a90*/  @!P2 PRMT R60, R125, 0x5410, RZ ;  /* 0x000054107d3ca816 */ /* 0x000fe400000000ff */
[----:B------:R-:W-:Y:S01]  /*19aa0*/  ISETP.LE.U32.AND P2, PT, R28, UR15, PT ;  /* 0x0000000f1c007c0c */ /* 0x000fe2000bf43070 */
[----:B------:R-:W-:Y:S01]  /*19ab0*/  IMAD.U32 R28, RZ, RZ, UR31 ;  /* 0x0000001fff1c7e24 */ /* 0x000fe2000f8e00ff */
[----:B------:R-:W-:Y:S04]  /*19ac0*/  STL [R1+0x41c], R156 ;  /* 0x00041c9c01007387 */ /* 0x000fe80000100800 */
[----:B------:R-:W-:Y:S01]  /*19ad0*/  LOP3.LUT R102, R223, UR23, R28, 0x96, !PT ;  /* 0x00000017df667c12 */ /* 0x000fe2000f8e961c */
[----:B------:R-:W-:Y:S01]  /*19ae0*/  STL [R1+0x418], R157 ;  /* 0x0004189d01007387 */ /* 0x000fe20000100800 */
[----:B------:R-:W1:Y:S03]  /*19af0*/  MUFU.EX2 R28, R169 ;  /* 0x000000a9001c7308 */ /* 0x000e660000000800 */
[----:B--2---:R2:W2:Y:S01]  /*19b00*/  LDL.S16 R127, [R1+0x1f0] ;  /* 0x0001f000017f7983 */ /* 0x0044a20000100600 */
[----:B----4-:R-:W-:Y:S01]  /*19b10*/  PRMT R112, R63, 0x5410, R62 ;  /* 0x000054103f707816 */ /* 0x010fe2000000003e */
[----:B------:R-:W-:Y:S04]  /*19b20*/  IMAD.WIDE.U32 R150, R102, -0x326172a9, RZ ;  /* 0xcd9e8d5766967825 */ /* 0x000fe800078e00ff */
[----:B------:R-:W-:Y:S01]  /*19b30*/  FADD.FTZ R102, R110, R140 ;  /* 0x0000008c6e667221 */ /* 0x000fe20000010000 */
[----:B------:R4:W4:Y:S01]  /*19b40*/  LDL.S16 R126, [R1+0x1d8] ;  /* 0x0001d800017e7983 */ /* 0x0009220000100600 */
[----:B------:R-:W-:Y:S02]  /*19b50*/  F2FP.BF16.F32.PACK_AB R110, R87, R110 ;  /* 0x0000006e576e723e */ /* 0x000fe400000010ff */
[----:B------:R-:W-:Y:S01]  /*19b60*/  LOP3.LUT R103, R151, UR20, R216, 0x96, !PT ;  /* 0x0000001497677c12 */ /* 0x000fe2000f8e96d8 */
[----:B------:R2:W4:Y:S01]  /*19b70*/  LDL.S16 R104, [R1+0x1ec] ;  /* 0x0001ec0001687983 */ /* 0x0005220000100600 */
[----:B------:R-:W-:Y:S01]  /*19b80*/  LOP3.LUT R142, R219, UR22, R150, 0x96, !PT ;  /* 0x00000016db8e7c12 */ /* 0x000fe2000f8e9696 */
[----:B------:R-:W-:Y:S02]  /*19b90*/  FADD.FTZ R208, R87, R102 ;  /* 0x0000006657d07221 */ /* 0x000fe40000010000 */
[----:B------:R-:W-:Y:S01]  /*19ba0*/  STG.E.U16 desc[UR24][R182.64+0x12], R116 ;  /* 0x00001274b6007986 */ /* 0x000fe2000c101518 */
[----:B------:R-:W1:Y:S02]  /*19bb0*/  MUFU.EX2 R87, R204 ;  /* 0x000000cc00577308 */ /* 0x000e640000000800 */
[C---:B-1----:R-:W-:Y:S01]  /*19bc0*/  F2FP.BF16.F32.PACK_AB R119, R28.reuse, R30 ;  /* 0x0000001e1c77723e */ /* 0x042fe200000010ff */
[--C-:B------:R-:W-:Y:S01]  /*19bd0*/  FADD.FTZ R125, R28, R89.reuse ;  /* 0x000000591c7d7221 */ /* 0x100fe20000010000 */
[----:B------:R-:W-:Y:S01]  /*19be0*/  PRMT R89, R0, 0x7632, R89 ;  /* 0x0000763200597816 */ /* 0x000fe20000000059 */
[----:B------:R-:W-:Y:S01]  /*19bf0*/  STG.E.U16 desc[UR24][R186.64+0x10], R84 ;  /* 0x00001054ba007986 */ /* 0x000fe2000c101518 */
[----:B------:R-:W-:Y:S01]  /*19c00*/  FADD.FTZ R28, R99, R109 ;  /* 0x0000006d631c7221 */ /* 0x000fe20000010000 */
[----:B------:R-:W-:Y:S02]  /*19c10*/  IMAD.WIDE.U32 R102, R103, -0x2daee0ad, RZ ;  /* 0xd2511f5367667825 */ /* 0x000fe400078e00ff */
[----:B------:R-:W-:Y:S02]  /*19c20*/  STG.E.U16 desc[UR24][R186.64+0xe], R85 ;  /* 0x00000e55ba007986 */ /* 0x000fe4000c101518 */
[----:B------:R-:W-:Y:S01]  /*19c30*/  IMAD.WIDE.U32 R142, R142, -0x2daee0ad, RZ ;  /* 0xd2511f538e8e7825 */ /* 0x000fe200078e00ff */
[----:B------:R-:W-:Y:S01]  /*19c40*/  LOP3.LUT R144, R103, UR19, R174, 0x96, !PT ;  /* 0x0000001367907c12 */ /* 0x000fe2000f8e96ae */
[----:B------:R-:W-:Y:S03]  /*19c50*/  STG.E.U16 desc[UR24][R184.64+0x10], R81 ;  /* 0x00001051b8007986 */ /* 0x000fe6000c101518 */
[----:B------:R-:W-:Y:S01]  /*19c60*/  LOP3.LUT R143, R143, UR12, R102, 0x96, !PT ;  /* 0x0000000c8f8f7c12 */ /* 0x000fe2000f8e9666 */
[----:B------:R1:W-:Y:S01]  /*19c70*/  STG.E.U16 desc[UR24][R184.64+0x12], R80 ;  /* 0x00001250b8007986 */ /* 0x0003e2000c101518 */
[C---:B------:R-:W-:Y:S01]  /*19c80*/  F2FP.BF16.F32.PACK_AB R102, R87.reuse, R99 ;  /* 0x000000635766723e */ /* 0x040fe200000010ff */
[----:B------:R-:W-:Y:S01]  /*19c90*/  FADD.FTZ R204, R87, R28 ;  /* 0x0000001c57cc7221 */ /* 0x000fe20000010000 */
[----:B------:R-:W-:Y:S01]  /*19ca0*/  IMAD.WIDE.U32 R144, R144, -0x326172a9, RZ ;  /* 0xcd9e8d5790907825 */ /* 0x000fe200078e00ff */
[----:B------:R-:W-:Y:S04]  /*19cb0*/  STG.E.U16 desc[UR24][R180.64+0x20], R82 ;  /* 0x00002052b4007986 */ /* 0x000fe8000c101518 */
[----:B------:R-:W-:Y:S01]  /*19cc0*/  LOP3.LUT R108, R145, UR13, R218, 0x96, !PT ;  /* 0x0000000d916c7c12 */ /* 0x000fe2000f8e96da */
[----:B------:R-:W-:Y:S04]  /*19cd0*/  STG.E.U16 desc[UR24][R180.64+0x22], R83 ;  /* 0x00002253b4007986 */ /* 0x000fe8000c101518 */
[----:B------:R-:W-:Y:S01]  /*19ce0*/  STG.E.U16 desc[UR24][R182.64+0x22], R2 ;  /* 0x00002202b6007986 */ /* 0x000fe2000c101518 */
[----:B------:R-:W-:Y:S03]  /*19cf0*/  IMAD.WIDE.U32 R108, R108, -0x2daee0ad, RZ ;  /* 0xd2511f536c6c7825 */ /* 0x000fe600078e00ff */
[----:B------:R-:W-:Y:S02]  /*19d00*/  STG.E.U16 desc[UR24][R182.64+0x20], R3 ;  /* 0x00002003b6007986 */ /* 0x000fe4000c101518 */
[----:B------:R-:W-:Y:S01]  /*19d10*/  LOP3.LUT R170, R109, UR10, R142, 0x96, !PT ;  /* 0x0000000a6daa7c12 */ /* 0x000fe2000f8e968e */
[----:B------:R-:W-:Y:S01]  /*19d20*/  IMAD.WIDE.U32 R142, R143, -0x326172a9, RZ ;  /* 0xcd9e8d578f8e7825 */ /* 0x000fe200078e00ff */
[----:B------:R-:W-:Y:S03]  /*19d30*/  STG.E.U16 desc[UR24][R186.64+0x20], R56 ;  /* 0x00002038ba007986 */ /* 0x000fe6000c101518 */
[----:B------:R-:W-:Y:S01]  /*19d40*/  IMAD.WIDE.U32 R170, R170, -0x326172a9, RZ ;  /* 0xcd9e8d57aaaa7825 */ /* 0x000fe200078e00ff */
[----:B------:R-:W-:Y:S01]  /*19d50*/  LOP3.LUT R144, R143, UR11, R144, 0x96, !PT ;  /* 0x0000000b8f907c12 */ /* 0x000fe2000f8e9690 */
[----:B------:R-:W-:Y:S01]  /*19d60*/  STG.E.U16 desc[UR24][R186.64+0x1e], R57 ;  /* 0x00001e39ba007986 */ /* 0x000fe2000c101518 */
[----:B-1----:R-:W-:Y:S02]  /*19d70*/  PRMT R80, R196, 0x7610, R80 ;  /* 0x00007610c4507816 */ /* 0x002fe40000000050 */
[----:B------:R-:W-:Y:S01]  /*19d80*/  LOP3.LUT R158, R171, UR9, R142, 0x96, !PT ;  /* 0x00000009ab9e7c12 */ /* 0x000fe2000f8e968e */
[----:B------:R-:W-:Y:S01]  /*19d90*/  STG.E.U16 desc[UR24][R184.64+0x22], R58 ;  /* 0x0000223ab8007986 */ /* 0x000fe2000c101518 */
[----:B------:R-:W-:Y:S03]  /*19da0*/  IMAD.WIDE.U32 R246, R144, -0x2daee0ad, RZ ;  /* 0xd2511f5390f67825 */ /* 0x000fe600078e00ff */
[----:B------:R-:W-:Y:S02]  /*19db0*/  STG.E.U16 desc[UR24][R184.64+0x20], R59 ;  /* 0x0000203bb8007986 */ /* 0x000fe4000c101518 */
[----:B------:R-:W-:Y:S02]  /*19dc0*/  LOP3.LUT R143, R247, UR8, R108, 0x96, !PT ;  /* 0x00000008f78f7c12 */ /* 0x000fe4000f8e966c */
[----:B------:R1:W-:Y:S03]  /*19dd0*/  STG.E.U16 desc[UR24][R180.64+0x30], R77 ;  /* 0x0000304db4007986 */ /* 0x0003e6000c101518 */
[----:B------:R-:W-:Y:S01]  /*19de0*/  IMAD.WIDE.U32 R142, R143, -0x326172a9, RZ ;  /* 0xcd9e8d578f8e7825 */ /* 0x000fe200078e00ff */
[----:B------:R1:W-:Y:S04]  /*19df0*/  STG.E.U16 desc[UR24][R180.64+0x32], R76 ;  /* 0x0000324cb4007986 */ /* 0x0003e8000c101518 */
[----:B------:R-:W-:Y:S01]  /*19e00*/  LOP3.LUT R30, R143, UR7, R170, 0x96, !PT ;  /* 0x000000078f1e7c12 */ /* 0x000fe2000f8e96aa */
[----:B------:R1:W-:Y:S01]  /*19e10*/  STG.E.U16 desc[UR24][R182.64+0x30], R79 ;  /* 0x0000304fb6007986 */ /* 0x0003e2000c101518 */
[----:B------:R-:W-:Y:S02]  /*19e20*/  LOP3.LUT R241, R142, 0xff, RZ, 0xc0, !PT ;  /* 0x000000ff8ef17812 */ /* 0x000fe400078ec0ff */
[----:B------:R-:W-:Y:S01]  /*19e30*/  LOP3.LUT R28, R30, 0xff, RZ, 0xc0, !PT ;  /* 0x000000ff1e1c7812 */ /* 0x000fe200078ec0ff */
[----:B------:R1:W-:Y:S01]  /*19e40*/  STG.E.U16 desc[UR24][R182.64+0x32], R78 ;  /* 0x0000324eb6007986 */ /* 0x0003e2000c101518 */
[----:B------:R-:W-:Y:S02]  /*19e50*/  SHF.R.U32.HI R211, RZ, 0x18, R30 ;  /* 0x00000018ffd37819 */ /* 0x000fe4000001161e */
[----:B------:R-:W-:Y:S01]  /*19e60*/  SHF.R.U32.HI R238, RZ, 0x18, R142 ;  /* 0x00000018ffee7819 */ /* 0x000fe2000001168e */
[----:B------:R-:W-:Y:S04]  /*19e70*/  STG.E.U16 desc[UR24][R186.64+0x30], R52 ;  /* 0x00003034ba007986 */ /* 0x000fe8000c101518 */
[----:B------:R-:W-:Y:S04]  /*19e80*/  STG.E.U16 desc[UR24][R186.64+0x2e], R53 ;  /* 0x00002e35ba007986 */ /* 0x000fe8000c101518 */
[----:B------:R1:W-:Y:S02]  /*19e90*/  STG.E.U16 desc[UR24][R184.64+0x30], R55 ;  /* 0x00003037b8007986 */ /* 0x0003e4000c101518 */
[----:B-1----:R-:W-:Y:S02]  /*19ea0*/  PRMT R77, R179, 0x7632, R77 ;  /* 0x00007632b34d7816 */ /* 0x002fe4000000004d */
[----:B------:R1:W-:Y:S01]  /*19eb0*/  STG.E.U16 desc[UR24][R184.64+0x32], R54 ;  /* 0x00003236b8007986 */ /* 0x0003e2000c101518 */
[----:B------:R-:W-:Y:S03]  /*19ec0*/  PRMT R76, R161, 0x7610, R76 ;  /* 0x00007610a14c7816 */ /* 0x000fe6000000004c */
[----:B------:R1:W-:Y:S01]  /*19ed0*/  STG.E.U16 desc[UR24][R180.64+0x40], R73 ;  /* 0x00004049b4007986 */ /* 0x0003e2000c101518 */
[----:B------:R-:W-:Y:S03]  /*19ee0*/  PRMT R79, R196, 0x7632, R79 ;  /* 0x00007632c44f7816 */ /* 0x000fe6000000004f */
[----:B------:R1:W-:Y:S01]  /*19ef0*/  STG.E.U16 desc[UR24][R180.64+0x42], R72 ;  /* 0x00004248b4007986 */ /* 0x0003e2000c101518 */
[----:B------:R-:W-:Y:S03]  /*19f00*/  PRMT R78, R179, 0x7610, R78 ;  /* 0x00007610b34e7816 */ /* 0x000fe6000000004e */
[----:B------:R1:W-:Y:S04]  /*19f10*/  STG.E.U16 desc[UR24][R182.64+0x40], R75 ;  /* 0x0000404bb6007986 */ /* 0x0003e8000c101518 */
[----:B------:R1:W-:Y:S04]  /*19f20*/  STG.E.U16 desc[UR24][R182.64+0x42], R74 ;  /* 0x0000424ab6007986 */ /* 0x0003e8000c101518 */
[----:B------:R-:W-:Y:S01]  /*19f30*/  STG.E.U16 desc[UR24][R186.64+0x40], R48 ;  /* 0x00004030ba007986 */ /* 0x000fe2000c101518 */
[----:B------:R-:W-:Y:S03]  /*19f40*/  PRMT R55, R198, 0x7632, R55 ;  /* 0x00007632c6377816 */ /* 0x000fe60000000037 */
        /* <DEDUP_REMOVED lines=8> */
[----:B------:R1:W-:Y:S01]  /*19fd0*/  STG.E.U16 desc[UR24][R180.64+0x52], R68 ;  /* 0x00005244b4007986 */ /* 0x0003e2000c101518 */
[----:B------:R-:W-:Y:S03]  /*19fe0*/  PRMT R74, R167, 0x7610, R74 ;  /* 0x00007610a74a7816 */ /* 0x000fe6000000004a */
[----:B------:R1:W-:Y:S04]  /*19ff0*/  STG.E.U16 desc[UR24][R182.64+0x50], R71 ;  /* 0x00005047b6007986 */ /* 0x0003e8000c101518 */
[----:B------:R3:W-:Y:S01]  /*1a000*/  STG.E.U16 desc[UR24][R182.64+0x52], R70 ;  /* 0x00005246b6007986 */ /* 0x0007e2000c101518 */
[C---:B------:R-:W-:Y:S03]  /*1a010*/  PRMT R49, R165.reuse, 0x7632, R49 ;  /* 0x00007632a5317816 */ /* 0x040fe60000000031 */
[----:B------:R-:W-:Y:S01]  /*1a020*/  STG.E.U16 desc[UR24][R186.64+0x50], R44 ;  /* 0x0000502cba007986 */ /* 0x000fe2000c101518 */
[----:B-1----:R-:W-:Y:S03]  /*1a030*/  PRMT R51, R192, 0x7632, R51 ;  /* 0x00007632c0337816 */ /* 0x002fe60000000033 */
[----:B------:R-:W-:Y:S01]  /*1a040*/  STG.E.U16 desc[UR24][R186.64+0x4e], R45 ;  /* 0x00004e2dba007986 */ /* 0x000fe2000c101518 */
[----:B------:R-:W-:Y:S03]  /*1a050*/  PRMT R50, R165, 0x7610, R50 ;  /* 0x00007610a5327816 */ /* 0x000fe60000000032 */
[----:B------:R-:W-:Y:S01]  /*1a060*/  STG.E.U16 desc[UR24][R184.64+0x50], R47 ;  /* 0x0000502fb8007986 */ /* 0x000fe2000c101518 */
[----:B------:R-:W-:Y:S03]  /*1a070*/  PRMT R69, R191, 0x7632, R69 ;  /* 0x00007632bf457816 */ /* 0x000fe60000000045 */
[----:B------:R-:W-:Y:S01]  /*1a080*/  STG.E.U16 desc[UR24][R184.64+0x52], R46 ;  /* 0x0000522eb8007986 */ /* 0x000fe2000c101518 */
[----:B------:R-:W-:Y:S03]  /*1a090*/  PRMT R68, R163, 0x7632, R68 ;  /* 0x00007632a3447816 */ /* 0x000fe60000000044 */
[----:B------:R1:W-:Y:S01]  /*1a0a0*/  STG.E.U16 desc[UR24][R180.64+0x60], R65 ;  /* 0x00006041b4007986 */ /* 0x0003e2000c101518 */
[C---:B------:R-:W-:Y:S03]  /*1a0b0*/  PRMT R71, R190.reuse, 0x7632, R71 ;  /* 0x00007632be477816 */ /* 0x040fe60000000047 */
[----:B------:R1:W-:Y:S01]  /*1a0c0*/  STG.E.U16 desc[UR24][R180.64+0x62], R64 ;  /* 0x00006240b4007986 */ /* 0x0003e2000c101518 */
[----:B---3--:R-:W-:Y:S03]  /*1a0d0*/  PRMT R70, R190, 0x7610, R70 ;  /* 0x00007610be467816 */ /* 0x008fe60000000046 */
[----:B------:R3:W-:Y:S04]  /*1a0e0*/  STG.E.U16 desc[UR24][R182.64+0x60], R67 ;  /* 0x00006043b6007986 */ /* 0x0007e8000c101518 */
[----:B------:R3:W-:Y:S04]  /*1a0f0*/  STG.E.U16 desc[UR24][R182.64+0x62], R66 ;  /* 0x00006242b6007986 */ /* 0x0007e8000c101518 */
[----:B------:R-:W-:Y:S04]  /*1a100*/  STG.E.U16 desc[UR24][R186.64+0x5e], R41 ;  /* 0x00005e29ba007986 */ /* 0x000fe8000c101518 */
[----:B------:R-:W-:Y:S04]  /*1a110*/  STG.E.U16 desc[UR24][R186.64+0x60], R40 ;  /* 0x00006028ba007986 */ /* 0x000fe8000c101518 */
[----:B------:R-:W-:Y:S01]  /*1a120*/  STG.E.U16 desc[UR24][R184.64+0x60], R43 ;  /* 0x0000602bb8007986 */ /* 0x000fe2000c101518 */
[----:B------:R-:W-:Y:S02]  /*1a130*/  PRMT R200, R119, 0x7632, R200 ;  /* 0x0000763277c87816 */ /* 0x000fe400000000c8 */
[----:B-1----:R-:W-:Y:S01]  /*1a140*/  PRMT R65, R163, 0x7610, R65 ;  /* 0x00007610a3417816 */ /* 0x002fe20000000041 */
[----:B------:R-:W-:Y:S01]  /*1a150*/  STG.E.U16 desc[UR24][R184.64+0x62], R42 ;  /* 0x0000622ab8007986 */ /* 0x000fe2000c101518 */
[----:B------:R-:W-:Y:S02]  /*1a160*/  PRMT R99, R200, 0x7610, R99 ;  /* 0x00007610c8637816 */ /* 0x000fe40000000063 */
[C---:B------:R-:W-:Y:S01]  /*1a170*/  PRMT R64, R195.reuse, 0x7610, R64 ;  /* 0x00007610c3407816 */ /* 0x040fe20000000040 */
[----:B------:R1:W-:Y:S01]  /*1a180*/  STG.E.U16 desc[UR24][R180.64+0x70], R61 ;  /* 0x0000703db4007986 */ /* 0x0003e2000c101518 */
[----:B------:R-:W4:Y:S01]  /*1a190*/  MUFU.EX2 R200, R173 ;  /* 0x000000ad00c87308 */ /* 0x000f220000000800 */
[----:B---3--:R-:W-:Y:S02]  /*1a1a0*/  PRMT R67, R195, 0x7632, R67 ;  /* 0x00007632c3437816 */ /* 0x008fe40000000043 */
[----:B------:R-:W-:Y:S01]  /*1a1b0*/  STG.E.U16 desc[UR24][R180.64+0x72], R60 ;  /* 0x0000723cb4007986 */ /* 0x000fe2000c101518 */
[----:B------:R-:W-:Y:S02]  /*1a1c0*/  PRMT R66, R191, 0x7610, R66 ;  /* 0x00007610bf427816 */ /* 0x000fe40000000042 */
[----:B------:R-:W-:Y:S04]  /*1a1d0*/  PRMT R210, R119, 0x7610, R210 ;  /* 0x0000761077d27816 */ /* 0x000fe800000000d2 */
[----:B-1----:R-:W-:Y:S01]  /*1a1e0*/  MUFU.EX2 R61, R201 ;  /* 0x000000c9003d7308 */ /* 0x002fe20000000800 */
[----:B------:R3:W3:Y:S04]  /*1a1f0*/  LDL.S16 R119, [R1+0x1e4] ;  /* 0x0001e40001777983 */ /* 0x0006e80000100600 */
[----:B------:R-:W-:Y:S01]  /*1a200*/  STL [R1+0x420], R204 ;  /* 0x000420cc01007387 */ /* 0x000fe20000100800 */
[----:B--2---:R-:W-:Y:S02]  /*1a210*/  @!P0 HFMA2.BF16_V2 R127, -RZ.H0_H0, RZ.H0_H0, -R63.H0_H0 ;  /* 0x200000ffff7f8231 */ /* 0x004fe4000034093f */
[----:B----4-:R-:W-:Y:S03]  /*1a220*/  @!P5 HFMA2.BF16_V2 R126, -RZ.H0_H0, RZ.H0_H0, -R29.H0_H0 ;  /* 0x200000ffff7ed231 */ /* 0x010fe6000034091d */
[----:B------:R-:W-:Y:S01]  /*1a230*/  PRMT R108, R127, 0x7610, R108 ;  /* 0x000076107f6c7816 */ /* 0x000fe2000000006c */
[----:B------:R-:W-:Y:S03]  /*1a240*/  @!P0 STL.S16 [R1+0x1f0], R127 ;  /* 0x0001f07f01008387 */ /* 0x000fe60000100600 */
[----:B------:R-:W-:Y:S01]  /*1a250*/  @!P0 PRMT R63, R108, 0x5410, RZ ;  /* 0x000054106c3f8816 */ /* 0x000fe200000000ff */
[----:B------:R-:W-:Y:S01]  /*1a260*/  STL [R1+0x424], R112 ;  /* 0x0004247001007387 */ /* 0x000fe20000100800 */
[----:B------:R-:W-:Y:S02]  /*1a270*/  ISETP.LE.U32.AND P0, PT, R28, UR15, PT ;  /* 0x0000000f1c007c0c */ /* 0x000fe4000bf03070 */
[----:B------:R-:W-:Y:S01]  /*1a280*/  LOP3.LUT R28, R30, 0xffff, RZ, 0xc0, !PT ;  /* 0x0000ffff1e1c7812 */ /* 0x000fe200078ec0ff */
[----:B------:R-:W-:Y:S01]  /*1a290*/  STG.E.U16 desc[UR24][R182.64+0x70], R63 ;  /* 0x0000703fb6007986 */ /* 0x000fe2000c101518 */
[----:B------:R-:W-:Y:S02]  /*1a2a0*/  PRMT R87, R126, 0x7610, R87 ;  /* 0x000076107e577816 */ /* 0x000fe40000000057 */
[----:B------:R-:W-:Y:S02]  /*1a2b0*/  SHF.R.U32.HI R28, RZ, 0x8, R28 ;  /* 0x00000008ff1c7819 */ /* 0x000fe4000001161c */
[----:B------:R-:W-:Y:S04]  /*1a2c0*/  SHF.R.U32.HI R30, RZ, 0x10, R30 ;  /* 0x00000010ff1e7819 */ /* 0x000fe8000001161e */
[----:B------:R-:W-:Y:S02]  /*1a2d0*/  LOP3.LUT R141, R30, 0xff, RZ, 0xc0, !PT ;  /* 0x000000ff1e8d7812 */ /* 0x000fe400078ec0ff */
[----:B------:R-:W-:Y:S05]  /*1a2e0*/  LOP3.LUT R30, R135, UR22, R150, 0x96, !PT ;  /* 0x00000016871e7c12 */ /* 0x000fea000f8e9696 */
[----:B------:R-:W-:Y:S04]  /*1a2f0*/  IMAD.WIDE.U32 R108, R30, -0x2daee0ad, RZ ;  /* 0xd2511f531e6c7825 */ /* 0x000fe800078e00ff */
[----:B---3--:R-:W-:Y:S05]  /*1a300*/  @!P6 HFMA2.BF16_V2 R119, -RZ.H0_H0, RZ.H0_H0, -R62.H0_H0 ;  /* 0x200000ffff77e231 */ /* 0x008fea000034093e */
[----:B------:R-:W-:Y:S01]  /*1a310*/  PRMT R96, R119, 0x7610, R96 ;  /* 0x0000761077607816 */ /* 0x000fe20000000060 */
[----:B------:R1:W-:Y:S03]  /*1a320*/  @!P6 STL.S16 [R1+0x1e4], R119 ;  /* 0x0001e4770100e387 */ /* 0x0003e60000100600 */
[----:B------:R-:W-:Y:S01]  /*1a330*/  @!P6 PRMT R62, R96, 0x5410, RZ ;  /* 0x00005410603ee816 */ /* 0x000fe200000000ff */
[----:B------:R-:W-:Y:S04]  /*1a340*/  @!P5 STL.S16 [R1+0x1d8], R126 ;  /* 0x0001d87e0100d387 */ /* 0x000fe80000100600 */
[----:B------:R2:W3:Y:S04]  /*1a350*/  LDL.S16 R113, [R1+0x1fc] ;  /* 0x0001fc0001717983 */ /* 0x0004e80000100600 */
[----:B------:R-:W-:Y:S01]  /*1a360*/  STG.E.U16 desc[UR24][R182.64+0x72], R62 ;  /* 0x0000723eb6007986 */ /* 0x000fe2000c101518 */
[----:B-1----:R-:W-:Y:S02]  /*1a370*/  LOP3.LUT R119, R28, 0xffff, RZ, 0xc0, !PT ;  /* 0x0000ffff1c777812 */ /* 0x002fe400078ec0ff */
[C---:B------:R-:W-:Y:S04]  /*1a380*/  PRMT R28, R29.reuse, 0x7632, R28 ;  /* 0x000076321d1c7816 */ /* 0x040fe8000000001c */
[----:B------:R-:W-:Y:S01]  /*1a390*/  PRMT R116, R29, 0x5410, R28 ;  /* 0x000054101d747816 */ /* 0x000fe2000000001c */
[----:B------:R-:W-:Y:S01]  /*1a3a0*/  @!P4 HFMA2.BF16_V2 R104, -RZ.H0_H0, RZ.H0_H0, -R28.H0_H0 ;  /* 0x200000ffff68c231 */ /* 0x000fe2000034091c */
[----:B------:R-:W-:Y:S02]  /*1a3b0*/  @!P5 PRMT R29, R87, 0x5410, RZ ;  /* 0x00005410571dd816 */ /* 0x000fe400000000ff */
[----:B------:R-:W-:Y:S01]  /*1a3c0*/  LOP3.LUT R87, R151, UR20, R214, 0x96, !PT ;  /* 0x0000001497577c12 */ /* 0x000fe2000f8e96d6 */
[----:B------:R-:W-:Y:S01]  /*1a3d0*/  STL [R1+0x428], R116 ;  /* 0x0004287401007387 */ /* 0x000fe20000100800 */
[----:B------:R-:W-:Y:S03]  /*1a3e0*/  PRMT R100, R104, 0x7610, R100 ;  /* 0x0000761068647816 */ /* 0x000fe60000000064 */
[----:B------:R1:W-:Y:S01]  /*1a3f0*/  @!P4 STL.S16 [R1+0x1ec], R104 ;  /* 0x0001ec680100c387 */ /* 0x0003e20000100600 */
[----:B------:R-:W-:Y:S01]  /*1a400*/  @!P4 PRMT R28, R100, 0x5410, RZ ;  /* 0x00005410641cc816 */ /* 0x000fe200000000ff */
[----:B------:R-:W-:Y:S01]  /*1a410*/  IMAD.WIDE.U32 R96, R87, -0x2daee0ad, RZ ;  /* 0xd2511f5357607825 */ /* 0x000fe200078e00ff */
[----:B------:R-:W-:Y:S01]  /*1a420*/  ISETP.LE.U32.AND P4, PT, R211, UR15, PT ;  /* 0x0000000fd3007c0c */ /* 0x000fe2000bf83070 */
[----:B------:R2:W4:Y:S03]  /*1a430*/  LDL.S16 R140, [R1+0x1f8] ;  /* 0x0001f800018c7983 */ /* 0x0005260000100600 */
[----:B------:R-:W-:Y:S01]  /*1a440*/  LOP3.LUT R30, R97, UR19, R220, 0x96, !PT ;  /* 0x00000013611e7c12 */ /* 0x000fe2000f8e96dc */
[----:B------:R-:W-:Y:S01]  /*1a450*/  STG.E.U16 desc[UR24][R186.64+0x6e], R29 ;  /* 0x00006e1dba007986 */ /* 0x000fe2000c101518 */
[----:B------:R-:W-:Y:S02]  /*1a460*/  LOP3.LUT R87, R109, UR12, R96, 0x96, !PT ;  /* 0x0000000c6d577c12 */ /* 0x000fe4000f8e9660 */
[----:B------:R-:W-:Y:S01]  /*1a470*/  PRMT R109, R110, 0x7632, R109 ;  /* 0x000076326e6d7816 */ /* 0x000fe2000000006d */
[----:B------:R-:W-:Y:S01]  /*1a480*/  IMAD.WIDE.U32 R100, R30, -0x326172a9, RZ ;  /* 0xcd9e8d571e647825 */ /* 0x000fe200078e00ff */
[----:B------:R-:W-:Y:S03]  /*1a490*/  STG.E.U16 desc[UR24][R186.64+0x70], R28 ;  /* 0x0000701cba007986 */ /* 0x000fe6000c101518 */
[----:B------:R-:W-:Y:S01]  /*1a4a0*/  IMAD.WIDE.U32 R96, R87, -0x326172a9, RZ ;  /* 0xcd9e8d5757607825 */ /* 0x000fe200078e00ff */
[----:B------:R-:W-:Y:S02]  /*1a4b0*/  LOP3.LUT R84, R101, UR13, R134, 0x96, !PT ;  /* 0x0000000d65547c12 */ /* 0x000fe4000f8e9686 */
[----:B------:R-:W-:Y:S02]  /*1a4c0*/  PRMT R87, R88, 0x7632, R87 ;  /* 0x0000763258577816 */ /* 0x000fe40000000057 */
[--C-:B------:R-:W-:Y:S01]  /*1a4d0*/  LOP3.LUT R30, R97, UR11, R100.reuse, 0x96, !PT ;  /* 0x0000000b611e7c12 */ /* 0x100fe2000f8e9664 */
[----:B------:R-:W-:Y:S01]  /*1a4e0*/  IMAD.WIDE.U32 R84, R84, -0x2daee0ad, RZ ;  /* 0xd2511f5354547825 */ /* 0x000fe200078e00ff */
[----:B------:R-:W-:Y:S02]  /*1a4f0*/  PRMT R100, R210, 0x7610, R100 ;  /* 0x00007610d2647816 */ /* 0x000fe40000000064 */
[----:B------:R-:W-:Y:S01]  /*1a500*/  PRMT R101, R102, 0x7632, R101 ;  /* 0x0000763266657816 */ /* 0x000fe20000000065 */
[----:B-1----:R2:W2:Y:S01]  /*1a510*/  LDL.S16 R104, [R1+0x200] ;  /* 0x0002000001687983 */ /* 0x0024a20000100600 */
[----:B------:R-:W-:Y:S01]  /*1a520*/  LOP3.LUT R81, R85, UR10, R108, 0x96, !PT ;  /* 0x0000000a55517c12 */ /* 0x000fe2000f8e966c */
[----:B------:R-:W-:Y:S01]  /*1a530*/  IMAD.WIDE.U32 R126, R30, -0x2daee0ad, RZ ;  /* 0xd2511f531e7e7825 */ /* 0x000fe200078e00ff */
[----:B------:R-:W-:Y:S02]  /*1a540*/  PRMT R30, R31, 0x7632, R30 ;  /* 0x000076321f1e7816 */ /* 0x000fe4000000001e */
[----:B------:R-:W-:Y:S01]  /*1a550*/  PRMT R85, R86, 0x7632, R85 ;  /* 0x0000763256557816 */ /* 0x000fe20000000055 */
[----:B------:R-:W-:Y:S01]  /*1a560*/  IMAD.WIDE.U32 R176, R81, -0x326172a9, RZ ;  /* 0xcd9e8d5751b07825 */ /* 0x000fe200078e00ff */
[--C-:B------:R-:W-:Y:S02]  /*1a570*/  LOP3.LUT R150, R127, UR8, R84.reuse, 0x96, !PT ;  /* 0x000000087f967c12 */ /* 0x100fe4000f8e9654 */
[----:B------:R-:W-:Y:S02]  /*1a580*/  PRMT R84, R199, 0x7610, R84 ;  /* 0x00007610c7547816 */ /* 0x000fe40000000054 */
[----:B------:R-:W-:Y:S01]  /*1a590*/  LOP3.LUT R160, R177, UR9, R96, 0x96, !PT ;  /* 0x00000009b1a07c12 */ /* 0x000fe2000f8e9660 */
[----:B------:R-:W-:Y:S01]  /*1a5a0*/  IMAD.WIDE.U32 R150, R150, -0x326172a9, RZ ;  /* 0xcd9e8d5796967825 */ /* 0x000fe200078e00ff */
[----:B------:R-:W-:Y:S02]  /*1a5b0*/  PRMT R108, R105, 0x7632, R108 ;  /* 0x00007632696c7816 */ /* 0x000fe4000000006c */
[----:B------:R-:W-:Y:S02]  /*1a5c0*/  F2FP.BF16.F32.PACK_AB R97, R200, R203 ;  /* 0x000000cbc861723e */ /* 0x000fe400000010ff */
[----:B------:R-:W-:Y:S04]  /*1a5d0*/  LOP3.LUT R81, R151, UR7, R176, 0x96, !PT ;  /* 0x0000000797517c12 */ /* 0x000fe8000f8e96b0 */
        /* <DEDUP_REMOVED lines=12> */
[----:B------:R-:W-:Y:S01]  /*1a6a0*/  PRMT R81, R193, 0x7632, R81 ;  /* 0x00007632c1517816 */ /* 0x000fe20000000051 */
[----:B---3--:R-:W-:Y:S05]  /*1a6b0*/  @!P3 HFMA2.BF16_V2 R113, -RZ.H0_H0, RZ.H0_H0, -R31.H0_H0 ;  /* 0x200000ffff71b231 */ /* 0x008fea000034091f */
[----:B------:R-:W-:Y:S01]  /*1a6c0*/  PRMT R96, R113, 0x7610, R96 ;  /* 0x0000761071607816 */ /* 0x000fe20000000060 */
[----:B------:R1:W-:Y:S02]  /*1a6d0*/  @!P3 STL.S16 [R1+0x1fc], R113 ;  /* 0x0001fc710100b387 */ /* 0x0003e40000100600 */
[----:B-1----:R-:W-:Y:S02]  /*1a6e0*/  PRMT R113, R31, 0x5410, R30 ;  /* 0x000054101f717816 */ /* 0x002fe4000000001e */
[----:B------:R-:W-:Y:S02]  /*1a6f0*/  @!P3 PRMT R31, R96, 0x5410, RZ ;  /* 0x00005410601fb816 */ /* 0x000fe400000000ff */
[----:B------:R-:W-:Y:S01]  /*1a700*/  ISETP.LE.U32.AND P3, PT, R141, UR15, PT ;  /* 0x0000000f8d007c0c */ /* 0x000fe2000bf63070 */
[----:B----4-:R-:W-:Y:S01]  /*1a710*/  @!P2 HFMA2.BF16_V2 R140, -RZ.H0_H0, RZ.H0_H0, -R30.H0_H0 ;  /* 0x200000ffff8ca231 */ /* 0x010fe2000034091e */
[----:B------:R-:W-:Y:S04]  /*1a720*/  STL [R1+0x42c], R113 ;  /* 0x00042c7101007387 */ /* 0x000fe80000100800 */
[----:B------:R-:W-:Y:S01]  /*1a730*/  PRMT R82, R140, 0x7610, R82 ;  /* 0x000076108c527816 */ /* 0x000fe20000000052 */
[----:B------:R1:W-:Y:S03]  /*1a740*/  @!P2 STL.S16 [R1+0x1f8], R140 ;  /* 0x0001f88c0100a387 */ /* 0x0003e60000100600 */
[----:B------:R-:W-:Y:S01]  /*1a750*/  @!P2 PRMT R30, R82, 0x5410, RZ ;  /* 0x00005410521ea816 */ /* 0x000fe200000000ff */
[----:B------:R-:W-:Y:S01]  /*1a760*/  IMAD.WIDE.U32 R82, R2, -0x326172a9, RZ ;  /* 0xcd9e8d5702527825 */ /* 0x000fe200078e00ff */
[----:B------:R-:W-:Y:S01]  /*1a770*/  ISETP.LE.U32.AND P2, PT, R119, UR15, PT ;  /* 0x0000000f77007c0c */ /* 0x000fe2000bf43070 */
[----:B------:R-:W-:Y:S03]  /*1a780*/  STG.E.U16 desc[UR24][R184.64+0x70], R31 ;  /* 0x0000701fb8007986 */ /* 0x000fe6000c101518 */
[----:B------:R-:W-:Y:S01]  /*1a790*/  LOP3.LUT R56, R83, UR20, R216, 0x96, !PT ;  /* 0x0000001453387c12 */ /* 0x000fe2000f8e96d8 */
[----:B------:R-:W-:Y:S01]  /*1a7a0*/  STG.E.U16 desc[UR24][R184.64+0x72], R30 ;  /* 0x0000721eb8007986 */ /* 0x000fe2000c101518 */
[----:B------:R-:W-:Y:S03]  /*1a7b0*/  LOP3.LUT R2, R219, UR22, R82, 0x96, !PT ;  /* 0x00000016db027c12 */ /* 0x000fe6000f8e9652 */
[----:B------:R-:W-:Y:S04]  /*1a7c0*/  IMAD.WIDE.U32 R56, R56, -0x2daee0ad, RZ ;  /* 0xd2511f5338387825 */ /* 0x000fe800078e00ff */
[----:B--2---:R-:W-:Y:S01]  /*1a7d0*/  @!P0 HFMA2.BF16_V2 R104, -RZ.H0_H0, RZ.H0_H0, -R0.H0_H0 ;  /* 0x200000ffff688231 */ /* 0x004fe20000340900 */
[----:B------:R-:W-:Y:S04]  /*1a7e0*/  LOP3.LUT R58, R57, UR19, R174, 0x96, !PT ;  /* 0x00000013393a7c12 */ /* 0x000fe8000f8e96ae */
[----:B------:R-:W-:Y:S01]  /*1a7f0*/  PRMT R3, R104, 0x7610, R3 ;  /* 0x0000761068037816 */ /* 0x000fe20000000003 */
[----:B------:R2:W-:Y:S01]  /*1a800*/  @!P0 STL.S16 [R1+0x200], R104 ;  /* 0x0002006801008387 */ /* 0x0005e20000100600 */
[----:B------:R-:W-:Y:S01]  /*1a810*/  IMAD.WIDE.U32 R58, R58, -0x326172a9, RZ ;  /* 0xcd9e8d573a3a7825 */ /* 0x000fe200078e00ff */
[----:B-1----:R-:W-:Y:S02]  /*1a820*/  PRMT R140, R0, 0x5410, R89 ;  /* 0x00005410008c7816 */ /* 0x002fe40000000059 */
[----:B------:R-:W-:Y:S01]  /*1a830*/  @!P0 PRMT R0, R3, 0x5410, RZ ;  /* 0x0000541003008816 */ /* 0x000fe200000000ff */
[----:B------:R-:W-:Y:S01]  /*1a840*/  IMAD.WIDE.U32 R2, R2, -0x2daee0ad, RZ ;  /* 0xd2511f5302027825 */ /* 0x000fe200078e00ff */
[----:B------:R-:W-:Y:S01]  /*1a850*/  ISETP.LE.U32.AND P0, PT, R242, UR15, PT ;  /* 0x0000000ff2007c0c */ /* 0x000fe2000bf03070 */
[----:B------:R-:W-:Y:S03]  /*1a860*/  STL [R1+0x430], R140 ;  /* 0x0004308c01007387 */ /* 0x000fe60000100800 */
[----:B------:R-:W-:Y:S01]  /*1a870*/  LOP3.LUT R3, R3, UR12, R56, 0x96, !PT ;  /* 0x0000000c03037c12 */ /* 0x000fe2000f8e9638 */
[----:B------:R3:W4:Y:S01]  /*1a880*/  LDL.S16 R222, [R1+0x1d0] ;  /* 0x0001d00001de7983 */ /* 0x0007220000100600 */
[----:B------:R-:W-:Y:S02]  /*1a890*/  LOP3.LUT R56, R59, UR13, R218, 0x96, !PT ;  /* 0x0000000d3b387c12 */ /* 0x000fe4000f8e96da */
[----:B------:R-:W-:Y:S01]  /*1a8a0*/  PRMT R59, R159, 0x7632, R59 ;  /* 0x000076329f3b7816 */ /* 0x000fe2000000003b */
[----:B------:R3:W3:Y:S01]  /*1a8b0*/  LDL.S16 R221, [R1+0x1cc] ;  /* 0x0001cc0001dd7983 */ /* 0x0006e20000100600 */
[----:B------:R-:W-:Y:S03]  /*1a8c0*/  IMAD.WIDE.U32 R158, R158, -0x2daee0ad, RZ ;  /* 0xd2511f539e9e7825 */ /* 0x000fe600078e00ff */
[----:B------:R1:W3:Y:S01]  /*1a8d0*/  LDL.S16 R215, [R1+0x1bc] ;  /* 0x0001bc0001d77983 */ /* 0x0002e20000100600 */
[----:B------:R-:W-:Y:S01]  /*1a8e0*/  IMAD.WIDE.U32 R56, R56, -0x2daee0ad, RZ ;  /* 0xd2511f5338387825 */ /* 0x000fe200078e00ff */
[----:B------:R-:W-:Y:S02]  /*1a8f0*/  LOP3.LUT R228, R158, 0xff, RZ, 0xc0, !PT ;  /* 0x000000ff9ee47812 */ /* 0x000fe400078ec0ff */
[----:B------:R-:W-:Y:S01]  /*1a900*/  SHF.R.U32.HI R44, RZ, 0x10, R158 ;  /* 0x00000010ff2c7819 */ /* 0x000fe2000001169e */
[----:B------:R1:W3:Y:S01]  /*1a910*/  LDL.S16 R171, [R1+0x1b8] ;  /* 0x0001b80001ab7983 */ /* 0x0002e20000100600 */
[----:B------:R-:W-:Y:S01]  /*1a920*/  LOP3.LUT R144, R57, UR10, R2, 0x96, !PT ;  /* 0x0000000a39907c12 */ /* 0x000fe2000f8e9602 */
[----:B------:R-:W-:Y:S01]  /*1a930*/  IMAD.WIDE.U32 R2, R3, -0x326172a9, RZ ;  /* 0xcd9e8d5703027825 */ /* 0x000fe200078e00ff */
[----:B------:R-:W-:Y:S01]  /*1a940*/  LOP3.LUT R227, R44, 0xff, RZ, 0xc0, !PT ;  /* 0x000000ff2ce37812 */ /* 0x000fe200078ec0ff */
[----:B--2---:R1:W2:Y:S01]  /*1a950*/  LDL.S16 R104, [R1+0x1b0] ;  /* 0x0001b00001687983 */ /* 0x0042a20000100600 */
[----:B------:R-:W-:Y:S01]  /*1a960*/  SHF.R.U32.HI R226, RZ, 0x18, R158 ;  /* 0x00000018ffe27819 */ /* 0x000fe2000001169e */
[----:B------:R-:W-:Y:S01]  /*1a970*/  IMAD.WIDE.U32 R144, R144, -0x326172a9, RZ ;  /* 0xcd9e8d5790907825 */ /* 0x000fe200078e00ff */
[----:B------:R-:W-:Y:S01]  /*1a980*/  LOP3.LUT R58, R3, UR11, R58, 0x96, !PT ;  /* 0x0000000b033a7c12 */ /* 0x000fe2000f8e963a */
[----:B------:R1:W2:Y:S01]  /*1a990*/  LDL.S16 R177, [R1+0x1c4] ;  /* 0x0001c40001b17983 */ /* 0x0002a20000100600 */
[----:B------:R-:W-:Y:S02]  /*1a9a0*/  LOP3.LUT R3, R135, UR22, R82, 0x96, !PT ;  /* 0x0000001687037c12 */ /* 0x000fe4000f8e9652 */
[----:B------:R-:W-:Y:S01]  /*1a9b0*/  LOP3.LUT R162, R145, UR9, R2, 0x96, !PT ;  /* 0x0000000991a27c12 */ /* 0x000fe2000f8e9602 */
[----:B------:R-:W-:Y:S01]  /*1a9c0*/  IMAD.WIDE.U32 R244, R58, -0x2daee0ad, RZ ;  /* 0xd2511f533af47825 */ /* 0x000fe200078e00ff */
[----:B------:R-:W-:Y:S01]  /*1a9d0*/  LOP3.LUT R2, R83, UR20, R214, 0x96, !PT ;  /* 0x0000001453027c12 */ /* 0x000fe2000f8e96d6 */
[----:B------:R-:W-:Y:S01]  /*1a9e0*/  STG.E.U16 desc[UR24][R180.64+0x80], R0 ;  /* 0x00008000b4007986 */ /* 0x000fe2000c101518 */
[----:B------:R-:W-:Y:S01]  /*1a9f0*/  PRMT R83, R199, 0x7632, R83 ;  /* 0x00007632c7537816 */ /* 0x000fe20000000053 */
[----:B------:R-:W-:Y:S01]  /*1aa00*/  IMAD.WIDE.U32 R168, R3, -0x2daee0ad, RZ ;  /* 0xd2511f5303a87825 */ /* 0x000fe200078e00ff */
[----:B------:R-:W-:Y:S01]  /*1aa10*/  LOP3.LUT R96, R245, UR8, R56, 0x96, !PT ;  /* 0x00000008f5607c12 */ /* 0x000fe2000f8e9638 */
[----:B------:R1:W2:Y:S01]  /*1aa20*/  LDL.S16 R214, [R1+0x1b4] ;  /* 0x0001b40001d67983 */ /* 0x0002a20000100600 */
[----:B------:R-:W-:Y:S01]  /*1aa30*/  PRMT R82, R193, 0x7610, R82 ;  /* 0x00007610c1527816 */ /* 0x000fe20000000052 */
[----:B------:R-:W-:Y:S01]  /*1aa40*/  IMAD.WIDE.U32 R56, R2, -0x2daee0ad, RZ ;  /* 0xd2511f5302387825 */ /* 0x000fe200078e00ff */
[----:B------:R-:W-:Y:S03]  /*1aa50*/  PRMT R58, R194, 0x7610, R58 ;  /* 0x00007610c23a7816 */ /* 0x000fe6000000003a */
[----:B------:R-:W-:Y:S01]  /*1aa60*/  IMAD.MOV.U32 R193, RZ, RZ, R217 ;  /* 0x000000ffffc17224 */ /* 0x000fe200078e00d9 */
[----:B------:R-:W-:Y:S02]  /*1aa70*/  LOP3.LUT R52, R57, UR19, R220, 0x96, !PT ;  /* 0x0000001339347c12 */ /* 0x000fe4000f8e96dc */
[----:B------:R1:W2:Y:S03]  /*1aa80*/  LDL.S16 R220, [R1+0x1c8] ;  /* 0x0001c80001dc7983 */ /* 0x0002a60000100600 */
[----:B------:R-:W-:Y:S05]  /*1aa90*/  IMAD.WIDE.U32 R52, R52, -0x326172a9, RZ ;  /* 0xcd9e8d5734347825 */ /* 0x000fea00078e00ff */
[----:B------:R-:W-:Y:S02]  /*1aaa0*/  LOP3.LUT R2, R53, UR13, R134, 0x96, !PT ;  /* 0x0000000d35027c12 */ /* 0x000fe4000f8e9686 */
[----:B------:R-:W-:Y:S03]  /*1aab0*/  LOP3.LUT R53, R169, UR12, R56, 0x96, !PT ;  /* 0x0000000ca9357c12 */ /* 0x000fe6000f8e9638 */
[----:B------:R-:W-:Y:S04]  /*1aac0*/  IMAD.WIDE.U32 R2, R2, -0x2daee0ad, RZ ;  /* 0xd2511f5302027825 */ /* 0x000fe800078e00ff */
[----:B------:R-:W-:Y:S01]  /*1aad0*/  IMAD.WIDE.U32 R56, R53, -0x326172a9, RZ ;  /* 0xcd9e8d5735387825 */ /* 0x000fe200078e00ff */
[----:B------:R-:W-:Y:S02]  /*1aae0*/  LOP3.LUT R168, R3, UR10, R168, 0x96, !PT ;  /* 0x0000000a03a87c12 */ /* 0x000fe4000f8e96a8 */
[----:B------:R-:W-:Y:S02]  /*1aaf0*/  SHF.R.U32.HI R3, RZ, 0x10, R142 ;  /* 0x00000010ff037819 */ /* 0x000fe4000001168e */
[----:B------:R-:W-:Y:S01]  /*1ab00*/  LOP3.LUT R52, R57, UR11, R52, 0x96, !PT ;  /* 0x0000000b39347c12 */ /* 0x000fe2000f8e9634 */
[----:B------:R-:W-:Y:S01]  /*1ab10*/  IMAD.WIDE.U32 R168, R168, -0x326172a9, RZ ;  /* 0xcd9e8d57a8a87825 */ /* 0x000fe200078e00ff */
[----:B------:R-:W-:Y:S02]  /*1ab20*/  LOP3.LUT R239, R3, 0xff, RZ, 0xc0, !PT ;  /* 0x000000ff03ef7812 */ /* 0x000fe400078ec0ff */
[----:B------:R-:W-:Y:S01]  /*1ab30*/  LOP3.LUT R3, R150, 0xff, RZ, 0xc0, !PT ;  /* 0x000000ff96037812 */ /* 0x000fe200078ec0ff */
[----:B------:R-:W-:Y:S01]  /*1ab40*/  IMAD.WIDE.U32 R134, R52, -0x2daee0ad, RZ ;  /* 0xd2511f5334867825 */ /* 0x000fe200078e00ff */
[----:B------:R-:W-:Y:S02]  /*1ab50*/  PRMT R53, R197, 0x7632, R53 ;  /* 0x00007632c5357816 */ /* 0x000fe40000000035 */
[----:B------:R-:W-:Y:S02]  /*1ab60*/  LOP3.LUT R164, R169, UR9, R56, 0x96, !PT ;  /* 0x00000009a9a47c12 */ /* 0x000fe4000f8e9638 */
[----:B------:R-:W-:Y:S02]  /*1ab70*/  LOP3.LUT R166, R135, UR8, R2, 0x96, !PT ;  /* 0x0000000887a67c12 */ /* 0x000fe4000f8e9602 */
[----:B------:R-:W-:Y:S02]  /*1ab80*/  LOP3.LUT R2, R142, 0xffff, RZ, 0xc0, !PT ;  /* 0x0000ffff8e027812 */ /* 0x000fe400078ec0ff */
[----:B------:R-:W-:Y:S02]  /*1ab90*/  PRMT R56, R198, 0x7610, R56 ;  /* 0x00007610c6387816 */ /* 0x000fe40000000038 */
[----:B------:R-:W-:Y:S02]  /*1aba0*/  SHF.R.U32.HI R2, RZ, 0x8, R2 ;  /* 0x00000008ff027819 */ /* 0x000fe40000011602 */
[----:B------:R-:W-:Y:S02]  /*1abb0*/  PRMT R57, R194, 0x7632, R57 ;  /* 0x00007632c2397816 */ /* 0x000fe40000000039 */
[----:B------:R-:W-:Y:S02]  /*1abc0*/  LOP3.LUT R237, R2, 0xffff, RZ, 0xc0, !PT ;  /* 0x0000ffff02ed7812 */ /* 0x000fe400078ec0ff */
[----:B------:R-:W-:Y:S02]  /*1abd0*/  LOP3.LUT R2, R150, 0xffff, RZ, 0xc0, !PT ;  /* 0x0000ffff96027812 */ /* 0x000fe400078ec0ff */
[----:B------:R-:W-:Y:S01]  /*1abe0*/  PRMT R52, R192, 0x7610, R52 ;  /* 0x00007610c0347816 */ /* 0x000fe20000000034 */
[----:B------:R-:W-:Y:S01]  /*1abf0*/  IMAD.MOV.U32 R192, RZ, RZ, R216 ;  /* 0x000000ffffc07224 */ /* 0x000fe200078e00d8 */
[----:B------:R-:W-:Y:S04]  /*1ac00*/  SHF.R.U32.HI R2, RZ, 0x8, R2 ;  /* 0x00000008ff027819 */ /* 0x000fe80000011602 */
[----:B------:R-:W-:Y:S02]  /*1ac10*/  LOP3.LUT R245, R2, 0xffff, RZ, 0xc0, !PT ;  /* 0x0000ffff02f57812 */ /* 0x000fe400078ec0ff */
[----:B------:R-:W-:Y:S04]  /*1ac20*/  LOP3.LUT R2, R159, UR6, R246, 0x96, !PT ;  /* 0x000000069f027c12 */ /* 0x000fe8000f8e96f6 */
[----:B------:R-:W-:Y:S02]  /*1ac30*/  LOP3.LUT R236, R2, 0xff, RZ, 0xc0, !PT ;  /* 0x000000ff02ec7812 */ /* 0x000fe400078ec0ff */
[----:B------:R-:W-:Y:S01]  /*1ac40*/  SHF.R.U32.HI R233, RZ, 0x18, R2 ;  /* 0x00000018ffe97819 */ /* 0x000fe20000011602 */
[----:B----4-:R-:W-:Y:S02]  /*1ac50*/  @!P2 HFMA2.BF16_V2 R222, -RZ.H0_H0, RZ.H0_H0, -R89.H0_H0 ;  /* 0x200000ffffdea231 */ /* 0x010fe40000340959 */
[----:B---3--:R-:W-:Y:S03]  /*1ac60*/  @!P3 HFMA2.BF16_V2 R221, -RZ.H0_H0, RZ.H0_H0, -R88.H0_H0 ;  /* 0x200000ffffddb231 */ /* 0x008fe60000340958 */
[----:B------:R-:W-:Y:S01]  /*1ac70*/  PRMT R123, R222, 0x7610, R123 ;  /* 0x00007610de7b7816 */ /* 0x000fe2000000007b */
[----:B------:R-:W-:Y:S01]  /*1ac80*/  @!P2 STL.S16 [R1+0x1d0], R222 ;  /* 0x0001d0de0100a387 */ /* 0x000fe20000100600 */
[----:B------:R-:W-:Y:S01]  /*1ac90*/  @!P5 HFMA2.BF16_V2 R215, -RZ.H0_H0, RZ.H0_H0, -R86.H0_H0 ;  /* 0x200000ffffd7d231 */ /* 0x000fe20000340956 */
[----:B------:R-:W-:Y:S02]  /*1aca0*/  PRMT R212, R221, 0x7610, R212 ;  /* 0x00007610ddd47816 */ /* 0x000fe400000000d4 */
[----:B------:R-:W-:Y:S02]  /*1acb0*/  @!P3 STL.S16 [R1+0x1cc], R221 ;  /* 0x0001ccdd0100b387 */ /* 0x000fe40000100600 */
[----:B------:R-:W-:Y:S01]  /*1acc0*/  PRMT R118, R215, 0x7610, R118 ;  /* 0x00007610d7767816 */ /* 0x000fe20000000076 */
[----:B------:R-:W-:Y:S02]  /*1acd0*/  @!P6 HFMA2.BF16_V2 R171, -RZ.H0_H0, RZ.H0_H0, -R85.H0_H0 ;  /* 0x200000ffffabe231 */ /* 0x000fe40000340955 */
[----:B--2---:R-:W-:Y:S03]  /*1ace0*/  @!P0 HFMA2.BF16_V2 R104, -RZ.H0_H0, RZ.H0_H0, -R83.H0_H0 ;  /* 0x200000ffff688231 */ /* 0x004fe60000340953 */
[----:B------:R-:W-:Y:S02]  /*1acf0*/  PRMT R121, R171, 0x7610, R121 ;  /* 0x00007610ab797816 */ /* 0x000fe40000000079 */
[----:B------:R-:W-:Y:S01]  /*1ad00*/  PRMT R122, R104, 0x7610, R122 ;  /* 0x00007610687a7816 */ /* 0x000fe2000000007a */
[----:B------:R-:W-:Y:S05]  /*1ad10*/  @!P1 HFMA2.BF16_V2 R214, -RZ.H0_H0, RZ.H0_H0, -R84.H0_H0 ;  /* 0x200000ffffd69231 */ /* 0x000fea0000340954 */
[----:B------:R-:W-:Y:S01]  /*1ad20*/  PRMT R124, R214, 0x7610, R124 ;  /* 0x00007610d67c7816 */ /* 0x000fe2000000007c */
[----:B------:R-:W-:Y:S05]  /*1ad30*/  @!P4 HFMA2.BF16_V2 R220, -RZ.H0_H0, RZ.H0_H0, -R87.H0_H0 ;  /* 0x200000ffffdcc231 */ /* 0x000fea0000340957 */
[----:B------:R-:W-:Y:S01]  /*1ad40*/  PRMT R120, R220, 0x7610, R120 ;  /* 0x00007610dc787816 */ /* 0x000fe20000000078 */
[----:B------:R-:W-:Y:S04]  /*1ad50*/  @!P4 STL.S16 [R1+0x1c8], R220 ;  /* 0x0001c8dc0100c387 */ /* 0x000fe80000100600 */
[----:B------:R-:W-:Y:S04]  /*1ad60*/  @!P5 STL.S16 [R1+0x1bc], R215 ;  /* 0x0001bcd70100d387 */ /* 0x000fe80000100600 */
[----:B------:R1:W2:Y:S04]  /*1ad70*/  LDL.S16 R199, [R1+0x1c0] ;  /* 0x0001c00001c77983 */ /* 0x0002a80000100600 */
[----:B------:R3:W-:Y:S04]  /*1ad80*/  @!P6 STL.S16 [R1+0x1b8], R171 ;  /* 0x0001b8ab0100e387 */ /* 0x0007e80000100600 */
[----:B---3--:R1:W3:Y:S04]  /*1ad90*/  LDL.S16 R171, [R1+0x1e0] ;  /* 0x0001e00001ab7983 */ /* 0x0082e80000100600 */
[----:B------:R-:W-:Y:S04]  /*1ada0*/  @!P1 STL.S16 [R1+0x1b4], R214 ;  /* 0x0001b4d601009387 */ /* 0x000fe80000100600 */
[----:B------:R1:W4:Y:S04]  /*1adb0*/  LDL.S16 R196, [R1+0x1dc] ;  /* 0x0001dc0001c47983 */ /* 0x0003280000100600 */
[----:B------:R1:W-:Y:S01]  /*1adc0*/  @!P0 STL.S16 [R1+0x1b0], R104 ;  /* 0x0001b06801008387 */ /* 0x0003e20000100600 */
[----:B------:R-:W-:Y:S11]  /*1add0*/  ISETP.LE.U32.AND P0, PT, R241, UR15, PT ;  /* 0x0000000ff1007c0c */ /* 0x000ff6000bf03070 */
[----:B------:R-:W-:Y:S02]  /*1ade0*/  @!UPT UIADD3 URZ, URZ, URZ, URZ ;  /* 0x0000003f3f3ff290 */ /* 0x000fe4000fffe03f */
[----:B------:R-:W-:Y:S01]  /*1adf0*/  @!P0 HFMA2.BF16_V2 R177, -RZ.H0_H0, RZ.H0_H0, -R80.H0_H0 ;  /* 0x200000ffffb18231 */ /* 0x000fe20000340950 */
[----:B-1----:R1:W4:Y:S04]  /*1ae00*/  LDL.S16 R104, [R1+0x1d4] ;  /* 0x0001d40001687983 */ /* 0x0023280000100600 */
[----:B------:R1:W-:Y:S01]  /*1ae10*/  @!P0 STL.S16 [R1+0x1c4], R177 ;  /* 0x0001c4b101008387 */ /* 0x0003e20000100600 */
[----:B------:R-:W-:Y:S03]  /*1ae20*/  ISETP.LE.U32.AND P0, PT, R237, UR15, PT ;  /* 0x0000000fed007c0c */ /* 0x000fe6000bf03070 */
[----:B-1----:R1:W4:Y:S10]  /*1ae30*/  LDL.S16 R177, [R1+0x1e8] ;  /* 0x0001e80001b17983 */ /* 0x0023340000100600 */
[----:B--2---:R-:W-:Y:S05]  /*1ae40*/  @!P0 HFMA2.BF16_V2 R199, -RZ.H0_H0, RZ.H0_H0, -R79.H0_H0 ;  /* 0x200000ffffc78231 */ /* 0x004fea000034094f */
[----:B------:R-:W-:Y:S01]  /*1ae50*/  @!P0 STL.S16 [R1+0x1c0], R199 ;  /* 0x0001c0c701008387 */ /* 0x000fe20000100600 */
[----:B------:R-:W-:Y:S11]  /*1ae60*/  ISETP.LE.U32.AND P0, PT, R239, UR15, PT ;  /* 0x0000000fef007c0c */ /* 0x000ff6000bf03070 */
[----:B------:R-:W-:Y:S02]  /*1ae70*/  @!UPT UIADD3 URZ, URZ, URZ, URZ ;  /* 0x0000003f3f3ff290 */ /* 0x000fe4000fffe03f */
[----:B---3--:R-:W-:Y:S05]  /*1ae80*/  @!P0 HFMA2.BF16_V2 R171, -RZ.H0_H0, RZ.H0_H0, -R82.H0_H0 ;  /* 0x200000ffffab8231 */ /* 0x008fea0000340952 */
[----:B------:R2:W-:Y:S01]  /*1ae90*/  @!P0 STL.S16 [R1+0x1e0], R171 ;  /* 0x0001e0ab01008387 */ /* 0x0005e20000100600 */
[----:B------:R-:W-:Y:S03]  /*1aea0*/  ISETP.LE.U32.AND P0, PT, R238, UR15, PT ;  /* 0x0000000fee007c0c */ /* 0x000fe6000bf03070 */
[----:B------:R1:W3:Y:S10]  /*1aeb0*/  LDL.S16 R48, [R1+0x204] ;  /* 0x0002040001307983 */ /* 0x0002f40000100600 */
[----:B----4-:R-:W-:Y:S01]  /*1aec0*/  @!P0 HFMA2.BF16_V2 R196, -RZ.H0_H0, RZ.H0_H0, -R81.H0_H0 ;  /* 0x200000ffffc48231 */ /* 0x010fe20000340951 */
[----:B--2---:R1:W2:Y:S04]  /*1aed0*/  LDL.S16 R171, [R1+0x1f4] ;  /* 0x0001f40001ab7983 */ /* 0x0042a80000100600 */
[----:B------:R-:W-:Y:S01]  /*1aee0*/  @!P0 STL.S16 [R1+0x1dc], R196 ;  /* 0x0001dcc401008387 */ /* 0x000fe20000100600 */
[----:B------:R-:W-:Y:S03]  /*1aef0*/  ISETP.LE.U32.AND P0, PT, R3, UR15, PT ;  /* 0x0000000f03007c0c */ /* 0x000fe6000bf03070 */
[----:B------:R4:W-:Y:S04]  /*1af00*/  STL [R1+0x10], R3 ;  /* 0x0000100301007387 */ /* 0x0009e80000100800 */
[----:B------:R1:W3:Y:S06]  /*1af10*/  LDL.S16 R161, [R1+0x208] ;  /* 0x0002080001a17983 */ /* 0x0002ec0000100600 */
[----:B------:R-:W-:Y:S05]  /*1af20*/  @!P0 HFMA2.BF16_V2 R104, -RZ.H0_H0, RZ.H0_H0, -R78.H0_H0 ;  /* 0x200000ffff688231 */ /* 0x000fea000034094e */
[----:B------:R1:W-:Y:S01]  /*1af30*/  @!P0 STL.S16 [R1+0x1d4], R104 ;  /* 0x0001d46801008387 */ /* 0x0003e20000100600 */
[----:B------:R-:W-:Y:S03]  /*1af40*/  ISETP.LE.U32.AND P0, PT, R245, UR15, PT ;  /* 0x0000000ff5007c0c */ /* 0x000fe6000bf03070 */
[----:B------:R2:W3:Y:S04]  /*1af50*/  LDL.S16 R179, [R1+0x210] ;  /* 0x0002100001b37983 */ /* 0x0004e80000100600 */
[----:B------:R2:W3:Y:S01]  /*1af60*/  LDL.S16 R167, [R1+0x218] ;  /* 0x0002180001a77983 */ /* 0x0004e20000100600 */
[--C-:B----4-:R-:W-:Y:S05]  /*1af70*/  SHF.R.U32.HI R3, RZ, 0x10, R150.reuse ;  /* 0x00000010ff037819 */ /* 0x110fea0000011696 */
[----:B------:R-:W-:Y:S01]  /*1af80*/  @!P0 HFMA2.BF16_V2 R177, -RZ.H0_H0, RZ.H0_H0, -R77.H0_H0 ;  /* 0x200000ffffb18231 */ /* 0x000fe2000034094d */
[----:B-1----:R4:W4:Y:S04]  /*1af90*/  LDL.S16 R104, [R1+0x20c] ;  /* 0x00020c0001687983 */ /* 0x0029280000100600 */
[----:B------:R1:W-:Y:S04]  /*1afa0*/  @!P0 STL.S16 [R1+0x1e8], R177 ;  /* 0x0001e8b101008387 */ /* 0x0003e80000100600 */
[----:B------:R1:W-:Y:S02]  /*1afb0*/  STL [R1+0x434], R246 ;  /* 0x000434f601007387 */ /* 0x0003e40000100800 */
[----:B-1----:R-:W-:Y:S02]  /*1afc0*/  LOP3.LUT R177, R3, 0xff, RZ, 0xc0, !PT ;  /* 0x000000ff03b17812 */ /* 0x002fe400078ec0ff */
[----:B------:R-:W-:Y:S02]  /*1afd0*/  LOP3.LUT R3, R2, 0xffff, RZ, 0xc0, !PT ;  /* 0x0000ffff02037812 */ /* 0x000fe400078ec0ff */
[----:B------:R-:W-:Y:S01]  /*1afe0*/  ISETP.LE.U32.AND P0, PT, R177, UR15, PT ;  /* 0x0000000fb1007c0c */ /* 0x000fe2000bf03070 */
[----:B------:R1:W-:Y:S01]  /*1aff0*/  STL [R1+0x4], R177 ;  /* 0x000004b101007387 */ /* 0x0003e20000100800 */
[----:B------:R-:W-:Y:S02]  /*1b000*/  SHF.R.U32.HI R246, RZ, 0x18, R150 ;  /* 0x00000018fff67819 */ /* 0x000fe40000011696 */
[----:B------:R-:W-:Y:S04]  /*1b010*/  SHF.R.U32.HI R3, RZ, 0x8, R3 ;  /* 0x00000008ff037819 */ /* 0x000fe80000011603 */
[----:B------:R-:W-:Y:S05]  /*1b020*/  LOP3.LUT R235, R3, 0xffff, RZ, 0xc0, !PT ;  /* 0x0000ffff03eb7812 */ /* 0x000fea00078ec0ff */
[----:B--2---:R-:W-:Y:S05]  /*1b030*/  @!P0 HFMA2.BF16_V2 R171, -RZ.H0_H0, RZ.H0_H0, -R74.H0_H0 ;  /* 0x200000ffffab8231 */ /* 0x004fea000034094a */
[----:B------:R-:W-:Y:S01]  /*1b040*/  PRMT R140, R171, 0x7610, R140 ;  /* 0x00007610ab8c7816 */ /* 0x000fe2000000008c */
[----:B------:R2:W-:Y:S01]  /*1b050*/  @!P0 STL.S16 [R1+0x1f4], R171 ;  /* 0x0001f4ab01008387 */ /* 0x0005e20000100600 */
[----:B------:R-:W-:Y:S11]  /*1b060*/  ISETP.LE.U32.AND P0, PT, R246, UR15, PT ;  /* 0x0000000ff6007c0c */ /* 0x000ff6000bf03070 */
[----:B------:R-:W-:Y:S02]  /*1b070*/  @!UPT UIADD3 URZ, URZ, URZ, URZ ;  /* 0x0000003f3f3ff290 */ /* 0x000fe4000fffe03f */
[----:B---3--:R-:W-:Y:S05]  /*1b080*/  @!P0 HFMA2.BF16_V2 R48, -RZ.H0_H0, RZ.H0_H0, -R73.H0_H0 ;  /* 0x200000ffff308231 */ /* 0x008fea0000340949 */
[----:B------:R-:W-:Y:S01]  /*1b090*/  PRMT R113, R48, 0x7610, R113 ;  /* 0x0000761030717816 */ /* 0x000fe20000000071 */
[----:B------:R3:W-:Y:S01]  /*1b0a0*/  @!P0 STL.S16 [R1+0x204], R48 ;  /* 0x0002043001008387 */ /* 0x0007e20000100600 */
[----:B------:R-:W-:Y:S03]  /*1b0b0*/  ISETP.LE.U32.AND P0, PT, R236, UR15, PT ;  /* 0x0000000fec007c0c */ /* 0x000fe6000bf03070 */
[----:B-1----:R1:W4:Y:S04]  /*1b0c0*/  LDL.S16 R177, [R1+0x214] ;  /* 0x0002140001b17983 */ /* 0x0023280000100600 */
[----:B--2---:R1:W2:Y:S06]  /*1b0d0*/  LDL.S16 R171, [R1+0x224] ;  /* 0x0002240001ab7983 */ /* 0x0042ac0000100600 */
[----:B------:R-:W-:Y:S05]  /*1b0e0*/  @!P0 HFMA2.BF16_V2 R161, -RZ.H0_H0, RZ.H0_H0, -R76.H0_H0 ;  /* 0x200000ffffa18231 */ /* 0x000fea000034094c */
[----:B------:R-:W-:Y:S01]  /*1b0f0*/  PRMT R116, R161, 0x7610, R116 ;  /* 0x00007610a1747816 */ /* 0x000fe20000000074 */
[----:B------:R1:W-:Y:S01]  /*1b100*/  @!P0 STL.S16 [R1+0x208], R161 ;  /* 0x000208a101008387 */ /* 0x0003e20000100600 */
[----:B------:R-:W-:Y:S02]  /*1b110*/  ISETP.LE.U32.AND P0, PT, R235, UR15, PT ;  /* 0x0000000feb007c0c */ /* 0x000fe4000bf03070 */
[----:B---3--:R-:W-:Y:S04]  /*1b120*/  SHF.R.U32.HI R48, RZ, 0x10, R2 ;  /* 0x00000010ff307819 */ /* 0x008fe80000011602 */
[----:B------:R-:W-:Y:S07]  /*1b130*/  LOP3.LUT R234, R48, 0xff, RZ, 0xc0, !PT ;  /* 0x000000ff30ea7812 */ /* 0x000fee00078ec0ff */
[----:B----4-:R-:W-:Y:S05]  /*1b140*/  @!P0 HFMA2.BF16_V2 R104, -RZ.H0_H0, RZ.H0_H0, -R75.H0_H0 ;  /* 0x200000ffff688231 */ /* 0x010fea000034094b */
[----:B------:R-:W-:Y:S01]  /*1b150*/  PRMT R112, R104, 0x7610, R112 ;  /* 0x0000761068707816 */ /* 0x000fe20000000070 */
[----:B------:R3:W-:Y:S01]  /*1b160*/  @!P0 STL.S16 [R1+0x20c], R104 ;  /* 0x00020c6801008387 */ /* 0x0007e20000100600 */
[----:B------:R-:W-:Y:S01]  /*1b170*/  ISETP.LE.U32.AND P0, PT, R234, UR15, PT ;  /* 0x0000000fea007c0c */ /* 0x000fe2000bf03070 */
[----:B-1----:R-:W-:Y:S05]  /*1b180*/  IMAD.WIDE.U32 R160, R160, -0x2daee0ad, RZ ;  /* 0xd2511f53a0a07825 */ /* 0x002fea00078e00ff */
[----:B------:R-:W-:Y:S02]  /*1b190*/  LOP3.LUT R3, R161, UR6, R126, 0x96, !PT ;  /* 0x00000006a1037c12 */ /* 0x000fe4000f8e967e */
[C---:B------:R-:W-:Y:S02]  /*1b1a0*/  LOP3.LUT R224, R160.reuse, 0xff, RZ, 0xc0, !PT ;  /* 0x000000ffa0e07812 */ /* 0x040fe400078ec0ff */
[C---:B------:R-:W-:Y:S03]  /*1b1b0*/  LOP3.LUT R232, R3.reuse, 0xff, RZ, 0xc0, !PT ;  /* 0x000000ff03e87812 */ /* 0x040fe600078ec0ff */
[----:B------:R-:W-:Y:S01]  /*1b1c0*/  @!P0 HFMA2.BF16_V2 R179, -RZ.H0_H0, RZ.H0_H0, -R72.H0_H0 ;  /* 0x200000ffffb38231 */ /* 0x000fe20000340948 */
[----:B------:R-:W-:Y:S02]  /*1b1d0*/  LOP3.LUT R2, R3, 0xffff, RZ, 0xc0, !PT ;  /* 0x0000ffff03027812 */ /* 0x000fe400078ec0ff */
[--C-:B------:R-:W-:Y:S02]  /*1b1e0*/  SHF.R.U32.HI R229, RZ, 0x18, R3.reuse ;  /* 0x00000018ffe57819 */ /* 0x100fe40000011603 */
[----:B------:R-:W-:Y:S02]  /*1b1f0*/  SHF.R.U32.HI R2, RZ, 0x8, R2 ;  /* 0x00000008ff027819 */ /* 0x000fe40000011602 */
[----:B------:R-:W-:Y:S02]  /*1b200*/  LOP3.LUT R44, R160, 0xffff, RZ, 0xc0, !PT ;  /* 0x0000ffffa02c7812 */ /* 0x000fe400078ec0ff */
[----:B------:R-:W-:Y:S01]  /*1b210*/  LOP3.LUT R230, R2, 0xffff, RZ, 0xc0, !PT ;  /* 0x0000ffff02e67812 */ /* 0x000fe200078ec0ff */
[----:B---3--:R3:W4:Y:S01]  /*1b220*/  LDL.S16 R104, [R1+0x220] ;  /* 0x0002200001687983 */ /* 0x0087220000100600 */
[--C-:B------:R-:W-:Y:S02]  /*1b230*/  SHF.R.U32.HI R2, RZ, 0x10, R3.reuse ;  /* 0x00000010ff027819 */ /* 0x100fe40000011603 */
[----:B------:R-:W-:Y:S01]  /*1b240*/  PRMT R3, R178, 0x7610, R3 ;  /* 0x00007610b2037816 */ /* 0x000fe20000000003 */
[----:B------:R1:W-:Y:S01]  /*1b250*/  @!P0 STL.S16 [R1+0x210], R179 ;  /* 0x000210b301008387 */ /* 0x0003e20000100600 */
[----:B------:R-:W-:Y:S02]  /*1b260*/  ISETP.LE.U32.AND P0, PT, R233, UR15, PT ;  /* 0x0000000fe9007c0c */ /* 0x000fe4000bf03070 */
[----:B------:R-:W-:Y:S01]  /*1b270*/  LOP3.LUT R231, R2, 0xff, RZ, 0xc0, !PT ;  /* 0x000000ff02e77812 */ /* 0x000fe200078ec0ff */
[----:B------:R3:W3:Y:S01]  /*1b280*/  LDL.S16 R48, [R1+0x21c] ;  /* 0x00021c0001307983 */ /* 0x0006e20000100600 */
[----:B------:R-:W-:Y:S02]  /*1b290*/  LOP3.LUT R2, R158, 0xffff, RZ, 0xc0, !PT ;  /* 0x0000ffff9e027812 */ /* 0x000fe400078ec0ff */
[----:B------:R-:W-:Y:S02]  /*1b2a0*/  SHF.R.U32.HI R44, RZ, 0x8, R44 ;  /* 0x00000008ff2c7819 */ /* 0x000fe4000001162c */
[----:B------:R-:W-:Y:S02]  /*1b2b0*/  SHF.R.U32.HI R2, RZ, 0x8, R2 ;  /* 0x00000008ff027819 */ /* 0x000fe40000011602 */
[----:B------:R-:W-:Y:S02]  /*1b2c0*/  LOP3.LUT R223, R44, 0xffff, RZ, 0xc0, !PT ;  /* 0x0000ffff2cdf7812 */ /* 0x000fe400078ec0ff */
[----:B------:R-:W-:Y:S01]  /*1b2d0*/  LOP3.LUT R225, R2, 0xffff, RZ, 0xc0, !PT ;  /* 0x0000ffff02e17812 */ /* 0x000fe200078ec0ff */
[----:B------:R-:W-:Y:S01]  /*1b2e0*/  @!P0 HFMA2.BF16_V2 R167, -RZ.H0_H0, RZ.H0_H0, -R59.H0_H0 ;  /* 0x200000ffffa78231 */ /* 0x000fe2000034093b */
[----:B------:R-:W-:Y:S02]  /*1b2f0*/  PRMT R2, R178, 0x7632, R2 ;  /* 0x00007632b2027816 */ /* 0x000fe40000000002 */
[----:B------:R-:W-:Y:S02]  /*1b300*/  SHF.R.U32.HI R46, RZ, 0x10, R160 ;  /* 0x00000010ff2e7819 */ /* 0x000fe400000116a0 */
[----:B------:R-:W-:Y:S01]  /*1b310*/  PRMT R156, R167, 0x7610, R156 ;  /* 0x00007610a79c7816 */ /* 0x000fe2000000009c */
[----:B------:R1:W-:Y:S01]  /*1b320*/  @!P0 STL.S16 [R1+0x218], R167 ;  /* 0x000218a701008387 */ /* 0x0003e20000100600 */
[----:B------:R-:W-:Y:S02]  /*1b330*/  ISETP.LE.U32.AND P0, PT, R232, UR15, PT ;  /* 0x0000000fe8007c0c */ /* 0x000fe4000bf03070 */
[----:B------:R-:W-:Y:S02]  /*1b340*/  LOP3.LUT R221, R46, 0xff, RZ, 0xc0, !PT ;  /* 0x000000ff2edd7812 */ /* 0x000fe400078ec0ff */
[----:B------:R-:W-:Y:S02]  /*1b350*/  SHF.R.U32.HI R220, RZ, 0x18, R160 ;  /* 0x00000018ffdc7819 */ /* 0x000fe400000116a0 */
[----:B------:R-:W-:Y:S01]  /*1b360*/  PRMT R204, R179, 0x7610, R204 ;  /* 0x00007610b3cc7816 */ /* 0x000fe200000000cc */
[----:B-1----:R-:W-:Y:S01]  /*1b370*/  IMAD.MOV.U32 R179, RZ, RZ, R193 ;  /* 0x000000ffffb37224 */ /* 0x002fe200078e00c1 */
[----:B------:R1:W3:Y:S05]  /*1b380*/  LDL.S16 R167, [R1+0x22c] ;  /* 0x00022c0001a77983 */ /* 0x0002ea0000100600 */
[----:B------:R-:W-:Y:S05]  /*1b390*/  @!P0 HFMA2.BF16_V2 R177, -RZ.H0_H0, RZ.H0_H0, -R54.H0_H0 ;  /* 0x200000ffffb18231 */ /* 0x000fea0000340936 */
[----:B------:R-:W-:Y:S01]  /*1b3a0*/  PRMT R157, R177, 0x7610, R157 ;  /* 0x00007610b19d7816 */ /* 0x000fe2000000009d */
[----:B------:R-:W-:Y:S01]  /*1b3b0*/  @!P0 STL.S16 [R1+0x214], R177 ;  /* 0x000214b101008387 */ /* 0x000fe20000100600 */
[----:B------:R-:W-:Y:S11]  /*1b3c0*/  ISETP.LE.U32.AND P0, PT, R230, UR15, PT ;  /* 0x0000000fe6007c0c */ /* 0x000ff6000bf03070 */
[----:B------:R-:W-:Y:S02]  /*1b3d0*/  @!UPT UIADD3 URZ, URZ, URZ, URZ ;  /* 0x0000003f3f3ff290 */ /* 0x000fe4000fffe03f */
[----:B--2---:R-:W-:Y:S05]  /*1b3e0*/  @!P0 HFMA2.BF16_V2 R171, -RZ.H0_H0, RZ.H0_H0, -R53.H0_H0 ;  /* 0x200000ffffab8231 */ /* 0x004fea0000340935 */
[----:B------:R-:W-:Y:S01]  /*1b3f0*/  PRMT R130, R171, 0x7610, R130 ;  /* 0x00007610ab827816 */ /* 0x000fe20000000082 */
[----:B------:R2:W-:Y:S01]  /*1b400*/  @!P0 STL.S16 [R1+0x224], R171 ;  /* 0x000224ab01008387 */ /* 0x0005e20000100600 */
[----:B------:R-:W-:Y:S03]  /*1b410*/  ISETP.LE.U32.AND P0, PT, R231, UR15, PT ;  /* 0x0000000fe7007c0c */ /* 0x000fe6000bf03070 */
[----:B--2---:R1:W2:Y:S10]  /*1b420*/  LDL.S16 R171, [R1+0x228] ;  /* 0x0002280001ab7983 */ /* 0x0042b40000100600 */
[----:B----4-:R-:W-:Y:S05]  /*1b430*/  @!P0 HFMA2.BF16_V2 R104, -RZ.H0_H0, RZ.H0_H0, -R56.H0_H0 ;  /* 0x200000ffff688231 */ /* 0x010fea0000340938 */
[----:B------:R-:W-:Y:S01]  /*1b440*/  PRMT R136, R104, 0x7610, R136 ;  /* 0x0000761068887816 */ /* 0x000fe20000000088 */
[----:B------:R4:W-:Y:S01]  /*1b450*/  @!P0 STL.S16 [R1+0x220], R104 ;  /* 0x0002206801008387 */ /* 0x0009e20000100600 */
[----:B------:R-:W-:Y:S11]  /*1b460*/  ISETP.LE.U32.AND P0, PT, R229, UR15, PT ;  /* 0x0000000fe5007c0c */ /* 0x000ff6000bf03070 */
[----:B------:R-:W-:Y:S02]  /*1b470*/  @!UPT UIADD3 URZ, URZ, URZ, URZ ;  /* 0x0000003f3f3ff290 */ /* 0x000fe4000fffe03f */
[----:B---3--:R-:W-:Y:S05]  /*1b480*/  @!P0 HFMA2.BF16_V2 R48, -RZ.H0_H0, RZ.H0_H0, -R55.H0_H0 ;  /* 0x200000ffff308231 */ /* 0x008fea0000340937 */
[----:B------:R-:W-:Y:S01]  /*1b490*/  PRMT R152, R48, 0x7610, R152 ;  /* 0x0000761030987816 */ /* 0x000fe20000000098 */
[----:B----4-:R1:W3:Y:S04]  /*1b4a0*/  LDL.S16 R104, [R1+0x238] ;  /* 0x0002380001687983 */ /* 0x0102e80000100600 */
[----:B------:R4:W-:Y:S01]  /*1b4b0*/  @!P0 STL.S16 [R1+0x21c], R48 ;  /* 0x00021c3001008387 */ /* 0x0009e20000100600 */
[----:B------:R-:W-:Y:S11]  /*1b4c0*/  ISETP.LE.U32.AND P0, PT, R228, UR15, PT ;  /* 0x0000000fe4007c0c */ /* 0x000ff6000bf03070 */
[----:B------:R-:W-:Y:S02]  /*1b4d0*/  @!UPT UIADD3 URZ, URZ, URZ, URZ ;  /* 0x0000003f3f3ff290 */ /* 0x000fe4000fffe03f */
[----:B------:R-:W-:Y:S05]  /*1b4e0*/  @!P0 HFMA2.BF16_V2 R167, -RZ.H0_H0, RZ.H0_H0, -R58.H0_H0 ;  /* 0x200000ffffa78231 */ /* 0x000fea000034093a */
[----:B------:R-:W-:Y:S01]  /*1b4f0*/  PRMT R153, R167, 0x7610, R153 ;  /* 0x00007610a7997816 */ /* 0x000fe20000000099 */
[----:B----4-:R1:W4:Y:S04]  /*1b500*/  LDL.S16 R48, [R1+0x234] ;  /* 0x0002340001307983 */ /* 0x0103280000100600 */
[----:B------:R1:W-:Y:S01]  /*1b510*/  @!P0 STL.S16 [R1+0x22c], R167 ;  /* 0x00022ca701008387 */ /* 0x0003e20000100600 */
[----:B------:R-:W-:Y:S03]  /*1b520*/  ISETP.LE.U32.AND P0, PT, R225, UR15, PT ;  /* 0x0000000fe1007c0c */ /* 0x000fe6000bf03070 */
[----:B------:R2:W4:Y:S04]  /*1b530*/  LDL.S16 R45, [R1+0x230] ;  /* 0x00023000012d7983 */ /* 0x0005280000100600 */
[----:B-1----:R1:W4:Y:S06]  /*1b540*/  LDL.S16 R167, [R1+0x23c] ;  /* 0x00023c0001a77983 */ /* 0x00232c0000100600 */
[----:B--2---:R-:W-:Y:S05]  /*1b550*/  @!P0 HFMA2.BF16_V2 R171, -RZ.H0_H0, RZ.H0_H0, -R57.H0_H0 ;  /* 0x200000ffffab8231 */ /* 0x004fea0000340939 */
[----:B------:R-:W-:Y:S01]  /*1b560*/  PRMT R131, R171, 0x7610, R131 ;  /* 0x00007610ab837816 */ /* 0x000fe20000000083 */
[----:B------:R-:W-:Y:S01]  /*1b570*/  @!P0 STL.S16 [R1+0x228], R171 ;  /* 0x000228ab01008387 */ /* 0x000fe20000100600 */
[----:B------:R-:W-:Y:S11]  /*1b580*/  ISETP.LE.U32.AND P0, PT, R227, UR15, PT ;  /* 0x0000000fe3007c0c */ /* 0x000ff6000bf03070 */
[----:B------:R-:W-:Y:S02]  /*1b590*/  @!UPT UIADD3 URZ, URZ, URZ, URZ ;  /* 0x0000003f3f3ff290 */ /* 0x000fe4000fffe03f */
[----:B---3--:R-:W-:Y:S05]  /*1b5a0*/  @!P0 HFMA2.BF16_V2 R104, -RZ.H0_H0, RZ.H0_H0, -R52.H0_H0 ;  /* 0x200000ffff688231 */ /* 0x008fea0000340934 */
[----:B------:R-:W-:Y:S01]  /*1b5b0*/  PRMT R115, R104, 0x7610, R115 ;  /* 0x0000761068737816 */ /* 0x000fe20000000073 */
[----:B------:R2:W-:Y:S01]  /*1b5c0*/  @!P0 STL.S16 [R1+0x238], R104 ;  /* 0x0002386801008387 */ /* 0x0005e20000100600 */
[----:B------:R-:W-:Y:S03]  /*1b5d0*/  ISETP.LE.U32.AND P0, PT, R226, UR15, PT ;  /* 0x0000000fe2007c0c */ /* 0x000fe6000bf03070 */
[----:B------:R1:W3:Y:S10]  /*1b5e0*/  LDL.S16 R47, [R1+0x244] ;  /* 0x00024400012f7983 */ /* 0x0002f40000100600 */
[----:B----4-:R-:W-:Y:S01]  /*1b5f0*/  @!P0 HFMA2.BF16_V2 R48, -RZ.H0_H0, RZ.H0_H0, -R51.H0_H0 ;  /* 0x200000ffff308231 */ /* 0x010fe20000340933 */
[----:B--2---:R1:W2:Y:S04]  /*1b600*/  LDL.S16 R104, [R1+0x240] ;  /* 0x0002400001687983 */ /* 0x0042a80000100600 */
[----:B------:R-:W-:Y:S01]  /*1b610*/  PRMT R114, R48, 0x7610, R114 ;  /* 0x0000761030727816 */ /* 0x000fe20000000072 */
[----:B------:R4:W-:Y:S01]  /*1b620*/  @!P0 STL.S16 [R1+0x234], R48 ;  /* 0x0002343001008387 */ /* 0x0009e20000100600 */
[----:B------:R-:W-:Y:S11]  /*1b630*/  ISETP.LE.U32.AND P0, PT, R224, UR15, PT ;  /* 0x0000000fe0007c0c */ /* 0x000ff6000bf03070 */
[----:B------:R-:W-:Y:S02]  /*1b640*/  @!UPT UIADD3 URZ, URZ, URZ, URZ ;  /* 0x0000003f3f3ff290 */ /* 0x000fe4000fffe03f */
[----:B------:R-:W-:Y:S05]  /*1b650*/  @!P0 HFMA2.BF16_V2 R45, -RZ.H0_H0, RZ.H0_H0, -R3.H0_H0 ;  /* 0x200000ffff2d8231 */ /* 0x000fea0000340903 */
[----:B------:R-:W-:Y:S01]  /*1b660*/  PRMT R94, R45, 0x7610, R94 ;  /* 0x000076102d5e7816 */ /* 0x000fe2000000005e */
[----:B----4-:R1:W4:Y:S04]  /*1b670*/  LDL.S16 R48, [R1+0x248] ;  /* 0x0002480001307983 */ /* 0x0103280000100600 */
[----:B------:R1:W-:Y:S01]  /*1b680*/  @!P0 STL.S16 [R1+0x230], R45 ;  /* 0x0002302d01008387 */ /* 0x0003e20000100600 */
[----:B------:R-:W-:Y:S11]  /*1b690*/  ISETP.LE.U32.AND P0, PT, R223, UR15, PT ;  /* 0x0000000fdf007c0c */ /* 0x000ff6000bf03070 */
[----:B------:R-:W-:Y:S02]  /*1b6a0*/  @!UPT UIADD3 URZ, URZ, URZ, URZ ;  /* 0x0000003f3f3ff290 */ /* 0x000fe4000fffe03f */
[----:B------:R-:W-:Y:S05]  /*1b6b0*/  @!P0 HFMA2.BF16_V2 R167, -RZ.H0_H0, RZ.H0_H0, -R2.H0_H0 ;  /* 0x200000ffffa78231 */ /* 0x000fea0000340902 */
[----:B------:R-:W-:Y:S01]  /*1b6c0*/  PRMT R91, R167, 0x7610, R91 ;  /* 0x00007610a75b7816 */ /* 0x000fe2000000005b */
[----:B------:R1:W-:Y:S01]  /*1b6d0*/  @!P0 STL.S16 [R1+0x23c], R167 ;  /* 0x00023ca701008387 */ /* 0x0003e20000100600 */
[----:B------:R-:W-:Y:S01]  /*1b6e0*/  ISETP.LE.U32.AND P0, PT, R221, UR15, PT ;  /* 0x0000000fdd007c0c */ /* 0x000fe2000bf03070 */
[----:B-1----:R-:W-:Y:S01]  /*1b6f0*/  IMAD.WIDE.U32 R44, R96, -0x326172a9, RZ ;  /* 0xcd9e8d57602c7825 */ /* 0x002fe200078e00ff */
[----:B------:R-:W-:Y:S04]  /*1b700*/  PRMT R96, R97, 0x7632, R96 ;  /* 0x0000763261607816 */ /* 0x000fe80000000060 */
[----:B------:R-:W-:Y:S02]  /*1b710*/  LOP3.LUT R46, R45, UR7, R144, 0x96, !PT ;  /* 0x000000072d2e7c12 */ /* 0x000fe4000f8e9690 */
[----:B------:R-:W-:Y:S02]  /*1b720*/  LOP3.LUT R40, R44, 0xffff, RZ, 0xc0, !PT ;  /* 0x0000ffff2c287812 */ /* 0x000fe400078ec0ff */
[----:B------:R-:W-:Y:S02]  /*1b730*/  LOP3.LUT R222, R46, 0xff, RZ, 0xc0, !PT ;  /* 0x000000ff2ede7812 */ /* 0x000fe400078ec0ff */
[----:B------:R-:W-:Y:S02]  /*1b740*/  SHF.R.U32.HI R217, RZ, 0x18, R46 ;  /* 0x00000018ffd97819 */ /* 0x000fe4000001162e */
[----:B------:R-:W-:Y:S02]  /*1b750*/  LOP3.LUT R196, R44, 0xff, RZ, 0xc0, !PT ;  /* 0x000000ff2cc47812 */ /* 0x000fe400078ec0ff */
[----:B------:R-:W-:Y:S02]  /*1b760*/  ISETP.LE.U32.AND P3, PT, R217, UR15, PT ;  /* 0x0000000fd9007c0c */ /* 0x000fe4000bf63070 */
[----:B------:R-:W-:Y:S02]  /*1b770*/  SHF.R.U32.HI R40, RZ, 0x8, R40 ;  /* 0x00000008ff287819 */ /* 0x000fe40000011628 */
[----:B------:R-:W-:Y:S01]  /*1b780*/  ISETP.LE.U32.AND P4, PT, R196, UR15, PT ;  /* 0x0000000fc4007c0c */ /* 0x000fe2000bf83070 */
[----:B------:R-:W-:Y:S01]  /*1b790*/  IMAD.WIDE.U32 R166, R166, -0x326172a9, RZ ;  /* 0xcd9e8d57a6a67825 */ /* 0x000fe200078e00ff */
[----:B------:R-:W-:Y:S02]  /*1b7a0*/  LOP3.LUT R193, R40, 0xffff, RZ, 0xc0, !PT ;  /* 0x0000ffff28c17812 */ /* 0x000fe400078ec0ff */
[----:B------:R-:W-:Y:S02]  /*1b7b0*/  SHF.R.U32.HI R194, RZ, 0x18, R44 ;  /* 0x00000018ffc27819 */ /* 0x000fe4000001162c */
[----:B------:R-:W-:Y:S01]  /*1b7c0*/  LOP3.LUT R41, R167, UR7, R168, 0x96, !PT ;  /* 0x00000007a7297c12 */ /* 0x000fe2000f8e96a8 */
[----:B------:R-:W-:Y:S01]  /*1b7d0*/  UIADD3 UR7, UR31, 0x646e171e, URZ ;  /* 0x646e171e1f077890 */ /* 0x000fe2000fffe03f */
[----:B------:R-:W-:Y:S02]  /*1b7e0*/  LOP3.LUT R252, R166, 0xff, RZ, 0xc0, !PT ;  /* 0x000000ffa6fc7812 */ /* 0x000fe400078ec0ff */
[----:B------:R-:W-:Y:S02]  /*1b7f0*/  LOP3.LUT R216, R41, 0xff, RZ, 0xc0, !PT ;  /* 0x000000ff29d87812 */ /* 0x000fe400078ec0ff */
[----:B------:R-:W-:Y:S02]  /*1b800*/  SHF.R.U32.HI R197, RZ, 0x18, R41 ;  /* 0x00000018ffc57819 */ /* 0x000fe40000011629 */
[----:B------:R-:W-:Y:S02]  /*1b810*/  ISETP.LE.U32.AND P2, PT, R216, UR15, PT ;  /* 0x0000000fd8007c0c */ /* 0x000fe4000bf43070 */
[--C-:B------:R-:W-:Y:S02]  /*1b820*/  SHF.R.U32.HI R42, RZ, 0x10, R166.reuse ;  /* 0x00000010ff2a7819 */ /* 0x100fe400000116a6 */
[----:B------:R-:W-:Y:S02]  /*1b830*/  SHF.R.U32.HI R248, RZ, 0x18, R166 ;  /* 0x00000018fff87819 */ /* 0x000fe400000116a6 */
[----:B------:R-:W-:Y:S02]  /*1b840*/  LOP3.LUT R243, R42, 0xff, RZ, 0xc0, !PT ;  /* 0x000000ff2af37812 */ /* 0x000fe400078ec0ff */
[C---:B------:R-:W-:Y:S02]  /*1b850*/  LOP3.LUT R175, R44.reuse, 0xffff, RZ, 0xc0, !PT ;  /* 0x0000ffff2caf7812 */ /* 0x040fe400078ec0ff */
[----:B------:R-:W-:Y:S01]  /*1b860*/  LOP3.LUT R133, R44, 0xff, RZ, 0xc0, !PT ;  /* 0x000000ff2c857812 */ /* 0x000fe200078ec0ff */
[----:B--2---:R-:W-:Y:S05]  /*1b870*/  @!P0 HFMA2.BF16_V2 R104, -RZ.H0_H0, RZ.H0_H0, -R50.H0_H0 ;  /* 0x200000ffff688231 */ /* 0x004fea0000340932 */
[----:B------:R-:W-:Y:S01]  /*1b880*/  PRMT R111, R104, 0x7610, R111 ;  /* 0x00007610686f7816 */ /* 0x000fe2000000006f */
[----:B------:R-:W-:Y:S01]  /*1b890*/  @!P0 STL.S16 [R1+0x240], R104 ;  /* 0x0002406801008387 */ /* 0x000fe20000100600 */
[----:B------:R-:W-:Y:S03]  /*1b8a0*/  ISETP.LE.U32.AND P0, PT, R220, UR15, PT ;  /* 0x0000000fdc007c0c */ /* 0x000fe6000bf03070 */
[----:B------:R2:W2:Y:S10]  /*1b8b0*/  LDL.S16 R178, [R1+0x24c] ;  /* 0x00024c0001b27983 */ /* 0x0004b40000100600 */
[----:B---3--:R-:W-:Y:S05]  /*1b8c0*/  @!P0 HFMA2.BF16_V2 R47, -RZ.H0_H0, RZ.H0_H0, -R49.H0_H0 ;  /* 0x200000ffff2f8231 */ /* 0x008fea0000340931 */
[----:B------:R-:W-:Y:S01]  /*1b8d0*/  PRMT R95, R47, 0x7610, R95 ;  /* 0x000076102f5f7816 */ /* 0x000fe2000000005f */
[----:B------:R1:W-:Y:S01]  /*1b8e0*/  @!P0 STL.S16 [R1+0x244], R47 ;  /* 0x0002442f01008387 */ /* 0x0003e20000100600 */
[----:B------:R-:W-:Y:S03]  /*1b8f0*/  ISETP.LE.U32.AND P0, PT, R222, UR15, PT ;  /* 0x0000000fde007c0c */ /* 0x000fe6000bf03070 */
[----:B------:R3:W3:Y:S10]  /*1b900*/  LDL.S16 R177, [R1+0x264] ;  /* 0x0002640001b17983 */ /* 0x0006f40000100600 */
[----:B----4-:R-:W-:Y:S05]  /*1b910*/  @!P0 HFMA2.BF16_V2 R48, -RZ.H0_H0, RZ.H0_H0, -R65.H0_H0 ;  /* 0x200000ffff308231 */ /* 0x010fea0000340941 */
[----:B------:R-:W-:Y:S01]  /*1b920*/  PRMT R90, R48, 0x7610, R90 ;  /* 0x00007610305a7816 */ /* 0x000fe2000000005a */
[----:B------:R4:W-:Y:S04]  /*1b930*/  @!P0 STL.S16 [R1+0x248], R48 ;  /* 0x0002483001008387 */ /* 0x0009e80000100600 */
[----:B------:R2:W3:Y:S01]  /*1b940*/  LDL.S16 R171, [R1+0x260] ;  /* 0x0002600001ab7983 */ /* 0x0004e20000100600 */
[----:B-1----:R-:W-:Y:S03]  /*1b950*/  LOP3.LUT R47, R46, 0xffff, RZ, 0xc0, !PT ;  /* 0x0000ffff2e2f7812 */ /* 0x002fe600078ec0ff */
[----:B------:R1:W3:Y:S04]  /*1b960*/  LDL.S16 R165, [R1+0x25c] ;  /* 0x00025c0001a57983 */ /* 0x0002e80000100600 */
[----:B------:R1:W3:Y:S04]  /*1b970*/  LDL.S16 R163, [R1+0x258] ;  /* 0x0002580001a37983 */ /* 0x0002e80000100600 */
[----:B------:R1:W3:Y:S04]  /*1b980*/  LDL.S16 R145, [R1+0x254] ;  /* 0x0002540001917983 */ /* 0x0002e80000100600 */
[----:B------:R1:W3:Y:S01]  /*1b990*/  LDL.S16 R104, [R1+0x250] ;  /* 0x0002500001687983 */ /* 0x0002e20000100600 */
[----:B----4-:R-:W-:Y:S02]  /*1b9a0*/  SHF.R.U32.HI R48, RZ, 0x8, R47 ;  /* 0x00000008ff307819 */ /* 0x010fe4000001162f */
[----:B------:R-:W-:Y:S02]  /*1b9b0*/  SHF.R.U32.HI R47, RZ, 0x10, R46 ;  /* 0x00000010ff2f7819 */ /* 0x000fe4000001162e */
[----:B------:R-:W-:Y:S02]  /*1b9c0*/  LOP3.LUT R215, R48, 0xffff, RZ, 0xc0, !PT ;  /* 0x0000ffff30d77812 */ /* 0x000fe400078ec0ff */
[----:B------:R-:W-:Y:S02]  /*1b9d0*/  LOP3.LUT R214, R47, 0xff, RZ, 0xc0, !PT ;  /* 0x000000ff2fd67812 */ /* 0x000fe400078ec0ff */
[----:B------:R-:W-:Y:S02]  /*1b9e0*/  ISETP.LE.U32.AND P1, PT, R215, UR15, PT ;  /* 0x0000000fd7007c0c */ /* 0x000fe4000bf23070 */
[----:B------:R-:W-:Y:S02]  /*1b9f0*/  ISETP.LE.U32.AND P0, PT, R214, UR15, PT ;  /* 0x0000000fd6007c0c */ /* 0x000fe4000bf03070 */
[----:B------:R-:W-:Y:S02]  /*1ba00*/  LOP3.LUT R46, R41, 0xffff, RZ, 0xc0, !PT ;  /* 0x0000ffff292e7812 */ /* 0x000fe400078ec0ff */
[----:B------:R-:W-:Y:S02]  /*1ba10*/  SHF.R.U32.HI R47, RZ, 0x10, R41 ;  /* 0x00000010ff2f7819 */ /* 0x000fe40000011629 */
[----:B------:R-:W-:Y:S02]  /*1ba20*/  SHF.R.U32.HI R46, RZ, 0x8, R46 ;  /* 0x00000008ff2e7819 */ /* 0x000fe4000001162e */
[----:B------:R-:W-:Y:S02]  /*1ba30*/  LOP3.LUT R199, R47, 0xff, RZ, 0xc0, !PT ;  /* 0x000000ff2fc77812 */ /* 0x000fe400078ec0ff */
[----:B------:R-:W-:Y:S02]  /*1ba40*/  LOP3.LUT R198, R46, 0xffff, RZ, 0xc0, !PT ;  /* 0x0000ffff2ec67812 */ /* 0x000fe400078ec0ff */
[----:B------:R-:W-:Y:S04]  /*1ba50*/  SHF.R.U32.HI R41, RZ, 0x10, R44 ;  /* 0x00000010ff297819 */ /* 0x000fe8000001162c */
[----:B------:R-:W-:Y:S02]  /*1ba60*/  LOP3.LUT R195, R41, 0xff, RZ, 0xc0, !PT ;  /* 0x000000ff29c37812 */ /* 0x000fe400078ec0ff */
[----:B------:R-:W-:Y:S04]  /*1ba70*/  LOP3.LUT R41, R166, 0xffff, RZ, 0xc0, !PT ;  /* 0x0000ffffa6297812 */ /* 0x000fe800078ec0ff */
[----:B------:R-:W-:Y:S04]  /*1ba80*/  SHF.R.U32.HI R41, RZ, 0x8, R41 ;  /* 0x00000008ff297819 */ /* 0x000fe80000011629 */
[----:B------:R-:W-:Y:S01]  /*1ba90*/  LOP3.LUT R240, R41, 0xffff, RZ, 0xc0, !PT ;  /* 0x0000ffff29f07812 */ /* 0x000fe200078ec0ff */
[----:B--2---:R-:W-:Y:S05]  /*1baa0*/  @!P1 HFMA2.BF16_V2 R178, -RZ.H0_H0, RZ.H0_H0, -R68.H0_H0 ;  /* 0x200000ffffb29231 */ /* 0x004fea0000340944 */
[----:B------:R-:W-:Y:S01]  /*1bab0*/  PRMT R27, R178, 0x7610, R27 ;  /* 0x00007610b21b7816 */ /* 0x000fe2000000001b */
[----:B------:R2:W-:Y:S01]  /*1bac0*/  @!P1 STL.S16 [R1+0x24c], R178 ;  /* 0x00024cb201009387 */ /* 0x0005e20000100600 */
[----:B------:R-:W-:Y:S01]  /*1bad0*/  ISETP.LE.U32.AND P1, PT, R198, UR15, PT ;  /* 0x0000000fc6007c0c */ /* 0x000fe2000bf23070 */
[----:B---3--:R-:W-:Y:S05]  /*1bae0*/  @!P0 HFMA2.BF16_V2 R177, -RZ.H0_H0, RZ.H0_H0, -R64.H0_H0 ;  /* 0x200000ffffb18231 */ /* 0x008fea0000340940 */
[----:B------:R-:W-:Y:S01]  /*1baf0*/  PRMT R26, R177, 0x7610, R26 ;  /* 0x00007610b11a7816 */ /* 0x000fe2000000001a */
[----:B------:R-:W-:Y:S01]  /*1bb00*/  @!P0 STL.S16 [R1+0x264], R177 ;  /* 0x000264b101008387 */ /* 0x000fe20000100600 */
[----:B------:R-:W-:Y:S01]  /*1bb10*/  ISETP.LE.U32.AND P0, PT, R199, UR15, PT ;  /* 0x0000000fc7007c0c */ /* 0x000fe2000bf03070 */
[----:B--2---:R-:W-:Y:S02]  /*1bb20*/  IMAD.MOV.U32 R178, RZ, RZ, R192 ;  /* 0x000000ffffb27224 */ /* 0x004fe400078e00c0 */
[----:B------:R-:W-:Y:S02]  /*1bb30*/  @!P3 HFMA2.BF16_V2 R171, -RZ.H0_H0, RZ.H0_H0, -R67.H0_H0 ;  /* 0x200000ffffabb231 */ /* 0x000fe40000340943 */
[----:B------:R-:W-:Y:S03]  /*1bb40*/  @!P2 HFMA2.BF16_V2 R165, -RZ.H0_H0, RZ.H0_H0, -R66.H0_H0 ;  /* 0x200000ffffa5a231 */ /* 0x000fe60000340942 */
[----:B------:R-:W-:Y:S01]  /*1bb50*/  PRMT R23, R171, 0x7610, R23 ;  /* 0x00007610ab177816 */ /* 0x000fe20000000017 */
[----:B------:R-:W-:Y:S01]  /*1bb60*/  @!P3 STL.S16 [R1+0x260], R171 ;  /* 0x000260ab0100b387 */ /* 0x000fe20000100600 */
[----:B------:R-:W-:Y:S01]  /*1bb70*/  ISETP.LE.U32.AND P3, PT, R193, UR15, PT ;  /* 0x0000000fc1007c0c */ /* 0x000fe2000bf63070 */
[----:B------:R-:W-:Y:S01]  /*1bb80*/  @!P1 HFMA2.BF16_V2 R163, -RZ.H0_H0, RZ.H0_H0, -R69.H0_H0 ;  /* 0x200000ffffa39231 */ /* 0x000fe20000340945 */
[----:B------:R-:W-:Y:S01]  /*1bb90*/  PRMT R22, R165, 0x7610, R22 ;  /* 0x00007610a5167816 */ /* 0x000fe20000000016 */
[----:B------:R2:W-:Y:S01]  /*1bba0*/  @!P2 STL.S16 [R1+0x25c], R165 ;  /* 0x00025ca50100a387 */ /* 0x0005e20000100600 */
[----:B------:R-:W-:Y:S01]  /*1bbb0*/  ISETP.LE.U32.AND P2, PT, R195, UR15, PT ;  /* 0x0000000fc3007c0c */ /* 0x000fe2000bf43070 */
[----:B------:R-:W-:Y:S01]  /*1bbc0*/  @!P0 HFMA2.BF16_V2 R145, -RZ.H0_H0, RZ.H0_H0, -R70.H0_H0 ;  /* 0x200000ffff918231 */ /* 0x000fe20000340946 */
[----:B------:R-:W-:Y:S01]  /*1bbd0*/  PRMT R15, R163, 0x7610, R15 ;  /* 0x00007610a30f7816 */ /* 0x000fe2000000000f */
[----:B------:R3:W-:Y:S01]  /*1bbe0*/  @!P1 STL.S16 [R1+0x258], R163 ;  /* 0x000258a301009387 */ /* 0x0007e20000100600 */
[----:B------:R-:W-:Y:S02]  /*1bbf0*/  ISETP.LE.U32.AND P1, PT, R194, UR15, PT ;  /* 0x0000000fc2007c0c */ /* 0x000fe4000bf23070 */
[----:B------:R-:W-:Y:S01]  /*1bc00*/  PRMT R14, R145, 0x7610, R14 ;  /* 0x00007610910e7816 */ /* 0x000fe2000000000e */
[----:B------:R4:W-:Y:S01]  /*1bc10*/  @!P0 STL.S16 [R1+0x254], R145 ;  /* 0x0002549101008387 */ /* 0x0009e20000100600 */
[----:B------:R-:W-:Y:S03]  /*1bc20*/  ISETP.LE.U32.AND P0, PT, R197, UR15, PT ;  /* 0x0000000fc5007c0c */ /* 0x000fe6000bf03070 */
[----:B------:R1:W4:Y:S10]  /*1bc30*/  LDL.S16 R46, [R1+0x270] ;  /* 0x00027000012e7983 */ /* 0x0003340000100600 */
[----:B------:R-:W-:Y:S02]  /*1bc40*/  @!P0 HFMA2.BF16_V2 R104, -RZ.H0_H0, RZ.H0_H0, -R71.H0_H0 ;  /* 0x200000ffff688231 */ /* 0x000fe40000340947 */
[----:B--2---:R-:W-:Y:S03]  /*1bc50*/  IMAD.WIDE.U32 R164, R164, -0x2daee0ad, RZ ;  /* 0xd2511f53a4a47825 */ /* 0x004fe600078e00ff */
[----:B------:R-:W-:Y:S01]  /*1bc60*/  PRMT R25, R104, 0x7610, R25 ;  /* 0x0000761068197816 */ /* 0x000fe20000000019 */
[----:B---3--:R1:W2:Y:S01]  /*1bc70*/  LDL.S16 R163, [R1+0x278] ;  /* 0x0002780001a37983 */ /* 0x0082a20000100600 */
[----:B------:R-:W-:Y:S03]  /*1bc80*/  LOP3.LUT R28, R165, UR6, R134, 0x96, !PT ;  /* 0x00000006a51c7c12 */ /* 0x000fe6000f8e9686 */
[----:B----4-:R1:W3:Y:S01]  /*1bc90*/  LDL.S16 R145, [R1+0x274] ;  /* 0x0002740001917983 */ /* 0x0102e20000100600 */
[----:B------:R-:W-:Y:S02]  /*1bca0*/  SHF.R.U32.HI R0, RZ, 0x10, R28 ;  /* 0x00000010ff007819 */ /* 0x000fe4000001161c */
[----:B------:R-:W-:Y:S01]  /*1bcb0*/  LOP3.LUT R177, R28, 0xff, RZ, 0xc0, !PT ;  /* 0x000000ff1cb17812 */ /* 0x000fe200078ec0ff */
[----:B------:R4:W-:Y:S01]  /*1bcc0*/  @!P0 STL.S16 [R1+0x250], R104 ;  /* 0x0002506801008387 */ /* 0x0009e20000100600 */
[----:B------:R-:W-:Y:S02]  /*1bcd0*/  ISETP.LE.U32.AND P0, PT, R252, UR15, PT ;  /* 0x0000000ffc007c0c */ /* 0x000fe4000bf03070 */
[----:B------:R-:W-:Y:S01]  /*1bce0*/  LOP3.LUT R173, R0, 0xff, RZ, 0xc0, !PT ;  /* 0x000000ff00ad7812 */ /* 0x000fe200078ec0ff */
[----:B------:R1:W3:Y:S04]  /*1bcf0*/  LDL.S16 R48, [R1+0x26c] ;  /* 0x00026c0001307983 */ /* 0x0002e80000100600 */
[----:B------:R1:W3:Y:S01]  /*1bd00*/  LDL.S16 R47, [R1+0x268] ;  /* 0x00026800012f7983 */ /* 0x0002e20000100600 */
[----:B----4-:R4:W1:Y:S03]  /*1bd10*/  MUFU.EX2 R104, R202 ;  /* 0x000000ca00687308 */ /* 0x0108660000000800 */
[----:B----4-:R-:W4:Y:S01]  /*1bd20*/  LDL.LU R202, [R1+0x44c] ;  /* 0x00044c0001ca7983 */ /* 0x010f220000300800 */
[----:B-1----:R-:W-:Y:S01]  /*1bd30*/  FADD.FTZ R210, R104, R208 ;  /* 0x000000d068d27221 */ /* 0x002fe20000010000 */
[----:B------:R-:W-:Y:S01]  /*1bd40*/  F2FP.BF16.F32.PACK_AB R104, R209, R104 ;  /* 0x00000068d168723e */ /* 0x000fe200000010ff */
[----:B------:R-:W-:Y:S01]  /*1bd50*/  FADD.FTZ R208, R61, R137 ;  /* 0x000000893dd07221 */ /* 0x000fe20000010000 */
[----:B------:R-:W-:Y:S02]  /*1bd60*/  F2FP.BF16.F32.PACK_AB R61, R207, R61 ;  /* 0x0000003dcf3d723e */ /* 0x000fe400000010ff */
[----:B------:R-:W-:Y:S02]  /*1bd70*/  PRMT R103, R104, 0x7632, R103 ;  /* 0x0000763268677816 */ /* 0x000fe40000000067 */
[----:B------:R-:W-:Y:S02]  /*1bd80*/  PRMT R60, R61, 0x7632, R60 ;  /* 0x000076323d3c7816 */ /* 0x000fe4000000003c */
[----:B------:R-:W-:Y:S01]  /*1bd90*/  SHF.R.U32.HI R137, RZ, 0x18, R142 ;  /* 0x00000018ff897819 */ /* 0x000fe2000001168e */
[----:B------:R-:W-:Y:S05]  /*1bda0*/  @!P2 HFMA2.BF16_V2 R46, -RZ.H0_H0, RZ.H0_H0, -R110.H0_H0 ;  /* 0x200000ffff2ea231 */ /* 0x000fea000034096e */
[----:B------:R-:W-:Y:S01]  /*1bdb0*/  PRMT R20, R46, 0x7610, R20 ;  /* 0x000076102e147816 */ /* 0x000fe20000000014 */
[----:B--2---:R-:W-:Y:S02]  /*1bdc0*/  @!P4 HFMA2.BF16_V2 R163, -RZ.H0_H0, RZ.H0_H0, -R105.H0_H0 ;  /* 0x200000ffffa3c231 */ /* 0x004fe40000340969 */
[----:B---3--:R-:W-:Y:S03]  /*1bdd0*/  @!P3 HFMA2.BF16_V2 R145, -RZ.H0_H0, RZ.H0_H0, -R108.H0_H0 ;  /* 0x200000ffff91b231 */ /* 0x008fe6000034096c */
[----:B------:R-:W-:Y:S01]  /*1bde0*/  PRMT R24, R163, 0x7610, R24 ;  /* 0x00007610a3187816 */ /* 0x000fe20000000018 */
[----:B------:R1:W-:Y:S01]  /*1bdf0*/  @!P4 STL.S16 [R1+0x278], R163 ;  /* 0x000278a30100c387 */ /* 0x0003e20000100600 */
[----:B------:R-:W-:Y:S03]  /*1be00*/  PRMT R21, R145, 0x7610, R21 ;  /* 0x0000761091157816 */ /* 0x000fe60000000015 */
[----:B------:R-:W-:Y:S01]  /*1be10*/  @!P3 STL.S16 [R1+0x274], R145 ;  /* 0x000274910100b387 */ /* 0x000fe20000100600 */
[----:B------:R-:W-:Y:S01]  /*1be20*/  ISETP.LE.U32.AND P3, PT, R248, UR15, PT ;  /* 0x0000000ff8007c0c */ /* 0x000fe2000bf63070 */
[----:B------:R-:W-:Y:S02]  /*1be30*/  @!P1 HFMA2.BF16_V2 R48, -RZ.H0_H0, RZ.H0_H0, -R109.H0_H0 ;  /* 0x200000ffff309231 */ /* 0x000fe4000034096d */
[----:B------:R2:W-:Y:S01]  /*1be40*/  @!P2 STL.S16 [R1+0x270], R46 ;  /* 0x0002702e0100a387 */ /* 0x0005e20000100600 */
[----:B------:R-:W-:Y:S02]  /*1be50*/  @!P0 HFMA2.BF16_V2 R47, -RZ.H0_H0, RZ.H0_H0, -R107.H0_H0 ;  /* 0x200000ffff2f8231 */ /* 0x000fe4000034096b */
[----:B------:R-:W-:Y:S03]  /*1be60*/  PRMT R13, R48, 0x7610, R13 ;  /* 0x00007610300d7816 */ /* 0x000fe6000000000d */
[----:B------:R-:W-:Y:S01]  /*1be70*/  PRMT R12, R47, 0x7610, R12 ;  /* 0x000076102f0c7816 */ /* 0x000fe2000000000c */
[----:B-1----:R-:W-:Y:S05]  /*1be80*/  IMAD.WIDE.U32 R162, R162, -0x2daee0ad, RZ ;  /* 0xd2511f53a2a27825 */ /* 0x002fea00078e00ff */
[----:B------:R-:W-:Y:S01]  /*1be90*/  LOP3.LUT R40, R163, UR6, R244, 0x96, !PT ;  /* 0x00000006a3287c12 */ /* 0x000fe2000f8e96f4 */
[----:B------:R-:W-:Y:S01]  /*1bea0*/  UIADD3 UR6, UR30, -0x61c88647, URZ ;  /* 0x9e3779b91e067890 */ /* 0x000fe2000fffe03f */
[----:B------:R-:W-:Y:S01]  /*1beb0*/  LOP3.LUT R29, R162, 0xffff, RZ, 0xc0, !PT ;  /* 0x0000ffffa21d7812 */ /* 0x000fe200078ec0ff */
[----:B--2---:R2:W3:Y:S01]  /*1bec0*/  LDL.S16 R46, [R1+0x280] ;  /* 0x00028000012e7983 */ /* 0x0044e20000100600 */
[C---:B------:R-:W-:Y:S02]  /*1bed0*/  LOP3.LUT R41, R40.reuse, 0xffff, RZ, 0xc0, !PT ;  /* 0x0000ffff28297812 */ /* 0x040fe400078ec0ff */
[----:B------:R-:W-:Y:S01]  /*1bee0*/  LOP3.LUT R192, R40, 0xff, RZ, 0xc0, !PT ;  /* 0x000000ff28c07812 */ /* 0x000fe200078ec0ff */
[----:B------:R1:W-:Y:S01]  /*1bef0*/  @!P1 STL.S16 [R1+0x26c], R48 ;  /* 0x00026c3001009387 */ /* 0x0003e20000100600 */
[----:B------:R-:W-:Y:S02]  /*1bf00*/  ISETP.LE.U32.AND P1, PT, R240, UR15, PT ;  /* 0x0000000ff0007c0c */ /* 0x000fe4000bf23070 */
[----:B------:R-:W-:Y:S01]  /*1bf10*/  SHF.R.U32.HI R41, RZ, 0x8, R41 ;  /* 0x00000008ff297819 */ /* 0x000fe20000011629 */
[----:B------:R2:W4:Y:S01]  /*1bf20*/  LDL.S16 R43, [R1+0x27c] ;  /* 0x00027c00012b7983 */ /* 0x0005220000100600 */
[----:B------:R-:W-:Y:S02]  /*1bf30*/  ISETP.LE.U32.AND P2, PT, R192, UR15, PT ;  /* 0x0000000fc0007c0c */ /* 0x000fe4000bf43070 */
[----:B------:R-:W-:Y:S01]  /*1bf40*/  LOP3.LUT R190, R41, 0xffff, RZ, 0xc0, !PT ;  /* 0x0000ffff29be7812 */ /* 0x000fe200078ec0ff */
[----:B------:R2:W-:Y:S01]  /*1bf50*/  @!P0 STL.S16 [R1+0x268], R47 ;  /* 0x0002682f01008387 */ /* 0x0005e20000100600 */
[----:B------:R-:W-:Y:S02]  /*1bf60*/  ISETP.LE.U32.AND P0, PT, R243, UR15, PT ;  /* 0x0000000ff3007c0c */ /* 0x000fe4000bf03070 */
[--C-:B------:R-:W-:Y:S01]  /*1bf70*/  SHF.R.U32.HI R41, RZ, 0x10, R40.reuse ;  /* 0x00000010ff297819 */ /* 0x100fe20000011628 */
[----:B------:R-:W4:Y:S01]  /*1bf80*/  LDL.LU R201, [R1+0x448] ;  /* 0x0004480001c97983 */ /* 0x000f220000300800 */
[----:B------:R-:W-:Y:S02]  /*1bf90*/  SHF.R.U32.HI R29, RZ, 0x8, R29 ;  /* 0x00000008ff1d7819 */ /* 0x000fe4000001161d */
[----:B------:R-:W-:Y:S01]  /*1bfa0*/  LOP3.LUT R191, R41, 0xff, RZ, 0xc0, !PT ;  /* 0x000000ff29bf7812 */ /* 0x000fe200078ec0ff */
[----:B------:R3:W4:Y:S01]  /*1bfb0*/  LDL.S16 R145, [R1+0x284] ;  /* 0x0002840001917983 */ /* 0x0007220000100600 */
[----:B------:R-:W-:Y:S03]  /*1bfc0*/  LOP3.LUT R171, R29, 0xffff, RZ, 0xc0, !PT ;  /* 0x0000ffff1dab7812 */ /* 0x000fe600078ec0ff */
[----:B------:R3:W4:Y:S04]  /*1bfd0*/  LDL.S16 R63, [R1+0x294] ;  /* 0x00029400013f7983 */ /* 0x0007280000100600 */
[----:B-1----:R1:W4:Y:S01]  /*1bfe0*/  LDL.S16 R48, [R1+0x290] ;  /* 0x0002900001307983 */ /* 0x0023220000100600 */
[----:B--2---:R-:W-:Y:S01]  /*1bff0*/  IMAD.MOV.U32 R47, RZ, RZ, R179 ;  /* 0x000000ffff2f7224 */ /* 0x004fe200078e00b3 */
[----:B------:R-:W-:Y:S01]  /*1c000*/  SHF.R.U32.HI R179, RZ, 0x18, R40 ;  /* 0x00000018ffb37819 */ /* 0x000fe20000011628 */
[----:B---3--:R-:W-:Y:S05]  /*1c010*/  @!P1 HFMA2.BF16_V2 R46, -RZ.H0_H0, RZ.H0_H0, -R106.H0_H0 ;  /* 0x200000ffff2e9231 */ /* 0x008fea000034096a */
[----:B------:R-:W-:Y:S01]  /*1c020*/  PRMT R39, R46, 0x7610, R39 ;  /* 0x000076102e277816 */ /* 0x000fe20000000027 */
[----:B------:R2:W-:Y:S01]  /*1c030*/  @!P1 STL.S16 [R1+0x280], R46 ;  /* 0x0002802e01009387 */ /* 0x0005e20000100600 */
[----:B------:R-:W-:Y:S01]  /*1c040*/  ISETP.LE.U32.AND P1, PT, R190, UR15, PT ;  /* 0x0000000fbe007c0c */ /* 0x000fe2000bf23070 */
[----:B----4-:R-:W-:Y:S05]  /*1c050*/  @!P0 HFMA2.BF16_V2 R43, -RZ.H0_H0, RZ.H0_H0, -R100.H0_H0 ;  /* 0x200000ffff2b8231 */ /* 0x010fea0000340964 */
[----:B------:R-:W-:Y:S01]  /*1c060*/  PRMT R38, R43, 0x7610, R38 ;  /* 0x000076102b267816 */ /* 0x000fe20000000026 */
[----:B------:R3:W-:Y:S01]  /*1c070*/  @!P0 STL.S16 [R1+0x27c], R43 ;  /* 0x00027c2b01008387 */ /* 0x0007e20000100600 */
[----:B------:R-:W-:Y:S03]  /*1c080*/  ISETP.LE.U32.AND P0, PT, R191, UR15, PT ;  /* 0x0000000fbf007c0c */ /* 0x000fe6000bf03070 */
[----:B------:R1:W4:Y:S01]  /*1c090*/  LDL.S16 R42, [R1+0x288] ;  /* 0x00028800012a7983 */ /* 0x0003220000100600 */
[----:B------:R-:W-:Y:S02]  /*1c0a0*/  @!P3 HFMA2.BF16_V2 R145, -RZ.H0_H0, RZ.H0_H0, -R99.H0_H0 ;  /* 0x200000ffff91b231 */ /* 0x000fe40000340963 */
[----:B------:R-:W-:Y:S03]  /*1c0b0*/  @!P2 HFMA2.BF16_V2 R63, -RZ.H0_H0, RZ.H0_H0, -R102.H0_H0 ;  /* 0x200000ffff3fa231 */ /* 0x000fe60000340966 */
[----:B------:R-:W-:Y:S02]  /*1c0c0*/  PRMT R35, R145, 0x7610, R35 ;  /* 0x0000761091237816 */ /* 0x000fe40000000023 */
[----:B------:R-:W-:Y:S01]  /*1c0d0*/  PRMT R34, R63, 0x7610, R34 ;  /* 0x000076103f227816 */ /* 0x000fe20000000022 */
[----:B------:R-:W-:Y:S02]  /*1c0e0*/  @!P1 HFMA2.BF16_V2 R48, -RZ.H0_H0, RZ.H0_H0, -R101.H0_H0 ;  /* 0x200000ffff309231 */ /* 0x000fe40000340965 */
[----:B--2---:R-:W-:Y:S01]  /*1c0f0*/  IMAD.MOV.U32 R46, RZ, RZ, R178 ;  /* 0x000000ffff2e7224 */ /* 0x004fe200078e00b2 */
[----:B------:R-:W-:Y:S02]  /*1c100*/  LOP3.LUT R178, R162, 0xff, RZ, 0xc0, !PT ;  /* 0x000000ffa2b27812 */ /* 0x000fe400078ec0ff */
[----:B------:R-:W-:Y:S01]  /*1c110*/  PRMT R19, R48, 0x7610, R19 ;  /* 0x0000761030137816 */ /* 0x000fe20000000013 */
[----:B---3--:R1:W2:Y:S04]  /*1c120*/  LDL.S16 R43, [R1+0x28c] ;  /* 0x00028c00012b7983 */ /* 0x0082a80000100600 */
[----:B------:R3:W-:Y:S04]  /*1c130*/  @!P3 STL.S16 [R1+0x284], R145 ;  /* 0x000284910100b387 */ /* 0x0007e80000100600 */
[----:B------:R1:W-:Y:S01]  /*1c140*/  @!P2 STL.S16 [R1+0x294], R63 ;  /* 0x0002943f0100a387 */ /* 0x0003e20000100600 */
[----:B------:R-:W-:Y:S03]  /*1c150*/  ISETP.LE.U32.AND P2, PT, R177, UR15, PT ;  /* 0x0000000fb1007c0c */ /* 0x000fe6000bf43070 */
[----:B------:R4:W-:Y:S01]  /*1c160*/  @!P1 STL.S16 [R1+0x290], R48 ;  /* 0x0002903001009387 */ /* 0x0009e20000100600 */
[----:B------:R-:W-:Y:S01]  /*1c170*/  ISETP.LE.U32.AND P1, PT, R178, UR15, PT ;  /* 0x0000000fb2007c0c */ /* 0x000fe2000bf23070 */
[----:B---3--:R-:W-:Y:S01]  /*1c180*/  IMAD.U32 R145, RZ, RZ, UR15 ;  /* 0x0000000fff917e24 */ /* 0x008fe2000f8e00ff */
[----:B-1----:R-:W1:Y:S02]  /*1c190*/  MUFU.EX2 R63, R206 ;  /* 0x000000ce003f7308 */ /* 0x002e640000000800 */
[----:B-1----:R-:W-:Y:S01]  /*1c1a0*/  FADD.FTZ R206, R63, R125 ;  /* 0x0000007d3fce7221 */ /* 0x002fe20000010000 */
[----:B------:R-:W-:Y:S02]  /*1c1b0*/  F2FP.BF16.F32.PACK_AB R63, R205, R63 ;  /* 0x0000003fcd3f723e */ /* 0x000fe400000010ff */
[----:B------:R-:W-:Y:S02]  /*1c1c0*/  LOP3.LUT R125, R146, 0xffff, RZ, 0xc0, !PT ;  /* 0x0000ffff927d7812 */ /* 0x000fe400078ec0ff */
[----:B------:R-:W-:Y:S01]  /*1c1d0*/  PRMT R62, R63, 0x7632, R62 ;  /* 0x000076323f3e7816 */ /* 0x000fe2000000003e */
[----:B--2---:R-:W-:Y:S05]  /*1c1e0*/  @!P0 HFMA2.BF16_V2 R43, -RZ.H0_H0, RZ.H0_H0, -R104.H0_H0 ;  /* 0x200000ffff2b8231 */ /* 0x004fea0000340968 */
        /* <DEDUP_REMOVED lines=8> */
[----:B------:R3:W4:Y:S01]  /*1c270*/  LDL.S16 R48, [R1+0x2a0] ;  /* 0x0002a00001307983 */ /* 0x0007220000100600 */
[----:B-1----:R-:W-:Y:S03]  /*1c280*/  IMAD.MOV.U32 R43, RZ, RZ, R47 ;  /* 0x000000ffff2b7224 */ /* 0x002fe600078e002f */
[----:B------:R3:W3:Y:S04]  /*1c290*/  LDL.S16 R41, [R1+0x2a8] ;  /* 0x0002a80001297983 */ /* 0x0006e80000100600 */
[----:B------:R1:W3:Y:S04]  /*1c2a0*/  LDL.S16 R0, [R1+0x298] ;  /* 0x0002980001007983 */ /* 0x0002e80000100600 */
[----:B------:R1:W3:Y:S04]  /*1c2b0*/  LDL.S16 R40, [R1+0x2a4] ;  /* 0x0002a40001287983 */ /* 0x0002e80000100600 */
[----:B------:R1:W3:Y:S01]  /*1c2c0*/  LDL.S16 R31, [R1+0x29c] ;  /* 0x00029c00011f7983 */ /* 0x0002e20000100600 */
[----:B--2---:R-:W-:Y:S03]  /*1c2d0*/  IMAD.MOV.U32 R42, RZ, RZ, R46 ;  /* 0x000000ffff2a7224 */ /* 0x004fe600078e002e */
[----:B------:R-:W2:Y:S04]  /*1c2e0*/  LDL.LU.64 R46, [R1+0x2b0] ;  /* 0x0002b000012e7983 */ /* 0x000ea80000300a00 */
[----:B------:R1:W2:Y:S01]  /*1c2f0*/  LDL.S16 R30, [R1+0x2ac] ;  /* 0x0002ac00011e7983 */ /* 0x0002a20000100600 */
[----:B----4-:R-:W-:Y:S02]  /*1c300*/  @!P2 HFMA2.BF16_V2 R48, -RZ.H0_H0, RZ.H0_H0, -R61.H0_H0 ;  /* 0x200000ffff30a231 */ /* 0x010fe4000034093d */
[----:B---3--:R-:W-:Y:S03]  /*1c310*/  @!P1 HFMA2.BF16_V2 R41, -RZ.H0_H0, RZ.H0_H0, -R97.H0_H0 ;  /* 0x200000ffff299231 */ /* 0x008fe60000340961 */
[----:B------:R-:W-:Y:S01]  /*1c320*/  PRMT R36, R48, 0x7610, R36 ;  /* 0x0000761030247816 */ /* 0x000fe20000000024 */
[----:B------:R3:W-:Y:S01]  /*1c330*/  @!P2 STL.S16 [R1+0x2a0], R48 ;  /* 0x0002a0300100a387 */ /* 0x0007e20000100600 */
[----:B------:R-:W-:Y:S01]  /*1c340*/  @!P0 HFMA2.BF16_V2 R0, -RZ.H0_H0, RZ.H0_H0, -R63.H0_H0 ;  /* 0x200000ffff008231 */ /* 0x000fe2000034093f */
[----:B------:R-:W-:Y:S02]  /*1c350*/  PRMT R32, R41, 0x7610, R32 ;  /* 0x0000761029207816 */ /* 0x000fe40000000020 */
[----:B------:R-:W-:Y:S02]  /*1c360*/  @!P1 STL.S16 [R1+0x2a8], R41 ;  /* 0x0002a82901009387 */ /* 0x000fe40000100600 */
[----:B------:R-:W-:Y:S02]  /*1c370*/  PRMT R17, R0, 0x7610, R17 ;  /* 0x0000761000117816 */ /* 0x000fe40000000011 */
[----:B------:R4:W-:Y:S01]  /*1c380*/  @!P0 STL.S16 [R1+0x298], R0 ;  /* 0x0002980001008387 */ /* 0x0009e20000100600 */
[----:B------:R-:W-:Y:S11]  /*1c390*/  ISETP.LE.U32.AND P0, PT, R171, UR15, PT ;  /* 0x0000000fab007c0c */ /* 0x000ff6000bf03070 */
[----:B------:R-:W-:Y:S02]  /*1c3a0*/  @!UPT UIADD3 URZ, URZ, URZ, URZ ;  /* 0x0000003f3f3ff290 */ /* 0x000fe4000fffe03f */
[----:B------:R-:W-:Y:S02]  /*1c3b0*/  @!P0 HFMA2.BF16_V2 R40, -RZ.H0_H0, RZ.H0_H0, -R96.H0_H0 ;  /* 0x200000ffff288231 */ /* 0x000fe40000340960 */
[----:B---3--:R-:W-:Y:S03]  /*1c3c0*/  IMAD.MOV.U32 R48, RZ, RZ, 0x7054 ;  /* 0x00007054ff307424 */ /* 0x008fe600078e00ff */
[----:B------:R-:W-:Y:S01]  /*1c3d0*/  PRMT R202, R40, 0x7610, R202 ;  /* 0x0000761028ca7816 */ /* 0x000fe200000000ca */
[----:B------:R3:W-:Y:S01]  /*1c3e0*/  @!P0 STL.S16 [R1+0x2a4], R40 ;  /* 0x0002a42801008387 */ /* 0x0007e20000100600 */
[----:B------:R-:W-:Y:S02]  /*1c3f0*/  PRMT R145, R145, R48, UR15 ;  /* 0x0000000f91917e16 */ /* 0x000fe40008000030 */
[----:B----4-:R-:W-:Y:S04]  /*1c400*/  LOP3.LUT R0, R28, 0xffff, RZ, 0xc0, !PT ;  /* 0x0000ffff1c007812 */ /* 0x010fe800078ec0ff */
[----:B------:R-:W-:Y:S04]  /*1c410*/  SHF.R.U32.HI R0, RZ, 0x8, R0 ;  /* 0x00000008ff007819 */ /* 0x000fe80000011600 */
[----:B------:R-:W-:Y:S04]  /*1c420*/  LOP3.LUT R0, R0, 0xffff, RZ, 0xc0, !PT ;  /* 0x0000ffff00007812 */ /* 0x000fe800078ec0ff */
[----:B------:R-:W-:Y:S02]  /*1c430*/  ISETP.LE.U32.AND P1, PT, R0, UR15, PT ;  /* 0x0000000f00007c0c */ /* 0x000fe4000bf23070 */
[----:B------:R-:W-:Y:S02]  /*1c440*/  SHF.R.U32.HI R0, RZ, 0x18, R28 ;  /* 0x00000018ff007819 */ /* 0x000fe4000001161c */
[----:B--2---:R-:W-:Y:S01]  /*1c450*/  LOP3.LUT R28, R47, UR6, R42, 0x96, !PT ;  /* 0x000000062f1c7c12 */ /* 0x004fe2000f8e962a */
[----:B------:R-:W-:Y:S01]  /*1c460*/  UIADD3 UR6, UR30, -0x4ab325aa, URZ ;  /* 0xb54cda561e067890 */ /* 0x000fe2000fffe03f */
[----:B------:R-:W-:Y:S02]  /*1c470*/  ISETP.LE.U32.AND P6, PT, R0, UR15, PT ;  /* 0x0000000f00007c0c */ /* 0x000fe4000bfc3070 */
[----:B---3--:R-:W-:Y:S01]  /*1c480*/  LOP3.LUT R40, R219, UR22, R46, 0x96, !PT ;  /* 0x00000016db287c12 */ /* 0x008fe2000f8e962e */
[----:B------:R-:W-:Y:S03]  /*1c490*/  IMAD.WIDE.U32 R28, R28, -0x2daee0ad, RZ ;  /* 0xd2511f531c1c7825 */ /* 0x000fe600078e00ff */
[----:B------:R-:W-:Y:S01]  /*1c4a0*/  LOP3.LUT R169, R147, UR6, R132, 0x96, !PT ;  /* 0x0000000693a97c12 */ /* 0x000fe2000f8e9684 */
[----:B------:R-:W-:Y:S01]  /*1c4b0*/  @!P1 HFMA2.BF16_V2 R31, -RZ.H0_H0, RZ.H0_H0, -R60.H0_H0 ;  /* 0x200000ffff1f9231 */ /* 0x000fe2000034093c */
[----:B------:R-:W-:Y:S01]  /*1c4c0*/  LOP3.LUT R147, R45, UR6, R144, 0x96, !PT ;  /* 0x000000062d937c12 */ /* 0x000fe2000f8e9690 */
[----:B------:R-:W-:Y:S01]  /*1c4d0*/  IMAD.WIDE.U32 R40, R40, -0x2daee0ad, RZ ;  /* 0xd2511f5328287825 */ /* 0x000fe200078e00ff */
[----:B------:R-:W-:Y:S02]  /*1c4e0*/  SHF.R.U32.HI R132, RZ, 0x10, R44 ;  /* 0x00000010ff847819 */ /* 0x000fe4000001162c */
[----:B------:R-:W-:Y:S01]  /*1c4f0*/  PRMT R33, R31, 0x7610, R33 ;  /* 0x000076101f217816 */ /* 0x000fe20000000021 */
[----:B------:R-:W-:Y:S01]  /*1c500*/  @!P6 HFMA2.BF16_V2 R30, -RZ.H0_H0, RZ.H0_H0, -R62.H0_H0 ;  /* 0x200000ffff1ee231 */ /* 0x000fe2000034093e */
[----:B------:R-:W-:Y:S01]  /*1c510*/  LOP3.LUT R0, R41, UR12, R28, 0x96, !PT ;  /* 0x0000000c29007c12 */ /* 0x000fe2000f8e961c */
[----:B------:R-:W-:Y:S01]  /*1c520*/  @!P1 STL.S16 [R1+0x29c], R31 ;  /* 0x00029c1f01009387 */ /* 0x000fe20000100600 */
[----:B------:R-:W-:Y:S02]  /*1c530*/  LOP3.LUT R170, R143, UR6, R170, 0x96, !PT ;  /* 0x000000068faa7c12 */ /* 0x000fe4000f8e96aa */
[----:B------:R-:W-:Y:S01]  /*1c540*/  PRMT R16, R30, 0x7610, R16 ;  /* 0x000076101e107816 */ /* 0x000fe20000000010 */
[----:B------:R2:W-:Y:S01]  /*1c550*/  @!P6 STL.S16 [R1+0x2ac], R30 ;  /* 0x0002ac1e0100e387 */ /* 0x0005e20000100600 */
[----:B------:R-:W-:Y:S01]  /*1c560*/  @P1 LOP3.LUT R213, R213, 0x8000000, RZ, 0xfc, !PT ;  /* 0x08000000d5d51812 */ /* 0x000fe200078efcff */
[----:B------:R-:W-:Y:S01]  /*1c570*/  IMAD.WIDE.U32 R46, R0, -0x326172a9, RZ ;  /* 0xcd9e8d57002e7825 */ /* 0x000fe200078e00ff */
[----:B------:R-:W-:Y:S02]  /*1c580*/  LOP3.LUT R168, R167, UR6, R168, 0x96, !PT ;  /* 0x00000006a7a87c12 */ /* 0x000fe4000f8e96a8 */
[----:B------:R-:W-:Y:S02]  /*1c590*/  LOP3.LUT R167, R166, 0xffff, RZ, 0xc0, !PT ;  /* 0x0000ffffa6a77812 */ /* 0x000fe400078ec0ff */
[----:B--2---:R-:W-:Y:S02]  /*1c5a0*/  LOP3.LUT R30, R29, UR19, R174, 0x96, !PT ;  /* 0x000000131d1e7c12 */ /* 0x004fe4000f8e96ae */
[----:B------:R-:W-:Y:S02]  /*1c5b0*/  SHF.R.U32.HI R174, RZ, 0x18, R44 ;  /* 0x00000018ffae7819 */ /* 0x000fe4000001162c */
[----:B------:R-:W2:Y:S01]  /*1c5c0*/  LDL.LU.64 R44, [R1+0x20] ;  /* 0x00002000012c7983 */ /* 0x000ea20000300a00 */
[----:B------:R-:W-:Y:S05]  /*1c5d0*/  IMAD.WIDE.U32 R30, R30, -0x326172a9, RZ ;  /* 0xcd9e8d571e1e7825 */ /* 0x000fea00078e00ff */
[----:B------:R-:W-:Y:S02]  /*1c5e0*/  LOP3.LUT R29, R31, UR13, R218, 0x96, !PT ;  /* 0x0000000d1f1d7c12 */ /* 0x000fe4000f8e96da */
[----:B------:R-:W-:Y:S02]  /*1c5f0*/  LOP3.LUT R30, R47, UR11, R30, 0x96, !PT ;  /* 0x0000000b2f1e7c12 */ /* 0x000fe4000f8e961e */
[----:B------:R-:W-:Y:S01]  /*1c600*/  PRMT R47, R122, 0x7610, R47 ;  /* 0x000076107a2f7816 */ /* 0x000fe2000000002f */
[----:B------:R-:W-:Y:S01]  /*1c610*/  IMAD.WIDE.U32 R28, R29, -0x2daee0ad, RZ ;  /* 0xd2511f531d1c7825 */ /* 0x000fe200078e00ff */
[----:B------:R-:W-:Y:S02]  /*1c620*/  LOP3.LUT R122, R142, 0xffff, RZ, 0xc0, !PT ;  /* 0x0000ffff8e7a7812 */ /* 0x000fe400078ec0ff */
[----:B------:R-:W-:Y:S01]  /*1c630*/  LOP3.LUT R143, R155, UR6, R8, 0x96, !PT ;  /* 0x000000069b8f7c12 */ /* 0x000fe2000f8e9608 */
[----:B------:R-:W-:Y:S01]  /*1c640*/  IMAD.WIDE.U32 R42, R30, -0x2daee0ad, RZ ;  /* 0xd2511f531e2a7825 */ /* 0x000fe200078e00ff */
[----:B------:R-:W-:Y:S02]  /*1c650*/  LOP3.LUT R29, R29, UR10, R40, 0x96, !PT ;  /* 0x0000000a1d1d7c12 */ /* 0x000fe4000f8e9628 */
[----:B------:R-:W-:Y:S02]  /*1c660*/  LOP3.LUT R155, R154, 0xffff, RZ, 0xc0, !PT ;  /* 0x0000ffff9a9b7812 */ /* 0x000fe400078ec0ff */
        /* <DEDUP_REMOVED lines=24> */
[--C-:B------:R-:W-:Y:S02]  /*1c7f0*/  HSET2.LE.AND R31, R31, R145.reuse, PT ;  /* 0x000000911f1f7233 */ /* 0x100fe40003803000 */
[C---:B------:R-:W-:Y:S02]  /*1c800*/  LOP3.LUT R42, R0.reuse, 0xffff, RZ, 0xc0, !PT ;  /* 0x0000ffff002a7812 */ /* 0x040fe400078ec0ff */
[----:B------:R-:W-:Y:S02]  /*1c810*/  LOP3.LUT R48, R0, 0xff, RZ, 0xc0, !PT ;  /* 0x000000ff00307812 */ /* 0x000fe400078ec0ff */
        /* <DEDUP_REMOVED lines=13> */
[----:B------:R-:W-:Y:S01]  /*1c8f0*/  PRMT R218, R42, 0x5410, R41 ;  /* 0x000054102ada7816 */ /* 0x000fe20000000029 */
[----:B------:R-:W-:Y:S01]  /*1c900*/  IMAD.MOV.U32 R41, RZ, RZ, R119 ;  /* 0x000000ffff297224 */ /* 0x000fe200078e0077 */
[----:B------:R-:W-:Y:S02]  /*1c910*/  PRMT R247, R0, 0x5410, R40 ;  /* 0x0000541000f77816 */ /* 0x000fe40000000028 */
[----:B------:R-:W-:Y:S02]  /*1c920*/  LOP3.LUT R40, R149, UR7, R10, 0x96, !PT ;  /* 0x0000000795287c12 */ /* 0x000fe4000f8e960a */
[----:B------:R-:W-:Y:S01]  /*1c930*/  PRMT R46, R124, 0x7610, R46 ;  /* 0x000076107c2e7816 */ /* 0x000fe2000000002e */
[----:B------:R-:W3:Y:S01]  /*1c940*/  LDL.LU.64 R10, [R1+0x440] ;  /* 0x00044000010a7983 */ /* 0x000ee20000300a00 */
[----:B------:R-:W-:Y:S02]  /*1c950*/  PRMT R172, R121, 0x7610, R172 ;  /* 0x0000761079ac7816 */ /* 0x000fe400000000ac */
[----:B------:R-:W-:Y:S01]  /*1c960*/  PRMT R42, R120, 0x7610, R42 ;  /* 0x00007610782a7816 */ /* 0x000fe2000000002a */
[----:B------:R-:W3:Y:S01]  /*1c970*/  LDL.LU.64 R8, [R1+0x438] ;  /* 0x0004380001087983 */ /* 0x000ee20000300a00 */
[--C-:B------:R-:W-:Y:S02]  /*1c980*/  SHF.R.U32.HI R120, RZ, 0x10, R146.reuse ;  /* 0x00000010ff787819 */ /* 0x100fe40000011692 */
[----:B------:R-:W-:Y:S02]  /*1c990*/  LOP3.LUT R121, R146, 0xff, RZ, 0xc0, !PT ;  /* 0x000000ff92797812 */ /* 0x000fe400078ec0ff */
[--C-:B------:R-:W-:Y:S02]  /*1c9a0*/  SHF.R.U32.HI R124, RZ, 0x18, R146.reuse ;  /* 0x00000018ff7c7819 */ /* 0x100fe40000011692 */
[----:B------:R-:W-:Y:S02]  /*1c9b0*/  PRMT R146, R118, 0x7610, R146 ;  /* 0x0000761076927816 */ /* 0x000fe40000000092 */
[----:B------:R-:W-:Y:S02]  /*1c9c0*/  LOP3.LUT R31, R31, R128, RZ, 0xc0, !PT ;  /* 0x000000801f1f7212 */ /* 0x000fe400078ec0ff */
[----:B------:R-:W-:Y:S01]  /*1c9d0*/  PRMT R128, R146, 0x7610, R128 ;  /* 0x0000761092807816 */ /* 0x000fe20000000080 */
[----:B------:R-:W-:Y:S01]  /*1c9e0*/  IMAD.MOV.U32 R146, RZ, RZ, R41 ;  /* 0x000000ffff927224 */ /* 0x000fe200078e0029 */
[--C-:B------:R-:W-:Y:S02]  /*1c9f0*/  HSET2.LE.AND R48, R48, R145.reuse, PT ;  /* 0x0000009130307233 */ /* 0x100fe40003803000 */
[--C-:B------:R-:W-:Y:S02]  /*1ca00*/  HSET2.LE.AND R30, R30, R145.reuse, PT ;  /* 0x000000911e1e7233 */ /* 0x100fe40003803000 */
[--C-:B------:R-:W-:Y:S02]  /*1ca10*/  HSET2.LE.AND R29, R29, R145.reuse, PT ;  /* 0x000000911d1d7233 */ /* 0x100fe40003803000 */
[----:B------:R-:W-:Y:S02]  /*1ca20*/  LOP3.LUT R48, R48, R92, RZ, 0xc0, !PT ;  /* 0x0000005c30307212 */ /* 0x000fe400078ec0ff */
[----:B------:R-:W-:Y:S02]  /*1ca30*/  PRMT R92, R42, 0x7610, R92 ;  /* 0x000076102a5c7816 */ /* 0x000fe4000000005c */
[----:B------:R-:W-:Y:S02]  /*1ca40*/  LOP3.LUT R30, R30, R129, RZ, 0xc0, !PT ;  /* 0x000000811e1e7212 */ /* 0x000fe400078ec0ff */
[----:B------:R-:W-:Y:S02]  /*1ca50*/  PRMT R129, R212, 0x7610, R129 ;  /* 0x00007610d4817816 */ /* 0x000fe40000000081 */
[----:B------:R-:W-:Y:S02]  /*1ca60*/  LOP3.LUT R29, R29, R117, RZ, 0xc0, !PT ;  /* 0x000000751d1d7212 */ /* 0x000fe400078ec0ff */
[--C-:B------:R-:W-:Y:S02]  /*1ca70*/  SHF.R.U32.HI R119, RZ, 0x10, R142.reuse ;  /* 0x00000010ff777819 */ /* 0x100fe4000001168e */
[----:B------:R-:W-:Y:S02]  /*1ca80*/  LOP3.LUT R118, R142, 0xff, RZ, 0xc0, !PT ;  /* 0x000000ff8e767812 */ /* 0x000fe400078ec0ff */
[----:B------:R-:W-:Y:S02]  /*1ca90*/  PRMT R142, R123, 0x7610, R142 ;  /* 0x000076107b8e7816 */ /* 0x000fe4000000008e */
[----:B------:R-:W-:Y:S01]  /*1caa0*/  PRMT R117, R92, 0x7610, R117 ;  /* 0x000076105c757816 */ /* 0x000fe20000000075 */
[----:B------:R-:W-:Y:S01]  /*1cab0*/  IMAD.MOV.U32 R92, RZ, RZ, R141 ;  /* 0x000000ffff5c7224 */ /* 0x000fe200078e008d */
[----:B------:R-:W-:Y:S01]  /*1cac0*/  PRMT R144, R128, 0x7610, R144 ;  /* 0x0000761080907816 */ /* 0x000fe20000000090 */
[----:B------:R-:W-:Y:S01]  /*1cad0*/  IMAD.MOV.U32 R128, RZ, RZ, R211 ;  /* 0x000000ffff807224 */ /* 0x000fe200078e00d3 */
[----:B------:R-:W-:Y:S02]  /*1cae0*/  LOP3.LUT R123, R154, 0xff, RZ, 0xc0, !PT ;  /* 0x000000ff9a7b7812 */ /* 0x000fe400078ec0ff */
[----:B------:R-:W-:Y:S02]  /*1caf0*/  SHF.R.U32.HI R141, RZ, 0x10, R150 ;  /* 0x00000010ff8d7819 */ /* 0x000fe40000011696 */
[----:B------:R-:W-:Y:S02]  /*1cb00*/  SHF.R.U32.HI R211, RZ, 0x18, R162 ;  /* 0x00000018ffd37819 */ /* 0x000fe400000116a2 */
[----:B--2---:R-:W-:Y:S04]  /*1cb10*/  LOP3.LUT R0, R189, UR6, R44, 0x96, !PT ;  /* 0x00000006bd007c12 */ /* 0x004fe8000f8e962c */
[C---:B------:R-:W-:Y:S02]  /*1cb20*/  LOP3.LUT R41, R0.reuse, 0xffff, RZ, 0xc0, !PT ;  /* 0x0000ffff00297812 */ /* 0x040fe400078ec0ff */
[----:B------:R-:W-:Y:S02]  /*1cb30*/  LOP3.LUT R44, R0, 0xff, RZ, 0xc0, !PT ;  /* 0x000000ff002c7812 */ /* 0x000fe400078ec0ff */
[----:B------:R-:W-:Y:S02]  /*1cb40*/  SHF.R.U32.HI R41, RZ, 0x8, R41 ;  /* 0x00000008ff297819 */ /* 0x000fe40000011629 */
[--C-:B------:R-:W-:Y:S02]  /*1cb50*/  SHF.R.U32.HI R42, RZ, 0x10, R0.reuse ;  /* 0x00000010ff2a7819 */ /* 0x100fe40000011600 */
[----:B------:R-:W-:Y:S02]  /*1cb60*/  PRMT R44, R44, 0x5410, R41 ;  /* 0x000054102c2c7816 */ /* 0x000fe40000000029 */
[----:B------:R-:W-:Y:S02]  /*1cb70*/  SHF.R.U32.HI R41, RZ, 0x18, R0 ;  /* 0x00000018ff297819 */ /* 0x000fe40000011600 */
[----:B------:R-:W-:Y:S02]  /*1cb80*/  LOP3.LUT R0, R42, 0xff, RZ, 0xc0, !PT ;  /* 0x000000ff2a007812 */ /* 0x000fe400078ec0ff */
[--C-:B------:R-:W-:Y:S02]  /*1cb90*/  HSET2.LE.AND R44, R44, R145.reuse, PT ;  /* 0x000000912c2c7233 */ /* 0x100fe40003803000 */
[----:B------:R-:W-:Y:S02]  /*1cba0*/  PRMT R45, R0, 0x5410, R41 ;  /* 0x00005410002d7816 */ /* 0x000fe40000000029 */
[C---:B------:R-:W-:Y:S02]  /*1cbb0*/  LOP3.LUT R0, R188.reuse, 0xffff, RZ, 0xc0, !PT ;  /* 0x0000ffffbc007812 */ /* 0x040fe400078ec0ff */
[----:B------:R-:W-:Y:S02]  /*1cbc0*/  LOP3.LUT R41, R188, 0xff, RZ, 0xc0, !PT ;  /* 0x000000ffbc297812 */ /* 0x000fe400078ec0ff */
[----:B------:R-:W-:Y:S02]  /*1cbd0*/  SHF.R.U32.HI R0, RZ, 0x8, R0 ;  /* 0x00000008ff007819 */ /* 0x000fe40000011600 */
[----:B------:R-:W-:Y:S02]  /*1cbe0*/  LOP3.LUT R44, R44, R138, RZ, 0xc0, !PT ;  /* 0x0000008a2c2c7212 */ /* 0x000fe400078ec0ff */
[----:B------:R-:W-:Y:S02]  /*1cbf0*/  PRMT R138, R46, 0x7610, R138 ;  /* 0x000076102e8a7816 */ /* 0x000fe4000000008a */
[----:B------:R-:W-:Y:S02]  /*1cc00*/  PRMT R46, R41, 0x5410, R0 ;  /* 0x00005410292e7816 */ /* 0x000fe40000000000 */
[--C-:B------:R-:W-:Y:S02]  /*1cc10*/  SHF.R.U32.HI R0, RZ, 0x10, R188.reuse ;  /* 0x00000010ff007819 */ /* 0x100fe400000116bc */
[----:B------:R-:W-:Y:S02]  /*1cc20*/  SHF.R.U32.HI R188, RZ, 0x18, R188 ;  /* 0x00000018ffbc7819 */ /* 0x000fe400000116bc */
[----:B------:R-:W-:Y:S02]  /*1cc30*/  LOP3.LUT R0, R0, 0xff, RZ, 0xc0, !PT ;  /* 0x000000ff00007812 */ /* 0x000fe400078ec0ff */
[----:B------:R-:W-:Y:S02]  /*1cc40*/  PRMT R189, R47, 0x7610, R189 ;  /* 0x000076102fbd7816 */ /* 0x000fe400000000bd */
[----:B------:R-:W-:Y:S02]  /*1cc50*/  PRMT R47, R0, 0x5410, R188 ;  /* 0x00005410002f7816 */ /* 0x000fe400000000bc */
[C---:B------:R-:W-:Y:S02]  /*1cc60*/  LOP3.LUT R0, R40.reuse, 0xffff, RZ, 0xc0, !PT ;  /* 0x0000ffff28007812 */ /* 0x040fe400078ec0ff */
[----:B------:R-:W-:Y:S02]  /*1cc70*/  LOP3.LUT R41, R40, 0xff, RZ, 0xc0, !PT ;  /* 0x000000ff28297812 */ /* 0x000fe400078ec0ff */
[----:B------:R-:W-:Y:S02]  /*1cc80*/  SHF.R.U32.HI R0, RZ, 0x8, R0 ;  /* 0x00000008ff007819 */ /* 0x000fe40000011600 */
        /* <DEDUP_REMOVED lines=10> */
[----:B------:R-:W-:Y:S02]  /*1cd30*/  SHF.R.U32.HI R41, RZ, 0x10, R162 ;  /* 0x00000010ff297819 */ /* 0x000fe400000116a2 */
[----:B------:R-:W-:Y:S02]  /*1cd40*/  PRMT R149, R40, 0x5410, R0 ;  /* 0x0000541028957816 */ /* 0x000fe40000000000 */
[--C-:B------:R-:W-:Y:S02]  /*1cd50*/  SHF.R.U32.HI R0, RZ, 0x10, R148.reuse ;  /* 0x00000010ff007819 */ /* 0x100fe40000011694 */
[----:B------:R-:W-:Y:S02]  /*1cd60*/  SHF.R.U32.HI R148, RZ, 0x18, R148 ;  /* 0x00000018ff947819 */ /* 0x000fe40000011694 */
[----:B------:R-:W-:Y:S02]  /*1cd70*/  LOP3.LUT R0, R0, 0xff, RZ, 0xc0, !PT ;  /* 0x000000ff00007812 */ /* 0x000fe400078ec0ff */
[----:B------:R-:W-:Y:S02]  /*1cd80*/  SHF.R.U32.HI R40, RZ, 0x10, R164 ;  /* 0x00000010ff287819 */ /* 0x000fe400000116a4 */
[----:B------:R-:W-:Y:S02]  /*1cd90*/  PRMT R148, R0, 0x5410, R148 ;  /* 0x0000541000947816 */ /* 0x000fe40000000094 */
[----:B------:R-:W-:Y:S02]  /*1cda0*/  SHF.R.U32.HI R0, RZ, 0x18, R164 ;  /* 0x00000018ff007819 */ /* 0x000fe400000116a4 */
[----:B------:R-:W-:Y:S02]  /*1cdb0*/  LOP3.LUT R40, R40, 0xff, RZ, 0xc0, !PT ;  /* 0x000000ff28287812 */ /* 0x000fe400078ec0ff */
[----:B------:R-:W-:Y:S02]  /*1cdc0*/  ISETP.LE.U32.AND P2, PT, R0, UR15, PT ;  /* 0x0000000f00007c0c */ /* 0x000fe4000bf43070 */
[----:B------:R-:W-:Y:S02]  /*1cdd0*/  LOP3.LUT R0, R164, 0xffff, RZ, 0xc0, !PT ;  /* 0x0000ffffa4007812 */ /* 0x000fe400078ec0ff */
[----:B------:R-:W-:Y:S02]  /*1cde0*/  ISETP.LE.U32.AND P3, PT, R40, UR15, PT ;  /* 0x0000000f28007c0c */ /* 0x000fe4000bf63070 */
[----:B------:R-:W-:Y:S02]  /*1cdf0*/  SHF.R.U32.HI R0, RZ, 0x8, R0 ;  /* 0x00000008ff007819 */ /* 0x000fe40000011600 */
[----:B------:R-:W-:Y:S02]  /*1ce00*/  LOP3.LUT R40, R164, 0xff, RZ, 0xc0, !PT ;  /* 0x000000ffa4287812 */ /* 0x000fe400078ec0ff */
[----:B------:R-:W-:Y:S02]  /*1ce10*/  LOP3.LUT R0, R0, 0xffff, RZ, 0xc0, !PT ;  /* 0x0000ffff00007812 */ /* 0x000fe400078ec0ff */
[----:B------:R-:W-:Y:S02]  /*1ce20*/  LOP3.LUT R212, R41, 0xff, RZ, 0xc0, !PT ;  /* 0x000000ff29d47812 */ /* 0x000fe400078ec0ff */
[----:B------:R-:W-:Y:S02]  /*1ce30*/  ISETP.LE.U32.AND P4, PT, R0, UR15, PT ;  /* 0x0000000f00007c0c */ /* 0x000fe4000bf83070 */
[----:B------:R-:W-:Y:S02]  /*1ce40*/  ISETP.LE.U32.AND P5, PT, R40, UR15, PT ;  /* 0x0000000f28007c0c */ /* 0x000fe4000bfa3070 */
[----:B------:R-:W-:Y:S02]  /*1ce50*/  PRMT R0, R43, 0x7610, R0 ;  /* 0x000076102b007816 */ /* 0x000fe40000000000 */
[--C-:B------:R-:W-:Y:S01]  /*1ce60*/  HSET2.LE.AND R47, R47, R145.reuse, PT ;  /* 0x000000912f2f7233 */ /* 0x100fe20003803000 */
[----:B------:R-:W2:Y:S01]  /*1ce70*/  LDSM.16.MT88.4 R40, [R201+0x4000] ;  /* 0x00400000c928783b */ /* 0x000ea20000004200 */
[--C-:B------:R-:W-:Y:S02]  /*1ce80*/  HSET2.LE.AND R45, R45, R145.reuse, PT ;  /* 0x000000912d2d7233 */ /* 0x100fe40003803000 */
[--C-:B------:R-:W-:Y:S02]  /*1ce90*/  HSET2.LE.AND R46, R46, R145.reuse, PT ;  /* 0x000000912e2e7233 */ /* 0x100fe40003803000 */
[----:B------:R-:W-:Y:S02]  /*1cea0*/  LOP3.LUT R47, R47, R93, RZ, 0xc0, !PT ;  /* 0x0000005d2f2f7212 */ /* 0x000fe400078ec0ff */
[----:B------:R-:W-:Y:S01]  /*1ceb0*/  PRMT R93, R138, 0x7610, R93 ;  /* 0x000076108a5d7816 */ /* 0x000fe2000000005d */
[----:B------:R-:W-:Y:S01]  /*1cec0*/  IMAD.MOV.U32 R138, RZ, RZ, R146 ;  /* 0x000000ffff8a7224 */ /* 0x000fe200078e0092 */
[----:B------:R-:W-:Y:S02]  /*1ced0*/  LOP3.LUT R45, R45, R139, RZ, 0xc0, !PT ;  /* 0x0000008b2d2d7212 */ /* 0x000fe400078ec0ff */
[----:B------:R-:W-:Y:S01]  /*1cee0*/  LOP3.LUT R46, R46, R98, RZ, 0xc0, !PT ;  /* 0x000000622e2e7212 */ /* 0x000fe200078ec0ff */
[----:B------:R-:W4:Y:S01]  /*1cef0*/  LDL.S16 R139, [R1+0x1c4] ;  /* 0x0001c400018b7983 */ /* 0x000f220000100600 */
[----:B------:R-:W-:Y:S02]  /*1cf00*/  ISETP.LE.U32.AND P1, PT, R138, UR15, PT ;  /* 0x0000000f8a007c0c */ /* 0x000fe4000bf23070 */
[----:B------:R-:W-:Y:S02]  /*1cf10*/  IADD3 R138, P0, R180, -0x100, RZ ;  /* 0xffffff00b48a7810 */ /* 0x000fe40007f1e0ff */
[----:B------:R-:W-:Y:S02]  /*1cf20*/  PRMT R98, R189, 0x7610, R98 ;  /* 0x00007610bd627816 */ /* 0x000fe40000000062 */
[--C-:B------:R-:W-:Y:S01]  /*1cf30*/  SHF.R.U32.HI R189, RZ, 0x10, R154.reuse ;  /* 0x00000010ffbd7819 */ /* 0x100fe2000001169a */
[----:B------:R1:W-:Y:S01]  /*1cf40*/  STL [R1+0xa4], R138 ;  /* 0x0000a48a01007387 */ /* 0x0003e20000100800 */
[----:B------:R-:W-:Y:S02]  /*1cf50*/  SHF.R.U32.HI R154, RZ, 0x18, R154 ;  /* 0x00000018ff9a7819 */ /* 0x000fe4000001169a */
[----:B------:R-:W-:Y:S02]  /*1cf60*/  LOP3.LUT R146, R151, UR6, R176, 0x96, !PT ;  /* 0x0000000697927c12 */ /* 0x000fe4000f8e96b0 */
[----:B------:R-:W-:Y:S02]  /*1cf70*/  LOP3.LUT R151, R150, 0xffff, RZ, 0xc0, !PT ;  /* 0x0000ffff96977812 */ /* 0x000fe400078ec0ff */
[----:B------:R-:W-:Y:S02]  /*1cf80*/  @!P1 PRMT R89, R142, 0x5410, RZ ;  /* 0x000054108e599816 */ /* 0x000fe400000000ff */
[----:B------:R-:W-:Y:S02]  /*1cf90*/  ISETP.LE.U32.AND P1, PT, R128, UR15, PT ;  /* 0x0000000f80007c0c */ /* 0x000fe4000bf23070 */
[----:B------:R-:W-:Y:S01]  /*1cfa0*/  LOP3.LUT R176, R150, 0xff, RZ, 0xc0, !PT ;  /* 0x000000ff96b07812 */ /* 0x000fe200078ec0ff */
[----:B------:R3:W-:Y:S01]  /*1cfb0*/  STG.E.U16 desc[UR24][R180.64+0x82], R89 ;  /* 0x00008259b4007986 */ /* 0x0007e2000c101518 */
[----:B------:R-:W-:Y:S01]  /*1cfc0*/  SHF.R.U32.HI R150, RZ, 0x18, R150 ;  /* 0x00000018ff967819 */ /* 0x000fe20000011696 */
[-C--:B--2---:R-:W-:Y:S02]  /*1cfd0*/  HMMA.16816.F32.BF16 R4, R28, R40.reuse, R4 ;  /* 0x000000281c04723c */ /* 0x084fe40000041804 */
[----:B-1----:R-:W2:Y:S04]  /*1cfe0*/  LDL.S16 R138, [R1+0x1c0] ;  /* 0x0001c000018a7983 */ /* 0x002ea80000100600 */
[C---:B---3--:R-:W-:Y:S07]  /*1cff0*/  HMMA.16816.F32.BF16 R8, R44.reuse, R40, R8 ;  /* 0x000000282c08723c */ /* 0x048fee0000041808 */
[----:B------:R-:W-:Y:S02]  /*1d000*/  IADD3.X R40, R181, -0x1, RZ, P0, !PT ;  /* 0xffffffffb5287810 */ /* 0x000fe400007fe4ff */
[----:B------:R-:W-:Y:S02]  /*1d010*/  ISETP.LE.U32.AND P0, PT, R92, UR15, PT ;  /* 0x0000000f5c007c0c */ /* 0x000fe4000bf03070 */
[----:B------:R-:W-:Y:S01]  /*1d020*/  PRMT R41, R144, 0x7610, R41 ;  /* 0x0000761090297816 */ /* 0x000fe20000000029 */
[----:B------:R-:W-:Y:S01]  /*1d030*/  STL [R1+0xa0], R40 ;  /* 0x0000a02801007387 */ /* 0x000fe20000100800 */
[----:B------:R-:W-:Y:S02]  /*1d040*/  PRMT R89, R88, 0x5410, R87 ;  /* 0x0000541058597816 */ /* 0x000fe40000000057 */
[----:B------:R-:W-:Y:S01]  /*1d050*/  @!P1 PRMT R87, R117, 0x5410, RZ ;  /* 0x0000541075579816 */ /* 0x000fe200000000ff */
[----:B------:R-:W3:Y:S01]  /*1d060*/  LDL.S16 R144, [R1+0x1e0] ;  /* 0x0001e00001907983 */ /* 0x000ee20000100600 */
[----:B------:R-:W-:Y:S03]  /*1d070*/  ISETP.LE.U32.AND P1, PT, R250, UR15, PT ;  /* 0x0000000ffa007c0c */ /* 0x000fe6000bf23070 */
[----:B------:R-:W3:Y:S02]  /*1d080*/  LDL.S16 R142, [R1+0x1dc] ;  /* 0x0001dc00018e7983 */ /* 0x000ee40000100600 */
[----:B------:R-:W-:Y:S02]  /*1d090*/  @!P0 PRMT R88, R129, 0x5410, RZ ;  /* 0x0000541081588816 */ /* 0x000fe400000000ff */
[----:B------:R-:W-:Y:S01]  /*1d0a0*/  ISETP.LE.U32.AND P0, PT, R251, UR15, PT ;  /* 0x0000000ffb007c0c */ /* 0x000fe2000bf03070 */
[----:B------:R-:W3:Y:S04]  /*1d0b0*/  LDL.LU R92, [R1+0x10] ;  /* 0x00001000015c7983 */ /* 0x000ee80000300800 */
[----:B------:R-:W3:Y:S04]  /*1d0c0*/  LDL.S16 R128, [R1+0x1d4] ;  /* 0x0001d40001807983 */ /* 0x000ee80000100600 */
[----:B------:R-:W3:Y:S04]  /*1d0d0*/  LDL.S16 R129, [R1+0x1e8] ;  /* 0x0001e80001817983 */ /* 0x000ee80000100600 */
[----:B------:R-:W3:Y:S04]  /*1d0e0*/  LDL.LU R117, [R1+0x4] ;  /* 0x0000040001757983 */ /* 0x000ee80000300800 */
[----:B------:R1:W-:Y:S04]  /*1d0f0*/  STG.E.U16 desc[UR24][R182.64+0x80], R88 ;  /* 0x00008058b6007986 */ /* 0x0003e8000c101518 */
[----:B------:R1:W-:Y:S02]  /*1d100*/  STG.E.U16 desc[UR24][R182.64+0x82], R87 ;  /* 0x00008257b6007986 */ /* 0x0003e4000c101518 */
[----:B-1----:R-:W-:Y:S02]  /*1d110*/  PRMT R88, R86, 0x5410, R85 ;  /* 0x0000541056587816 */ /* 0x002fe40000000055 */
[----:B------:R-:W-:Y:S02]  /*1d120*/  @!P0 PRMT R86, R41, 0x5410, RZ ;  /* 0x0000541029568816 */ /* 0x000fe400000000ff */
[----:B------:R-:W-:Y:S02]  /*1d130*/  ISETP.LE.U32.AND P0, PT, R249, UR15, PT ;  /* 0x0000000ff9007c0c */ /* 0x000fe4000bf03070 */
[----:B------:R-:W-:Y:S01]  /*1d140*/  @!P1 PRMT R85, R0, 0x5410, RZ ;  /* 0x0000541000559816 */ /* 0x000fe200000000ff */
[----:B------:R1:W-:Y:S01]  /*1d150*/  STG.E.U16 desc[UR24][R186.64+0x7e], R86 ;  /* 0x00007e56ba007986 */ /* 0x0003e2000c101518 */
[----:B------:R-:W-:Y:S02]  /*1d160*/  ISETP.LE.U32.AND P1, PT, R242, UR15, PT ;  /* 0x0000000ff2007c0c */ /* 0x000fe4000bf23070 */
[----:B------:R-:W-:Y:S01]  /*1d170*/  PRMT R87, R84, 0x5410, R83 ;  /* 0x0000541054577816 */ /* 0x000fe20000000053 */
[----:B------:R1:W-:Y:S01]  /*1d180*/  STG.E.U16 desc[UR24][R186.64+0x80], R85 ;  /* 0x00008055ba007986 */ /* 0x0003e2000c101518 */
[----:B------:R-:W-:Y:S05]  /*1d190*/  LOP3.LUT R0, R120, 0xff, RZ, 0xc0, !PT ;  /* 0x000000ff78007812 */ /* 0x000fea00078ec0ff */
        /* <DEDUP_REMOVED lines=8> */
[----:B-1----:R-:W-:Y:S02]  /*1d220*/  PRMT R86, R80, 0x5410, R79 ;  /* 0x0000541050567816 */ /* 0x002fe4000000004f */
[----:B------:R-:W-:Y:S02]  /*1d230*/  PRMT R85, R82, 0x5410, R81 ;  /* 0x0000541052557816 */ /* 0x000fe40000000051 */
[----:B------:R-:W-:Y:S02]  /*1d240*/  PRMT R84, R78, 0x5410, R77 ;  /* 0x000054104e547816 */ /* 0x000fe4000000004d */
[----:B------:R-:W-:Y:S02]  /*1d250*/  PRMT R83, R74, 0x5410, R73 ;  /* 0x000054104a537816 */ /* 0x000fe40000000049 */
[----:B----4-:R-:W-:Y:S02]  /*1d260*/  @!P0 PRMT R80, R139, 0x5410, RZ ;  /* 0x000054108b508816 */ /* 0x010fe400000000ff */
[----:B------:R-:W-:Y:S02]  /*1d270*/  ISETP.LE.U32.AND P0, PT, R239, UR15, PT ;  /* 0x0000000fef007c0c */ /* 0x000fe4000bf03070 */
[----:B------:R-:W-:Y:S01]  /*1d280*/  PRMT R139, R97, 0x5410, R96 ;  /* 0x00005410618b7816 */ /* 0x000fe20000000060 */
[----:B------:R1:W-:Y:S02]  /*1d290*/  STG.E.U16 desc[UR24][R180.64+0x90], R80 ;  /* 0x00009050b4007986 */ /* 0x0003e4000c101518 */
[----:B-1----:R-:W-:Y:S02]  /*1d2a0*/  PRMT R80, R76, 0x5410, R75 ;  /* 0x000054104c507816 */ /* 0x002fe4000000004b */
[----:B--2---:R-:W-:Y:S02]  /*1d2b0*/  @!P1 PRMT R79, R138, 0x5410, RZ ;  /* 0x000054108a4f9816 */ /* 0x004fe400000000ff */
[----:B------:R-:W-:Y:S02]  /*1d2c0*/  ISETP.LE.U32.AND P1, PT, R238, UR15, PT ;  /* 0x0000000fee007c0c */ /* 0x000fe4000bf23070 */
[----:B------:R-:W-:Y:S01]  /*1d2d0*/  PRMT R138, R102, 0x5410, R101 ;  /* 0x00005410668a7816 */ /* 0x000fe20000000065 */
[----:B------:R1:W-:Y:S01]  /*1d2e0*/  STG.E.U16 desc[UR24][R180.64+0x92], R79 ;  /* 0x0000924fb4007986 */ /* 0x0003e2000c101518 */
[----:B---3--:R-:W-:Y:S02]  /*1d2f0*/  @!P0 PRMT R82, R144, 0x5410, RZ ;  /* 0x0000541090528816 */ /* 0x008fe400000000ff */
[----:B------:R-:W-:Y:S07]  /*1d300*/  PRMT R144, R61, 0x5410, R60 ;  /* 0x000054103d907816 */ /* 0x000fee000000003c */
[----:B------:R-:W-:Y:S01]  /*1d310*/  @!P1 PRMT R81, R142, 0x5410, RZ ;  /* 0x000054108e519816 */ /* 0x000fe200000000ff */
[----:B------:R2:W-:Y:S01]  /*1d320*/  STG.E.U16 desc[UR24][R182.64+0x90], R82 ;  /* 0x00009052b6007986 */ /* 0x0005e2000c101518 */
[----:B------:R-:W-:Y:S02]  /*1d330*/  ISETP.LE.U32.AND P1, PT, R245, UR15, PT ;  /* 0x0000000ff5007c0c */ /* 0x000fe4000bf23070 */
[----:B------:R-:W-:Y:S01]  /*1d340*/  PRMT R142, R63, 0x5410, R62 ;  /* 0x000054103f8e7816 */ /* 0x000fe2000000003e */
[----:B------:R3:W-:Y:S01]  /*1d350*/  STG.E.U16 desc[UR24][R182.64+0x92], R81 ;  /* 0x00009251b6007986 */ /* 0x0007e2000c101518 */
[----:B------:R-:W-:Y:S02]  /*1d360*/  ISETP.LE.U32.AND P0, PT, R92, UR15, PT ;  /* 0x0000000f5c007c0c */ /* 0x000fe4000bf03070 */
[----:B------:R-:W-:Y:S02]  /*1d370*/  PRMT R92, R105, 0x5410, R108 ;  /* 0x00005410695c7816 */ /* 0x000fe4000000006c */
[----:B------:R-:W-:Y:S02]  /*1d380*/  @!P6 PRMT R62, R16, 0x5410, RZ ;  /* 0x00005410103ee816 */ /* 0x000fe400000000ff */
[----:B-1----:R-:W-:Y:S02]  /*1d390*/  PRMT R79, R72, 0x5410, R59 ;  /* 0x00005410484f7816 */ /* 0x002fe4000000003b */
[----:B------:R-:W-:Y:S02]  /*1d3a0*/  ISETP.LE.U32.AND P6, PT, R178, UR15, PT ;  /* 0x0000000fb2007c0c */ /* 0x000fe4000bfc3070 */
[----:B------:R-:W-:Y:S02]  /*1d3b0*/  @!P1 PRMT R77, R129, 0x5410, RZ ;  /* 0x00005410814d9816 */ /* 0x000fe400000000ff */
[----:B------:R-:W-:Y:S02]  /*1d3c0*/  ISETP.LE.U32.AND P1, PT, R246, UR15, PT ;  /* 0x0000000ff6007c0c */ /* 0x000fe4000bf23070 */
[----:B------:R-:W-:Y:S01]  /*1d3d0*/  @!P0 PRMT R78, R128, 0x5410, RZ ;  /* 0x00005410804e8816 */ /* 0x000fe200000000ff */
[----:B------:R-:W4:Y:S01]  /*1d3e0*/  LDL.LU R246, [R1+0x434] ;  /* 0x0004340001f67983 */ /* 0x000f220000300800 */
[----:B------:R-:W-:Y:S02]  /*1d3f0*/  ISETP.LE.U32.AND P0, PT, R117, UR15, PT ;  /* 0x0000000f75007c0c */ /* 0x000fe4000bf03070 */
[----:B------:R-:W-:Y:S01]  /*1d400*/  PRMT R128, R66, 0x5410, R69 ;  /* 0x0000541042807816 */ /* 0x000fe20000000045 */
[----:B------:R1:W-:Y:S01]  /*1d410*/  STG.E.U16 desc[UR24][R186.64+0x8e], R78 ;  /* 0x00008e4eba007986 */ /* 0x0003e2000c101518 */
[----:B------:R-:W-:Y:S02]  /*1d420*/  PRMT R117, R70, 0x5410, R71 ;  /* 0x0000541046757816 */ /* 0x000fe40000000047 */
[----:B--2---:R-:W-:Y:S01]  /*1d430*/  PRMT R82, R54, 0x5410, R53 ;  /* 0x0000541036527816 */ /* 0x004fe20000000035 */
[----:B------:R2:W-:Y:S01]  /*1d440*/  STG.E.U16 desc[UR24][R186.64+0x90], R77 ;  /* 0x0000904dba007986 */ /* 0x0005e2000c101518 */
[----:B------:R-:W-:Y:S02]  /*1d450*/  PRMT R129, R104, 0x5410, R103 ;  /* 0x0000541068817816 */ /* 0x000fe40000000067 */
[----:B------:R-:W-:Y:S02]  /*1d460*/  @!P1 PRMT R73, R113, 0x5410, RZ ;  /* 0x0000541071499816 */ /* 0x000fe400000000ff */
[----:B------:R-:W-:Y:S02]  /*1d470*/  ISETP.LE.U32.AND P1, PT, R235, UR15, PT ;  /* 0x0000000feb007c0c */ /* 0x000fe4000bf23070 */
[----:B------:R-:W-:Y:S01]  /*1d480*/  @!P0 PRMT R74, R140, 0x5410, RZ ;  /* 0x000054108c4a8816 */ /* 0x000fe200000000ff */
[----:B------:R2:W-:Y:S01]  /*1d490*/  STG.E.U16 desc[UR24][R184.64+0x92], R73 ;  /* 0x00009249b8007986 */ /* 0x0005e2000c101518 */
[----:B------:R-:W-:Y:S02]  /*1d4a0*/  ISETP.LE.U32.AND P0, PT, R236, UR15, PT ;  /* 0x0000000fec007c0c */ /* 0x000fe4000bf03070 */
[----:B---3--:R-:W-:Y:S01]  /*1d4b0*/  PRMT R81, R56, 0x5410, R55 ;  /* 0x0000541038517816 */ /* 0x008fe20000000037 */
[----:B------:R-:W3:Y:S01]  /*1d4c0*/  LDL.LU R140, [R1+0x430] ;  /* 0x00043000018c7983 */ /* 0x000ee20000300800 */
[----:B------:R-:W-:Y:S02]  /*1d4d0*/  @!P6 PRMT R97, R32, 0x5410, RZ ;  /* 0x000054102061e816 */ /* 0x000fe400000000ff */
[----:B------:R-:W-:Y:S01]  /*1d4e0*/  ISETP.LE.U32.AND P6, PT, R212, UR15, PT ;  /* 0x0000000fd4007c0c */ /* 0x000fe2000bfc3070 */
[----:B------:R-:W3:Y:S02]  /*1d4f0*/  LDL.LU R113, [R1+0x42c] ;  /* 0x00042c0001717983 */ /* 0x000ee40000300800 */
[----:B------:R-:W-:Y:S02]  /*1d500*/  @!P1 PRMT R75, R112, 0x5410, RZ ;  /* 0x00005410704b9816 */ /* 0x000fe400000000ff */
[----:B------:R-:W-:Y:S01]  /*1d510*/  ISETP.LE.U32.AND P1, PT, R233, UR15, PT ;  /* 0x0000000fe9007c0c */ /* 0x000fe2000bf23070 */
[----:B------:R2:W-:Y:S01]  /*1d520*/  STG.E.U16 desc[UR24][R184.64+0x90], R74 ;  /* 0x0000904ab8007986 */ /* 0x0005e2000c101518 */
[----:B------:R-:W-:Y:S02]  /*1d530*/  @!P0 PRMT R76, R116, 0x5410, RZ ;  /* 0x00005410744c8816 */ /* 0x000fe400000000ff */
[----:B------:R-:W-:Y:S01]  /*1d540*/  ISETP.LE.U32.AND P0, PT, R234, UR15, PT ;  /* 0x0000000fea007c0c */ /* 0x000fe2000bf03070 */
[----:B------:R-:W3:Y:S01]  /*1d550*/  LDL.LU R116, [R1+0x428] ;  /* 0x0004280001747983 */ /* 0x000ee20000300800 */
[----:B-1----:R-:W-:Y:S02]  /*1d560*/  PRMT R78, R58, 0x5410, R57 ;  /* 0x000054103a4e7816 */ /* 0x002fe40000000039 */
[----:B--2---:R-:W-:Y:S01]  /*1d570*/  PRMT R77, R52, 0x5410, R51 ;  /* 0x00005410344d7816 */ /* 0x004fe20000000033 */
[----:B------:R-:W2:Y:S04]  /*1d580*/  LDL.LU R112, [R1+0x424] ;  /* 0x0004240001707983 */ /* 0x000ea80000300800 */
[----:B------:R-:W-:Y:S01]  /*1d590*/  @!P1 PRMT R59, R156, 0x5410, RZ ;  /* 0x000054109c3b9816 */ /* 0x000fe200000000ff */
[----:B------:R1:W-:Y:S01]  /*1d5a0*/  STG.E.U16 desc[UR24][R180.64+0xa0], R76 ;  /* 0x0000a04cb4007986 */ /* 0x0003e2000c101518 */
[----:B------:R-:W-:Y:S02]  /*1d5b0*/  ISETP.LE.U32.AND P1, PT, R230, UR15, PT ;  /* 0x0000000fe6007c0c */ /* 0x000fe4000bf23070 */
[----:B------:R-:W-:Y:S01]  /*1d5c0*/  @!P0 PRMT R72, R204, 0x5410, RZ ;  /* 0x00005410cc488816 */ /* 0x000fe200000000ff */
[----:B------:R1:W-:Y:S01]  /*1d5d0*/  STG.E.U16 desc[UR24][R180.64+0xa2], R75 ;  /* 0x0000a24bb4007986 */ /* 0x0003e2000c101518 */
[----:B------:R-:W-:Y:S02]  /*1d5e0*/  ISETP.LE.U32.AND P0, PT, R232, UR15, PT ;  /* 0x0000000fe8007c0c */ /* 0x000fe4000bf03070 */
[----:B------:R-:W-:Y:S01]  /*1d5f0*/  PRMT R73, R50, 0x5410, R49 ;  /* 0x0000541032497816 */ /* 0x000fe20000000031 */
[----:B------:R-:W3:Y:S04]  /*1d600*/  LDL.LU R204, [R1+0x420] ;  /* 0x0004200001cc7983 */ /* 0x000ee80000300800 */
[----:B------:R-:W4:Y:S02]  /*1d610*/  LDL.LU R156, [R1+0x41c] ;  /* 0x00041c00019c7983 */ /* 0x000f240000300800 */
[----:B------:R-:W-:Y:S02]  /*1d620*/  @!P1 PRMT R53, R130, 0x5410, RZ ;  /* 0x0000541082359816 */ /* 0x000fe400000000ff */
[----:B------:R-:W-:Y:S01]  /*1d630*/  ISETP.LE.U32.AND P1, PT, R229, UR15, PT ;  /* 0x0000000fe5007c0c */ /* 0x000fe2000bf23070 */
[----:B------:R1:W-:Y:S01]  /*1d640*/  STG.E.U16 desc[UR24][R182.64+0xa0], R72 ;  /* 0x0000a048b6007986 */ /* 0x0003e2000c101518 */
[----:B------:R-:W-:Y:S02]  /*1d650*/  @!P0 PRMT R54, R157, 0x5410, RZ ;  /* 0x000054109d368816 */ /* 0x000fe400000000ff */
[----:B------:R-:W-:Y:S01]  /*1d660*/  ISETP.LE.U32.AND P0, PT, R231, UR15, PT ;  /* 0x0000000fe7007c0c */ /* 0x000fe2000bf03070 */
[----:B------:R-:W2:Y:S01]  /*1d670*/  LDL.LU R157, [R1+0x418] ;  /* 0x00041800019d7983 */ /* 0x000ea20000300800 */
[----:B------:R-:W-:Y:S03]  /*1d680*/  PRMT R74, R3, 0x5410, R2 ;  /* 0x00005410034a7816 */ /* 0x000fe60000000002 */
[----:B------:R-:W3:Y:S01]  /*1d690*/  LDL.LU R130, [R1+0x414] ;  /* 0x0004140001827983 */ /* 0x000ee20000300800 */
[----:B-1----:R-:W-:Y:S03]  /*1d6a0*/  PRMT R76, R65, 0x5410, R68 ;  /* 0x00005410414c7816 */ /* 0x002fe60000000044 */
[----:B------:R-:W-:Y:S01]  /*1d6b0*/  @!P1 PRMT R55, R152, 0x5410, RZ ;  /* 0x0000541098379816 */ /* 0x000fe200000000ff */
[----:B------:R1:W-:Y:S01]  /*1d6c0*/  STG.E.U16 desc[UR24][R182.64+0xa2], R59 ;  /* 0x0000a23bb6007986 */ /* 0x0003e2000c101518 */
[----:B------:R-:W-:Y:S02]  /*1d6d0*/  ISETP.LE.U32.AND P1, PT, R225, UR15, PT ;  /* 0x0000000fe1007c0c */ /* 0x000fe4000bf23070 */
[----:B------:R-:W-:Y:S01]  /*1d6e0*/  @!P0 PRMT R56, R136, 0x5410, RZ ;  /* 0x0000541088388816 */ /* 0x000fe200000000ff */
[----:B------:R-:W-:Y:S01]  /*1d6f0*/  STG.E.U16 desc[UR24][R186.64+0x9e], R54 ;  /* 0x00009e36ba007986 */ /* 0x000fe2000c101518 */
[----:B------:R-:W-:Y:S02]  /*1d700*/  ISETP.LE.U32.AND P0, PT, R228, UR15, PT ;  /* 0x0000000fe4007c0c */ /* 0x000fe4000bf03070 */
[----:B------:R-:W-:Y:S01]  /*1d710*/  PRMT R75, R64, 0x5410, R67 ;  /* 0x00005410404b7816 */ /* 0x000fe20000000043 */
[----:B------:R-:W3:Y:S04]  /*1d720*/  LDL.LU R136, [R1+0x410] ;  /* 0x0004100001887983 */ /* 0x000ee80000300800 */
[----:B------:R-:W4:Y:S02]  /*1d730*/  LDL.LU R152, [R1+0x40c] ;  /* 0x00040c0001987983 */ /* 0x000f240000300800 */
[----:B------:R-:W-:Y:S02]  /*1d740*/  @!P1 PRMT R57, R131, 0x5410, RZ ;  /* 0x0000541083399816 */ /* 0x000fe400000000ff */
[----:B------:R-:W-:Y:S01]  /*1d750*/  ISETP.LE.U32.AND P1, PT, R226, UR15, PT ;  /* 0x0000000fe2007c0c */ /* 0x000fe2000bf23070 */
[----:B------:R-:W-:Y:S01]  /*1d760*/  STG.E.U16 desc[UR24][R186.64+0xa0], R53 ;  /* 0x0000a035ba007986 */ /* 0x000fe2000c101518 */
[----:B------:R-:W-:Y:S02]  /*1d770*/  @!P0 PRMT R58, R153, 0x5410, RZ ;  /* 0x00005410993a8816 */ /* 0x000fe400000000ff */
[----:B------:R-:W-:Y:S01]  /*1d780*/  ISETP.LE.U32.AND P0, PT, R227, UR15, PT ;  /* 0x0000000fe3007c0c */ /* 0x000fe2000bf03070 */
[----:B------:R-:W3:Y:S01]  /*1d790*/  LDL.LU R153, [R1+0x408] ;  /* 0x0004080001997983 */ /* 0x000ee20000300800 */
[----:B------:R-:W-:Y:S03]  /*1d7a0*/  PRMT R72, R110, 0x5410, R109 ;  /* 0x000054106e487816 */ /* 0x000fe6000000006d */
[----:B------:R-:W3:Y:S01]  /*1d7b0*/  LDL.LU R131, [R1+0x404] ;  /* 0x0004040001837983 */ /* 0x000ee20000300800 */
[--C-:B-1----:R-:W-:Y:S03]  /*1d7c0*/  HSET2.LE.AND R59, R148, R145.reuse, PT ;  /* 0x00000091943b7233 */ /* 0x102fe60003803000 */
[----:B------:R-:W-:Y:S01]  /*1d7d0*/  @!P1 PRMT R51, R114, 0x5410, RZ ;  /* 0x0000541072339816 */ /* 0x000fe200000000ff */
[----:B------:R1:W-:Y:S01]  /*1d7e0*/  STG.E.U16 desc[UR24][R184.64+0xa0], R56 ;  /* 0x0000a038b8007986 */ /* 0x0003e2000c101518 */
[----:B------:R-:W-:Y:S02]  /*1d7f0*/  ISETP.LE.U32.AND P1, PT, R223, UR15, PT ;  /* 0x0000000fdf007c0c */ /* 0x000fe4000bf23070 */
[----:B------:R-:W-:Y:S01]  /*1d800*/  @!P0 PRMT R52, R115, 0x5410, RZ ;  /* 0x0000541073348816 */ /* 0x000fe200000000ff */
[----:B------:R-:W-:Y:S01]  /*1d810*/  STG.E.U16 desc[UR24][R184.64+0xa2], R55 ;  /* 0x0000a237b8007986 */ /* 0x000fe2000c101518 */
[----:B------:R-:W-:Y:S03]  /*1d820*/  ISETP.LE.U32.AND P0, PT, R224, UR15, PT ;  /* 0x0000000fe0007c0c */ /* 0x000fe6000bf03070 */
[----:B------:R-:W2:Y:S04]  /*1d830*/  LDL.LU R115, [R1+0x400] ;  /* 0x0004000001737983 */ /* 0x000ea80000300800 */
[----:B------:R-:W3:Y:S02]  /*1d840*/  LDL.LU R114, [R1+0x3fc] ;  /* 0x0003fc0001727983 */ /* 0x000ee40000300800 */
[----:B------:R-:W-:Y:S02]  /*1d850*/  @!P1 PRMT R2, R91, 0x5410, RZ ;  /* 0x000054105b029816 */ /* 0x000fe400000000ff */
[----:B------:R-:W-:Y:S01]  /*1d860*/  ISETP.LE.U32.AND P1, PT, R220, UR15, PT ;  /* 0x0000000fdc007c0c */ /* 0x000fe2000bf23070 */
[----:B------:R1:W-:Y:S01]  /*1d870*/  STG.E.U16 desc[UR24][R180.64+0xb0], R58 ;  /* 0x0000b03ab4007986 */ /* 0x0003e2000c101518 */
[----:B------:R-:W-:Y:S02]  /*1d880*/  @!P0 PRMT R3, R94, 0x5410, RZ ;  /* 0x000054105e038816 */ /* 0x000fe400000000ff */
[----:B------:R-:W-:Y:S01]  /*1d890*/  ISETP.LE.U32.AND P0, PT, R221, UR15, PT ;  /* 0x0000000fdd007c0c */ /* 0x000fe2000bf03070 */
[----:B------:R-:W3:Y:S04]  /*1d8a0*/  LDL.LU R94, [R1+0x3f8] ;  /* 0x0003f800015e7983 */ /* 0x000ee80000300800 */
[----:B------:R-:W3:Y:S01]  /*1d8b0*/  LDL.LU R91, [R1+0x3f4] ;  /* 0x0003f400015b7983 */ /* 0x000ee20000300800 */
[--C-:B-1----:R-:W-:Y:S03]  /*1d8c0*/  HSET2.LE.AND R56, R172, R145.reuse, PT ;  /* 0x00000091ac387233 */ /* 0x102fe60003803000 */
[----:B------:R-:W-:Y:S01]  /*1d8d0*/  @!P1 PRMT R49, R95, 0x5410, RZ ;  /* 0x000054105f319816 */ /* 0x000fe200000000ff */
[----:B------:R1:W-:Y:S01]  /*1d8e0*/  STG.E.U16 desc[UR24][R180.64+0xb2], R57 ;  /* 0x0000b239b4007986 */ /* 0x0003e2000c101518 */
[----:B------:R-:W-:Y:S02]  /*1d8f0*/  ISETP.LE.U32.AND P1, PT, R215, UR15, PT ;  /* 0x0000000fd7007c0c */ /* 0x000fe4000bf23070 */
[----:B------:R-:W-:Y:S01]  /*1d900*/  @!P0 PRMT R50, R111, 0x5410, RZ ;  /* 0x000054106f328816 */ /* 0x000fe200000000ff */
[----:B------:R-:W-:Y:S01]  /*1d910*/  STG.E.U16 desc[UR24][R182.64+0xb0], R52 ;  /* 0x0000b034b6007986 */ /* 0x000fe2000c101518 */
[----:B------:R-:W-:Y:S02]  /*1d920*/  ISETP.LE.U32.AND P0, PT, R222, UR15, PT ;  /* 0x0000000fde007c0c */ /* 0x000fe4000bf03070 */
[----:B------:R-:W-:Y:S01]  /*1d930*/  LOP3.LUT R172, R166, 0xff, RZ, 0xc0, !PT ;  /* 0x000000ffa6ac7812 */ /* 0x000fe200078ec0ff */
[----:B------:R-:W3:Y:S04]  /*1d940*/  LDL.LU R111, [R1+0x3f0] ;  /* 0x0003f000016f7983 */ /* 0x000ee80000300800 */
[----:B------:R-:W3:Y:S02]  /*1d950*/  LDL.LU R95, [R1+0x3ec] ;  /* 0x0003ec00015f7983 */ /* 0x000ee40000300800 */
[----:B------:R-:W-:Y:S02]  /*1d960*/  @!P1 PRMT R68, R27, 0x5410, RZ ;  /* 0x000054101b449816 */ /* 0x000fe400000000ff */
[----:B------:R-:W-:Y:S01]  /*1d970*/  ISETP.LE.U32.AND P1, PT, R217, UR15, PT ;  /* 0x0000000fd9007c0c */ /* 0x000fe2000bf23070 */
[----:B------:R-:W-:Y:S01]  /*1d980*/  LDSM.16.MT88.4 R52, [R201+0x4400] ;  /* 0x00440000c934783b */ /* 0x000fe20000004200 */
[----:B------:R-:W-:Y:S02]  /*1d990*/  @!P0 PRMT R65, R90, 0x5410, RZ ;  /* 0x000054105a418816 */ /* 0x000fe400000000ff */
[----:B------:R-:W-:Y:S01]  /*1d9a0*/  ISETP.LE.U32.AND P0, PT, R214, UR15, PT ;  /* 0x0000000fd6007c0c */ /* 0x000fe2000bf03070 */
[----:B------:R-:W3:Y:S01]  /*1d9b0*/  LDL.LU R90, [R1+0x3e8] ;  /* 0x0003e800015a7983 */ /* 0x000ee20000300800 */
[--C-:B------:R-:W-:Y:S03]  /*1d9c0*/  HSET2.LE.AND R58, R149, R145.reuse, PT ;  /* 0x00000091953a7233 */ /* 0x100fe60003803000 */
[----:B------:R-:W3:Y:S01]  /*1d9d0*/  LDL.LU R27, [R1+0x3e4] ;  /* 0x0003e400011b7983 */ /* 0x000ee20000300800 */
[--C-:B-1----:R-:W-:Y:S03]  /*1d9e0*/  HSET2.LE.AND R57, R188, R145.reuse, PT ;  /* 0x00000091bc397233 */ /* 0x102fe60003803000 */
[----:B------:R-:W-:Y:S01]  /*1d9f0*/  @!P1 PRMT R67, R23, 0x5410, RZ ;  /* 0x0000541017439816 */ /* 0x000fe200000000ff */
[----:B------:R1:W-:Y:S01]  /*1da00*/  STG.E.U16 desc[UR24][R182.64+0xb2], R51 ;  /* 0x0000b233b6007986 */ /* 0x0003e2000c101518 */
[----:B------:R-:W-:Y:S02]  /*1da10*/  ISETP.LE.U32.AND P1, PT, R198, UR15, PT ;  /* 0x0000000fc6007c0c */ /* 0x000fe4000bf23070 */
[----:B------:R-:W-:Y:S01]  /*1da20*/  @!P0 PRMT R64, R26, 0x5410, RZ ;  /* 0x000054101a408816 */ /* 0x000fe200000000ff */
[----:B------:R1:W-:Y:S01]  /*1da30*/  STG.E.U16 desc[UR24][R186.64+0xae], R3 ;  /* 0x0000ae03ba007986 */ /* 0x0003e2000c101518 */
[----:B------:R-:W-:Y:S03]  /*1da40*/  ISETP.LE.U32.AND P0, PT, R216, UR15, PT ;  /* 0x0000000fd8007c0c */ /* 0x000fe6000bf03070 */
[----:B------:R-:W3:Y:S04]  /*1da50*/  LDL.LU R26, [R1+0x3e0] ;  /* 0x0003e000011a7983 */ /* 0x000ee80000300800 */
        /* <DEDUP_REMOVED lines=13> */
[----:B------:R1:W-:Y:S01]  /*1db30*/  STG.E.U16 desc[UR24][R184.64+0xb2], R49 ;  /* 0x0000b231b8007986 */ /* 0x0003e2000c101518 */
[----:B------:R-:W-:Y:S02]  /*1db40*/  ISETP.LE.U32.AND P0, PT, R196, UR15, PT ;  /* 0x0000000fc4007c0c */ /* 0x000fe4000bf03070 */
[----:B------:R-:W-:Y:S01]  /*1db50*/  LOP3.LUT R3, R189, 0xff, RZ, 0xc0, !PT ;  /* 0x000000ffbd037812 */ /* 0x000fe200078ec0ff */
[----:B------:R-:W3:Y:S04]  /*1db60*/  LDL.LU R14, [R1+0x3d0] ;  /* 0x0003d000010e7983 */ /* 0x000ee80000300800 */
[----:B------:R-:W3:Y:S02]  /*1db70*/  LDL.LU R25, [R1+0x3cc] ;  /* 0x0003cc0001197983 */ /* 0x000ee40000300800 */
[----:B------:R-:W-:Y:S02]  /*1db80*/  @!P1 PRMT R108, R21, 0x5410, RZ ;  /* 0x00005410156c9816 */ /* 0x000fe400000000ff */
[----:B------:R-:W-:Y:S01]  /*1db90*/  ISETP.LE.U32.AND P1, PT, R194, UR15, PT ;  /* 0x0000000fc2007c0c */ /* 0x000fe2000bf23070 */
[----:B------:R-:W-:Y:S01]  /*1dba0*/  STG.E.U16 desc[UR24][R180.64+0xc0], R65 ;  /* 0x0000c041b4007986 */ /* 0x000fe2000c101518 */
[----:B------:R-:W-:Y:S02]  /*1dbb0*/  @!P0 PRMT R105, R24, 0x5410, RZ ;  /* 0x0000541018698816 */ /* 0x000fe400000000ff */
[----:B------:R-:W-:Y:S01]  /*1dbc0*/  ISETP.LE.U32.AND P0, PT, R195, UR15, PT ;  /* 0x0000000fc3007c0c */ /* 0x000fe2000bf03070 */
[----:B------:R-:W3:Y:S01]  /*1dbd0*/  LDL.LU R24, [R1+0x3c8] ;  /* 0x0003c80001187983 */ /* 0x000ee20000300800 */
[----:B------:R-:W-:Y:S03]  /*1dbe0*/  SHF.R.U32.HI R2, RZ, 0x8, R125 ;  /* 0x00000008ff027819 */ /* 0x000fe6000001167d */
[----:B------:R-:W3:Y:S01]  /*1dbf0*/  LDL.LU R21, [R1+0x3c4] ;  /* 0x0003c40001157983 */ /* 0x000ee20000300800 */
[--C-:B-1----:R-:W-:Y:S03]  /*1dc00*/  HSET2.LE.AND R50, R218, R145.reuse, PT ;  /* 0x00000091da327233 */ /* 0x102fe60003803000 */
[----:B------:R-:W-:Y:S01]  /*1dc10*/  @!P1 PRMT R109, R13, 0x5410, RZ ;  /* 0x000054100d6d9816 */ /* 0x000fe200000000ff */
[----:B------:R-:W-:Y:S01]  /*1dc20*/  STG.E.U16 desc[UR24][R180.64+0xc2], R68 ;  /* 0x0000c244b4007986 */ /* 0x000fe2000c101518 */
[----:B------:R-:W-:Y:S02]  /*1dc30*/  ISETP.LE.U32.AND P1, PT, R240, UR15, PT ;  /* 0x0000000ff0007c0c */ /* 0x000fe4000bf23070 */
[----:B------:R-:W-:Y:S01]  /*1dc40*/  @!P0 PRMT R110, R20, 0x5410, RZ ;  /* 0x00005410146e8816 */ /* 0x000fe200000000ff */
[----:B------:R-:W-:Y:S01]  /*1dc50*/  STG.E.U16 desc[UR24][R182.64+0xc0], R64 ;  /* 0x0000c040b6007986 */ /* 0x000fe2000c101518 */
[----:B------:R-:W-:Y:S02]  /*1dc60*/  ISETP.LE.U32.AND P0, PT, R252, UR15, PT ;  /* 0x0000000ffc007c0c */ /* 0x000fe4000bf03070 */
[--C-:B------:R-:W-:Y:S01]  /*1dc70*/  HSET2.LE.AND R49, R219, R145.reuse, PT ;  /* 0x00000091db317233 */ /* 0x100fe20003803000 */
[----:B------:R-:W3:Y:S04]  /*1dc80*/  LDL.LU R20, [R1+0x3c0] ;  /* 0x0003c00001147983 */ /* 0x000ee80000300800 */
[----:B------:R-:W3:Y:S02]  /*1dc90*/  LDL.LU R13, [R1+0x3bc] ;  /* 0x0003bc00010d7983 */ /* 0x000ee40000300800 */
[----:B------:R-:W-:Y:S02]  /*1dca0*/  @!P1 PRMT R106, R39, 0x5410, RZ ;  /* 0x00005410276a9816 */ /* 0x000fe400000000ff */
[----:B------:R-:W-:Y:S01]  /*1dcb0*/  ISETP.LE.U32.AND P1, PT, R248, UR15, PT ;  /* 0x0000000ff8007c0c */ /* 0x000fe2000bf23070 */
[----:B------:R-:W-:Y:S01]  /*1dcc0*/  STG.E.U16 desc[UR24][R182.64+0xc2], R67 ;  /* 0x0000c243b6007986 */ /* 0x000fe2000c101518 */
[----:B------:R-:W-:Y:S02]  /*1dcd0*/  @!P0 PRMT R107, R12, 0x5410, RZ ;  /* 0x000054100c6b8816 */ /* 0x000fe400000000ff */
[----:B------:R-:W-:Y:S01]  /*1dce0*/  ISETP.LE.U32.AND P0, PT, R243, UR15, PT ;  /* 0x0000000ff3007c0c */ /* 0x000fe2000bf03070 */
[----:B------:R-:W3:Y:S04]  /*1dcf0*/  LDL.LU R12, [R1+0x3b8] ;  /* 0x0003b800010c7983 */ /* 0x000ee80000300800 */
[----:B------:R-:W3:Y:S04]  /*1dd00*/  LDL.LU R39, [R1+0x3b4] ;  /* 0x0003b40001277983 */ /* 0x000ee80000300800 */
[----:B------:R-:W-:Y:S01]  /*1dd10*/  @!P1 PRMT R99, R35, 0x5410, RZ ;  /* 0x0000541023639816 */ /* 0x000fe200000000ff */
[----:B------:R-:W-:Y:S01]  /*1dd20*/  STG.E.U16 desc[UR24][R186.64+0xbe], R66 ;  /* 0x0000be42ba007986 */ /* 0x000fe2000c101518 */
[----:B------:R-:W-:Y:S02]  /*1dd30*/  ISETP.LE.U32.AND P1, PT, R190, UR15, PT ;  /* 0x0000000fbe007c0c */ /* 0x000fe4000bf23070 */
[----:B------:R-:W-:Y:S01]  /*1dd40*/  @!P0 PRMT R100, R38, 0x5410, RZ ;  /* 0x0000541026648816 */ /* 0x000fe200000000ff */
[----:B------:R-:W-:Y:S01]  /*1dd50*/  STG.E.U16 desc[UR24][R186.64+0xc0], R69 ;  /* 0x0000c045ba007986 */ /* 0x000fe2000c101518 */
[----:B------:R-:W-:Y:S03]  /*1dd60*/  ISETP.LE.U32.AND P0, PT, R192, UR15, PT ;  /* 0x0000000fc0007c0c */ /* 0x000fe6000bf03070 */
        /* <DEDUP_REMOVED lines=11> */
[----:B------:R-:W-:Y:S02]  /*1de20*/  LOP3.LUT P1, RZ, R213, 0x8000000, RZ, 0xc0, !PT ;  /* 0x08000000d5ff7812 */ /* 0x000fe4000782c0ff */
[----:B------:R-:W-:Y:S01]  /*1de30*/  @!P0 PRMT R104, R18, 0x5410, RZ ;  /* 0x0000541012688816 */ /* 0x000fe200000000ff */
[----:B------:R-:W-:Y:S01]  /*1de40*/  STG.E.U16 desc[UR24][R180.64+0xd0], R105 ;  /* 0x0000d069b4007986 */ /* 0x000fe2000c101518 */
[----:B------:R-:W-:Y:S03]  /*1de50*/  ISETP.LE.U32.AND P0, PT, R177, UR15, PT ;  /* 0x0000000fb1007c0c */ /* 0x000fe6000bf03070 */
[----:B------:R-:W3:Y:S04]  /*1de60*/  LDL.LU R18, [R1+0x3a0] ;  /* 0x0003a00001127983 */ /* 0x000ee80000300800 */
[----:B------:R-:W3:Y:S02]  /*1de70*/  LDL.LU R37, [R1+0x39c] ;  /* 0x00039c0001257983 */ /* 0x000ee40000300800 */
[----:B------:R-:W-:Y:S02]  /*1de80*/  @!P1 PRMT R60, R33, 0x5410, RZ ;  /* 0x00005410213c9816 */ /* 0x000fe400000000ff */
[----:B------:R-:W-:Y:S01]  /*1de90*/  LOP3.LUT P1, RZ, R213, 0x4000000, RZ, 0xc0, !PT ;  /* 0x04000000d5ff7812 */ /* 0x000fe2000782c0ff */
[----:B------:R-:W-:Y:S01]  /*1dea0*/  STG.E.U16 desc[UR24][R180.64+0xd2], R108 ;  /* 0x0000d26cb4007986 */ /* 0x000fe2000c101518 */
[----:B------:R-:W-:Y:S02]  /*1deb0*/  @!P0 PRMT R61, R36, 0x5410, RZ ;  /* 0x00005410243d8816 */ /* 0x000fe400000000ff */
[----:B------:R-:W-:Y:S01]  /*1dec0*/  ISETP.LE.U32.AND P0, PT, R173, UR15, PT ;  /* 0x0000000fad007c0c */ /* 0x000fe2000bf03070 */
[----:B------:R-:W3:Y:S04]  /*1ded0*/  LDL.LU R36, [R1+0x398] ;  /* 0x0003980001247983 */ /* 0x000ee80000300800 */
[----:B------:R-:W3:Y:S04]  /*1dee0*/  LDL.LU R33, [R1+0x394] ;  /* 0x0003940001217983 */ /* 0x000ee80000300800 */
[----:B------:R-:W-:Y:S04]  /*1def0*/  STG.E.U16 desc[UR24][R182.64+0xd0], R110 ;  /* 0x0000d06eb6007986 */ /* 0x000fe8000c101518 */
[----:B------:R-:W-:Y:S01]  /*1df00*/  @!P0 PRMT R63, R17, 0x5410, RZ ;  /* 0x00005410113f8816 */ /* 0x000fe200000000ff */
[----:B------:R-:W-:Y:S01]  /*1df10*/  STG.E.U16 desc[UR24][R182.64+0xd2], R109 ;  /* 0x0000d26db6007986 */ /* 0x000fe2000c101518 */
[----:B------:R-:W-:Y:S02]  /*1df20*/  ISETP.LE.U32.AND P0, PT, R171, UR15, PT ;  /* 0x0000000fab007c0c */ /* 0x000fe4000bf03070 */
[--C-:B------:R-:W-:Y:S01]  /*1df30*/  SHF.R.U32.HI R171, RZ, 0x10, R166.reuse ;  /* 0x00000010ffab7819 */ /* 0x100fe200000116a6 */
[----:B------:R-:W3:Y:S01]  /*1df40*/  LDL.LU R17, [R1+0x390] ;  /* 0x0003900001117983 */ /* 0x000ee20000300800 */
[----:B------:R-:W-:Y:S03]  /*1df50*/  SHF.R.U32.HI R166, RZ, 0x18, R166 ;  /* 0x00000018ffa67819 */ /* 0x000fe600000116a6 */
[----:B------:R-:W3:Y:S04]  /*1df60*/  LDL.LU R16, [R1+0x38c] ;  /* 0x00038c0001107983 */ /* 0x000ee80000300800 */
[----:B------:R-:W3:Y:S02]  /*1df70*/  LDL.LU R32, [R1+0x388] ;  /* 0x0003880001207983 */ /* 0x000ee40000300800 */
[----:B------:R-:W-:Y:S02]  /*1df80*/  @!P0 PRMT R96, R202, 0x5410, RZ ;  /* 0x00005410ca608816 */ /* 0x000fe400000000ff */
[----:B------:R-:W-:Y:S01]  /*1df90*/  ISETP.LE.U32.AND P0, PT, R211, UR15, PT ;  /* 0x0000000fd3007c0c */ /* 0x000fe2000bf03070 */
[----:B------:R-:W3:Y:S04]  /*1dfa0*/  LDL.LU R202, [R1+0x384] ;  /* 0x0003840001ca7983 */ /* 0x000ee80000300800 */
[----:B------:R-:W3:Y:S04]  /*1dfb0*/  LDL.LU.64 R250, [R1+0x28] ;  /* 0x0000280001fa7983 */ /* 0x000ee80000300a00 */
[----:B------:R-:W3:Y:S04]  /*1dfc0*/  LDL.LU R125, [R1+0x380] ;  /* 0x00038000017d7983 */ /* 0x000ee80000300800 */
[----:B------:R-:W3:Y:S04]  /*1dfd0*/  LDL.LU R120, [R1+0x37c] ;  /* 0x00037c0001787983 */ /* 0x000ee80000300800 */
        /* <DEDUP_REMOVED lines=14> */
[----:B--2---:R-:W-:Y:S02]  /*1e0c0*/  LOP3.LUT R59, R59, R115, RZ, 0xc0, !PT ;  /* 0x000000733b3b7212 */ /* 0x004fe400078ec0ff */
[----:B----4-:R-:W-:Y:S02]  /*1e0d0*/  LOP3.LUT R115, R152, 0xff, RZ, 0xc0, !PT ;  /* 0x000000ff98737812 */ /* 0x010fe400078ec0ff */
[----:B---3--:R-:W-:Y:S02]  /*1e0e0*/  LOP3.LUT R58, R58, R114, RZ, 0xc0, !PT ;  /* 0x000000723a3a7212 */ /* 0x008fe400078ec0ff */
        /* <DEDUP_REMOVED lines=16> */
[----:B------:R-:W1:Y:S05]  /*1e1f0*/  LDSM.16.MT88.4 R40, [R202+0x4000] ;  /* 0x00400000ca28783b */ /* 0x000e6a0000004200 */
[-C--:B-1----:R-:W-:Y:S06]  /*1e200*/  HMMA.16816.F32.BF16 R20, R28, R40.reuse, R20 ;  /* 0x000000281c14723c */ /* 0x082fec0000041814 */
[C---:B------:R-:W-:Y:S06]  /*1e210*/  HMMA.16816.F32.BF16 R32, R44.reuse, R40, R32 ;  /* 0x000000282c20723c */ /* 0x040fec0000041820 */
[-C--:B------:R-:W-:Y:S01]  /*1e220*/  HMMA.16816.F32.BF16 R36, R44, R42.reuse, R36 ;  /* 0x0000002a2c24723c */ /* 0x080fe20000041824 */
[----:B------:R-:W1:Y:S05]  /*1e230*/  LDSM.16.MT88.4 R44, [R202+0x4400] ;  /* 0x00440000ca2c783b */ /* 0x000e6a0000004200 */
[----:B------:R-:W-:Y:S01]  /*1e240*/  HMMA.16816.F32.BF16 R24, R28, R42, R24 ;  /* 0x0000002a1c18723c */ /* 0x000fe20000041818 */
[----:B------:R-:W2:Y:S05]  /*1e250*/  LDSM.16.MT88.4 R40, [R201+0x4800] ;  /* 0x00480000c928783b */ /* 0x000eaa0000004200 */
[-C--:B------:R-:W-:Y:S05]  /*1e260*/  HMMA.16816.F32.BF16 R4, R48, R52.reuse, R4 ;  /* 0x000000343004723c */ /* 0x080fea0000041804 */
[----:B------:R-:W-:Y:S01]  /*1e270*/  SHF.R.U32.HI R28, RZ, 0x8, R155 ;  /* 0x00000008ff1c7819 */ /* 0x000fe2000001169b */
[C---:B------:R-:W-:Y:S05]  /*1e280*/  HMMA.16816.F32.BF16 R8, R56.reuse, R52, R8 ;  /* 0x000000343808723c */ /* 0x040fea0000041808 */
[----:B------:R-:W-:Y:S01]  /*1e290*/  PRMT R91, R123, 0x5410, R28 ;  /* 0x000054107b5b7816 */ /* 0x000fe2000000001c */
[-C--:B------:R-:W-:Y:S05]  /*1e2a0*/  HMMA.16816.F32.BF16 R16, R56, R54.reuse, R16 ;  /* 0x000000363810723c */ /* 0x080fea0000041810 */
[----:B------:R-:W-:Y:S01]  /*1e2b0*/  PRMT R53, R121, 0x5410, R2 ;  /* 0x0000541079357816 */ /* 0x000fe20000000002 */
[C---:B------:R-:W-:Y:S01]  /*1e2c0*/  HMMA.16816.F32.BF16 R12, R48.reuse, R54, R12 ;  /* 0x00000036300c723c */ /* 0x040fe2000004180c */
[----:B------:R3:W4:Y:S04]  /*1e2d0*/  LDL.LU R121, [R1+0x378] ;  /* 0x0003780001797983 */ /* 0x0007280000300800 */
[----:B------:R-:W-:Y:S02]  /*1e2e0*/  PRMT R52, R0, 0x5410, R124 ;  /* 0x0000541000347816 */ /* 0x000fe4000000007c */
[----:B------:R-:W-:Y:S01]  /*1e2f0*/  LOP3.LUT R2, R157, UR7, R120, 0x96, !PT ;  /* 0x000000079d027c12 */ /* 0x000fe2000f8e9678 */
[----:B------:R-:W2:Y:S03]  /*1e300*/  LDL.LU R124, [R1+0x374] ;  /* 0x00037400017c7983 */ /* 0x000ea60000300800 */
[----:B------:R-:W-:Y:S01]  /*1e310*/  SHF.R.U32.HI R28, RZ, 0x8, R122 ;  /* 0x00000008ff1c7819 */ /* 0x000fe2000001167a */
[----:B------:R-:W3:Y:S01]  /*1e320*/  LDL.LU R123, [R1+0x370] ;  /* 0x00037000017b7983 */ /* 0x000ee20000300800 */
[----:B------:R-:W-:Y:S01]  /*1e330*/  SHF.R.U32.HI R29, RZ, 0x8, R151 ;  /* 0x00000008ff1d7819 */ /* 0x000fe20000011697 */
[-C--:B-1----:R-:W-:Y:S03]  /*1e340*/  HMMA.16816.F32.BF16 R20, R48, R44.reuse, R20 ;  /* 0x0000002c3014723c */ /* 0x082fe60000041814 */
[----:B------:R-:W-:Y:S02]  /*1e350*/  PRMT R148, R118, 0x5410, R28 ;  /* 0x0000541076947816 */ /* 0x000fe4000000001c */
[----:B------:R-:W-:Y:S01]  /*1e360*/  PRMT R151, R176, 0x5410, R29 ;  /* 0x00005410b0977816 */ /* 0x000fe2000000001d */
[C---:B------:R-:W-:Y:S05]  /*1e370*/  HMMA.16816.F32.BF16 R32, R56.reuse, R44, R32 ;  /* 0x0000002c3820723c */ /* 0x040fea0000041820 */
[--C-:B------:R-:W-:Y:S01]  /*1e380*/  SHF.R.U32.HI R29, RZ, 0x10, R169.reuse ;  /* 0x00000010ff1d7819 */ /* 0x100fe200000116a9 */
[-C--:B------:R-:W-:Y:S05]  /*1e390*/  HMMA.16816.F32.BF16 R36, R56, R46.reuse, R36 ;  /* 0x0000002e3824723c */ /* 0x080fea0000041824 */
[----:B------:R-:W-:Y:S01]  /*1e3a0*/  LOP3.LUT R44, R141, 0xff, RZ, 0xc0, !PT ;  /* 0x000000ff8d2c7812 */ /* 0x000fe200078ec0ff */
[----:B------:R-:W-:Y:S01]  /*1e3b0*/  HMMA.16816.F32.BF16 R24, R48, R46, R24 ;  /* 0x0000002e3018723c */ /* 0x000fe20000041818 */
[----:B------:R-:W1:Y:S04]  /*1e3c0*/  LDSM.16.MT88.4 R48, [R202+0x4800] ;  /* 0x00480000ca30783b */ /* 0x000e680000004200 */
[----:B------:R-:W-:Y:S02]  /*1e3d0*/  LOP3.LUT R31, R169, 0xff, RZ, 0xc0, !PT ;  /* 0x000000ffa91f7812 */ /* 0x000fe400078ec0ff */
[--C-:B------:R-:W-:Y:S04]  /*1e3e0*/  HSET2.LE.AND R47, R90, R145.reuse, PT ;  /* 0x000000915a2f7233 */ /* 0x100fe80003803000 */
[----:B------:R-:W-:Y:S02]  /*1e3f0*/  LOP3.LUT R90, R161, UR7, R126, 0x96, !PT ;  /* 0x00000007a15a7c12 */ /* 0x000fe4000f8e967e */
[----:B------:R-:W-:Y:S02]  /*1e400*/  SHF.R.U32.HI R169, RZ, 0x18, R169 ;  /* 0x00000018ffa97819 */ /* 0x000fe400000116a9 */
[----:B------:R-:W-:Y:S02]  /*1e410*/  LOP3.LUT R28, R143, 0xffff, RZ, 0xc0, !PT ;  /* 0x0000ffff8f1c7812 */ /* 0x000fe400078ec0ff */
[----:B------:R-:W-:Y:S02]  /*1e420*/  LOP3.LUT R29, R29, 0xff, RZ, 0xc0, !PT ;  /* 0x000000ff1d1d7812 */ /* 0x000fe400078ec0ff */
[----:B------:R-:W-:Y:S02]  /*1e430*/  SHF.R.U32.HI R30, RZ, 0x8, R3 ;  /* 0x00000008ff1e7819 */ /* 0x000fe40000011603 */
[----:B------:R-:W-:Y:S02]  /*1e440*/  LOP3.LUT R3, R143, 0xff, RZ, 0xc0, !PT ;  /* 0x000000ff8f037812 */ /* 0x000fe400078ec0ff */
[----:B------:R-:W-:Y:S02]  /*1e450*/  SHF.R.U32.HI R28, RZ, 0x8, R28 ;  /* 0x00000008ff1c7819 */ /* 0x000fe4000001161c */
[----:B------:R-:W-:Y:S02]  /*1e460*/  PRMT R169, R29, 0x5410, R169 ;  /* 0x000054101da97816 */ /* 0x000fe400000000a9 */
[--C-:B------:R-:W-:Y:S02]  /*1e470*/  SHF.R.U32.HI R29, RZ, 0x10, R143.reuse ;  /* 0x00000010ff1d7819 */ /* 0x100fe4000001168f */
        /* <DEDUP_REMOVED lines=14> */
[C---:B------:R-:W-:Y:S02]  /*1e560*/  LOP3.LUT R54, R156.reuse, 0xffff, RZ, 0xc0, !PT ;  /* 0x0000ffff9c367812 */ /* 0x040fe400078ec0ff */
[----:B------:R-:W-:Y:S02]  /*1e570*/  LOP3.LUT R55, R156, 0xff, RZ, 0xc0, !PT ;  /* 0x000000ff9c377812 */ /* 0x000fe400078ec0ff */
[----:B------:R-:W-:Y:S02]  /*1e580*/  SHF.R.U32.HI R3, RZ, 0x8, R54 ;  /* 0x00000008ff037819 */ /* 0x000fe40000011636 */
[----:B------:R-:W-:Y:S02]  /*1e590*/  LOP3.LUT R0, R153, UR7, R250, 0x96, !PT ;  /* 0x0000000799007c12 */ /* 0x000fe4000f8e96fa */
[----:B------:R-:W-:Y:S02]  /*1e5a0*/  LOP3.LUT R56, R2, 0xff, RZ, 0xc0, !PT ;  /* 0x000000ff02387812 */ /* 0x000fe400078ec0ff */
[----:B------:R-:W-:Y:S02]  /*1e5b0*/  SHF.R.U32.HI R156, RZ, 0x18, R156 ;  /* 0x00000018ff9c7819 */ /* 0x000fe4000001169c */
[----:B------:R-:W-:Y:S02]  /*1e5c0*/  LOP3.LUT R91, R159, UR7, R246, 0x96, !PT ;  /* 0x000000079f5b7c12 */ /* 0x000fe4000f8e96f6 */
[----:B------:R-:W-:Y:S01]  /*1e5d0*/  SHF.R.U32.HI R143, RZ, 0x18, R164 ;  /* 0x00000018ff8f7819 */ /* 0x000fe200000116a4 */
[----:B----4-:R-:W4:Y:S04]  /*1e5e0*/  LDL.LU.64 R120, [R1+0x368] ;  /* 0x0003680001787983 */ /* 0x010f280000300a00 */
[----:B------:R-:W4:Y:S01]  /*1e5f0*/  LDL.LU R122, [R1+0x360] ;  /* 0x00036000017a7983 */ /* 0x000f220000300800 */
[----:B--2---:R-:W-:Y:S03]  /*1e600*/  LOP3.LUT R46, R46, R124, RZ, 0xc0, !PT ;  /* 0x0000007c2e2e7212 */ /* 0x004fe600078ec0ff */
[----:B------:R-:W2:Y:S01]  /*1e610*/  LDL.LU R119, [R1+0x35c] ;  /* 0x00035c0001777983 */ /* 0x000ea20000300800 */
[----:B------:R-:W-:Y:S02]  /*1e620*/  LOP3.LUT R124, R162, 0xff, RZ, 0xc0, !PT ;  /* 0x000000ffa27c7812 */ /* 0x000fe400078ec0ff */
[----:B---3--:R-:W-:Y:S01]  /*1e630*/  LOP3.LUT R45, R45, R123, RZ, 0xc0, !PT ;  /* 0x0000007b2d2d7212 */ /* 0x008fe200078ec0ff */
[----:B------:R-:W3:Y:S01]  /*1e640*/  LDL.LU R118, [R1+0x358] ;  /* 0x0003580001767983 */ /* 0x000ee20000300800 */
[----:B------:R-:W-:Y:S03]  /*1e650*/  LOP3.LUT R123, R160, 0xff, RZ, 0xc0, !PT ;  /* 0x000000ffa07b7812 */ /* 0x000fe600078ec0ff */
[----:B------:R-:W3:Y:S04]  /*1e660*/  LDL.LU R137, [R1+0x354] ;  /* 0x0003540001897983 */ /* 0x000ee80000300800 */
[----:B------:R-:W3:Y:S04]  /*1e670*/  LDL.LU R141, [R1+0x350] ;  /* 0x00035000018d7983 */ /* 0x000ee80000300800 */
[----:B------:R-:W3:Y:S01]  /*1e680*/  LDL.LU.64 R126, [R1+0x348] ;  /* 0x00034800017e7983 */ /* 0x000ee20000300a00 */
[----:B----4-:R-:W-:Y:S02]  /*1e690*/  LOP3.LUT R30, R30, R120, RZ, 0xc0, !PT ;  /* 0x000000781e1e7212 */ /* 0x010fe400078ec0ff */
[----:B------:R-:W-:Y:S02]  /*1e6a0*/  LOP3.LUT R31, R31, R121, RZ, 0xc0, !PT ;  /* 0x000000791f1f7212 */ /* 0x000fe400078ec0ff */
[----:B------:R-:W-:Y:S02]  /*1e6b0*/  LOP3.LUT R44, R44, R122, RZ, 0xc0, !PT ;  /* 0x0000007a2c2c7212 */ /* 0x000fe400078ec0ff */
[----:B------:R-:W-:Y:S02]  /*1e6c0*/  LOP3.LUT R120, R160, 0xffff, RZ, 0xc0, !PT ;  /* 0x0000ffffa0787812 */ /* 0x000fe400078ec0ff */
[----:B--2---:R-:W-:Y:S02]  /*1e6d0*/  LOP3.LUT R29, R29, R119, RZ, 0xc0, !PT ;  /* 0x000000771d1d7212 */ /* 0x004fe400078ec0ff */
[----:B------:R-:W-:Y:S02]  /*1e6e0*/  LOP3.LUT R119, R158, 0xff, RZ, 0xc0, !PT ;  /* 0x000000ff9e777812 */ /* 0x000fe400078ec0ff */
[----:B---3--:R-:W-:Y:S02]  /*1e6f0*/  LOP3.LUT R28, R28, R118, RZ, 0xc0, !PT ;  /* 0x000000761c1c7212 */ /* 0x008fe400078ec0ff */
[----:B------:R-:W-:Y:S02]  /*1e700*/  LOP3.LUT R118, R158, 0xffff, RZ, 0xc0, !PT ;  /* 0x0000ffff9e767812 */ /* 0x000fe400078ec0ff */
[----:B------:R-:W-:Y:S01]  /*1e710*/  SHF.R.U32.HI R121, RZ, 0x10, R160 ;  /* 0x00000010ff797819 */ /* 0x000fe200000116a0 */
[----:B------:R-:W-:Y:S01]  /*1e720*/  MUFU.EX2 R137, R137 ;  /* 0x0000008900897308 */ /* 0x000fe20000000800 */
[----:B------:R-:W-:Y:S01]  /*1e730*/  SHF.R.U32.HI R122, RZ, 0x10, R158 ;  /* 0x00000010ff7a7819 */ /* 0x000fe2000001169e */
[-C--:B------:R-:W-:Y:S05]  /*1e740*/  HMMA.16816.F32.BF16 R4, R28, R40.reuse, R4 ;  /* 0x000000281c04723c */ /* 0x080fea0000041804 */
[----:B------:R-:W-:Y:S01]  /*1e750*/  SHF.R.U32.HI R160, RZ, 0x18, R160 ;  /* 0x00000018ffa07819 */ /* 0x000fe200000116a0 */
[C---:B------:R-:W-:Y:S05]  /*1e760*/  HMMA.16816.F32.BF16 R8, R44.reuse, R40, R8 ;  /* 0x000000282c08723c */ /* 0x040fea0000041808 */
[----:B------:R-:W-:Y:S01]  /*1e770*/  SHF.R.U32.HI R158, RZ, 0x18, R158 ;  /* 0x00000018ff9e7819 */ /* 0x000fe2000001169e */
[-C--:B------:R-:W-:Y:S05]  /*1e780*/  HMMA.16816.F32.BF16 R16, R44, R42.reuse, R16 ;  /* 0x0000002a2c10723c */ /* 0x080fea0000041810 */
[----:B------:R-:W-:Y:S01]  /*1e790*/  SHF.R.U32.HI R41, RZ, 0x8, R94 ;  /* 0x00000008ff297819 */ /* 0x000fe2000001165e */
[C---:B------:R-:W-:Y:S05]  /*1e7a0*/  HMMA.16816.F32.BF16 R12, R28.reuse, R42, R12 ;  /* 0x0000002a1c0c723c */ /* 0x040fea000004180c */
[----:B------:R-:W-:Y:S01]  /*1e7b0*/  LOP3.LUT R40, R95, 0xff, RZ, 0xc0, !PT ;  /* 0x000000ff5f287812 */ /* 0x000fe200078ec0ff */
[-C--:B-1----:R-:W-:Y:S05]  /*1e7c0*/  HMMA.16816.F32.BF16 R20, R28, R48.reuse, R20 ;  /* 0x000000301c14723c */ /* 0x082fea0000041814 */
[----:B------:R-:W-:Y:S01]  /*1e7d0*/  PRMT R94, R55, 0x5410, R3 ;  /* 0x00005410375e7816 */ /* 0x000fe20000000003 */
[C---:B------:R-:W-:Y:S01]  /*1e7e0*/  HMMA.16816.F32.BF16 R32, R44.reuse, R48, R32 ;  /* 0x000000302c20723c */ /* 0x040fe20000041820 */
[----:B------:R-:W1:Y:S04]  /*1e7f0*/  LDSM.16.MT88.4 R52, [R201+0x4c00] ;  /* 0x004c0000c934783b */ /* 0x000e680000004200 */
        /* <DEDUP_REMOVED lines=10> */
[----:B------:R-:W-:Y:S02]  /*1e8a0*/  SHF.R.U32.HI R0, RZ, 0x8, R0 ;  /* 0x00000008ff007819 */ /* 0x000fe40000011600 */
[----:B------:R-:W-:Y:S02]  /*1e8b0*/  PRMT R42, R42, 0x5410, R3 ;  /* 0x000054102a2a7816 */ /* 0x000fe40000000003 */
[----:B------:R-:W-:Y:S02]  /*1e8c0*/  SHF.R.U32.HI R3, RZ, 0x10, R2 ;  /* 0x00000010ff037819 */ /* 0x000fe40000011602 */
[----:B------:R-:W-:Y:S02]  /*1e8d0*/  PRMT R56, R56, 0x5410, R0 ;  /* 0x0000541038387816 */ /* 0x000fe40000000000 */
[----:B------:R-:W-:Y:S02]  /*1e8e0*/  SHF.R.U32.HI R2, RZ, 0x18, R2 ;  /* 0x00000018ff027819 */ /* 0x000fe40000011602 */
[----:B------:R-:W-:Y:S02]  /*1e8f0*/  LOP3.LUT R0, R3, 0xff, RZ, 0xc0, !PT ;  /* 0x000000ff03007812 */ /* 0x000fe400078ec0ff */
[--C-:B------:R-:W-:Y:S02]  /*1e900*/  HSET2.LE.AND R3, R94, R145.reuse, PT ;  /* 0x000000915e037233 */ /* 0x100fe40003803000 */
[----:B------:R-:W-:Y:S02]  /*1e910*/  PRMT R2, R0, 0x5410, R2 ;  /* 0x0000541000027816 */ /* 0x000fe40000000002 */
[--C-:B------:R-:W-:Y:S02]  /*1e920*/  HSET2.LE.AND R0, R56, R145.reuse, PT ;  /* 0x0000009138007233 */ /* 0x100fe40003803000 */
[----:B------:R-:W-:Y:S02]  /*1e930*/  LOP3.LUT R94, R165, UR7, R134, 0x96, !PT ;  /* 0x00000007a55e7c12 */ /* 0x000fe4000f8e9686 */
[----:B------:R-:W-:Y:S01]  /*1e940*/  PRMT R58, R115, 0x5410, R41 ;  /* 0x00005410733a7816 */ /* 0x000fe20000000029 */
[----:B------:R-:W3:Y:S01]  /*1e950*/  LDL.LU.64 R134, [R1+0x340] ;  /* 0x0003400001867983 */ /* 0x000ee20000300a00 */
[----:B------:R-:W-:Y:S02]  /*1e960*/  LOP3.LUT R28, R0, R131, RZ, 0xc0, !PT ;  /* 0x00000083001c7212 */ /* 0x000fe400078ec0ff */
[----:B------:R-:W-:Y:S02]  /*1e970*/  SHF.R.U32.HI R0, RZ, 0x8, R175 ;  /* 0x00000008ff007819 */ /* 0x000fe400000116af */
[----:B------:R-:W-:Y:S01]  /*1e980*/  LOP3.LUT R41, R114, 0xff, RZ, 0xc0, !PT ;  /* 0x000000ff72297812 */ /* 0x000fe200078ec0ff */
[----:B------:R-:W4:Y:S01]  /*1e990*/  LDL.LU R175, [R1+0x33c] ;  /* 0x00033c0001af7983 */ /* 0x000f220000300800 */
[----:B------:R-:W-:Y:S02]  /*1e9a0*/  PRMT R125, R133, 0x5410, R0 ;  /* 0x00005410857d7816 */ /* 0x000fe40000000000 */
[----:B------:R-:W-:Y:S01]  /*1e9b0*/  LOP3.LUT R40, R40, 0xff, RZ, 0xc0, !PT ;  /* 0x000000ff28287812 */ /* 0x000fe200078ec0ff */
[----:B------:R-:W4:Y:S01]  /*1e9c0*/  LDL.LU R133, [R1+0x338] ;  /* 0x0003380001857983 */ /* 0x000f220000300800 */
[----:B------:R-:W-:Y:S02]  /*1e9d0*/  PRMT R59, R41, 0x5410, R156 ;  /* 0x00005410293b7816 */ /* 0x000fe4000000009c */
[----:B------:R-:W-:Y:S02]  /*1e9e0*/  PRMT R41, R40, 0x5410, R43 ;  /* 0x0000541028297816 */ /* 0x000fe4000000002b */
[--C-:B------:R-:W-:Y:S02]  /*1e9f0*/  HSET2.LE.AND R40, R42, R145.reuse, PT ;  /* 0x000000912a287233 */ /* 0x100fe40003803000 */
        /* <DEDUP_REMOVED lines=10> */
[----:B------:R-:W2:Y:S01]  /*1eaa0*/  LDSM.16.MT88.4 R56, [R201+0x5000] ;  /* 0x00500000c938783b */ /* 0x000ea20000004200 */
[----:B------:R-:W-:Y:S01]  /*1eab0*/  LOP3.LUT R29, R2, R136, RZ, 0xc0, !PT ;  /* 0x00000088021d7212 */ /* 0x000fe200078ec0ff */
[-C--:B-1----:R-:W-:Y:S05]  /*1eac0*/  HMMA.16816.F32.BF16 R4, R40, R52.reuse, R4 ;  /* 0x000000342804723c */ /* 0x082fea0000041804 */
[----:B------:R-:W-:Y:S02]  /*1ead0*/  LOP3.LUT R31, R48, R113, RZ, 0xc0, !PT ;  /* 0x00000071301f7212 */ /* 0x000fe400078ec0ff */
[C---:B------:R-:W-:Y:S04]  /*1eae0*/  LOP3.LUT R3, R170.reuse, 0xffff, RZ, 0xc0, !PT ;  /* 0x0000ffffaa037812 */ /* 0x040fe800078ec0ff */
[----:B------:R-:W-:Y:S01]  /*1eaf0*/  LOP3.LUT R2, R170, 0xff, RZ, 0xc0, !PT ;  /* 0x000000ffaa027812 */ /* 0x000fe200078ec0ff */
[C---:B------:R-:W-:Y:S04]  /*1eb00*/  HMMA.16816.F32.BF16 R8, R28.reuse, R52, R8 ;  /* 0x000000341c08723c */ /* 0x040fe80000041808 */
[----:B------:R-:W-:Y:S02]  /*1eb10*/  SHF.R.U32.HI R3, RZ, 0x8, R3 ;  /* 0x00000008ff037819 */ /* 0x000fe40000011603 */
[--C-:B------:R-:W-:Y:S01]  /*1eb20*/  SHF.R.U32.HI R0, RZ, 0x10, R170.reuse ;  /* 0x00000010ff007819 */ /* 0x100fe200000116aa */
[-C--:B------:R-:W-:Y:S04]  /*1eb30*/  HMMA.16816.F32.BF16 R16, R28, R54.reuse, R16 ;  /* 0x000000361c10723c */ /* 0x080fe80000041810 */
[----:B------:R-:W-:Y:S02]  /*1eb40*/  PRMT R52, R2, 0x5410, R3 ;  /* 0x0000541002347816 */ /* 0x000fe40000000003 */
[----:B------:R-:W-:Y:S01]  /*1eb50*/  SHF.R.U32.HI R48, RZ, 0x18, R170 ;  /* 0x00000018ff307819 */ /* 0x000fe200000116aa */
[C---:B------:R-:W-:Y:S04]  /*1eb60*/  HMMA.16816.F32.BF16 R12, R40.reuse, R54, R12 ;  /* 0x00000036280c723c */ /* 0x040fe8000004180c */
[----:B------:R-:W-:Y:S02]  /*1eb70*/  LOP3.LUT R0, R0, 0xff, RZ, 0xc0, !PT ;  /* 0x000000ff00007812 */ /* 0x000fe400078ec0ff */
[----:B------:R-:W-:Y:S01]  /*1eb80*/  LOP3.LUT R2, R146, 0xffff, RZ, 0xc0, !PT ;  /* 0x0000ffff92027812 */ /* 0x000fe200078ec0ff */
[-C--:B--2---:R-:W-:Y:S04]  /*1eb90*/  HMMA.16816.F32.BF16 R20, R40, R44.reuse, R20 ;  /* 0x0000002c2814723c */ /* 0x084fe80000041814 */
[----:B------:R-:W-:Y:S02]  /*1eba0*/  SHF.R.U32.HI R3, RZ, 0x10, R146 ;  /* 0x00000010ff037819 */ /* 0x000fe40000011692 */
[----:B------:R-:W-:Y:S01]  /*1ebb0*/  PRMT R0, R0, 0x5410, R48 ;  /* 0x0000541000007816 */ /* 0x000fe20000000030 */
[C---:B------:R-:W-:Y:S04]  /*1ebc0*/  HMMA.16816.F32.BF16 R32, R28.reuse, R44, R32 ;  /* 0x0000002c1c20723c */ /* 0x040fe80000041820 */
[--C-:B------:R-:W-:Y:S02]  /*1ebd0*/  HSET2.LE.AND R48, R52, R145.reuse, PT ;  /* 0x0000009134307233 */ /* 0x100fe40003803000 */
[----:B------:R-:W-:Y:S01]  /*1ebe0*/  LOP3.LUT R51, R146, 0xff, RZ, 0xc0, !PT ;  /* 0x000000ff92337812 */ /* 0x000fe200078ec0ff */
[----:B------:R-:W1:Y:S01]  /*1ebf0*/  LDSM.16.MT88.4 R52, [R202+0x5000] ;  /* 0x00500000ca34783b */ /* 0x000e620000004200 */
[----:B------:R-:W-:Y:S01]  /*1ec00*/  SHF.R.U32.HI R50, RZ, 0x18, R146 ;  /* 0x00000018ff327819 */ /* 0x000fe20000011692 */
[-C--:B------:R-:W-:Y:S03]  /*1ec10*/  HMMA.16816.F32.BF16 R36, R28, R46.reuse, R36 ;  /* 0x0000002e1c24723c */ /* 0x080fe60000041824 */
[----:B------:R-:W-:Y:S02]  /*1ec20*/  SHF.R.U32.HI R49, RZ, 0x8, R2 ;  /* 0x00000008ff317819 */ /* 0x000fe40000011602 */
[----:B------:R-:W-:Y:S01]  /*1ec30*/  LOP3.LUT R3, R3, 0xff, RZ, 0xc0, !PT ;  /* 0x000000ff03037812 */ /* 0x000fe200078ec0ff */
[----:B------:R-:W-:Y:S01]  /*1ec40*/  HMMA.16816.F32.BF16 R24, R40, R46, R24 ;  /* 0x0000002e2818723c */ /* 0x000fe20000041818 */
[----:B------:R-:W2:Y:S04]  /*1ec50*/  LDSM.16.MT88.4 R44, [R201+0x5400] ;  /* 0x00540000c92c783b */ /* 0x000ea80000004200 */
[----:B------:R-:W-:Y:S02]  /*1ec60*/  PRMT R95, R51, 0x5410, R49 ;  /* 0x00005410335f7816 */ /* 0x000fe40000000031 */
[----:B------:R-:W-:Y:S04]  /*1ec70*/  PRMT R3, R3, 0x5410, R50 ;  /* 0x0000541003037816 */ /* 0x000fe80000000032 */
        /* <DEDUP_REMOVED lines=10> */
[-C--:B------:R-:W-:Y:S05]  /*1ed20*/  HMMA.16816.F32.BF16 R4, R48, R56.reuse, R4 ;  /* 0x000000383004723c */ /* 0x080fea0000041804 */
[--C-:B------:R-:W-:Y:S02]  /*1ed30*/  HSET2.LE.AND R31, R150, R145.reuse, PT ;  /* 0x00000091961f7233 */ /* 0x100fe40003803000 */
[----:B------:R-:W-:Y:S04]  /*1ed40*/  LOP3.LUT R28, R28, R88, RZ, 0xc0, !PT ;  /* 0x000000581c1c7212 */ /* 0x000fe800078ec0ff */
[----:B------:R-:W-:Y:S02]  /*1ed50*/  LOP3.LUT R29, R29, R87, RZ, 0xc0, !PT ;  /* 0x000000571d1d7212 */ /* 0x000fe400078ec0ff */
[----:B------:R-:W-:Y:S02]  /*1ed60*/  LOP3.LUT R30, R30, R84, RZ, 0xc0, !PT ;  /* 0x000000541e1e7212 */ /* 0x000fe400078ec0ff */
[----:B------:R-:W-:Y:S02]  /*1ed70*/  LOP3.LUT R31, R31, R83, RZ, 0xc0, !PT ;  /* 0x000000531f1f7212 */ /* 0x000fe400078ec0ff */
[----:B------:R-:W-:Y:S02]  /*1ed80*/  SHF.R.U32.HI R2, RZ, 0x8, R118 ;  /* 0x00000008ff027819 */ /* 0x000fe40000011676 */
[----:B------:R-:W-:Y:S02]  /*1ed90*/  LOP3.LUT R0, R91, 0xffff, RZ, 0xc0, !PT ;  /* 0x0000ffff5b007812 */ /* 0x000fe400078ec0ff */
[----:B------:R-:W-:Y:S01]  /*1eda0*/  SHF.R.U32.HI R3, RZ, 0x8, R120 ;  /* 0x00000008ff037819 */ /* 0x000fe20000011678 */
[C---:B------:R-:W-:Y:S04]  /*1edb0*/  HMMA.16816.F32.BF16 R8, R28.reuse, R56, R8 ;  /* 0x000000381c08723c */ /* 0x040fe80000041808 */
[----:B------:R-:W-:Y:S02]  /*1edc0*/  PRMT R112, R119, 0x5410, R2 ;  /* 0x0000541077707816 */ /* 0x000fe40000000002 */
[----:B------:R-:W-:Y:S01]  /*1edd0*/  LOP3.LUT R2, R121, 0xff, RZ, 0xc0, !PT ;  /* 0x000000ff79027812 */ /* 0x000fe200078ec0ff */
[-C--:B------:R-:W-:Y:S04]  /*1ede0*/  HMMA.16816.F32.BF16 R16, R28, R58.reuse, R16 ;  /* 0x0000003a1c10723c */ /* 0x080fe80000041810 */
[----:B------:R-:W-:Y:S02]  /*1edf0*/  LOP3.LUT R41, R91, 0xff, RZ, 0xc0, !PT ;  /* 0x000000ff5b297812 */ /* 0x000fe400078ec0ff */
[----:B------:R-:W-:Y:S01]  /*1ee00*/  SHF.R.U32.HI R0, RZ, 0x8, R0 ;  /* 0x00000008ff007819 */ /* 0x000fe20000011600 */
[C---:B------:R-:W-:Y:S04]  /*1ee10*/  HMMA.16816.F32.BF16 R12, R48.reuse, R58, R12 ;  /* 0x0000003a300c723c */ /* 0x040fe8000004180c */
[----:B------:R-:W-:Y:S02]  /*1ee20*/  PRMT R83, R123, 0x5410, R3 ;  /* 0x000054107b537816 */ /* 0x000fe40000000003 */
[--C-:B------:R-:W-:Y:S01]  /*1ee30*/  SHF.R.U32.HI R3, RZ, 0x10, R91.reuse ;  /* 0x00000010ff037819 */ /* 0x100fe2000001165b */
[-C--:B-1----:R-:W-:Y:S04]  /*1ee40*/  HMMA.16816.F32.BF16 R20, R48, R52.reuse, R20 ;  /* 0x000000343014723c */ /* 0x082fe80000041814 */
[----:B------:R-:W-:Y:S02]  /*1ee50*/  LOP3.LUT R40, R122, 0xff, RZ, 0xc0, !PT ;  /* 0x000000ff7a287812 */ /* 0x000fe400078ec0ff */
[----:B------:R-:W-:Y:S01]  /*1ee60*/  PRMT R56, R2, 0x5410, R160 ;  /* 0x0000541002387816 */ /* 0x000fe200000000a0 */
[C---:B------:R-:W-:Y:S04]  /*1ee70*/  HMMA.16816.F32.BF16 R32, R28.reuse, R52, R32 ;  /* 0x000000341c20723c */ /* 0x040fe80000041820 */
[----:B------:R-:W-:Y:S02]  /*1ee80*/  PRMT R42, R41, 0x5410, R0 ;  /* 0x00005410292a7816 */ /* 0x000fe40000000000 */
[----:B------:R-:W-:Y:S01]  /*1ee90*/  LOP3.LUT R0, R90, 0xffff, RZ, 0xc0, !PT ;  /* 0x0000ffff5a007812 */ /* 0x000fe200078ec0ff */
[-C--:B------:R-:W-:Y:S04]  /*1eea0*/  HMMA.16816.F32.BF16 R36, R28, R54.reuse, R36 ;  /* 0x000000361c24723c */ /* 0x080fe80000041824 */
[----:B------:R-:W-:Y:S02]  /*1eeb0*/  SHF.R.U32.HI R91, RZ, 0x18, R91 ;  /* 0x00000018ff5b7819 */ /* 0x000fe4000001165b */
[----:B------:R-:W-:Y:S01]  /*1eec0*/  LOP3.LUT R41, R3, 0xff, RZ, 0xc0, !PT ;  /* 0x000000ff03297812 */ /* 0x000fe200078ec0ff */
[----:B------:R-:W-:Y:S04]  /*1eed0*/  HMMA.16816.F32.BF16 R24, R48, R54, R24 ;  /* 0x000000363018723c */ /* 0x000fe80000041818 */
[----:B------:R-:W-:Y:S02]  /*1eee0*/  PRMT R43, R40, 0x5410, R158 ;  /* 0x00005410282b7816 */ /* 0x000fe4000000009e */
[----:B------:R-:W-:Y:S02]  /*1eef0*/  SHF.R.U32.HI R2, RZ, 0x10, R90 ;  /* 0x00000010ff027819 */ /* 0x000fe4000001165a */
[----:B------:R-:W-:Y:S03]  /*1ef00*/  LOP3.LUT R40, R90, 0xff, RZ, 0xc0, !PT ;  /* 0x000000ff5a287812 */ /* 0x000fe600078ec0ff */
[----:B------:R-:W-:Y:S02]  /*1ef10*/  SHF.R.U32.HI R3, RZ, 0x8, R0 ;  /* 0x00000008ff037819 */ /* 0x000fe40000011600 */
[--C-:B------:R-:W-:Y:S02]  /*1ef20*/  HSET2.LE.AND R31, R56, R145.reuse, PT ;  /* 0x00000091381f7233 */ /* 0x100fe40003803000 */
[----:B------:R-:W-:Y:S01]  /*1ef30*/  PRMT R41, R41, 0x5410, R91 ;  /* 0x0000541029297816 */ /* 0x000fe2000000005b */
[----:B------:R-:W1:Y:S01]  /*1ef40*/  LDSM.16.MT88.4 R56, [R202+0x5400] ;  /* 0x00540000ca38783b */ /* 0x000e620000004200 */
[----:B------:R-:W-:Y:S02]  /*1ef50*/  SHF.R.U32.HI R90, RZ, 0x18, R90 ;  /* 0x00000018ff5a7819 */ /* 0x000fe4000001165a */
[----:B------:R-:W-:Y:S02]  /*1ef60*/  LOP3.LUT R0, R2, 0xff, RZ, 0xc0, !PT ;  /* 0x000000ff02007812 */ /* 0x000fe400078ec0ff */
[----:B------:R-:W-:Y:S02]  /*1ef70*/  PRMT R3, R40, 0x5410, R3 ;  /* 0x0000541028037816 */ /* 0x000fe40000000003 */
        /* <DEDUP_REMOVED lines=12> */
[-C--:B--2---:R-:W-:Y:S05]  /*1f040*/  HMMA.16816.F32.BF16 R4, R40, R44.reuse, R4 ;  /* 0x0000002c2804723c */ /* 0x084fea0000041804 */
[----:B------:R-:W-:Y:S02]  /*1f050*/  LOP3.LUT R28, R0, R82, RZ, 0xc0, !PT ;  /* 0x00000052001c7212 */ /* 0x000fe400078ec0ff */
[----:B------:R-:W-:Y:S04]  /*1f060*/  LOP3.LUT R29, R2, R81, RZ, 0xc0, !PT ;  /* 0x00000051021d7212 */ /* 0x000fe800078ec0ff */
[----:B------:R-:W-:Y:S02]  /*1f070*/  LOP3.LUT R30, R30, R74, RZ, 0xc0, !PT ;  /* 0x0000004a1e1e7212 */ /* 0x000fe400078ec0ff */
[----:B------:R-:W-:Y:S02]  /*1f080*/  LOP3.LUT R31, R31, R73, RZ, 0xc0, !PT ;  /* 0x000000491f1f7212 */ /* 0x000fe400078ec0ff */
[----:B------:R-:W-:Y:S02]  /*1f090*/  LOP3.LUT R3, R132, 0xff, RZ, 0xc0, !PT ;  /* 0x000000ff84037812 */ /* 0x000fe400078ec0ff */
        /* <DEDUP_REMOVED lines=9> */
[----:B------:R-:W-:Y:S02]  /*1f130*/  SHF.R.U32.HI R48, RZ, 0x18, R147 ;  /* 0x00000018ff307819 */ /* 0x000fe40000011693 */
[----:B------:R-:W-:Y:S01]  /*1f140*/  SHF.R.U32.HI R0, RZ, 0x8, R0 ;  /* 0x00000008ff007819 */ /* 0x000fe20000011600 */
[C---:B------:R-:W-:Y:S04]  /*1f150*/  HMMA.16816.F32.BF16 R12, R40.reuse, R46, R12 ;  /* 0x0000002e280c723c */ /* 0x040fe8000004180c */
[----:B------:R-:W-:Y:S02]  /*1f160*/  LOP3.LUT R2, R2, 0xff, RZ, 0xc0, !PT ;  /* 0x000000ff02027812 */ /* 0x000fe400078ec0ff */
[----:B------:R-:W-:Y:S01]  /*1f170*/  PRMT R55, R49, 0x5410, R0 ;  /* 0x0000541031377816 */ /* 0x000fe20000000000 */
[-C--:B-1----:R-:W-:Y:S04]  /*1f180*/  HMMA.16816.F32.BF16 R20, R40, R56.reuse, R20 ;  /* 0x000000382814723c */ /* 0x082fe80000041814 */
[--C-:B------:R-:W-:Y:S02]  /*1f190*/  HSET2.LE.AND R47, R73, R145.reuse, PT ;  /* 0x00000091492f7233 */ /* 0x100fe40003803000 */
[----:B------:R-:W-:Y:S01]  /*1f1a0*/  PRMT R53, R2, 0x5410, R48 ;  /* 0x0000541002357816 */ /* 0x000fe20000000030 */
[C---:B------:R-:W-:Y:S04]  /*1f1b0*/  HMMA.16816.F32.BF16 R32, R28.reuse, R56, R32 ;  /* 0x000000381c20723c */ /* 0x040fe80000041820 */
[C---:B------:R-:W-:Y:S02]  /*1f1c0*/  LOP3.LUT R0, R168.reuse, 0xffff, RZ, 0xc0, !PT ;  /* 0x0000ffffa8007812 */ /* 0x040fe400078ec0ff */
[--C-:B------:R-:W-:Y:S01]  /*1f1d0*/  SHF.R.U32.HI R2, RZ, 0x10, R168.reuse ;  /* 0x00000010ff027819 */ /* 0x100fe200000116a8 */
[-C--:B------:R-:W-:Y:S04]  /*1f1e0*/  HMMA.16816.F32.BF16 R36, R28, R58.reuse, R36 ;  /* 0x0000003a1c24723c */ /* 0x080fe80000041824 */
[----:B------:R-:W-:Y:S02]  /*1f1f0*/  LOP3.LUT R48, R168, 0xff, RZ, 0xc0, !PT ;  /* 0x000000ffa8307812 */ /* 0x000fe400078ec0ff */
[----:B------:R-:W-:Y:S01]  /*1f200*/  SHF.R.U32.HI R45, RZ, 0x18, R168 ;  /* 0x00000018ff2d7819 */ /* 0x000fe200000116a8 */
[----:B------:R-:W-:Y:S01]  /*1f210*/  HMMA.16816.F32.BF16 R24, R40, R58, R24 ;  /* 0x0000003a2818723c */ /* 0x000fe20000041818 */
[----:B------:R-:W-:Y:S01]  /*1f220*/  LDSM.16.MT88.4 R40, [R202+0x5800] ;  /* 0x00580000ca28783b */ /* 0x000fe20000004200 */
[----:B------:R-:W-:Y:S02]  /*1f230*/  MUFU.EX2 R58, R141 ;  /* 0x0000008d003a7308 */ /* 0x000fe40000000800 */
[----:B------:R-:W-:Y:S01]  /*1f240*/  SHF.R.U32.HI R44, RZ, 0x8, R0 ;  /* 0x00000008ff2c7819 */ /* 0x000fe20000011600 */
[----:B---3--:R-:W-:Y:S01]  /*1f250*/  IMAD.MOV.U32 R136, RZ, RZ, R134 ;  /* 0x000000ffff887224 */ /* 0x008fe200078e0086 */
[----:B------:R-:W-:Y:S02]  /*1f260*/  LOP3.LUT R2, R2, 0xff, RZ, 0xc0, !PT ;  /* 0x000000ff02027812 */ /* 0x000fe400078ec0ff */
[----:B------:R-:W-:Y:S03]  /*1f270*/  PRMT R54, R48, 0x5410, R44 ;  /* 0x0000541030367816 */ /* 0x000fe6000000002c */
[----:B------:R-:W-:Y:S01]  /*1f280*/  PRMT R52, R2, 0x5410, R45 ;  /* 0x0000541002347816 */ /* 0x000fe2000000002d */
[----:B----4-:R-:W-:Y:S01]  /*1f290*/  MUFU.EX2 R175, R175 ;  /* 0x000000af00af7308 */ /* 0x010fe20000000800 */
[----:B------:R-:W-:Y:S02]  /*1f2a0*/  LOP3.LUT R50, R171, 0xff, RZ, 0xc0, !PT ;  /* 0x000000ffab327812 */ /* 0x000fe400078ec0ff */
[--C-:B------:R-:W-:Y:S02]  /*1f2b0*/  HSET2.LE.AND R44, R55, R145.reuse, PT ;  /* 0x00000091372c7233 */ /* 0x100fe40003803000 */
[--C-:B------:R-:W-:Y:S02]  /*1f2c0*/  HSET2.LE.AND R45, R53, R145.reuse, PT ;  /* 0x00000091352d7233 */ /* 0x100fe40003803000 */
[----:B------:R-:W-:Y:S03]  /*1f2d0*/  PRMT R74, R50, 0x5410, R166 ;  /* 0x00005410324a7816 */ /* 0x000fe600000000a6 */
[----:B------:R1:W3:Y:S01]  /*1f2e0*/  MUFU.EX2 R59, R133 ;  /* 0x00000085003b7308 */ /* 0x0002e20000000800 */
[----:B------:R-:W-:Y:S02]  /*1f2f0*/  LOP3.LUT R44, R44, R76, RZ, 0xc0, !PT ;  /* 0x0000004c2c2c7212 */ /* 0x000fe400078ec0ff */
[----:B------:R-:W-:Y:S02]  /*1f300*/  SHF.R.U32.HI R51, RZ, 0x8, R167 ;  /* 0x00000008ff337819 */ /* 0x000fe400000116a7 */
[----:B------:R-:W-:Y:S02]  /*1f310*/  LOP3.LUT R45, R45, R75, RZ, 0xc0, !PT ;  /* 0x0000004b2d2d7212 */ /* 0x000fe400078ec0ff */
[----:B------:R-:W-:Y:S02]  /*1f320*/  PRMT R77, R172, 0x5410, R51 ;  /* 0x00005410ac4d7816 */ /* 0x000fe40000000033 */
[--C-:B------:R-:W-:Y:S01]  /*1f330*/  HSET2.LE.AND R31, R74, R145.reuse, PT ;  /* 0x000000914a1f7233 */ /* 0x100fe20003803000 */
[----:B------:R-:W4:Y:S01]  /*1f340*/  LDSM.16.MT88.4 R48, [R201+0x5800] ;  /* 0x00580000c930783b */ /* 0x000f220000004200 */
[----:B------:R-:W-:Y:S02]  /*1f350*/  SHF.R.U32.HI R113, RZ, 0x10, R164 ;  /* 0x00000010ff717819 */ /* 0x000fe400000116a4 */
[--C-:B------:R-:W-:Y:S02]  /*1f360*/  HSET2.LE.AND R30, R77, R145.reuse, PT ;  /* 0x000000914d1e7233 */ /* 0x100fe40003803000 */
[----:B------:R-:W-:Y:S02]  /*1f370*/  LOP3.LUT R0, R113, 0xff, RZ, 0xc0, !PT ;  /* 0x000000ff71007812 */ /* 0x000fe400078ec0ff */
[--C-:B------:R-:W-:Y:S01]  /*1f380*/  SHF.R.U32.HI R116, RZ, 0x10, R162.reuse ;  /* 0x00000010ff747819 */ /* 0x100fe200000116a2 */
[----:B-1----:R-:W2:Y:S01]  /*1f390*/  LDL.LU R133, [R1+0x32c] ;  /* 0x00032c0001857983 */ /* 0x002ea20000300800 */
[----:B------:R-:W-:Y:S02]  /*1f3a0*/  LOP3.LUT R114, R164, 0xffff, RZ, 0xc0, !PT ;  /* 0x0000ffffa4727812 */ /* 0x000fe400078ec0ff */
[----:B------:R-:W-:Y:S01]  /*1f3b0*/  LOP3.LUT R115, R162, 0xffff, RZ, 0xc0, !PT ;  /* 0x0000ffffa2737812 */ /* 0x000fe200078ec0ff */
[----:B------:R1:W2:Y:S01]  /*1f3c0*/  LDL.S16 R76, [R1+0xb8] ;  /* 0x0000b800014c7983 */ /* 0x0002a20000100600 */
[----:B------:R-:W-:Y:S02]  /*1f3d0*/  PRMT R143, R0, 0x5410, R143 ;  /* 0x00005410008f7816 */ /* 0x000fe4000000008f */
[----:B------:R-:W-:Y:S01]  /*1f3e0*/  SHF.R.U32.HI R162, RZ, 0x18, R162 ;  /* 0x00000018ffa27819 */ /* 0x000fe200000116a2 */
[----:B------:R1:W2:Y:S01]  /*1f3f0*/  LDL.S16 R75, [R1+0xb4] ;  /* 0x0000b400014b7983 */ /* 0x0002a20000100600 */
[----:B------:R-:W-:Y:S02]  /*1f400*/  LOP3.LUT R164, R164, 0xff, RZ, 0xc0, !PT ;  /* 0x000000ffa4a47812 */ /* 0x000fe400078ec0ff */
[----:B------:R-:W-:Y:S01]  /*1f410*/  LOP3.LUT R2, R116, 0xff, RZ, 0xc0, !PT ;  /* 0x000000ff74027812 */ /* 0x000fe200078ec0ff */
[----:B------:R1:W2:Y:S01]  /*1f420*/  LDL.S16 R74, [R1+0xb0] ;  /* 0x0000b000014a7983 */ /* 0x0002a20000100600 */
[----:B------:R-:W-:Y:S02]  /*1f430*/  SHF.R.U32.HI R0, RZ, 0x8, R114 ;  /* 0x00000008ff007819 */ /* 0x000fe40000011672 */
[----:B------:R-:W-:Y:S01]  /*1f440*/  PRMT R79, R2, 0x5410, R162 ;  /* 0x00005410024f7816 */ /* 0x000fe200000000a2 */
[----:B------:R1:W2:Y:S01]  /*1f450*/  LDL.S16 R80, [R1+0xc0] ;  /* 0x0000c00001507983 */ /* 0x0002a20000100600 */
[----:B------:R-:W-:Y:S02]  /*1f460*/  PRMT R78, R164, 0x5410, R0 ;  /* 0x00005410a44e7816 */ /* 0x000fe40000000000 */
[--C-:B------:R-:W-:Y:S01]  /*1f470*/  HSET2.LE.AND R0, R54, R145.reuse, PT ;  /* 0x0000009136007233 */ /* 0x100fe20003803000 */
[----:B------:R1:W2:Y:S01]  /*1f480*/  LDL.S16 R73, [R1+0xac] ;  /* 0x0000ac0001497983 */ /* 0x0002a20000100600 */
[--C-:B------:R-:W-:Y:S02]  /*1f490*/  HSET2.LE.AND R2, R52, R145.reuse, PT ;  /* 0x0000009134027233 */ /* 0x100fe40003803000 */
[----:B------:R-:W-:Y:S01]  /*1f4a0*/  SHF.R.U32.HI R3, RZ, 0x8, R115 ;  /* 0x00000008ff037819 */ /* 0x000fe20000011673 */
[----:B------:R1:W2:Y:S01]  /*1f4b0*/  LDL.S16 R77, [R1+0xbc] ;  /* 0x0000bc00014d7983 */ /* 0x0002a20000100600 */
[----:B------:R-:W-:Y:S02]  /*1f4c0*/  LOP3.LUT R28, R0, R128, RZ, 0xc0, !PT ;  /* 0x00000080001c7212 */ /* 0x000fe400078ec0ff */
[----:B------:R-:W-:Y:S01]  /*1f4d0*/  LOP3.LUT R29, R2, R117, RZ, 0xc0, !PT ;  /* 0x00000075021d7212 */ /* 0x000fe200078ec0ff */
[----:B------:R-:W1:Y:S01]  /*1f4e0*/  LDSM.16.MT88.4 R164, [R201+0x5c00] ;  /* 0x005c0000c9a4783b */ /* 0x000e620000004200 */
[----:B------:R-:W-:Y:S02]  /*1f4f0*/  PRMT R158, R124, 0x5410, R3 ;  /* 0x000054107c9e7816 */ /* 0x000fe40000000003 */
[--C-:B------:R-:W-:Y:S02]  /*1f500*/  SHF.R.U32.HI R3, RZ, 0x10, R94.reuse ;  /* 0x00000010ff037819 */ /* 0x100fe4000001165e */
[----:B------:R-:W-:Y:S02]  /*1f510*/  LOP3.LUT R2, R111, 0xffff, RZ, 0xc0, !PT ;  /* 0x0000ffff6f027812 */ /* 0x000fe400078ec0ff */
[--C-:B------:R-:W-:Y:S02]  /*1f520*/  SHF.R.U32.HI R52, RZ, 0x10, R111.reuse ;  /* 0x00000010ff347819 */ /* 0x100fe4000001166f */
[----:B------:R-:W-:Y:S02]  /*1f530*/  SHF.R.U32.HI R54, RZ, 0x18, R94 ;  /* 0x00000018ff367819 */ /* 0x000fe4000001165e */
[----:B------:R-:W-:Y:S02]  /*1f540*/  LOP3.LUT R3, R3, 0xff, RZ, 0xc0, !PT ;  /* 0x000000ff03037812 */ /* 0x000fe400078ec0ff */
[----:B------:R-:W-:Y:S02]  /*1f550*/  LOP3.LUT R53, R111, 0xff, RZ, 0xc0, !PT ;  /* 0x000000ff6f357812 */ /* 0x000fe400078ec0ff */
[--C-:B------:R-:W-:Y:S02]  /*1f560*/  HSET2.LE.AND R46, R125, R145.reuse, PT ;  /* 0x000000917d2e7233 */ /* 0x100fe40003803000 */
[----:B------:R-:W-:Y:S02]  /*1f570*/  LOP3.LUT R47, R47, R72, RZ, 0xc0, !PT ;  /* 0x000000482f2f7212 */ /* 0x000fe400078ec0ff */
[----:B------:R-:W-:Y:S02]  /*1f580*/  LOP3.LUT R30, R30, R98, RZ, 0xc0, !PT ;  /* 0x000000621e1e7212 */ /* 0x000fe400078ec0ff */
[----:B------:R-:W-:Y:S02]  /*1f590*/  LOP3.LUT R46, R46, R92, RZ, 0xc0, !PT ;  /* 0x0000005c2e2e7212 */ /* 0x000fe400078ec0ff */
[----:B------:R-:W-:Y:S02]  /*1f5a0*/  LOP3.LUT R31, R31, R93, RZ, 0xc0, !PT ;  /* 0x0000005d1f1f7212 */ /* 0x000fe400078ec0ff */
[----:B------:R-:W-:Y:S02]  /*1f5b0*/  SHF.R.U32.HI R2, RZ, 0x8, R2 ;  /* 0x00000008ff027819 */ /* 0x000fe40000011602 */
[----:B------:R-:W-:Y:S01]  /*1f5c0*/  LOP3.LUT R0, R94, 0xffff, RZ, 0xc0, !PT ;  /* 0x0000ffff5e007812 */ /* 0x000fe200078ec0ff */
[-C--:B----4-:R-:W-:Y:S05]  /*1f5d0*/  HMMA.16816.F32.BF16 R4, R44, R48.reuse, R4 ;  /* 0x000000302c04723c */ /* 0x090fea0000041804 */
[----:B------:R-:W-:Y:S01]  /*1f5e0*/  PRMT R3, R3, 0x5410, R54 ;  /* 0x0000541003037816 */ /* 0x000fe20000000036 */
[C---:B------:R-:W-:Y:S05]  /*1f5f0*/  HMMA.16816.F32.BF16 R8, R28.reuse, R48, R8 ;  /* 0x000000301c08723c */ /* 0x040fea0000041808 */
[----:B------:R-:W-:Y:S01]  /*1f600*/  SHF.R.U32.HI R56, RZ, 0x18, R111 ;  /* 0x00000018ff387819 */ /* 0x000fe2000001166f */
[-C--:B------:R-:W-:Y:S05]  /*1f610*/  HMMA.16816.F32.BF16 R16, R28, R50.reuse, R16 ;  /* 0x000000321c10723c */ /* 0x080fea0000041810 */
[----:B------:R-:W-:Y:S01]  /*1f620*/  LOP3.LUT R52, R52, 0xff, RZ, 0xc0, !PT ;  /* 0x000000ff34347812 */ /* 0x000fe200078ec0ff */
[C---:B------:R-:W-:Y:S05]  /*1f630*/  HMMA.16816.F32.BF16 R12, R44.reuse, R50, R12 ;  /* 0x000000322c0c723c */ /* 0x040fea000004180c */
[----:B------:R-:W-:Y:S01]  /*1f640*/  LOP3.LUT R55, R94, 0xff, RZ, 0xc0, !PT ;  /* 0x000000ff5e377812 */ /* 0x000fe200078ec0ff */
[-C--:B------:R-:W-:Y:S05]  /*1f650*/  HMMA.16816.F32.BF16 R20, R44, R40.reuse, R20 ;  /* 0x000000282c14723c */ /* 0x080fea0000041814 */
[----:B------:R-:W-:Y:S01]  /*1f660*/  PRMT R2, R53, 0x5410, R2 ;  /* 0x0000541035027816 */ /* 0x000fe20000000002 */
[C---:B------:R-:W-:Y:S05]  /*1f670*/  HMMA.16816.F32.BF16 R32, R28.reuse, R40, R32 ;  /* 0x000000281c20723c */ /* 0x040fea0000041820 */
[----:B------:R-:W-:Y:S01]  /*1f680*/  SHF.R.U32.HI R0, RZ, 0x8, R0 ;  /* 0x00000008ff007819 */ /* 0x000fe20000011600 */
[-C--:B------:R-:W-:Y:S05]  /*1f690*/  HMMA.16816.F32.BF16 R36, R28, R42.reuse, R36 ;  /* 0x0000002a1c24723c */ /* 0x080fea0000041824 */
[----:B------:R-:W-:Y:S01]  /*1f6a0*/  PRMT R52, R52, 0x5410, R56 ;  /* 0x0000541034347816 */ /* 0x000fe20000000038 */
[----:B------:R-:W-:Y:S05]  /*1f6b0*/  HMMA.16816.F32.BF16 R24, R44, R42, R24 ;  /* 0x0000002a2c18723c */ /* 0x000fea0000041818 */
[--C-:B------:R-:W-:Y:S02]  /*1f6c0*/  HSET2.LE.AND R141, R3, R145.reuse, PT ;  /* 0x00000091038d7233 */ /* 0x100fe40003803000 */
[----:B------:R-:W-:Y:S04]  /*1f6d0*/  PRMT R0, R55, 0x5410, R0 ;  /* 0x0000541037007816 */ /* 0x000fe80000000000 */
[--C-:B------:R-:W-:Y:S02]  /*1f6e0*/  HSET2.LE.AND R156, R2, R145.reuse, PT ;  /* 0x00000091029c7233 */ /* 0x100fe40003803000 */
[----:B---3--:R-:W-:Y:S02]  /*1f6f0*/  F2FP.BF16.F32.PACK_AB R2, R175, R59 ;  /* 0x0000003baf02723e */ /* 0x008fe400000010ff */
[--C-:B------:R-:W-:Y:S02]  /*1f700*/  HSET2.LE.AND R157, R52, R145.reuse, PT ;  /* 0x00000091349d7233 */ /* 0x100fe40003803000 */
[----:B------:R-:W3:Y:S01]  /*1f710*/  LDSM.16.MT88.4 R52, [R202+0x5c00] ;  /* 0x005c0000ca34783b */ /* 0x000ee20000004200 */
[--C-:B------:R-:W-:Y:S02]  /*1f720*/  HSET2.LE.AND R158, R158, R145.reuse, PT ;  /* 0x000000919e9e7233 */ /* 0x100fe40003803000 */
[--C-:B------:R-:W-:Y:S02]  /*1f730*/  HSET2.LE.AND R56, R79, R145.reuse, PT ;  /* 0x000000914f387233 */ /* 0x100fe40003803000 */
[--C-:B------:R-:W-:Y:S02]  /*1f740*/  HSET2.LE.AND R140, R0, R145.reuse, PT ;  /* 0x00000091008c7233 */ /* 0x100fe40003803000 */
[----:B------:R-:W-:Y:S02]  /*1f750*/  PRMT R0, R2, 0x7632, R0 ;  /* 0x0000763202007816 */ /* 0x000fe40000000000 */
[----:B------:R-:W-:Y:S02]  /*1f760*/  LOP3.LUT R156, R156, R138, RZ, 0xc0, !PT ;  /* 0x0000008a9c9c7212 */ /* 0x000fe400078ec0ff */
[----:B------:R-:W-:Y:S02]  /*1f770*/  LOP3.LUT R157, R157, R129, RZ, 0xc0, !PT ;  /* 0x000000819d9d7212 */ /* 0x000fe400078ec0ff */
[----:B------:R-:W-:Y:S02]  /*1f780*/  LOP3.LUT R158, R158, R139, RZ, 0xc0, !PT ;  /* 0x0000008b9e9e7212 */ /* 0x000fe400078ec0ff */
[--C-:B------:R-:W-:Y:S02]  /*1f790*/  HSET2.LE.AND R143, R143, R145.reuse, PT ;  /* 0x000000918f8f7233 */ /* 0x100fe40003803000 */
[----:B------:R-:W-:Y:S02]  /*1f7a0*/  LOP3.LUT R141, R141, R142, RZ, 0xc0, !PT ;  /* 0x0000008e8d8d7212 */ /* 0x000fe400078ec0ff */
[----:B------:R-:W-:Y:S02]  /*1f7b0*/  HSET2.LE.AND R57, R78, R145, PT ;  /* 0x000000914e397233 */ /* 0x000fe40003803000 */
[----:B------:R-:W-:Y:S02]  /*1f7c0*/  F2FP.BF16.F32.PACK_AB R49, R137, R58 ;  /* 0x0000003a8931723e */ /* 0x000fe400000010ff */
[----:B------:R-:W-:Y:S02]  /*1f7d0*/  PRMT R142, R2, 0x5410, R0 ;  /* 0x00005410028e7816 */ /* 0x000fe40000000000 */
[----:B------:R-:W-:Y:S02]  /*1f7e0*/  LOP3.LUT R143, R143, R49, RZ, 0xc0, !PT ;  /* 0x000000318f8f7212 */ /* 0x000fe400078ec0ff */
[----:B------:R-:W-:Y:S02]  /*1f7f0*/  LOP3.LUT R140, R140, R144, RZ, 0xc0, !PT ;  /* 0x000000908c8c7212 */ /* 0x000fe400078ec0ff */
[----:B------:R-:W-:Y:S01]  /*1f800*/  LOP3.LUT R142, R57, R142, RZ, 0xc0, !PT ;  /* 0x0000008e398e7212 */ /* 0x000fe200078ec0ff */
[----:B--2---:R-:W-:Y:S10]  /*1f810*/  MUFU.EX2 R174, R174 ;  /* 0x000000ae00ae7308 */ /* 0x004ff40000000800 */
[----:B------:R-:W2:Y:S02]  /*1f820*/  MUFU.EX2 R72, R251 ;  /* 0x000000fb00487308 */ /* 0x000ea40000000800 */
[----:B--2---:R-:W-:Y:S04]  /*1f830*/  F2FP.BF16.F32.PACK_AB R48, R174, R72 ;  /* 0x00000048ae30723e */ /* 0x004fe800000010ff */
[C---:B------:R-:W-:Y:S04]  /*1f840*/  PRMT R3, R48.reuse, 0x7632, R3 ;  /* 0x0000763230037816 */ /* 0x040fe80000000003 */
[----:B------:R-:W-:Y:S04]  /*1f850*/  PRMT R159, R48, 0x5410, R3 ;  /* 0x00005410309f7816 */ /* 0x000fe80000000003 */
[----:B------:R-:W-:Y:S07]  /*1f860*/  LOP3.LUT R159, R56, R159, RZ, 0xc0, !PT ;  /* 0x0000009f389f7212 */ /* 0x000fee00078ec0ff */
[-C--:B-1----:R-:W-:Y:S06]  /*1f870*/  HMMA.16816.F32.BF16 R168, R156, R164.reuse, R4 ;  /* 0x000000a49ca8723c */ /* 0x082fec0000041804 */
[C---:B------:R-:W-:Y:S05]  /*1f880*/  HMMA.16816.F32.BF16 R152, R140.reuse, R164, R8 ;  /* 0x000000a48c98723c */ /* 0x040fea0000041808 */
[----:B------:R-:W-:Y:S01]  /*1f890*/  @P2 PRMT R4, R49, 0x7632, R4 ;  /* 0x0000763231042816 */ /* 0x000fe20000000004 */
[-C--:B------:R-:W-:Y:S06]  /*1f8a0*/  HMMA.16816.F32.BF16 R148, R140, R166.reuse, R16 ;  /* 0x000000a68c94723c */ /* 0x080fec0000041810 */
[C---:B------:R-:W-:Y:S06]  /*1f8b0*/  HMMA.16816.F32.BF16 R164, R156.reuse, R166, R12 ;  /* 0x000000a69ca4723c */ /* 0x040fec000004180c */
[-C--:B---3--:R-:W-:Y:S06]  /*1f8c0*/  HMMA.16816.F32.BF16 R160, R156, R52.reuse, R20 ;  /* 0x000000349ca0723c */ /* 0x088fec0000041814 */
[C---:B------:R-:W-:Y:S06]  /*1f8d0*/  HMMA.16816.F32.BF16 R144, R140.reuse, R52, R32 ;  /* 0x000000348c90723c */ /* 0x040fec0000041820 */
[-C--:B------:R-:W-:Y:S05]  /*1f8e0*/  HMMA.16816.F32.BF16 R140, R140, R54.reuse, R36 ;  /* 0x000000368c8c723c */ /* 0x080fea0000041824 */
[----:B------:R-:W-:Y:S01]  /*1f8f0*/  @!P6 HFMA2.BF16_V2 R76, -RZ.H0_H0, RZ.H0_H0, -R48.H0_H0 ;  /* 0x200000ffff4ce231 */ /* 0x000fe20000340930 */
[----:B------:R-:W-:Y:S05]  /*1f900*/  HMMA.16816.F32.BF16 R156, R156, R54, R24 ;  /* 0x000000369c9c723c */ /* 0x000fea0000041818 */
[----:B------:R-:W-:Y:S01]  /*1f910*/  @!P0 HFMA2.BF16_V2 R75, -RZ.H0_H0, RZ.H0_H0, -R3.H0_H0 ;  /* 0x200000ffff4b8231 */ /* 0x000fe20000340903 */
[----:B------:R-:W-:Y:S01]  /*1f920*/  PRMT R10, R76, 0x7610, R10 ;  /* 0x000076104c0a7816 */ /* 0x000fe2000000000a */
[----:B------:R-:W-:Y:S04]  /*1f930*/  @!P5 HFMA2.BF16_V2 R74, -RZ.H0_H0, RZ.H0_H0, -R2.H0_H0 ;  /* 0x200000ffff4ad231 */ /* 0x000fe80000340902 */
[----:B------:R-:W-:Y:S01]  /*1f940*/  PRMT R9, R75, 0x7610, R9 ;  /* 0x000076104b097816 */ /* 0x000fe20000000009 */
[--C-:B------:R-:W-:Y:S01]  /*1f950*/  @!P3 HFMA2.BF16_V2 R80, -RZ.H0_H0, RZ.H0_H0, -R49.reuse.H0_H0 ;  /* 0x200000ffff50b231 */ /* 0x100fe20000340931 */
[----:B------:R-:W-:Y:S01]  /*1f960*/  @!P6 PRMT R48, R10, 0x5410, RZ ;  /* 0x000054100a30e816 */ /* 0x000fe200000000ff */
[----:B------:R-:W-:Y:S01]  /*1f970*/  @!P4 HFMA2.BF16_V2 R73, -RZ.H0_H0, RZ.H0_H0, -R0.H0_H0 ;  /* 0x200000ffff49c231 */ /* 0x000fe20000340900 */
[----:B------:R-:W-:Y:S01]  /*1f980*/  @!P0 PRMT R3, R9, 0x5410, RZ ;  /* 0x0000541009038816 */ /* 0x000fe200000000ff */
[----:B------:R-:W-:Y:S01]  /*1f990*/  @!P2 HFMA2.BF16_V2 R77, -RZ.H0_H0, RZ.H0_H0, -R49.H1_H1 ;  /* 0x200000ffff4da231 */ /* 0x000fe20000360931 */
[----:B------:R-:W-:Y:S01]  /*1f9a0*/  @!P3 STL.S16 [R1+0xc0], R80 ;  /* 0x0000c0500100b387 */ /* 0x000fe20000100600 */
[----:B------:R-:W-:Y:S02]  /*1f9b0*/  PRMT R8, R74, 0x7610, R8 ;  /* 0x000076104a087816 */ /* 0x000fe40000000008 */
[----:B------:R-:W-:Y:S01]  /*1f9c0*/  PRMT R7, R73, 0x7610, R7 ;  /* 0x0000761049077816 */ /* 0x000fe20000000007 */
[----:B------:R-:W-:Y:S01]  /*1f9d0*/  STG.E.U16 desc[UR24][R182.64+0xf0], R48 ;  /* 0x0000f030b6007986 */ /* 0x000fe2000c101518 */
[----:B------:R-:W-:Y:S02]  /*1f9e0*/  @!P5 PRMT R2, R8, 0x5410, RZ ;  /* 0x000054100802d816 */ /* 0x000fe400000000ff */
[----:B------:R-:W-:Y:S01]  /*1f9f0*/  @!P4 PRMT R0, R7, 0x5410, RZ ;  /* 0x000054100700c816 */ /* 0x000fe200000000ff */
[----:B------:R1:W-:Y:S01]  /*1fa00*/  STG.E.U16 desc[UR24][R182.64+0xf2], R3 ;  /* 0x0000f203b6007986 */ /* 0x0003e2000c101518 */
        /* <DEDUP_REMOVED lines=8> */
[----:B------:R3:W5:Y:S04]  /*1fa90*/  LDL.LU R211, [R1+0x324] ;  /* 0x0003240001d37983 */ /* 0x0007680000300800 */
[----:B------:R-:W-:Y:S01]  /*1faa0*/  @!P6 STL.S16 [R1+0xb8], R76 ;  /* 0x0000b84c0100e387 */ /* 0x000fe20000100600 */
[----:B-1----:R-:W-:Y:S03]  /*1fab0*/  FADD.FTZ R3, R205, R206 ;  /* 0x000000cecd037221 */ /* 0x002fe60000010000 */
[----:B------:R-:W-:Y:S01]  /*1fac0*/  @!P0 STL.S16 [R1+0xb4], R75 ;  /* 0x0000b44b01008387 */ /* 0x000fe20000100600 */
[----:B------:R-:W-:Y:S01]  /*1fad0*/  ISETP.LT.AND P0, PT, RZ, UR26, PT ;  /* 0x0000001aff007c0c */ /* 0x000fe2000bf01270 */
[----:B------:R-:W-:Y:S01]  /*1fae0*/  UIADD3 UR26, UR26, -0x1, URZ ;  /* 0xffffffff1a1a7890 */ /* 0x000fe2000fffe03f */
[----:B--2---:R-:W-:Y:S01]  /*1faf0*/  FADD.FTZ R2, R209, R210 ;  /* 0x000000d2d1027221 */ /* 0x004fe20000010000 */
[----:B------:R-:W-:Y:S01]  /*1fb00*/  @!P5 STL.S16 [R1+0xb0], R74 ;  /* 0x0000b04a0100d387 */ /* 0x000fe20000100600 */
[----:B------:R-:W-:Y:S02]  /*1fb10*/  FADD.FTZ R58, R58, R3 ;  /* 0x000000033a3a7221 */ /* 0x000fe40000010000 */
[----:B------:R-:W-:Y:S01]  /*1fb20*/  FADD.FTZ R2, R72, R2 ;  /* 0x0000000248027221 */ /* 0x000fe20000010000 */
[----:B------:R1:W-:Y:S01]  /*1fb30*/  STG.E.U16 desc[UR24][R184.64+0xf2], R4 ;  /* 0x0000f204b8007986 */ /* 0x0003e2000c101518 */
[----:B------:R-:W-:Y:S02]  /*1fb40*/  FADD.FTZ R232, R137, R58 ;  /* 0x0000003a89e87221 */ /* 0x000fe40000010000 */
[----:B------:R-:W-:Y:S01]  /*1fb50*/  FADD.FTZ R2, R174, R2 ;  /* 0x00000002ae027221 */ /* 0x000fe20000010000 */
[----:B------:R-:W-:Y:S01]  /*1fb60*/  @!P4 STL.S16 [R1+0xac], R73 ;  /* 0x0000ac490100c387 */ /* 0x000fe20000100600 */
[----:B----4-:R-:W-:Y:S03]  /*1fb70*/  FADD.FTZ R0, R207, R208 ;  /* 0x000000d0cf007221 */ /* 0x010fe60000010000 */
        /* <DEDUP_REMOVED lines=20> */
.L_x_764:
[----:B------:R-:W2:Y:S04]  /*1fcc0*/  LDL.LU R6, [R1+0x8] ;  /* 0x0000080001067983 */ /* 0x000ea80000300800 */
[----:B------:R-:W4:Y:S01]  /*1fcd0*/  LDL.LU R4, [R1+0xc] ;  /* 0x00000c0001047983 */ /* 0x000f220000300800 */
[----:B------:R-:W1:Y:S01]  /*1fce0*/  S2UR UR6, SR_CgaCtaId ;  /* 0x00000000000679c3 */ /* 0x000e620000008800 */
[----:B------:R-:W-:Y:S01]  /*1fcf0*/  UISETP.NE.AND UP0, UPT, UR16, -0x1, UPT ;  /* 0xffffffff1000788c */ /* 0x000fe2000bf05270 */
[----:B------:R-:W3:Y:S01]  /*1fd00*/  S2R R36, SR_TID.X ;  /* 0x0000000000247919 */ /* 0x000ee20000002100 */
[----:B------:R-:W1:Y:S04]  /*1fd10*/  SHFL.BFLY PT, R0, R229, 0x2, 0x1f ;  /* 0x0c401f00e5007f89 */ /* 0x000e6800000e0000 */
[----:B------:R-:W-:Y:S01]  /*1fd20*/  PLOP3.LUT P2, PT, PT, PT, UP0, 0x80, 0x0 ;  /* 0x000000000000781c */ /* 0x000fe20003f4f008 */
[----:B------:R-:W3:Y:S04]  /*1fd30*/  SHFL.BFLY PT, R5, R232, 0x2, 0x1f ;  /* 0x0c401f00e8057f89 */ /* 0x000ee800000e0000 */
[----:B------:R-:W-:-:S02]  /*1fd40*/  @UP0 ULDC.64 UR4, c[0x0][0x298] ;  /* 0x0000a60000040ab9 */ /* 0x000fc40000000a00 */
[----:B------:R-:W-:-:S03]  /*1fd50*/  @UP0 UIMAD.WIDE.U32 UR8, UR16, UR4, URZ ;  /* 0x00000004100802a5 */ /* 0x000fc6000f8e003f */
[----:B------:R-:W-:Y:S01]  /*1fd60*/  UMOV UR4, 0x400 ;  /* 0x0000040000047882 */ /* 0x000fe20000000000 */
[----:B------:R-:W-:-:S03]  /*1fd70*/  @UP0 UIMAD UR7, UR16, UR5, UR9 ;  /* 0x00000005100702a4 */ /* 0x000fc6000f8e0209 */
[----:B------:R-:W-:Y:S01]  /*1fd80*/  ULDC UR5, c[0x0][0x38c] ;  /* 0x0000e30000057ab9 */ /* 0x000fe20000000800 */
[----:B-1----:R-:W-:Y:S01]  /*1fd90*/  ULEA UR4, UR6, UR4, 0x18 ;  /* 0x0000000406047291 */ /* 0x002fe2000f8ec03f */
[----:B------:R-:W-:Y:S01]  /*1fda0*/  FADD.FTZ R0, R0, R229 ;  /* 0x000000e500007221 */ /* 0x000fe20000010000 */
[----:B---3--:R-:W-:Y:S01]  /*1fdb0*/  FADD.FTZ R5, R5, R232 ;  /* 0x000000e805057221 */ /* 0x008fe20000010000 */
[----:B------:R-:W-:-:S04]  /*1fdc0*/  SHF.R.S32.HI R31, RZ, 0x1f, R36 ;  /* 0x0000001fff1f7819 */ /* 0x000fc80000011424 */
[CC--:B------:R-:W-:Y:S02]  /*1fdd0*/  LEA.HI R28, R31.reuse, R36.reuse, RZ, 0x2 ;  /* 0x000000241f1c7211 */ /* 0x0c0fe400078f10ff */
[----:B------:R-:W-:Y:S02]  /*1fde0*/  LEA.HI R31, R31, R36, RZ, 0x5 ;  /* 0x000000241f1f7211 */ /* 0x000fe400078f28ff */
[----:B------:R-:W-:Y:S01]  /*1fdf0*/  SHF.R.S32.HI R30, RZ, 0x2, R28 ;  /* 0x00000002ff1e7819 */ /* 0x000fe2000001141c */
[----:B--2---:R-:W1:Y:S04]  /*1fe00*/  SHFL.BFLY PT, R3, R6, 0x2, 0x1f ;  /* 0x0c401f0006037f89 */ /* 0x004e6800000e0000 */
[----:B----4-:R-:W2:Y:S01]  /*1fe10*/  SHFL.BFLY PT, R2, R4, 0x2, 0x1f ;  /* 0x0c401f0004027f89 */ /* 0x010ea200000e0000 */
[----:B-1----:R-:W-:-:S03]  /*1fe20*/  FADD.FTZ R3, R3, R6 ;  /* 0x0000000603037221 */ /* 0x002fc60000010000 */
[----:B------:R-:W1:Y:S01]  /*1fe30*/  SHFL.BFLY PT, R6, R5, 0x1, 0x1f ;  /* 0x0c201f0005067f89 */ /* 0x000e6200000e0000 */
[----:B--2---:R-:W-:-:S03]  /*1fe40*/  FADD.FTZ R2, R2, R4 ;  /* 0x0000000402027221 */ /* 0x004fc60000010000 */
[----:B------:R-:W2:Y:S04]  /*1fe50*/  SHFL.BFLY PT, R8, R3, 0x1, 0x1f ;  /* 0x0c201f0003087f89 */ /* 0x000ea800000e0000 */
[----:B------:R-:W3:Y:S04]  /*1fe60*/  SHFL.BFLY PT, R7, R2, 0x1, 0x1f ;  /* 0x0c201f0002077f89 */ /* 0x000ee800000e0000 */
[----:B------:R-:W4:Y:S01]  /*1fe70*/  SHFL.BFLY PT, R4, R0, 0x1, 0x1f ;  /* 0x0c201f0000047f89 */ /* 0x000f2200000e0000 */
[----:B-1----:R-:W-:Y:S01]  /*1fe80*/  FADD.FTZ R27, R5, R6 ;  /* 0x00000006051b7221 */ /* 0x002fe20000010000 */
[----:B------:R-:W-:Y:S01]  /*1fe90*/  SHF.R.S32.HI R6, RZ, 0x5, R31 ;  /* 0x00000005ff067819 */ /* 0x000fe2000001141f */
[----:B------:R-:W-:-:S02]  /*1fea0*/  IMAD.MOV.U32 R5, RZ, RZ, 0x3f800000 ;  /* 0x3f800000ff057424 */ /* 0x000fc400078e00ff */
[----:B--2---:R-:W-:Y:S01]  /*1feb0*/  FADD.FTZ R24, R3, R8 ;  /* 0x0000000803187221 */ /* 0x004fe20000010000 */
[----:B------:R-:W-:Y:S01]  /*1fec0*/  FSETP.NE.FTZ.AND P3, PT, R27, RZ, PT ;  /* 0x000000ff1b00720b */ /* 0x000fe20003f75000 */
[----:B------:R-:W-:Y:S02]  /*1fed0*/  IMAD.MOV.U32 R3, RZ, RZ, 0x3f800000 ;  /* 0x3f800000ff037424 */ /* 0x000fe400078e00ff */
[----:B---3--:R-:W-:Y:S01]  /*1fee0*/  FADD.FTZ R25, R2, R7 ;  /* 0x0000000702197221 */ /* 0x008fe20000010000 */
[----:B------:R-:W-:Y:S02]  /*1fef0*/  SHF.R.S32.HI R2, RZ, 0x1f, R30 ;  /* 0x0000001fff027819 */ /* 0x000fe4000001141e */
[----:B------:R-:W-:Y:S01]  /*1ff00*/  LOP3.LUT R7, R28, 0xfffffffc, RZ, 0xc0, !PT ;  /* 0xfffffffc1c077812 */ /* 0x000fe200078ec0ff */
[----:B----4-:R-:W-:Y:S01]  /*1ff10*/  FADD.FTZ R26, R0, R4 ;  /* 0x00000004001a7221 */ /* 0x010fe20000010000 */
[----:B------:R-:W-:Y:S01]  /*1ff20*/  LEA.HI R2, R2, R30, RZ, 0x3 ;  /* 0x0000001e02027211 */ /* 0x000fe200078f18ff */
[----:B------:R-:W-:Y:S01]  /*1ff30*/  IMAD.MOV.U32 R4, RZ, RZ, 0x3f800000 ;  /* 0x3f800000ff047424 */ /* 0x000fe200078e00ff */
[----:B------:R-:W-:Y:S01]  /*1ff40*/  FSETP.NE.FTZ.AND P6, PT, R24, RZ, PT ;  /* 0x000000ff1800720b */ /* 0x000fe20003fd5000 */
[----:B------:R-:W-:Y:S01]  /*1ff50*/  IMAD.IADD R7, R36, 0x1, -R7 ;  /* 0x0000000124077824 */ /* 0x000fe200078e0a07 */
[----:B------:R-:W-:-:S02]  /*1ff60*/  LOP3.LUT R2, R2, 0xfffffff8, RZ, 0xc0, !PT ;  /* 0xfffffff802027812 */ /* 0x000fc400078ec0ff */
[----:B------:R-:W-:Y:S01]  /*1ff70*/  FSETP.NE.FTZ.AND P5, PT, R25, RZ, PT ;  /* 0x000000ff1900720b */ /* 0x000fe20003fb5000 */
[----:B------:R-:W-:Y:S01]  /*1ff80*/  IMAD R9, R6, 0x100, R7 ;  /* 0x0000010006097824 */ /* 0x000fe200078e0207 */
[----:B------:R-:W-:Y:S01]  /*1ff90*/  FSETP.NE.FTZ.AND P4, PT, R26, RZ, PT ;  /* 0x000000ff1a00720b */ /* 0x000fe20003f95000 */
[----:B------:R-:W-:Y:S02]  /*1ffa0*/  IMAD.IADD R2, R30, 0x1, -R2 ;  /* 0x000000011e027824 */ /* 0x000fe400078e0a02 */
[----:B------:R-:W-:-:S03]  /*1ffb0*/  IMAD.MOV.U32 R6, RZ, RZ, 0x3f800000 ;  /* 0x3f800000ff067424 */ /* 0x000fc600078e00ff */
[----:B------:R-:W-:Y:S01]  /*1ffc0*/  LEA.HI R0, R2, R2, RZ, 0x1 ;  /* 0x0000000202007211 */ /* 0x000fe200078f08ff */
[----:B------:R-:W1:Y:S03]  /*1ffd0*/  @P6 MUFU.RCP R4, R24 ;  /* 0x0000001800046308 */ /* 0x000e660000001000 */
[----:B------:R-:W-:Y:S02]  /*1ffe0*/  LOP3.LUT R8, R0, 0x3fffffe, RZ, 0xc0, !PT ;  /* 0x03fffffe00087812 */ /* 0x000fe400078ec0ff */
[----:B------:R-:W-:-:S03]  /*1fff0*/  SHF.R.S32.HI R0, RZ, 0x1, R0 ;  /* 0x00000001ff007819 */ /* 0x000fc60000011400 */
[----:B------:R-:W-:Y:S01]  /*20000*/  IMAD.IADD R8, R2, 0x1, -R8 ;  /* 0x0000000102087824 */ /* 0x000fe200078e0a08 */
[----:B------:R-:W2:Y:S01]  /*20010*/  @P5 MUFU.RCP R3, R25 ;  /* 0x0000001900035308 */ /* 0x000ea20000001000 */
[C---:B------:R-:W-:Y:S01]  /*20020*/  IMAD.SHL.U32 R2, R0.reuse, 0x40, RZ ;  /* 0x0000004000027824 */ /* 0x040fe200078e00ff */
[C---:B------:R-:W-:Y:S02]  /*20030*/  LOP3.LUT P1, RZ, R0.reuse, 0x2, RZ, 0xc0, !PT ;  /* 0x0000000200ff7812 */ /* 0x040fe4000782c0ff */
[----:B------:R-:W-:Y:S02]  /*20040*/  LOP3.LUT R7, R0, 0x1, RZ, 0xc0, !PT ;  /* 0x0000000100077812 */ /* 0x000fe400078ec0ff */
[----:B------:R-:W-:Y:S01]  /*20050*/  LOP3.LUT R0, R2, 0xc0, RZ, 0xc0, !PT ;  /* 0x000000c002007812 */ /* 0x000fe200078ec0ff */
[----:B------:R-:W-:Y:S01]  /*20060*/  IMAD R2, R8, 0x10, R9 ;  /* 0x0000001008027824 */ /* 0x000fe200078e0209 */
[----:B------:R-:W3:Y:S01]  /*20070*/  @P4 MUFU.RCP R5, R26 ;  /* 0x0000001a00054308 */ /* 0x000ee20000001000 */
[----:B-1----:R-:W-:Y:S01]  /*20080*/  FMUL.FTZ R4, R4, UR5 ;  /* 0x0000000504047c20 */ /* 0x002fe20008410000 */
[----:B------:R-:W-:-:S02]  /*20090*/  LEA.HI R0, R0, R0, RZ, 0x1d ;  /* 0x0000000000007211 */ /* 0x000fc400078fe8ff */
[----:B------:R-:W-:-:S03]  /*200a0*/  ISETP.NE.U32.AND P0, PT, R7, 0x1, PT ;  /* 0x000000010700780c */ /* 0x000fc60003f05070 */
[----:B------:R-:W-:Y:S01]  /*200b0*/  IMAD.U32 R15, R2, 0x2, R0 ;  /* 0x00000002020f7824 */ /* 0x000fe200078e0000 */
[----:B------:R-:W1:Y:S01]  /*200c0*/  @P3 MUFU.RCP R6, R27 ;  /* 0x0000001b00063308 */ /* 0x000e620000001000 */
[----:B--2---:R-:W-:-:S03]  /*200d0*/  FMUL.FTZ R3, R3, UR5 ;  /* 0x0000000503037c20 */ /* 0x004fc60008410000 */
[----:B------:R-:W-:Y:S01]  /*200e0*/  LEA R15, R15, UR4, 0x1 ;  /* 0x000000040f0f7c11 */ /* 0x000fe2000f8e08ff */
[----:B---3--:R-:W-:Y:S01]  /*200f0*/  FMUL.FTZ R2, R5, UR5 ;  /* 0x0000000505027c20 */ /* 0x008fe20008410000 */
        /* <DEDUP_REMOVED lines=9> */
.L_x_768:
[----:B------:R-:W-:Y:S01]  /*20190*/  ULDC.U8 UR4, c[0x0][0x3d8] ;  /* 0x0000f60000047ab9 */ /* 0x000fe20000000000 */
[----:B------:R-:W-:Y:S01]  /*201a0*/  IMAD.MOV.U32 R21, RZ, RZ, 0x10 ;  /* 0x00000010ff157424 */ /* 0x000fe200078e00ff */
[----:B------:R-:W-:Y:S01]  /*201b0*/  ISETP.NE.AND P2, PT, RZ, UR4, PT ;  /* 0x00000004ff007c0c */ /* 0x000fe2000bf45270 */
[----:B------:R-:W-:Y:S01]  /*201c0*/  ULDC.U8 UR6, c[0x0][0x3d9] ;  /* 0x0000f64000067ab9 */ /* 0x000fe20000000000 */
[----:B------:R-:W-:Y:S01]  /*201d0*/  VIADD R20, R15, 0x20 ;  /* 0x000000200f147836 */ /* 0x000fe20000000000 */
        /* <DEDUP_REMOVED lines=16> */
.L_x_769:
[----:B------:R-:W2:Y:S01]  /*202e0*/  LDL R39, [R1] ;  /* 0x0000000001277983 */ /* 0x000ea20000100800 */
        /* <DEDUP_REMOVED lines=37> */
[C---:B------:R-:W-:Y:S01]  /*20540*/  FMUL.FTZ R13, R0.reuse, R147 ;  /* 0x00000093000d7220 */ /* 0x040fe20000410000 */
        /* <DEDUP_REMOVED lines=12> */
[----:B------:R-:W4:Y:S01]  /*20610*/  S2UR UR4, SR_CTAID.X ;  /* 0x00000000000479c3 */ /* 0x000f220000002500 */
        /* <DEDUP_REMOVED lines=12> */
[----:B------:R4:W-:Y:S04]  /*206e0*/  STS [R15+0x1200], R5 ;  /* 0x001200050f007388 */ /* 0x0009e80000000800 */
[----:B------:R1:W-:Y:S01]  /*206f0*/  STS [R2+0x1000], R0 ;  /* 0x0010000002007388 */ /* 0x0003e20000000800 */
[----:B---3--:R-:W3:Y:S03]  /*20700*/  @!P1 LDC R7, c[0x0][0x270] ;  /* 0x00009c00ff079b82 */ /* 0x008ee60000000800 */
[----:B------:R3:W-:Y:S04]  /*20710*/  STS [R2+0x1200], R18 ;  /* 0x0012001202007388 */ /* 0x0007e80000000800 */
[----:B------:R-:W-:Y:S01]  /*20720*/  STS [R20], R17 ;  /* 0x0000001114007388 */ /* 0x000fe20000000800 */
[----:B----4-:R-:W-:Y:S01]  /*20730*/  LOP3.LUT R4, R31, 0xffffffe0, RZ, 0xc0, !PT ;  /* 0xffffffe01f047812 */ /* 0x010fe200078ec0ff */
[----:B------:R-:W4:Y:S02]  /*20740*/  @P5 LDC R8, c[0x0][0x2e8] ;  /* 0x0000ba00ff085b82 */ /* 0x000f240000000800 */
[----:B------:R-:W-:Y:S01]  /*20750*/  STS [R20+0x200], R16 ;  /* 0x0002001014007388 */ /* 0x000fe20000000800 */
[----:B------:R-:W-:-:S02]  /*20760*/  SHF.R.S32.HI R29, RZ, 0x1f, R37 ;  /* 0x0000001fff1d7819 */ /* 0x000fc40000011425 */
[----:B------:R-:W-:Y:S01]  /*20770*/  @P1 MOV R3, 0x1 ;  /* 0x0000000100031802 */ /* 0x000fe20000000f00 */
[----:B------:R-:W4:Y:S01]  /*20780*/  S2R R38, SR_CTAID.Z ;  /* 0x0000000000267919 */ /* 0x000f220000002700 */
[----:B------:R-:W-:Y:S01]  /*20790*/  LEA.HI R29, R29, R37, RZ, 0x2 ;  /* 0x000000251d1d7211 */ /* 0x000fe200078f10ff */
[----:B------:R-:W3:Y:S01]  /*207a0*/  @P6 MUFU.LG2 R6, R24 ;  /* 0x0000001800066308 */ /* 0x000ee20000000c00 */
[----:B------:R-:W-:Y:S01]  /*207b0*/  IADD3 R4, R36, -R4, RZ ;  /* 0x8000000424047210 */ /* 0x000fe20007ffe0ff */
[----:B------:R-:W4:Y:S03]  /*207c0*/  S2R R15, SR_CTAID.Y ;  /* 0x00000000000f7919 */ /* 0x000f260000002600 */
[----:B------:R-:W-:Y:S02]  /*207d0*/  LOP3.LUT P0, RZ, R4, 0x3, RZ, 0xc0, !PT ;  /* 0x0000000304ff7812 */ /* 0x000fe4000780c0ff */
[----:B-1----:R-:W-:Y:S01]  /*207e0*/  IADD3 R0, R21, R20, RZ ;  /* 0x0000001415007210 */ /* 0x002fe20007ffe0ff */
[----:B------:R-:W1:Y:S01]  /*207f0*/  @P5 MUFU.LG2 R5, R25 ;  /* 0x0000001900055308 */ /* 0x000e620000000c00 */
[----:B---3--:R-:W-:Y:S01]  /*20800*/  @!P1 IMAD R3, R12, R7, RZ ;  /* 0x000000070c039224 */ /* 0x008fe200078e02ff */
[----:B------:R-:W3:Y:S02]  /*20810*/  @P1 LDC R2, c[0x0][0x2c0] ;  /* 0x0000b000ff021b82 */ /* 0x000ee40000000800 */
        /* <DEDUP_REMOVED lines=8> */
[----:B-1----:R-:W-:Y:S01]  /*208a0*/  @P5 FMUL.FTZ R5, R5, 0.69314718246459960938 ;  /* 0x3f31721805055820 */ /* 0x002fe20000410000 */
[----:B------:R-:W-:-:S02]  /*208b0*/  MOV R25, 0x7f800000 ;  /* 0x7f80000000197802 */ /* 0x000fc40000000f00 */
[----:B------:R1:W-:Y:S01]  /*208c0*/  STS [R0+0x1000], R9 ;  /* 0x0010000900007388 */ /* 0x0003e20000000800 */
[----:B----45:R-:W-:-:S03]  /*208d0*/  @P5 FFMA.FTZ R25, R134, R8, R5 ;  /* 0x0000000886195223 */ /* 0x030fc60000010005 */
[----:B------:R4:W-:Y:S01]  /*208e0*/  STS [R0+0x1200], R19 ;  /* 0x0012001300007388 */ /* 0x0009e20000000800 */
[----:B------:R-:W-:Y:S01]  /*208f0*/  IMAD R3, R15, R3, RZ ;  /* 0x000000030f037224 */ /* 0x000fe200078e02ff */
[----:B------:R-:W-:Y:S01]  /*20900*/  BAR.SYNC.DEFER_BLOCKING 0x0 ;  /* 0x0000000000007b1d */ /* 0x000fe20000010000 */
[----:B------:R-:W-:-:S03]  /*20910*/  @!P1 MOV R2, 0x1 ;  /* 0x0000000100029802 */ /* 0x000fc60000000f00 */
[----:B------:R-:W-:-:S04]  /*20920*/  SEL R3, R3, RZ, !P2 ;  /* 0x000000ff03037207 */ /* 0x000fc80005000000 */
[----:B---3--:R-:W3:Y:S01]  /*20930*/  @P1 LDC.64 R10, c[0x0][0x2c0] ;  /* 0x0000b000ff0a1b82 */ /* 0x008ee20000000a00 */
[----:B------:R-:W-:Y:S01]  /*20940*/  IMAD R4, R2, UR4, RZ ;  /* 0x0000000402047c24 */ /* 0x000fe2000f8e02ff */
[----:B------:R-:W3:Y:S06]  /*20950*/  @P4 MUFU.LG2 R13, R26 ;  /* 0x0000001a000d4308 */ /* 0x000eec0000000c00 */
[----:B-1----:R-:W1:Y:S01]  /*20960*/  @P6 LDC R9, c[0x0][0x2e8] ;  /* 0x0000ba00ff096b82 */ /* 0x002e620000000800 */
[----:B----4-:R-:W-:Y:S02]  /*20970*/  LOP3.LUT R0, R29, 0xfffffffc, RZ, 0xc0, !PT ;  /* 0xfffffffc1d007812 */ /* 0x010fe400078ec0ff */
[----:B------:R-:W-:-:S02]  /*20980*/  MOV R19, 0x7f800000 ;  /* 0x7f80000000137802 */ /* 0x000fc40000000f00 */
[----:B------:R-:W-:Y:S01]  /*20990*/  IADD3 R14, -R0, R37, RZ ;  /* 0x00000025000e7210 */ /* 0x000fe20007ffe1ff */
[----:B---3--:R-:W-:Y:S01]  /*209a0*/  @P1 IMAD R0, R11, R10, RZ ;  /* 0x0000000a0b001224 */ /* 0x008fe200078e02ff */
[----:B------:R-:W-:Y:S01]  /*209b0*/  @!P1 MOV R0, R12 ;  /* 0x0000000c00009202 */ /* 0x000fe20000000f00 */
[----:B------:R-:W3:Y:S01]  /*209c0*/  @P3 LDC R10, c[0x0][0x2e8] ;  /* 0x0000ba00ff0a3b82 */ /* 0x000ee20000000800 */
[----:B------:R-:W-:-:S03]  /*209d0*/  @P4 FMUL.FTZ R5, R13, 0.69314718246459960938 ;  /* 0x3f3172180d054820 */ /* 0x000fc60000410000 */
[----:B------:R-:W-:Y:S01]  /*209e0*/  IMAD R0, R38, R0, R3 ;  /* 0x0000000026007224 */ /* 0x000fe200078e0203 */
[----:B------:R-:W-:Y:S01]  /*209f0*/  SHF.L.U32 R3, R4, 0x7, RZ ;  /* 0x0000000704037819 */ /* 0x000fe200000006ff */
[----:B------:R-:W-:Y:S02]  /*20a00*/  @P3 FMUL.FTZ R4, R7, 0.69314718246459960938 ;  /* 0x3f31721807043820 */ /* 0x000fe40000410000 */
[----:B------:R-:W4:Y:S01]  /*20a10*/  @P4 LDC R11, c[0x0][0x2e8] ;  /* 0x0000ba00ff0b4b82 */ /* 0x000f220000000800 */
[----:B-1----:R-:W-:Y:S01]  /*20a20*/  @P6 FFMA.FTZ R24, R135, R9, R6 ;  /* 0x0000000987186223 */ /* 0x002fe20000010006 */
[----:B------:R-:W-:Y:S02]  /*20a30*/  SHF.R.S32.HI R6, RZ, 0x1f, R3 ;  /* 0x0000001fff067819 */ /* 0x000fe40000011403 */
[--C-:B------:R-:W-:Y:S02]  /*20a40*/  IADD3 R3, P2, P1, R3, R22, R0.reuse ;  /* 0x0000001603037210 */ /* 0x100fe4000795e000 */
[----:B------:R-:W-:Y:S01]  /*20a50*/  SHF.R.S32.HI R0, RZ, 0x1f, R0 ;  /* 0x0000001fff007819 */ /* 0x000fe20000011400 */
[----:B---3--:R-:W-:Y:S01]  /*20a60*/  @P3 FFMA.FTZ R18, R132, R10, R4 ;  /* 0x0000000a84123223 */ /* 0x008fe20000010004 */
[----:B------:R-:W-:-:S02]  /*20a70*/  SHF.L.U32 R10, R14, 0x3, RZ ;  /* 0x000000030e0a7819 */ /* 0x000fc400000006ff */
[----:B------:R-:W-:Y:S01]  /*20a80*/  IADD3.X R4, R6, R23, R0, P2, P1 ;  /* 0x0000001706047210 */ /* 0x000fe200017e2400 */
[----:B----4-:R-:W-:Y:S01]  /*20a90*/  @P4 FFMA.FTZ R19, R133, R11, R5 ;  /* 0x0000000b85134223 */ /* 0x010fe20000010005 */
[----:B--2---:R1:W2:Y:S01]  /*20aa0*/  LDS.128 R32, [R39+0x1800] ;  /* 0x0018000027207984 */ /* 0x0042a20000000c00 */
[----:B------:R-:W-:Y:S05]  /*20ab0*/  @P0 BRA `(.L_x_771) ;  /* 0x0000000000900947 */ /* 0x000fea0003800000 */
[----:B------:R-:W3:Y:S02]  /*20ac0*/  LDL.LU R40, [R1+0x2fc] ;  /* 0x0002fc0001287983 */ /* 0x000ee40000300800 */
[C---:B---3--:R-:W-:Y:S01]  /*20ad0*/  VIADD R0, R40.reuse, 0x8 ;  /* 0x0000000828007836 */ /* 0x048fe20000000000 */
        /* <DEDUP_REMOVED lines=14> */
[----:B------:R-:W-:Y:S02]  /*20bc0*/  @!P4 IADD3 R11, P1, R6, R3, RZ ;  /* 0x00000003060bc210 */ /* 0x000fe40007f3e0ff */
[----:B------:R-:W-:-:S02]  /*20bd0*/  @!P5 LEA.HI.X.SX32 R0, R0, R4, 0x1, P2 ;  /* 0x000000040000d211 */ /* 0x000fc400010f0eff */
[----:B------:R-:W5:Y:S01]  /*20be0*/  @!P4 LDC.64 R20, c[0x0][0x2b0] ;  /* 0x0000ac00ff14cb82 */ /* 0x000f620000000a00 */
[-C--:B------:R-:W-:Y:S02]  /*20bf0*/  @!P6 LEA.HI.X.SX32 R7, R7, R4.reuse, 0x1, P0 ;  /* 0x000000040707e211 */ /* 0x080fe400000f0eff */
[----:B------:R-:W-:Y:S02]  /*20c00*/  @!P4 LEA.HI.X.SX32 R13, R6, R4, 0x1, P1 ;  /* 0x00000004060dc211 */ /* 0x000fe400008f0eff */
[----:B------:R-:W-:-:S03]  /*20c10*/  @!P3 IADD3 R3, P0, R5, R3, RZ ;  /* 0x000000030503b210 */ /* 0x000fc60007f1e0ff */
[----:B------:R-:W1:Y:S01]  /*20c20*/  @!P3 LDC.64 R22, c[0x0][0x2b0] ;  /* 0x0000ac00ff16bb82 */ /* 0x000e620000000a00 */
[----:B---3--:R-:W-:Y:S02]  /*20c30*/  @!P6 LEA R8, P2, R9, R14, 0x2 ;  /* 0x0000000e0908e211 */ /* 0x008fe400078410ff */
        /* <DEDUP_REMOVED lines=12> */
.L_x_771:
[----:B------:R-:W-:Y:S05]  /*20d00*/  BSYNC B0 ;  /* 0x0000000000007941 */ /* 0x000fea0003800000 */
.L_x_770:
[----:B------:R4:W1:Y:S01]  /*20d10*/  LDS.128 R12, [R39] ;  /* 0x00000000270c7984 */ /* 0x0008620000000c00 */
[----:B------:R-:W-:Y:S01]  /*20d20*/  UIMAD UR18, UR4, -0x80, UR18 ;  /* 0xffffff80041278a4 */ /* 0x000fe2000f8e0212 */
[C---:B------:R-:W-:Y:S01]  /*20d30*/  LEA.HI.SX32 R0, R28.reuse, 0x40, 0x1e ;  /* 0x000000401c007811 */ /* 0x040fe200078ff2ff */
[----:B------:R-:W-:Y:S01]  /*20d40*/  BSSY B0, `(.L_x_772) ;  /* 0x0000021000007945 */ /* 0x000fe20003800000 */
[----:B------:R-:W-:Y:S01]  /*20d50*/  ULDC UR4, c[0x0][0x2d0] ;  /* 0x0000b40000047ab9 */ /* 0x000fe20000000800 */
[----:B---3--:R-:W-:Y:S02]  /*20d60*/  LEA.HI.SX32 R2, R28, 0x20, 0x1e ;  /* 0x000000201c027811 */ /* 0x008fe400078ff2ff */
        /* <DEDUP_REMOVED lines=19> */
[----:B-1--4-:R-:W-:Y:S06]  /*20ea0*/  @P3 BRA `(.L_x_773) ;  /* 0x0000000000283947 */ /* 0x012fec0003800000 */
        /* <DEDUP_REMOVED lines=10> */
.L_x_773:
[----:B------:R-:W-:Y:S05]  /*20f50*/  BSYNC B0 ;  /* 0x0000000000007941 */ /* 0x000fea0003800000 */
.L_x_772:
[----:B-1----:R1:W3:Y:S01]  /*20f60*/  LDS.128 R12, [R39+0x800] ;  /* 0x00080000270c7984 */ /* 0x0022e20000000c00 */
        /* <DEDUP_REMOVED lines=15> */
.L_x_775:
[----:B------:R-:W-:Y:S05]  /*21060*/  BSYNC B0 ;  /* 0x0000000000007941 */ /* 0x000fea0003800000 */
.L_x_774:
        /* <DEDUP_REMOVED lines=16> */
.L_x_777:
[----:B------:R-:W-:Y:S05]  /*21170*/  BSYNC B0 ;  /* 0x0000000000007941 */ /* 0x000fea0003800000 */
.L_x_776:
        /* <DEDUP_REMOVED lines=15> */
.L_x_734:
[----:B------:R-:W-:Y:S01]  /*21270*/  UISETP.NE.AND UP2, UPT, UR16, -0x1, UPT ;  /* 0xffffffff1000788c */ /* 0x000fe2000bf45270 */
[----:B------:R-:W1:Y:S01]  /*21280*/  S2R R2, SR_TID.X ;  /* 0x0000000000027919 */ /* 0x000e620000002100 */
[----:B------:R-:W-:Y:S01]  /*21290*/  ULDC.U8 UR7, c[0x0][0x3d8] ;  /* 0x0000f60000077ab9 */ /* 0x000fe20000000000 */
[----:B------:R-:W-:Y:S02]  /*212a0*/  UIADD3 UR18, -UR27, UR18, URZ ;  /* 0x000000121b127290 */ /* 0x000fe4000fffe13f */
[----:B------:R-:W-:-:S06]  /*212b0*/  UISETP.NE.AND UP3, UPT, UR7, URZ, UPT ;  /* 0x0000003f0700728c */ /* 0x000fcc000bf65270 */
[----:B------:R-:W-:Y:S01]  /*212c0*/  @UP2 ULDC.64 UR4, c[0x0][0x298] ;  /* 0x0000a60000042ab9 */ /* 0x000fe20000000a00 */
[----:B------:R-:W-:Y:S02]  /*212d0*/  @!UP2 USHF.R.S32.HI UR10, URZ, 0x1f, UR33 ;  /* 0x0000001f3f0aa899 */ /* 0x000fe40008011421 */
[----:B------:R-:W-:-:S04]  /*212e0*/  @UP2 UIMAD.WIDE.U32 UR8, UR16, UR4, URZ ;  /* 0x00000004100822a5 */ /* 0x000fc8000f8e003f */
[----:B------:R-:W-:-:S03]  /*212f0*/  @UP2 UIMAD UR6, UR16, UR5, UR9 ;  /* 0x00000005100622a4 */ /* 0x000fc6000f8e0209 */
[----:B------:R-:W-:Y:S01]  /*21300*/  ULDC.U8 UR9, c[0x0][0x3d9] ;  /* 0x0000f64000097ab9 */ /* 0x000fe20000000000 */
[----:B------:R-:W-:Y:S01]  /*21310*/  @!UP2 ULDC.64 UR4, c[0x0][0x290] ;  /* 0x0000a4000004aab9 */ /* 0x000fe20000000a00 */
[----:B------:R-:W-:Y:S02]  /*21320*/  UISETP.NE.AND UP1, UPT, UR9, URZ, UPT ;  /* 0x0000003f0900728c */ /* 0x000fe4000bf25270 */
[----:B------:R-:W-:Y:S02]  /*21330*/  UISETP.EQ.AND UP3, UPT, UR9, URZ, UP3 ;  /* 0x0000003f0900728c */ /* 0x000fe40009f62270 */
[----:B------:R-:W-:Y:S02]  /*21340*/  @!UP2 UIMAD UR10, UR10, UR4, URZ ;  /* 0x000000040a0aa2a4 */ /* 0x000fe4000f8e023f */
[----:B------:R-:W-:Y:S01]  /*21350*/  UISETP.NE.OR UP0, UPT, UR16, -0x1, !UP3 ;  /* 0xffffffff1000788c */ /* 0x000fe2000df05670 */
[----:B------:R-:W-:Y:S01]  /*21360*/  PLOP3.LUT P0, PT, PT, PT, UP1, 0x80, 0x0 ;  /* 0x000000000000781c */ /* 0x000fe20003f0f018 */
[----:B------:R-:W-:-:S02]  /*21370*/  @!UP2 UIMAD.WIDE.U32 UR14, UR33, UR4, URZ ;  /* 0x00000004210ea2a5 */ /* 0x000fc4000f8e003f */
[----:B------:R-:W-:Y:S01]  /*21380*/  @!UP2 UIMAD UR9, UR33, UR5, UR10 ;  /* 0x000000052109a2a4 */ /* 0x000fe2000f8e020a */
[----:B-1----:R-:W-:Y:S01]  /*21390*/  LEA.HI R8, R19, R2, RZ, 0x2 ;  /* 0x0000000213087211 */ /* 0x002fe200078f10ff */
[----:B------:R-:W-:Y:S01]  /*213a0*/  @UP1 ULDC UR12, c[0x0][0x2c0] ;  /* 0x0000b000000c1ab9 */ /* 0x000fe20000000800 */
[----:B------:R-:W-:Y:S01]  /*213b0*/  @UP1 ULDC.64 UR4, c[0x0][0x2c0] ;  /* 0x0000b00000041ab9 */ /* 0x000fe20000000a00 */
[----:B------:R-:W-:Y:S01]  /*213c0*/  @!UP3 UMOV UR20, URZ ;  /* 0x0000003f0014bc82 */ /* 0x000fe20008000000 */
[----:B------:R-:W-:Y:S01]  /*213d0*/  @UP1 UIMAD UR11, UR5, UR4, URZ ;  /* 0x00000004050b12a4 */ /* 0x000fe2000f8e023f */
[----:B------:R-:W-:Y:S01]  /*213e0*/  LOP3.LUT R0, R8, 0xfffffffc, RZ, 0xc0, !PT ;  /* 0xfffffffc08007812 */ /* 0x000fe200078ec0ff */
[----:B------:R-:W-:Y:S01]  /*213f0*/  @!UP3 UMOV UR21, URZ ;  /* 0x0000003f0015bc82 */ /* 0x000fe20008000000 */
[----:B------:R-:W-:Y:S01]  /*21400*/  @UP3 ULDC UR4, c[0x0][0x2c4] ;  /* 0x0000b10000043ab9 */ /* 0x000fe20000000800 */
[----:B------:R-:W-:Y:S01]  /*21410*/  SHF.R.S32.HI R8, RZ, 0x2, R8 ;  /* 0x00000002ff087819 */ /* 0x000fe20000011408 */
[----:B------:R-:W-:Y:S01]  /*21420*/  @!UP0 UIMAD UR16, UR33, UR4, URZ ;  /* 0x00000004211082a4 */ /* 0x000fe2000f8e023f */
[----:B------:R-:W-:Y:S01]  /*21430*/  IMAD.IADD R0, R2, 0x1, -R0 ;  /* 0x0000000102007824 */ /* 0x000fe200078e0a00 */
[----:B------:R-:W-:Y:S01]  /*21440*/  @UP1 UMOV UR10, 0x1 ;  /* 0x00000001000a1882 */ /* 0x000fe20000000000 */
[C---:B------:R-:W-:Y:S01]  /*21450*/  ISETP.GE.AND P4, PT, R8.reuse, UR18, PT ;  /* 0x0000001208007c0c */ /* 0x040fe2000bf86270 */
[----:B------:R-:W-:Y:S01]  /*21460*/  @UP3 USHF.R.S32.HI UR4, URZ, 0x1f, UR16 ;  /* 0x0000001f3f043899 */ /* 0x000fe20008011410 */
[C---:B------:R-:W-:Y:S01]  /*21470*/  VIADD R14, R8.reuse, 0x20 ;  /* 0x00000020080e7836 */ /* 0x040fe20000000000 */
[----:B------:R-:W-:Y:S01]  /*21480*/  @!UP2 UIADD3 UR6, UR15, UR9, URZ ;  /* 0x000000090f06a290 */ /* 0x000fe2000fffe03f */
[C---:B------:R-:W-:Y:S01]  /*21490*/  VIADD R15, R8.reuse, 0x40 ;  /* 0x00000040080f7836 */ /* 0x040fe20000000000 */
[----:B------:R-:W-:Y:S01]  /*214a0*/  @!UP2 UMOV UR8, UR14 ;  /* 0x0000000e0008ac82 */ /* 0x000fe20008000000 */
[----:B------:R-:W-:Y:S01]  /*214b0*/  VIADD R16, R8, 0x60 ;  /* 0x0000006008107836 */ /* 0x000fe20000000000 */
[----:B------:R-:W-:Y:S01]  /*214c0*/  @UP3 UMOV UR20, UR16 ;  /* 0x0000001000143c82 */ /* 0x000fe20008000000 */
[----:B------:R-:W-:Y:S01]  /*214d0*/  @UP3 UMOV UR21, UR4 ;  /* 0x0000000400153c82 */ /* 0x000fe20008000000 */
[----:B------:R-:W-:-:S02]  /*214e0*/  ISETP.GE.AND P3, PT, R14, UR18, PT ;  /* 0x000000120e007c0c */ /* 0x000fc4000bf66270 */
[----:B------:R-:W-:Y:S02]  /*214f0*/  ISETP.GE.AND P2, PT, R15, UR18, PT ;  /* 0x000000120f007c0c */ /* 0x000fe4000bf46270 */
[----:B------:R-:W-:Y:S02]  /*21500*/  ISETP.GE.AND P1, PT, R16, UR18, PT ;  /* 0x0000001210007c0c */ /* 0x000fe4000bf26270 */
[----:B------:R-:W-:Y:S01]  /*21510*/  ISETP.NE.OR P4, PT, R0, RZ, P4 ;  /* 0x000000ff0000720c */ /* 0x000fe20002785670 */
[----:B------:R-:W-:-:S12]  /*21520*/  @P0 BRA `(.L_x_778) ;  /* 0x0000000000180947 */ /* 0x000fd80003800000 */
[----:B------:R-:W-:Y:S01]  /*21530*/  UISETP.NE.AND UP0, UPT, UR7, URZ, UPT ;  /* 0x0000003f0700728c */ /* 0x000fe2000bf05270 */
[----:B------:R-:W-:Y:S01]  /*21540*/  ULDC UR11, c[0x0][0x2c4] ;  /* 0x0000b100000b7ab9 */ /* 0x000fe20000000800 */
[----:B------:R-:W-:Y:S01]  /*21550*/  ULDC UR10, c[0x0][0x270] ;  /* 0x00009c00000a7ab9 */ /* 0x000fe20000000800 */
[----:B------:R-:W-:-:S08]  /*21560*/  UMOV UR12, 0x1 ;  /* 0x00000001000c7882 */ /* 0x000fd00000000000 */
[----:B------:R-:W-:Y:S02]  /*21570*/  @UP0 ULDC UR11, c[0x0][0x2e4] ;  /* 0x0000b900000b0ab9 */ /* 0x000fe40000000800 */
[----:B------:R-:W-:-:S12]  /*21580*/  UIMAD UR10, UR11, UR10, URZ ;  /* 0x0000000a0b0a72a4 */ /* 0x000fd8000f8e023f */
.L_x_778:
[----:B------:R-:W-:Y:S01]  /*21590*/  USHF.R.S32.HI UR7, URZ, 0x1f, UR32 ;  /* 0x0000001f3f077899 */ /* 0x000fe20008011420 */
[C---:B------:R-:W-:Y:S01]  /*215a0*/  ISETP.NE.OR P3, PT, R0.reuse, RZ, P3 ;  /* 0x000000ff0000720c */ /* 0x040fe20001f65670 */
[----:B------:R-:W-:Y:S01]  /*215b0*/  ULDC.64 UR4, c[0x0][0x2a0] ;  /* 0x0000a80000047ab9 */ /* 0x000fe20000000a00 */
[C---:B------:R-:W-:Y:S01]  /*215c0*/  ISETP.NE.OR P2, PT, R0.reuse, RZ, P2 ;  /* 0x000000ff0000720c */ /* 0x040fe20001745670 */
[----:B------:R-:W-:Y:S01]  /*215d0*/  UIMAD UR7, UR7, UR4, URZ ;  /* 0x00000004070772a4 */ /* 0x000fe2000f8e023f */
[C---:B------:R-:W-:Y:S01]  /*215e0*/  ISETP.NE.OR P1, PT, R0.reuse, RZ, P1 ;  /* 0x000000ff0000720c */ /* 0x040fe20000f25670 */
[----:B------:R-:W-:Y:S01]  /*215f0*/  IMAD.SHL.U32 R0, R0, 0x8, RZ ;  /* 0x0000000800007824 */ /* 0x000fe200078e00ff */
[----:B------:R-:W-:Y:S01]  /*21600*/  UIMAD UR10, UR33, UR10, URZ ;  /* 0x0000000a210a72a4 */ /* 0x000fe2000f8e023f */
[----:B------:R-:W-:Y:S01]  /*21610*/  IMAD.U32 R6, RZ, RZ, UR4 ;  /* 0x00000004ff067e24 */ /* 0x000fe2000f8e00ff */
[----:B------:R-:W-:Y:S01]  /*21620*/  ULDC UR4, c[0x0][0x2d0] ;  /* 0x0000b40000047ab9 */ /* 0x000fe20000000800 */
[----:B------:R-:W-:Y:S01]  /*21630*/  UIMAD UR27, UR27, UR12, URZ ;  /* 0x0000000c1b1b72a4 */ /* 0x000fe2000f8e023f */
[C---:B------:R-:W-:Y:S01]  /*21640*/  ISETP.GE.AND P5, PT, R0.reuse, UR4, PT ;  /* 0x0000000400007c0c */ /* 0x040fe2000bfa6270 */
[----:B------:R-:W-:Y:S01]  /*21650*/  USEL UR10, UR10, URZ, !UP3 ;  /* 0x0000003f0a0a7287 */ /* 0x000fe2000d800000 */
[----:B------:R-:W-:Y:S01]  /*21660*/  IADD3 R2, P0, R0, UR8, RZ ;  /* 0x0000000800027c10 */ /* 0x000fe2000ff1e0ff */
[----:B------:R-:W-:Y:S01]  /*21670*/  UIMAD UR5, UR32, UR5, UR7 ;  /* 0x00000005200572a4 */ /* 0x000fe2000f8e0207 */
[----:B------:R-:W-:Y:S01]  /*21680*/  ISETP.GE.OR P6, PT, R8, UR18, P5 ;  /* 0x0000001208007c0c */ /* 0x000fe2000afc6670 */
[----:B------:R-:W-:Y:S01]  /*21690*/  UIMAD UR10, UR32, UR11, UR10 ;  /* 0x0000000b200a72a4 */ /* 0x000fe2000f8e020a */
[----:B------:R-:W-:Y:S01]  /*216a0*/  LEA.HI.X.SX32 R3, R0, UR6, 0x1, P0 ;  /* 0x0000000600037c11 */ /* 0x000fe200080f0eff */
[----:B------:R-:W-:Y:S01]  /*216b0*/  USHF.R.S32.HI UR4, URZ, 0x1f, UR27 ;  /* 0x0000001f3f047899 */ /* 0x000fe2000801141b */
[----:B------:R-:W-:Y:S01]  /*216c0*/  SHF.R.S32.HI R9, RZ, 0x1f, R8 ;  /* 0x0000001fff097819 */ /* 0x000fe20000011408 */
[----:B------:R-:W-:Y:S01]  /*216d0*/  USHF.R.S32.HI UR7, URZ, 0x1f, UR10 ;  /* 0x0000001f3f077899 */ /* 0x000fe2000801140a */
[----:B------:R-:W-:Y:S01]  /*216e0*/  IMAD.U32 R4, RZ, RZ, UR17 ;  /* 0x00000011ff047e24 */ /* 0x000fe2000f8e00ff */
[----:B------:R-:W-:Y:S01]  /*216f0*/  UIADD3 UR6, UP1, UP0, UR27, UR20, UR10 ;  /* 0x000000141b067290 */ /* 0x000fe2000f83e00a */
[----:B------:R-:W-:Y:S01]  /*21700*/  IMAD.WIDE.U32 R6, R6, UR32, R2 ;  /* 0x0000002006067c25 */ /* 0x000fe2000f8e0002 */
[----:B------:R-:W-:Y:S01]  /*21710*/  BSSY B0, `(.L_x_779) ;  /* 0x0000010000007945 */ /* 0x000fe20003800000 */
[----:B------:R-:W-:Y:S01]  /*21720*/  ISETP.GE.OR P0, PT, R14, UR18, P5 ;  /* 0x000000120e007c0c */ /* 0x000fe2000af06670 */
[----:B------:R-:W-:Y:S01]  /*21730*/  UIADD3.X UR20, UR4, UR21, UR7, UP1, UP0 ;  /* 0x0000001504147290 */ /* 0x000fe20008fe0407 */
[----:B------:R-:W-:-:S02]  /*21740*/  VIADD R5, R7, UR5 ;  /* 0x0000000507057c36 */ /* 0x000fc40008000000 */
[----:B------:R-:W-:Y:S01]  /*21750*/  IMAD.WIDE R2, R4, 0x80, R8 ;  /* 0x0000008004027825 */ /* 0x000fe200078e0208 */
[----:B------:R-:W-:Y:S08]  /*21760*/  @P6 BRA `(.L_x_780) ;  /* 0x0000000000286947 */ /* 0x000ff00003800000 */
        /* <DEDUP_REMOVED lines=10> */
.L_x_780:
[----:B------:R-:W-:Y:S05]  /*21810*/  BSYNC B0 ;  /* 0x0000000000007941 */ /* 0x000fea0003800000 */
.L_x_779:
        /* <DEDUP_REMOVED lines=17> */
.L_x_782:
[----:B------:R-:W-:Y:S05]  /*21930*/  BSYNC B0 ;  /* 0x0000000000007941 */ /* 0x000fea0003800000 */
.L_x_781:
        /* <DEDUP_REMOVED lines=15> */
.L_x_784:
[----:B------:R-:W-:Y:S05]  /*21a30*/  BSYNC B0 ;  /* 0x0000000000007941 */ /* 0x000fea0003800000 */
.L_x_783:
        /* <DEDUP_REMOVED lines=14> */
.L_x_786:
[----:B------:R-:W-:Y:S05]  /*21b20*/  BSYNC B0 ;  /* 0x0000000000007941 */ /* 0x000fea0003800000 */
.L_x_785:
        /* <DEDUP_REMOVED lines=10> */
.L_x_788:
[----:B------:R-:W-:Y:S05]  /*21bd0*/  BSYNC B0 ;  /* 0x0000000000007941 */ /* 0x000fea0003800000 */
.L_x_787:
        /* <DEDUP_REMOVED lines=10> */
.L_x_790:
[----:B------:R-:W-:Y:S05]  /*21c80*/  BSYNC B0 ;  /* 0x0000000000007941 */ /* 0x000fea0003800000 */
.L_x_789:
        /* <DEDUP_REMOVED lines=10> */
.L_x_792:
[----:B------:R-:W-:Y:S05]  /*21d30*/  BSYNC B0 ;  /* 0x0000000000007941 */ /* 0x000fea0003800000 */
.L_x_791:
        /* <DEDUP_REMOVED lines=10> */
.L_x_793:
        /* <DEDUP_REMOVED lines=10> */
.L_x_1320:


//--------------------- .text._ZN5flash16flash_fwd_kernelI23Flash_fwd_kernel_traitsILi32ELi128ELi128ELi4ELb0ELb0EN7cutlass10bfloat16_tE19Flash_kernel_traitsILi32ELi128ELi128ELi4ES3_EELb0ELb0ELb0ELb1ELb0ELb0ELb1ELb0EEEvNS_16Flash_fwd_paramsE --------------------------
	.section	.text._ZN5flash16flash_fwd_kernelI23Flash_fwd_kernel_traitsILi32ELi128ELi128ELi4ELb0ELb0EN7cutlass10bfloat16_tE19Flash_kernel_traitsILi32ELi128ELi128ELi4ES3_EELb0ELb0ELb0ELb1ELb0ELb0ELb1ELb0EEEvNS_16Flash_fwd_paramsE,"ax",@progbits
	.align	128
        .global         _ZN5flash16flash_fwd_kernelI23Flash_fwd_kernel_traitsILi32ELi128ELi128ELi4ELb0ELb0EN7cutlass10bfloat16_tE19Flash_kernel_traitsILi32ELi128ELi128ELi4ES3_EELb0ELb0ELb0ELb1ELb0ELb0ELb1ELb0EEEvNS_16Flash_fwd_paramsE
        .type           _ZN5flash16flash_fwd_kernelI23Flash_fwd_kernel_traitsILi32ELi128ELi128ELi4ELb0ELb0EN7cutlass10bfloat16_tE19Flash_kernel_traitsILi32ELi128ELi128ELi4ES3_EELb0ELb0ELb0ELb1ELb0ELb0ELb1ELb0EEEvNS_16Flash_fwd_paramsE,@function
        .size           _ZN5flash16flash_fwd_kernelI23Flash_fwd_kernel_traitsILi32ELi128ELi128ELi4ELb0ELb0EN7cutlass10bfloat16_tE19Flash_kernel_traitsILi32ELi128ELi128ELi4ES3_EELb0ELb0ELb0ELb1ELb0ELb0ELb1ELb0EEEvNS_16Flash_fwd_paramsE,(.L_x_1321 - _ZN5flash16flash_fwd_kernelI23Flash_fwd_kernel_traitsILi32ELi128ELi128ELi4ELb0ELb0EN7cutlass10bfloat16_tE19Flash_kernel_traitsILi32ELi128ELi128ELi4ES3_EELb0ELb0ELb0ELb1ELb0ELb0ELb1ELb0EEEvNS_16Flash_fwd_paramsE)
        .other          _ZN5flash16flash_fwd_kernelI23Flash_fwd_kernel_traitsILi32ELi128ELi128ELi4ELb0ELb0EN7cutlass10bfloat16_tE19Flash_kernel_traitsILi32ELi128ELi128ELi4ES3_EELb0ELb0ELb0ELb1ELb0ELb0ELb1ELb0EEEvNS_16Flash_fwd_paramsE,@"STO_CUDA_ENTRY STV_DEFAULT"
_ZN5flash16flash_fwd_kernelI23Flash_fwd_kernel_traitsILi32ELi128ELi128ELi4ELb0ELb0EN7cutlass10bfloat16_tE19Flash_kernel_traitsILi32ELi128ELi128ELi4ES3_EELb0ELb0ELb0ELb1ELb0ELb0ELb1ELb0EEEvNS_16Flash_fwd_paramsE:
.text._ZN5flash16flash_fwd_kernelI23Flash_fwd_kernel_traitsILi32ELi128ELi128ELi4ELb0ELb0EN7cutlass10bfloat16_tE19Flash_kernel_traitsILi32ELi128ELi128ELi4ES3_EELb0ELb0ELb0ELb1ELb0ELb0ELb1ELb0EEEvNS_16Flash_fwd_paramsE:
        /* <DEDUP_REMOVED lines=41> */
.L_x_794:
[----:B-1----:R-:W1:Y:S02]  /*0290*/  LDC R4, c[0x0][0x2c8] ;  /* 0x0000b200ff047b82 */ /* 0x002e640000000800 */
.L_x_795:
        /* <DEDUP_REMOVED lines=19> */
[----:B------:R-:W-:Y:S01]  /*03d0*/  SHF.R.S32.HI R26, RZ, 0x1f, R233 ;  /* 0x0000001fff1a7819 */ /* 0x000fe200000114e9 */
[----:B------:R-:W-:Y:S01]  /*03e0*/  IMAD.MOV.U32 R239, RZ, RZ, R29 ;  /* 0x000000ffffef7224 */ /* 0x000fe200078e001d */
[----:B------:R-:W-:Y:S02]  /*03f0*/  ISETP.NE.AND P1, PT, R31, -0x1, PT ;  /* 0xffffffff1f00780c */ /* 0x000fe40003f25270 */
[CC--:B------:R-:W-:Y:S02]  /*0400*/  LEA.HI R6, R26.reuse, R233.reuse, RZ, 0x4 ;  /* 0x000000e91a067211 */ /* 0x0c0fe400078f20ff */
[----:B------:R-:W-:Y:S02]  /*0410*/  LEA.HI R25, R26, R233, RZ, 0x2 ;  /* 0x000000e91a197211 */ /* 0x000fe400078f10ff */
[----:B------:R-:W-:Y:S02]  /*0420*/  SHF.R.S32.HI R5, RZ, 0x4, R6 ;  /* 0x00000004ff057819 */ /* 0x000fe40000011406 */
[----:B------:R-:W-:-:S02]  /*0430*/  SHF.R.S32.HI R10, RZ, 0x2, R25 ;  /* 0x00000002ff0a7819 */ /* 0x000fc40000011419 */
[----:B------:R-:W-:Y:S02]  /*0440*/  LEA.HI R7, R6, R5, RZ, 0x1 ;  /* 0x0000000506077211 */ /* 0x000fe400078f08ff */
[----:B------:R-:W-:Y:S01]  /*0450*/  ISETP.NE.AND P0, PT, R14, -0x1, PT ;  /* 0xffffffff0e00780c */ /* 0x000fe20003f05270 */
[----:B------:R-:W2:Y:S01]  /*0460*/  @!P1 LDC.64 R16, c[0x0][0x228] ;  /* 0x00008a00ff109b82 */ /* 0x000ea20000000a00 */
[--C-:B------:R-:W-:Y:S02]  /*0470*/  SHF.R.S32.HI R11, RZ, 0x1f, R10.reuse ;  /* 0x0000001fff0b7819 */ /* 0x100fe4000001140a */
[----:B------:R-:W-:Y:S01]  /*0480*/  LEA.HI R196, R26, R233, RZ, 0x5 ;  /* 0x000000e91ac47211 */ /* 0x000fe200078f28ff */
[----:B------:R-:W-:-:S03]  /*0490*/  IMAD.WIDE R38, R15, 0x80, R10 ;  /* 0x000000800f267825 */ /* 0x000fc600078e020a */
[----:B------:R-:W-:Y:S01]  /*04a0*/  SHF.R.S32.HI R191, RZ, 0x5, R196 ;  /* 0x00000005ffbf7819 */ /* 0x000fe200000114c4 */
[----:B------:R-:W3:Y:S01]  /*04b0*/  @P1 LDC.64 R18, c[0x0][0x240] ;  /* 0x00009000ff121b82 */ /* 0x000ee20000000a00 */
[----:B-1----:R-:W-:Y:S01]  /*04c0*/  IABS R0, R35 ;  /* 0x0000002300007213 */ /* 0x002fe20000000000 */
[----:B------:R-:W-:Y:S04]  /*04d0*/  STL.64 [R1+0x70], R38 ;  /* 0x0000702601007387 */ /* 0x000fe80000100a00 */
[----:B------:R-:W-:Y:S02]  /*04e0*/  IMAD.MOV.U32 R33, RZ, RZ, R0 ;  /* 0x000000ffff217224 */ /* 0x000fe400078e0000 */
[----:B------:R-:W-:Y:S01]  /*04f0*/  VIADD R0, R77, 0x7f ;  /* 0x0000007f4d007836 */ /* 0x000fe20000000000 */
[----:B------:R-:W1:Y:S01]  /*0500*/  @P0 LDC.64 R208, c[0x0][0x250] ;  /* 0x00009400ffd00b82 */ /* 0x000e620000000a00 */
[----:B------:R-:W4:Y:S03]  /*0510*/  I2F.RP R2, R33 ;  /* 0x0000002100027306 */ /* 0x000f260000209400 */
[----:B------:R-:W-:-:S04]  /*0520*/  SHF.R.S32.HI R4, RZ, 0x1f, R0 ;  /* 0x0000001fff047819 */ /* 0x000fc80000011400 */
[----:B------:R-:W-:Y:S01]  /*0530*/  LEA.HI R226, R4, R0, RZ, 0x7 ;  /* 0x0000000004e27211 */ /* 0x000fe200078f38ff */
[----:B------:R-:W5:Y:S01]  /*0540*/  @P0 LDC.64 R78, c[0x0][0x248] ;  /* 0x00009200ff4e0b82 */ /* 0x000f620000000a00 */
[----:B------:R-:W-:-:S05]  /*0550*/  LOP3.LUT R0, R7, 0xfffffffe, RZ, 0xc0, !PT ;  /* 0xfffffffe07007812 */ /* 0x000fca00078ec0ff */
[----:B------:R-:W-:Y:S01]  /*0560*/  IMAD.IADD R27, R5, 0x1, -R0 ;  /* 0x00000001051b7824 */ /* 0x000fe200078e0a00 */
[----:B----4-:R-:W4:Y:S01]  /*0570*/  MUFU.RCP R2, R2 ;  /* 0x0000000200027308 */ /* 0x010f220000001000 */
[----:B------:R-:W-:-:S05]  /*0580*/  IABS R0, R20 ;  /* 0x0000001400007213 */ /* 0x000fca0000000000 */
[----:B------:R-:W-:Y:S01]  /*0590*/  IMAD.MOV.U32 R8, RZ, RZ, R0 ;  /* 0x000000ffff087224 */ /* 0x000fe200078e0000 */
[----:B------:R-:W-:-:S05]  /*05a0*/  LOP3.LUT R0, R6, 0xfffffff0, RZ, 0xc0, !PT ;  /* 0xfffffff006007812 */ /* 0x000fca00078ec0ff */
[----:B------:R-:W-:Y:S02]  /*05b0*/  IMAD.IADD R0, R233, 0x1, -R0 ;  /* 0x00000001e9007824 */ /* 0x000fe400078e0a00 */
[----:B----4-:R-:W-:-:S03]  /*05c0*/  VIADD R2, R2, 0xffffffe ;  /* 0x0ffffffe02027836 */ /* 0x010fc60000000000 */
[----:B------:R-:W-:Y:S01]  /*05d0*/  SHF.R.S32.HI R22, RZ, 0x1f, R0 ;  /* 0x0000001fff167819 */ /* 0x000fe20000011400 */
[----:B------:R-:W4:Y:S03]  /*05e0*/  F2I.FTZ.U32.TRUNC.NTZ R3, R2 ;  /* 0x0000000200037305 */ /* 0x000f26000021f000 */
[----:B------:R-:W-:Y:S01]  /*05f0*/  LEA.HI R32, R22, R0, RZ, 0x3 ;  /* 0x0000000016207211 */ /* 0x000fe200078f18ff */
[----:B----4-:R-:W-:-:S04]  /*0600*/  IMAD.MOV R2, RZ, RZ, -R3 ;  /* 0x000000ffff027224 */ /* 0x010fc800078e0a03 */
[----:B------:R-:W-:Y:S02]  /*0610*/  IMAD R4, R2, R33, RZ ;  /* 0x0000002102047224 */ /* 0x000fe400078e02ff */
[----:B------:R-:W-:-:S04]  /*0620*/  IMAD.MOV.U32 R2, RZ, RZ, RZ ;  /* 0x000000ffff027224 */ /* 0x000fc800078e00ff */
[----:B------:R-:W-:Y:S01]  /*0630*/  IMAD.HI.U32 R5, R3, R4, R2 ;  /* 0x0000000403057227 */ /* 0x000fe200078e0002 */
[----:B------:R-:W-:Y:S02]  /*0640*/  LOP3.LUT R2, R25, 0xfffffffc, RZ, 0xc0, !PT ;  /* 0xfffffffc19027812 */ /* 0x000fe400078ec0ff */
[----:B------:R-:W-:-:S03]  /*0650*/  LEA.HI R3, R26, R233, RZ, 0x3 ;  /* 0x000000e91a037211 */ /* 0x000fc600078f18ff */
[----:B------:R-:W-:Y:S01]  /*0660*/  IMAD.IADD R2, R233, 0x1, -R2 ;  /* 0x00000001e9027824 */ /* 0x000fe200078e0a02 */
[----:B------:R-:W-:Y:S01]  /*0670*/  SHF.R.S32.HI R24, RZ, 0x3, R3 ;  /* 0x00000003ff187819 */ /* 0x000fe20000011403 */
[----:B------:R-:W-:Y:S01]  /*0680*/  IMAD.HI.U32 R13, R5, R8, RZ ;  /* 0x00000008050d7227 */ /* 0x000fe200078e00ff */
[----:B------:R-:W-:Y:S02]  /*0690*/  LOP3.LUT R3, R3, 0xfffffff8, RZ, 0xc0, !PT ;  /* 0xfffffff803037812 */ /* 0x000fe400078ec0ff */
[----:B------:R-:W-:Y:S01]  /*06a0*/  SHF.L.U32 R28, R2, 0x3, RZ ;  /* 0x00000003021c7819 */ /* 0x000fe200000006ff */
[----:B------:R-:W-:Y:S01]  /*06b0*/  IMAD.SHL.U32 R4, R24, 0x40, RZ ;  /* 0x0000004018047824 */ /* 0x000fe200078e00ff */
[----:B------:R-:W-:Y:S01]  /*06c0*/  LEA.HI R2, R0, R0, RZ, 0x1 ;  /* 0x0000000000027211 */ /* 0x000fe200078f08ff */
[----:B------:R-:W-:Y:S02]  /*06d0*/  IMAD.IADD R3, R233, 0x1, -R3 ;  /* 0x00000001e9037824 */ /* 0x000fe400078e0a03 */
[--C-:B------:R-:W-:Y:S01]  /*06e0*/  IMAD.MOV.U32 R238, RZ, RZ, R28.reuse ;  /* 0x000000ffffee7224 */ /* 0x100fe200078e001c */
[----:B------:R-:W-:Y:S01]  /*06f0*/  LOP3.LUT R6, R2, 0x7fffffe, RZ, 0xc0, !PT ;  /* 0x07fffffe02067812 */ /* 0x000fe200078ec0ff */
[----:B------:R-:W-:Y:S01]  /*0700*/  IMAD.MOV.U32 R238, RZ, RZ, R28 ;  /* 0x000000ffffee7224 */ /* 0x000fe200078e001c */
[----:B------:R-:W-:Y:S01]  /*0710*/  LEA.HI R23, R3, R3, RZ, 0x1 ;  /* 0x0000000303177211 */ /* 0x000fe200078f08ff */
[----:B------:R4:W-:Y:S01]  /*0720*/  STL [R1+0x48], R28 ;  /* 0x0000481c01007387 */ /* 0x0009e20000100800 */
[----:B------:R-:W-:Y:S01]  /*0730*/  LOP3.LUT R4, R4, 0xc0, RZ, 0xc0, !PT ;  /* 0x000000c004047812 */ /* 0x000fe200078ec0ff */
[----:B------:R-:W-:Y:S01]  /*0740*/  IMAD.IADD R138, R0, 0x1, -R6 ;  /* 0x00000001008a7824 */ /* 0x000fe200078e0a06 */
[----:B------:R-:W-:-:S02]  /*0750*/  LOP3.LUT R5, R23, 0x3fffffe, RZ, 0xc0, !PT ;  /* 0x03fffffe17057812 */ /* 0x000fc400078ec0ff */
[----:B------:R-:W-:Y:S02]  /*0760*/  LOP3.LUT R9, R4, 0x18, R238, 0xf8, !PT ;  /* 0x0000001804097812 */ /* 0x000fe400078ef8ee */
[----:B------:R-:W-:Y:S01]  /*0770*/  SHF.R.U32.HI R7, RZ, 0x3, R4 ;  /* 0x00000003ff077819 */ /* 0x000fe20000011604 */
[----:B------:R-:W-:Y:S01]  /*0780*/  IMAD.MOV R4, RZ, RZ, -R13 ;  /* 0x000000ffff047224 */ /* 0x000fe200078e0a0d */
[----:B------:R-:W-:Y:S01]  /*0790*/  LEA.HI R0, R25, R10, RZ, 0x1 ;  /* 0x0000000a19007211 */ /* 0x000fe200078f08ff */
[----:B------:R-:W-:Y:S01]  /*07a0*/  IMAD.IADD R30, R3, 0x1, -R5 ;  /* 0x00000001031e7824 */ /* 0x000fe200078e0a05 */
[----:B------:R-:W-:Y:S01]  /*07b0*/  @!P1 SHF.R.S32.HI R3, RZ, 0x1f, R34 ;  /* 0x0000001fff039819 */ /* 0x000fe20000011422 */
[----:B------:R-:W-:Y:S01]  /*07c0*/  IMAD R5, R33, R4, R8 ;  /* 0x0000000421057224 */ /* 0x000fe200078e0208 */
[----:B------:R-:W-:Y:S01]  /*07d0*/  LOP3.LUT R6, R0, 0x7fffffe, RZ, 0xc0, !PT ;  /* 0x07fffffe00067812 */ /* 0x000fe200078ec0ff */
[----:B------:R-:W-:Y:S01]  /*07e0*/  IMAD.IADD R25, R210, 0x1, -R250 ;  /* 0x00000001d2197824 */ /* 0x000fe200078e0afa */
[----:B------:R-:W-:-:S02]  /*07f0*/  SHF.R.S32.HI R4, RZ, 0x1, R2 ;  /* 0x00000001ff047819 */ /* 0x000fc40000011402 */
[----:B------:R-:W-:Y:S01]  /*0800*/  SHF.R.S32.HI R0, RZ, 0x1f, R2 ;  /* 0x0000001fff007819 */ /* 0x000fe20000011402 */
[----:B------:R-:W-:Y:S01]  /*0810*/  IMAD.IADD R6, R10, 0x1, -R6 ;  /* 0x000000010a067824 */ /* 0x000fe200078e0a06 */
[----:B------:R-:W-:Y:S01]  /*0820*/  ISETP.GT.U32.AND P3, PT, R33, R5, PT ;  /* 0x000000052100720c */ /* 0x000fe20003f64070 */
[----:B--2---:R-:W-:Y:S01]  /*0830*/  @!P1 IMAD R2, R3, R16, RZ ;  /* 0x0000001003029224 */ /* 0x004fe200078e02ff */
[----:B------:R-:W-:Y:S01]  /*0840*/  LEA.HI R0, R0, R4, RZ, 0x2 ;  /* 0x0000000400007211 */ /* 0x000fe200078f10ff */
[----:B------:R2:W-:Y:S01]  /*0850*/  STL [R1+0x7c], R25 ;  /* 0x00007c1901007387 */ /* 0x0005e20000100800 */
[----:B------:R-:W-:Y:S01]  /*0860*/  LOP3.LUT R15, R9, R7, RZ, 0x3c, !PT ;  /* 0x00000007090f7212 */ /* 0x000fe200078e3cff */
[----:B------:R-:W-:Y:S01]  /*0870*/  @!P1 IMAD R7, R34, R17, R2 ;  /* 0x0000001122079224 */ /* 0x000fe200078e0202 */
[----:B----4-:R-:W4:Y:S01]  /*0880*/  LDC.64 R28, c[0x0][0x3c8] ;  /* 0x0000f200ff1c7b82 */ /* 0x010f220000000a00 */
[----:B------:R-:W-:Y:S01]  /*0890*/  LEA R6, R191, R6, 0x3 ;  /* 0x00000006bf067211 */ /* 0x000fe200078e18ff */
[----:B---3--:R-:W-:Y:S01]  /*08a0*/  @P1 IMAD.WIDE.U32 R2, R31, R18, RZ ;  /* 0x000000121f021225 */ /* 0x008fe200078e00ff */
[----:B------:R-:W-:-:S03]  /*08b0*/  LOP3.LUT R0, R0, 0xfffffffc, RZ, 0xc0, !PT ;  /* 0xfffffffc00007812 */ /* 0x000fc600078ec0ff */
[----:B------:R-:W-:-:S04]  /*08c0*/  @!P1 IMAD.WIDE.U32 R8, R34, R16, RZ ;  /* 0x0000001022089225 */ /* 0x000fc800078e00ff */
[----:B------:R-:W-:Y:S02]  /*08d0*/  IMAD.U32 R198, R6, 0x20, R15 ;  /* 0x0000002006c67824 */ /* 0x000fe400078e000f */
[----:B------:R-:W-:Y:S02]  /*08e0*/  @P1 IMAD R16, R31, R19, R3 ;  /* 0x000000131f101224 */ /* 0x000fe400078e0203 */
[----:B------:R-:W-:Y:S01]  /*08f0*/  @P1 IMAD.MOV.U32 R15, RZ, RZ, R2 ;  /* 0x000000ffff0f1224 */ /* 0x000fe200078e0002 */
[----:B------:R-:W-:Y:S01]  /*0900*/  LOP3.LUT R2, R20, R35, RZ, 0x3c, !PT ;  /* 0x0000002314027212 */ /* 0x000fe200078e3cff */
[----:B------:R-:W-:Y:S01]  /*0910*/  IMAD.IADD R31, R4, 0x1, -R0 ;  /* 0x00000001041f7824 */ /* 0x000fe200078e0a00 */
[----:B------:R-:W-:Y:S01]  /*0920*/  @!P1 MOV R15, R8 ;  /* 0x00000008000f9202 */ /* 0x000fe20000000f00 */
[----:B------:R-:W-:Y:S01]  /*0930*/  @!P3 IMAD.IADD R5, R5, 0x1, -R33 ;  /* 0x000000010505b824 */ /* 0x000fe200078e0a21 */
[----:B------:R-:W-:Y:S01]  /*0940*/  ISETP.GE.AND P6, PT, R2, RZ, PT ;  /* 0x000000ff0200720c */ /* 0x000fe20003fc6270 */
[----:B------:R-:W-:-:S02]  /*0950*/  @P0 IMAD.IADD R0, R12, 0x1, R14 ;  /* 0x000000010c000824 */ /* 0x000fc400078e020e */
[----:B------:R-:W-:Y:S01]  /*0960*/  @P0 IMAD.IADD R4, R12, 0x1, R14 ;  /* 0x000000010c040824 */ /* 0x000fe200078e020e */
[----:B------:R-:W-:Y:S01]  /*0970*/  ISETP.GE.U32.AND P5, PT, R5, R33, PT ;  /* 0x000000210500720c */ /* 0x000fe20003fa6070 */
[----:B-1----:R-:W-:Y:S01]  /*0980*/  @P0 IMAD R6, R0, R209, RZ ;  /* 0x000000d100060224 */ /* 0x002fe200078e02ff */
[----:B----4-:R-:W-:Y:S01]  /*0990*/  ISETP.NE.U32.AND P2, PT, R28, RZ, PT ;  /* 0x000000ff1c00720c */ /* 0x010fe20003f45070 */
[----:B------:R-:W-:-:S03]  /*09a0*/  @P0 IMAD.WIDE.U32 R2, R0, R208, RZ ;  /* 0x000000d000020225 */ /* 0x000fc600078e00ff */
[----:B------:R-:W-:Y:S01]  /*09b0*/  ISETP.NE.AND.EX P4, PT, R29, RZ, PT, P2 ;  /* 0x000000ff1d00720c */ /* 0x000fe20003f85320 */
[C---:B-----5:R-:W-:Y:S02]  /*09c0*/  @P0 IMAD R0, R4.reuse, R79, RZ ;  /* 0x0000004f04000224 */ /* 0x060fe400078e02ff */
[----:B------:R-:W-:-:S04]  /*09d0*/  @P0 IMAD.WIDE.U32 R4, R4, R78, RZ ;  /* 0x0000004e04040225 */ /* 0x000fc800078e00ff */
[----:B------:R-:W-:Y:S02]  /*09e0*/  @!P1 IMAD.IADD R16, R9, 0x1, R7 ;  /* 0x0000000109109824 */ /* 0x000fe400078e0207 */
[----:B------:R-:W-:Y:S02]  /*09f0*/  @P0 IMAD.IADD R19, R3, 0x1, R6 ;  /* 0x0000000103130824 */ /* 0x000fe400078e0206 */
[----:B------:R-:W-:Y:S02]  /*0a00*/  @P0 IMAD.MOV.U32 R17, RZ, RZ, R2 ;  /* 0x000000ffff110224 */ /* 0x000fe400078e0002 */
[----:B------:R-:W-:Y:S02]  /*0a10*/  @P0 IMAD.IADD R18, R5, 0x1, R0 ;  /* 0x0000000105120824 */ /* 0x000fe400078e0200 */
[----:B------:R-:W-:Y:S01]  /*0a20*/  @P0 IMAD.MOV.U32 R14, RZ, RZ, R4 ;  /* 0x000000ffff0e0224 */ /* 0x000fe200078e0004 */
[----:B--2---:R-:W-:Y:S06]  /*0a30*/  @P0 BRA `(.L_x_797) ;  /* 0x0000000000340947 */ /* 0x004fec0003800000 */
        /* <DEDUP_REMOVED lines=13> */
.L_x_797:
        /* <DEDUP_REMOVED lines=14> */
.L_x_798:
[----:B------:R-:W1:Y:S01]  /*0bf0*/  S2UR UR4, SR_CgaCtaId ;  /* 0x00000000000479c3 */ /* 0x000e620000008800 */
[C---:B------:R-:W-:Y:S01]  /*0c00*/  VIADD R37, R10.reuse, 0x20 ;  /* 0x000000200a257836 */ /* 0x040fe20000000000 */
[----:B------:R-:W-:Y:S01]  /*0c10*/  SHF.R.S32.HI R239, RZ, 0x1f, R238 ;  /* 0x0000001fffef7819 */ /* 0x000fe200000114ee */
[C---:B------:R-:W-:Y:S01]  /*0c20*/  VIADD R36, R10.reuse, 0x40 ;  /* 0x000000400a247836 */ /* 0x040fe20000000000 */
[----:B------:R-:W-:Y:S01]  /*0c30*/  SHF.R.S32.HI R26, RZ, 0x1, R23 ;  /* 0x00000001ff1a7819 */ /* 0x000fe20000011417 */
[----:B------:R-:W-:Y:S01]  /*0c40*/  VIADD R33, R10, 0x60 ;  /* 0x000000600a217836 */ /* 0x000fe20000000000 */
[----:B------:R2:W-:Y:S01]  /*0c50*/  STL [R1+0x80], R37 ;  /* 0x0000802501007387 */ /* 0x0005e20000100800 */
[----:B------:R-:W-:Y:S01]  /*0c60*/  IADD3 R2, P0, R238, R15, RZ ;  /* 0x0000000fee027210 */ /* 0x000fe20007f1e0ff */
[----:B------:R-:W3:Y:S01]  /*0c70*/  @P4 LDC.64 R22, c[0x0][0x3d0] ;  /* 0x0000f400ff164b82 */ /* 0x000ee20000000a00 */
[----:B------:R-:W-:Y:S01]  /*0c80*/  IMAD.SHL.U32 R0, R26, 0x40, RZ ;  /* 0x000000401a007824 */ /* 0x000fe200078e00ff */
[----:B------:R2:W-:Y:S01]  /*0c90*/  STL [R1+0x88], R36 ;  /* 0x0000882401007387 */ /* 0x0005e20000100800 */
[-C--:B------:R-:W-:Y:S01]  /*0ca0*/  ISETP.GE.AND P1, PT, R10, R25.reuse, PT ;  /* 0x000000190a00720c */ /* 0x080fe20003f26270 */
[----:B------:R-:W-:Y:S01]  /*0cb0*/  IMAD.SHL.U32 R5, R24, 0x8, RZ ;  /* 0x0000000818057824 */ /* 0x000fe200078e00ff */
[----:B------:R-:W-:Y:S01]  /*0cc0*/  SHF.R.S32.HI R21, RZ, 0x1f, R20 ;  /* 0x0000001fff157819 */ /* 0x000fe20000011414 */
[----:B------:R2:W-:Y:S01]  /*0cd0*/  STL [R1+0x84], R33 ;  /* 0x0000842101007387 */ /* 0x0005e20000100800 */
[----:B------:R-:W-:Y:S01]  /*0ce0*/  IMAD.X R3, R239, 0x1, R16, P0 ;  /* 0x00000001ef037824 */ /* 0x000fe200000e0610 */
[----:B------:R-:W-:Y:S01]  /*0cf0*/  LOP3.LUT R0, R0, 0xc0, RZ, 0xc0, !PT ;  /* 0x000000c000007812 */ /* 0x000fe200078ec0ff */
[----:B------:R-:W-:Y:S01]  /*0d00*/  @!P3 VIADD R13, R13, 0x1 ;  /* 0x000000010d0db836 */ /* 0x000fe20000000000 */
[----:B------:R2:W-:Y:S01]  /*0d10*/  STL [R1+0x4c], R239 ;  /* 0x00004cef01007387 */ /* 0x0005e20000100800 */
[----:B------:R-:W-:Y:S01]  /*0d20*/  ISETP.NE.AND P0, PT, R35, RZ, PT ;  /* 0x000000ff2300720c */ /* 0x000fe20003f05270 */
[----:B------:R-:W-:Y:S01]  /*0d30*/  ULDC.64 UR6, c[0x0][0x258] ;  /* 0x0000960000067ab9 */ /* 0x000fe20000000a00 */
[----:B------:R-:W-:Y:S01]  /*0d40*/  @P5 VIADD R13, R13, 0x1 ;  /* 0x000000010d0d5836 */ /* 0x000fe20000000000 */
[----:B------:R-:W-:Y:S01]  /*0d50*/  LOP3.LUT R5, R0, 0x8, R5, 0xf8, !PT ;  /* 0x0000000800057812 */ /* 0x000fe200078ef805 */
[----:B------:R-:W-:Y:S01]  /*0d60*/  UMOV UR5, 0x400 ;  /* 0x0000040000057882 */ /* 0x000fe20000000000 */
[----:B------:R-:W-:Y:S01]  /*0d70*/  SHF.R.U32.HI R4, RZ, 0x3, R0 ;  /* 0x00000003ff047819 */ /* 0x000fe20000011600 */
[----:B------:R-:W-:Y:S01]  /*0d80*/  IMAD R0, R21, UR6, RZ ;  /* 0x0000000615007c24 */ /* 0x000fe2000f8e02ff */
[----:B-1----:R-:W-:Y:S01]  /*0d90*/  ULEA UR4, UR4, UR5, 0x18 ;  /* 0x0000000504047291 */ /* 0x002fe2000f8ec03f */
[----:B------:R-:W-:Y:S01]  /*0da0*/  LEA.HI.SX32 R76, R226, 0xffffffff, 0x19 ;  /* 0xffffffffe24c7811 */ /* 0x000fe200078fcaff */
[----:B------:R-:W-:Y:S01]  /*0db0*/  IMAD.MOV.U32 R12, RZ, RZ, R13 ;  /* 0x000000ffff0c7224 */ /* 0x000fe200078e000d */
[----:B------:R-:W-:Y:S01]  /*0dc0*/  BSSY B0, `(.L_x_799) ;  /* 0x0000020000007945 */ /* 0x000fe20003800000 */
[----:B------:R-:W-:Y:S01]  /*0dd0*/  IMAD.WIDE.U32 R8, R20, UR6, R2 ;  /* 0x0000000614087c25 */ /* 0x000fe2000f8e0002 */
[----:B------:R-:W-:-:S02]  /*0de0*/  ISETP.GE.AND P2, PT, R37, R25, PT ;  /* 0x000000192500720c */ /* 0x000fc40003f46270 */
[-C--:B------:R-:W-:Y:S01]  /*0df0*/  ISETP.GE.AND P3, PT, R36, R25.reuse, PT ;  /* 0x000000192400720c */ /* 0x080fe20003f66270 */
[----:B------:R-:W-:Y:S01]  /*0e00*/  IMAD R0, R20, UR7, R0 ;  /* 0x0000000714007c24 */ /* 0x000fe2000f8e0200 */
[----:B------:R-:W-:Y:S01]  /*0e10*/  ISETP.GE.AND P5, PT, R33, R25, PT ;  /* 0x000000192100720c */ /* 0x000fe20003fa6270 */
[----:B------:R-:W-:Y:S01]  /*0e20*/  @!P6 IMAD.MOV R12, RZ, RZ, -R12 ;  /* 0x000000ffff0ce224 */ /* 0x000fe200078e0a0c */
[----:B------:R-:W-:Y:S01]  /*0e30*/  LOP3.LUT R25, R5, R4, RZ, 0x3c, !PT ;  /* 0x0000000405197212 */ /* 0x000fe200078e3cff */
[----:B------:R-:W-:Y:S01]  /*0e40*/  IMAD R13, R76, -0x80, R77 ;  /* 0xffffff804c0d7824 */ /* 0x000fe200078e024d */
[----:B------:R-:W-:Y:S01]  /*0e50*/  @!P0 LOP3.LUT R12, RZ, R35, RZ, 0x33, !PT ;  /* 0x00000023ff0c8212 */ /* 0x000fe200078e33ff */
[----:B------:R-:W-:Y:S01]  /*0e60*/  IMAD.IADD R7, R9, 0x1, R0 ;  /* 0x0000000109077824 */ /* 0x000fe200078e0200 */
[----:B------:R-:W-:Y:S01]  /*0e70*/  LEA R198, R198, UR4, 0x1 ;  /* 0x00000004c6c67c11 */ /* 0x000fe2000f8e08ff */
        /* <DEDUP_REMOVED lines=20> */
.L_x_800:
[----:B------:R-:W-:Y:S05]  /*0fc0*/  BSYNC B0 ;  /* 0x0000000000007941 */ /* 0x000fea0003800000 */
.L_x_799:
[----:B------:R-:W-:Y:S04]  /*0fd0*/  BSSY B0, `(.L_x_801) ;  /* 0x0000016000007945 */ /* 0x000fe80003800000 */
[----:B------:R-:W-:Y:S05]  /*0fe0*/  @P2 BRA `(.L_x_802) ;  /* 0x0000000000502947 */ /* 0x000fea0003800000 */
[----:B------:R-:W-:Y:S02]  /*0ff0*/  ULDC UR5, c[0x0][0x2d0] ;  /* 0x0000b40000057ab9 */ /* 0x000fe40000000800 */
[----:B------:R-:W-:-:S13]  /*1000*/  ISETP.GE.AND P0, PT, R238, UR5, PT ;  /* 0x00000005ee007c0c */ /* 0x000fda000bf06270 */
[----:B------:R1:W-:Y:S01]  /*1010*/  @P0 STS.128 [R198+0x800], RZ ;  /* 0x000800ffc6000388 */ /* 0x0003e20000000c00 */
[----:B------:R-:W-:Y:S05]  /*1020*/  @P0 BRA `(.L_x_802) ;  /* 0x0000000000400947 */ /* 0x000fea0003800000 */
[----:B----4-:R-:W-:Y:S01]  /*1030*/  IADD3 R4, P0, R38, 0x20, RZ ;  /* 0x0000002026047810 */ /* 0x010fe20007f1e0ff */
        /* <DEDUP_REMOVED lines=15> */
.L_x_802:
[----:B------:R-:W-:Y:S05]  /*1130*/  BSYNC B0 ;  /* 0x0000000000007941 */ /* 0x000fea0003800000 */
.L_x_801:
        /* <DEDUP_REMOVED lines=22> */
.L_x_804:
[----:B------:R-:W-:Y:S05]  /*12a0*/  BSYNC B0 ;  /* 0x0000000000007941 */ /* 0x000fea0003800000 */
.L_x_803:
        /* <DEDUP_REMOVED lines=22> */
.L_x_806:
[----:B------:R-:W-:Y:S05]  /*1410*/  BSYNC B0 ;  /* 0x0000000000007941 */ /* 0x000fea0003800000 */
.L_x_805:
[----:B------:R-:W-:Y:S01]  /*1420*/  IMAD.SHL.U32 R0, R31, 0x40, RZ ;  /* 0x000000401f007824 */ /* 0x000fe200078e00ff */
[----:B------:R-:W-:Y:S01]  /*1430*/  SHF.L.U32 R8, R27, 0x3, RZ ;  /* 0x000000031b087819 */ /* 0x000fe200000006ff */
[C---:B------:R-:W-:Y:S01]  /*1440*/  IMAD R7, R11.reuse, R78, RZ ;  /* 0x0000004e0b077224 */ /* 0x040fe200078e02ff */
[-C--:B------:R-:W-:Y:S01]  /*1450*/  ISETP.GE.AND P2, PT, R10, R13.reuse, PT ;  /* 0x0000000d0a00720c */ /* 0x080fe20003f46270 */
[----:B------:R-:W-:Y:S01]  /*1460*/  IMAD R6, R11, R208, RZ ;  /* 0x000000d00b067224 */ /* 0x000fe200078e02ff */
[----:B------:R-:W-:Y:S01]  /*1470*/  LOP3.LUT R0, R0, 0xc0, RZ, 0xc0, !PT ;  /* 0x000000c000007812 */ /* 0x000fe200078ec0ff */
[C---:B----4-:R-:W-:Y:S01]  /*1480*/  IMAD.WIDE.U32 R4, R10.reuse, R78, R238 ;  /* 0x0000004e0a047225 */ /* 0x050fe200078e00ee */
[C---:B------:R-:W-:Y:S01]  /*1490*/  ISETP.GE.AND P3, PT, R10.reuse, R13, PT ;  /* 0x0000000d0a00720c */ /* 0x040fe20003f66270 */
[----:B------:R-:W-:Y:S01]  /*14a0*/  ULDC.64 UR6, c[0x0][0x260] ;  /* 0x0000980000067ab9 */ /* 0x000fe20000000a00 */
[----:B------:R-:W-:Y:S01]  /*14b0*/  @P4 SHF.R.S32.HI R11, RZ, 0x1f, R34 ;  /* 0x0000001fff0b4819 */ /* 0x000fe20000011422 */
[----:B------:R-:W-:Y:S01]  /*14c0*/  IMAD R9, R10, R79, R7 ;  /* 0x0000004f0a097224 */ /* 0x000fe200078e0207 */
[----:B------:R-:W-:Y:S01]  /*14d0*/  LOP3.LUT R7, R0, 0x8, R8, 0xf8, !PT ;  /* 0x0000000800077812 */ /* 0x000fe200078ef808 */
[C---:B------:R-:W-:Y:S01]  /*14e0*/  IMAD.WIDE.U32 R2, R10.reuse, R208, R238 ;  /* 0x000000d00a027225 */ /* 0x040fe200078e00ee */
[----:B------:R-:W-:Y:S01]  /*14f0*/  SHF.R.U32.HI R0, RZ, 0x3, R0 ;  /* 0x00000003ff007819 */ /* 0x000fe20000011600 */
[----:B------:R-:W-:Y:S01]  /*1500*/  BSSY B0, `(.L_x_807) ;  /* 0x0000033000007945 */ /* 0x000fe20003800000 */
[----:B------:R-:W-:Y:S01]  /*1510*/  SHF.R.S32.HI R8, RZ, 0x1f, R12 ;  /* 0x0000001fff087819 */ /* 0x000fe2000001140c */
[----:B------:R-:W-:Y:S01]  /*1520*/  IMAD R10, R10, R209, R6 ;  /* 0x000000d10a0a7224 */ /* 0x000fe200078e0206 */
[----:B------:R-:W-:Y:S01]  /*1530*/  IADD3 R6, P1, R14, R4, RZ ;  /* 0x000000040e067210 */ /* 0x000fe20007f3e0ff */
[----:B------:R-:W-:Y:S01]  /*1540*/  IMAD.SHL.U32 R199, R78, 0x80, RZ ;  /* 0x000000804ec77824 */ /* 0x000fe200078e00ff */
[----:B------:R-:W-:Y:S01]  /*1550*/  LOP3.LUT R197, R7, R0, RZ, 0x3c, !PT ;  /* 0x0000000007c57212 */ /* 0x000fe200078e3cff */
[----:B---3--:R-:W-:Y:S01]  /*1560*/  @P4 IMAD R0, R11, R22, RZ ;  /* 0x000000160b004224 */ /* 0x008fe200078e02ff */
[----:B------:R-:W-:Y:S01]  /*1570*/  IADD3 R4, P0, R17, R2, RZ ;  /* 0x0000000211047210 */ /* 0x000fe20007f1e0ff */
[----:B------:R-:W-:Y:S01]  /*1580*/  IMAD R2, R8, UR6, RZ ;  /* 0x0000000608027c24 */ /* 0x000fe2000f8e02ff */
[----:B------:R-:W-:Y:S01]  /*1590*/  IADD3.X R7, R18, R5, R9, P1, !PT ;  /* 0x0000000512077210 */ /* 0x000fe20000ffe409 */
[----:B------:R-:W-:Y:S01]  /*15a0*/  @P4 IMAD R9, R34, R23, R0 ;  /* 0x0000001722094224 */ /* 0x000fe200078e0200 */
[----:B------:R-:W-:Y:S01]  /*15b0*/  IADD3.X R5, R19, R3, R10, P0, !PT ;  /* 0x0000000313057210 */ /* 0x000fe200007fe40a */
[----:B------:R-:W-:Y:S01]  /*15c0*/  IMAD R2, R12, UR7, R2 ;  /* 0x000000070c027c24 */ /* 0x000fe2000f8e0202 */
[----:B------:R-:W-:Y:S01]  /*15d0*/  SHF.L.U64.HI R211, R78, 0x7, R79 ;  /* 0x000000074ed37819 */ /* 0x000fe2000001024f */
[----:B------:R-:W-:Y:S01]  /*15e0*/  IMAD.WIDE.U32 R38, R12, UR6, R6 ;  /* 0x000000060c267c25 */ /* 0x000fe2000f8e0006 */
[----:B------:R-:W-:Y:S01]  /*15f0*/  ULDC.64 UR6, c[0x0][0x268] ;  /* 0x00009a0000067ab9 */ /* 0x000fe20000000a00 */
[----:B------:R-:W-:-:S02]  /*1600*/  SHF.R.S32.HI R16, RZ, 0x1f, R76 ;  /* 0x0000001fff107819 */ /* 0x000fc4000001144c */
[----:B------:R-:W-:Y:S01]  /*1610*/  IMAD.MOV.U32 R236, RZ, RZ, R38 ;  /* 0x000000ffffec7224 */ /* 0x000fe200078e0026 */
[----:B------:R-:W-:Y:S01]  /*1620*/  IADD3 R237, R39, R2, RZ ;  /* 0x0000000227ed7210 */ /* 0x000fe20007ffe0ff */
[----:B------:R-:W-:Y:S01]  /*1630*/  IMAD.WIDE.U32 R18, R12, UR6, R4 ;  /* 0x000000060c127c25 */ /* 0x000fe2000f8e0004 */
[----:B------:R3:W-:Y:S01]  /*1640*/  STL.64 [R1+0x60], R38 ;  /* 0x0000602601007387 */ /* 0x0007e20000100a00 */
[-C--:B------:R-:W-:Y:S02]  /*1650*/  ISETP.GE.AND P1, PT, R37, R13.reuse, PT ;  /* 0x0000000d2500720c */ /* 0x080fe40003f26270 */
[----:B------:R-:W-:Y:S01]  /*1660*/  @P4 IMAD.WIDE.U32 R10, R34, R22, R20 ;  /* 0x00000016220a4225 */ /* 0x000fe200078e0014 */
[----:B------:R3:W-:Y:S01]  /*1670*/  STL.64 [R1+0x50], R236 ;  /* 0x000050ec01007387 */ /* 0x0007e20000100a00 */
[----:B------:R-:W-:Y:S02]  /*1680*/  ISETP.GE.AND P5, PT, R36, R13, PT ;  /* 0x0000000d2400720c */ /* 0x000fe40003fa6270 */
[----:B------:R-:W-:Y:S01]  /*1690*/  IMAD R0, R211, R76, RZ ;  /* 0x0000004cd3007224 */ /* 0x000fe200078e02ff */
[----:B------:R3:W-:Y:S01]  /*16a0*/  STL.64 [R1+0x58], R18 ;  /* 0x0000581201007387 */ /* 0x0007e20000100a00 */
[----:B------:R-:W-:Y:S01]  /*16b0*/  IMAD R6, R8, UR6, RZ ;  /* 0x0000000608067c24 */ /* 0x000fe2000f8e02ff */
[----:B------:R-:W-:Y:S01]  /*16c0*/  @P4 LEA R14, P0, R10, R28, 0x2 ;  /* 0x0000001c0a0e4211 */ /* 0x000fe200078010ff */
[----:B------:R-:W-:Y:S01]  /*16d0*/  IMAD R0, R16, R199, R0 ;  /* 0x000000c710007224 */ /* 0x000fe200078e0200 */
[----:B------:R-:W-:Y:S01]  /*16e0*/  ISETP.GE.AND P6, PT, R33, R13, PT ;  /* 0x0000000d2100720c */ /* 0x000fe20003fc6270 */
[----:B------:R-:W-:Y:S01]  /*16f0*/  IMAD.WIDE.U32 R2, R76, R199, R236 ;  /* 0x000000c74c027225 */ /* 0x000fe200078e00ec */
[----:B------:R-:W-:-:S02]  /*1700*/  P2R R17, PR, RZ, 0x1 ;  /* 0x00000001ff117803 */ /* 0x000fc40000000000 */
[----:B------:R-:W-:Y:S01]  /*1710*/  @P4 IADD3 R9, R11, R9, RZ ;  /* 0x000000090b094210 */ /* 0x000fe20007ffe0ff */
[----:B------:R-:W-:Y:S01]  /*1720*/  IMAD R8, R12, UR7, R6 ;  /* 0x000000070c087c24 */ /* 0x000fe2000f8e0206 */
[----:B------:R-:W-:Y:S01]  /*1730*/  IADD3 R5, R3, R0, RZ ;  /* 0x0000000003057210 */ /* 0x000fe20007ffe0ff */
[----:B------:R-:W-:Y:S01]  /*1740*/  IMAD R24, R27, 0x8, R30 ;  /* 0x000000081b187824 */ /* 0x000fe200078e021e */
        /* <DEDUP_REMOVED lines=14> */
.L_x_808:
[----:B------:R-:W-:Y:S05]  /*1830*/  BSYNC B0 ;  /* 0x0000000000007941 */ /* 0x000fea0003800000 */
.L_x_807:
        /* <DEDUP_REMOVED lines=19> */
.L_x_810:
[----:B------:R-:W-:Y:S05]  /*1970*/  BSYNC B0 ;  /* 0x0000000000007941 */ /* 0x000fea0003800000 */
.L_x_809:
        /* <DEDUP_REMOVED lines=15> */
.L_x_812:
[----:B------:R-:W-:Y:S05]  /*1a70*/  BSYNC B0 ;  /* 0x0000000000007941 */ /* 0x000fea0003800000 */
.L_x_811:
        /* <DEDUP_REMOVED lines=17> */
.L_x_814:
[----:B------:R-:W-:Y:S05]  /*1b90*/  BSYNC B0 ;  /* 0x0000000000007941 */ /* 0x000fea0003800000 */
.L_x_813:
[----:B------:R-:W0:Y:S01]  /*1ba0*/  LDGDEPBAR ;  /* 0x00000000000079af */ /* 0x000e220000000000 */
[----:B------:R-:W-:Y:S01]  /*1bb0*/  ISETP.NE.AND P0, PT, R17, RZ, PT ;  /* 0x000000ff1100720c */ /* 0x000fe20003f05270 */
[----:B-1----:R-:W-:Y:S01]  /*1bc0*/  IMAD.IADD R7, R19, 0x1, R8 ;  /* 0x0000000113077824 */ /* 0x002fe200078e0208 */
[----:B------:R-:W-:Y:S01]  /*1bd0*/  ISETP.GE.AND P1, PT, R37, R13, PT ;  /* 0x0000000d2500720c */ /* 0x000fe20003f26270 */
[----:B------:R-:W-:Y:S01]  /*1be0*/  IMAD.SHL.U32 R0, R32, 0x20, RZ ;  /* 0x0000002020007824 */ /* 0x000fe200078e00ff */
[----:B------:R-:W-:Y:S01]  /*1bf0*/  @P4 LEA.HI.X R15, R10, R29, R9, 0x2, P0 ;  /* 0x0000001d0a0f4211 */ /* 0x000fe200000f1409 */
[-C--:B------:R-:W-:Y:S01]  /*1c00*/  IMAD R4, R16, R208.reuse, RZ ;  /* 0x000000d010047224 */ /* 0x080fe200078e02ff */
[----:B------:R1:W-:Y:S01]  /*1c10*/  STL [R1+0x6c], R7 ;  /* 0x00006c0701007387 */ /* 0x0003e20000100800 */
[----:B------:R-:W-:Y:S01]  /*1c20*/  IMAD.WIDE.U32 R2, R76, R208, RZ ;  /* 0x000000d04c027225 */ /* 0x000fe200078e00ff */
[----:B------:R-:W-:Y:S02]  /*1c30*/  LOP3.LUT R136, R0, 0xffffff00, RZ, 0xc0, !PT ;  /* 0xffffff0000887812 */ /* 0x000fe400078ec0ff */
[----:B------:R1:W5:Y:S01]  /*1c40*/  @P4 LDG.E R139, desc[UR8][R14.64] ;  /* 0x000000080e8b4981 */ /* 0x000362000c1e1900 */
[----:B------:R-:W-:Y:S01]  /*1c50*/  IMAD R0, R76, R209, R4 ;  /* 0x000000d14c007224 */ /* 0x000fe200078e0204 */
[----:B------:R-:W-:Y:S01]  /*1c60*/  LEA R4, P0, R2, R18, 0x7 ;  /* 0x0000001202047211 */ /* 0x000fe200078038ff */
[----:B------:R-:W-:Y:S01]  /*1c70*/  IMAD R5, R191, 0x200, R136 ;  /* 0x00000200bf057824 */ /* 0x000fe200078e0288 */
[-C--:B------:R-:W-:Y:S01]  /*1c80*/  ISETP.GE.AND P2, PT, R36, R13.reuse, PT ;  /* 0x0000000d2400720c */ /* 0x080fe20003f46270 */
[----:B------:R-:W-:Y:S01]  /*1c90*/  IMAD.IADD R6, R3, 0x1, R0 ;  /* 0x0000000103067824 */ /* 0x000fe200078e0200 */
[----:B------:R-:W-:Y:S01]  /*1ca0*/  ISETP.GE.AND P5, PT, R33, R13, PT ;  /* 0x0000000d2100720c */ /* 0x000fe20003fa6270 */
[----:B------:R-:W-:-:S02]  /*1cb0*/  IMAD R3, R138, 0x20, R5 ;  /* 0x000000208a037824 */ /* 0x000fc400078e0205 */
[----:B------:R-:W-:Y:S01]  /*1cc0*/  IMAD.U32 R0, R24, 0x20, R25 ;  /* 0x0000002018007824 */ /* 0x000fe200078e0019 */
[----:B------:R-:W-:Y:S01]  /*1cd0*/  LEA.HI.X R5, R2, R7, R6, 0x7, P0 ;  /* 0x0000000702057211 */ /* 0x000fe200000f3c06 */
[----:B------:R-:W-:Y:S01]  /*1ce0*/  IMAD.IADD R2, R197, 0x1, R3 ;  /* 0x00000001c5027824 */ /* 0x000fe200078e0203 */
[----:B------:R-:W-:-:S04]  /*1cf0*/  DEPBAR.LE SB0, 0x0 ;  /* 0x000080000000791a */ /* 0x000fc80000000000 */
[----:B------:R-:W-:Y:S01]  /*1d00*/  BAR.SYNC.DEFER_BLOCKING 0x0 ;  /* 0x0000000000007b1d */ /* 0x000fe20000010000 */
[----:B------:R-:W-:Y:S02]  /*1d10*/  LEA R137, R0, UR4, 0x1 ;  /* 0x0000000400897c11 */ /* 0x000fe4000f8e08ff */
[----:B------:R-:W-:-:S03]  /*1d20*/  LEA R188, R2, UR4, 0x1 ;  /* 0x0000000402bc7c11 */ /* 0x000fc6000f8e08ff */
        /* <DEDUP_REMOVED lines=18> */
.L_x_816:
[----:B------:R-:W-:Y:S05]  /*1e50*/  BSYNC B0 ;  /* 0x0000000000007941 */ /* 0x000fea0003800000 */
.L_x_815:
        /* <DEDUP_REMOVED lines=16> */
.L_x_818:
[----:B------:R-:W-:Y:S05]  /*1f60*/  BSYNC B0 ;  /* 0x0000000000007941 */ /* 0x000fea0003800000 */
.L_x_817:
        /* <DEDUP_REMOVED lines=16> */
.L_x_820:
[----:B------:R-:W-:Y:S05]  /*2070*/  BSYNC B0 ;  /* 0x0000000000007941 */ /* 0x000fea0003800000 */
.L_x_819:
        /* <DEDUP_REMOVED lines=17> */
.L_x_822:
[----:B------:R-:W-:Y:S05]  /*2190*/  BSYNC B0 ;  /* 0x0000000000007941 */ /* 0x000fea0003800000 */
.L_x_821:
[----:B---3--:R-:W-:Y:S01]  /*21a0*/  LDSM.16.M88.4 R16, [R188] ;  /* 0x00000000bc10783b */ /* 0x008fe20000000200 */
[----:B------:R-:W-:Y:S01]  /*21b0*/  LOP3.LUT P0, RZ, R26, 0x2, RZ, 0xc0, !PT ;  /* 0x000000021aff7812 */ /* 0x000fe2000780c0ff */
[----:B------:R-:W-:Y:S01]  /*21c0*/  IMAD.MOV.U32 R0, RZ, RZ, 0x10 ;  /* 0x00000010ff007424 */ /* 0x000fe200078e00ff */
[----:B------:R-:W-:Y:S01]  /*21d0*/  LOP3.LUT P1, RZ, R31, 0x2, RZ, 0xc0, !PT ;  /* 0x000000021fff7812 */ /* 0x000fe2000782c0ff */
[----:B-1----:R-:W1:Y:S01]  /*21e0*/  LDSM.16.M88.4 R4, [R137+0x2000] ;  /* 0x002000008904783b */ /* 0x002e620000000200 */
[C---:B------:R-:W-:Y:S01]  /*21f0*/  VIADD R2, R137.reuse, 0x2000 ;  /* 0x0000200089027836 */ /* 0x040fe20000000000 */
[----:B------:R-:W-:Y:S01]  /*2200*/  ULDC UR5, c[0x0][0x39c] ;  /* 0x0000e70000057ab9 */ /* 0x000fe20000000800 */
[----:B------:R-:W-:Y:S01]  /*2210*/  SEL R0, R0, 0xfffffff0, !P1 ;  /* 0xfffffff000007807 */ /* 0x000fe20004800000 */
[----:B------:R-:W3:Y:S01]  /*2220*/  LDSM.16.M88.4 R12, [R188+0x1000] ;  /* 0x00100000bc0c783b */ /* 0x000ee20000000200 */
[----:B------:R-:W-:-:S03]  /*2230*/  VIADD R190, R137, 0x2020 ;  /* 0x0000202089be7836 */ /* 0x000fc60000000000 */
[----:B------:R-:W4:Y:S01]  /*2240*/  LDSM.16.M88.4 R56, [R137+0x2400] ;  /* 0x002400008938783b */ /* 0x000f220000000200 */
[----:B------:R-:W-:Y:S02]  /*2250*/  IMAD R189, R0, 0x2, R188 ;  /* 0x0000000200bd7824 */ /* 0x000fe400078e02bc */
[----:B------:R-:W-:Y:S01]  /*2260*/  @P0 VIADD R190, R2, 0xffffffe0 ;  /* 0xffffffe002be0836 */ /* 0x000fe20000000000 */
[----:B------:R-:W4:Y:S01]  /*2270*/  LDSM.16.M88.4 R52, [R137+0x2800] ;  /* 0x002800008934783b */ /* 0x000f220000000200 */
[----:B------:R-:W-:-:S03]  /*2280*/  LOP3.LUT R2, R196, 0xffffffe0, RZ, 0xc0, !PT ;  /* 0xffffffe0c4027812 */ /* 0x000fc600078ec0ff */
[----:B------:R-:W4:Y:S01]  /*2290*/  LDSM.16.M88.4 R48, [R137+0x2c00] ;  /* 0x002c00008930783b */ /* 0x000f220000000200 */
[----:B------:R-:W-:-:S03]  /*22a0*/  IADD3 R2, -R2, R233, RZ ;  /* 0x000000e902027210 */ /* 0x000fc60007ffe1ff */
[----:B------:R-:W4:Y:S01]  /*22b0*/  LDSM.16.M88.4 R44, [R137+0x3000] ;  /* 0x00300000892c783b */ /* 0x000f220000000200 */
[----:B------:R-:W-:-:S03]  /*22c0*/  SHF.R.S32.HI R3, RZ, 0x1f, R2 ;  /* 0x0000001fff037819 */ /* 0x000fc60000011402 */
[----:B------:R-:W4:Y:S01]  /*22d0*/  LDSM.16.M88.4 R40, [R137+0x3400] ;  /* 0x003400008928783b */ /* 0x000f220000000200 */
[----:B------:R-:W-:Y:S02]  /*22e0*/  LEA.HI R3, R3, R2, RZ, 0x2 ;  /* 0x0000000203037211 */ /* 0x000fe400078f10ff */
[----:B------:R-:W-:Y:S01]  /*22f0*/  SHF.R.S32.HI R2, RZ, 0x1f, R191 ;  /* 0x0000001fff027819 */ /* 0x000fe200000114bf */
[----:B--2---:R-:W2:Y:S01]  /*2300*/  LDSM.16.M88.4 R36, [R137+0x3800] ;  /* 0x003800008924783b */ /* 0x004ea20000000200 */
[----:B------:R-:W-:Y:S02]  /*2310*/  SHF.R.S32.HI R220, RZ, 0x2, R3 ;  /* 0x00000002ffdc7819 */ /* 0x000fe40000011403 */
[----:B------:R-:W-:Y:S01]  /*2320*/  LEA.HI R2, R2, R191, RZ, 0x2 ;  /* 0x000000bf02027211 */ /* 0x000fe200078f10ff */
[----:B------:R-:W2:Y:S02]  /*2330*/  LDSM.16.M88.4 R32, [R137+0x3c00] ;  /* 0x003c00008920783b */ /* 0x000ea40000000200 */
[C---:B------:R-:W-:Y:S01]  /*2340*/  IMAD R3, R191.reuse, 0x10, R220 ;  /* 0x00000010bf037824 */ /* 0x040fe200078e02dc */
[----:B------:R-:W-:Y:S01]  /*2350*/  LOP3.LUT R2, R2, 0xfffffffc, RZ, 0xc0, !PT ;  /* 0xfffffffc02027812 */ /* 0x000fe200078ec0ff */
[----:B------:R-:W-:Y:S02]  /*2360*/  LDSM.16.M88.4 R24, [R190+0x400] ;  /* 0x00040000be18783b */ /* 0x000fe40000000200 */
[----:B------:R-:W-:Y:S01]  /*2370*/  IMAD.IADD R250, R250, 0x1, R3 ;  /* 0x00000001fafa7824 */ /* 0x000fe200078e0203 */
[----:B-1----:R-:W-:Y:S01]  /*2380*/  HMMA.16816.F32.BF16 R156, R16, R4, RZ ;  /* 0x00000004109c723c */ /* 0x002fe200000418ff */
[----:B------:R-:W-:Y:S01]  /*2390*/  LDSM.16.M88.4 R20, [R190+0x800] ;  /* 0x00080000be14783b */ /* 0x000fe20000000200 */
[----:B------:R-:W-:-:S03]  /*23a0*/  IMAD.IADD R2, R191, 0x1, -R2 ;  /* 0x00000001bf027824 */ /* 0x000fc600078e0a02 */
[----:B------:R-:W-:Y:S01]  /*23b0*/  LDSM.16.M88.4 R60, [R190+0xc00] ;  /* 0x000c0000be3c783b */ /* 0x000fe20000000200 */
[C---:B---3--:R-:W-:Y:S03]  /*23c0*/  HMMA.16816.F32.BF16 R140, R12.reuse, R4, RZ ;  /* 0x000000040c8c723c */ /* 0x048fe600000418ff */
[----:B------:R-:W-:Y:S03]  /*23d0*/  LDSM.16.M88.4 R64, [R190+0x1000] ;  /* 0x00100000be40783b */ /* 0x000fe60000000200 */
[-C--:B------:R-:W-:Y:S01]  /*23e0*/  HMMA.16816.F32.BF16 R132, R12, R6.reuse, RZ ;  /* 0x000000060c84723c */ /* 0x080fe200000418ff */
[----:B------:R-:W-:Y:S04]  /*23f0*/  LDSM.16.M88.4 R68, [R190+0x1400] ;  /* 0x00140000be44783b */ /* 0x000fe80000000200 */
[----:B------:R-:W-:Y:S01]  /*2400*/  LDSM.16.M88.4 R28, [R190] ;  /* 0x00000000be1c783b */ /* 0x000fe20000000200 */
[----:B------:R-:W-:Y:S03]  /*2410*/  HMMA.16816.F32.BF16 R192, R16, R6, RZ ;  /* 0x0000000610c0723c */ /* 0x000fe600000418ff */
[----:B------:R-:W1:Y:S03]  /*2420*/  LDSM.16.M88.4 R4, [R189+0x1000] ;  /* 0x00100000bd04783b */ /* 0x000e660000000200 */
[C---:B----4-:R-:W-:Y:S01]  /*2430*/  HMMA.16816.F32.BF16 R124, R12.reuse, R56, RZ ;  /* 0x000000380c7c723c */ /* 0x050fe200000418ff */
[----:B------:R-:W3:Y:S04]  /*2440*/  LDSM.16.M88.4 R72, [R190+0x1800] ;  /* 0x00180000be48783b */ /* 0x000ee80000000200 */
[----:B------:R-:W4:Y:S01]  /*2450*/  LDSM.16.M88.4 R80, [R190+0x1c00] ;  /* 0x001c0000be50783b */ /* 0x000f220000000200 */
[C---:B------:R-:W-:Y:S03]  /*2460*/  HMMA.16816.F32.BF16 R120, R12.reuse, R52, RZ ;  /* 0x000000340c78723c */ /* 0x040fe600000418ff */
[----:B------:R-:W4:Y:S03]  /*2470*/  LDSM.16.M88.4 R8, [R189] ;  /* 0x00000000bd08783b */ /* 0x000f260000000200 */
[C---:B------:R-:W-:Y:S01]  /*2480*/  HMMA.16816.F32.BF16 R108, R12.reuse, R48, RZ ;  /* 0x000000300c6c723c */ /* 0x040fe200000418ff */
[----:B------:R4:W-:Y:S04]  /*2490*/  STL [R1+0x8c], R220 ;  /* 0x00008cdc01007387 */ /* 0x0009e80000100800 */
[----:B------:R4:W-:Y:S01]  /*24a0*/  STL [R1+0x90], R2 ;  /* 0x0000900201007387 */ /* 0x0009e20000100800 */
[C---:B------:R-:W-:Y:S03]  /*24b0*/  HMMA.16816.F32.BF16 R100, R12.reuse, R44, RZ ;  /* 0x0000002c0c64723c */ /* 0x040fe600000418ff */
[----:B------:R-:W0:Y:S03]  /*24c0*/  LDGDEPBAR ;  /* 0x00000000000079af */ /* 0x000e260000000000 */
[C---:B------:R-:W-:Y:S06]  /*24d0*/  HMMA.16816.F32.BF16 R92, R12.reuse, R40, RZ ;  /* 0x000000280c5c723c */ /* 0x040fec00000418ff */
[C---:B--2---:R-:W-:Y:S06]  /*24e0*/  HMMA.16816.F32.BF16 R88, R12.reuse, R36, RZ ;  /* 0x000000240c58723c */ /* 0x044fec00000418ff */
        /* <DEDUP_REMOVED lines=28> */
[C---:B---3--:R-:W-:Y:S06]  /*26b0*/  HMMA.16816.F32.BF16 R108, R4.reuse, R72, R88 ;  /* 0x00000048046c723c */ /* 0x048fec0000041858 */
[C---:B----4-:R-:W-:Y:S06]  /*26c0*/  HMMA.16816.F32.BF16 R100, R4.reuse, R80, R84 ;  /* 0x000000500464723c */ /* 0x050fec0000041854 */
[----:B------:R-:W-:Y:S01]  /*26d0*/  HMMA.16816.F32.BF16 R132, R4, R30, R132 ;  /* 0x0000001e0484723c */ /* 0x000fe20000041884 */
[----:B------:R-:W-:-:S05]  /*26e0*/  FMUL.FTZ R191, R123, UR5 ;  /* 0x000000057bbf7c20 */ /* 0x000fca0008410000 */
[C---:B------:R-:W-:Y:S06]  /*26f0*/  HMMA.16816.F32.BF16 R116, R4.reuse, R26, R116 ;  /* 0x0000001a0474723c */ /* 0x040fec0000041874 */
[----:B------:R-:W-:Y:S01]  /*2700*/  HMMA.16816.F32.BF16 R112, R4, R22, R112 ;  /* 0x000000160470723c */ /* 0x000fe20000041870 */
[----:B------:R-:W-:Y:S01]  /*2710*/  FMUL.FTZ R222, R109, UR5 ;  /* 0x000000056dde7c20 */ /* 0x000fe20008410000 */
[----:B------:R-:W-:Y:S01]  /*2720*/  FMUL.FTZ R220, R110, UR5 ;  /* 0x000000056edc7c20 */ /* 0x000fe20008410000 */
[----:B------:R-:W-:-:S03]  /*2730*/  FMUL.FTZ R223, R111, UR5 ;  /* 0x000000056fdf7c20 */ /* 0x000fc60008410000 */
[C---:B------:R-:W-:Y:S01]  /*2740*/  HMMA.16816.F32.BF16 R104, R4.reuse, R62, R104 ;  /* 0x0000003e0468723c */ /* 0x040fe20000041868 */
[----:B------:R-:W-:Y:S01]  /*2750*/  FMUL.FTZ R229, R100, UR5 ;  /* 0x0000000564e57c20 */ /* 0x000fe20008410000 */
[----:B------:R-:W-:Y:S01]  /*2760*/  FMUL.FTZ R230, R101, UR5 ;  /* 0x0000000565e67c20 */ /* 0x000fe20008410000 */
[----:B------:R-:W-:Y:S01]  /*2770*/  FMUL.FTZ R232, R103, UR5 ;  /* 0x0000000567e87c20 */ /* 0x000fe20008410000 */
[----:B------:R-:W-:Y:S02]  /*2780*/  FMUL.FTZ R231, R102, UR5 ;  /* 0x0000000566e77c20 */ /* 0x000fe40008410000 */
[----:B------:R-:W-:Y:S01]  /*2790*/  HMMA.16816.F32.BF16 R96, R4, R66, R96 ;  /* 0x000000420460723c */ /* 0x000fe20000041860 */
[----:B------:R-:W-:-:S05]  /*27a0*/  FMUL.FTZ R100, R135, UR5 ;  /* 0x0000000587647c20 */ /* 0x000fca0008410000 */
        /* <DEDUP_REMOVED lines=8> */
[----:B------:R-:W-:Y:S01]  /*2830*/  FMUL.FTZ R129, R202, UR5 ;  /* 0x00000005ca817c20 */ /* 0x000fe20008410000 */
[----:B------:R-:W-:Y:S01]  /*2840*/  FMUL.FTZ R128, R201, UR5 ;  /* 0x00000005c9807c20 */ /* 0x000fe20008410000 */
[----:B------:R-:W-:Y:S01]  /*2850*/  HMMA.16816.F32.BF16 R212, R4, R82, R12 ;  /* 0x0000005204d4723c */ /* 0x000fe2000004180c */
[----:B------:R-:W-:Y:S01]  /*2860*/  FMUL.FTZ R119, R105, UR5 ;  /* 0x0000000569777c20 */ /* 0x000fe20008410000 */
[----:B------:R-:W-:Y:S01]  /*2870*/  FMUL.FTZ R116, R115, UR5 ;  /* 0x0000000573747c20 */ /* 0x000fe20008410000 */
[----:B------:R-:W-:Y:S01]  /*2880*/  FMUL.FTZ R109, R112, UR5 ;  /* 0x00000005706d7c20 */ /* 0x000fe20008410000 */
[----:B------:R-:W-:Y:S01]  /*2890*/  FMUL.FTZ R110, R113, UR5 ;  /* 0x00000005716e7c20 */ /* 0x000fe20008410000 */
[----:B------:R-:W-:Y:S01]  /*28a0*/  FMUL.FTZ R155, R125, UR5 ;  /* 0x000000057d9b7c20 */ /* 0x000fe20008410000 */
[C---:B------:R-:W-:Y:S01]  /*28b0*/  HMMA.16816.F32.BF16 R4, R8.reuse, R28, R156 ;  /* 0x0000001c0804723c */ /* 0x040fe2000004189c */
[----:B------:R-:W-:Y:S01]  /*28c0*/  FMUL.FTZ R135, R96, UR5 ;  /* 0x0000000560877c20 */ /* 0x000fe20008410000 */
[----:B------:R-:W-:Y:S01]  /*28d0*/  FMUL.FTZ R153, R97, UR5 ;  /* 0x0000000561997c20 */ /* 0x000fe20008410000 */
[----:B------:R-:W-:Y:S01]  /*28e0*/  FMUL.FTZ R111, R114, UR5 ;  /* 0x00000005726f7c20 */ /* 0x000fe20008410000 */
[----:B------:R-:W-:Y:S01]  /*28f0*/  FMUL.FTZ R104, R104, UR5 ;  /* 0x0000000568687c20 */ /* 0x000fe20008410000 */
[----:B------:R-:W-:Y:S01]  /*2900*/  FMUL.FTZ R106, R106, UR5 ;  /* 0x000000056a6a7c20 */ /* 0x000fe20008410000 */
[C---:B------:R-:W-:Y:S01]  /*2910*/  HMMA.16816.F32.BF16 R56, R8.reuse, R60, R56 ;  /* 0x0000003c0838723c */ /* 0x040fe20000041838 */
[----:B------:R-:W1:Y:S01]  /*2920*/  @P4 LDC R60, c[0x0][0x2e8] ;  /* 0x0000ba00ff3c4b82 */ /* 0x000e620000000800 */
[----:B------:R-:W-:Y:S01]  /*2930*/  FMUL.FTZ R157, R98, UR5 ;  /* 0x00000005629d7c20 */ /* 0x000fe20008410000 */
[----:B------:R-:W-:Y:S01]  /*2940*/  LEA R156, R138, R136, 0x5 ;  /* 0x000000888a9c7211 */ /* 0x000fe200078e28ff */
[----:B------:R-:W-:Y:S01]  /*2950*/  FMUL.FTZ R159, R99, UR5 ;  /* 0x00000005639f7c20 */ /* 0x000fe20008410000 */
[----:B------:R-:W-:Y:S01]  /*2960*/  FMUL.FTZ R138, R184, UR5 ;  /* 0x00000005b88a7c20 */ /* 0x000fe20008410000 */
[----:B------:R-:W-:Y:S01]  /*2970*/  HMMA.16816.F32.BF16 R12, R8, R80, R36 ;  /* 0x00000050080c723c */ /* 0x000fe20000041824 */
[----:B------:R-:W-:Y:S01]  /*2980*/  FMUL.FTZ R184, R94, UR5 ;  /* 0x000000055eb87c20 */ /* 0x000fe20008410000 */
[----:B------:R-:W-:Y:S01]  /*2990*/  FMUL.FTZ R201, R95, UR5 ;  /* 0x000000055fc97c20 */ /* 0x000fe20008410000 */
[----:B------:R-:W-:-:S03]  /*29a0*/  FMUL.FTZ R158, R126, UR5 ;  /* 0x000000057e9e7c20 */ /* 0x000fc60008410000 */
[----:B------:R-:W-:Y:S01]  /*29b0*/  HMMA.16816.F32.BF16 R88, R8, R24, R148 ;  /* 0x000000180858723c */ /* 0x000fe20000041894 */
[----:B------:R-:W-:-:S05]  /*29c0*/  FMUL.FTZ R80, R133, UR5 ;  /* 0x0000000585507c20 */ /* 0x000fca0008410000 */
[----:B------:R-:W-:Y:S01]  /*29d0*/  HMMA.16816.F32.BF16 R28, R8, R30, R192 ;  /* 0x0000001e081c723c */ /* 0x000fe200000418c0 */
[----:B------:R-:W-:Y:S01]  /*29e0*/  FMUL.FTZ R148, R179, UR5 ;  /* 0x00000005b3947c20 */ /* 0x000fe20008410000 */
[----:B------:R-:W-:-:S04]  /*29f0*/  FMUL.FTZ R151, R124, UR5 ;  /* 0x000000057c977c20 */ /* 0x000fc80008410000 */
[----:B------:R-:W-:Y:S01]  /*2a00*/  HMMA.16816.F32.BF16 R164, R16, R34, RZ ;  /* 0x0000002210a4723c */ /* 0x000fe200000418ff */
[----:B------:R-:W-:Y:S01]  /*2a10*/  FMUL.FTZ R57, R57, UR5 ;  /* 0x0000000539397c20 */ /* 0x000fe20008410000 */
[----:B------:R-:W-:-:S04]  /*2a20*/  FMUL.FTZ R56, R56, UR5 ;  /* 0x0000000538387c20 */ /* 0x000fc80008410000 */
[C---:B------:R-:W-:Y:S01]  /*2a30*/  HMMA.16816.F32.BF16 R44, R8.reuse, R68, R44 ;  /* 0x00000044082c723c */ /* 0x040fe2000004182c */
[----:B------:R-:W-:Y:S01]  /*2a40*/  FMUL.FTZ R228, R15, UR5 ;  /* 0x000000050fe47c20 */ /* 0x000fe20008410000 */
[----:B------:R-:W-:Y:S01]  /*2a50*/  IADD3 R15, R77, R250, -R210 ;  /* 0x000000fa4d0f7210 */ /* 0x000fe20007ffe8d2 */
[----:B------:R-:W-:Y:S01]  /*2a60*/  FMUL.FTZ R225, R13, UR5 ;  /* 0x000000050de17c20 */ /* 0x000fe20008410000 */
[----:B------:R-:W-:Y:S01]  /*2a70*/  FMUL.FTZ R227, R14, UR5 ;  /* 0x000000050ee37c20 */ /* 0x000fe20008410000 */
[----:B------:R-:W-:Y:S01]  /*2a80*/  FMUL.FTZ R224, R12, UR5 ;  /* 0x000000050ce07c20 */ /* 0x000fe20008410000 */
[C---:B------:R-:W-:Y:S01]  /*2a90*/  HMMA.16816.F32.BF16 R40, R8.reuse, R72, R40 ;  /* 0x000000480828723c */ /* 0x040fe20000041828 */
[----:B------:R-:W-:Y:S01]  /*2aa0*/  FMUL.FTZ R3, R89, UR5 ;  /* 0x0000000559037c20 */ /* 0x000fe20008410000 */
[----:B------:R-:W-:Y:S01]  /*2ab0*/  FMUL.FTZ R2, R90, UR5 ;  /* 0x000000055a027c20 */ /* 0x000fe20008410000 */
[----:B------:R-:W-:Y:S03]  /*2ac0*/  MUFU.TANH R12, R57 ;  /* 0x00000039000c7308 */ /* 0x000fe60000002400 */
[C---:B------:R-:W-:Y:S06]  /*2ad0*/  HMMA.16816.F32.BF16 R84, R8.reuse, R20, R144 ;  /* 0x000000140854723c */ /* 0x040fec0000041890 */
[----:B------:R-:W-:Y:S01]  /*2ae0*/  HMMA.16816.F32.BF16 R20, R8, R22, R52 ;  /* 0x000000160814723c */ /* 0x000fe20000041834 */
[----:B------:R-:W-:Y:S01]  /*2af0*/  FMUL.FTZ R144, R59, UR5 ;  /* 0x000000053b907c20 */ /* 0x000fe20008410000 */
[----:B------:R-:W-:Y:S01]  /*2b00*/  FMUL.FTZ R147, R178, UR5 ;  /* 0x00000005b2937c20 */ /* 0x000fe20008410000 */
[----:B------:R-:W-:Y:S01]  /*2b10*/  FMUL.FTZ R146, R177, UR5 ;  /* 0x00000005b1927c20 */ /* 0x000fe20008410000 */
[----:B------:R-:W-:-:S02]  /*2b20*/  FMUL.FTZ R145, R176, UR5 ;  /* 0x00000005b0917c20 */ /* 0x000fc40008410000 */
[C---:B------:R-:W-:Y:S01]  /*2b30*/  HMMA.16816.F32.BF16 R24, R8.reuse, R26, R160 ;  /* 0x0000001a0818723c */ /* 0x040fe200000418a0 */
[----:B------:R-:W-:Y:S02]  /*2b40*/  IMAD.SHL.U32 R52, R233, 0x2, RZ ;  /* 0x00000002e9347824 */ /* 0x000fe400078e00ff */
[----:B------:R-:W-:Y:S01]  /*2b50*/  FMUL.FTZ R53, R6, UR5 ;  /* 0x0000000506357c20 */ /* 0x000fe20008410000 */
[----:B------:R-:W-:Y:S01]  /*2b60*/  FMUL.FTZ R6, R143, UR5 ;  /* 0x000000058f067c20 */ /* 0x000fe20008410000 */
[----:B------:R-:W-:Y:S01]  /*2b70*/  FMUL.FTZ R55, R4, UR5 ;  /* 0x0000000504377c20 */ /* 0x000fe20008410000 */
[----:B------:R-:W-:Y:S01]  /*2b80*/  FMUL.FTZ R54, R5, UR5 ;  /* 0x0000000505367c20 */ /* 0x000fe20008410000 */
[C---:B------:R-:W-:Y:S01]  /*2b90*/  HMMA.16816.F32.BF16 R16, R8.reuse, R62, R168 ;  /* 0x0000003e0810723c */ /* 0x040fe200000418a8 */
[----:B------:R-:W-:Y:S01]  /*2ba0*/  LOP3.LUT R52, R52, 0x6, RZ, 0xc0, !PT ;  /* 0x0000000634347812 */ /* 0x000fe200078ec0ff */
[----:B-1----:R-:W1:Y:S01]  /*2bb0*/  @P4 MUFU.RCP R4, R60 ;  /* 0x0000003c00044308 */ /* 0x002e620000001000 */
[----:B------:R-:W-:Y:S01]  /*2bc0*/  FMUL.FTZ R69, R45, UR5 ;  /* 0x000000052d457c20 */ /* 0x000fe20008410000 */
[----:B------:R-:W-:Y:S01]  /*2bd0*/  FMUL.FTZ R45, R40, UR5 ;  /* 0x00000005282d7c20 */ /* 0x000fe20008410000 */
[----:B------:R-:W-:Y:S01]  /*2be0*/  FMUL.FTZ R5, R88, UR5 ;  /* 0x0000000558057c20 */ /* 0x000fe20008410000 */
[----:B------:R-:W-:Y:S01]  /*2bf0*/  HMMA.16816.F32.BF16 R48, R8, R64, R48 ;  /* 0x000000400830723c */ /* 0x000fe20000041830 */
[----:B------:R-:W-:-:S02]  /*2c00*/  IMAD R52, R76, 0x80, R52 ;  /* 0x000000804c347824 */ /* 0x000fc400078e0234 */
[----:B------:R-:W-:Y:S01]  /*2c10*/  FMUL.FTZ R163, R46, UR5 ;  /* 0x000000052ea37c20 */ /* 0x000fe20008410000 */
[----:B------:R-:W-:Y:S01]  /*2c20*/  FMUL.FTZ R46, R132, UR5 ;  /* 0x00000005842e7c20 */ /* 0x000fe20008410000 */
[----:B------:R2:W-:Y:S01]  /*2c30*/  MUFU.TANH R76, R6 ;  /* 0x00000006004c7308 */ /* 0x0005e20000002400 */
[----:B------:R-:W-:Y:S01]  /*2c40*/  FMUL.FTZ R62, R85, UR5 ;  /* 0x00000005553e7c20 */ /* 0x000fe20008410000 */
[C---:B------:R-:W-:Y:S01]  /*2c50*/  HMMA.16816.F32.BF16 R32, R8.reuse, R66, R172 ;  /* 0x000000420820723c */ /* 0x040fe200000418ac */
[----:B------:R-:W-:Y:S01]  /*2c60*/  FMUL.FTZ R14, R20, UR5 ;  /* 0x00000005140e7c20 */ /* 0x000fe20008410000 */
[----:B------:R-:W-:Y:S02]  /*2c70*/  IMAD.MOV.U32 R132, RZ, RZ, RZ ;  /* 0x000000ffff847224 */ /* 0x000fe400078e00ff */
[----:B------:R-:W-:Y:S01]  /*2c80*/  FMUL.FTZ R196, R41, UR5 ;  /* 0x0000000529c47c20 */ /* 0x000fe20008410000 */
[C---:B------:R-:W-:Y:S01]  /*2c90*/  IADD3 R20, R52.reuse, 0x9, RZ ;  /* 0x0000000934147810 */ /* 0x040fe20007ffe0ff */
[----:B------:R-:W-:Y:S01]  /*2ca0*/  FMUL.FTZ R98, R23, UR5 ;  /* 0x0000000517627c20 */ /* 0x000fe20008410000 */
[----:B------:R-:W-:Y:S01]  /*2cb0*/  HMMA.16816.F32.BF16 R36, R8, R70, R180 ;  /* 0x000000460824723c */ /* 0x000fe200000418b4 */
[----:B------:R-:W3:Y:S01]  /*2cc0*/  MUFU.TANH R55, R55 ;  /* 0x0000003700377308 */ /* 0x000ee20000002400 */
[----:B------:R-:W-:Y:S01]  /*2cd0*/  FMUL.FTZ R13, R25, UR5 ;  /* 0x00000005190d7c20 */ /* 0x000fe20008410000 */
[----:B-1---5:R-:W-:Y:S01]  /*2ce0*/  @P4 FMUL.FTZ R132, R139, R4 ;  /* 0x000000048b844220 */ /* 0x022fe20000410000 */
[----:B------:R-:W-:-:S02]  /*2cf0*/  VIADD R23, R52, 0x10 ;  /* 0x0000001034177836 */ /* 0x000fc40000000000 */
[----:B------:R-:W-:Y:S01]  /*2d00*/  FMUL.FTZ R66, R44, UR5 ;  /* 0x000000052c427c20 */ /* 0x000fe20008410000 */
[C---:B------:R-:W-:Y:S01]  /*2d10*/  HMMA.16816.F32.BF16 R204, R8.reuse, R74, R204 ;  /* 0x0000004a08cc723c */ /* 0x040fe200000418cc */
[----:B------:R-:W-:Y:S01]  /*2d20*/  FMUL.FTZ R25, R17, UR5 ;  /* 0x0000000511197c20 */ /* 0x000fe20008410000 */
[----:B------:R-:W-:Y:S02]  /*2d30*/  VIADD R17, R52, 0x8 ;  /* 0x0000000834117836 */ /* 0x000fe40000000000 */
[----:B--2---:R-:W-:Y:S01]  /*2d40*/  FMUL.FTZ R6, R28, UR5 ;  /* 0x000000051c067c20 */ /* 0x004fe20008410000 */
[----:B------:R-:W-:Y:S01]  /*2d50*/  VIADD R28, R52, 0x1 ;  /* 0x00000001341c7836 */ /* 0x000fe20000000000 */
[----:B------:R-:W1:Y:S01]  /*2d60*/  MUFU.TANH R54, R54 ;  /* 0x0000003600367308 */ /* 0x000e620000002400 */
[----:B------:R-:W-:Y:S01]  /*2d70*/  HMMA.16816.F32.BF16 R192, R8, R82, R164 ;  /* 0x0000005208c0723c */ /* 0x000fe200000418a4 */
[----:B------:R-:W-:Y:S01]  /*2d80*/  FMUL.FTZ R149, R50, UR5 ;  /* 0x0000000532957c20 */ /* 0x000fe20008410000 */
[----:B------:R-:W-:Y:S01]  /*2d90*/  FMUL.FTZ R105, R19, UR5 ;  /* 0x0000000513697c20 */ /* 0x000fe20008410000 */
[----:B------:R-:W-:-:S02]  /*2da0*/  VIADD R50, R52, 0x11 ;  /* 0x0000001134327836 */ /* 0x000fc40000000000 */
[----:B------:R-:W-:Y:S01]  /*2db0*/  FMUL.FTZ R136, R87, UR5 ;  /* 0x0000000557887c20 */ /* 0x000fe20008410000 */
[----:B------:R-:W-:Y:S01]  /*2dc0*/  FMUL.FTZ R131, R86, UR5 ;  /* 0x0000000556837c20 */ /* 0x000fe20008410000 */
[----:B------:R-:W-:Y:S01]  /*2dd0*/  FMUL.FTZ R60, R200, UR5 ;  /* 0x00000005c83c7c20 */ /* 0x000fe20008410000 */
[----:B------:R-:W-:Y:S01]  /*2de0*/  FMUL.FTZ R11, R7, UR5 ;  /* 0x00000005070b7c20 */ /* 0x000fe20008410000 */
[----:B------:R-:W-:Y:S01]  /*2df0*/  FMUL.FTZ R7, R91, UR5 ;  /* 0x000000055b077c20 */ /* 0x000fe20008410000 */
[----:B------:R2:W-:Y:S01]  /*2e00*/  MUFU.TANH R40, R3 ;  /* 0x0000000300287308 */ /* 0x0005e20000002400 */
[----:B------:R-:W-:Y:S01]  /*2e10*/  FMUL.FTZ R10, R140, UR5 ;  /* 0x000000058c0a7c20 */ /* 0x000fe20008410000 */
[----:B------:R-:W-:Y:S01]  /*2e20*/  FMUL.FTZ R9, R141, UR5 ;  /* 0x000000058d097c20 */ /* 0x000fe20008410000 */
        /* <DEDUP_REMOVED lines=9> */
[----:B------:R-:W-:-:S02]  /*2ec0*/  VIADD R26, R52, 0x19 ;  /* 0x00000019341a7836 */ /* 0x000fc40000000000 */
[----:B------:R-:W-:Y:S01]  /*2ed0*/  FMUL.FTZ R202, R42, UR5 ;  /* 0x000000052aca7c20 */ /* 0x000fe20008410000 */
[----:B------:R-:W-:Y:S02]  /*2ee0*/  VIADD R37, R52, 0x20 ;  /* 0x0000002034257836 */ /* 0x000fe40000000000 */
[----:B------:R-:W-:Y:S01]  /*2ef0*/  FMUL.FTZ R21, R21, UR5 ;  /* 0x0000000515157c20 */ /* 0x000fe20008410000 */
[----:B------:R1:W-:Y:S01]  /*2f00*/  MUFU.TANH R41, R5 ;  /* 0x0000000500297308 */ /* 0x0003e20000002400 */
[----:B--2---:R-:W-:Y:S02]  /*2f10*/  IMAD.IADD R3, R15, 0x1, -R52 ;  /* 0x000000010f037824 */ /* 0x004fe400078e0a34 */
[----:B------:R-:W-:Y:S01]  /*2f20*/  FMUL.FTZ R96, R22, UR5 ;  /* 0x0000000516607c20 */ /* 0x000fe20008410000 */
[----:B------:R-:W-:Y:S02]  /*2f30*/  VIADD R38, R52, 0x21 ;  /* 0x0000002134267836 */ /* 0x000fe40000000000 */
[----:B------:R-:W-:Y:S01]  /*2f40*/  FMUL.FTZ R143, R58, UR5 ;  /* 0x000000053a8f7c20 */ /* 0x000fe20008410000 */
[C---:B------:R-:W-:Y:S01]  /*2f50*/  VIADD R42, R52.reuse, 0x28 ;  /* 0x00000028342a7836 */ /* 0x040fe20000000000 */
[----:B------:R-:W-:Y:S01]  /*2f60*/  IABS R3, R3 ;  /* 0x0000000300037213 */ /* 0x000fe20000000000 */
[----:B------:R-:W-:Y:S01]  /*2f70*/  FMUL.FTZ R67, R49, UR5 ;  /* 0x0000000531437c20 */ /* 0x000fe20008410000 */
[----:B------:R2:W-:Y:S01]  /*2f80*/  MUFU.TANH R19, R62 ;  /* 0x0000003e00137308 */ /* 0x0005e20000002400 */
[----:B----4-:R-:W-:Y:S01]  /*2f90*/  IMAD.IADD R2, R15, 0x1, -R28 ;  /* 0x000000010f027824 */ /* 0x010fe200078e0a1c */
[----:B------:R-:W-:Y:S01]  /*2fa0*/  I2FP.F32.S32 R3, R3 ;  /* 0x0000000300037245 */ /* 0x000fe20000201400 */
[----:B------:R-:W-:Y:S01]  /*2fb0*/  FMUL.FTZ R150, R51, UR5 ;  /* 0x0000000533967c20 */ /* 0x000fe20008410000 */
[C---:B------:R-:W-:Y:S01]  /*2fc0*/  IADD3 R58, R52.reuse, 0x30, RZ ;  /* 0x00000030343a7810 */ /* 0x040fe20007ffe0ff */
[----:B------:R-:W-:Y:S01]  /*2fd0*/  VIADD R49, R52, 0x38 ;  /* 0x0000003834317836 */ /* 0x000fe20000000000 */
[----:B------:R-:W-:Y:S01]  /*2fe0*/  IABS R2, R2 ;  /* 0x0000000200027213 */ /* 0x000fe20000000000 */
[----:B---3--:R-:W-:Y:S01]  /*2ff0*/  FFMA.FTZ R44, R3, -R132, R55 ;  /* 0x80000084032c7223 */ /* 0x008fe20000010037 */
[----:B------:R3:W-:Y:S01]  /*3000*/  MUFU.TANH R89, R7 ;  /* 0x0000000700597308 */ /* 0x0007e20000002400 */
[----:B-1----:R-:W-:Y:S01]  /*3010*/  FMUL.FTZ R5, R29, UR5 ;  /* 0x000000051d057c20 */ /* 0x002fe20008410000 */
[----:B------:R-:W-:Y:S01]  /*3020*/  I2FP.F32.S32 R2, R2 ;  /* 0x0000000200027245 */ /* 0x000fe20000201400 */
[----:B------:R-:W-:-:S02]  /*3030*/  IMAD.IADD R3, R15, 0x1, -R17 ;  /* 0x000000010f037824 */ /* 0x000fc400078e0a11 */
[----:B------:R-:W-:Y:S01]  /*3040*/  FMUL.FTZ R99, R18, UR5 ;  /* 0x0000000512637c20 */ /* 0x000fe20008410000 */
[----:B------:R-:W-:Y:S02]  /*3050*/  VIADD R55, R52, 0x18 ;  /* 0x0000001834377836 */ /* 0x000fe40000000000 */
[----:B------:R-:W-:Y:S01]  /*3060*/  FMUL.FTZ R182, R92, UR5 ;  /* 0x000000055cb67c20 */ /* 0x000fe20008410000 */
[----:B------:R-:W-:Y:S01]  /*3070*/  VIADD R51, R52, 0x39 ;  /* 0x0000003934337836 */ /* 0x000fe20000000000 */
[----:B------:R-:W-:Y:S01]  /*3080*/  MUFU.TANH R90, R11 ;  /* 0x0000000b005a7308 */ /* 0x000fe20000002400 */
[----:B--2---:R-:W-:Y:S01]  /*3090*/  FFMA.FTZ R62, R2, -R132, R54 ;  /* 0x80000084023e7223 */ /* 0x004fe20000010036 */
[----:B------:R-:W-:Y:S01]  /*30a0*/  IMAD.IADD R2, R15, 0x1, -R20 ;  /* 0x000000010f027824 */ /* 0x000fe200078e0a14 */
[C---:B------:R-:W-:Y:S01]  /*30b0*/  IADD3 R57, R52.reuse, 0x49, RZ ;  /* 0x0000004934397810 */ /* 0x040fe20007ffe0ff */
[----:B------:R-:W-:Y:S02]  /*30c0*/  VIADD R54, R52, 0x41 ;  /* 0x0000004134367836 */ /* 0x000fe40000000000 */
[----:B------:R-:W-:Y:S01]  /*30d0*/  FMUL.FTZ R29, R33, UR5 ;  /* 0x00000005211d7c20 */ /* 0x000fe20008410000 */
[----:B------:R-:W-:Y:S01]  /*30e0*/  FMUL.FTZ R95, R27, UR5 ;  /* 0x000000051b5f7c20 */ /* 0x000fe20008410000 */
[----:B------:R-:W-:Y:S01]  /*30f0*/  IABS R4, R2 ;  /* 0x0000000200047213 */ /* 0x000fe20000000000 */
[----:B------:R-:W-:Y:S01]  /*3100*/  MUFU.TANH R87, R10 ;  /* 0x0000000a00577308 */ /* 0x000fe20000002400 */
[----:B---3--:R-:W-:Y:S01]  /*3110*/  FMUL.FTZ R7, R24, UR5 ;  /* 0x0000000518077c20 */ /* 0x008fe20008410000 */
[----:B------:R-:W-:Y:S01]  /*3120*/  FMUL.FTZ R24, R16, UR5 ;  /* 0x0000000510187c20 */ /* 0x000fe20008410000 */
[----:B------:R-:W-:Y:S01]  /*3130*/  FMUL.FTZ R27, R32, UR5 ;  /* 0x00000005201b7c20 */ /* 0x000fe20008410000 */
[----:B------:R-:W-:Y:S01]  /*3140*/  FMUL.FTZ R140, R185, UR5 ;  /* 0x00000005b98c7c20 */ /* 0x000fe20008410000 */
[----:B------:R-:W-:-:S02]  /*3150*/  VIADD R70, R52, 0x59 ;  /* 0x0000005934467836 */ /* 0x000fc40000000000 */
[----:B------:R-:W-:Y:S01]  /*3160*/  FMUL.FTZ R185, R120, UR5 ;  /* 0x0000000578b97c20 */ /* 0x000fe20008410000 */
[----:B------:R-:W-:Y:S01]  /*3170*/  VIADD R73, R52, 0x60 ;  /* 0x0000006034497836 */ /* 0x000fe20000000000 */
[----:B------:R1:W-:Y:S01]  /*3180*/  MUFU.TANH R11, R6 ;  /* 0x00000006000b7308 */ /* 0x0003e20000002400 */
[----:B------:R-:W-:Y:S01]  /*3190*/  FMUL.FTZ R221, R43, UR5 ;  /* 0x000000052bdd7c20 */ /* 0x000fe20008410000 */
[----:B------:R-:W-:Y:S01]  /*31a0*/  FMUL.FTZ R43, R30, UR5 ;  /* 0x000000051e2b7c20 */ /* 0x000fe20008410000 */
[----:B------:R-:W-:Y:S01]  /*31b0*/  FMUL.FTZ R30, R36, UR5 ;  /* 0x00000005241e7c20 */ /* 0x000fe20008410000 */
[----:B------:R-:W-:Y:S01]  /*31c0*/  FMUL.FTZ R142, R187, UR5 ;  /* 0x00000005bb8e7c20 */ /* 0x000fe20008410000 */
[----:B------:R-:W-:Y:S01]  /*31d0*/  FMUL.FTZ R187, R122, UR5 ;  /* 0x000000057abb7c20 */ /* 0x000fe20008410000 */
[----:B------:R-:W-:Y:S01]  /*31e0*/  FMUL.FTZ R83, R134, UR5 ;  /* 0x0000000586537c20 */ /* 0x000fe20008410000 */
[-C--:B------:R-:W-:Y:S01]  /*31f0*/  ISETP.GE.AND P3, PT, R17, R77.reuse, PT ;  /* 0x0000004d1100720c */ /* 0x080fe20003f66270 */
[----:B------:R2:W3:Y:S01]  /*3200*/  MUFU.TANH R10, R5 ;  /* 0x00000005000a7308 */ /* 0x0004e20000002400 */
[----:B------:R-:W-:Y:S01]  /*3210*/  FMUL.FTZ R134, R34, UR5 ;  /* 0x0000000522867c20 */ /* 0x000fe20008410000 */
[----:B------:R-:W-:Y:S01]  /*3220*/  FMUL.FTZ R152, R35, UR5 ;  /* 0x0000000523987c20 */ /* 0x000fe20008410000 */
[----:B------:R-:W-:Y:S01]  /*3230*/  FMUL.FTZ R181, R39, UR5 ;  /* 0x0000000527b57c20 */ /* 0x000fe20008410000 */
[-C--:B------:R-:W-:Y:S01]  /*3240*/  ISETP.GE.AND P4, PT, R20, R77.reuse, PT ;  /* 0x0000004d1400720c */ /* 0x080fe20003f86270 */
[----:B------:R-:W-:Y:S01]  /*3250*/  FMUL.FTZ R141, R186, UR5 ;  /* 0x00000005ba8d7c20 */ /* 0x000fe20008410000 */
[-C--:B------:R-:W-:Y:S01]  /*3260*/  ISETP.GE.AND P6, PT, R23, R77.reuse, PT ;  /* 0x0000004d1700720c */ /* 0x080fe20003fc6270 */
[----:B------:R-:W-:Y:S01]  /*3270*/  FMUL.FTZ R186, R121, UR5 ;  /* 0x0000000579ba7c20 */ /* 0x000fe20008410000 */
[----:B------:R-:W-:Y:S01]  /*3280*/  MUFU.TANH R86, R9 ;  /* 0x0000000900567308 */ /* 0x000fe20000002400 */
[----:B-1----:R-:W-:Y:S01]  /*3290*/  IMAD.IADD R6, R15, 0x1, -R50 ;  /* 0x000000010f067824 */ /* 0x002fe200078e0a32 */
[-C--:B------:R-:W-:Y:S01]  /*32a0*/  ISETP.GE.AND P1, PT, R52, R77.reuse, PT ;  /* 0x0000004d3400720c */ /* 0x080fe20003f26270 */
[----:B------:R-:W-:Y:S01]  /*32b0*/  FMUL.FTZ R160, R127, UR5 ;  /* 0x000000057fa07c20 */ /* 0x000fe20008410000 */
[----:B------:R-:W-:Y:S01]  /*32c0*/  ISETP.GE.AND P0, PT, R28, R77, PT ;  /* 0x0000004d1c00720c */ /* 0x000fe20003f06270 */
[----:B------:R-:W-:Y:S01]  /*32d0*/  FMUL.FTZ R121, R107, UR5 ;  /* 0x000000056b797c20 */ /* 0x000fe20008410000 */
[----:B------:R-:W-:Y:S01]  /*32e0*/  IABS R2, R6 ;  /* 0x0000000600027213 */ /* 0x000fe20000000000 */
[----:B------:R-:W-:Y:S01]  /*32f0*/  IMAD.MOV.U32 R6, RZ, RZ, R4 ;  /* 0x000000ffff067224 */ /* 0x000fe200078e0004 */
[----:B------:R1:W-:Y:S01]  /*3300*/  MUFU.TANH R82, R8 ;  /* 0x0000000800527308 */ /* 0x0003e20000002400 */
[----:B--2---:R-:W-:-:S02]  /*3310*/  IADD3 R5, R15, -R23, RZ ;  /* 0x800000170f057210 */ /* 0x004fc40007ffe0ff */
[-C--:B------:R-:W-:Y:S02]  /*3320*/  ISETP.GE.AND P5, PT, R26, R77.reuse, PT ;  /* 0x0000004d1a00720c */ /* 0x080fe40003fa6270 */
[----:B------:R-:W-:Y:S02]  /*3330*/  I2FP.F32.S32 R6, R6 ;  /* 0x0000000600067245 */ /* 0x000fe40000201400 */
[----:B------:R-:W-:Y:S01]  /*3340*/  ISETP.GE.AND P2, PT, R37, R77, PT ;  /* 0x0000004d2500720c */ /* 0x000fe20003f46270 */
[----:B------:R2:W4:Y:S01]  /*3350*/  MUFU.TANH R9, R7 ;  /* 0x0000000700097308 */ /* 0x0005220000002400 */
[----:B------:R-:W-:Y:S01]  /*3360*/  FSEL R123, R62, -INF , !P0 ;  /* 0xff8000003e7b7808 */ /* 0x000fe20004000000 */
[----:B---3--:R-:W-:Y:S01]  /*3370*/  FFMA.FTZ R63, R6, -R132, R10 ;  /* 0x80000084063f7223 */ /* 0x008fe2000001000a */
[----:B------:R-:W-:-:S04]  /*3380*/  IMAD.IADD R6, R15, 0x1, -R42 ;  /* 0x000000010f067824 */ /* 0x000fc800078e0a2a */
[----:B------:R-:W-:Y:S01]  /*3390*/  FSEL R114, R63, -INF , !P4 ;  /* 0xff8000003f727808 */ /* 0x000fe20006000000 */
[----:B------:R3:W-:Y:S01]  /*33a0*/  MUFU.TANH R84, R53 ;  /* 0x0000003500547308 */ /* 0x0007e20000002400 */
[----:B-1----:R-:W-:-:S07]  /*33b0*/  IMAD.IADD R8, R15, 0x1, -R55 ;  /* 0x000000010f087824 */ /* 0x002fce00078e0a37 */
[----:B------:R-:W-:Y:S01]  /*33c0*/  MUFU.TANH R10, R14 ;  /* 0x0000000e000a7308 */ /* 0x000fe20000002400 */
[----:B--2---:R-:W-:Y:S02]  /*33d0*/  IABS R7, R3 ;  /* 0x0000000300077213 */ /* 0x004fe40000000000 */
[----:B------:R-:W-:Y:S02]  /*33e0*/  IABS R3, R5 ;  /* 0x0000000500037213 */ /* 0x000fe40000000000 */
[----:B------:R-:W-:Y:S02]  /*33f0*/  IABS R5, R8 ;  /* 0x0000000800057213 */ /* 0x000fe40000000000 */
[----:B------:R-:W-:Y:S01]  /*3400*/  I2FP.F32.S32 R7, R7 ;  /* 0x0000000700077245 */ /* 0x000fe20000201400 */
[----:B------:R-:W-:Y:S02]  /*3410*/  IMAD.MOV.U32 R4, RZ, RZ, R3 ;  /* 0x000000ffff047224 */ /* 0x000fe400078e0003 */
[----:B---3--:R-:W-:Y:S01]  /*3420*/  FMUL.FTZ R53, R48, UR5 ;  /* 0x0000000530357c20 */ /* 0x008fe20008410000 */
[----:B------:R-:W-:Y:S01]  /*3430*/  IMAD.MOV.U32 R3, RZ, RZ, R2 ;  /* 0x000000ffff037224 */ /* 0x000fe200078e0002 */
[----:B------:R-:W-:Y:S01]  /*3440*/  MOV R2, R5 ;  /* 0x0000000500027202 */ /* 0x000fe20000000f00 */
[----:B------:R-:W-:Y:S01]  /*3450*/  IMAD.IADD R5, R15, 0x1, -R38 ;  /* 0x000000010f057824 */ /* 0x000fe200078e0a26 */
[----:B------:R-:W-:Y:S01]  /*3460*/  IADD3 R48, R52, 0x29, RZ ;  /* 0x0000002934307810 */ /* 0x000fe20007ffe0ff */
[----:B------:R-:W-:Y:S01]  /*3470*/  FFMA.FTZ R59, R7, -R132, R11 ;  /* 0x80000084073b7223 */ /* 0x000fe2000001000b */
[----:B------:R-:W-:Y:S01]  /*3480*/  I2FP.F32.S32 R3, R3 ;  /* 0x0000000300037245 */ /* 0x000fe20000201400 */
[----:B------:R1:W2:Y:S01]  /*3490*/  MUFU.TANH R22, R61 ;  /* 0x0000003d00167308 */ /* 0x0002a20000002400 */
[----:B------:R-:W-:-:S02]  /*34a0*/  I2FP.F32.S32 R2, R2 ;  /* 0x0000000200027245 */ /* 0x000fc40000201400 */
[----:B------:R-:W-:Y:S01]  /*34b0*/  I2FP.F32.S32 R4, R4 ;  /* 0x0000000400047245 */ /* 0x000fe20000201400 */
[-C--:B------:R-:W-:Y:S01]  /*34c0*/  FFMA.FTZ R64, R3, -R132.reuse, R40 ;  /* 0x8000008403407223 */ /* 0x080fe20000010028 */
[C---:B------:R-:W-:Y:S02]  /*34d0*/  IMAD.IADD R3, R15.reuse, 0x1, -R26 ;  /* 0x000000010f037824 */ /* 0x040fe400078e0a1a */
[----:B----4-:R-:W-:Y:S01]  /*34e0*/  FFMA.FTZ R71, R2, -R132, R9 ;  /* 0x8000008402477223 */ /* 0x010fe20000010009 */
[C---:B------:R-:W-:Y:S01]  /*34f0*/  IMAD.IADD R2, R15.reuse, 0x1, -R37 ;  /* 0x000000010f027824 */ /* 0x040fe200078e0a25 */
[----:B------:R-:W-:Y:S01]  /*3500*/  IADD3 R8, R15, -R48, RZ ;  /* 0x800000300f087210 */ /* 0x000fe20007ffe0ff */
[----:B------:R-:W-:Y:S01]  /*3510*/  FFMA.FTZ R65, R4, -R132, R41 ;  /* 0x8000008404417223 */ /* 0x000fe20000010029 */
[----:B------:R-:W-:Y:S01]  /*3520*/  IABS R7, R3 ;  /* 0x0000000300077213 */ /* 0x000fe20000000000 */
[----:B------:R-:W-:Y:S01]  /*3530*/  MUFU.TANH R9, R13 ;  /* 0x0000000d00097308 */ /* 0x000fe20000002400 */
[----:B------:R-:W-:-:S02]  /*3540*/  IABS R4, R2 ;  /* 0x0000000200047213 */ /* 0x000fc40000000000 */
[----:B------:R-:W-:Y:S02]  /*3550*/  IABS R3, R5 ;  /* 0x0000000500037213 */ /* 0x000fe40000000000 */
[----:B------:R-:W-:Y:S01]  /*3560*/  IABS R5, R8 ;  /* 0x0000000800057213 */ /* 0x000fe20000000000 */
[----:B-1----:R-:W-:Y:S01]  /*3570*/  VIADD R61, R52, 0x31 ;  /* 0x00000031343d7836 */ /* 0x002fe20000000000 */
[----:B------:R-:W-:Y:S01]  /*3580*/  IABS R2, R6 ;  /* 0x0000000600027213 */ /* 0x000fe20000000000 */
[----:B------:R-:W1:Y:S01]  /*3590*/  MUFU.TANH R8, R21 ;  /* 0x0000001500087308 */ /* 0x000e620000002400 */
[----:B------:R-:W-:Y:S01]  /*35a0*/  IMAD.MOV.U32 R6, RZ, RZ, R4 ;  /* 0x000000ffff067224 */ /* 0x000fe200078e0004 */
[----:B------:R-:W-:Y:S01]  /*35b0*/  FSEL R124, R59, -INF , !P3 ;  /* 0xff8000003b7c7808 */ /* 0x000fe20005800000 */
[----:B------:R-:W-:Y:S02]  /*35c0*/  IMAD.MOV.U32 R4, RZ, RZ, R3 ;  /* 0x000000ffff047224 */ /* 0x000fe400078e0003 */
[----:B------:R-:W-:Y:S01]  /*35d0*/  IMAD.MOV.U32 R3, RZ, RZ, R2 ;  /* 0x000000ffff037224 */ /* 0x000fe200078e0002 */
[----:B------:R-:W-:Y:S01]  /*35e0*/  I2FP.F32.S32 R6, R6 ;  /* 0x0000000600067245 */ /* 0x000fe20000201400 */
[----:B------:R-:W-:Y:S01]  /*35f0*/  IMAD.MOV.U32 R2, RZ, RZ, R5 ;  /* 0x000000ffff027224 */ /* 0x000fe200078e0005 */
[----:B------:R-:W-:Y:S01]  /*3600*/  I2FP.F32.S32 R4, R4 ;  /* 0x0000000400047245 */ /* 0x000fe20000201400 */
[----:B------:R3:W-:Y:S01]  /*3610*/  MUFU.TANH R18, R56 ;  /* 0x0000003800127308 */ /* 0x0007e20000002400 */
[----:B------:R-:W-:Y:S01]  /*3620*/  I2FP.F32.S32 R3, R3 ;  /* 0x0000000300037245 */ /* 0x000fe20000201400 */
[----:B--2---:R-:W-:Y:S01]  /*3630*/  FFMA.FTZ R72, R6, -R132, R22 ;  /* 0x8000008406487223 */ /* 0x004fe20000010016 */
[----:B------:R-:W-:Y:S01]  /*3640*/  I2FP.F32.S32 R2, R2 ;  /* 0x0000000200027245 */ /* 0x000fe20000201400 */
[-C--:B------:R-:W-:Y:S01]  /*3650*/  FFMA.FTZ R74, R4, -R132.reuse, R19 ;  /* 0x80000084044a7223 */ /* 0x080fe20000010013 */
[----:B------:R-:W-:Y:S01]  /*3660*/  I2FP.F32.S32 R5, R7 ;  /* 0x0000000700057245 */ /* 0x000fe20000201400 */
[----:B------:R-:W-:Y:S01]  /*3670*/  FFMA.FTZ R75, R3, -R132, R10 ;  /* 0x80000084034b7223 */ /* 0x000fe2000001000a */
[----:B------:R-:W-:-:S02]  /*3680*/  IMAD.IADD R3, R15, 0x1, -R58 ;  /* 0x000000010f037824 */ /* 0x000fc400078e0a3a */
[-C--:B-1----:R-:W-:Y:S01]  /*3690*/  FFMA.FTZ R81, R2, -R132.reuse, R8 ;  /* 0x8000008402517223 */ /* 0x082fe20000010008 */
[C---:B------:R-:W-:Y:S01]  /*36a0*/  IADD3 R2, R15.reuse, -R61, RZ ;  /* 0x8000003d0f027210 */ /* 0x040fe20007ffe0ff */
[----:B------:R-:W-:Y:S02]  /*36b0*/  IMAD.IADD R4, R15, 0x1, -R49 ;  /* 0x000000010f047824 */ /* 0x000fe400078e0a31 */
[----:B------:R-:W-:Y:S01]  /*36c0*/  FFMA.FTZ R68, R5, -R132, R9 ;  /* 0x8000008405447223 */ /* 0x000fe20000010009 */
[----:B------:R-:W-:Y:S01]  /*36d0*/  IMAD.IADD R6, R15, 0x1, -R51 ;  /* 0x000000010f067824 */ /* 0x000fe200078e0a33 */
[----:B------:R-:W-:Y:S01]  /*36e0*/  IABS R5, R3 ;  /* 0x0000000300057213 */ /* 0x000fe20000000000 */
[----:B------:R-:W1:Y:S01]  /*36f0*/  MUFU.TANH R9, R24 ;  /* 0x0000001800097308 */ /* 0x000e620000002400 */
[----:B------:R-:W-:Y:S02]  /*3700*/  IABS R3, R2 ;  /* 0x0000000200037213 */ /* 0x000fe40000000000 */
[----:B------:R-:W-:Y:S01]  /*3710*/  IABS R2, R4 ;  /* 0x0000000400027213 */ /* 0x000fe20000000000 */
[----:B---3--:R-:W-:Y:S01]  /*3720*/  VIADD R56, R52, 0x48 ;  /* 0x0000004834387836 */ /* 0x008fe20000000000 */
[----:B------:R-:W-:Y:S01]  /*3730*/  IABS R4, R6 ;  /* 0x0000000600047213 */ /* 0x000fe20000000000 */
[----:B------:R-:W-:-:S02]  /*3740*/  IMAD.MOV.U32 R6, RZ, RZ, R5 ;  /* 0x000000ffff067224 */ /* 0x000fc400078e0005 */
[----:B------:R-:W2:Y:S01]  /*3750*/  MUFU.TANH R7, R25 ;  /* 0x0000001900077308 */ /* 0x000ea20000002400 */
[----:B------:R-:W-:Y:S01]  /*3760*/  IMAD.MOV.U32 R5, RZ, RZ, R3 ;  /* 0x000000ffff057224 */ /* 0x000fe200078e0003 */
[----:B------:R-:W-:Y:S01]  /*3770*/  MOV R3, R2 ;  /* 0x0000000200037202 */ /* 0x000fe20000000f00 */
[----:B------:R-:W-:Y:S01]  /*3780*/  IMAD.MOV.U32 R2, RZ, RZ, R4 ;  /* 0x000000ffff027224 */ /* 0x000fe200078e0004 */
[----:B------:R-:W-:Y:S02]  /*3790*/  I2FP.F32.S32 R6, R6 ;  /* 0x0000000600067245 */ /* 0x000fe40000201400 */
[----:B------:R-:W-:Y:S02]  /*37a0*/  I2FP.F32.S32 R3, R3 ;  /* 0x0000000300037245 */ /* 0x000fe40000201400 */
[----:B------:R-:W-:Y:S01]  /*37b0*/  I2FP.F32.S32 R2, R2 ;  /* 0x0000000200027245 */ /* 0x000fe20000201400 */
[----:B------:R3:W4:Y:S01]  /*37c0*/  MUFU.TANH R16, R53 ;  /* 0x0000003500107308 */ /* 0x0007220000002400 */
[----:B------:R-:W-:Y:S01]  /*37d0*/  I2FP.F32.S32 R5, R5 ;  /* 0x0000000500057245 */ /* 0x000fe20000201400 */
[----:B-1----:R-:W-:-:S04]  /*37e0*/  FFMA.FTZ R92, R3, -R132, R9 ;  /* 0x80000084035c7223 */ /* 0x002fc80000010009 */
[-C--:B------:R-:W-:Y:S01]  /*37f0*/  FFMA.FTZ R85, R5, -R132.reuse, R12 ;  /* 0x8000008405557223 */ /* 0x080fe2000001000c */
[C---:B------:R-:W-:Y:S01]  /*3800*/  IMAD.IADD R5, R15.reuse, 0x1, -R56 ;  /* 0x000000010f057824 */ /* 0x040fe200078e0a38 */
[----:B------:R1:W-:Y:S01]  /*3810*/  MUFU.TANH R88, R60 ;  /* 0x0000003c00587308 */ /* 0x0003e20000002400 */
[----:B--2---:R-:W-:Y:S01]  /*3820*/  FFMA.FTZ R94, R2, -R132, R7 ;  /* 0x80000084025e7223 */ /* 0x004fe20000010007 */
[----:B------:R-:W-:-:S05]  /*3830*/  IMAD.IADD R2, R15, 0x1, -R54 ;  /* 0x000000010f027824 */ /* 0x000fca00078e0a36 */
[----:B------:R-:W-:Y:S01]  /*3840*/  IABS R4, R2 ;  /* 0x0000000200047213 */ /* 0x000fe20000000000 */
[----:B------:R2:W4:Y:S01]  /*3850*/  MUFU.TANH R13, R67 ;  /* 0x00000043000d7308 */ /* 0x0005220000002400 */
[----:B---3--:R-:W-:-:S04]  /*3860*/  VIADD R53, R52, 0x40 ;  /* 0x0000004034357836 */ /* 0x008fc80000000000 */
[----:B------:R-:W-:-:S03]  /*3870*/  IMAD.IADD R3, R15, 0x1, -R53 ;  /* 0x000000010f037824 */ /* 0x000fc600078e0a35 */
[----:B------:R3:W3:Y:S01]  /*3880*/  MUFU.TANH R11, R66 ;  /* 0x00000042000b7308 */ /* 0x0006e20000002400 */
[----:B-1----:R-:W-:Y:S01]  /*3890*/  VIADD R60, R52, 0x50 ;  /* 0x00000050343c7836 */ /* 0x002fe20000000000 */
[----:B------:R-:W-:Y:S02]  /*38a0*/  IABS R7, R3 ;  /* 0x0000000300077213 */ /* 0x000fe40000000000 */
[----:B------:R-:W-:Y:S01]  /*38b0*/  IABS R3, R5 ;  /* 0x0000000500037213 */ /* 0x000fe20000000000 */
[C---:B------:R-:W-:Y:S01]  /*38c0*/  IMAD.IADD R8, R15.reuse, 0x1, -R60 ;  /* 0x000000010f087824 */ /* 0x040fe200078e0a3c */
[----:B------:R-:W-:Y:S02]  /*38d0*/  I2FP.F32.S32 R7, R7 ;  /* 0x0000000700077245 */ /* 0x000fe40000201400 */
[----:B------:R-:W1:Y:S01]  /*38e0*/  MUFU.TANH R9, R29 ;  /* 0x0000001d00097308 */ /* 0x000e620000002400 */
[-C--:B--2---:R-:W-:Y:S01]  /*38f0*/  FFMA.FTZ R67, R6, -R132.reuse, R18 ;  /* 0x8000008406437223 */ /* 0x084fe20000010012 */
[----:B------:R-:W-:Y:S01]  /*3900*/  IADD3 R6, R15, -R57, RZ ;  /* 0x800000390f067210 */ /* 0x000fe20007ffe0ff */
[----:B----4-:R-:W-:Y:S01]  /*3910*/  FFMA.FTZ R97, R7, -R132, R16 ;  /* 0x8000008407617223 */ /* 0x010fe20000010010 */
[----:B------:R-:W-:Y:S01]  /*3920*/  IABS R5, R8 ;  /* 0x0000000800057213 */ /* 0x000fe20000000000 */
[----:B------:R-:W-:Y:S01]  /*3930*/  IMAD.IADD R7, R15, 0x1, -R73 ;  /* 0x000000010f077824 */ /* 0x000fe200078e0a49 */
[----:B------:R-:W-:Y:S01]  /*3940*/  IABS R2, R6 ;  /* 0x0000000600027213 */ /* 0x000fe20000000000 */
[----:B------:R-:W-:Y:S01]  /*3950*/  IMAD.MOV.U32 R6, RZ, RZ, R4 ;  /* 0x000000ffff067224 */ /* 0x000fe200078e0004 */
[----:B------:R-:W2:Y:S01]  /*3960*/  MUFU.TANH R10, R27 ;  /* 0x0000001b000a7308 */ /* 0x000ea20000002400 */
[----:B------:R-:W-:-:S02]  /*3970*/  IMAD.MOV.U32 R4, RZ, RZ, R3 ;  /* 0x000000ffff047224 */ /* 0x000fc400078e0003 */
[----:B------:R-:W-:Y:S01]  /*3980*/  IMAD.MOV.U32 R3, RZ, RZ, R2 ;  /* 0x000000ffff037224 */ /* 0x000fe200078e0002 */
[----:B------:R-:W-:Y:S01]  /*3990*/  MOV R2, R5 ;  /* 0x0000000500027202 */ /* 0x000fe20000000f00 */
[----:B---3--:R-:W-:Y:S01]  /*39a0*/  VIADD R66, R52, 0x51 ;  /* 0x0000005134427836 */ /* 0x008fe20000000000 */
[----:B------:R-:W-:Y:S01]  /*39b0*/  I2FP.F32.S32 R6, R6 ;  /* 0x0000000600067245 */ /* 0x000fe20000201400 */
[C---:B------:R-:W-:Y:S01]  /*39c0*/  IMAD.IADD R5, R15.reuse, 0x1, -R70 ;  /* 0x000000010f057824 */ /* 0x040fe200078e0a46 */
[----:B------:R-:W-:Y:S01]  /*39d0*/  I2FP.F32.S32 R2, R2 ;  /* 0x0000000200027245 */ /* 0x000fe20000201400 */
[----:B------:R3:W4:Y:S01]  /*39e0*/  MUFU.TANH R14, R69 ;  /* 0x00000045000e7308 */ /* 0x0007220000002400 */
[----:B------:R-:W-:Y:S01]  /*39f0*/  I2FP.F32.S32 R3, R3 ;  /* 0x0000000300037245 */ /* 0x000fe20000201400 */
[----:B------:R-:W-:Y:S01]  /*3a00*/  FFMA.FTZ R112, R6, -R132, R13 ;  /* 0x8000008406707223 */ /* 0x000fe2000001000d */
[----:B------:R-:W-:Y:S01]  /*3a10*/  I2FP.F32.S32 R4, R4 ;  /* 0x0000000400047245 */ /* 0x000fe20000201400 */
[----:B------:R-:W-:Y:S01]  /*3a20*/  FFMA.FTZ R120, R2, -R132, R11 ;  /* 0x8000008402787223 */ /* 0x000fe2000001000b */
[----:B------:R-:W-:-:S02]  /*3a30*/  VIADD R13, R15, 0x8 ;  /* 0x000000080f0d7836 */ /* 0x000fc40000000000 */
[----:B-1----:R-:W-:Y:S01]  /*3a40*/  FFMA.FTZ R115, R3, -R132, R9 ;  /* 0x8000008403737223 */ /* 0x002fe20000010009 */
[C---:B------:R-:W-:Y:S01]  /*3a50*/  IADD3 R3, R15.reuse, -R66, RZ ;  /* 0x800000420f037210 */ /* 0x040fe20007ffe0ff */
[----:B--2---:R-:W-:Y:S01]  /*3a60*/  FFMA.FTZ R113, R4, -R132, R10 ;  /* 0x8000008404717223 */ /* 0x004fe2000001000a */
[----:B------:R-:W-:Y:S01]  /*3a70*/  MUFU.TANH R12, R45 ;  /* 0x0000002d000c7308 */ /* 0x000fe20000002400 */
[C---:B------:R-:W-:Y:S02]  /*3a80*/  IADD3 R11, R15.reuse, 0x48, RZ ;  /* 0x000000480f0b7810 */ /* 0x040fe40007ffe0ff */
[----:B------:R-:W-:Y:S02]  /*3a90*/  IABS R6, R3 ;  /* 0x0000000300067213 */ /* 0x000fe40000000000 */
[----:B------:R-:W-:Y:S02]  /*3aa0*/  IABS R3, R5 ;  /* 0x0000000500037213 */ /* 0x000fe40000000000 */
[----:B------:R-:W-:Y:S01]  /*3ab0*/  I2FP.F32.S32 R6, R6 ;  /* 0x0000000600067245 */ /* 0x000fe20000201400 */
[----:B---3--:R-:W-:Y:S01]  /*3ac0*/  VIADD R69, R52, 0x58 ;  /* 0x0000005834457836 */ /* 0x008fe20000000000 */
[----:B------:R-:W1:Y:S03]  /*3ad0*/  MUFU.TANH R8, R31 ;  /* 0x0000001f00087308 */ /* 0x000e660000002400 */
[----:B------:R-:W-:-:S02]  /*3ae0*/  IMAD.IADD R2, R15, 0x1, -R69 ;  /* 0x000000010f027824 */ /* 0x000fc400078e0a45 */
[----:B----4-:R-:W-:-:S03]  /*3af0*/  FFMA.FTZ R122, R6, -R132, R14 ;  /* 0x80000084067a7223 */ /* 0x010fc6000001000e */
[----:B------:R-:W-:Y:S01]  /*3b00*/  IABS R4, R2 ;  /* 0x0000000200047213 */ /* 0x000fe20000000000 */
[----:B------:R-:W2:Y:S01]  /*3b10*/  MUFU.TANH R9, R30 ;  /* 0x0000001e00097308 */ /* 0x000ea20000002400 */
[----:B------:R-:W-:Y:S02]  /*3b20*/  IABS R2, R7 ;  /* 0x0000000700027213 */ /* 0x000fe40000000000 */
[----:B------:R-:W-:Y:S01]  /*3b30*/  IADD3 R7, -R52, R13, RZ ;  /* 0x0000000d34077210 */ /* 0x000fe20007ffe1ff */
[----:B------:R-:W-:Y:S02]  /*3b40*/  IMAD.MOV.U32 R5, RZ, RZ, R4 ;  /* 0x000000ffff057224 */ /* 0x000fe400078e0004 */
[----:B------:R-:W-:Y:S02]  /*3b50*/  IMAD.MOV.U32 R4, RZ, RZ, R3 ;  /* 0x000000ffff047224 */ /* 0x000fe400078e0003 */
[----:B------:R-:W-:Y:S01]  /*3b60*/  IMAD.MOV.U32 R3, RZ, RZ, R2 ;  /* 0x000000ffff037224 */ /* 0x000fe200078e0002 */
[----:B------:R-:W-:Y:S01]  /*3b70*/  IABS R2, R7 ;  /* 0x0000000700027213 */ /* 0x000fe20000000000 */
[----:B------:R3:W-:Y:S01]  /*3b80*/  MUFU.TANH R41, R128 ;  /* 0x0000008000297308 */ /* 0x0007e20000002400 */
[----:B------:R-:W-:-:S02]  /*3b90*/  I2FP.F32.S32 R4, R4 ;  /* 0x0000000400047245 */ /* 0x000fc40000201400 */
[----:B------:R-:W-:Y:S02]  /*3ba0*/  I2FP.F32.S32 R3, R3 ;  /* 0x0000000300037245 */ /* 0x000fe40000201400 */
[----:B------:R-:W-:Y:S01]  /*3bb0*/  I2FP.F32.S32 R2, R2 ;  /* 0x0000000200027245 */ /* 0x000fe20000201400 */
[-C--:B-1----:R-:W-:Y:S01]  /*3bc0*/  FFMA.FTZ R126, R4, -R132.reuse, R8 ;  /* 0x80000084047e7223 */ /* 0x082fe20000010008 */
[----:B------:R-:W-:Y:S01]  /*3bd0*/  I2FP.F32.S32 R5, R5 ;  /* 0x0000000500057245 */ /* 0x000fe20000201400 */
[----:B------:R-:W-:Y:S01]  /*3be0*/  IMAD.IADD R4, R13, 0x1, -R28 ;  /* 0x000000010d047824 */ /* 0x000fe200078e0a1c */
[----:B------:R-:W-:Y:S01]  /*3bf0*/  IADD3 R8, -R28, R11, RZ ;  /* 0x0000000b1c087210 */ /* 0x000fe20007ffe1ff */
[-C--:B------:R-:W-:Y:S01]  /*3c00*/  FFMA.FTZ R22, R2, -R132.reuse, R84 ;  /* 0x8000008402167223 */ /* 0x080fe20000010054 */
[----:B------:R-:W-:Y:S02]  /*3c10*/  IMAD.IADD R2, R11, 0x1, -R52 ;  /* 0x000000010b027824 */ /* 0x000fe400078e0a34 */
[-C--:B--2---:R-:W-:Y:S01]  /*3c20*/  FFMA.FTZ R125, R5, -R132.reuse, R9 ;  /* 0x80000084057d7223 */ /* 0x084fe20000010009 */
[----:B------:R-:W-:Y:S01]  /*3c30*/  MUFU.TANH R16, R80 ;  /* 0x0000005000107308 */ /* 0x000fe20000002400 */
[----:B------:R-:W-:Y:S01]  /*3c40*/  FSEL R154, R22, -INF , !P1 ;  /* 0xff800000169a7808 */ /* 0x000fe20004800000 */
[----:B---3--:R-:W-:Y:S01]  /*3c50*/  FFMA.FTZ R128, R3, -R132, R12 ;  /* 0x8000008403807223 */ /* 0x008fe2000001000c */
[----:B------:R-:W-:Y:S01]  /*3c60*/  VIADD R12, R15, 0x40 ;  /* 0x000000400f0c7836 */ /* 0x000fe20000000000 */
[----:B------:R-:W-:-:S04]  /*3c70*/  IABS R5, R2 ;  /* 0x0000000200057213 */ /* 0x000fc80000000000 */
[----:B------:R-:W-:Y:S01]  /*3c80*/  MUFU.TANH R18, R46 ;  /* 0x0000002e00127308 */ /* 0x000fe20000002400 */
[C---:B------:R-:W-:Y:S01]  /*3c90*/  IMAD.IADD R3, R12.reuse, 0x1, -R52 ;  /* 0x000000010c037824 */ /* 0x040fe200078e0a34 */
[----:B------:R-:W-:Y:S01]  /*3ca0*/  I2FP.F32.S32 R5, R5 ;  /* 0x0000000500057245 */ /* 0x000fe20000201400 */
[----:B------:R-:W-:-:S03]  /*3cb0*/  IMAD.IADD R6, R12, 0x1, -R28 ;  /* 0x000000010c067824 */ /* 0x000fc600078e0a1c */
[----:B------:R-:W-:Y:S01]  /*3cc0*/  IABS R7, R3 ;  /* 0x0000000300077213 */ /* 0x000fe20000000000 */
[----:B------:R-:W-:Y:S01]  /*3cd0*/  FFMA.FTZ R14, R5, -R132, R82 ;  /* 0x80000084050e7223 */ /* 0x000fe20000010052 */
[----:B------:R-:W-:Y:S01]  /*3ce0*/  IABS R3, R4 ;  /* 0x0000000400037213 */ /* 0x000fe20000000000 */
[----:B------:R-:W-:Y:S01]  /*3cf0*/  IMAD.IADD R5, R13, 0x1, -R20 ;  /* 0x000000010d057824 */ /* 0x000fe200078e0a14 */
[----:B------:R-:W-:Y:S01]  /*3d00*/  IABS R2, R6 ;  /* 0x0000000600027213 */ /* 0x000fe20000000000 */
[----:B------:R-:W-:Y:S01]  /*3d10*/  MUFU.TANH R9, R43 ;  /* 0x0000002b00097308 */ /* 0x000fe20000002400 */
[----:B------:R-:W-:Y:S01]  /*3d20*/  IABS R4, R8 ;  /* 0x0000000800047213 */ /* 0x000fe20000000000 */
[----:B------:R-:W-:Y:S01]  /*3d30*/  IMAD.MOV.U32 R6, RZ, RZ, R3 ;  /* 0x000000ffff067224 */ /* 0x000fe200078e0003 */
[----:B------:R-:W-:Y:S01]  /*3d40*/  FSEL R180, R14, -INF , !P1 ;  /* 0xff8000000eb47808 */ /* 0x000fe20004800000 */
[----:B------:R-:W-:Y:S02]  /*3d50*/  IMAD.MOV.U32 R3, RZ, RZ, R2 ;  /* 0x000000ffff037224 */ /* 0x000fe400078e0002 */
[----:B------:R-:W-:Y:S01]  /*3d60*/  IMAD.MOV.U32 R2, RZ, RZ, R4 ;  /* 0x000000ffff027224 */ /* 0x000fe200078e0004 */
[----:B------:R-:W-:Y:S01]  /*3d70*/  I2FP.F32.S32 R4, R7 ;  /* 0x0000000700047245 */ /* 0x000fe20000201400 */
[----:B------:R-:W-:Y:S01]  /*3d80*/  IMAD.IADD R7, R12, 0x1, -R20 ;  /* 0x000000010c077824 */ /* 0x000fe200078e0a14 */
[----:B------:R-:W-:Y:S01]  /*3d90*/  I2FP.F32.S32 R3, R3 ;  /* 0x0000000300037245 */ /* 0x000fe20000201400 */
[----:B------:R-:W-:Y:S01]  /*3da0*/  MUFU.TANH R8, R47 ;  /* 0x0000002f00087308 */ /* 0x000fe20000002400 */
[----:B------:R-:W-:Y:S01]  /*3db0*/  I2FP.F32.S32 R2, R2 ;  /* 0x0000000200027245 */ /* 0x000fe20000201400 */
[----:B------:R-:W-:Y:S01]  /*3dc0*/  FFMA.FTZ R19, R4, -R132, R87 ;  /* 0x8000008404137223 */ /* 0x000fe20000010057 */
[----:B------:R-:W-:Y:S01]  /*3dd0*/  I2FP.F32.S32 R6, R6 ;  /* 0x0000000600067245 */ /* 0x000fe20000201400 */
[----:B------:R-:W-:Y:S01]  /*3de0*/  FFMA.FTZ R27, R3, -R132, R86 ;  /* 0x80000084031b7223 */ /* 0x000fe20000010056 */
[----:B------:R-:W-:-:S02]  /*3df0*/  IMAD.IADD R3, R13, 0x1, -R17 ;  /* 0x000000010d037824 */ /* 0x000fc400078e0a11 */
[----:B------:R-:W-:Y:S01]  /*3e00*/  FFMA.FTZ R24, R2, -R132, R76 ;  /* 0x8000008402187223 */ /* 0x000fe2000001004c */
[----:B------:R-:W-:Y:S01]  /*3e10*/  IADD3 R2, -R17, R12, RZ ;  /* 0x0000000c11027210 */ /* 0x000fe20007ffe1ff */
[----:B------:R-:W-:Y:S02]  /*3e20*/  IMAD.IADD R4, R11, 0x1, -R17 ;  /* 0x000000010b047824 */ /* 0x000fe400078e0a11 */
[----:B------:R-:W-:Y:S01]  /*3e30*/  FFMA.FTZ R31, R6, -R132, R90 ;  /* 0x80000084061f7223 */ /* 0x000fe2000001005a */
[----:B------:R-:W-:Y:S01]  /*3e40*/  IABS R6, R3 ;  /* 0x0000000300067213 */ /* 0x000fe20000000000 */
[----:B------:R-:W1:Y:S01]  /*3e50*/  MUFU.TANH R10, R83 ;  /* 0x00000053000a7308 */ /* 0x000e620000002400 */
[----:B------:R-:W-:Y:S02]  /*3e60*/  IABS R3, R2 ;  /* 0x0000000200037213 */ /* 0x000fe40000000000 */
[----:B------:R-:W-:Y:S02]  /*3e70*/  IABS R2, R4 ;  /* 0x0000000400027213 */ /* 0x000fe40000000000 */
[----:B------:R-:W-:-:S02]  /*3e80*/  IABS R4, R5 ;  /* 0x0000000500047213 */ /* 0x000fc40000000000 */
[----:B------:R-:W-:Y:S01]  /*3e90*/  IABS R5, R7 ;  /* 0x0000000700057213 */ /* 0x000fe20000000000 */
[----:B------:R-:W-:Y:S01]  /*3ea0*/  IMAD.MOV.U32 R7, RZ, RZ, R6 ;  /* 0x000000ffff077224 */ /* 0x000fe200078e0006 */
[----:B------:R-:W-:Y:S01]  /*3eb0*/  MOV R6, R3 ;  /* 0x0000000300067202 */ /* 0x000fe20000000f00 */
[----:B------:R-:W-:Y:S01]  /*3ec0*/  IMAD.MOV.U32 R3, RZ, RZ, R4 ;  /* 0x000000ffff037224 */ /* 0x000fe200078e0004 */
[----:B------:R-:W2:Y:S01]  /*3ed0*/  MUFU.TANH R25, R129 ;  /* 0x0000008100197308 */ /* 0x000ea20000002400 */
[----:B------:R-:W-:Y:S01]  /*3ee0*/  IMAD.MOV.U32 R4, RZ, RZ, R5 ;  /* 0x000000ffff047224 */ /* 0x000fe200078e0005 */
[----:B------:R-:W-:Y:S02]  /*3ef0*/  I2FP.F32.S32 R5, R2 ;  /* 0x0000000200057245 */ /* 0x000fe40000201400 */
[----:B------:R-:W-:Y:S02]  /*3f00*/  I2FP.F32.S32 R3, R3 ;  /* 0x0000000300037245 */ /* 0x000fe40000201400 */
[----:B------:R-:W-:Y:S01]  /*3f10*/  I2FP.F32.S32 R2, R4 ;  /* 0x0000000400027245 */ /* 0x000fe20000201400 */
[----:B-1----:R-:W-:Y:S01]  /*3f20*/  FFMA.FTZ R17, R5, -R132, R10 ;  /* 0x8000008405117223 */ /* 0x002fe2000001000a */
        /* <DEDUP_REMOVED lines=8> */
[----:B------:R-:W-:Y:S01]  /*3fb0*/  IADD3 R4, -R23, R12, RZ ;  /* 0x0000000c17047210 */ /* 0x000fe20007ffe1ff */
[----:B------:R-:W-:Y:S01]  /*3fc0*/  IMAD.IADD R6, R11, 0x1, -R23 ;  /* 0x000000010b067824 */ /* 0x000fe200078e0a17 */
[----:B------:R-:W-:Y:S01]  /*3fd0*/  IABS R5, R2 ;  /* 0x0000000200057213 */ /* 0x000fe20000000000 */
[----:B------:R-:W-:Y:S01]  /*3fe0*/  IMAD.IADD R7, R13, 0x1, -R50 ;  /* 0x000000010d077824 */ /* 0x000fe200078e0a32 */
[----:B------:R-:W-:Y:S01]  /*3ff0*/  IABS R3, R3 ;  /* 0x0000000300037213 */ /* 0x000fe20000000000 */
[----:B------:R-:W1:Y:S01]  /*4000*/  MUFU.TANH R8, R100 ;  /* 0x0000006400087308 */ /* 0x000e620000002400 */
[----:B------:R-:W-:-:S02]  /*4010*/  IABS R2, R4 ;  /* 0x0000000400027213 */ /* 0x000fc40000000000 */
[----:B------:R-:W-:Y:S02]  /*4020*/  IABS R4, R6 ;  /* 0x0000000600047213 */ /* 0x000fe40000000000 */
[----:B------:R-:W-:Y:S01]  /*4030*/  IABS R6, R7 ;  /* 0x0000000700067213 */ /* 0x000fe20000000000 */
[----:B------:R-:W-:Y:S01]  /*4040*/  IMAD.MOV.U32 R7, RZ, RZ, R5 ;  /* 0x000000ffff077224 */ /* 0x000fe200078e0005 */
[----:B------:R-:W-:Y:S01]  /*4050*/  FSEL R178, R19, -INF , !P1 ;  /* 0xff80000013b27808 */ /* 0x000fe20004800000 */
[----:B------:R-:W-:Y:S01]  /*4060*/  IMAD.MOV.U32 R5, RZ, RZ, R3 ;  /* 0x000000ffff057224 */ /* 0x000fe200078e0003 */
[----:B------:R-:W-:Y:S01]  /*4070*/  MOV R3, R2 ;  /* 0x0000000200037202 */ /* 0x000fe20000000f00 */
[----:B------:R-:W-:Y:S01]  /*4080*/  IMAD.MOV.U32 R2, RZ, RZ, R4 ;  /* 0x000000ffff027224 */ /* 0x000fe200078e0004 */
[----:B------:R-:W-:Y:S01]  /*4090*/  I2FP.F32.S32 R7, R7 ;  /* 0x0000000700077245 */ /* 0x000fe20000201400 */
[----:B------:R-:W-:Y:S01]  /*40a0*/  IMAD.MOV.U32 R4, RZ, RZ, R6 ;  /* 0x000000ffff047224 */ /* 0x000fe200078e0006 */
[----:B------:R-:W-:Y:S01]  /*40b0*/  I2FP.F32.S32 R6, R5 ;  /* 0x0000000500067245 */ /* 0x000fe20000201400 */
[----:B------:R-:W3:Y:S01]  /*40c0*/  MUFU.TANH R39, R130 ;  /* 0x0000008200277308 */ /* 0x000ee20000002400 */
[----:B------:R-:W-:-:S02]  /*40d0*/  I2FP.F32.S32 R5, R3 ;  /* 0x0000000300057245 */ /* 0x000fc40000201400 */
[----:B------:R-:W-:Y:S01]  /*40e0*/  I2FP.F32.S32 R3, R4 ;  /* 0x0000000400037245 */ /* 0x000fe20000201400 */
[----:B------:R-:W-:Y:S01]  /*40f0*/  FFMA.FTZ R36, R6, -R132, R91 ;  /* 0x8000008406247223 */ /* 0x000fe2000001005b */
[----:B------:R-:W-:Y:S01]  /*4100*/  I2FP.F32.S32 R2, R2 ;  /* 0x0000000200027245 */ /* 0x000fe20000201400 */
[C---:B------:R-:W-:Y:S01]  /*4110*/  IMAD.IADD R6, R12.reuse, 0x1, -R55 ;  /* 0x000000010c067824 */ /* 0x040fe200078e0a37 */
[----:B------:R-:W-:Y:S01]  /*4120*/  IADD3 R4, -R55, R13, RZ ;  /* 0x0000000d37047210 */ /* 0x000fe20007ffe1ff */
[-C--:B------:R-:W-:Y:S01]  /*4130*/  FFMA.FTZ R34, R3, -R132.reuse, R89 ;  /* 0x8000008403227223 */ /* 0x080fe20000010059 */
[--C-:B------:R-:W-:Y:S02]  /*4140*/  IMAD.IADD R3, R12, 0x1, -R50.reuse ;  /* 0x000000010c037824 */ /* 0x100fe400078e0a32 */
[-C--:B--2---:R-:W-:Y:S01]  /*4150*/  FFMA.FTZ R33, R2, -R132.reuse, R25 ;  /* 0x8000008402217223 */ /* 0x084fe20000010019 */
[----:B------:R-:W-:Y:S02]  /*4160*/  IMAD.IADD R2, R11, 0x1, -R50 ;  /* 0x000000010b027824 */ /* 0x000fe400078e0a32 */
[-C--:B------:R-:W-:Y:S01]  /*4170*/  FFMA.FTZ R35, R5, -R132.reuse, R88 ;  /* 0x8000008405237223 */ /* 0x080fe20000010058 */
[----:B------:R-:W2:Y:S01]  /*4180*/  MUFU.TANH R9, R101 ;  /* 0x0000006500097308 */ /* 0x000ea20000002400 */
[----:B-1----:R-:W-:Y:S01]  /*4190*/  FFMA.FTZ R20, R7, -R132, R8 ;  /* 0x8000008407147223 */ /* 0x002fe20000010008 */
[----:B------:R-:W-:Y:S01]  /*41a0*/  IABS R5, R3 ;  /* 0x0000000300057213 */ /* 0x000fe20000000000 */
[----:B------:R-:W-:Y:S01]  /*41b0*/  IMAD.IADD R8, R13, 0x1, -R37 ;  /* 0x000000010d087824 */ /* 0x000fe200078e0a25 */
[----:B------:R-:W-:-:S02]  /*41c0*/  IABS R2, R2 ;  /* 0x0000000200027213 */ /* 0x000fc40000000000 */
[----:B------:R-:W-:Y:S02]  /*41d0*/  IABS R3, R4 ;  /* 0x0000000400037213 */ /* 0x000fe40000000000 */
[----:B------:R-:W1:Y:S01]  /*41e0*/  MUFU.TANH R7, R93 ;  /* 0x0000005d00077308 */ /* 0x000e620000002400 */
[----:B------:R-:W-:Y:S01]  /*41f0*/  IABS R4, R6 ;  /* 0x0000000600047213 */ /* 0x000fe20000000000 */
[----:B------:R-:W-:Y:S01]  /*4200*/  IMAD.MOV.U32 R6, RZ, RZ, R5 ;  /* 0x000000ffff067224 */ /* 0x000fe200078e0005 */
[----:B------:R-:W-:Y:S01]  /*4210*/  I2FP.F32.S32 R3, R3 ;  /* 0x0000000300037245 */ /* 0x000fe20000201400 */
[----:B------:R-:W-:Y:S01]  /*4220*/  IMAD.MOV.U32 R5, RZ, RZ, R2 ;  /* 0x000000ffff057224 */ /* 0x000fe200078e0002 */
[----:B------:R-:W-:Y:S01]  /*4230*/  FSEL R177, R24, -INF , !P0 ;  /* 0xff80000018b17808 */ /* 0x000fe20004000000 */
[----:B------:R-:W-:Y:S01]  /*4240*/  IMAD.MOV.U32 R2, RZ, RZ, R4 ;  /* 0x000000ffff027224 */ /* 0x000fe200078e0004 */
[----:B------:R-:W-:Y:S01]  /*4250*/  I2FP.F32.S32 R6, R6 ;  /* 0x0000000600067245 */ /* 0x000fe20000201400 */
[----:B------:R-:W4:Y:S01]  /*4260*/  MUFU.TANH R10, R103 ;  /* 0x00000067000a7308 */ /* 0x000f220000002400 */
[----:B------:R-:W-:Y:S01]  /*4270*/  I2FP.F32.S32 R5, R5 ;  /* 0x0000000500057245 */ /* 0x000fe20000201400 */
[--C-:B------:R-:W-:Y:S01]  /*4280*/  IMAD.IADD R4, R13, 0x1, -R26.reuse ;  /* 0x000000010d047824 */ /* 0x100fe200078e0a1a */
[----:B------:R-:W-:Y:S01]  /*4290*/  I2FP.F32.S32 R2, R2 ;  /* 0x0000000200027245 */ /* 0x000fe20000201400 */
[-C--:B------:R-:W-:Y:S01]  /*42a0*/  FFMA.FTZ R25, R6, -R132.reuse, R41 ;  /* 0x8000008406197223 */ /* 0x080fe20000010029 */
[----:B------:R-:W-:Y:S01]  /*42b0*/  FSEL R174, R27, -INF , !P0 ;  /* 0xff8000001bae7808 */ /* 0x000fe20004000000 */
[----:B---3--:R-:W-:Y:S01]  /*42c0*/  FFMA.FTZ R23, R5, -R132, R39 ;  /* 0x8000008405177223 */ /* 0x008fe20000010027 */
[----:B------:R-:W-:Y:S01]  /*42d0*/  IABS R6, R4 ;  /* 0x0000000400067213 */ /* 0x000fe20000000000 */
[-C--:B--2---:R-:W-:Y:S01]  /*42e0*/  FFMA.FTZ R39, R2, -R132.reuse, R9 ;  /* 0x8000008402277223 */ /* 0x084fe20000010009 */
[----:B-1----:R-:W-:Y:S01]  /*42f0*/  FFMA.FTZ R41, R3, -R132, R7 ;  /* 0x8000008403297223 */ /* 0x002fe20000010007 */
[----:B------:R-:W-:Y:S01]  /*4300*/  IADD3 R2, -R55, R11, RZ ;  /* 0x0000000b37027210 */ /* 0x000fe20007ffe1ff */
[--C-:B------:R-:W-:Y:S01]  /*4310*/  IMAD.IADD R3, R12, 0x1, -R26.reuse ;  /* 0x000000010c037824 */ /* 0x100fe200078e0a1a */
[----:B------:R-:W-:Y:S01]  /*4320*/  MUFU.TANH R40, R131 ;  /* 0x0000008300287308 */ /* 0x000fe20000002400 */
[----:B------:R-:W-:Y:S01]  /*4330*/  IMAD.IADD R7, R11, 0x1, -R26 ;  /* 0x000000010b077824 */ /* 0x000fe200078e0a1a */
[----:B------:R-:W-:-:S02]  /*4340*/  IABS R5, R2 ;  /* 0x0000000200057213 */ /* 0x000fc40000000000 */
[----:B------:R-:W-:Y:S02]  /*4350*/  IABS R3, R3 ;  /* 0x0000000300037213 */ /* 0x000fe40000000000 */
[----:B------:R-:W-:Y:S02]  /*4360*/  IABS R2, R7 ;  /* 0x0000000700027213 */ /* 0x000fe40000000000 */
[----:B------:R-:W1:Y:S01]  /*4370*/  MUFU.TANH R9, R108 ;  /* 0x0000006c00097308 */ /* 0x000e620000002400 */
[----:B------:R-:W-:Y:S02]  /*4380*/  IABS R7, R8 ;  /* 0x0000000800077213 */ /* 0x000fe40000000000 */
[----:B------:R-:W-:Y:S01]  /*4390*/  MOV R4, R5 ;  /* 0x0000000500047202 */ /* 0x000fe20000000f00 */
[----:B------:R-:W-:Y:S01]  /*43a0*/  IMAD.MOV.U32 R5, RZ, RZ, R3 ;  /* 0x000000ffff057224 */ /* 0x000fe200078e0003 */
[----:B------:R-:W-:Y:S02]  /*43b0*/  I2FP.F32.S32 R2, R2 ;  /* 0x0000000200027245 */ /* 0x000fe40000201400 */
[----:B------:R-:W-:Y:S01]  /*43c0*/  I2FP.F32.S32 R3, R4 ;  /* 0x0000000400037245 */ /* 0x000fe20000201400 */
[----:B------:R-:W2:Y:S01]  /*43d0*/  MUFU.TANH R16, R102 ;  /* 0x0000006600107308 */ /* 0x000ea20000002400 */
[----:B------:R-:W-:Y:S01]  /*43e0*/  IMAD.MOV.U32 R4, RZ, RZ, R7 ;  /* 0x000000ffff047224 */ /* 0x000fe200078e0007 */
[----:B------:R-:W-:Y:S01]  /*43f0*/  I2FP.F32.S32 R5, R5 ;  /* 0x0000000500057245 */ /* 0x000fe20000201400 */
[----:B------:R-:W-:-:S02]  /*4400*/  IMAD.IADD R7, R11, 0x1, -R38 ;  /* 0x000000010b077824 */ /* 0x000fc400078e0a26 */
[----:B----4-:R-:W-:Y:S01]  /*4410*/  FFMA.FTZ R28, R3, -R132, R10 ;  /* 0x80000084031c7223 */ /* 0x010fe2000001000a */
[----:B------:R-:W-:Y:S02]  /*4420*/  I2FP.F32.S32 R6, R6 ;  /* 0x0000000600067245 */ /* 0x000fe40000201400 */
[----:B------:R-:W-:Y:S01]  /*4430*/  I2FP.F32.S32 R3, R4 ;  /* 0x0000000400037245 */ /* 0x000fe20000201400 */
[----:B------:R-:W3:Y:S01]  /*4440*/  MUFU.TANH R14, R95 ;  /* 0x0000005f000e7308 */ /* 0x000ee20000002400 */
[-C--:B-1----:R-:W-:Y:S01]  /*4450*/  FFMA.FTZ R19, R2, -R132.reuse, R9 ;  /* 0x8000008402137223 */ /* 0x082fe20000010009 */
[--C-:B------:R-:W-:Y:S01]  /*4460*/  IMAD.IADD R2, R11, 0x1, -R37.reuse ;  /* 0x000000010b027824 */ /* 0x100fe200078e0a25 */
[----:B------:R-:W-:Y:S01]  /*4470*/  IADD3 R4, -R38, R13, RZ ;  /* 0x0000000d26047210 */ /* 0x000fe20007ffe1ff */
[----:B------:R-:W-:Y:S01]  /*4480*/  FFMA.FTZ R40, R3, -R132, R40 ;  /* 0x8000008403287223 */ /* 0x000fe20000010028 */
[----:B------:R-:W-:Y:S01]  /*4490*/  IMAD.IADD R3, R12, 0x1, -R37 ;  /* 0x000000010c037824 */ /* 0x000fe200078e0a25 */
[----:B------:R-:W-:-:S02]  /*44a0*/  FSEL R179, R17, -INF , !P3 ;  /* 0xff80000011b37808 */ /* 0x000fc40005800000 */
[----:B------:R-:W1:Y:S01]  /*44b0*/  MUFU.TANH R43, R140 ;  /* 0x0000008c002b7308 */ /* 0x000e620000002400 */
[----:B--2---:R-:W-:Y:S01]  /*44c0*/  FFMA.FTZ R22, R5, -R132, R16 ;  /* 0x8000008405167223 */ /* 0x004fe20000010010 */
[----:B------:R-:W-:Y:S01]  /*44d0*/  IMAD.IADD R5, R12, 0x1, -R38 ;  /* 0x000000010c057824 */ /* 0x000fe200078e0a26 */
[----:B------:R-:W-:Y:S02]  /*44e0*/  IABS R2, R2 ;  /* 0x0000000200027213 */ /* 0x000fe40000000000 */
[----:B------:R-:W-:Y:S02]  /*44f0*/  IABS R4, R4 ;  /* 0x0000000400047213 */ /* 0x000fe40000000000 */
[----:B------:R-:W-:Y:S01]  /*4500*/  FSEL R173, R29, -INF , !P4 ;  /* 0xff8000001dad7808 */ /* 0x000fe20006000000 */
[----:B------:R-:W2:Y:S01]  /*4510*/  MUFU.TANH R8, R142 ;  /* 0x0000008e00087308 */ /* 0x000ea20000002400 */
[----:B---3--:R-:W-:Y:S01]  /*4520*/  FFMA.FTZ R26, R6, -R132, R14 ;  /* 0x80000084061a7223 */ /* 0x008fe2000001000e */
[----:B------:R-:W-:-:S02]  /*4530*/  IABS R6, R3 ;  /* 0x0000000300067213 */ /* 0x000fc40000000000 */
[----:B------:R-:W-:Y:S02]  /*4540*/  IABS R3, R5 ;  /* 0x0000000500037213 */ /* 0x000fe40000000000 */
[----:B------:R-:W-:Y:S01]  /*4550*/  IABS R5, R7 ;  /* 0x0000000700057213 */ /* 0x000fe20000000000 */
[----:B------:R-:W-:Y:S01]  /*4560*/  IMAD.MOV.U32 R7, RZ, RZ, R6 ;  /* 0x000000ffff077224 */ /* 0x000fe200078e0006 */
[----:B------:R-:W3:Y:S01]  /*4570*/  MUFU.TANH R46, R136 ;  /* 0x00000088002e7308 */ /* 0x000ee20000002400 */
[----:B------:R-:W-:Y:S01]  /*4580*/  IMAD.MOV.U32 R6, RZ, RZ, R2 ;  /* 0x000000ffff067224 */ /* 0x000fe200078e0002 */
[----:B------:R-:W-:Y:S02]  /*4590*/  MOV R2, R5 ;  /* 0x0000000500027202 */ /* 0x000fe40000000f00 */
[----:B------:R-:W-:Y:S02]  /*45a0*/  I2FP.F32.S32 R3, R3 ;  /* 0x0000000300037245 */ /* 0x000fe40000201400 */
[----:B------:R-:W-:-:S02]  /*45b0*/  I2FP.F32.S32 R2, R2 ;  /* 0x0000000200027245 */ /* 0x000fc40000201400 */
[----:B------:R-:W4:Y:S01]  /*45c0*/  MUFU.TANH R32, R141 ;  /* 0x0000008d00207308 */ /* 0x000f220000002400 */
[----:B------:R-:W-:Y:S01]  /*45d0*/  I2FP.F32.S32 R4, R4 ;  /* 0x0000000400047245 */ /* 0x000fe20000201400 */
[----:B-1----:R-:W-:Y:S01]  /*45e0*/  FFMA.FTZ R43, R3, -R132, R43 ;  /* 0x80000084032b7223 */ /* 0x002fe2000001002b */
[----:B------:R-:W-:Y:S01]  /*45f0*/  I2FP.F32.S32 R6, R6 ;  /* 0x0000000600067245 */ /* 0x000fe20000201400 */
[----:B------:R-:W-:Y:S02]  /*4600*/  IMAD.IADD R3, R13, 0x1, -R42 ;  /* 0x000000010d037824 */ /* 0x000fe400078e0a2a */
[-C--:B--2---:R-:W-:Y:S01]  /*4610*/  FFMA.FTZ R37, R2, -R132.reuse, R8 ;  /* 0x8000008402257223 */ /* 0x084fe20000010008 */
[----:B------:R-:W-:Y:S01]  /*4620*/  IMAD.IADD R2, R12, 0x1, -R42 ;  /* 0x000000010c027824 */ /* 0x000fe200078e0a2a */
[----:B------:R-:W-:Y:S01]  /*4630*/  I2FP.F32.S32 R7, R7 ;  /* 0x0000000700077245 */ /* 0x000fe20000201400 */
[----:B------:R-:W1:Y:S01]  /*4640*/  MUFU.TANH R45, R138 ;  /* 0x0000008a002d7308 */ /* 0x000e620000002400 */
[----:B---3--:R-:W-:Y:S01]  /*4650*/  FFMA.FTZ R46, R4, -R132, R46 ;  /* 0x80000084042e7223 */ /* 0x008fe2000001002e */
[----:B------:R-:W-:Y:S01]  /*4660*/  IMAD.IADD R4, R11, 0x1, -R42 ;  /* 0x000000010b047824 */ /* 0x000fe200078e0a2a */
[----:B------:R-:W-:-:S02]  /*4670*/  IABS R5, R3 ;  /* 0x0000000300057213 */ /* 0x000fc40000000000 */
[----:B------:R-:W-:Y:S02]  /*4680*/  IABS R3, R2 ;  /* 0x0000000200037213 */ /* 0x000fe40000000000 */
[----:B------:R-:W-:Y:S01]  /*4690*/  IABS R2, R4 ;  /* 0x0000000400027213 */ /* 0x000fe20000000000 */
[----:B------:R-:W2:Y:S01]  /*46a0*/  MUFU.TANH R10, R96 ;  /* 0x00000060000a7308 */ /* 0x000ea20000002400 */
[----:B----4-:R-:W-:Y:S01]  /*46b0*/  FFMA.FTZ R24, R6, -R132, R32 ;  /* 0x8000008406187223 */ /* 0x010fe20000010020 */
[----:B------:R-:W-:Y:S01]  /*46c0*/  IMAD.IADD R6, R13, 0x1, -R48 ;  /* 0x000000010d067824 */ /* 0x000fe200078e0a30 */
[----:B------:R-:W-:Y:S02]  /*46d0*/  FSEL R176, R18, -INF , !P3 ;  /* 0xff80000012b07808 */ /* 0x000fe40005800000 */
[----:B------:R-:W-:Y:S02]  /*46e0*/  FSEL R141, R31, -INF , !P0 ;  /* 0xff8000001f8d7808 */ /* 0x000fe40004000000 */
[----:B------:R-:W-:Y:S01]  /*46f0*/  IABS R4, R6 ;  /* 0x0000000600047213 */ /* 0x000fe20000000000 */
[----:B------:R-:W3:Y:S01]  /*4700*/  MUFU.TANH R16, R110 ;  /* 0x0000006e00107308 */ /* 0x000ee20000002400 */
[----:B-1----:R-:W-:Y:S01]  /*4710*/  FFMA.FTZ R27, R7, -R132, R45 ;  /* 0x80000084071b7223 */ /* 0x002fe2000001002d */
[----:B------:R-:W-:Y:S01]  /*4720*/  IADD3 R7, -R48, R12, RZ ;  /* 0x0000000c30077210 */ /* 0x000fe20007ffe1ff */
[----:B------:R-:W-:Y:S01]  /*4730*/  IMAD.MOV.U32 R6, RZ, RZ, R5 ;  /* 0x000000ffff067224 */ /* 0x000fe200078e0005 */
[----:B------:R-:W-:Y:S01]  /*4740*/  FSEL R138, R44, -INF , !P1 ;  /* 0xff8000002c8a7808 */ /* 0x000fe20004800000 */
[----:B------:R-:W-:Y:S01]  /*4750*/  IMAD.MOV.U32 R5, RZ, RZ, R2 ;  /* 0x000000ffff057224 */ /* 0x000fe200078e0002 */
[----:B------:R-:W-:Y:S01]  /*4760*/  IABS R8, R7 ;  /* 0x0000000700087213 */ /* 0x000fe20000000000 */
[----:B------:R-:W-:Y:S01]  /*4770*/  IMAD.MOV.U32 R7, RZ, RZ, R3 ;  /* 0x000000ffff077224 */ /* 0x000fe200078e0003 */
[----:B------:R-:W1:Y:S01]  /*4780*/  MUFU.TANH R9, R98 ;  /* 0x0000006200097308 */ /* 0x000e620000002400 */
[----:B------:R-:W-:Y:S01]  /*4790*/  I2FP.F32.S32 R3, R6 ;  /* 0x0000000600037245 */ /* 0x000fe20000201400 */
[----:B------:R-:W-:Y:S01]  /*47a0*/  IMAD.MOV.U32 R2, RZ, RZ, R4 ;  /* 0x000000ffff027224 */ /* 0x000fe200078e0004 */
[----:B------:R-:W-:-:S02]  /*47b0*/  MOV R4, R8 ;  /* 0x0000000800047202 */ /* 0x000fc40000000f00 */
[----:B------:R-:W-:Y:S01]  /*47c0*/  ISETP.GE.AND P1, PT, R38, R77, PT ;  /* 0x0000004d2600720c */ /* 0x000fe20003f26270 */
[----:B--2---:R-:W-:Y:S01]  /*47d0*/  FFMA.FTZ R32, R3, -R132, R10 ;  /* 0x8000008403207223 */ /* 0x004fe2000001000a */
[----:B------:R-:W-:Y:S01]  /*47e0*/  I2FP.F32.S32 R3, R2 ;  /* 0x0000000200037245 */ /* 0x000fe20000201400 */
[----:B------:R-:W2:Y:S01]  /*47f0*/  MUFU.TANH R17, R109 ;  /* 0x0000006d00117308 */ /* 0x000ea20000002400 */
[----:B------:R-:W-:Y:S01]  /*4800*/  I2FP.F32.S32 R2, R4 ;  /* 0x0000000400027245 */ /* 0x000fe20000201400 */
[----:B------:R-:W-:Y:S01]  /*4810*/  IMAD.IADD R4, R13, 0x1, -R58 ;  /* 0x000000010d047824 */ /* 0x000fe200078e0a3a */
[----:B------:R-:W-:Y:S02]  /*4820*/  I2FP.F32.S32 R7, R7 ;  /* 0x0000000700077245 */ /* 0x000fe40000201400 */
[----:B------:R-:W-:Y:S01]  /*4830*/  I2FP.F32.S32 R5, R5 ;  /* 0x0000000500057245 */ /* 0x000fe20000201400 */
[-C--:B---3--:R-:W-:Y:S01]  /*4840*/  FFMA.FTZ R38, R2, -R132.reuse, R16 ;  /* 0x8000008402267223 */ /* 0x088fe20000010010 */
[----:B------:R-:W-:Y:S01]  /*4850*/  IMAD.IADD R2, R11, 0x1, -R48 ;  /* 0x000000010b027824 */ /* 0x000fe200078e0a30 */
[----:B------:R-:W3:Y:S01]  /*4860*/  MUFU.TANH R14, R111 ;  /* 0x0000006f000e7308 */ /* 0x000ee20000002400 */
[----:B-1----:R-:W-:Y:S01]  /*4870*/  FFMA.FTZ R45, R3, -R132, R9 ;  /* 0x80000084032d7223 */ /* 0x002fe20000010009 */
[----:B------:R-:W-:Y:S01]  /*4880*/  IMAD.IADD R3, R12, 0x1, -R58 ;  /* 0x000000010c037824 */ /* 0x000fe200078e0a3a */
[----:B------:R-:W-:-:S02]  /*4890*/  IADD3 R8, -R61, R13, RZ ;  /* 0x0000000d3d087210 */ /* 0x000fc40007ffe1ff */
[----:B------:R-:W-:Y:S02]  /*48a0*/  IABS R6, R4 ;  /* 0x0000000400067213 */ /* 0x000fe40000000000 */
[----:B------:R-:W-:Y:S01]  /*48b0*/  IABS R3, R3 ;  /* 0x0000000300037213 */ /* 0x000fe20000000000 */
[----:B------:R-:W1:Y:S01]  /*48c0*/  MUFU.TANH R9, R116 ;  /* 0x0000007400097308 */ /* 0x000e620000002400 */
[----:B--2---:R-:W-:Y:S01]  /*48d0*/  FFMA.FTZ R29, R7, -R132, R17 ;  /* 0x80000084071d7223 */ /* 0x004fe20000010011 */
[----:B------:R-:W-:Y:S01]  /*48e0*/  IMAD.IADD R7, R11, 0x1, -R58 ;  /* 0x000000010b077824 */ /* 0x000fe200078e0a3a */
[----:B------:R-:W-:Y:S02]  /*48f0*/  I2FP.F32.S32 R6, R6 ;  /* 0x0000000600067245 */ /* 0x000fe40000201400 */
[----:B------:R-:W-:Y:S02]  /*4900*/  FSEL R175, R20, -INF , !P4 ;  /* 0xff80000014af7808 */ /* 0x000fe40006000000 */
[----:B------:R-:W-:Y:S01]  /*4910*/  ISETP.GE.AND P0, PT, R42, R77, PT ;  /* 0x0000004d2a00720c */ /* 0x000fe20003f06270 */
        /* <DEDUP_REMOVED lines=8> */
[----:B------:R-:W-:Y:S02]  /*49a0*/  I2FP.F32.S32 R2, R2 ;  /* 0x0000000200027245 */ /* 0x000fe40000201400 */
[----:B------:R-:W-:Y:S01]  /*49b0*/  I2FP.F32.S32 R3, R4 ;  /* 0x0000000400037245 */ /* 0x000fe20000201400 */
[----:B------:R-:W-:Y:S01]  /*49c0*/  IMAD.MOV.U32 R4, RZ, RZ, R7 ;  /* 0x000000ffff047224 */ /* 0x000fe200078e0007 */
[----:B------:R-:W-:Y:S01]  /*49d0*/  I2FP.F32.S32 R5, R5 ;  /* 0x0000000500057245 */ /* 0x000fe20000201400 */
[----:B------:R-:W-:Y:S01]  /*49e0*/  IMAD.IADD R7, R11, 0x1, -R49 ;  /* 0x000000010b077824 */ /* 0x000fe200078e0a31 */
[----:B------:R-:W4:Y:S01]  /*49f0*/  MUFU.TANH R14, R147 ;  /* 0x00000093000e7308 */ /* 0x000f220000002400 */
[----:B-1----:R-:W-:Y:S01]  /*4a00*/  FFMA.FTZ R31, R3, -R132, R9 ;  /* 0x80000084031f7223 */ /* 0x002fe20000010009 */
[----:B------:R-:W-:Y:S01]  /*4a10*/  I2FP.F32.S32 R3, R4 ;  /* 0x0000000400037245 */ /* 0x000fe20000201400 */
[----:B------:R-:W-:Y:S01]  /*4a20*/  IMAD.IADD R4, R13, 0x1, -R49 ;  /* 0x000000010d047824 */ /* 0x000fe200078e0a31 */
[----:B------:R-:W-:-:S02]  /*4a30*/  FSEL R142, R21, -INF , !P3 ;  /* 0xff800000158e7808 */ /* 0x000fc40005800000 */
[----:B------:R-:W-:Y:S01]  /*4a40*/  FSEL R139, R30, -INF , !P4 ;  /* 0xff8000001e8b7808 */ /* 0x000fe20006000000 */
[-C--:B--2---:R-:W-:Y:S01]  /*4a50*/  FFMA.FTZ R44, R3, -R132.reuse, R44 ;  /* 0x80000084032c7223 */ /* 0x084fe2000001002c */
[----:B------:R-:W1:Y:S01]  /*4a60*/  MUFU.TANH R47, R143 ;  /* 0x0000008f002f7308 */ /* 0x000e620000002400 */
[C---:B------:R-:W-:Y:S02]  /*4a70*/  IMAD.IADD R3, R12.reuse, 0x1, -R61 ;  /* 0x000000010c037824 */ /* 0x040fe400078e0a3d */
[----:B---3--:R-:W-:Y:S01]  /*4a80*/  FFMA.FTZ R20, R5, -R132, R18 ;  /* 0x8000008405147223 */ /* 0x008fe20000010012 */
[----:B------:R-:W-:Y:S01]  /*4a90*/  IMAD.IADD R5, R12, 0x1, -R49 ;  /* 0x000000010c057824 */ /* 0x000fe200078e0a31 */
[----:B------:R-:W-:Y:S02]  /*4aa0*/  ISETP.GE.AND P3, PT, R50, R77, PT ;  /* 0x0000004d3200720c */ /* 0x000fe40003f66270 */
[----:B------:R-:W-:Y:S01]  /*4ab0*/  IABS R4, R4 ;  /* 0x0000000400047213 */ /* 0x000fe20000000000 */
[----:B------:R-:W2:Y:S01]  /*4ac0*/  MUFU.TANH R42, R146 ;  /* 0x00000092002a7308 */ /* 0x000ea20000002400 */
[----:B----4-:R-:W-:Y:S01]  /*4ad0*/  FFMA.FTZ R18, R2, -R132, R14 ;  /* 0x8000008402127223 */ /* 0x010fe2000001000e */
[----:B------:R-:W-:-:S02]  /*4ae0*/  IADD3 R2, -R61, R11, RZ ;  /* 0x0000000b3d027210 */ /* 0x000fc40007ffe1ff */
[----:B------:R-:W-:Y:S02]  /*4af0*/  FSEL R107, R64, -INF , !P3 ;  /* 0xff800000406b7808 */ /* 0x000fe40005800000 */
[----:B------:R-:W-:Y:S02]  /*4b00*/  IABS R2, R2 ;  /* 0x0000000200027213 */ /* 0x000fe40000000000 */
[----:B------:R-:W3:Y:S01]  /*4b10*/  MUFU.TANH R10, R104 ;  /* 0x00000068000a7308 */ /* 0x000ee20000002400 */
[----:B-1----:R-:W-:Y:S01]  /*4b20*/  FFMA.FTZ R21, R6, -R132, R47 ;  /* 0x8000008406157223 */ /* 0x002fe2000001002f */
[----:B------:R-:W-:Y:S02]  /*4b30*/  IABS R6, R3 ;  /* 0x0000000300067213 */ /* 0x000fe40000000000 */
[----:B------:R-:W-:Y:S02]  /*4b40*/  IABS R3, R5 ;  /* 0x0000000500037213 */ /* 0x000fe40000000000 */
[----:B------:R-:W-:Y:S01]  /*4b50*/  IABS R5, R7 ;  /* 0x0000000700057213 */ /* 0x000fe20000000000 */
[----:B------:R-:W-:Y:S01]  /*4b60*/  IMAD.MOV.U32 R7, RZ, RZ, R6 ;  /* 0x000000ffff077224 */ /* 0x000fe200078e0006 */
[----:B------:R-:W1:Y:S01]  /*4b70*/  MUFU.TANH R8, R106 ;  /* 0x0000006a00087308 */ /* 0x000e620000002400 */
[----:B------:R-:W-:-:S02]  /*4b80*/  MOV R6, R2 ;  /* 0x0000000200067202 */ /* 0x000fc40000000f00 */
[----:B------:R-:W-:Y:S01]  /*4b90*/  IMAD.MOV.U32 R2, RZ, RZ, R5 ;  /* 0x000000ffff027224 */ /* 0x000fe200078e0005 */
[----:B------:R-:W-:Y:S02]  /*4ba0*/  I2FP.F32.S32 R7, R7 ;  /* 0x0000000700077245 */ /* 0x000fe40000201400 */
[----:B------:R-:W-:Y:S02]  /*4bb0*/  I2FP.F32.S32 R3, R3 ;  /* 0x0000000300037245 */ /* 0x000fe40000201400 */
[----:B------:R-:W4:Y:S01]  /*4bc0*/  MUFU.TANH R9, R99 ;  /* 0x0000006300097308 */ /* 0x000f220000002400 */
[----:B------:R-:W-:Y:S02]  /*4bd0*/  FSEL R127, R34, -INF , !P3 ;  /* 0xff800000227f7808 */ /* 0x000fe40005800000 */
[----:B------:R-:W-:Y:S01]  /*4be0*/  FSEL R161, R25, -INF , !P3 ;  /* 0xff80000019a17808 */ /* 0x000fe20005800000 */
[-C--:B--2---:R-:W-:Y:S01]  /*4bf0*/  FFMA.FTZ R25, R7, -R132.reuse, R42 ;  /* 0x8000008407197223 */ /* 0x084fe2000001002a */
[----:B------:R-:W-:Y:S01]  /*4c00*/  FSEL R172, R23, -INF , !P3 ;  /* 0xff80000017ac7808 */ /* 0x000fe20005800000 */
[----:B---3--:R-:W-:Y:S01]  /*4c10*/  FFMA.FTZ R42, R3, -R132, R10 ;  /* 0x80000084032a7223 */ /* 0x008fe2000001000a */
[----:B------:R-:W-:Y:S01]  /*4c20*/  ISETP.GE.AND P3, PT, R55, R77, PT ;  /* 0x0000004d3700720c */ /* 0x000fe20003f66270 */
[----:B------:R-:W2:Y:S01]  /*4c30*/  MUFU.TANH R30, R148 ;  /* 0x00000094001e7308 */ /* 0x000ea20000002400 */
[----:B------:R-:W-:Y:S01]  /*4c40*/  I2FP.F32.S32 R2, R2 ;  /* 0x0000000200027245 */ /* 0x000fe20000201400 */
[----:B------:R-:W-:Y:S01]  /*4c50*/  IMAD.IADD R3, R13, 0x1, -R51 ;  /* 0x000000010d037824 */ /* 0x000fe200078e0a33 */
[----:B------:R-:W-:Y:S01]  /*4c60*/  I2FP.F32.S32 R4, R4 ;  /* 0x0000000400047245 */ /* 0x000fe20000201400 */
[----:B------:R-:W-:Y:S01]  /*4c70*/  IMAD.IADD R7, R12, 0x1, -R53 ;  /* 0x000000010c077824 */ /* 0x000fe200078e0a35 */
[----:B------:R-:W-:Y:S01]  /*4c80*/  I2FP.F32.S32 R6, R6 ;  /* 0x0000000600067245 */ /* 0x000fe20000201400 */
[----:B------:R-:W-:Y:S01]  /*4c90*/  FMUL.FTZ R55, R194, UR5 ;  /* 0x00000005c2377c20 */ /* 0x000fe20008410000 */
[----:B------:R-:W-:Y:S01]  /*4ca0*/  FSEL R118, R41, -INF , !P3 ;  /* 0xff80000029767808 */ /* 0x000fe20005800000 */
[-C--:B-1----:R-:W-:Y:S01]  /*4cb0*/  FFMA.FTZ R41, R2, -R132.reuse, R8 ;  /* 0x8000008402297223 */ /* 0x082fe20000010008 */
[----:B----4-:R-:W-:Y:S01]  /*4cc0*/  FFMA.FTZ R47, R4, -R132, R9 ;  /* 0x80000084042f7223 */ /* 0x010fe20000010009 */
[--C-:B------:R-:W-:Y:S01]  /*4cd0*/  IMAD.IADD R2, R12, 0x1, -R51.reuse ;  /* 0x000000010c027824 */ /* 0x100fe200078e0a33 */
[----:B------:R-:W-:Y:S01]  /*4ce0*/  FSEL R143, R22, -INF , !P5 ;  /* 0xff800000168f7808 */ /* 0x000fe20006800000 */
[----:B------:R-:W1:Y:S01]  /*4cf0*/  MUFU.TANH R9, R105 ;  /* 0x0000006900097308 */ /* 0x000e620000002400 */
[----:B------:R-:W-:Y:S01]  /*4d00*/  IMAD.IADD R4, R11, 0x1, -R51 ;  /* 0x000000010b047824 */ /* 0x000fe200078e0a33 */
[----:B------:R-:W-:-:S02]  /*4d10*/  IABS R5, R3 ;  /* 0x0000000300057213 */ /* 0x000fc40000000000 */
[----:B------:R-:W-:Y:S01]  /*4d20*/  IABS R3, R2 ;  /* 0x0000000200037213 */ /* 0x000fe20000000000 */
[----:B--2---:R-:W-:Y:S01]  /*4d30*/  FFMA.FTZ R22, R6, -R132, R30 ;  /* 0x8000008406167223 */ /* 0x004fe2000001001e */
[----:B------:R-:W-:Y:S02]  /*4d40*/  IADD3 R6, -R53, R13, RZ ;  /* 0x0000000d35067210 */ /* 0x000fe40007ffe1ff */
[----:B------:R-:W-:Y:S01]  /*4d50*/  IABS R2, R4 ;  /* 0x0000000400027213 */ /* 0x000fe20000000000 */
[----:B------:R-:W-:Y:S01]  /*4d60*/  MUFU.TANH R10, R121 ;  /* 0x00000079000a7308 */ /* 0x000fe20000002400 */
[----:B------:R-:W-:Y:S02]  /*4d70*/  FSEL R168, R19, -INF , !P5 ;  /* 0xff80000013a87808 */ /* 0x000fe40006800000 */
[----:B------:R-:W-:Y:S01]  /*4d80*/  IABS R4, R6 ;  /* 0x0000000600047213 */ /* 0x000fe20000000000 */
[----:B------:R-:W-:Y:S01]  /*4d90*/  IMAD.MOV.U32 R6, RZ, RZ, R5 ;  /* 0x000000ffff067224 */ /* 0x000fe200078e0005 */
[----:B------:R-:W-:Y:S01]  /*4da0*/  IABS R8, R7 ;  /* 0x0000000700087213 */ /* 0x000fe20000000000 */
[----:B------:R-:W-:Y:S01]  /*4db0*/  IMAD.MOV.U32 R7, RZ, RZ, R3 ;  /* 0x000000ffff077224 */ /* 0x000fe200078e0003 */
[----:B------:R-:W-:Y:S01]  /*4dc0*/  FSEL R171, R33, -INF , !P6 ;  /* 0xff80000021ab7808 */ /* 0x000fe20007000000 */
[----:B------:R-:W2:Y:S01]  /*4dd0*/  MUFU.TANH R19, R151 ;  /* 0x0000009700137308 */ /* 0x000ea20000002400 */
[----:B------:R-:W-:Y:S01]  /*4de0*/  IMAD.MOV.U32 R5, RZ, RZ, R2 ;  /* 0x000000ffff057224 */ /* 0x000fe200078e0002 */
[----:B------:R-:W-:-:S02]  /*4df0*/  I2FP.F32.S32 R3, R6 ;  /* 0x0000000600037245 */ /* 0x000fc40000201400 */
[----:B------:R-:W-:Y:S01]  /*4e00*/  MOV R2, R4 ;  /* 0x0000000400027202 */ /* 0x000fe20000000f00 */
[----:B------:R-:W-:Y:S01]  /*4e10*/  IMAD.MOV.U32 R4, RZ, RZ, R8 ;  /* 0x000000ffff047224 */ /* 0x000fe200078e0008 */
[----:B------:R-:W-:Y:S01]  /*4e20*/  FSEL R109, R40, -INF , !P2 ;  /* 0xff800000286d7808 */ /* 0x000fe20005000000 */
[----:B-1----:R-:W-:Y:S01]  /*4e30*/  FFMA.FTZ R34, R3, -R132, R9 ;  /* 0x8000008403227223 */ /* 0x002fe20000010009 */
[----:B------:R-:W1:Y:S01]  /*4e40*/  MUFU.TANH R33, R149 ;  /* 0x0000009500217308 */ /* 0x000e620000002400 */
[----:B------:R-:W-:Y:S01]  /*4e50*/  I2FP.F32.S32 R3, R2 ;  /* 0x0000000200037245 */ /* 0x000fe20000201400 */
[C---:B------:R-:W-:Y:S01]  /*4e60*/  IMAD.IADD R8, R13.reuse, 0x1, -R56 ;  /* 0x000000010d087824 */ /* 0x040fe200078e0a38 */
[----:B------:R-:W-:Y:S01]  /*4e70*/  I2FP.F32.S32 R2, R4 ;  /* 0x0000000400027245 */ /* 0x000fe20000201400 */
[----:B------:R-:W-:Y:S01]  /*4e80*/  IMAD.IADD R4, R13, 0x1, -R54 ;  /* 0x000000010d047824 */ /* 0x000fe200078e0a36 */
[----:B------:R-:W-:Y:S02]  /*4e90*/  I2FP.F32.S32 R5, R5 ;  /* 0x0000000500057245 */ /* 0x000fe40000201400 */
[----:B------:R-:W-:Y:S01]  /*4ea0*/  I2FP.F32.S32 R7, R7 ;  /* 0x0000000700077245 */ /* 0x000fe20000201400 */
[----:B------:R-:W3:Y:S01]  /*4eb0*/  MUFU.TANH R16, R119 ;  /* 0x0000007700107308 */ /* 0x000ee20000002400 */
[----:B--2---:R-:W-:Y:S01]  /*4ec0*/  FFMA.FTZ R40, R2, -R132, R19 ;  /* 0x8000008402287223 */ /* 0x004fe20000010013 */
[----:B------:R-:W-:Y:S01]  /*4ed0*/  IMAD.IADD R2, R11, 0x1, -R53 ;  /* 0x000000010b027824 */ /* 0x000fe200078e0a35 */
[----:B------:R-:W-:-:S02]  /*4ee0*/  ISETP.GE.AND P4, PT, R48, R77, PT ;  /* 0x0000004d3000720c */ /* 0x000fc40003f86270 */
[----:B------:R-:W-:Y:S01]  /*4ef0*/  FSEL R169, R24, -INF , !P2 ;  /* 0xff80000018a97808 */ /* 0x000fe20005000000 */
[----:B------:R-:W-:Y:S01]  /*4f00*/  FFMA.FTZ R24, R5, -R132, R10 ;  /* 0x8000008405187223 */ /* 0x000fe2000001000a */
[----:B------:R-:W-:Y:S01]  /*4f10*/  IABS R5, R2 ;  /* 0x0000000200057213 */ /* 0x000fe20000000000 */
[----:B------:R-:W2:Y:S01]  /*4f20*/  MUFU.TANH R14, R158 ;  /* 0x0000009e000e7308 */ /* 0x000ea20000002400 */
[----:B-1----:R-:W-:Y:S01]  /*4f30*/  FFMA.FTZ R48, R3, -R132, R33 ;  /* 0x8000008403307223 */ /* 0x002fe20000010021 */
[----:B------:R-:W-:Y:S01]  /*4f40*/  IMAD.IADD R3, R12, 0x1, -R54 ;  /* 0x000000010c037824 */ /* 0x000fe200078e0a36 */
[----:B------:R-:W-:Y:S01]  /*4f50*/  IABS R6, R4 ;  /* 0x0000000400067213 */ /* 0x000fe20000000000 */
[----:B------:R-:W-:Y:S01]  /*4f60*/  IMAD.MOV.U32 R4, RZ, RZ, R5 ;  /* 0x000000ffff047224 */ /* 0x000fe200078e0005 */
[----:B------:R-:W-:Y:S02]  /*4f70*/  FSEL R164, R35, -INF , !P6 ;  /* 0xff80000023a47808 */ /* 0x000fe40007000000 */
[----:B------:R-:W-:Y:S01]  /*4f80*/  IABS R3, R3 ;  /* 0x0000000300037213 */ /* 0x000fe20000000000 */
[----:B------:R-:W1:Y:S01]  /*4f90*/  MUFU.TANH R23, R155 ;  /* 0x0000009b00177308 */ /* 0x000e620000002400 */
[----:B---3--:R-:W-:Y:S01]  /*4fa0*/  FFMA.FTZ R30, R7, -R132, R16 ;  /* 0x80000084071e7223 */ /* 0x008fe20000010010 */
[----:B------:R-:W-:-:S02]  /*4fb0*/  IADD3 R7, -R54, R11, RZ ;  /* 0x0000000b36077210 */ /* 0x000fc40007ffe1ff */
[----:B------:R-:W-:Y:S01]  /*4fc0*/  IMAD.MOV.U32 R5, RZ, RZ, R3 ;  /* 0x000000ffff057224 */ /* 0x000fe200078e0003 */
[----:B------:R-:W-:Y:S02]  /*4fd0*/  I2FP.F32.S32 R3, R4 ;  /* 0x0000000400037245 */ /* 0x000fe40000201400 */
[----:B------:R-:W-:Y:S01]  /*4fe0*/  IABS R2, R7 ;  /* 0x0000000700027213 */ /* 0x000fe20000000000 */
[----:B------:R-:W3:Y:S01]  /*4ff0*/  MUFU.TANH R10, R160 ;  /* 0x000000a0000a7308 */ /* 0x000ee20000002400 */
[----:B------:R-:W-:Y:S02]  /*5000*/  IABS R7, R8 ;  /* 0x0000000800077213 */ /* 0x000fe40000000000 */
[----:B------:R-:W-:Y:S01]  /*5010*/  FSEL R130, R36, -INF , !P6 ;  /* 0xff80000024827808 */ /* 0x000fe20007000000 */
[----:B--2---:R-:W-:Y:S01]  /*5020*/  FFMA.FTZ R36, R3, -R132, R14 ;  /* 0x8000008403247223 */ /* 0x004fe2000001000e */
[----:B------:R-:W-:Y:S01]  /*5030*/  I2FP.F32.S32 R5, R5 ;  /* 0x0000000500057245 */ /* 0x000fe20000201400 */
[----:B------:R-:W-:Y:S01]  /*5040*/  IMAD.MOV.U32 R4, RZ, RZ, R7 ;  /* 0x000000ffff047224 */ /* 0x000fe200078e0007 */
[----:B------:R-:W-:Y:S01]  /*5050*/  I2FP.F32.S32 R2, R2 ;  /* 0x0000000200027245 */ /* 0x000fe20000201400 */
[----:B------:R-:W2:Y:S01]  /*5060*/  MUFU.TANH R9, R134 ;  /* 0x0000008600097308 */ /* 0x000ea20000002400 */
[----:B------:R-:W-:Y:S01]  /*5070*/  FSEL R104, R32, -INF , !P0 ;  /* 0xff80000020687808 */ /* 0x000fe20004000000 */
[----:B-1----:R-:W-:Y:S01]  /*5080*/  FFMA.FTZ R32, R5, -R132, R23 ;  /* 0x8000008405207223 */ /* 0x002fe20000010017 */
[----:B------:R-:W-:Y:S01]  /*5090*/  I2FP.F32.S32 R3, R4 ;  /* 0x0000000400037245 */ /* 0x000fe20000201400 */
[--C-:B------:R-:W-:Y:S01]  /*50a0*/  IMAD.IADD R5, R12, 0x1, -R57.reuse ;  /* 0x000000010c057824 */ /* 0x100fe200078e0a39 */
[----:B------:R-:W-:Y:S01]  /*50b0*/  FSEL R136, R43, -INF , !P1 ;  /* 0xff8000002b887808 */ /* 0x000fe20004800000 */
[C-C-:B------:R-:W-:Y:S01]  /*50c0*/  IMAD.IADD R7, R11.reuse, 0x1, -R57.reuse ;  /* 0x000000010b077824 */ /* 0x140fe200078e0a39 */
[----:B------:R-:W-:Y:S01]  /*50d0*/  I2FP.F32.S32 R6, R6 ;  /* 0x0000000600067245 */ /* 0x000fe20000201400 */
[----:B------:R-:W1:Y:S01]  /*50e0*/  MUFU.TANH R35, R150 ;  /* 0x0000009600237308 */ /* 0x000e620000002400 */
[----:B---3--:R-:W-:Y:S01]  /*50f0*/  FFMA.FTZ R23, R2, -R132, R10 ;  /* 0x8000008402177223 */ /* 0x008fe2000001000a */
[----:B------:R-:W-:Y:S01]  /*5100*/  IMAD.IADD R2, R11, 0x1, -R56 ;  /* 0x000000010b027824 */ /* 0x000fe200078e0a38 */
[----:B------:R-:W-:Y:S01]  /*5110*/  FSEL R165, R17, -INF , !P0 ;  /* 0xff80000011a57808 */ /* 0x000fe20004000000 */
[----:B------:R-:W-:Y:S01]  /*5120*/  IMAD.IADD R4, R13, 0x1, -R57 ;  /* 0x000000010d047824 */ /* 0x000fe200078e0a39 */
[----:B------:R-:W-:-:S02]  /*5130*/  FSEL R117, R26, -INF , !P5 ;  /* 0xff8000001a757808 */ /* 0x000fc40006800000 */
[----:B------:R-:W-:Y:S01]  /*5140*/  IABS R2, R2 ;  /* 0x0000000200027213 */ /* 0x000fe20000000000 */
[----:B------:R-:W3:Y:S01]  /*5150*/  MUFU.TANH R17, R153 ;  /* 0x0000009900117308 */ /* 0x000ee20000002400 */
[----:B--2---:R-:W-:Y:S01]  /*5160*/  FFMA.FTZ R43, R3, -R132, R9 ;  /* 0x80000084032b7223 */ /* 0x004fe20000010009 */
[----:B------:R-:W-:Y:S02]  /*5170*/  IADD3 R3, -R56, R12, RZ ;  /* 0x0000000c38037210 */ /* 0x000fe40007ffe1ff */
[----:B------:R-:W-:Y:S02]  /*5180*/  IABS R4, R4 ;  /* 0x0000000400047213 */ /* 0x000fe40000000000 */
[----:B------:R-:W-:Y:S02]  /*5190*/  FSEL R162, R37, -INF , !P1 ;  /* 0xff80000025a27808 */ /* 0x000fe40004800000 */
[----:B------:R-:W2:Y:S01]  /*51a0*/  MUFU.TANH R8, R159 ;  /* 0x0000009f00087308 */ /* 0x000ea20000002400 */
[----:B-1----:R-:W-:Y:S01]  /*51b0*/  FFMA.FTZ R33, R6, -R132, R35 ;  /* 0x8000008406217223 */ /* 0x002fe20000010023 */
[----:B------:R-:W-:-:S02]  /*51c0*/  IABS R6, R3 ;  /* 0x0000000300067213 */ /* 0x000fc40000000000 */
[----:B------:R-:W-:Y:S02]  /*51d0*/  IABS R3, R5 ;  /* 0x0000000500037213 */ /* 0x000fe40000000000 */
[----:B------:R-:W-:Y:S02]  /*51e0*/  IABS R5, R7 ;  /* 0x0000000700057213 */ /* 0x000fe40000000000 */
[----:B------:R1:W4:Y:S01]  /*51f0*/  MUFU.TANH R14, R157 ;  /* 0x0000009d000e7308 */ /* 0x0003220000002400 */
[----:B------:R-:W-:Y:S01]  /*5200*/  MOV R7, R6 ;  /* 0x0000000600077202 */ /* 0x000fe20000000f00 */
[----:B------:R-:W-:Y:S01]  /*5210*/  IMAD.MOV.U32 R6, RZ, RZ, R2 ;  /* 0x000000ffff067224 */ /* 0x000fe200078e0002 */
[----:B------:R-:W-:Y:S01]  /*5220*/  I2FP.F32.S32 R3, R3 ;  /* 0x0000000300037245 */ /* 0x000fe20000201400 */
[----:B------:R-:W-:Y:S01]  /*5230*/  IMAD.MOV.U32 R2, RZ, RZ, R5 ;  /* 0x000000ffff027224 */ /* 0x000fe200078e0005 */
[----:B------:R-:W-:Y:S02]  /*5240*/  I2FP.F32.S32 R4, R4 ;  /* 0x0000000400047245 */ /* 0x000fe40000201400 */
[----:B------:R-:W-:Y:S01]  /*5250*/  I2FP.F32.S32 R6, R6 ;  /* 0x0000000600067245 */ /* 0x000fe20000201400 */
[----:B------:R-:W4:Y:S01]  /*5260*/  MUFU.TANH R9, R152 ;  /* 0x0000009800097308 */ /* 0x000f220000002400 */
[----:B------:R-:W-:Y:S01]  /*5270*/  I2FP.F32.S32 R2, R2 ;  /* 0x0000000200027245 */ /* 0x000fe20000201400 */
[----:B---3--:R-:W-:Y:S01]  /*5280*/  FFMA.FTZ R35, R3, -R132, R17 ;  /* 0x8000008403237223 */ /* 0x008fe20000010011 */
[----:B------:R-:W-:Y:S01]  /*5290*/  IMAD.IADD R3, R13, 0x1, -R60 ;  /* 0x000000010d037824 */ /* 0x000fe200078e0a3c */
[----:B------:R-:W-:-:S02]  /*52a0*/  I2FP.F32.S32 R7, R7 ;  /* 0x0000000700077245 */ /* 0x000fc40000201400 */
[----:B------:R-:W-:Y:S02]  /*52b0*/  FSEL R121, R38, -INF , !P4 ;  /* 0xff80000026797808 */ /* 0x000fe40006000000 */
[----:B------:R-:W3:Y:S01]  /*52c0*/  MUFU.TANH R19, R135 ;  /* 0x0000008700137308 */ /* 0x000ee20000002400 */
[----:B-1----:R-:W-:Y:S01]  /*52d0*/  FSEL R157, R31, -INF , !P4 ;  /* 0xff8000001f9d7808 */ /* 0x002fe20006000000 */
[-C--:B--2---:R-:W-:Y:S01]  /*52e0*/  FFMA.FTZ R31, R2, -R132.reuse, R8 ;  /* 0x80000084021f7223 */ /* 0x084fe20000010008 */
[----:B------:R-:W-:Y:S02]  /*52f0*/  IMAD.IADD R2, R12, 0x1, -R60 ;  /* 0x000000010c027824 */ /* 0x000fe400078e0a3c */
[-C--:B----4-:R-:W-:Y:S01]  /*5300*/  FFMA.FTZ R38, R6, -R132.reuse, R14 ;  /* 0x8000008406267223 */ /* 0x090fe2000001000e */
[----:B------:R-:W-:Y:S01]  /*5310*/  IMAD.IADD R6, R13, 0x1, -R66 ;  /* 0x000000010d067824 */ /* 0x000fe200078e0a42 */
[----:B------:R-:W-:Y:S01]  /*5320*/  FSEL R150, R39, -INF , !P3 ;  /* 0xff80000027967808 */ /* 0x000fe20005800000 */
[----:B------:R-:W1:Y:S01]  /*5330*/  MUFU.TANH R26, R163 ;  /* 0x000000a3001a7308 */ /* 0x000e620000002400 */
[----:B------:R-:W-:Y:S01]  /*5340*/  FFMA.FTZ R37, R4, -R132, R9 ;  /* 0x8000008404257223 */ /* 0x000fe20000010009 */
[----:B------:R-:W-:-:S02]  /*5350*/  IADD3 R4, -R60, R11, RZ ;  /* 0x0000000b3c047210 */ /* 0x000fc40007ffe1ff */
[----:B------:R-:W-:Y:S02]  /*5360*/  IABS R5, R3 ;  /* 0x0000000300057213 */ /* 0x000fe40000000000 */
[----:B------:R-:W-:Y:S02]  /*5370*/  IABS R3, R2 ;  /* 0x0000000200037213 */ /* 0x000fe40000000000 */
[----:B------:R-:W-:Y:S01]  /*5380*/  IABS R2, R4 ;  /* 0x0000000400027213 */ /* 0x000fe20000000000 */
[----:B---3--:R-:W-:Y:S01]  /*5390*/  FFMA.FTZ R39, R7, -R132, R19 ;  /* 0x8000008407277223 */ /* 0x008fe20000010013 */
[----:B------:R-:W-:Y:S01]  /*53a0*/  IMAD.IADD R7, R12, 0x1, -R66 ;  /* 0x000000010c077824 */ /* 0x000fe200078e0a42 */
[----:B------:R-:W-:Y:S01]  /*53b0*/  FSEL R95, R75, -INF , !P0 ;  /* 0xff8000004b5f7808 */ /* 0x000fe20004000000 */
[----:B------:R-:W2:Y:S01]  /*53c0*/  MUFU.TANH R10, R186 ;  /* 0x000000ba000a7308 */ /* 0x000ea20000002400 */
[----:B------:R-:W-:Y:S02]  /*53d0*/  FSEL R133, R29, -INF , !P0 ;  /* 0xff8000001d857808 */ /* 0x000fe40004000000 */
[----:B------:R-:W-:Y:S01]  /*53e0*/  IABS R4, R6 ;  /* 0x0000000600047213 */ /* 0x000fe20000000000 */
[----:B------:R-:W-:Y:S01]  /*53f0*/  IMAD.MOV.U32 R6, RZ, RZ, R5 ;  /* 0x000000ffff067224 */ /* 0x000fe200078e0005 */
[----:B------:R-:W-:-:S02]  /*5400*/  ISETP.GE.AND P0, PT, R58, R77, PT ;  /* 0x0000004d3a00720c */ /* 0x000fc40003f06270 */
[----:B------:R-:W-:Y:S01]  /*5410*/  IABS R8, R7 ;  /* 0x0000000700087213 */ /* 0x000fe20000000000 */
[----:B------:R-:W-:Y:S01]  /*5420*/  IMAD.MOV.U32 R7, RZ, RZ, R3 ;  /* 0x000000ffff077224 */ /* 0x000fe200078e0003 */
[----:B------:R-:W-:Y:S01]  /*5430*/  FSEL R166, R18, -INF , !P0 ;  /* 0xff80000012a67808 */ /* 0x000fe20004000000 */
[----:B------:R-:W3:Y:S01]  /*5440*/  MUFU.TANH R9, R187 ;  /* 0x000000bb00097308 */ /* 0x000ee20000002400 */
[----:B------:R-:W-:Y:S01]  /*5450*/  MOV R5, R2 ;  /* 0x0000000200057202 */ /* 0x000fe20000000f00 */
[----:B------:R-:W-:Y:S01]  /*5460*/  IMAD.MOV.U32 R2, RZ, RZ, R4 ;  /* 0x000000ffff027224 */ /* 0x000fe200078e0004 */
[----:B------:R-:W-:Y:S01]  /*5470*/  I2FP.F32.S32 R3, R6 ;  /* 0x0000000600037245 */ /* 0x000fe20000201400 */
[----:B------:R-:W-:Y:S01]  /*5480*/  IMAD.MOV.U32 R4, RZ, RZ, R8 ;  /* 0x000000ffff047224 */ /* 0x000fe200078e0008 */
[----:B------:R-:W-:Y:S01]  /*5490*/  FSEL R91, R81, -INF , !P4 ;  /* 0xff800000515b7808 */ /* 0x000fe20006000000 */
[----:B------:R-:W-:Y:S01]  /*54a0*/  IMAD.IADD R8, R13, 0x1, -R70 ;  /* 0x000000010d087824 */ /* 0x000fe200078e0a46 */
[----:B------:R-:W-:Y:S01]  /*54b0*/  FSEL R101, R45, -INF , !P4 ;  /* 0xff8000002d657808 */ /* 0x000fe20006000000 */
[----:B------:R-:W4:Y:S01]  /*54c0*/  MUFU.TANH R18, R183 ;  /* 0x000000b700127308 */ /* 0x000f220000002400 */
[----:B-1----:R-:W-:Y:S01]  /*54d0*/  FFMA.FTZ R29, R3, -R132, R26 ;  /* 0x80000084031d7223 */ /* 0x002fe2000001001a */
[----:B------:R-:W-:-:S02]  /*54e0*/  I2FP.F32.S32 R3, R2 ;  /* 0x0000000200037245 */ /* 0x000fc40000201400 */
[----:B------:R-:W-:Y:S02]  /*54f0*/  ISETP.GE.AND P4, PT, R61, R77, PT ;  /* 0x0000004d3d00720c */ /* 0x000fe40003f86270 */
[----:B------:R-:W-:Y:S01]  /*5500*/  I2FP.F32.S32 R2, R4 ;  /* 0x0000000400027245 */ /* 0x000fe20000201400 */
[----:B------:R-:W-:Y:S01]  /*5510*/  IMAD.IADD R4, R13, 0x1, -R69 ;  /* 0x000000010d047824 */ /* 0x000fe200078e0a45 */
[----:B------:R-:W1:Y:S01]  /*5520*/  MUFU.TANH R16, R185 ;  /* 0x000000b900107308 */ /* 0x000e620000002400 */
[----:B------:R-:W-:Y:S02]  /*5530*/  FSEL R110, R25, -INF , !P4 ;  /* 0xff800000196e7808 */ /* 0x000fe40006000000 */
[----:B------:R-:W-:Y:S01]  /*5540*/  I2FP.F32.S32 R5, R5 ;  /* 0x0000000500057245 */ /* 0x000fe20000201400 */
[----:B--2---:R-:W-:Y:S01]  /*5550*/  FFMA.FTZ R25, R2, -R132, R10 ;  /* 0x8000008402197223 */ /* 0x004fe2000001000a */
[----:B------:R-:W-:Y:S01]  /*5560*/  IMAD.IADD R2, R11, 0x1, -R66 ;  /* 0x000000010b027824 */ /* 0x000fe200078e0a42 */
[----:B------:R-:W-:-:S02]  /*5570*/  I2FP.F32.S32 R7, R7 ;  /* 0x0000000700077245 */ /* 0x000fc40000201400 */
[----:B------:R-:W-:Y:S01]  /*5580*/  FSEL R140, R27, -INF , !P2 ;  /* 0xff8000001b8c7808 */ /* 0x000fe20005000000 */
[----:B------:R2:W2:Y:S01]  /*5590*/  MUFU.TANH R17, R191 ;  /* 0x000000bf00117308 */ /* 0x0004a20000002400 */
[-C--:B---3--:R-:W-:Y:S01]  /*55a0*/  FFMA.FTZ R27, R5, -R132.reuse, R9 ;  /* 0x80000084051b7223 */ /* 0x088fe20000010009 */
[----:B----4-:R-:W-:Y:S01]  /*55b0*/  FFMA.FTZ R26, R3, -R132, R18 ;  /* 0x80000084031a7223 */ /* 0x010fe20000010012 */
[----:B------:R-:W-:Y:S02]  /*55c0*/  FSEL R167, R28, -INF , !P3 ;  /* 0xff8000001ca77808 */ /* 0x000fe40005800000 */
[----:B------:R-:W-:Y:S02]  /*55d0*/  IADD3 R3, -R69, R12, RZ ;  /* 0x0000000c45037210 */ /* 0x000fe40007ffe1ff */
[----:B------:R-:W-:Y:S01]  /*55e0*/  IABS R5, R2 ;  /* 0x0000000200057213 */ /* 0x000fe20000000000 */
[----:B-1----:R-:W-:Y:S01]  /*55f0*/  FFMA.FTZ R28, R7, -R132, R16 ;  /* 0x80000084071c7223 */ /* 0x002fe20000010010 */
[----:B------:R-:W-:Y:S01]  /*5600*/  IMAD.IADD R7, R11, 0x1, -R69 ;  /* 0x000000010b077824 */ /* 0x000fe200078e0a45 */
[----:B------:R-:W1:Y:S01]  /*5610*/  MUFU.TANH R14, R184 ;  /* 0x000000b8000e7308 */ /* 0x000e620000002400 */
[----:B------:R-:W-:Y:S01]  /*5620*/  IABS R6, R4 ;  /* 0x0000000400067213 */ /* 0x000fe20000000000 */
[----:B------:R-:W-:Y:S01]  /*5630*/  IMAD.MOV.U32 R4, RZ, RZ, R5 ;  /* 0x000000ffff047224 */ /* 0x000fe200078e0005 */
[----:B------:R-:W-:-:S02]  /*5640*/  IABS R3, R3 ;  /* 0x0000000300037213 */ /* 0x000fc40000000000 */
[----:B------:R-:W-:Y:S02]  /*5650*/  IABS R2, R7 ;  /* 0x0000000700027213 */ /* 0x000fe40000000000 */
[----:B------:R-:W-:Y:S01]  /*5660*/  IABS R7, R8 ;  /* 0x0000000800077213 */ /* 0x000fe20000000000 */
[----:B------:R-:W3:Y:S01]  /*5670*/  MUFU.TANH R9, R181 ;  /* 0x000000b500097308 */ /* 0x000ee20000002400 */
[----:B------:R-:W-:Y:S01]  /*5680*/  IMAD.MOV.U32 R5, RZ, RZ, R3 ;  /* 0x000000ffff057224 */ /* 0x000fe200078e0003 */
[----:B------:R-:W-:Y:S01]  /*5690*/  I2FP.F32.S32 R3, R4 ;  /* 0x0000000400037245 */ /* 0x000fe20000201400 */
[----:B--2---:R-:W-:Y:S01]  /*56a0*/  VIADD R191, R190, 0x1c00 ;  /* 0x00001c00bebf7836 */ /* 0x004fe20000000000 */
[----:B------:R-:W-:Y:S02]  /*56b0*/  MOV R4, R7 ;  /* 0x0000000700047202 */ /* 0x000fe40000000f00 */
[----:B------:R-:W-:Y:S01]  /*56c0*/  FSEL R155, R22, -INF , !P4 ;  /* 0xff800000169b7808 */ /* 0x000fe20006000000 */
[----:B------:R-:W-:Y:S01]  /*56d0*/  FFMA.FTZ R22, R3, -R132, R17 ;  /* 0x8000008403167223 */ /* 0x000fe20000010011 */
[----:B------:R-:W2:Y:S01]  /*56e0*/  MUFU.TANH R10, R170 ;  /* 0x000000aa000a7308 */ /* 0x000ea20000002400 */
[----:B------:R-:W-:-:S02]  /*56f0*/  I2FP.F32.S32 R2, R2 ;  /* 0x0000000200027245 */ /* 0x000fc40000201400 */
[----:B------:R-:W-:Y:S01]  /*5700*/  I2FP.F32.S32 R3, R4 ;  /* 0x0000000400037245 */ /* 0x000fe20000201400 */
[----:B------:R-:W-:Y:S01]  /*5710*/  IMAD.IADD R4, R13, 0x1, -R73 ;  /* 0x000000010d047824 */ /* 0x000fe200078e0a49 */
[----:B------:R-:W-:Y:S01]  /*5720*/  I2FP.F32.S32 R6, R6 ;  /* 0x0000000600067245 */ /* 0x000fe20000201400 */
[-C--:B-1----:R-:W-:Y:S01]  /*5730*/  FFMA.FTZ R19, R2, -R132.reuse, R14 ;  /* 0x8000008402137223 */ /* 0x082fe2000001000e */
[----:B------:R-:W-:Y:S01]  /*5740*/  FSEL R100, R21, -INF , !P0 ;  /* 0xff80000015647808 */ /* 0x000fe20004000000 */
[----:B------:R-:W1:Y:S01]  /*5750*/  MUFU.TANH R16, R182 ;  /* 0x000000b600107308 */ /* 0x000e620000002400 */
[----:B------:R-:W-:Y:S01]  /*5760*/  I2FP.F32.S32 R5, R5 ;  /* 0x0000000500057245 */ /* 0x000fe20000201400 */
[-C--:B---3--:R-:W-:Y:S01]  /*5770*/  FFMA.FTZ R18, R3, -R132.reuse, R9 ;  /* 0x8000008403127223 */ /* 0x088fe20000010009 */
[----:B------:R-:W-:Y:S01]  /*5780*/  FSEL R102, R68, -INF , !P5 ;  /* 0xff80000044667808 */ /* 0x000fe20006800000 */
[--C-:B------:R-:W-:Y:S01]  /*5790*/  IMAD.IADD R3, R12, 0x1, -R70.reuse ;  /* 0x000000010c037824 */ /* 0x100fe200078e0a46 */
[----:B------:R-:W-:Y:S01]  /*57a0*/  ISETP.GE.AND P5, PT, R51, R77, PT ;  /* 0x0000004d3300720c */ /* 0x000fe20003fa6270 */
[----:B------:R-:W-:Y:S01]  /*57b0*/  IMAD.IADD R2, R11, 0x1, -R70 ;  /* 0x000000010b027824 */ /* 0x000fe200078e0a46 */
[----:B------:R-:W-:Y:S01]  /*57c0*/  FSEL R119, R20, -INF , !P0 ;  /* 0xff80000014777808 */ /* 0x000fe20004000000 */
[----:B------:R-:W3:Y:S01]  /*57d0*/  MUFU.TANH R9, R200 ;  /* 0x000000c800097308 */ /* 0x000ee20000002400 */
[----:B--2---:R-:W-:Y:S01]  /*57e0*/  FFMA.FTZ R21, R6, -R132, R10 ;  /* 0x8000008406157223 */ /* 0x004fe2000001000a */
[----:B------:R-:W-:Y:S01]  /*57f0*/  IMAD.IADD R6, R12, 0x1, -R73 ;  /* 0x000000010c067824 */ /* 0x000fe200078e0a49 */
[----:B------:R-:W-:Y:S01]  /*5800*/  FSEL R99, R72, -INF , !P2 ;  /* 0xff80000048637808 */ /* 0x000fe20005000000 */
[----:B------:R-:W-:Y:S01]  /*5810*/  FMUL.FTZ R51, R217, UR5 ;  /* 0x00000005d9337c20 */ /* 0x000fe20008410000 */
[----:B------:R-:W-:-:S02]  /*5820*/  FSEL R152, R24, -INF , !P5 ;  /* 0xff80000018987808 */ /* 0x000fc40006800000 */
[----:B------:R-:W-:Y:S01]  /*5830*/  IADD3 R7, -R73, R11, RZ ;  /* 0x0000000b49077210 */ /* 0x000fe20007ffe1ff */
[----:B------:R-:W2:Y:S01]  /*5840*/  MUFU.TANH R10, R201 ;  /* 0x000000c9000a7308 */ /* 0x000ea20000002400 */
[----:B-1----:R-:W-:Y:S01]  /*5850*/  FFMA.FTZ R20, R5, -R132, R16 ;  /* 0x8000008405147223 */ /* 0x002fe20000010010 */
[----:B------:R-:W-:Y:S02]  /*5860*/  IABS R5, R3 ;  /* 0x0000000300057213 */ /* 0x000fe40000000000 */
[----:B------:R-:W-:Y:S02]  /*5870*/  IABS R2, R2 ;  /* 0x0000000200027213 */ /* 0x000fe40000000000 */
[----:B------:R-:W-:Y:S02]  /*5880*/  ISETP.GE.AND P2, PT, R54, R77, PT ;  /* 0x0000004d3600720c */ /* 0x000fe40003f46270 */
[----:B------:R-:W1:Y:S01]  /*5890*/  MUFU.TANH R24, R203 ;  /* 0x000000cb00187308 */ /* 0x000e620000002400 */
[----:B------:R-:W-:-:S02]  /*58a0*/  IABS R3, R6 ;  /* 0x0000000600037213 */ /* 0x000fc40000000000 */
[----:B------:R-:W-:Y:S01]  /*58b0*/  IABS R8, R7 ;  /* 0x0000000700087213 */ /* 0x000fe20000000000 */
[----:B------:R-:W-:Y:S01]  /*58c0*/  IMAD.MOV.U32 R7, RZ, RZ, R2 ;  /* 0x000000ffff077224 */ /* 0x000fe200078e0002 */
[----:B------:R-:W-:Y:S01]  /*58d0*/  FSEL R116, R30, -INF , !P5 ;  /* 0xff8000001e747808 */ /* 0x000fe20006800000 */
[----:B------:R-:W-:Y:S01]  /*58e0*/  IMAD.MOV.U32 R2, RZ, RZ, R3 ;  /* 0x000000ffff027224 */ /* 0x000fe200078e0003 */
[----:B------:R-:W-:Y:S01]  /*58f0*/  FSEL R153, R23, -INF , !P2 ;  /* 0xff80000017997808 */ /* 0x000fe20005000000 */
[----:B------:R-:W4:Y:S01]  /*5900*/  MUFU.TANH R30, R202 ;  /* 0x000000ca001e7308 */ /* 0x000f220000002400 */
[----:B------:R-:W-:Y:S02]  /*5910*/  IABS R4, R4 ;  /* 0x0000000400047213 */ /* 0x000fe40000000000 */
[----:B------:R-:W-:Y:S01]  /*5920*/  I2FP.F32.S32 R3, R5 ;  /* 0x0000000500037245 */ /* 0x000fe20000201400 */
[----:B------:R-:W-:Y:S01]  /*5930*/  VIADD R5, R52, 0x70 ;  /* 0x0000007034057836 */ /* 0x000fe20000000000 */
[----:B------:R-:W-:Y:S01]  /*5940*/  FSEL R96, R74, -INF , !P1 ;  /* 0xff8000004a607808 */ /* 0x000fe20004800000 */
[----:B------:R-:W-:Y:S01]  /*5950*/  IMAD.MOV.U32 R6, RZ, RZ, R4 ;  /* 0x000000ffff067224 */ /* 0x000fe200078e0004 */
[----:B------:R-:W-:Y:S01]  /*5960*/  FSEL R105, R46, -INF , !P1 ;  /* 0xff8000002e697808 */ /* 0x000fe20004800000 */
[----:B------:R-:W4:Y:S01]  /*5970*/  MUFU.TANH R23, R220 ;  /* 0x000000dc00177308 */ /* 0x000f220000002400 */
[----:B------:R-:W-:Y:S01]  /*5980*/  I2FP.F32.S32 R7, R7 ;  /* 0x0000000700077245 */ /* 0x000fe20000201400 */
[----:B---3--:R-:W-:Y:S01]  /*5990*/  FFMA.FTZ R17, R3, -R132, R9 ;  /* 0x8000008403117223 */ /* 0x008fe20000010009 */
[-C--:B------:R-:W-:Y:S01]  /*59a0*/  ISETP.GE.AND P1, PT, R56, R77.reuse, PT ;  /* 0x0000004d3800720c */ /* 0x080fe20003f26270 */
[----:B------:R-:W-:Y:S01]  /*59b0*/  IMAD.MOV.U32 R4, RZ, RZ, R8 ;  /* 0x000000ffff047224 */ /* 0x000fe200078e0008 */
[----:B------:R-:W-:Y:S01]  /*59c0*/  I2FP.F32.S32 R3, R2 ;  /* 0x0000000200037245 */ /* 0x000fe20000201400 */
[-C--:B--2---:R-:W-:Y:S01]  /*59d0*/  FFMA.FTZ R16, R7, -R132.reuse, R10 ;  /* 0x8000008407107223 */ /* 0x084fe2000001000a */
[----:B------:R-:W-:Y:S01]  /*59e0*/  FSEL R90, R67, -INF , !P0 ;  /* 0xff800000435a7808 */ /* 0x000fe20004000000 */
[----:B------:R-:W-:Y:S01]  /*59f0*/  VIADD R7, R52, 0x68 ;  /* 0x0000006834077836 */ /* 0x000fe20000000000 */
[----:B------:R-:W-:Y:S01]  /*5a00*/  FSEL R62, R113, -INF , !P1 ;  /* 0xff800000713e7808 */ /* 0x000fe20004800000 */
[----:B-1----:R-:W-:Y:S01]  /*5a10*/  FFMA.FTZ R10, R3, -R132, R24 ;  /* 0x80000084030a7223 */ /* 0x002fe20000010018 */
[----:B------:R-:W-:Y:S01]  /*5a20*/  FSEL R108, R65, -INF , !P6 ;  /* 0xff800000416c7808 */ /* 0x000fe20007000000 */
[----:B------:R-:W-:Y:S01]  /*5a30*/  IMAD.IADD R24, R12, 0x1, -R7 ;  /* 0x000000010c187824 */ /* 0x000fe200078e0a07 */
[----:B------:R-:W-:Y:S01]  /*5a40*/  ISETP.GE.AND P0, PT, R57, R77, PT ;  /* 0x0000004d3900720c */ /* 0x000fe20003f06270 */
[----:B------:R-:W-:Y:S01]  /*5a50*/  MUFU.TANH R63, R221 ;  /* 0x000000dd003f7308 */ /* 0x000fe20000002400 */
[----:B------:R-:W-:-:S02]  /*5a60*/  I2FP.F32.S32 R6, R6 ;  /* 0x0000000600067245 */ /* 0x000fc40000201400 */
[----:B------:R-:W-:Y:S01]  /*5a70*/  I2FP.F32.S32 R2, R4 ;  /* 0x0000000400027245 */ /* 0x000fe20000201400 */
[----:B------:R-:W-:Y:S01]  /*5a80*/  VIADD R4, R52, 0x71 ;  /* 0x0000007134047836 */ /* 0x000fe20000000000 */
[----:B------:R-:W-:Y:S01]  /*5a90*/  FSEL R74, R43, -INF , !P1 ;  /* 0xff8000002b4a7808 */ /* 0x000fe20004800000 */
[-C--:B----4-:R-:W-:Y:S01]  /*5aa0*/  FFMA.FTZ R14, R6, -R132.reuse, R30 ;  /* 0x80000084060e7223 */ /* 0x090fe2000001001e */
[----:B------:R-:W-:Y:S01]  /*5ab0*/  FSEL R113, R39, -INF , !P1 ;  /* 0xff80000027717808 */ /* 0x000fe20004800000 */
[----:B------:R-:W-:Y:S01]  /*5ac0*/  FFMA.FTZ R9, R2, -R132, R23 ;  /* 0x8000008402097223 */ /* 0x000fe20000010017 */
[----:B------:R-:W-:Y:S01]  /*5ad0*/  FSEL R147, R38, -INF , !P1 ;  /* 0xff80000026937808 */ /* 0x000fe20004800000 */
[C---:B------:R-:W-:Y:S01]  /*5ae0*/  VIADD R6, R52.reuse, 0x69 ;  /* 0x0000006934067836 */ /* 0x040fe20000000000 */
[-C--:B------:R-:W-:Y:S01]  /*5af0*/  ISETP.GE.AND P6, PT, R49, R77.reuse, PT ;  /* 0x0000004d3100720c */ /* 0x080fe20003fc6270 */
[C---:B------:R-:W-:Y:S01]  /*5b00*/  VIADD R2, R52.reuse, 0x79 ;  /* 0x0000007934027836 */ /* 0x040fe20000000000 */
[----:B------:R-:W-:Y:S01]  /*5b10*/  IADD3 R3, R52, 0x78, RZ ;  /* 0x0000007834037810 */ /* 0x000fe20007ffe0ff */
[----:B------:R1:W2:Y:S01]  /*5b20*/  MUFU.TANH R49, R196 ;  /* 0x000000c400317308 */ /* 0x0002a20000002400 */
[-C--:B------:R-:W-:Y:S01]  /*5b30*/  ISETP.GE.AND P1, PT, R70, R77.reuse, PT ;  /* 0x0000004d4600720c */ /* 0x080fe20003f26270 */
[----:B------:R-:W-:Y:S01]  /*5b40*/  IMAD.IADD R46, R12, 0x1, -R2 ;  /* 0x000000010c2e7824 */ /* 0x000fe200078e0a02 */
[----:B------:R-:W-:Y:S01]  /*5b50*/  FSEL R75, R85, -INF , !P4 ;  /* 0xff800000554b7808 */ /* 0x000fe20006000000 */
[C---:B------:R-:W-:Y:S01]  /*5b60*/  IMAD.IADD R23, R11.reuse, 0x1, -R7 ;  /* 0x000000010b177824 */ /* 0x040fe200078e0a07 */
[----:B------:R-:W-:Y:S01]  /*5b70*/  FSEL R98, R44, -INF , !P4 ;  /* 0xff8000002c627808 */ /* 0x000fe20006000000 */
[----:B------:R-:W-:Y:S01]  /*5b80*/  IMAD.IADD R44, R11, 0x1, -R3 ;  /* 0x000000010b2c7824 */ /* 0x000fe200078e0a03 */
[----:B------:R-:W-:Y:S01]  /*5b90*/  FSEL R67, R112, -INF , !P2 ;  /* 0xff80000070437808 */ /* 0x000fe20005000000 */
[----:B------:R-:W-:Y:S01]  /*5ba0*/  IMAD.IADD R30, R13, 0x1, -R5 ;  /* 0x000000010d1e7824 */ /* 0x000fe200078e0a05 */
[----:B------:R-:W-:Y:S01]  /*5bb0*/  FSEL R103, R71, -INF , !P3 ;  /* 0xff80000047677808 */ /* 0x000fe20005800000 */
[C---:B------:R-:W-:Y:S01]  /*5bc0*/  IMAD.IADD R45, R11.reuse, 0x1, -R4 ;  /* 0x000000010b2d7824 */ /* 0x040fe200078e0a04 */
[-C--:B------:R-:W-:Y:S01]  /*5bd0*/  ISETP.GE.AND P4, PT, R60, R77.reuse, PT ;  /* 0x0000004d3c00720c */ /* 0x080fe20003f86270 */
[----:B------:R-:W-:Y:S01]  /*5be0*/  IMAD.IADD R43, R11, 0x1, -R2 ;  /* 0x000000010b2b7824 */ /* 0x000fe200078e0a02 */
[----:B------:R-:W-:Y:S01]  /*5bf0*/  FSEL R89, R33, -INF , !P2 ;  /* 0xff80000021597808 */ /* 0x000fe20005000000 */
[----:B------:R-:W-:Y:S01]  /*5c00*/  MUFU.TANH R38, R224 ;  /* 0x000000e000267308 */ /* 0x000fe20000002400 */
[----:B------:R-:W-:Y:S01]  /*5c10*/  FSEL R112, R32, -INF , !P2 ;  /* 0xff80000020707808 */ /* 0x000fe20005000000 */
[----:B------:R-:W-:Y:S01]  /*5c20*/  FMUL.FTZ R32, R206, UR5 ;  /* 0x00000005ce207c20 */ /* 0x000fe20008410000 */
[----:B------:R-:W-:Y:S01]  /*5c30*/  FSEL R61, R115, -INF , !P0 ;  /* 0xff800000733d7808 */ /* 0x000fe20004000000 */
[----:B------:R-:W-:Y:S01]  /*5c40*/  FMUL.FTZ R85, R214, UR5 ;  /* 0x00000005d6557c20 */ /* 0x000fe20008410000 */
[-C--:B------:R-:W-:Y:S01]  /*5c50*/  ISETP.GE.AND P3, PT, R53, R77.reuse, PT ;  /* 0x0000004d3500720c */ /* 0x080fe20003f66270 */
[----:B------:R-:W-:Y:S01]  /*5c60*/  FMUL.FTZ R53, R212, UR5 ;  /* 0x00000005d4357c20 */ /* 0x000fe20008410000 */
[----:B------:R-:W-:Y:S01]  /*5c70*/  FSEL R93, R47, -INF , !P6 ;  /* 0xff8000002f5d7808 */ /* 0x000fe20007000000 */
[----:B------:R-:W-:Y:S01]  /*5c80*/  MUFU.TANH R39, R225 ;  /* 0x000000e100277308 */ /* 0x000fe20000002400 */
[----:B------:R-:W-:Y:S01]  /*5c90*/  FSEL R76, R37, -INF , !P0 ;  /* 0xff800000254c7808 */ /* 0x000fe20004000000 */
[C-C-:B------:R-:W-:Y:S01]  /*5ca0*/  IMAD.IADD R37, R12.reuse, 0x1, -R4.reuse ;  /* 0x000000010c257824 */ /* 0x140fe200078e0a04 */
[----:B------:R-:W-:Y:S01]  /*5cb0*/  FSEL R115, R35, -INF , !P0 ;  /* 0xff80000023737808 */ /* 0x000fe20004000000 */
[----:B------:R-:W-:Y:S01]  /*5cc0*/  IMAD.IADD R35, R13, 0x1, -R3 ;  /* 0x000000010d237824 */ /* 0x000fe200078e0a03 */
[----:B------:R-:W-:Y:S01]  /*5cd0*/  FSEL R149, R31, -INF , !P0 ;  /* 0xff8000001f957808 */ /* 0x000fe20004000000 */
[----:B------:R-:W-:Y:S01]  /*5ce0*/  IMAD.IADD R31, R12, 0x1, -R5 ;  /* 0x000000010c1f7824 */ /* 0x000fe200078e0a05 */
[-C--:B------:R-:W-:Y:S01]  /*5cf0*/  ISETP.GE.AND P2, PT, R69, R77.reuse, PT ;  /* 0x0000004d4500720c */ /* 0x080fe20003f46270 */
[----:B------:R-:W-:Y:S01]  /*5d00*/  MUFU.TANH R64, R223 ;  /* 0x000000df00407308 */ /* 0x000fe20000002400 */
[----:B------:R-:W-:Y:S01]  /*5d10*/  FSEL R57, R126, -INF , !P1 ;  /* 0xff8000007e397808 */ /* 0x000fe20004800000 */
[----:B-1----:R-:W-:Y:S01]  /*5d20*/  VIADD R196, R190, 0x800 ;  /* 0x00000800bec47836 */ /* 0x002fe20000000000 */
[----:B------:R-:W-:Y:S01]  /*5d30*/  FSEL R83, R18, -INF , !P1 ;  /* 0xff80000012537808 */ /* 0x000fe20004800000 */
[----:B------:R-:W-:Y:S01]  /*5d40*/  IMAD.IADD R18, R15, 0x1, -R3 ;  /* 0x000000010f127824 */ /* 0x000fe200078e0a03 */
[----:B------:R-:W-:Y:S01]  /*5d50*/  FSEL R145, R17, -INF , !P1 ;  /* 0xff80000011917808 */ /* 0x000fe20004800000 */
[----:B------:R-:W-:Y:S01]  /*5d60*/  IMAD.IADD R17, R15, 0x1, -R4 ;  /* 0x000000010f117824 */ /* 0x000fe200078e0a04 */
[----:B------:R-:W-:Y:S01]  /*5d70*/  FSEL R163, R16, -INF , !P1 ;  /* 0xff80000010a37808 */ /* 0x000fe20004800000 */
[----:B------:R-:W-:Y:S01]  /*5d80*/  MUFU.TANH R54, R222 ;  /* 0x000000de00367308 */ /* 0x000fe20000002400 */
[----:B------:R-:W-:Y:S01]  /*5d90*/  IADD3 R8, R52, 0x61, RZ ;  /* 0x0000006134087810 */ /* 0x000fe20007ffe0ff */
[----:B------:R-:W-:Y:S01]  /*5da0*/  FMUL.FTZ R52, R219, UR5 ;  /* 0x00000005db347c20 */ /* 0x000fe20008410000 */
[-C--:B------:R-:W-:Y:S01]  /*5db0*/  ISETP.GE.AND P0, PT, R73, R77.reuse, PT ;  /* 0x0000004d4900720c */ /* 0x080fe20003f06270 */
[----:B------:R-:W-:Y:S01]  /*5dc0*/  FMUL.FTZ R73, R213, UR5 ;  /* 0x00000005d5497c20 */ /* 0x000fe20008410000 */
[----:B------:R-:W-:-:S02]  /*5dd0*/  ISETP.GE.AND P1, PT, R3, R77, PT ;  /* 0x0000004d0300720c */ /* 0x000fc40003f26270 */
[-C--:B------:R-:W-:Y:S01]  /*5de0*/  IADD3 R47, -R3, R12.reuse, RZ ;  /* 0x0000000c032f7210 */ /* 0x080fe20007ffe1ff */
[----:B------:R-:W-:Y:S01]  /*5df0*/  FMUL.FTZ R3, R204, UR5 ;  /* 0x00000005cc037c20 */ /* 0x000fe20008410000 */
[----:B------:R-:W-:Y:S01]  /*5e00*/  FSEL R60, R120, -INF , !P4 ;  /* 0xff800000783c7808 */ /* 0x000fe20006000000 */
[----:B------:R-:W-:Y:S01]  /*5e10*/  MUFU.TANH R69, R227 ;  /* 0x000000e300457308 */ /* 0x000fe20000002400 */
[----:B------:R-:W-:Y:S02]  /*5e20*/  FSEL R68, R97, -INF , !P3 ;  /* 0xff80000061447808 */ /* 0x000fe40005800000 */
[----:B------:R-:W-:Y:S02]  /*5e30*/  FSEL R88, R48, -INF , !P3 ;  /* 0xff80000030587808 */ /* 0x000fe40005800000 */
[----:B------:R-:W-:Y:S01]  /*5e40*/  FSEL R111, R40, -INF , !P3 ;  /* 0xff800000286f7808 */ /* 0x000fe20005800000 */
[----:B------:R-:W-:Y:S01]  /*5e50*/  FMUL.FTZ R40, R207, UR5 ;  /* 0x00000005cf287c20 */ /* 0x000fe20008410000 */
[----:B------:R-:W-:Y:S01]  /*5e60*/  FSEL R151, R36, -INF , !P3 ;  /* 0xff80000024977808 */ /* 0x000fe20005800000 */
[----:B------:R-:W-:Y:S01]  /*5e70*/  IMAD.IADD R36, R13, 0x1, -R2 ;  /* 0x000000010d247824 */ /* 0x000fe200078e0a02 */
[----:B------:R-:W-:Y:S01]  /*5e80*/  FSEL R120, R28, -INF , !P4 ;  /* 0xff8000001c787808 */ /* 0x000fe20006000000 */
[----:B------:R-:W-:Y:S01]  /*5e90*/  IMAD.IADD R28, R12, 0x1, -R6 ;  /* 0x000000010c1c7824 */ /* 0x000fe200078e0a06 */
[----:B------:R-:W-:Y:S01]  /*5ea0*/  FSEL R144, R20, -INF , !P2 ;  /* 0xff80000014907808 */ /* 0x000fe20005000000 */
[----:B------:R-:W-:Y:S01]  /*5eb0*/  MUFU.TANH R65, R229 ;  /* 0x000000e500417308 */ /* 0x000fe20000002400 */
[----:B------:R-:W-:Y:S01]  /*5ec0*/  ISETP.GE.AND P3, PT, R66, R77, PT ;  /* 0x0000004d4200720c */ /* 0x000fe20003f66270 */
[----:B------:R-:W-:Y:S01]  /*5ed0*/  FMUL.FTZ R66, R195, UR5 ;  /* 0x00000005c3427c20 */ /* 0x000fe20008410000 */
[----:B------:R-:W-:Y:S01]  /*5ee0*/  FSEL R170, R9, -INF , !P0 ;  /* 0xff80000009aa7808 */ /* 0x000fe20004000000 */
[C---:B------:R-:W-:Y:S01]  /*5ef0*/  IMAD.IADD R9, R15.reuse, 0x1, -R8 ;  /* 0x000000010f097824 */ /* 0x040fe200078e0a08 */
[----:B------:R-:W-:Y:S01]  /*5f00*/  IADD3 R20, -R8, R12, RZ ;  /* 0x0000000c08147210 */ /* 0x000fe20007ffe1ff */
[----:B------:R-:W-:Y:S01]  /*5f10*/  VIADD R195, R190, 0xc00 ;  /* 0x00000c00bec37836 */ /* 0x000fe20000000000 */
[----:B------:R-:W-:Y:S01]  /*5f20*/  FSEL R146, R10, -INF , !P0 ;  /* 0xff8000000a927808 */ /* 0x000fe20004000000 */
[----:B------:R1:W3:Y:S01]  /*5f30*/  MUFU.TANH R12, R3 ;  /* 0x00000003000c7308 */ /* 0x0002e20000002400 */
[----:B------:R-:W-:Y:S01]  /*5f40*/  FSEL R84, R14, -INF , !P0 ;  /* 0xff8000000e547808 */ /* 0x000fe20004000000 */
[C-C-:B------:R-:W-:Y:S01]  /*5f50*/  IMAD.IADD R10, R15.reuse, 0x1, -R7.reuse ;  /* 0x000000010f0a7824 */ /* 0x140fe200078e0a07 */
[----:B------:R-:W-:Y:S01]  /*5f60*/  FSEL R71, R94, -INF , !P5 ;  /* 0xff8000005e477808 */ /* 0x000fe20006800000 */
[--C-:B------:R-:W-:Y:S01]  /*5f70*/  IMAD.IADD R14, R15, 0x1, -R6.reuse ;  /* 0x000000010f0e7824 */ /* 0x100fe200078e0a06 */
[----:B------:R-:W-:Y:S01]  /*5f80*/  FSEL R158, R27, -INF , !P4 ;  /* 0xff8000001b9e7808 */ /* 0x000fe20006000000 */
[----:B------:R-:W-:Y:S01]  /*5f90*/  IMAD.IADD R27, R11, 0x1, -R6 ;  /* 0x000000010b1b7824 */ /* 0x000fe200078e0a06 */
[----:B------:R-:W-:Y:S01]  /*5fa0*/  FSEL R59, R122, -INF , !P3 ;  /* 0xff8000007a3b7808 */ /* 0x000fe20005800000 */
[----:B------:R-:W-:Y:S01]  /*5fb0*/  MUFU.TANH R70, R231 ;  /* 0x000000e700467308 */ /* 0x000fe20000002400 */
[----:B------:R-:W-:Y:S01]  /*5fc0*/  FSEL R81, R26, -INF , !P3 ;  /* 0xff8000001a517808 */ /* 0x000fe20005800000 */
[----:B------:R-:W-:Y:S01]  /*5fd0*/  FMUL.FTZ R26, R193, UR5 ;  /* 0x00000005c11a7c20 */ /* 0x000fe20008410000 */
[----:B------:R-:W-:Y:S01]  /*5fe0*/  FSEL R135, R25, -INF , !P3 ;  /* 0xff80000019877808 */ /* 0x000fe20005800000 */
[----:B------:R-:W-:Y:S01]  /*5ff0*/  VIADD R193, R190, 0x1400 ;  /* 0x00001400bec17836 */ /* 0x000fe20000000000 */
[----:B------:R-:W-:Y:S01]  /*6000*/  FSEL R159, R22, -INF , !P3 ;  /* 0xff800000169f7808 */ /* 0x000fe20005800000 */
[----:B------:R-:W-:Y:S01]  /*6010*/  IMAD.IADD R22, R13, 0x1, -R7 ;  /* 0x000000010d167824 */ /* 0x000fe200078e0a07 */
[----:B------:R-:W-:Y:S01]  /*6020*/  FSEL R80, R21, -INF , !P2 ;  /* 0xff80000015507808 */ /* 0x000fe20005000000 */
[----:B------:R-:W-:-:S02]  /*6030*/  IMAD.IADD R21, R11, 0x1, -R8 ;  /* 0x000000010b157824 */ /* 0x000fc400078e0a08 */
[----:B-1----:R-:W-:Y:S01]  /*6040*/  FMUL.FTZ R3, R205, UR5 ;  /* 0x00000005cd037c20 */ /* 0x002fe20008410000 */
[----:B------:R-:W-:Y:S01]  /*6050*/  FSEL R94, R34, -INF , !P5 ;  /* 0xff800000225e7808 */ /* 0x000fe20006800000 */
[----:B------:R-:W-:Y:S01]  /*6060*/  IMAD.IADD R34, R13, 0x1, -R4 ;  /* 0x000000010d227824 */ /* 0x000fe200078e0a04 */
[----:B------:R-:W-:Y:S01]  /*6070*/  ISETP.GE.AND P3, PT, R5, R77, PT ;  /* 0x0000004d0500720c */ /* 0x000fe20003f66270 */
[----:B------:R-:W-:Y:S01]  /*6080*/  MUFU.TANH R87, R230 ;  /* 0x000000e600577308 */ /* 0x000fe20000002400 */
[----:B------:R-:W-:Y:S02]  /*6090*/  FSEL R58, R125, -INF , !P2 ;  /* 0xff8000007d3a7808 */ /* 0x000fe40005000000 */
[----:B------:R-:W-:Y:S01]  /*60a0*/  FSEL R160, R19, -INF , !P2 ;  /* 0xff80000013a07808 */ /* 0x000fe20005000000 */
[----:B------:R-:W-:Y:S01]  /*60b0*/  IMAD.IADD R19, R13, 0x1, -R8 ;  /* 0x000000010d137824 */ /* 0x000fe200078e0a08 */
[C---:B------:R-:W-:Y:S01]  /*60c0*/  IADD3 R16, R15.reuse, -R5, RZ ;  /* 0x800000050f107210 */ /* 0x040fe20007ffe0ff */
[----:B------:R-:W-:Y:S01]  /*60d0*/  IMAD.IADD R15, R15, 0x1, -R2 ;  /* 0x000000010f0f7824 */ /* 0x000fe200078e0a02 */
[----:B------:R-:W-:Y:S01]  /*60e0*/  IADD3 R33, -R5, R11, RZ ;  /* 0x0000000b05217210 */ /* 0x000fe20007ffe1ff */
[----:B------:R-:W-:Y:S01]  /*60f0*/  MUFU.TANH R86, R228 ;  /* 0x000000e400567308 */ /* 0x000fe20000002400 */
[----:B------:R-:W-:-:S02]  /*6100*/  ISETP.GE.AND P2, PT, R4, R77, PT ;  /* 0x0000004d0400720c */ /* 0x000fc40003f46270 */
[----:B------:R-:W-:Y:S02]  /*6110*/  IABS R5, R9 ;  /* 0x0000000900057213 */ /* 0x000fe40000000000 */
[----:B------:R-:W-:Y:S01]  /*6120*/  FSEL R82, R29, -INF , !P4 ;  /* 0xff8000001d527808 */ /* 0x000fe20006000000 */
[----:B------:R-:W-:Y:S01]  /*6130*/  FMUL.FTZ R29, R218, UR5 ;  /* 0x00000005da1d7c20 */ /* 0x000fe20008410000 */
[----:B------:R-:W-:Y:S01]  /*6140*/  IABS R4, R10 ;  /* 0x0000000a00047213 */ /* 0x000fe20000000000 */
[----:B------:R1:W4:Y:S01]  /*6150*/  MUFU.TANH R11, R3 ;  /* 0x00000003000b7308 */ /* 0x0003220000002400 */
[C---:B------:R-:W-:Y:S02]  /*6160*/  ISETP.GE.AND P4, PT, R6.reuse, R77, PT ;  /* 0x0000004d0600720c */ /* 0x040fe40003f86270 */
[----:B------:R-:W-:Y:S01]  /*6170*/  IADD3 R25, -R6, R13, RZ ;  /* 0x0000000d06197210 */ /* 0x000fe20007ffe1ff */
[----:B------:R-:W-:Y:S01]  /*6180*/  FMUL.FTZ R13, R192, UR5 ;  /* 0x00000005c00d7c20 */ /* 0x000fe20008410000 */
[----:B------:R-:W-:Y:S01]  /*6190*/  IABS R6, R16 ;  /* 0x0000001000067213 */ /* 0x000fe20000000000 */
[----:B------:R-:W-:Y:S01]  /*61a0*/  VIADD R192, R190, 0x1800 ;  /* 0x00001800bec07836 */ /* 0x000fe20000000000 */
[----:B------:R-:W-:Y:S01]  /*61b0*/  ISETP.GE.AND P5, PT, R7, R77, PT ;  /* 0x0000004d0700720c */ /* 0x000fe20003fa6270 */
[----:B------:R-:W-:Y:S01]  /*61c0*/  IMAD.MOV.U32 R7, RZ, RZ, R5 ;  /* 0x000000ffff077224 */ /* 0x000fe200078e0005 */
[----:B------:R-:W-:Y:S01]  /*61d0*/  FSEL R106, R42, -INF , !P6 ;  /* 0xff8000002a6a7808 */ /* 0x000fe20007000000 */
[----:B------:R-:W-:Y:S01]  /*61e0*/  IMAD.MOV.U32 R5, RZ, RZ, R4 ;  /* 0x000000ffff057224 */ /* 0x000fe200078e0004 */
[----:B------:R-:W-:Y:S01]  /*61f0*/  MUFU.TANH R9, R26 ;  /* 0x0000001a00097308 */ /* 0x000fe20000002400 */
[----:B------:R-:W-:Y:S01]  /*6200*/  FSEL R72, R92, -INF , !P6 ;  /* 0xff8000005c487808 */ /* 0x000fe20007000000 */
[----:B------:R-:W-:Y:S01]  /*6210*/  FMUL.FTZ R92, R215, UR5 ;  /* 0x00000005d75c7c20 */ /* 0x000fe20008410000 */
[----:B------:R-:W-:-:S02]  /*6220*/  I2FP.F32.S32 R7, R7 ;  /* 0x0000000700077245 */ /* 0x000fc40000201400 */
[----:B------:R-:W-:Y:S02]  /*6230*/  I2FP.F32.S32 R5, R5 ;  /* 0x0000000500057245 */ /* 0x000fe40000201400 */
[----:B-1----:R-:W-:Y:S01]  /*6240*/  IABS R3, R14 ;  /* 0x0000000e00037213 */ /* 0x002fe20000000000 */
[-C--:B--2---:R-:W-:Y:S01]  /*6250*/  FFMA.FTZ R42, R7, -R132.reuse, R49 ;  /* 0x80000084072a7223 */ /* 0x084fe20000010031 */
[----:B------:R-:W-:Y:S01]  /*6260*/  FSEL R148, R41, -INF , !P6 ;  /* 0xff80000029947808 */ /* 0x000fe20007000000 */
[----:B---3--:R-:W-:Y:S01]  /*6270*/  FFMA.FTZ R50, R5, -R132, R12 ;  /* 0x8000008405327223 */ /* 0x008fe2000001000c */
[----:B------:R-:W-:Y:S01]  /*6280*/  IABS R5, R17 ;  /* 0x0000001100057213 */ /* 0x000fe20000000000 */
[----:B------:R-:W-:Y:S01]  /*6290*/  IMAD.MOV.U32 R4, RZ, RZ, R3 ;  /* 0x000000ffff047224 */ /* 0x000fe200078e0003 */
[----:B------:R-:W1:Y:S01]  /*62a0*/  MUFU.TANH R13, R13 ;  /* 0x0000000d000d7308 */ /* 0x000e620000002400 */
[----:B------:R-:W-:Y:S01]  /*62b0*/  IMAD.MOV.U32 R3, RZ, RZ, R6 ;  /* 0x000000ffff037224 */ /* 0x000fe200078e0006 */
[----:B------:R-:W-:Y:S01]  /*62c0*/  ISETP.GE.AND P6, PT, R8, R77, PT ;  /* 0x0000004d0800720c */ /* 0x000fe20003fc6270 */
[----:B------:R-:W-:Y:S01]  /*62d0*/  FMUL.FTZ R8, R216, UR5 ;  /* 0x00000005d8087c20 */ /* 0x000fe20008410000 */
[----:B------:R-:W-:-:S02]  /*62e0*/  I2FP.F32.S32 R4, R4 ;  /* 0x0000000400047245 */ /* 0x000fc40000201400 */
[----:B------:R-:W-:Y:S02]  /*62f0*/  I2FP.F32.S32 R3, R3 ;  /* 0x0000000300037245 */ /* 0x000fe40000201400 */
[----:B------:R-:W-:Y:S01]  /*6300*/  MOV R6, R5 ;  /* 0x0000000500067202 */ /* 0x000fe20000000f00 */
[----:B----4-:R-:W-:Y:S01]  /*6310*/  FFMA.FTZ R49, R4, -R132, R11 ;  /* 0x8000008404317223 */ /* 0x010fe2000001000b */
[----:B------:R-:W-:Y:S01]  /*6320*/  IABS R4, R18 ;  /* 0x0000001200047213 */ /* 0x000fe20000000000 */
[----:B------:R-:W-:Y:S01]  /*6330*/  FFMA.FTZ R48, R3, -R132, R38 ;  /* 0x8000008403307223 */ /* 0x000fe20000010026 */
[----:B------:R-:W-:Y:S01]  /*6340*/  IABS R3, R15 ;  /* 0x0000000f00037213 */ /* 0x000fe20000000000 */
[----:B------:R2:W-:Y:S01]  /*6350*/  MUFU.TANH R14, R8 ;  /* 0x00000008000e7308 */ /* 0x0005e20000002400 */
[----:B------:R-:W-:Y:S01]  /*6360*/  I2FP.F32.S32 R6, R6 ;  /* 0x0000000600067245 */ /* 0x000fe20000201400 */
[----:B------:R-:W-:Y:S01]  /*6370*/  IMAD.MOV.U32 R5, RZ, RZ, R4 ;  /* 0x000000ffff057224 */ /* 0x000fe200078e0004 */
[----:B------:R-:W-:Y:S01]  /*6380*/  IABS R4, R19 ;  /* 0x0000001300047213 */ /* 0x000fe20000000000 */
[----:B------:R-:W-:Y:S01]  /*6390*/  IMAD.MOV.U32 R7, RZ, RZ, R3 ;  /* 0x000000ffff077224 */ /* 0x000fe200078e0003 */
[----:B------:R-:W-:Y:S01]  /*63a0*/  IABS R3, R20 ;  /* 0x0000001400037213 */ /* 0x000fe20000000000 */
[----:B------:R-:W-:Y:S01]  /*63b0*/  FFMA.FTZ R41, R6, -R132, R39 ;  /* 0x8000008406297223 */ /* 0x000fe20000010027 */
[----:B------:R-:W-:Y:S01]  /*63c0*/  I2FP.F32.S32 R4, R4 ;  /* 0x0000000400047245 */ /* 0x000fe20000201400 */
[----:B------:R3:W-:Y:S01]  /*63d0*/  MUFU.TANH R10, R32 ;  /* 0x00000020000a7308 */ /* 0x0007e20000002400 */
[----:B------:R-:W-:-:S02]  /*63e0*/  IABS R6, R22 ;  /* 0x0000001600067213 */ /* 0x000fc40000000000 */
[----:B------:R-:W-:Y:S02]  /*63f0*/  I2FP.F32.S32 R3, R3 ;  /* 0x0000000300037245 */ /* 0x000fe40000201400 */
[----:B------:R-:W-:Y:S02]  /*6400*/  FSEL R56, R128, -INF , !P0 ;  /* 0xff80000080387808 */ /* 0x000fe40004000000 */
[----:B------:R-:W-:Y:S01]  /*6410*/  ISETP.GE.AND P0, PT, R2, R77, PT ;  /* 0x0000004d0200720c */ /* 0x000fe20003f06270 */
[----:B------:R4:W-:Y:S01]  /*6420*/  MUFU.TANH R12, R29 ;  /* 0x0000001d000c7308 */ /* 0x0009e20000002400 */
[----:B--2---:R-:W-:Y:S02]  /*6430*/  I2FP.F32.S32 R8, R5 ;  /* 0x0000000500087245 */ /* 0x004fe40000201400 */
[----:B------:R-:W-:Y:S01]  /*6440*/  I2FP.F32.S32 R5, R7 ;  /* 0x0000000700057245 */ /* 0x000fe20000201400 */
[----:B------:R-:W-:Y:S01]  /*6450*/  IMAD.MOV.U32 R7, RZ, RZ, R6 ;  /* 0x000000ffff077224 */ /* 0x000fe200078e0006 */
[----:B------:R-:W-:Y:S01]  /*6460*/  IADD3 R2, R197, R156, RZ ;  /* 0x0000009cc5027210 */ /* 0x000fe20007ffe0ff */
[-C--:B-1----:R-:W-:Y:S01]  /*6470*/  FFMA.FTZ R39, R8, -R132.reuse, R13 ;  /* 0x8000008408277223 */ /* 0x082fe2000001000d */
[----:B------:R-:W-:Y:S01]  /*6480*/  IABS R8, R25 ;  /* 0x0000001900087213 */ /* 0x000fe20000000000 */
[-C--:B------:R-:W-:Y:S01]  /*6490*/  FFMA.FTZ R38, R5, -R132.reuse, R9 ;  /* 0x8000008405267223 */ /* 0x080fe20000010009 */
[----:B---3--:R-:W-:Y:S01]  /*64a0*/  FFMA.FTZ R32, R4, -R132, R63 ;  /* 0x8000008404207223 */ /* 0x008fe2000001003f */
[----:B------:R-:W1:Y:S01]  /*64b0*/  MUFU.TANH R9, R40 ;  /* 0x0000002800097308 */ /* 0x000e620000002400 */
[----:B------:R-:W-:Y:S01]  /*64c0*/  IABS R4, R21 ;  /* 0x0000001500047213 */ /* 0x000fe20000000000 */
[----:B------:R-:W-:Y:S01]  /*64d0*/  VIADD R197, R190, 0x400 ;  /* 0x00000400bec57836 */ /* 0x000fe20000000000 */
[----:B------:R-:W-:-:S02]  /*64e0*/  IABS R5, R24 ;  /* 0x0000001800057213 */ /* 0x000fc40000000000 */
[----:B------:R-:W-:Y:S01]  /*64f0*/  I2FP.F32.S32 R4, R4 ;  /* 0x0000000400047245 */ /* 0x000fe20000201400 */
[----:B----4-:R-:W-:Y:S02]  /*6500*/  FFMA.FTZ R29, R3, -R132, R54 ;  /* 0x80000084031d7223 */ /* 0x010fe40000010036 */
[----:B------:R-:W-:Y:S01]  /*6510*/  IMAD.MOV.U32 R6, RZ, RZ, R5 ;  /* 0x000000ffff067224 */ /* 0x000fe200078e0005 */
[----:B------:R-:W-:Y:S01]  /*6520*/  MOV R5, R8 ;  /* 0x0000000800057202 */ /* 0x000fe20000000f00 */
[----:B------:R-:W-:Y:S01]  /*6530*/  FFMA.FTZ R24, R4, -R132, R64 ;  /* 0x8000008404187223 */ /* 0x000fe20000010040 */
[----:B------:R-:W-:Y:S01]  /*6540*/  IABS R3, R23 ;  /* 0x0000001700037213 */ /* 0x000fe20000000000 */
[----:B------:R-:W2:Y:S01]  /*6550*/  MUFU.TANH R11, R51 ;  /* 0x00000033000b7308 */ /* 0x000ea20000002400 */
[----:B------:R-:W-:Y:S02]  /*6560*/  I2FP.F32.S32 R4, R5 ;  /* 0x0000000500047245 */ /* 0x000fe40000201400 */
[----:B------:R-:W-:-:S02]  /*6570*/  I2FP.F32.S32 R6, R6 ;  /* 0x0000000600067245 */ /* 0x000fc40000201400 */
[----:B------:R-:W-:Y:S01]  /*6580*/  I2FP.F32.S32 R7, R7 ;  /* 0x0000000700077245 */ /* 0x000fe20000201400 */
[----:B-1----:R-:W-:Y:S01]  /*6590*/  FFMA.FTZ R22, R4, -R132, R9 ;  /* 0x8000008404167223 */ /* 0x002fe20000010009 */
[----:B------:R-:W-:Y:S01]  /*65a0*/  IABS R4, R28 ;  /* 0x0000001c00047213 */ /* 0x000fe20000000000 */
[----:B------:R-:W1:Y:S01]  /*65b0*/  MUFU.TANH R8, R52 ;  /* 0x0000003400087308 */ /* 0x000e620000002400 */
[----:B------:R-:W-:Y:S01]  /*65c0*/  IABS R5, R30 ;  /* 0x0000001e00057213 */ /* 0x000fe20000000000 */
[-C--:B------:R-:W-:Y:S01]  /*65d0*/  FFMA.FTZ R25, R6, -R132.reuse, R14 ;  /* 0x8000008406197223 */ /* 0x080fe2000001000e */
[----:B------:R-:W-:Y:S01]  /*65e0*/  I2FP.F32.S32 R3, R3 ;  /* 0x0000000300037245 */ /* 0x000fe20000201400 */
[----:B------:R-:W-:Y:S01]  /*65f0*/  FFMA.FTZ R26, R7, -R132, R10 ;  /* 0x80000084071a7223 */ /* 0x000fe2000001000a */
[----:B------:R-:W-:Y:S01]  /*6600*/  IABS R6, R31 ;  /* 0x0000001f00067213 */ /* 0x000fe20000000000 */
[----:B------:R-:W-:Y:S01]  /*6610*/  IMAD.MOV.U32 R7, RZ, RZ, R4 ;  /* 0x000000ffff077224 */ /* 0x000fe200078e0004 */
[----:B------:R-:W-:Y:S01]  /*6620*/  FSEL R32, R32, -INF , !P6 ;  /* 0xff80000020207808 */ /* 0x000fe20007000000 */
[----:B------:R-:W-:-:S02]  /*6630*/  IMAD.MOV.U32 R4, RZ, RZ, R5 ;  /* 0x000000ffff047224 */ /* 0x000fc400078e0005 */
[----:B------:R-:W-:Y:S01]  /*6640*/  FFMA.FTZ R23, R3, -R132, R12 ;  /* 0x8000008403177223 */ /* 0x000fe2000001000c */
[----:B------:R-:W-:Y:S01]  /*6650*/  IABS R3, R27 ;  /* 0x0000001b00037213 */ /* 0x000fe20000000000 */
[----:B------:R-:W-:Y:S01]  /*6660*/  IMAD.MOV.U32 R5, RZ, RZ, R6 ;  /* 0x000000ffff057224 */ /* 0x000fe200078e0006 */
[----:B------:R-:W3:Y:S01]  /*6670*/  MUFU.TANH R12, R55 ;  /* 0x00000037000c7308 */ /* 0x000ee20000002400 */
[----:B------:R-:W-:Y:S02]  /*6680*/  I2FP.F32.S32 R4, R4 ;  /* 0x0000000400047245 */ /* 0x000fe40000201400 */
[----:B------:R-:W-:Y:S02]  /*6690*/  I2FP.F32.S32 R6, R3 ;  /* 0x0000000300067245 */ /* 0x000fe40000201400 */
[----:B------:R-:W-:Y:S01]  /*66a0*/  I2FP.F32.S32 R7, R7 ;  /* 0x0000000700077245 */ /* 0x000fe20000201400 */
[----:B------:R-:W-:Y:S01]  /*66b0*/  FFMA.FTZ R17, R4, -R132, R69 ;  /* 0x8000008404117223 */ /* 0x000fe20000010045 */
[----:B------:R-:W-:Y:S01]  /*66c0*/  I2FP.F32.S32 R3, R5 ;  /* 0x0000000500037245 */ /* 0x000fe20000201400 */
[----:B------:R-:W4:Y:S01]  /*66d0*/  MUFU.TANH R9, R66 ;  /* 0x0000004200097308 */ /* 0x000f220000002400 */
[----:B------:R-:W-:Y:S01]  /*66e0*/  IABS R5, R34 ;  /* 0x0000002200057213 */ /* 0x000fe20000000000 */
[-C--:B--2---:R-:W-:Y:S01]  /*66f0*/  FFMA.FTZ R20, R7, -R132.reuse, R11 ;  /* 0x8000008407147223 */ /* 0x084fe2000001000b */
[----:B------:R-:W-:Y:S01]  /*6700*/  IABS R4, R35 ;  /* 0x0000002300047213 */ /* 0x000fe20000000000 */
[-C--:B-1----:R-:W-:Y:S01]  /*6710*/  FFMA.FTZ R18, R6, -R132.reuse, R8 ;  /* 0x8000008406127223 */ /* 0x082fe20000010008 */
[----:B------:R-:W-:Y:S01]  /*6720*/  FFMA.FTZ R16, R3, -R132, R65 ;  /* 0x8000008403107223 */ /* 0x000fe20000010041 */
[----:B------:R-:W-:Y:S01]  /*6730*/  IABS R3, R33 ;  /* 0x0000002100037213 */ /* 0x000fe20000000000 */
[----:B------:R-:W-:Y:S01]  /*6740*/  IMAD.MOV.U32 R8, RZ, RZ, R5 ;  /* 0x000000ffff087224 */ /* 0x000fe200078e0005 */
[----:B------:R-:W-:Y:S01]  /*6750*/  IABS R7, R36 ;  /* 0x0000002400077213 */ /* 0x000fe20000000000 */
[----:B------:R-:W1:Y:S01]  /*6760*/  MUFU.TANH R27, R53 ;  /* 0x00000035001b7308 */ /* 0x000e620000002400 */
[----:B------:R-:W-:-:S02]  /*6770*/  MOV R5, R4 ;  /* 0x0000000400057202 */ /* 0x000fc40000000f00 */
[----:B------:R-:W-:Y:S01]  /*6780*/  I2FP.F32.S32 R4, R3 ;  /* 0x0000000300047245 */ /* 0x000fe20000201400 */
[----:B------:R-:W-:Y:S01]  /*6790*/  IMAD.MOV.U32 R3, RZ, RZ, R7 ;  /* 0x000000ffff037224 */ /* 0x000fe200078e0007 */
[----:B------:R-:W-:Y:S02]  /*67a0*/  I2FP.F32.S32 R5, R5 ;  /* 0x0000000500057245 */ /* 0x000fe40000201400 */
[----:B------:R-:W-:Y:S01]  /*67b0*/  IABS R6, R37 ;  /* 0x0000002500067213 */ /* 0x000fe20000000000 */
[-C--:B------:R-:W-:Y:S01]  /*67c0*/  FFMA.FTZ R14, R4, -R132.reuse, R70 ;  /* 0x80000084040e7223 */ /* 0x080fe20000010046 */
[----:B------:R-:W-:Y:S01]  /*67d0*/  I2FP.F32.S32 R4, R3 ;  /* 0x0000000300047245 */ /* 0x000fe20000201400 */
[----:B---3--:R-:W-:Y:S01]  /*67e0*/  FFMA.FTZ R12, R5, -R132, R12 ;  /* 0x80000084050c7223 */ /* 0x008fe2000001000c */
[----:B------:R-:W-:Y:S01]  /*67f0*/  IABS R5, R47 ;  /* 0x0000002f00057213 */ /* 0x000fe20000000000 */
[----:B------:R-:W2:Y:S01]  /*6800*/  MUFU.TANH R97, R232 ;  /* 0x000000e800617308 */ /* 0x000ea20000002400 */
[----:B------:R-:W-:Y:S01]  /*6810*/  I2FP.F32.S32 R3, R6 ;  /* 0x0000000600037245 */ /* 0x000fe20000201400 */
[----:B----4-:R-:W-:Y:S01]  /*6820*/  FFMA.FTZ R11, R4, -R132, R9 ;  /* 0x80000084040b7223 */ /* 0x010fe20000010009 */
[----:B------:R-:W-:Y:S01]  /*6830*/  I2FP.F32.S32 R7, R8 ;  /* 0x0000000800077245 */ /* 0x000fe20000201400 */
[----:B------:R-:W-:Y:S01]  /*6840*/  IMAD.MOV.U32 R9, RZ, RZ, R5 ;  /* 0x000000ffff097224 */ /* 0x000fe200078e0005 */
[----:B------:R-:W-:Y:S01]  /*6850*/  IABS R4, R46 ;  /* 0x0000002e00047213 */ /* 0x000fe20000000000 */
[-C--:B------:R-:W-:Y:S01]  /*6860*/  FFMA.FTZ R10, R3, -R132.reuse, R87 ;  /* 0x80000084030a7223 */ /* 0x080fe20000010057 */
[----:B------:R-:W-:Y:S01]  /*6870*/  IABS R3, R45 ;  /* 0x0000002d00037213 */ /* 0x000fe20000000000 */
[----:B------:R-:W3:Y:S01]  /*6880*/  MUFU.TANH R21, R73 ;  /* 0x0000004900157308 */ /* 0x000ee20000002400 */
[----:B------:R-:W-:Y:S01]  /*6890*/  I2FP.F32.S32 R9, R9 ;  /* 0x0000000900097245 */ /* 0x000fe20000201400 */
[----:B------:R-:W-:Y:S01]  /*68a0*/  FFMA.FTZ R13, R7, -R132, R86 ;  /* 0x80000084070d7223 */ /* 0x000fe20000010056 */
[----:B------:R-:W-:Y:S01]  /*68b0*/  IABS R8, R43 ;  /* 0x0000002b00087213 */ /* 0x000fe20000000000 */
[----:B------:R-:W-:Y:S01]  /*68c0*/  IMAD.MOV.U32 R7, RZ, RZ, R4 ;  /* 0x000000ffff077224 */ /* 0x000fe200078e0004 */
[----:B------:R-:W-:Y:S01]  /*68d0*/  IABS R6, R44 ;  /* 0x0000002c00067213 */ /* 0x000fe20000000000 */
[----:B------:R-:W-:-:S02]  /*68e0*/  IMAD.MOV.U32 R4, RZ, RZ, R3 ;  /* 0x000000ffff047224 */ /* 0x000fc400078e0003 */
[----:B-1----:R-:W-:Y:S01]  /*68f0*/  FFMA.FTZ R9, R9, -R132, R27 ;  /* 0x8000008409097223 */ /* 0x002fe2000001001b */
[----:B------:R-:W1:Y:S01]  /*6900*/  MUFU.TANH R19, R85 ;  /* 0x0000005500137308 */ /* 0x000e620000002400 */
[----:B------:R-:W-:Y:S01]  /*6910*/  FSEL R27, R42, -INF , !P6 ;  /* 0xff8000002a1b7808 */ /* 0x000fe20007000000 */
[----:B------:R-:W-:Y:S01]  /*6920*/  IMAD.MOV.U32 R5, RZ, RZ, R8 ;  /* 0x000000ffff057224 */ /* 0x000fe200078e0008 */
[----:B------:R-:W-:Y:S02]  /*6930*/  FSEL R36, R29, -INF , !P6 ;  /* 0xff8000001d247808 */ /* 0x000fe40007000000 */
[----:B------:R-:W-:Y:S02]  /*6940*/  MOV R3, R6 ;  /* 0x0000000600037202 */ /* 0x000fe40000000f00 */
[----:B------:R-:W-:Y:S01]  /*6950*/  I2FP.F32.S32 R6, R4 ;  /* 0x0000000400067245 */ /* 0x000fe20000201400 */
[----:B------:R-:W4:Y:S01]  /*6960*/  MUFU.TANH R15, R92 ;  /* 0x0000005c000f7308 */ /* 0x000f220000002400 */
[----:B------:R-:W-:-:S02]  /*6970*/  I2FP.F32.S32 R4, R3 ;  /* 0x0000000300047245 */ /* 0x000fc40000201400 */
[----:B------:R-:W-:Y:S01]  /*6980*/  I2FP.F32.S32 R7, R7 ;  /* 0x0000000700077245 */ /* 0x000fe20000201400 */
[-C--:B--2---:R-:W-:Y:S01]  /*6990*/  FFMA.FTZ R6, R6, -R132.reuse, R97 ;  /* 0x8000008406067223 */ /* 0x084fe20000010061 */
[----:B------:R-:W-:Y:S02]  /*69a0*/  I2FP.F32.S32 R3, R5 ;  /* 0x0000000500037245 */ /* 0x000fe40000201400 */
[----:B------:R-:W-:Y:S01]  /*69b0*/  FSEL R43, R25, -INF , !P5 ;  /* 0xff800000192b7808 */ /* 0x000fe20006800000 */
[-C--:B---3--:R-:W-:Y:S01]  /*69c0*/  FFMA.FTZ R7, R7, -R132.reuse, R21 ;  /* 0x8000008407077223 */ /* 0x088fe20000010015 */
[----:B-1----:R-:W-:Y:S01]  /*69d0*/  FFMA.FTZ R4, R4, -R132, R19 ;  /* 0x8000008404047223 */ /* 0x002fe20000010013 */
[----:B------:R-:W-:Y:S02]  /*69e0*/  FSEL R122, R18, -INF , !P4 ;  /* 0xff800000127a7808 */ /* 0x000fe40006000000 */
[----:B------:R-:W-:Y:S02]  /*69f0*/  FSEL R97, R23, -INF , !P5 ;  /* 0xff80000017617808 */ /* 0x000fe40006800000 */
[----:B------:R-:W-:-:S02]  /*6a00*/  FSEL R25, R22, -INF , !P4 ;  /* 0xff80000016197808 */ /* 0x000fc40006000000 */
[----:B------:R-:W-:Y:S01]  /*6a10*/  FSEL R85, R20, -INF , !P4 ;  /* 0xff80000014557808 */ /* 0x000fe20006000000 */
[----:B----4-:R-:W-:Y:S01]  /*6a20*/  FFMA.FTZ R3, R3, -R132, R15 ;  /* 0x8000008403037223 */ /* 0x010fe2000001000f */
[----:B------:R-:W-:Y:S02]  /*6a30*/  FSEL R92, R24, -INF , !P6 ;  /* 0xff800000185c7808 */ /* 0x000fe40007000000 */
[----:B------:R-:W-:Y:S02]  /*6a40*/  ISETP.GE.AND P6, PT, R77, 0x81, PT ;  /* 0x000000814d00780c */ /* 0x000fe40003fc6270 */
[----:B------:R-:W-:Y:S02]  /*6a50*/  FSEL R19, R39, -INF , !P1 ;  /* 0xff80000027137808 */ /* 0x000fe40004800000 */
[----:B------:R-:W-:Y:S02]  /*6a60*/  FSEL R18, R38, -INF , !P0 ;  /* 0xff80000026127808 */ /* 0x000fe40004000000 */
[----:B------:R-:W-:-:S02]  /*6a70*/  IADD3 R194, R190, 0x1000, RZ ;  /* 0x00001000bec27810 */ /* 0x000fc40007ffe0ff */
        /* <DEDUP_REMOVED lines=71> */
.L_x_825:
[----:B------:R-:W-:Y:S05]  /*6ef0*/  BSYNC B0 ;  /* 0x0000000000007941 */ /* 0x000fea0003800000 */
.L_x_824:
[----:B------:R-:W0:Y:S02]  /*6f00*/  LDGDEPBAR ;  /* 0x00000000000079af */ /* 0x000e240000000000 */
.L_x_823:
        /* <DEDUP_REMOVED lines=62> */
[----:B------:R-:W-:-:S03]  /*72f0*/  FMNMX.FTZ R41, R129, R41, !PT ;  /* 0x0000002981297209 */ /* 0x000fc60007810000 */
[----:B------:R-:W3:Y:S04]  /*7300*/  SHFL.BFLY PT, R3, R42, 0x2, 0x1f ;  /* 0x0c401f002a037f89 */ /* 0x000ee800000e0000 */
[----:B-1----:R-:W1:Y:S01]  /*7310*/  SHFL.BFLY PT, R5, R41, 0x2, 0x1f ;  /* 0x0c401f0029057f89 */ /* 0x002e6200000e0000 */
        /* <DEDUP_REMOVED lines=12> */
[----:B------:R-:W-:Y:S02]  /*73e0*/  FSEL R5, R5, RZ, P0 ;  /* 0x000000ff05057208 */ /* 0x000fe40000000000 */
[----:B------:R-:W-:Y:S01]  /*73f0*/  LEA R138, R2, UR4, 0x1 ;  /* 0x00000004028a7c11 */ /* 0x000fe2000f8e08ff */
[----:B------:R1:W-:Y:S02]  /*7400*/  MUFU.EX2 R228, R4 ;  /* 0x0000000400e47308 */ /* 0x0003e40000000800 */
[--C-:B------:R-:W-:Y:S01]  /*7410*/  FFMA.FTZ R6, R98, UR5, -R5.reuse ;  /* 0x0000000562067c23 */ /* 0x100fe20008010805 */
[----:B------:R-:W-:-:S05]  /*7420*/  FFMA.FTZ R2, R134, UR5, -R5 ;  /* 0x0000000586027c23 */ /* 0x000fca0008010805 */
        /* <DEDUP_REMOVED lines=70> */
[--C-:B-1----:R-:W-:Y:S01]  /*7890*/  FFMA.FTZ R4, R19, UR5, -R3.reuse ;  /* 0x0000000513047c23 */ /* 0x102fe20008010803 */
[----:B------:R-:W-:Y:S02]  /*78a0*/  FFMA.FTZ R3, R18, UR5, -R3 ;  /* 0x0000000512037c23 */ /* 0x000fe40008010803 */
[----:B------:R-:W-:Y:S03]  /*78b0*/  LDSM.16.MT88.4 R16, [R138+0x4000] ;  /* 0x004000008a10783b */ /* 0x000fe60000004200 */
        /* <DEDUP_REMOVED lines=10> */
[----:B-1----:R-:W-:Y:S01]  /*7960*/  FFMA.FTZ R3, R139, UR5, -R5 ;  /* 0x000000058b037c23 */ /* 0x002fe20008010805 */
[----:B------:R-:W-:-:S05]  /*7970*/  LEA R139, R0, R138, 0x1 ;  /* 0x0000008a008b7211 */ /* 0x000fca00078e08ff */
[----:B------:R1:W2:Y:S01]  /*7980*/  MUFU.EX2 R186, R3 ;  /* 0x0000000300ba7308 */ /* 0x0002a20000000800 */
[----:B------:R-:W-:Y:S01]  /*7990*/  LDSM.16.MT88.4 R28, [R139+0x4400] ;  /* 0x004400008b1c783b */ /* 0x000fe20000004200 */
        /* <DEDUP_REMOVED lines=102> */
[----:B------:R1:W2:Y:S02]  /*8000*/  MUFU.EX2 R200, R4 ;  /* 0x0000000400c87308 */ /* 0x0002a40000000800 */
[----:B------:R-:W-:Y:S01]  /*8010*/  FMNMX.FTZ R37, R131, R3, !PT ;  /* 0x0000000383257209 */ /* 0x000fe20007810000 */
[----:B------:R-:W-:-:S02]  /*8020*/  FFMA.FTZ R3, R22, UR5, -R5 ;  /* 0x0000000516037c23 */ /* 0x000fc40008010805 */
[----:B------:R-:W-:Y:S01]  /*8030*/  LDSM.16.MT88.4 R20, [R139+0x4000] ;  /* 0x004000008b14783b */ /* 0x000fe20000004200 */
[----:B------:R-:W-:Y:S02]  /*8040*/  FMNMX.FTZ R37, R128, R37, !PT ;  /* 0x0000002580257209 */ /* 0x000fe40007810000 */
[----:B------:R3:W-:Y:S03]  /*8050*/  MUFU.EX2 R199, R3 ;  /* 0x0000000300c77308 */ /* 0x0007e60000000800 */
[----:B------:R-:W4:Y:S01]  /*8060*/  SHFL.BFLY PT, R7, R37, 0x2, 0x1f ;  /* 0x0c401f0025077f89 */ /* 0x000f2200000e0000 */
[----:B-1----:R-:W-:-:S05]  /*8070*/  FSEL R4, R6, RZ, P0 ;  /* 0x000000ff06047208 */ /* 0x002fca0000000000 */
[--C-:B------:R-:W-:Y:S01]  /*8080*/  FFMA.FTZ R6, R161, UR5, -R4.reuse ;  /* 0x00000005a1067c23 */ /* 0x100fe20008010804 */
[----:B---3--:R-:W-:-:S03]  /*8090*/  FFMA.FTZ R3, R178, UR5, -R4 ;  /* 0x00000005b2037c23 */ /* 0x008fc60008010804 */
[----:B------:R1:W-:Y:S08]  /*80a0*/  MUFU.EX2 R127, R6 ;  /* 0x00000006007f7308 */ /* 0x0003f00000000800 */
[----:B------:R3:W-:Y:S01]  /*80b0*/  MUFU.EX2 R108, R3 ;  /* 0x00000003006c7308 */ /* 0x0007e20000000800 */
[----:B----4-:R-:W-:Y:S02]  /*80c0*/  FMNMX.FTZ R37, R37, R7, !PT ;  /* 0x0000000725257209 */ /* 0x010fe40007810000 */
[----:B--2---:R-:W-:-:S03]  /*80d0*/  F2FP.BF16.F32.PACK_AB R7, R200, R201 ;  /* 0x000000c9c807723e */ /* 0x004fc600000010ff */
[----:B-1----:R-:W1:Y:S01]  /*80e0*/  SHFL.BFLY PT, R6, R37, 0x1, 0x1f ;  /* 0x0c201f0025067f89 */ /* 0x002e6200000e0000 */
[----:B---3--:R-:W-:-:S04]  /*80f0*/  FFMA.FTZ R3, R174, UR5, -R4 ;  /* 0x00000005ae037c23 */ /* 0x008fc80008010804 */
        /* <DEDUP_REMOVED lines=28> */
[----:B------:R-:W-:Y:S01]  /*82c0*/  FFMA.FTZ R6, R180, UR5, -R3 ;  /* 0x00000005b4067c23 */ /* 0x000fe20008010803 */
[----:B------:R-:W-:Y:S02]  /*82d0*/  MOV R180, R11 ;  /* 0x0000000b00b47202 */ /* 0x000fe40000000f00 */
[----:B------:R1:W-:Y:S01]  /*82e0*/  MUFU.EX2 R98, R0 ;  /* 0x0000000000627308 */ /* 0x0003e20000000800 */
[----:B------:R-:W-:Y:S02]  /*82f0*/  MOV R177, R10 ;  /* 0x0000000a00b17202 */ /* 0x000fe40000000f00 */
[----:B--2---:R-:W-:-:S05]  /*8300*/  F2FP.BF16.F32.PACK_AB R10, R123, R114 ;  /* 0x000000727b0a723e */ /* 0x004fca00000010ff */
[----:B------:R-:W2:Y:S01]  /*8310*/  MUFU.EX2 R99, R6 ;  /* 0x0000000600637308 */ /* 0x000ea20000000800 */
[----:B-1----:R-:W-:Y:S01]  /*8320*/  FFMA.FTZ R0, R179, UR5, -R3 ;  /* 0x00000005b3007c23 */ /* 0x002fe20008010803 */
[----:B------:R-:W-:-:S06]  /*8330*/  MOV R179, R9 ;  /* 0x0000000900b37202 */ /* 0x000fcc0000000f00 */
[----:B------:R1:W-:Y:S01]  /*8340*/  MUFU.EX2 R100, R0 ;  /* 0x0000000000647308 */ /* 0x0003e20000000800 */
[----:B--2---:R-:W-:Y:S01]  /*8350*/  F2FP.BF16.F32.PACK_AB R9, R98, R99 ;  /* 0x000000636209723e */ /* 0x004fe200000010ff */
[----:B-1----:R-:W-:Y:S01]  /*8360*/  FFMA.FTZ R0, R175, UR5, -R3 ;  /* 0x00000005af007c23 */ /* 0x002fe20008010803 */
[----:B------:R-:W-:Y:S02]  /*8370*/  MOV R175, R8 ;  /* 0x0000000800af7202 */ /* 0x000fe40000000f00 */
[----:B------:R-:W-:-:S03]  /*8380*/  F2FP.BF16.F32.PACK_AB R8, R107, R108 ;  /* 0x0000006c6b08723e */ /* 0x000fc600000010ff */
[----:B------:R1:W2:Y:S01]  /*8390*/  MUFU.EX2 R101, R0 ;  /* 0x0000000000657308 */ /* 0x0002a20000000800 */
[----:B------:R-:W-:Y:S01]  /*83a0*/  F2FP.BF16.F32.PACK_AB R164, R179, R175 ;  /* 0x000000afb3a4723e */ /* 0x000fe200000010ff */
[----:B-1----:R-:W-:Y:S01]  /*83b0*/  FFMA.FTZ R0, R106, UR5, -R4 ;  /* 0x000000056a007c23 */ /* 0x002fe20008010804 */
[----:B--2---:R-:W-:-:S05]  /*83c0*/  F2FP.BF16.F32.PACK_AB R11, R101, R100 ;  /* 0x00000064650b723e */ /* 0x004fca00000010ff */
[----:B------:R1:W-:Y:S02]  /*83d0*/  MUFU.EX2 R133, R0 ;  /* 0x0000000000857308 */ /* 0x0003e40000000800 */
        /* <DEDUP_REMOVED lines=8> */
[----:B-1----:R-:W-:Y:S01]  /*8460*/  FFMA.FTZ R0, R172, UR5, -R3 ;  /* 0x00000005ac007c23 */ /* 0x002fe20008010803 */
[----:B------:R-:W-:-:S02]  /*8470*/  MOV R172, R12 ;  /* 0x0000000c00ac7202 */ /* 0x000fc40000000f00 */
[----:B------:R-:W-:Y:S01]  /*8480*/  F2FP.BF16.F32.PACK_AB R12, R227, R228 ;  /* 0x000000e4e30c723e */ /* 0x000fe200000010ff */
[----:B------:R1:W2:Y:S06]  /*8490*/  MUFU.EX2 R117, R0 ;  /* 0x0000000000757308 */ /* 0x0002ac0000000800 */
[C---:B------:R-:W-:Y:S06]  /*84a0*/  HMMA.16816.F32.BF16 R60, R12.reuse, R20, RZ ;  /* 0x000000140c3c723c */ /* 0x040fec00000418ff */
[----:B------:R-:W-:Y:S01]  /*84b0*/  HMMA.16816.F32.BF16 R72, R12, R16, RZ ;  /* 0x000000100c48723c */ /* 0x000fe200000418ff */
[----:B-1----:R-:W-:-:S05]  /*84c0*/  FFMA.FTZ R0, R167, UR5, -R3 ;  /* 0x00000005a7007c23 */ /* 0x002fca0008010803 */
[C---:B------:R-:W-:Y:S01]  /*84d0*/  HMMA.16816.F32.BF16 R68, R12.reuse, R18, RZ ;  /* 0x000000120c44723c */ /* 0x040fe200000418ff */
[----:B------:R-:W-:Y:S01]  /*84e0*/  LDSM.16.MT88.4 R16, [R139+0x4800] ;  /* 0x004800008b10783b */ /* 0x000fe20000004200 */
[----:B--2---:R-:W-:Y:S01]  /*84f0*/  F2FP.BF16.F32.PACK_AB R9, R117, R104 ;  /* 0x000000687509723e */ /* 0x004fe200000010ff */
[----:B------:R1:W-:Y:S03]  /*8500*/  MUFU.EX2 R118, R0 ;  /* 0x0000000000767308 */ /* 0x0003e60000000800 */
[----:B------:R-:W-:Y:S01]  /*8510*/  HMMA.16816.F32.BF16 R64, R12, R22, RZ ;  /* 0x000000160c40723c */ /* 0x000fe200000418ff */
[----:B------:R-:W2:Y:S06]  /*8520*/  LDSM.16.MT88.4 R20, [R138+0x4800] ;  /* 0x004800008a14783b */ /* 0x000eac0000004200 */
[----:B------:R-:W-:-:S02]  /*8530*/  F2FP.BF16.F32.PACK_AB R12, R232, R231 ;  /* 0x000000e7e80c723e */ /* 0x000fc400000010ff */
[----:B------:R-:W-:Y:S02]  /*8540*/  F2FP.BF16.F32.PACK_AB R13, R213, R187 ;  /* 0x000000bbd50d723e */ /* 0x000fe400000010ff */
[----:B------:R-:W-:Y:S02]  /*8550*/  F2FP.BF16.F32.PACK_AB R14, R234, R233 ;  /* 0x000000e9ea0e723e */ /* 0x000fe400000010ff */
[----:B------:R-:W-:Y:S01]  /*8560*/  F2FP.BF16.F32.PACK_AB R15, R216, R212 ;  /* 0x000000d4d80f723e */ /* 0x000fe200000010ff */
[----:B-1----:R-:W-:-:S04]  /*8570*/  FFMA.FTZ R0, R168, UR5, -R3 ;  /* 0x00000005a8007c23 */ /* 0x002fc80008010803 */
[----:B------:R1:W3:Y:S02]  /*8580*/  MUFU.EX2 R119, R0 ;  /* 0x0000000000777308 */ /* 0x0002e40000000800 */
[C---:B------:R-:W-:Y:S06]  /*8590*/  HMMA.16816.F32.BF16 R80, R12.reuse, R28, R60 ;  /* 0x0000001c0c50723c */ /* 0x040fec000004183c */
[----:B------:R-:W-:Y:S01]  /*85a0*/  HMMA.16816.F32.BF16 R72, R12, R24, R72 ;  /* 0x000000180c48723c */ /* 0x000fe20000041848 */
[----:B-1----:R-:W-:Y:S01]  /*85b0*/  FFMA.FTZ R0, R116, UR5, -R4 ;  /* 0x0000000574007c23 */ /* 0x002fe20008010804 */
[----:B---3--:R-:W-:-:S03]  /*85c0*/  F2FP.BF16.F32.PACK_AB R11, R119, R118 ;  /* 0x00000076770b723e */ /* 0x008fc600000010ff */
[----:B------:R1:W-:Y:S04]  /*85d0*/  MUFU.EX2 R121, R0 ;  /* 0x0000000000797308 */ /* 0x0003e80000000800 */
        /* <DEDUP_REMOVED lines=30> */
[----:B--2---:R-:W-:Y:S02]  /*87c0*/  F2FP.BF16.F32.PACK_AB R11, R103, R102 ;  /* 0x00000066670b723e */ /* 0x004fe400000010ff */
[----:B------:R-:W-:-:S03]  /*87d0*/  MOV R113, R79 ;  /* 0x0000004f00717202 */ /* 0x000fc60000000f00 */
[----:B------:R1:W-:Y:S01]  /*87e0*/  MUFU.EX2 R111, R0 ;  /* 0x00000000006f7308 */ /* 0x0003e20000000800 */
[----:B------:R-:W-:Y:S01]  /*87f0*/  F2FP.BF16.F32.PACK_AB R6, R172, R113 ;  /* 0x00000071ac06723e */ /* 0x000fe200000010ff */
[----:B------:R-:W-:Y:S06]  /*8800*/  HMMA.16816.F32.BF16 R64, R8, R18, R44 ;  /* 0x000000120840723c */ /* 0x000fec000004182c */
[-C--:B------:R-:W-:Y:S06]  /*8810*/  HMMA.16816.F32.BF16 R44, R12, R16.reuse, R80 ;  /* 0x000000100c2c723c */ /* 0x080fec0000041850 */
[----:B------:R-:W-:Y:S01]  /*8820*/  HMMA.16816.F32.BF16 R68, R8, R16, R56 ;  /* 0x000000100844723c */ /* 0x000fe20000041838 */
[----:B-1----:R-:W-:Y:S01]  /*8830*/  FFMA.FTZ R0, R115, UR5, -R4 ;  /* 0x0000000573007c23 */ /* 0x002fe20008010804 */
[----:B------:R-:W-:-:S03]  /*8840*/  MOV R115, R78 ;  /* 0x0000004e00737202 */ /* 0x000fc60000000f00 */
[----:B------:R1:W-:Y:S01]  /*8850*/  MUFU.EX2 R110, R0 ;  /* 0x00000000006e7308 */ /* 0x0003e20000000800 */
[C---:B------:R-:W-:Y:S06]  /*8860*/  HMMA.16816.F32.BF16 R140, R8.reuse, R20, R140 ;  /* 0x00000014088c723c */ /* 0x040fec000004188c */
[----:B------:R-:W-:Y:S01]  /*8870*/  HMMA.16816.F32.BF16 R56, R8, R22, R32 ;  /* 0x000000160838723c */ /* 0x000fe20000041820 */
[----:B------:R-:W2:Y:S05]  /*8880*/  LDSM.16.MT88.4 R20, [R138+0x5000] ;  /* 0x005000008a14783b */ /* 0x000eaa0000004200 */
[----:B------:R-:W-:Y:S01]  /*8890*/  HMMA.16816.F32.BF16 R32, R12, R18, R52 ;  /* 0x000000120c20723c */ /* 0x000fe20000041834 */
[----:B------:R-:W4:Y:S01]  /*88a0*/  LDSM.16.MT88.4 R16, [R139+0x5000] ;  /* 0x005000008b10783b */ /* 0x000f220000004200 */
[----:B------:R-:W-:Y:S01]  /*88b0*/  F2FP.BF16.F32.PACK_AB R8, R182, R181 ;  /* 0x000000b5b608723e */ /* 0x000fe200000010ff */
[----:B-1----:R-:W-:Y:S01]  /*88c0*/  FFMA.FTZ R0, R120, UR5, -R4 ;  /* 0x0000000578007c23 */ /* 0x002fe20008010804 */
[----:B------:R-:W-:-:S03]  /*88d0*/  F2FP.BF16.F32.PACK_AB R10, R121, R133 ;  /* 0x00000085790a723e */ /* 0x000fc600000010ff */
[----:B------:R-:W-:Y:S01]  /*88e0*/  F2FP.BF16.F32.PACK_AB R12, R241, R242 ;  /* 0x000000f2f10c723e */ /* 0x000fe200000010ff */
[----:B------:R1:W-:Y:S01]  /*88f0*/  MUFU.EX2 R105, R0 ;  /* 0x0000000000697308 */ /* 0x0003e20000000800 */
[----:B------:R-:W-:Y:S02]  /*8900*/  F2FP.BF16.F32.PACK_AB R13, R221, R222 ;  /* 0x000000dedd0d723e */ /* 0x000fe400000010ff */
[----:B------:R-:W-:Y:S02]  /*8910*/  F2FP.BF16.F32.PACK_AB R14, R239, R240 ;  /* 0x000000f0ef0e723e */ /* 0x000fe400000010ff */
[----:B------:R-:W-:-:S07]  /*8920*/  F2FP.BF16.F32.PACK_AB R15, R218, R220 ;  /* 0x000000dcda0f723e */ /* 0x000fce00000010ff */
[----:B---3--:R-:W-:Y:S01]  /*8930*/  HMMA.16816.F32.BF16 R72, R12, R28, R72 ;  /* 0x0000001c0c48723c */ /* 0x008fe20000041848 */
[----:B-1----:R-:W-:-:S05]  /*8940*/  FFMA.FTZ R0, R166, UR5, -R3 ;  /* 0x00000005a6007c23 */ /* 0x002fca0008010803 */
[C---:B------:R-:W-:Y:S01]  /*8950*/  HMMA.16816.F32.BF16 R60, R12.reuse, R30, R60 ;  /* 0x0000001e0c3c723c */ /* 0x040fe2000004183c */
[----:B------:R-:W-:Y:S01]  /*8960*/  F2FP.BF16.F32.PACK_AB R166, R180, R177 ;  /* 0x000000b1b4a6723e */ /* 0x000fe200000010ff */
[----:B------:R1:W-:Y:S04]  /*8970*/  MUFU.EX2 R95, R0 ;  /* 0x00000000005f7308 */ /* 0x0003e80000000800 */
[----:B------:R-:W-:Y:S01]  /*8980*/  HMMA.16816.F32.BF16 R32, R12, R26, R32 ;  /* 0x0000001a0c20723c */ /* 0x000fe20000041820 */
        /* <DEDUP_REMOVED lines=12> */
[C---:B------:R-:W-:Y:S01]  /*8a50*/  HMMA.16816.F32.BF16 R48, R8.reuse, R30, R56 ;  /* 0x0000001e0830723c */ /* 0x040fe20000041838 */
[----:B-1----:R-:W-:Y:S01]  /*8a60*/  FFMA.FTZ R0, R144, UR5, -R4 ;  /* 0x0000000590007c23 */ /* 0x002fe20008010804 */
[----:B------:R-:W1:Y:S03]  /*8a70*/  LDSM.16.MT88.4 R28, [R138+0x5400] ;  /* 0x005400008a1c783b */ /* 0x000e660000004200 */
[----:B------:R3:W-:Y:S01]  /*8a80*/  MUFU.EX2 R93, R0 ;  /* 0x00000000005d7308 */ /* 0x0007e20000000800 */
[----:B------:R-:W-:Y:S06]  /*8a90*/  HMMA.16816.F32.BF16 R64, R8, R26, R64 ;  /* 0x0000001a0840723c */ /* 0x000fec0000041840 */
[----:B------:R-:W-:Y:S01]  /*8aa0*/  HMMA.16816.F32.BF16 R56, R12, R24, R44 ;  /* 0x000000180c38723c */ /* 0x000fe2000004182c */
[----:B------:R-:W5:Y:S01]  /*8ab0*/  LDSM.16.MT88.4 R24, [R139+0x5400] ;  /* 0x005400008b18783b */ /* 0x000f620000004200 */
[----:B------:R-:W-:-:S02]  /*8ac0*/  F2FP.BF16.F32.PACK_AB R8, R112, R116 ;  /* 0x000000747008723e */ /* 0x000fc400000010ff */
[----:B------:R-:W-:-:S03]  /*8ad0*/  F2FP.BF16.F32.PACK_AB R10, R110, R111 ;  /* 0x0000006f6e0a723e */ /* 0x000fc600000010ff */
[----:B------:R-:W-:Y:S02]  /*8ae0*/  F2FP.BF16.F32.PACK_AB R12, R237, R238 ;  /* 0x000000eeed0c723e */ /* 0x000fe400000010ff */
[----:B------:R-:W-:Y:S01]  /*8af0*/  F2FP.BF16.F32.PACK_AB R13, R215, R217 ;  /* 0x000000d9d70d723e */ /* 0x000fe200000010ff */
[----:B---3--:R-:W-:Y:S01]  /*8b00*/  FFMA.FTZ R0, R145, UR5, -R4 ;  /* 0x0000000591007c23 */ /* 0x008fe20008010804 */
[----:B------:R-:W-:Y:S02]  /*8b10*/  F2FP.BF16.F32.PACK_AB R14, R246, R236 ;  /* 0x000000ecf60e723e */ /* 0x000fe400000010ff */
[----:B------:R-:W-:Y:S01]  /*8b20*/  F2FP.BF16.F32.PACK_AB R15, R211, R214 ;  /* 0x000000d6d30f723e */ /* 0x000fe200000010ff */
[----:B------:R3:W-:Y:S06]  /*8b30*/  MUFU.EX2 R89, R0 ;  /* 0x0000000000597308 */ /* 0x0007ec0000000800 */
[C---:B--2---:R-:W-:Y:S06]  /*8b40*/  HMMA.16816.F32.BF16 R60, R12.reuse, R22, R60 ;  /* 0x000000160c3c723c */ /* 0x044fec000004183c */
[----:B----4-:R-:W-:Y:S01]  /*8b50*/  HMMA.16816.F32.BF16 R56, R12, R16, R56 ;  /* 0x000000100c38723c */ /* 0x010fe20000041838 */
[----:B---3--:R-:W-:-:S05]  /*8b60*/  FFMA.FTZ R0, R151, UR5, -R3 ;  /* 0x0000000597007c23 */ /* 0x008fca0008010803 */
[----:B------:R-:W-:Y:S01]  /*8b70*/  HMMA.16816.F32.BF16 R32, R12, R18, R32 ;  /* 0x000000120c20723c */ /* 0x000fe20000041820 */
[----:B------:R2:W-:Y:S02]  /*8b80*/  MUFU.EX2 R84, R0 ;  /* 0x0000000000547308 */ /* 0x0005e40000000800 */
[----:B--2---:R-:W-:-:S06]  /*8b90*/  FFMA.FTZ R0, R153, UR5, -R3 ;  /* 0x0000000599007c23 */ /* 0x004fcc0008010803 */
[----:B------:R2:W3:Y:S02]  /*8ba0*/  MUFU.EX2 R83, R0 ;  /* 0x0000000000537308 */ /* 0x0004e40000000800 */
[----:B--2---:R-:W-:Y:S01]  /*8bb0*/  FFMA.FTZ R0, R147, UR5, -R3 ;  /* 0x0000000593007c23 */ /* 0x004fe20008010803 */
[----:B---3--:R-:W-:-:S05]  /*8bc0*/  F2FP.BF16.F32.PACK_AB R9, R83, R84 ;  /* 0x000000545309723e */ /* 0x008fca00000010ff */
[----:B------:R2:W-:Y:S02]  /*8bd0*/  MUFU.EX2 R80, R0 ;  /* 0x0000000000507308 */ /* 0x0005e40000000800 */
[----:B--2---:R-:W-:Y:S02]  /*8be0*/  FFMA.FTZ R0, R149, UR5, -R3 ;  /* 0x0000000595007c23 */ /* 0x004fe40008010803 */
[----:B------:R-:W-:Y:S04]  /*8bf0*/  LDSM.16.MT88.4 R148, [R138+0x5c00] ;  /* 0x005c00008a94783b */ /* 0x000fe80000004200 */
[----:B------:R2:W3:Y:S02]  /*8c00*/  MUFU.EX2 R81, R0 ;  /* 0x0000000000517308 */ /* 0x0004e40000000800 */
[--C-:B--2---:R-:W-:Y:S01]  /*8c10*/  FFMA.FTZ R0, R146, UR5, -R4.reuse ;  /* 0x0000000592007c23 */ /* 0x104fe20008010804 */
[----:B---3--:R-:W-:Y:S01]  /*8c20*/  F2FP.BF16.F32.PACK_AB R11, R81, R80 ;  /* 0x00000050510b723e */ /* 0x008fe200000010ff */
[----:B------:R-:W-:Y:S04]  /*8c30*/  HMMA.16816.F32.BF16 R144, R12, R20, R72 ;  /* 0x000000140c90723c */ /* 0x000fe80000041848 */
[----:B------:R2:W-:Y:S02]  /*8c40*/  MUFU.EX2 R88, R0 ;  /* 0x0000000000587308 */ /* 0x0005e40000000800 */
[C---:B------:R-:W-:Y:S06]  /*8c50*/  HMMA.16816.F32.BF16 R44, R8.reuse, R16, R52 ;  /* 0x00000010082c723c */ /* 0x040fec0000041834 */
[C---:B------:R-:W-:Y:S06]  /*8c60*/  HMMA.16816.F32.BF16 R140, R8.reuse, R20, R140 ;  /* 0x00000014088c723c */ /* 0x040fec000004188c */
[C---:B------:R-:W-:Y:S01]  /*8c70*/  HMMA.16816.F32.BF16 R48, R8.reuse, R22, R48 ;  /* 0x000000160830723c */ /* 0x040fe20000041830 */
[----:B--2---:R-:W-:Y:S01]  /*8c80*/  FFMA.FTZ R0, R36, UR5, -R4 ;  /* 0x0000000524007c23 */ /* 0x004fe20008010804 */
[----:B------:R-:W2:Y:S03]  /*8c90*/  LDSM.16.MT88.4 R20, [R138+0x5800] ;  /* 0x005800008a14783b */ /* 0x000ea60000004200 */
[----:B------:R3:W4:Y:S01]  /*8ca0*/  MUFU.EX2 R82, R0 ;  /* 0x0000000000527308 */ /* 0x0007220000000800 */
[----:B------:R-:W-:Y:S01]  /*8cb0*/  HMMA.16816.F32.BF16 R52, R8, R18, R64 ;  /* 0x000000120834723c */ /* 0x000fe20000041840 */
[----:B------:R-:W2:Y:S06]  /*8cc0*/  LDSM.16.MT88.4 R16, [R139+0x5800] ;  /* 0x005800008b10783b */ /* 0x000eac0000004200 */
[----:B------:R-:W-:-:S02]  /*8cd0*/  F2FP.BF16.F32.PACK_AB R8, R96, R105 ;  /* 0x000000696008723e */ /* 0x000fc400000010ff */
[----:B------:R-:W-:Y:S01]  /*8ce0*/  F2FP.BF16.F32.PACK_AB R10, R89, R93 ;  /* 0x0000005d590a723e */ /* 0x000fe200000010ff */
[----:B---3--:R-:W-:Y:S01]  /*8cf0*/  FFMA.FTZ R0, R43, UR5, -R4 ;  /* 0x000000052b007c23 */ /* 0x008fe20008010804 */
[----:B----4-:R-:W-:-:S03]  /*8d00*/  F2FP.BF16.F32.PACK_AB R12, R82, R88 ;  /* 0x00000058520c723e */ /* 0x010fc600000010ff */
        /* <DEDUP_REMOVED lines=13> */
[C---:B-1----:R-:W-:Y:S06]  /*8de0*/  HMMA.16816.F32.BF16 R140, R8.reuse, R28, R140 ;  /* 0x0000001c088c723c */ /* 0x042fec000004188c */
[C---:B------:R-:W-:Y:S06]  /*8df0*/  HMMA.16816.F32.BF16 R48, R8.reuse, R30, R48 ;  /* 0x0000001e0830723c */ /* 0x040fec0000041830 */
[----:B-----5:R-:W-:Y:S01]  /*8e00*/  HMMA.16816.F32.BF16 R44, R8, R24, R44 ;  /* 0x00000018082c723c */ /* 0x020fe2000004182c */
        /* <DEDUP_REMOVED lines=9> */
[----:B------:R1:W3:Y:S02]  /*8ea0*/  MUFU.EX2 R67, R0 ;  /* 0x0000000000437308 */ /* 0x0002e40000000800 */
[C---:B------:R-:W-:Y:S06]  /*8eb0*/  HMMA.16816.F32.BF16 R144, R8.reuse, R28, R144 ;  /* 0x0000001c0890723c */ /* 0x040fec0000041890 */
[C---:B------:R-:W-:Y:S06]  /*8ec0*/  HMMA.16816.F32.BF16 R56, R8.reuse, R24, R56 ;  /* 0x000000180838723c */ /* 0x040fec0000041838 */
[----:B------:R-:W-:Y:S01]  /*8ed0*/  HMMA.16816.F32.BF16 R60, R8, R30, R60 ;  /* 0x0000001e083c723c */ /* 0x000fe2000004183c */
[----:B-1----:R-:W-:Y:S01]  /*8ee0*/  FFMA.FTZ R0, R170, UR5, -R3 ;  /* 0x00000005aa007c23 */ /* 0x002fe20008010803 */
[----:B---3--:R-:W-:-:S04]  /*8ef0*/  F2FP.BF16.F32.PACK_AB R168, R67, R68 ;  /* 0x0000004443a8723e */ /* 0x008fc800000010ff */
        /* <DEDUP_REMOVED lines=8> */
[----:B------:R-:W3:Y:S01]  /*8f80*/  MUFU.EX2 R9, R9 ;  /* 0x0000000900097308 */ /* 0x000ee20000000800 */
[----:B-1----:R-:W-:-:S07]  /*8f90*/  FFMA.FTZ R0, R92, UR5, -R3 ;  /* 0x000000055c007c23 */ /* 0x002fce0008010803 */
[----:B------:R1:W4:Y:S01]  /*8fa0*/  MUFU.EX2 R65, R0 ;  /* 0x0000000000417308 */ /* 0x0003220000000800 */
[----:B---3--:R-:W-:Y:S01]  /*8fb0*/  F2FP.BF16.F32.PACK_AB R167, R9, R11 ;  /* 0x0000000b09a7723e */ /* 0x008fe200000010ff */
[----:B-1----:R-:W-:Y:S01]  /*8fc0*/  FFMA.FTZ R0, R97, UR5, -R3 ;  /* 0x0000000561007c23 */ /* 0x002fe20008010803 */
[----:B----4-:R-:W-:-:S05]  /*8fd0*/  F2FP.BF16.F32.PACK_AB R13, R65, R66 ;  /* 0x00000042410d723e */ /* 0x010fca00000010ff */
[----:B------:R1:W-:Y:S02]  /*8fe0*/  MUFU.EX2 R43, R0 ;  /* 0x00000000002b7308 */ /* 0x0003e40000000800 */
[----:B-1----:R-:W-:-:S06]  /*8ff0*/  FFMA.FTZ R0, R122, UR5, -R3 ;  /* 0x000000057a007c23 */ /* 0x002fcc0008010803 */
[----:B------:R1:W3:Y:S02]  /*9000*/  MUFU.EX2 R64, R0 ;  /* 0x0000000000407308 */ /* 0x0002e40000000800 */
[----:B-1----:R-:W-:Y:S01]  /*9010*/  FFMA.FTZ R0, R39, UR5, -R4 ;  /* 0x0000000527007c23 */ /* 0x002fe20008010804 */
[----:B---3--:R-:W-:-:S05]  /*9020*/  F2FP.BF16.F32.PACK_AB R15, R64, R43 ;  /* 0x0000002b400f723e */ /* 0x008fca00000010ff */
[----:B------:R1:W-:Y:S02]  /*9030*/  MUFU.EX2 R39, R0 ;  /* 0x0000000000277308 */ /* 0x0003e40000000800 */
[C---:B--2---:R-:W-:Y:S06]  /*9040*/  HMMA.16816.F32.BF16 R140, R12.reuse, R20, R140 ;  /* 0x000000140c8c723c */ /* 0x044fec000004188c */
[C---:B------:R-:W-:Y:S06]  /*9050*/  HMMA.16816.F32.BF16 R152, R12.reuse, R22, R48 ;  /* 0x000000160c98723c */ /* 0x040fec0000041830 */
[----:B------:R-:W-:Y:S01]  /*9060*/  HMMA.16816.F32.BF16 R44, R12, R16, R44 ;  /* 0x000000100c2c723c */ /* 0x000fe2000004182c */
[----:B-1----:R-:W-:Y:S01]  /*9070*/  FFMA.FTZ R0, R38, UR5, -R4 ;  /* 0x0000000526007c23 */ /* 0x002fe20008010804 */
[----:B------:R-:W-:-:S03]  /*9080*/  F2FP.BF16.F32.PACK_AB R4, R115, R251 ;  /* 0x000000fb7304723e */ /* 0x000fc600000010ff */
[----:B------:R1:W2:Y:S01]  /*9090*/  MUFU.EX2 R36, R0 ;  /* 0x0000000000247308 */ /* 0x0002a20000000800 */
[----:B------:R-:W-:Y:S01]  /*90a0*/  HMMA.16816.F32.BF16 R52, R12, R18, R52 ;  /* 0x000000120c34723c */ /* 0x000fe20000041834 */
[----:B------:R-:W3:Y:S05]  /*90b0*/  LDSM.16.MT88.4 R12, [R139+0x5c00] ;  /* 0x005c00008b0c783b */ /* 0x000eea0000004200 */
[C---:B------:R-:W-:Y:S01]  /*90c0*/  HMMA.16816.F32.BF16 R144, R4.reuse, R20, R144 ;  /* 0x000000140490723c */ /* 0x040fe20000041890 */
[----:B------:R4:W5:Y:S05]  /*90d0*/  MUFU.EX2 R20, R8 ;  /* 0x0000000800147308 */ /* 0x00096a0000000800 */
[----:B------:R-:W-:Y:S01]  /*90e0*/  HMMA.16816.F32.BF16 R60, R4, R22, R60 ;  /* 0x00000016043c723c */ /* 0x000fe2000004183c */
[----:B-1----:R-:W-:Y:S01]  /*90f0*/  FFMA.FTZ R0, R125, UR5, -R3 ;  /* 0x000000057d007c23 */ /* 0x002fe20008010803 */
[----:B--2---:R-:W-:-:S04]  /*9100*/  F2FP.BF16.F32.PACK_AB R170, R36, R39 ;  /* 0x0000002724aa723e */ /* 0x004fc800000010ff */
[----:B------:R-:W-:Y:S01]  /*9110*/  HMMA.16816.F32.BF16 R56, R4, R16, R56 ;  /* 0x000000100438723c */ /* 0x000fe20000041838 */
[----:B------:R1:W-:Y:S01]  /*9120*/  MUFU.EX2 R31, R0 ;  /* 0x00000000001f7308 */ /* 0x0003e20000000800 */
[----:B----4-:R-:W-:-:S04]  /*9130*/  FADD.FTZ R8, R108, R107 ;  /* 0x0000006b6c087221 */ /* 0x010fc80000010000 */
[----:B------:R-:W-:Y:S01]  /*9140*/  HMMA.16816.F32.BF16 R24, R4, R18, R24 ;  /* 0x000000120418723c */ /* 0x000fe20000041818 */
[----:B-----5:R-:W-:Y:S01]  /*9150*/  F2FP.BF16.F32.PACK_AB R165, R20, R199 ;  /* 0x000000c714a5723e */ /* 0x020fe200000010ff */
[----:B------:R-:W-:-:S05]  /*9160*/  FADD.FTZ R8, R114, R8 ;  /* 0x0000000872087221 */ /* 0x000fca0000010000 */
[----:B------:R-:W-:Y:S01]  /*9170*/  FADD.FTZ R4, R123, R8 ;  /* 0x000000087b047221 */ /* 0x000fe20000010000 */
[----:B------:R-:W-:Y:S03]  /*9180*/  HMMA.16816.F32.BF16 R144, R164, R148, R144 ;  /* 0x00000094a490723c */ /* 0x000fe60000041890 */
[----:B------:R-:W-:Y:S01]  /*9190*/  FADD.FTZ R4, R124, R4 ;  /* 0x000000047c047221 */ /* 0x000fe20000010000 */
[----:B-1----:R-:W-:-:S03]  /*91a0*/  FFMA.FTZ R0, R126, UR5, -R3 ;  /* 0x000000057e007c23 */ /* 0x002fc60008010803 */
[----:B------:R-:W-:Y:S01]  /*91b0*/  FADD.FTZ R5, R127, R4 ;  /* 0x000000047f057221 */ /* 0x000fe20000010000 */
[----:B------:R1:W2:Y:S02]  /*91c0*/  MUFU.EX2 R30, R0 ;  /* 0x00000000001e7308 */ /* 0x0002a40000000800 */
[----:B---3--:R-:W-:Y:S01]  /*91d0*/  HMMA.16816.F32.BF16 R156, R164, R12, R56 ;  /* 0x0000000ca49c723c */ /* 0x008fe20000041838 */
[--C-:B-1----:R-:W-:Y:S01]  /*91e0*/  FFMA.FTZ R0, R131, UR5, -R3.reuse ;  /* 0x0000000583007c23 */ /* 0x102fe20008010803 */
[----:B------:R-:W-:Y:S01]  /*91f0*/  FFMA.FTZ R3, R128, UR5, -R3 ;  /* 0x0000000580037c23 */ /* 0x000fe20008010803 */
[----:B--2---:R-:W-:-:S03]  /*9200*/  F2FP.BF16.F32.PACK_AB R169, R30, R31 ;  /* 0x0000001f1ea9723e */ /* 0x004fc600000010ff */
[----:B------:R1:W-:Y:S08]  /*9210*/  MUFU.EX2 R29, R0 ;  /* 0x00000000001d7308 */ /* 0x0003f00000000800 */
[----:B------:R2:W3:Y:S01]  /*9220*/  MUFU.EX2 R28, R3 ;  /* 0x00000003001c7308 */ /* 0x0004e20000000800 */
[----:B-1----:R-:W-:-:S04]  /*9230*/  FADD.FTZ R0, R228, R227 ;  /* 0x000000e3e4007221 */ /* 0x002fc80000010000 */
[----:B------:R-:W-:Y:S01]  /*9240*/  FADD.FTZ R0, R229, R0 ;  /* 0x00000000e5007221 */ /* 0x000fe20000010000 */
[----:B--2---:R-:W-:-:S03]  /*9250*/  FADD.FTZ R3, R184, R183 ;  /* 0x000000b7b8037221 */ /* 0x004fc60000010000 */
[----:B------:R-:W-:Y:S01]  /*9260*/  FADD.FTZ R2, R230, R0 ;  /* 0x00000000e6027221 */ /* 0x000fe20000010000 */
[----:B---3--:R-:W-:Y:S01]  /*9270*/  F2FP.BF16.F32.PACK_AB R171, R28, R29 ;  /* 0x0000001d1cab723e */ /* 0x008fe200000010ff */
[----:B------:R-:W-:Y:S02]  /*9280*/  FADD.FTZ R3, R185, R3 ;  /* 0x00000003b9037221 */ /* 0x000fe40000010000 */
[----:B------:R-:W-:Y:S02]  /*9290*/  FADD.FTZ R2, R231, R2 ;  /* 0x00000002e7027221 */ /* 0x000fe40000010000 */
[----:B------:R-:W-:Y:S01]  /*92a0*/  FADD.FTZ R0, R186, R3 ;  /* 0x00000003ba007221 */ /* 0x000fe20000010000 */
[----:B------:R-:W-:Y:S01]  /*92b0*/  FADD.FTZ R3, R101, R10 ;  /* 0x0000000a65037221 */ /* 0x000fe20000010000 */
[----:B------:R-:W-:Y:S01]  /*92c0*/  FADD.FTZ R2, R232, R2 ;  /* 0x00000002e8027221 */ /* 0x000fe20000010000 */
[----:B------:R-:W-:Y:S01]  /*92d0*/  HMMA.16816.F32.BF16 R140, R168, R148, R140 ;  /* 0x00000094a88c723c */ /* 0x000fe2000004188c */
        /* <DEDUP_REMOVED lines=122> */
[----:B------:R-:W-:Y:S01]  /*9a80*/  LEA.HI.SX32 R200, R226, 0xfffffffe, 0x19 ;  /* 0xfffffffee2c87811 */ /* 0x000fe200078fcaff */
[----:B------:R-:W4:Y:S01]  /*9a90*/  S2R R180, SR_TID.X ;  /* 0x0000000000b47919 */ /* 0x000f220000002100 */
[----:B------:R-:W-:Y:S01]  /*9aa0*/  IMAD.MOV.U32 R133, RZ, RZ, R41 ;  /* 0x000000ffff857224 */ /* 0x000fe200078e0029 */
[----:B------:R-:W-:Y:S01]  /*9ab0*/  MOV R134, R42 ;  /* 0x0000002a00867202 */ /* 0x000fe20000000f00 */
[----:B------:R-:W-:Y:S01]  /*9ac0*/  IMAD.MOV.U32 R135, RZ, RZ, R37 ;  /* 0x000000ffff877224 */ /* 0x000fe200078e0025 */
[----:B------:R-:W-:Y:S01]  /*9ad0*/  MOV R136, R40 ;  /* 0x0000002800887202 */ /* 0x000fe20000000f00 */
[----:B------:R-:W-:Y:S01]  /*9ae0*/  ULDC UR5, c[0x0][0x39c] ;  /* 0x0000e70000057ab9 */ /* 0x000fe20000000800 */
[----:B----4-:R-:W-:-:S05]  /*9af0*/  LOP3.LUT R180, R180, 0x3, RZ, 0xc0, !PT ;  /* 0x00000003b4b47812 */ /* 0x010fca00078ec0ff */
[----:B-1----:R-:W-:Y:S01]  /*9b00*/  IMAD R0, R180, -0x2, R250 ;  /* 0xfffffffeb4007824 */ /* 0x002fe200078e02fa */
[----:B--2---:R-:W-:Y:S01]  /*9b10*/  ISETP.GE.AND P0, PT, R74, UR4, PT ;  /* 0x000000044a007c0c */ /* 0x004fe2000bf06270 */
[----:B------:R-:W-:-:S12]  /*9b20*/  ULDC UR4, c[0x0][0x2ec] ;  /* 0x0000bb0000047ab9 */ /* 0x000fd80000000800 */
[----:B------:R-:W1:Y:S08]  /*9b30*/  @!P0 LDC.64 R2, c[0x0][0x220] ;  /* 0x00008800ff028b82 */ /* 0x000e700000000a00 */
[----:B------:R-:W2:Y:S08]  /*9b40*/  @!P0 LDC.64 R6, c[0x0][0x220] ;  /* 0x00008800ff068b82 */ /* 0x000eb00000000a00 */
[----:B------:R-:W4:Y:S01]  /*9b50*/  @!P0 LDC.64 R4, c[0x0][0x220] ;  /* 0x00008800ff048b82 */ /* 0x000f220000000a00 */
[----:B-1----:R1:W-:Y:S04]  /*9b60*/  @!P0 STL.64 [R1+0x40], R2 ;  /* 0x0000400201008387 */ /* 0x0023e80000100a00 */
[----:B--2---:R-:W-:Y:S03]  /*9b70*/  @!P0 STL.64 [R1+0x38], R6 ;  /* 0x0000380601008387 */ /* 0x004fe60000100a00 */
[----:B-1----:R-:W1:Y:S02]  /*9b80*/  @!P0 LDC.64 R2, c[0x0][0x220] ;  /* 0x00008800ff028b82 */ /* 0x002e640000000a00 */
[----:B-1----:R1:W-:Y:S04]  /*9b90*/  @!P0 STL.64 [R1+0x30], R2 ;  /* 0x0000300201008387 */ /* 0x0023e80000100a00 */
[----:B----4-:R-:W-:Y:S01]  /*9ba0*/  @!P0 STL.64 [R1+0x28], R4 ;  /* 0x0000280401008387 */ /* 0x010fe20000100a00 */
[----:B-1----:R-:W-:Y:S01]  /*9bb0*/  IADD3 R3, R77, R0, -R210 ;  /* 0x000000004d037210 */ /* 0x002fe20007ffe8d2 */
[C---:B------:R-:W-:Y:S01]  /*9bc0*/  IMAD.SHL.U32 R0, R208.reuse, 0x20, RZ ;  /* 0x00000020d0007824 */ /* 0x040fe200078e00ff */
[----:B------:R-:W-:-:S03]  /*9bd0*/  SHF.L.U64.HI R2, R208, 0x5, R209 ;  /* 0x00000005d0027819 */ /* 0x000fc600000102d1 */
[----:B------:R-:W-:Y:S04]  /*9be0*/  STL [R1+0x14], R3 ;  /* 0x0000140301007387 */ /* 0x000fe80000100800 */
[----:B------:R-:W-:Y:S04]  /*9bf0*/  STL [R1+0x18], R2 ;  /* 0x0000180201007387 */ /* 0x000fe80000100800 */
[----:B------:R3:W-:Y:S02]  /*9c00*/  STL [R1+0x1c], R0 ;  /* 0x00001c0001007387 */ /* 0x0007e40000100800 */
[----:B---3--:R-:W-:-:S05]  /*9c10*/  @!P0 IMAD R0, R237, 0x60, RZ ;  /* 0x00000060ed008824 */ /* 0x008fca00078e02ff */
[----:B------:R1:W-:Y:S01]  /*9c20*/  @!P0 STL [R1+0x10], R0 ;  /* 0x0000100001008387 */ /* 0x0003e20000100800 */
[----:B------:R-:W-:Y:S05]  /*9c30*/  BRA `(.L_x_827) ;  /* 0x0000000000e07947 */ /* 0x000fea0003800000 */
.L_x_829:
        /* <DEDUP_REMOVED lines=56> */
.L_x_827:
[----:B--2---:R-:W2:Y:S01]  /*9fc0*/  LDL.64 R18, [R1+0x58] ;  /* 0x0000580001127983 */ /* 0x004ea20000100a00 */
[----:B------:R-:W-:Y:S04]  /*9fd0*/  DEPBAR.LE SB0, 0x0 ;  /* 0x000080000000791a */ /* 0x000fe80000000000 */
[-C--:B------:R-:W-:Y:S01]  /*9fe0*/  IMAD.WIDE.U32 R4, R200, R236.reuse, RZ ;  /* 0x000000ecc8047225 */ /* 0x080fe200078e00ff */
[----:B------:R-:W3:Y:S02]  /*9ff0*/  LDL R10, [R1+0x6c] ;  /* 0x00006c00010a7983 */ /* 0x000ee40000100800 */
[----:B-1----:R-:W-:Y:S02]  /*a000*/  SHF.R.S32.HI R0, RZ, 0x1f, R200 ;  /* 0x0000001fff007819 */ /* 0x002fe400000114c8 */
[----:B------:R-:W4:Y:S01]  /*a010*/  LDL R9, [R1+0x40] ;  /* 0x0000400001097983 */ /* 0x000f220000100800 */
[----:B------:R-:W-:Y:S02]  /*a020*/  LOP3.LUT R199, R199, 0xffffffef, RZ, 0xc0, !PT ;  /* 0xffffffefc7c77812 */ /* 0x000fe400078ec0ff */
[----:B------:R-:W-:Y:S01]  /*a030*/  IMAD R0, R0, R236, RZ ;  /* 0x000000ec00007224 */ /* 0x000fe200078e02ff */
[----:B------:R-:W5:Y:S01]  /*a040*/  LDL R11, [R1+0x1c] ;  /* 0x00001c00010b7983 */ /* 0x000f620000100800 */
[----:B------:R-:W-:Y:S02]  /*a050*/  @P0 LOP3.LUT R199, R199, 0x10, RZ, 0xfc, !PT ;  /* 0x00000010c7c70812 */ /* 0x000fe400078efcff */
[----:B------:R-:W-:Y:S01]  /*a060*/  IMAD R0, R200, R237, R0 ;  /* 0x000000edc8007224 */ /* 0x000fe200078e0200 */
[----:B------:R-:W5:Y:S01]  /*a070*/  LDL R16, [R1+0x44] ;  /* 0x0000440001107983 */ /* 0x000f620000100800 */
[----:B------:R-:W-:Y:S02]  /*a080*/  LOP3.LUT R199, R199, 0xfffffffd, RZ, 0xc0, !PT ;  /* 0xfffffffdc7c77812 */ /* 0x000fe400078ec0ff */
[----:B------:R-:W-:Y:S01]  /*a090*/  IMAD.IADD R0, R5, 0x1, R0 ;  /* 0x0000000105007824 */ /* 0x000fe200078e0200 */
[----:B------:R-:W5:Y:S04]  /*a0a0*/  LDL R7, [R1+0x18] ;  /* 0x0000180001077983 */ /* 0x000f680000100800 */
[----:B------:R-:W5:Y:S04]  /*a0b0*/  LDL R8, [R1+0x38] ;  /* 0x0000380001087983 */ /* 0x000f680000100800 */
        /* <DEDUP_REMOVED lines=17> */
[----:B------:R-:W-:Y:S02]  /*a1d0*/  @!P0 IMAD.X R4, R3, 0x1, R7, P4 ;  /* 0x0000000103048824 */ /* 0x000fe400020e0607 */
[----:B------:R-:W-:Y:S01]  /*a1e0*/  @!PT LDS RZ, [RZ] ;  /* 0x00000000fffff984 */ /* 0x000fe20000000800 */
[----:B------:R-:W-:Y:S01]  /*a1f0*/  @!PT LDS RZ, [RZ] ;  /* 0x00000000fffff984 */ /* 0x000fe20000000800 */
[----:B------:R-:W-:Y:S01]  /*a200*/  @!PT LDS RZ, [RZ] ;  /* 0x00000000fffff984 */ /* 0x000fe20000000800 */
[----:B------:R-:W-:Y:S01]  /*a210*/  @!P0 LDGSTS.E.BYPASS.LTC128B.128 [R198+0x4000], desc[UR8][R10.64] ;  /* 0x040000000ac68fae */ /* 0x000fe2000b901d48 */
[C---:B------:R-:W-:Y:S01]  /*a220*/  @!P0 LEA.HI.X R7, R236.reuse, R3, R237, 0x6, P2 ;  /* 0x00000003ec078211 */ /* 0x040fe200010f34ed */
[----:B------:R-:W-:Y:S01]  /*a230*/  @!P0 IMAD.WIDE.U32 R2, R236, 0x60, R2 ;  /* 0x00000060ec028825 */ /* 0x000fe200078e0002 */
[C---:B------:R-:W-:Y:S04]  /*a240*/  @!P0 LEA R8, P3, R5.reuse, R8, 0x1 ;  /* 0x0000000805088211 */ /* 0x040fe800078608ff */
[----:B------:R-:W-:Y:S01]  /*a250*/  @!P0 LEA.HI.X R9, R5, R17, R4, 0x1, P3 ;  /* 0x0000001105098211 */ /* 0x000fe200018f0c04 */
[----:B------:R-:W-:Y:S01]  /*a260*/  @P0 STS.128 [R198+0x4800], RZ ;  /* 0x004800ffc6000388 */ /* 0x000fe20000000c00 */
[C---:B------:R-:W-:Y:S04]  /*a270*/  @!P0 LEA R6, P1, R0.reuse, R6, 0x1 ;  /* 0x0000000600068211 */ /* 0x040fe800078208ff */
[----:B------:R-:W-:Y:S03]  /*a280*/  @!P0 LEA.HI.X R7, R0, R15, R7, 0x1, P1 ;  /* 0x0000000f00078211 */ /* 0x000fe600008f0c07 */
[----:B------:R-:W-:Y:S01]  /*a290*/  @!PT LDS RZ, [RZ] ;  /* 0x00000000fffff984 */ /* 0x000fe20000000800 */
[----:B------:R-:W-:Y:S01]  /*a2a0*/  @!PT LDS RZ, [RZ] ;  /* 0x00000000fffff984 */ /* 0x000fe20000000800 */
[----:B------:R-:W-:Y:S01]  /*a2b0*/  @!PT LDS RZ, [RZ] ;  /* 0x00000000fffff984 */ /* 0x000fe20000000800 */
[----:B------:R-:W-:Y:S01]  /*a2c0*/  @!P0 LDGSTS.E.BYPASS.LTC128B.128 [R198+0x4800], desc[UR8][R8.64] ;  /* 0x0480000008c68fae */ /* 0x000fe2000b901d48 */
[----:B------:R-:W-:Y:S01]  /*a2d0*/  @!P0 IMAD.IADD R0, R14, 0x1, R3 ;  /* 0x000000010e008824 */ /* 0x000fe200078e0203 */
[C---:B------:R-:W-:Y:S06]  /*a2e0*/  @!P0 LEA R4, P1, R2.reuse, R13, 0x1 ;  /* 0x0000000d02048211 */ /* 0x040fec00078208ff */
[----:B------:R-:W-:Y:S01]  /*a2f0*/  @P0 STS.128 [R198+0x5000], RZ ;  /* 0x005000ffc6000388 */ /* 0x000fe20000000c00 */
[----:B------:R-:W-:Y:S07]  /*a300*/  @!P0 LEA.HI.X R5, R2, R12, R0, 0x1, P1 ;  /* 0x0000000c02058211 */ /* 0x000fee00008f0c00 */
        /* <DEDUP_REMOVED lines=62> */
[----:B------:R-:W-:Y:S01]  /*a6f0*/  MUFU.TANH R172, R6 ;  /* 0x0000000600ac7308 */ /* 0x000fe20000002400 */
        /* <DEDUP_REMOVED lines=12> */
[----:B------:R1:W-:Y:S01]  /*a7c0*/  MUFU.TANH R229, R4 ;  /* 0x0000000400e57308 */ /* 0x0003e20000002400 */
[----:B------:R-:W-:Y:S01]  /*a7d0*/  FMUL.FTZ R17, R17, UR5 ;  /* 0x0000000511117c20 */ /* 0x000fe20008410000 */
[----:B------:R-:W-:Y:S08]  /*a7e0*/  FMUL.FTZ R16, R16, UR5 ;  /* 0x0000000510107c20 */ /* 0x000ff00008410000 */
[----:B------:R-:W-:Y:S10]  /*a7f0*/  MUFU.TANH R203, R10 ;  /* 0x0000000a00cb7308 */ /* 0x000ff40000002400 */
[----:B------:R-:W2:Y:S01]  /*a800*/  MUFU.TANH R225, R11 ;  /* 0x0000000b00e17308 */ /* 0x000ea20000002400 */
[----:B-1----:R-:W1:Y:S09]  /*a810*/  LDSM.16.M88.4 R4, [R197] ;  /* 0x00000000c504783b */ /* 0x002e720000000200 */
[----:B------:R-:W-:Y:S10]  /*a820*/  MUFU.TANH R211, R8 ;  /* 0x0000000800d37308 */ /* 0x000ff40000002400 */
[----:B------:R3:W-:Y:S10]  /*a830*/  MUFU.TANH R222, R9 ;  /* 0x0000000900de7308 */ /* 0x0007f40000002400 */
[----:B------:R4:W-:Y:S10]  /*a840*/  MUFU.TANH R230, R0 ;  /* 0x0000000000e67308 */ /* 0x0009f40000002400 */
[----:B------:R-:W-:Y:S01]  /*a850*/  MUFU.TANH R224, R14 ;  /* 0x0000000e00e07308 */ /* 0x000fe20000002400 */
[----:B---3--:R-:W3:Y:S09]  /*a860*/  LDSM.16.M88.4 R8, [R196] ;  /* 0x00000000c408783b */ /* 0x008ef20000000200 */
[----:B------:R-:W-:Y:S01]  /*a870*/  MUFU.TANH R209, R13 ;  /* 0x0000000d00d17308 */ /* 0x000fe20000002400 */
[-C--:B-1----:R-:W-:Y:S03]  /*a880*/  HMMA.16816.F32.BF16 R20, R176, R4.reuse, R20 ;  /* 0x00000004b014723c */ /* 0x082fe60000041814 */
[----:B----4-:R-:W-:Y:S03]  /*a890*/  IMAD R0, R200, -0x80, R201 ;  /* 0xffffff80c8007824 */ /* 0x010fe600078e02c9 */
[C---:B------:R-:W-:Y:S03]  /*a8a0*/  HMMA.16816.F32.BF16 R24, R184.reuse, R4, R24 ;  /* 0x00000004b818723c */ /* 0x040fe60000041818 */
[----:B------:R1:W4:Y:S02]  /*a8b0*/  MUFU.TANH R221, R12 ;  /* 0x0000000c00dd7308 */ /* 0x0003240000002400 */
[C---:B------:R-:W-:Y:S01]  /*a8c0*/  VIADD R3, R0.reuse, 0x48 ;  /* 0x0000004800037836 */ /* 0x040fe20000000000 */
[-C--:B------:R-:W-:Y:S07]  /*a8d0*/  HMMA.16816.F32.BF16 R28, R184, R6.reuse, R28 ;  /* 0x00000006b81c723c */ /* 0x080fee000004181c */
[----:B------:R-:W-:Y:S01]  /*a8e0*/  MUFU.TANH R219, R15 ;  /* 0x0000000f00db7308 */ /* 0x000fe20000002400 */
[----:B------:R-:W-:Y:S03]  /*a8f0*/  ISETP.GE.AND P2, PT, R3, RZ, PT ;  /* 0x000000ff0300720c */ /* 0x000fe60003f46270 */
[----:B------:R-:W-:Y:S01]  /*a900*/  VIADD R2, R0, 0x47 ;  /* 0x0000004700027836 */ /* 0x000fe20000000000 */
[C---:B------:R-:W-:Y:S01]  /*a910*/  HMMA.16816.F32.BF16 R32, R176.reuse, R6, R32 ;  /* 0x00000006b020723c */ /* 0x040fe20000041820 */
[----:B------:R-:W5:Y:S03]  /*a920*/  LDSM.16.M88.4 R4, [R195] ;  /* 0x00000000c304783b */ /* 0x000f660000000200 */
[----:B------:R-:W-:Y:S01]  /*a930*/  ISETP.GE.AND P1, PT, R2, RZ, PT ;  /* 0x000000ff0200720c */ /* 0x000fe20003f26270 */
[----:B------:R-:W-:Y:S01]  /*a940*/  MUFU.TANH R238, R17 ;  /* 0x0000001100ee7308 */ /* 0x000fe20000002400 */
[----:B-1----:R-:W-:Y:S02]  /*a950*/  VIADD R12, R0, 0x3f ;  /* 0x0000003f000c7836 */ /* 0x002fe40000000000 */
[----:B------:R-:W-:Y:S03]  /*a960*/  FMUL.FTZ R23, R23, UR5 ;  /* 0x0000000517177c20 */ /* 0x000fe60008410000 */
[----:B------:R-:W-:Y:S01]  /*a970*/  FMUL.FTZ R20, R20, UR5 ;  /* 0x0000000514147c20 */ /* 0x000fe20008410000 */
[----:B------:R-:W-:Y:S01]  /*a980*/  @!P2 IADD3 R3, -R0, -0x48, RZ ;  /* 0xffffffb80003a810 */ /* 0x000fe20007ffe1ff */
[----:B------:R-:W-:Y:S02]  /*a990*/  FMUL.FTZ R25, R25, UR5 ;  /* 0x0000000519197c20 */ /* 0x000fe40008410000 */
[----:B------:R-:W-:Y:S01]  /*a9a0*/  MUFU.TANH R18, R18 ;  /* 0x0000001200127308 */ /* 0x000fe20000002400 */
[-C--:B---3--:R-:W-:Y:S03]  /*a9b0*/  HMMA.16816.F32.BF16 R36, R176, R8.reuse, R36 ;  /* 0x00000008b024723c */ /* 0x088fe60000041824 */
[----:B------:R-:W-:Y:S01]  /*a9c0*/  FMUL.FTZ R26, R26, UR5 ;  /* 0x000000051a1a7c20 */ /* 0x000fe20008410000 */
[----:B------:R-:W-:Y:S01]  /*a9d0*/  FMUL.FTZ R31, R31, UR5 ;  /* 0x000000051f1f7c20 */ /* 0x000fe20008410000 */
[----:B------:R-:W-:Y:S01]  /*a9e0*/  FMUL.FTZ R28, R28, UR5 ;  /* 0x000000051c1c7c20 */ /* 0x000fe20008410000 */
[C---:B------:R-:W-:Y:S03]  /*a9f0*/  HMMA.16816.F32.BF16 R40, R184.reuse, R8, R40 ;  /* 0x00000008b828723c */ /* 0x040fe60000041828 */
[----:B------:R-:W1:Y:S01]  /*aa00*/  MUFU.TANH R228, R26 ;  /* 0x0000001a00e47308 */ /* 0x000e620000002400 */
[----:B------:R-:W-:Y:S01]  /*aa10*/  ISETP.GE.AND P4, PT, R12, RZ, PT ;  /* 0x000000ff0c00720c */ /* 0x000fe20003f86270 */
[----:B------:R-:W-:Y:S01]  /*aa20*/  FMUL.FTZ R35, R35, UR5 ;  /* 0x0000000523237c20 */ /* 0x000fe20008410000 */
[-C--:B------:R-:W-:Y:S07]  /*aa30*/  HMMA.16816.F32.BF16 R44, R184, R10.reuse, R44 ;  /* 0x0000000ab82c723c */ /* 0x080fee000004182c */
[----:B------:R-:W-:Y:S01]  /*aa40*/  MUFU.TANH R217, R25 ;  /* 0x0000001900d97308 */ /* 0x000fe20000002400 */
[----:B------:R-:W-:Y:S01]  /*aa50*/  FMUL.FTZ R34, R34, UR5 ;  /* 0x0000000522227c20 */ /* 0x000fe20008410000 */
[C---:B------:R-:W-:Y:S01]  /*aa60*/  HMMA.16816.F32.BF16 R48, R176.reuse, R10, R48 ;  /* 0x0000000ab030723c */ /* 0x040fe20000041830 */
[----:B------:R-:W3:Y:S07]  /*aa70*/  LDSM.16.M88.4 R8, [R194] ;  /* 0x00000000c208783b */ /* 0x000eee0000000200 */
[----:B------:R-:W-:Y:S03]  /*aa80*/  MUFU.TANH R210, R31 ;  /* 0x0000001f00d27308 */ /* 0x000fe60000002400 */
[----:B------:R-:W-:Y:S01]  /*aa90*/  FMUL.FTZ R37, R37, UR5 ;  /* 0x0000000525257c20 */ /* 0x000fe20008410000 */
[----:B------:R-:W-:Y:S01]  /*aaa0*/  FMUL.FTZ R38, R38, UR5 ;  /* 0x0000000526267c20 */ /* 0x000fe20008410000 */
[----:B------:R-:W-:Y:S01]  /*aab0*/  FMUL.FTZ R29, R29, UR5 ;  /* 0x000000051d1d7c20 */ /* 0x000fe20008410000 */
[-C--:B-----5:R-:W-:Y:S03]  /*aac0*/  HMMA.16816.F32.BF16 R52, R176, R4.reuse, R52 ;  /* 0x00000004b034723c */ /* 0x0a0fe60000041834 */
[----:B------:R-:W-:Y:S01]  /*aad0*/  FMUL.FTZ R42, R42, UR5 ;  /* 0x000000052a2a7c20 */ /* 0x000fe20008410000 */
[----:B------:R-:W-:Y:S01]  /*aae0*/  MUFU.TANH R214, R29 ;  /* 0x0000001d00d67308 */ /* 0x000fe20000002400 */
[----:B------:R-:W-:Y:S01]  /*aaf0*/  FMUL.FTZ R40, R40, UR5 ;  /* 0x0000000528287c20 */ /* 0x000fe20008410000 */
[C---:B------:R-:W-:Y:S05]  /*ab00*/  HMMA.16816.F32.BF16 R56, R184.reuse, R4, R56 ;  /* 0x00000004b838723c */ /* 0x040fea0000041838 */
[----:B------:R-:W-:Y:S03]  /*ab10*/  FMUL.FTZ R46, R46, UR5 ;  /* 0x000000052e2e7c20 */ /* 0x000fe60008410000 */
[----:B------:R-:W5:Y:S01]  /*ab20*/  MUFU.TANH R216, R28 ;  /* 0x0000001c00d87308 */ /* 0x000f620000002400 */
[-C--:B------:R-:W-:Y:S03]  /*ab30*/  HMMA.16816.F32.BF16 R60, R184, R6.reuse, R60 ;  /* 0x00000006b83c723c */ /* 0x080fe6000004183c */
[----:B------:R-:W-:Y:S01]  /*ab40*/  FMUL.FTZ R44, R44, UR5 ;  /* 0x000000052c2c7c20 */ /* 0x000fe20008410000 */
[----:B------:R-:W-:Y:S02]  /*ab50*/  FMUL.FTZ R41, R41, UR5 ;  /* 0x0000000529297c20 */ /* 0x000fe40008410000 */
[C---:B------:R-:W-:Y:S03]  /*ab60*/  HMMA.16816.F32.BF16 R64, R176.reuse, R6, R64 ;  /* 0x00000006b040723c */ /* 0x040fe60000041840 */
[----:B------:R-:W5:Y:S01]  /*ab70*/  MUFU.TANH R227, R42 ;  /* 0x0000002a00e37308 */ /* 0x000f620000002400 */
[----:B------:R-:W4:Y:S01]  /*ab80*/  LDSM.16.M88.4 R4, [R193] ;  /* 0x00000000c104783b */ /* 0x000f220000000200 */
[----:B------:R-:W-:Y:S01]  /*ab90*/  FMUL.FTZ R47, R47, UR5 ;  /* 0x000000052f2f7c20 */ /* 0x000fe20008410000 */
[----:B------:R-:W-:Y:S01]  /*aba0*/  FMUL.FTZ R43, R43, UR5 ;  /* 0x000000052b2b7c20 */ /* 0x000fe20008410000 */
[----:B------:R-:W-:Y:S01]  /*abb0*/  @!P1 IADD3 R2, -R0, -0x47, RZ ;  /* 0xffffffb900029810 */ /* 0x000fe20007ffe1ff */
[----:B------:R-:W-:Y:S05]  /*abc0*/  FMUL.FTZ R24, R24, UR5 ;  /* 0x0000000518187c20 */ /* 0x000fea0008410000 */
[----:B------:R-:W-:Y:S01]  /*abd0*/  MUFU.TANH R213, R41 ;  /* 0x0000002900d57308 */ /* 0x000fe20000002400 */
[----:B------:R-:W-:Y:S01]  /*abe0*/  FMUL.FTZ R58, R58, UR5 ;  /* 0x000000053a3a7c20 */ /* 0x000fe20008410000 */
[----:B------:R-:W-:Y:S01]  /*abf0*/  I2FP.F32.S32 R2, R2 ;  /* 0x0000000200027245 */ /* 0x000fe20000201400 */
[-C--:B---3--:R-:W-:Y:S03]  /*ac00*/  HMMA.16816.F32.BF16 R68, R176, R8.reuse, R68 ;  /* 0x00000008b044723c */ /* 0x088fe60000041844 */
[----:B------:R-:W-:Y:S04]  /*ac10*/  FMUL.FTZ R57, R57, UR5 ;  /* 0x0000000539397c20 */ /* 0x000fe80008410000 */
[----:B------:R-:W-:Y:S01]  /*ac20*/  MUFU.TANH R226, R24 ;  /* 0x0000001800e27308 */ /* 0x000fe20000002400 */
[----:B--2---:R-:W-:Y:S01]  /*ac30*/  FFMA.FTZ R225, R2, -R132, R225 ;  /* 0x8000008402e17223 */ /* 0x004fe200000100e1 */
[C---:B------:R-:W-:Y:S04]  /*ac40*/  HMMA.16816.F32.BF16 R72, R184.reuse, R8, R72 ;  /* 0x00000008b848723c */ /* 0x040fe80000041848 */
[----:B------:R-:W-:Y:S04]  /*ac50*/  FMUL.FTZ R64, R64, UR5 ;  /* 0x0000000540407c20 */ /* 0x000fe80008410000 */
[----:B------:R-:W-:Y:S01]  /*ac60*/  MUFU.TANH R223, R43 ;  /* 0x0000002b00df7308 */ /* 0x000fe20000002400 */
[-C--:B------:R-:W-:Y:S03]  /*ac70*/  HMMA.16816.F32.BF16 R76, R184, R10.reuse, R76 ;  /* 0x0000000ab84c723c */ /* 0x080fe6000004184c */
[----:B------:R-:W-:Y:S02]  /*ac80*/  VIADD R2, R0, 0x37 ;  /* 0x0000003700027836 */ /* 0x000fe40000000000 */
[----:B------:R-:W-:Y:S01]  /*ac90*/  FMUL.FTZ R63, R63, UR5 ;  /* 0x000000053f3f7c20 */ /* 0x000fe20008410000 */
[C---:B------:R-:W-:Y:S03]  /*aca0*/  HMMA.16816.F32.BF16 R80, R176.reuse, R10, R80 ;  /* 0x0000000ab050723c */ /* 0x040fe60000041850 */
[----:B------:R-:W-:Y:S01]  /*acb0*/  MUFU.TANH R207, R47 ;  /* 0x0000002f00cf7308 */ /* 0x000fe20000002400 */
[----:B------:R-:W-:Y:S01]  /*acc0*/  ISETP.GE.AND P2, PT, R2, RZ, PT ;  /* 0x000000ff0200720c */ /* 0x000fe20003f46270 */
[----:B------:R-:W-:Y:S01]  /*acd0*/  FMUL.FTZ R69, R69, UR5 ;  /* 0x0000000545457c20 */ /* 0x000fe20008410000 */
[----:B------:R-:W-:Y:S01]  /*ace0*/  FMUL.FTZ R70, R70, UR5 ;  /* 0x0000000546467c20 */ /* 0x000fe20008410000 */
[C---:B------:R-:W-:Y:S01]  /*acf0*/  IADD3 R10, R0.reuse, 0x28, RZ ;  /* 0x00000028000a7810 */ /* 0x040fe20007ffe0ff */
[----:B------:R-:W-:Y:S05]  /*ad00*/  VIADD R11, R0, 0x2f ;  /* 0x0000002f000b7836 */ /* 0x000fea0000000000 */
[----:B------:R-:W-:Y:S01]  /*ad10*/  MUFU.TANH R215, R40 ;  /* 0x0000002800d77308 */ /* 0x000fe20000002400 */
[-C--:B----4-:R-:W-:Y:S03]  /*ad20*/  HMMA.16816.F32.BF16 R84, R176, R4.reuse, R84 ;  /* 0x00000004b054723c */ /* 0x090fe60000041854 */
[----:B------:R-:W-:Y:S01]  /*ad30*/  FMUL.FTZ R73, R73, UR5 ;  /* 0x0000000549497c20 */ /* 0x000fe20008410000 */
[----:B------:R-:W-:Y:S01]  /*ad40*/  FMUL.FTZ R72, R72, UR5 ;  /* 0x0000000548487c20 */ /* 0x000fe20008410000 */
[----:B------:R-:W-:Y:S01]  /*ad50*/  VIADD R9, R0, 0x38 ;  /* 0x0000003800097836 */ /* 0x000fe20000000000 */
[C---:B------:R-:W-:Y:S03]  /*ad60*/  HMMA.16816.F32.BF16 R88, R184.reuse, R4, R88 ;  /* 0x00000004b858723c */ /* 0x040fe60000041858 */
[----:B------:R-:W-:Y:S01]  /*ad70*/  MUFU.TANH R208, R46 ;  /* 0x0000002e00d07308 */ /* 0x000fe20000002400 */
[----:B------:R-:W-:Y:S01]  /*ad80*/  ISETP.GE.AND P3, PT, R9, RZ, PT ;  /* 0x000000ff0900720c */ /* 0x000fe20003f66270 */
[----:B------:R-:W-:Y:S01]  /*ad90*/  FMUL.FTZ R76, R76, UR5 ;  /* 0x000000054c4c7c20 */ /* 0x000fe20008410000 */
[-C--:B------:R-:W-:Y:S07]  /*ada0*/  HMMA.16816.F32.BF16 R92, R184, R6.reuse, R92 ;  /* 0x00000006b85c723c */ /* 0x080fee000004185c */
[----:B------:R-:W-:Y:S01]  /*adb0*/  MUFU.TANH R202, R44 ;  /* 0x0000002c00ca7308 */ /* 0x000fe20000002400 */
[----:B------:R-:W-:Y:S01]  /*adc0*/  FMUL.FTZ R79, R79, UR5 ;  /* 0x000000054f4f7c20 */ /* 0x000fe20008410000 */
[C---:B------:R-:W-:Y:S08]  /*add0*/  HMMA.16816.F32.BF16 R96, R176.reuse, R6, R96 ;  /* 0x00000006b060723c */ /* 0x040ff00000041860 */
[----:B------:R-:W-:Y:S03]  /*ade0*/  MUFU.TANH R58, R58 ;  /* 0x0000003a003a7308 */ /* 0x000fe60000002400 */
[----:B------:R-:W-:Y:S01]  /*adf0*/  FMUL.FTZ R87, R87, UR5 ;  /* 0x0000000557577c20 */ /* 0x000fe20008410000 */
[----:B------:R-:W-:Y:S01]  /*ae00*/  IABS R6, R0 ;  /* 0x0000000000067213 */ /* 0x000fe20000000000 */
[----:B------:R-:W-:Y:S03]  /*ae10*/  FMUL.FTZ R83, R83, UR5 ;  /* 0x0000000553537c20 */ /* 0x000fe60008410000 */
[----:B------:R-:W-:Y:S01]  /*ae20*/  I2FP.F32.S32 R6, R6 ;  /* 0x0000000600067245 */ /* 0x000fe20000201400 */
[----:B------:R-:W-:Y:S01]  /*ae30*/  FMUL.FTZ R91, R91, UR5 ;  /* 0x000000055b5b7c20 */ /* 0x000fe20008410000 */
[----:B------:R-:W-:Y:S01]  /*ae40*/  MUFU.TANH R57, R57 ;  /* 0x0000003900397308 */ /* 0x000fe20000002400 */
[----:B------:R-:W-:Y:S01]  /*ae50*/  FMUL.FTZ R89, R89, UR5 ;  /* 0x0000000559597c20 */ /* 0x000fe20008410000 */
[----:B------:R-:W-:Y:S01]  /*ae60*/  FMUL.FTZ R81, R81, UR5 ;  /* 0x0000000551517c20 */ /* 0x000fe20008410000 */
[----:B------:R-:W-:Y:S01]  /*ae70*/  FMUL.FTZ R90, R90, UR5 ;  /* 0x000000055a5a7c20 */ /* 0x000fe20008410000 */
[----:B------:R-:W-:Y:S01]  /*ae80*/  FMUL.FTZ R78, R78, UR5 ;  /* 0x000000054e4e7c20 */ /* 0x000fe20008410000 */
[----:B------:R-:W-:Y:S01]  /*ae90*/  FMUL.FTZ R93, R93, UR5 ;  /* 0x000000055d5d7c20 */ /* 0x000fe20008410000 */
[C---:B------:R-:W-:Y:S01]  /*aea0*/  @!P2 IADD3 R2, -R0.reuse, -0x37, RZ ;  /* 0xffffffc90002a810 */ /* 0x040fe20007ffe1ff */
[----:B------:R-:W-:Y:S03]  /*aeb0*/  VIADD R5, R0, 0xf ;  /* 0x0000000f00057836 */ /* 0x000fe60000000000 */
[----:B------:R-:W-:Y:S01]  /*aec0*/  MUFU.TANH R63, R63 ;  /* 0x0000003f003f7308 */ /* 0x000fe20000002400 */
[----:B------:R-:W-:Y:S01]  /*aed0*/  ISETP.GE.AND P2, PT, R10, RZ, PT ;  /* 0x000000ff0a00720c */ /* 0x000fe20003f46270 */
[----:B------:R-:W-:Y:S01]  /*aee0*/  FMUL.FTZ R56, R56, UR5 ;  /* 0x0000000538387c20 */ /* 0x000fe20008410000 */
[----:B------:R-:W-:Y:S01]  /*aef0*/  @!P3 IADD3 R9, -R0, -0x38, RZ ;  /* 0xffffffc80009b810 */ /* 0x000fe20007ffe1ff */
[----:B------:R-:W-:Y:S01]  /*af00*/  FMUL.FTZ R62, R62, UR5 ;  /* 0x000000053e3e7c20 */ /* 0x000fe20008410000 */
[----:B------:R-:W-:Y:S01]  /*af10*/  ISETP.GE.AND P3, PT, R11, RZ, PT ;  /* 0x000000ff0b00720c */ /* 0x000fe20003f66270 */
[----:B------:R-:W-:Y:S01]  /*af20*/  FMUL.FTZ R30, R30, UR5 ;  /* 0x000000051e1e7c20 */ /* 0x000fe20008410000 */
[----:B------:R-:W-:Y:S03]  /*af30*/  I2FP.F32.S32 R9, R9 ;  /* 0x0000000900097245 */ /* 0x000fe60000201400 */
[----:B------:R-:W-:Y:S01]  /*af40*/  MUFU.TANH R56, R56 ;  /* 0x0000003800387308 */ /* 0x000fe20000002400 */
[C---:B------:R-:W-:Y:S01]  /*af50*/  IADD3 R4, R0.reuse, 0x10, RZ ;  /* 0x0000001000047810 */ /* 0x040fe20007ffe0ff */
[----:B------:R-:W-:Y:S01]  /*af60*/  FMUL.FTZ R27, R27, UR5 ;  /* 0x000000051b1b7c20 */ /* 0x000fe20008410000 */
[----:B------:R-:W-:Y:S01]  /*af70*/  I2FP.F32.S32 R3, R3 ;  /* 0x0000000300037245 */ /* 0x000fe20000201400 */
[CC--:B------:R-:W-:Y:S01]  /*af80*/  FFMA.FTZ R221, R9.reuse, -R132.reuse, R221 ;  /* 0x8000008409dd7223 */ /* 0x0c0fe200000100dd */
[-C--:B-1----:R-:W-:Y:S01]  /*af90*/  FFMA.FTZ R228, R9, -R132.reuse, R228 ;  /* 0x8000008409e47223 */ /* 0x082fe200000100e4 */
[C---:B------:R-:W-:Y:S01]  /*afa0*/  @!P2 IADD3 R10, -R0.reuse, -0x28, RZ ;  /* 0xffffffd8000aa810 */ /* 0x040fe20007ffe1ff */
[C---:B------:R-:W-:Y:S03]  /*afb0*/  VIADD R9, R0.reuse, 0x20 ;  /* 0x0000002000097836 */ /* 0x040fe60000000000 */
[----:B------:R-:W-:Y:S01]  /*afc0*/  MUFU.TANH R218, R30 ;  /* 0x0000001e00da7308 */ /* 0x000fe20000002400 */
[----:B------:R-:W-:Y:S01]  /*afd0*/  FFMA.FTZ R203, R3, -R132, R203 ;  /* 0x8000008403cb7223 */ /* 0x000fe200000100cb */
[----:B------:R-:W-:Y:S01]  /*afe0*/  I2FP.F32.S32 R10, R10 ;  /* 0x0000000a000a7245 */ /* 0x000fe20000201400 */
[C---:B------:R-:W-:Y:S01]  /*aff0*/  VIADD R3, R0.reuse, 0x27 ;  /* 0x0000002700037836 */ /* 0x040fe20000000000 */
[----:B------:R-:W-:Y:S01]  /*b000*/  @!P3 IADD3 R11, -R0, -0x2f, RZ ;  /* 0xffffffd1000bb810 */ /* 0x000fe20007ffe1ff */
[----:B------:R-:W-:Y:S01]  /*b010*/  FMUL.FTZ R59, R59, UR5 ;  /* 0x000000053b3b7c20 */ /* 0x000fe20008410000 */
[----:B------:R-:W-:Y:S01]  /*b020*/  ISETP.GE.AND P3, PT, R9, RZ, PT ;  /* 0x000000ff0900720c */ /* 0x000fe20003f66270 */
[CC--:B-----5:R-:W-:Y:S03]  /*b030*/  FFMA.FTZ R216, R10.reuse, -R132.reuse, R216 ;  /* 0x800000840ad87223 */ /* 0x0e0fe600000100d8 */
[----:B------:R-:W1:Y:S01]  /*b040*/  MUFU.TANH R220, R27 ;  /* 0x0000001b00dc7308 */ /* 0x000e620000002400 */
[----:B------:R-:W-:Y:S01]  /*b050*/  I2FP.F32.S32 R11, R11 ;  /* 0x0000000b000b7245 */ /* 0x000fe20000201400 */
[----:B------:R-:W-:Y:S01]  /*b060*/  FFMA.FTZ R227, R10, -R132, R227 ;  /* 0x800000840ae37223 */ /* 0x000fe200000100e3 */
[----:B------:R-:W-:Y:S01]  /*b070*/  I2FP.F32.S32 R2, R2 ;  /* 0x0000000200027245 */ /* 0x000fe20000201400 */
[----:B------:R-:W-:Y:S01]  /*b080*/  FMUL.FTZ R45, R45, UR5 ;  /* 0x000000052d2d7c20 */ /* 0x000fe20008410000 */
[----:B------:R-:W-:Y:S01]  /*b090*/  @!P4 IADD3 R12, -R0, -0x3f, RZ ;  /* 0xffffffc1000cc810 */ /* 0x000fe20007ffe1ff */
[CC--:B------:R-:W-:Y:S01]  /*b0a0*/  FFMA.FTZ R217, R11.reuse, -R132.reuse, R217 ;  /* 0x800000840bd97223 */ /* 0x0c0fe200000100d9 */
[----:B------:R-:W-:Y:S03]  /*b0b0*/  FFMA.FTZ R210, R11, -R132, R210 ;  /* 0x800000840bd27223 */ /* 0x000fe600000100d2 */
[----:B------:R-:W-:Y:S01]  /*b0c0*/  MUFU.TANH R62, R62 ;  /* 0x0000003e003e7308 */ /* 0x000fe20000002400 */
[----:B------:R-:W-:Y:S01]  /*b0d0*/  I2FP.F32.S32 R12, R12 ;  /* 0x0000000c000c7245 */ /* 0x000fe20000201400 */
[-C--:B------:R-:W-:Y:S01]  /*b0e0*/  FFMA.FTZ R209, R2, -R132.reuse, R209 ;  /* 0x8000008402d17223 */ /* 0x080fe200000100d1 */
[C---:B------:R-:W-:Y:S01]  /*b0f0*/  @!P3 IADD3 R9, -R0.reuse, -0x20, RZ ;  /* 0xffffffe00009b810 */ /* 0x040fe20007ffe1ff */
[----:B------:R-:W-:Y:S01]  /*b100*/  FMUL.FTZ R61, R61, UR5 ;  /* 0x000000053d3d7c20 */ /* 0x000fe20008410000 */
[----:B------:R-:W-:Y:S01]  /*b110*/  IADD3 R8, R0, 0x40, RZ ;  /* 0x0000004000087810 */ /* 0x000fe20007ffe0ff */
[CC--:B------:R-:W-:Y:S01]  /*b120*/  FFMA.FTZ R222, R12.reuse, -R132.reuse, R222 ;  /* 0x800000840cde7223 */ /* 0x0c0fe200000100de */
[----:B------:R-:W-:Y:S03]  /*b130*/  I2FP.F32.S32 R9, R9 ;  /* 0x0000000900097245 */ /* 0x000fe60000201400 */
[----:B------:R2:W-:Y:S01]  /*b140*/  MUFU.TANH R231, R34 ;  /* 0x0000002200e77308 */ /* 0x0005e20000002400 */
[-C--:B------:R-:W-:Y:S01]  /*b150*/  FFMA.FTZ R219, R12, -R132.reuse, R219 ;  /* 0x800000840cdb7223 */ /* 0x080fe200000100db */
[----:B------:R-:W-:Y:S02]  /*b160*/  VIADD R12, R0, 0x8 ;  /* 0x00000008000c7836 */ /* 0x000fe40000000000 */
[-C--:B-1----:R-:W-:Y:S01]  /*b170*/  FFMA.FTZ R220, R2, -R132.reuse, R220 ;  /* 0x8000008402dc7223 */ /* 0x082fe200000100dc */
[CC--:B------:R-:W-:Y:S01]  /*b180*/  FFMA.FTZ R215, R9.reuse, -R132.reuse, R215 ;  /* 0x8000008409d77223 */ /* 0x0c0fe200000100d7 */
[----:B------:R-:W-:Y:S01]  /*b190*/  FFMA.FTZ R208, R9, -R132, R208 ;  /* 0x8000008409d07223 */ /* 0x000fe200000100d0 */
[----:B------:R-:W-:Y:S01]  /*b1a0*/  VIADD R2, R0, 0x17 ;  /* 0x0000001700027836 */ /* 0x000fe20000000000 */
[----:B------:R-:W-:Y:S02]  /*b1b0*/  ISETP.GE.AND P3, PT, R12, RZ, PT ;  /* 0x000000ff0c00720c */ /* 0x000fe40003f66270 */
[----:B------:R-:W-:Y:S01]  /*b1c0*/  MUFU.TANH R233, R38 ;  /* 0x0000002600e97308 */ /* 0x000fe20000002400 */
[----:B------:R-:W-:Y:S01]  /*b1d0*/  ISETP.GE.AND P5, PT, R8, RZ, PT ;  /* 0x000000ff0800720c */ /* 0x000fe20003fa6270 */
[----:B------:R-:W-:Y:S01]  /*b1e0*/  FMUL.FTZ R75, R75, UR5 ;  /* 0x000000054b4b7c20 */ /* 0x000fe20008410000 */
[----:B------:R-:W-:Y:S01]  /*b1f0*/  ISETP.GE.AND P2, PT, R2, RZ, PT ;  /* 0x000000ff0200720c */ /* 0x000fe20003f46270 */
[C---:B------:R-:W-:Y:S01]  /*b200*/  VIADD R25, R0.reuse, 0xffffffd0 ;  /* 0xffffffd000197836 */ /* 0x040fe20000000000 */
[----:B------:R-:W-:Y:S01]  /*b210*/  IADD3 R24, R0, -0x29, RZ ;  /* 0xffffffd700187810 */ /* 0x000fe20007ffe0ff */
[----:B------:R-:W-:Y:S01]  /*b220*/  FMUL.FTZ R80, R80, UR5 ;  /* 0x0000000550507c20 */ /* 0x000fe20008410000 */
[----:B------:R-:W-:Y:S03]  /*b230*/  FMUL.FTZ R86, R86, UR5 ;  /* 0x0000000556567c20 */ /* 0x000fe60008410000 */
[----:B------:R1:W-:Y:S01]  /*b240*/  MUFU.TANH R232, R35 ;  /* 0x0000002300e87308 */ /* 0x0003e20000002400 */
[----:B--2---:R-:W-:Y:S01]  /*b250*/  FMUL.FTZ R34, R48, UR5 ;  /* 0x0000000530227c20 */ /* 0x004fe20008410000 */
[----:B------:R-:W-:Y:S01]  /*b260*/  FMUL.FTZ R68, R68, UR5 ;  /* 0x0000000544447c20 */ /* 0x000fe20008410000 */
[----:B------:R-:W-:Y:S01]  /*b270*/  FMUL.FTZ R82, R82, UR5 ;  /* 0x0000000552527c20 */ /* 0x000fe20008410000 */
[----:B------:R-:W-:Y:S01]  /*b280*/  @!P3 IADD3 R12, -R0, -0x8, RZ ;  /* 0xfffffff8000cb810 */ /* 0x000fe20007ffe1ff */
[----:B------:R-:W-:Y:S01]  /*b290*/  FMUL.FTZ R88, R88, UR5 ;  /* 0x0000000558587c20 */ /* 0x000fe20008410000 */
[----:B------:R-:W-:Y:S01]  /*b2a0*/  @!P5 IADD3 R8, -R0, -0x40, RZ ;  /* 0xffffffc00008d810 */ /* 0x000fe20007ffe1ff */
[----:B------:R-:W-:Y:S03]  /*b2b0*/  FMUL.FTZ R60, R60, UR5 ;  /* 0x000000053c3c7c20 */ /* 0x000fe60008410000 */
[----:B------:R-:W-:Y:S01]  /*b2c0*/  MUFU.TANH R242, R37 ;  /* 0x0000002500f27308 */ /* 0x000fe20000002400 */
[----:B------:R-:W-:Y:S01]  /*b2d0*/  I2FP.F32.S32 R12, R12 ;  /* 0x0000000c000c7245 */ /* 0x000fe20000201400 */
[----:B------:R-:W-:Y:S01]  /*b2e0*/  FMUL.FTZ R74, R74, UR5 ;  /* 0x000000054a4a7c20 */ /* 0x000fe20008410000 */
[----:B------:R-:W-:Y:S01]  /*b2f0*/  @!P2 IADD3 R2, -R0, -0x17, RZ ;  /* 0xffffffe90002a810 */ /* 0x000fe20007ffe1ff */
[----:B------:R-:W-:Y:S01]  /*b300*/  FMUL.FTZ R22, R22, UR5 ;  /* 0x0000000516167c20 */ /* 0x000fe20008410000 */
[----:B------:R-:W-:Y:S01]  /*b310*/  ISETP.GE.AND P2, PT, R5, RZ, PT ;  /* 0x000000ff0500720c */ /* 0x000fe20003f46270 */
[----:B------:R-:W-:Y:S01]  /*b320*/  FMUL.FTZ R21, R21, UR5 ;  /* 0x0000000515157c20 */ /* 0x000fe20008410000 */
[----:B------:R-:W-:Y:S03]  /*b330*/  I2FP.F32.S32 R8, R8 ;  /* 0x0000000800087245 */ /* 0x000fe60000201400 */
[----:B------:R2:W-:Y:S01]  /*b340*/  MUFU.TANH R44, R64 ;  /* 0x00000040002c7308 */ /* 0x0005e20000002400 */
[----:B-1----:R-:W-:Y:S01]  /*b350*/  FMUL.FTZ R35, R66, UR5 ;  /* 0x0000000542237c20 */ /* 0x002fe20008410000 */
[----:B------:R-:W-:Y:S01]  /*b360*/  FMUL.FTZ R77, R77, UR5 ;  /* 0x000000054d4d7c20 */ /* 0x000fe20008410000 */
[----:B------:R-:W-:Y:S01]  /*b370*/  IADD3 R29, R0, -0x71, RZ ;  /* 0xffffff8f001d7810 */ /* 0x000fe20007ffe0ff */
[CC--:B------:R-:W-:Y:S01]  /*b380*/  FFMA.FTZ R211, R8.reuse, -R132.reuse, R211 ;  /* 0x8000008408d37223 */ /* 0x0c0fe200000100d3 */
[-C--:B------:R-:W-:Y:S01]  /*b390*/  FFMA.FTZ R224, R8, -R132.reuse, R224 ;  /* 0x8000008408e07223 */ /* 0x080fe200000100e0 */
[C---:B------:R-:W-:Y:S02]  /*b3a0*/  VIADD R8, R0.reuse, 0x30 ;  /* 0x0000003000087836 */ /* 0x040fe40000000000 */
[----:B------:R-:W-:Y:S02]  /*b3b0*/  FMUL.FTZ R85, R85, UR5 ;  /* 0x0000000555557c20 */ /* 0x000fe40008410000 */
[----:B------:R-:W-:Y:S01]  /*b3c0*/  MUFU.TANH R15, R73 ;  /* 0x00000049000f7308 */ /* 0x000fe20000002400 */
[C---:B------:R-:W-:Y:S01]  /*b3d0*/  VIADD R26, R0.reuse, 0xffffffc8 ;  /* 0xffffffc8001a7836 */ /* 0x040fe20000000000 */
[----:B------:R-:W-:Y:S01]  /*b3e0*/  @!P2 IADD3 R5, -R0, -0xf, RZ ;  /* 0xfffffff10005a810 */ /* 0x000fe20007ffe1ff */
[----:B------:R-:W-:Y:S01]  /*b3f0*/  FMUL.FTZ R99, R99, UR5 ;  /* 0x0000000563637c20 */ /* 0x000fe20008410000 */
[----:B------:R-:W-:Y:S01]  /*b400*/  ISETP.GE.AND P1, PT, R8, RZ, PT ;  /* 0x000000ff0800720c */ /* 0x000fe20003f26270 */
[----:B------:R-:W-:Y:S01]  /*b410*/  FMUL.FTZ R97, R97, UR5 ;  /* 0x0000000561617c20 */ /* 0x000fe20008410000 */
[----:B------:R-:W-:Y:S01]  /*b420*/  I2FP.F32.S32 R5, R5 ;  /* 0x0000000500057245 */ /* 0x000fe20000201400 */
[----:B------:R-:W-:Y:S03]  /*b430*/  FMUL.FTZ R33, R33, UR5 ;  /* 0x0000000521217c20 */ /* 0x000fe60008410000 */
[----:B------:R-:W-:Y:S01]  /*b440*/  MUFU.TANH R40, R81 ;  /* 0x0000005100287308 */ /* 0x000fe20000002400 */
[-C--:B--2---:R-:W-:Y:S01]  /*b450*/  FFMA.FTZ R64, R12, -R132.reuse, R172 ;  /* 0x800000840c407223 */ /* 0x084fe200000100ac */
[----:B------:R-:W-:Y:S01]  /*b460*/  FMUL.FTZ R32, R32, UR5 ;  /* 0x0000000520207c20 */ /* 0x000fe20008410000 */
[CC--:B------:R-:W-:Y:S01]  /*b470*/  FFMA.FTZ R183, R5.reuse, -R132.reuse, R57 ;  /* 0x8000008405b77223 */ /* 0x0c0fe20000010039 */
[----:B------:R-:W-:Y:S01]  /*b480*/  FFMA.FTZ R175, R5, -R132, R63 ;  /* 0x8000008405af7223 */ /* 0x000fe2000001003f */
[----:B------:R-:W-:Y:S02]  /*b490*/  VIADD R5, R0, 0xffffffff ;  /* 0xffffffff00057836 */ /* 0x000fe40000000000 */
[----:B------:R-:W-:Y:S01]  /*b4a0*/  FMUL.FTZ R50, R50, UR5 ;  /* 0x0000000532327c20 */ /* 0x000fe20008410000 */
[C---:B------:R-:W-:Y:S02]  /*b4b0*/  VIADD R27, R0.reuse, 0xffffff90 ;  /* 0xffffff90001b7836 */ /* 0x040fe40000000000 */
[----:B------:R-:W-:Y:S01]  /*b4c0*/  MUFU.TANH R38, R90 ;  /* 0x0000005a00267308 */ /* 0x000fe20000002400 */
[----:B------:R-:W-:Y:S01]  /*b4d0*/  @!P1 IADD3 R8, -R0, -0x30, RZ ;  /* 0xffffffd000089810 */ /* 0x000fe20007ffe1ff */
[----:B------:R-:W-:Y:S01]  /*b4e0*/  FMUL.FTZ R36, R36, UR5 ;  /* 0x0000000524247c20 */ /* 0x000fe20008410000 */
[----:B------:R-:W-:Y:S01]  /*b4f0*/  ISETP.GE.AND P1, PT, R3, RZ, PT ;  /* 0x000000ff0300720c */ /* 0x000fe20003f26270 */
[----:B------:R-:W-:Y:S01]  /*b500*/  FMUL.FTZ R94, R94, UR5 ;  /* 0x000000055e5e7c20 */ /* 0x000fe20008410000 */
[----:B------:R-:W-:Y:S01]  /*b510*/  I2FP.F32.S32 R8, R8 ;  /* 0x0000000800087245 */ /* 0x000fe20000201400 */
[----:B------:R-:W-:Y:S01]  /*b520*/  FMUL.FTZ R39, R39, UR5 ;  /* 0x0000000527277c20 */ /* 0x000fe20008410000 */
[----:B------:R-:W-:Y:S03]  /*b530*/  FMUL.FTZ R46, R55, UR5 ;  /* 0x00000005372e7c20 */ /* 0x000fe60008410000 */
[----:B------:R-:W-:Y:S01]  /*b540*/  MUFU.TANH R19, R19 ;  /* 0x0000001300137308 */ /* 0x000fe20000002400 */
[----:B------:R-:W-:Y:S02]  /*b550*/  VIADD R28, R0, 0xffffff88 ;  /* 0xffffff88001c7836 */ /* 0x000fe40000000000 */
[CC--:B------:R-:W-:Y:S01]  /*b560*/  FFMA.FTZ R226, R8.reuse, -R132.reuse, R226 ;  /* 0x8000008408e27223 */ /* 0x0c0fe200000100e2 */
[-C--:B------:R-:W-:Y:S01]  /*b570*/  FFMA.FTZ R218, R8, -R132.reuse, R218 ;  /* 0x8000008408da7223 */ /* 0x080fe200000100da */
[----:B------:R-:W-:Y:S02]  /*b580*/  VIADD R8, R0, 0x1f ;  /* 0x0000001f00087836 */ /* 0x000fe40000000000 */
[----:B------:R-:W-:Y:S01]  /*b590*/  FMUL.FTZ R96, R96, UR5 ;  /* 0x0000000560607c20 */ /* 0x000fe20008410000 */
[C---:B------:R-:W-:Y:S02]  /*b5a0*/  VIADD R31, R0.reuse, 0xffffffcf ;  /* 0xffffffcf001f7836 */ /* 0x040fe40000000000 */
[----:B------:R-:W-:Y:S01]  /*b5b0*/  FMUL.FTZ R41, R53, UR5 ;  /* 0x0000000535297c20 */ /* 0x000fe20008410000 */
[----:B------:R-:W-:Y:S01]  /*b5c0*/  MUFU.TANH R17, R69 ;  /* 0x0000004500117308 */ /* 0x000fe20000002400 */
[C---:B------:R-:W-:Y:S01]  /*b5d0*/  @!P1 IADD3 R3, -R0.reuse, -0x27, RZ ;  /* 0xffffffd900039810 */ /* 0x040fe20007ffe1ff */
[----:B------:R-:W-:Y:S01]  /*b5e0*/  VIADD R30, R0, 0xffffff87 ;  /* 0xffffff87001e7836 */ /* 0x000fe20000000000 */
[----:B------:R-:W-:Y:S01]  /*b5f0*/  ISETP.GE.AND P1, PT, R8, RZ, PT ;  /* 0x000000ff0800720c */ /* 0x000fe20003f26270 */
[----:B------:R-:W-:Y:S01]  /*b600*/  FMUL.FTZ R92, R92, UR5 ;  /* 0x000000055c5c7c20 */ /* 0x000fe20008410000 */
[----:B------:R-:W-:Y:S01]  /*b610*/  I2FP.F32.S32 R3, R3 ;  /* 0x0000000300037245 */ /* 0x000fe20000201400 */
[----:B------:R-:W-:Y:S01]  /*b620*/  FMUL.FTZ R98, R98, UR5 ;  /* 0x0000000562627c20 */ /* 0x000fe20008410000 */
[----:B------:R-:W-:Y:S03]  /*b630*/  FMUL.FTZ R47, R54, UR5 ;  /* 0x00000005362f7c20 */ /* 0x000fe60008410000 */
[----:B------:R1:W-:Y:S01]  /*b640*/  MUFU.TANH R48, R70 ;  /* 0x0000004600307308 */ /* 0x0003e20000002400 */
[----:B------:R-:W-:Y:S01]  /*b650*/  FMUL.FTZ R42, R67, UR5 ;  /* 0x00000005432a7c20 */ /* 0x000fe20008410000 */
[CC--:B------:R-:W-:Y:S01]  /*b660*/  FFMA.FTZ R214, R3.reuse, -R132.reuse, R214 ;  /* 0x8000008403d67223 */ /* 0x0c0fe200000100d6 */
[----:B------:R-:W-:Y:S01]  /*b670*/  FFMA.FTZ R223, R3, -R132, R223 ;  /* 0x8000008403df7223 */ /* 0x000fe200000100df */
[----:B------:R-:W-:Y:S02]  /*b680*/  VIADD R3, R0, 0x18 ;  /* 0x0000001800037836 */ /* 0x000fe40000000000 */
[----:B------:R-:W-:Y:S01]  /*b690*/  FMUL.FTZ R95, R95, UR5 ;  /* 0x000000055f5f7c20 */ /* 0x000fe20008410000 */
[----:B------:R-:W-:Y:S01]  /*b6a0*/  FMUL.FTZ R65, R65, UR5 ;  /* 0x0000000541417c20 */ /* 0x000fe20008410000 */
[----:B------:R-:W-:Y:S02]  /*b6b0*/  FMUL.FTZ R84, R84, UR5 ;  /* 0x0000000554547c20 */ /* 0x000fe40008410000 */
[----:B------:R-:W2:Y:S01]  /*b6c0*/  MUFU.TANH R14, R72 ;  /* 0x00000048000e7308 */ /* 0x000ea20000002400 */
[----:B------:R-:W-:Y:S02]  /*b6d0*/  @!P1 IADD3 R8, -R0, -0x1f, RZ ;  /* 0xffffffe100089810 */ /* 0x000fe40007ffe1ff */
[----:B------:R-:W-:Y:S02]  /*b6e0*/  ISETP.GE.AND P1, PT, R3, RZ, PT ;  /* 0x000000ff0300720c */ /* 0x000fe40003f26270 */
[----:B------:R-:W-:Y:S05]  /*b6f0*/  I2FP.F32.S32 R8, R8 ;  /* 0x0000000800087245 */ /* 0x000fea0000201400 */
[----:B------:R-:W-:Y:S01]  /*b700*/  MUFU.TANH R13, R78 ;  /* 0x0000004e000d7308 */ /* 0x000fe20000002400 */
[-C--:B-1----:R-:W-:Y:S01]  /*b710*/  FFMA.FTZ R70, R6, -R132.reuse, R229 ;  /* 0x8000008406467223 */ /* 0x082fe200000100e5 */
[CC--:B------:R-:W-:Y:S01]  /*b720*/  FFMA.FTZ R213, R8.reuse, -R132.reuse, R213 ;  /* 0x8000008408d57223 */ /* 0x0c0fe200000100d5 */
[-C--:B------:R-:W-:Y:S07]  /*b730*/  FFMA.FTZ R207, R8, -R132.reuse, R207 ;  /* 0x8000008408cf7223 */ /* 0x080fee00000100cf */
[----:B------:R-:W-:Y:S01]  /*b740*/  MUFU.TANH R79, R79 ;  /* 0x0000004f004f7308 */ /* 0x000fe20000002400 */
[----:B--2---:R-:W-:Y:S01]  /*b750*/  FFMA.FTZ R172, R6, -R132, R14 ;  /* 0x8000008406ac7223 */ /* 0x004fe2000001000e */
[----:B------:R-:W-:Y:S02]  /*b760*/  @!P1 IADD3 R3, -R0, -0x18, RZ ;  /* 0xffffffe800039810 */ /* 0x000fe40007ffe1ff */
[----:B------:R-:W-:Y:S02]  /*b770*/  ISETP.GE.AND P1, PT, R4, RZ, PT ;  /* 0x000000ff0400720c */ /* 0x000fe40003f26270 */
[----:B------:R-:W-:Y:S04]  /*b780*/  I2FP.F32.S32 R8, R3 ;  /* 0x0000000300087245 */ /* 0x000fe80000201400 */
[----:B------:R1:W-:Y:S01]  /*b790*/  MUFU.TANH R73, R76 ;  /* 0x0000004c00497308 */ /* 0x0003e20000002400 */
[----:B------:R-:W-:Y:S01]  /*b7a0*/  I2FP.F32.S32 R3, R2 ;  /* 0x0000000200037245 */ /* 0x000fe20000201400 */
[----:B------:R-:W-:Y:S02]  /*b7b0*/  VIADD R2, R0, 0x7 ;  /* 0x0000000700027836 */ /* 0x000fe40000000000 */
[CC--:B------:R-:W-:Y:S01]  /*b7c0*/  FFMA.FTZ R202, R8.reuse, -R132.reuse, R202 ;  /* 0x8000008408ca7223 */ /* 0x0c0fe200000100ca */
[----:B------:R-:W-:Y:S01]  /*b7d0*/  FFMA.FTZ R206, R8, -R132, R58 ;  /* 0x8000008408ce7223 */ /* 0x000fe2000001003a */
[C---:B------:R-:W-:Y:S01]  /*b7e0*/  IADD3 R14, R0.reuse, -0x59, RZ ;  /* 0xffffffa7000e7810 */ /* 0x040fe20007ffe0ff */
[----:B------:R-:W2:Y:S03]  /*b7f0*/  LDSM.16.M88.4 R8, [R192] ;  /* 0x00000000c008783b */ /* 0x000ea60000000200 */
[----:B------:R-:W3:Y:S01]  /*b800*/  MUFU.TANH R83, R83 ;  /* 0x0000005300537308 */ /* 0x000ee20000002400 */
[----:B------:R-:W-:Y:S02]  /*b810*/  @!P1 IADD3 R4, -R0, -0x10, RZ ;  /* 0xfffffff000049810 */ /* 0x000fe40007ffe1ff */
[----:B------:R-:W-:Y:S02]  /*b820*/  ISETP.GE.AND P1, PT, R2, RZ, PT ;  /* 0x000000ff0200720c */ /* 0x000fe40003f26270 */
[----:B------:R-:W-:Y:S05]  /*b830*/  I2FP.F32.S32 R4, R4 ;  /* 0x0000000400047245 */ /* 0x000fea0000201400 */
[----:B------:R4:W-:Y:S01]  /*b840*/  MUFU.TANH R81, R87 ;  /* 0x0000005700517308 */ /* 0x0009e20000002400 */
[-C--:B-1----:R-:W-:Y:S01]  /*b850*/  FFMA.FTZ R76, R6, -R132.reuse, R18 ;  /* 0x80000084064c7223 */ /* 0x082fe20000010012 */
[CC--:B------:R-:W-:Y:S01]  /*b860*/  FFMA.FTZ R201, R4.reuse, -R132.reuse, R56 ;  /* 0x8000008404c97223 */ /* 0x0c0fe20000010038 */
[----:B------:R-:W-:Y:S01]  /*b870*/  FFMA.FTZ R181, R4, -R132, R62 ;  /* 0x8000008404b57223 */ /* 0x000fe2000001003e */
[C---:B------:R-:W-:Y:S01]  /*b880*/  IADD3 R4, R0.reuse, -0x41, RZ ;  /* 0xffffffbf00047810 */ /* 0x040fe20007ffe0ff */
[----:B------:R-:W-:Y:S05]  /*b890*/  VIADD R18, R0, 0xffffffdf ;  /* 0xffffffdf00127836 */ /* 0x000fea0000000000 */
[----:B------:R-:W-:Y:S01]  /*b8a0*/  MUFU.TANH R37, R91 ;  /* 0x0000005b00257308 */ /* 0x000fe20000002400 */
[----:B------:R-:W-:Y:S02]  /*b8b0*/  ISETP.GE.AND P2, PT, R4, RZ, PT ;  /* 0x000000ff0400720c */ /* 0x000fe40003f46270 */
[----:B------:R-:W-:Y:S02]  /*b8c0*/  @!P1 IADD3 R2, -R0, -0x7, RZ ;  /* 0xfffffff900029810 */ /* 0x000fe40007ffe1ff */
[----:B------:R-:W-:Y:S02]  /*b8d0*/  ISETP.GE.AND P1, PT, R5, RZ, PT ;  /* 0x000000ff0500720c */ /* 0x000fe40003f26270 */
[----:B------:R-:W-:Y:S03]  /*b8e0*/  I2FP.F32.S32 R2, R2 ;  /* 0x0000000200027245 */ /* 0x000fe60000201400 */
[----:B------:R-:W-:Y:S02]  /*b8f0*/  MUFU.TANH R212, R89 ;  /* 0x0000005900d47308 */ /* 0x000fe40000002400 */
[----:B------:R-:W-:Y:S02]  /*b900*/  FFMA.FTZ R78, R2, -R132, R173 ;  /* 0x80000084024e7223 */ /* 0x000fe400000100ad */
[C---:B------:R-:W-:Y:S06]  /*b910*/  @!P2 IADD3 R4, -R0.reuse, 0x41, RZ ;  /* 0x000000410004a810 */ /* 0x040fec0007ffe1ff */
[----:B------:R1:W-:Y:S01]  /*b920*/  MUFU.TANH R90, R93 ;  /* 0x0000005d005a7308 */ /* 0x0003e20000002400 */
[----:B------:R-:W-:Y:S02]  /*b930*/  I2FP.F32.S32 R4, R4 ;  /* 0x0000000400047245 */ /* 0x000fe40000201400 */
[----:B------:R-:W-:Y:S01]  /*b940*/  @!P1 IADD3 R5, -R0, 0x1, RZ ;  /* 0x0000000100059810 */ /* 0x000fe20007ffe1ff */
[-C--:B--2---:R-:W-:Y:S06]  /*b950*/  HMMA.16816.F32.BF16 R100, R176, R8.reuse, R100 ;  /* 0x00000008b064723c */ /* 0x084fec0000041864 */
[----:B------:R-:W2:Y:S01]  /*b960*/  MUFU.TANH R182, R45 ;  /* 0x0000002d00b67308 */ /* 0x000ea20000002400 */
[CC--:B----4-:R-:W-:Y:S01]  /*b970*/  FFMA.FTZ R87, R4.reuse, -R132.reuse, R17 ;  /* 0x8000008404577223 */ /* 0x0d0fe20000010011 */
[----:B------:R-:W-:Y:S03]  /*b980*/  I2FP.F32.S32 R5, R5 ;  /* 0x0000000500057245 */ /* 0x000fe60000201400 */
[-C--:B---3--:R-:W-:Y:S01]  /*b990*/  FFMA.FTZ R83, R4, -R132.reuse, R83 ;  /* 0x8000008404537223 */ /* 0x088fe20000010053 */
[C---:B------:R-:W-:Y:S04]  /*b9a0*/  HMMA.16816.F32.BF16 R104, R184.reuse, R8, R104 ;  /* 0x00000008b868723c */ /* 0x040fe80000041868 */
[----:B------:R-:W3:Y:S01]  /*b9b0*/  MUFU.TANH R59, R59 ;  /* 0x0000003b003b7308 */ /* 0x000ee20000002400 */
[-C--:B-1----:R-:W-:Y:S01]  /*b9c0*/  FFMA.FTZ R93, R6, -R132.reuse, R13 ;  /* 0x80000084065d7223 */ /* 0x082fe2000001000d */
[CC--:B------:R-:W-:Y:S01]  /*b9d0*/  FFMA.FTZ R69, R5.reuse, -R132.reuse, R230 ;  /* 0x8000008405457223 */ /* 0x0c0fe200000100e6 */
[CC--:B------:R-:W-:Y:S01]  /*b9e0*/  FFMA.FTZ R66, R5.reuse, -R132.reuse, R19 ;  /* 0x8000008405427223 */ /* 0x0c0fe20000010013 */
[CC--:B------:R-:W-:Y:S01]  /*b9f0*/  FFMA.FTZ R91, R5.reuse, -R132.reuse, R15 ;  /* 0x80000084055b7223 */ /* 0x0c0fe2000001000f */
[-C--:B------:R-:W-:Y:S05]  /*ba00*/  HMMA.16816.F32.BF16 R108, R184, R10.reuse, R108 ;  /* 0x0000000ab86c723c */ /* 0x080fea000004186c */
[----:B------:R-:W1:Y:S01]  /*ba10*/  MUFU.TANH R61, R61 ;  /* 0x0000003d003d7308 */ /* 0x000e620000002400 */
[-C--:B------:R-:W-:Y:S01]  /*ba20*/  FFMA.FTZ R89, R5, -R132.reuse, R79 ;  /* 0x8000008405597223 */ /* 0x080fe2000001004f */
[CC--:B--2---:R-:W-:Y:S01]  /*ba30*/  FFMA.FTZ R182, R3.reuse, -R132.reuse, R182 ;  /* 0x8000008403b67223 */ /* 0x0c4fe200000100b6 */
[----:B------:R-:W2:Y:S01]  /*ba40*/  LDSM.16.M88.4 R4, [R191] ;  /* 0x00000000bf04783b */ /* 0x000ea20000000200 */
[----:B------:R-:W-:Y:S06]  /*ba50*/  DEPBAR.LE SB0, 0x0 ;  /* 0x000080000000791a */ /* 0x000fec0000000000 */
[----:B------:R-:W4:Y:S01]  /*ba60*/  MUFU.TANH R75, R75 ;  /* 0x0000004b004b7308 */ /* 0x000f220000002400 */
[C---:B------:R-:W-:Y:S01]  /*ba70*/  IADD3 R19, R0.reuse, -0x60, RZ ;  /* 0xffffffa000137810 */ /* 0x040fe20007ffe0ff */
[-C--:B---3--:R-:W-:Y:S08]  /*ba80*/  FFMA.FTZ R204, R3, -R132.reuse, R59 ;  /* 0x8000008403cc7223 */ /* 0x088ff0000001003b */
[----:B------:R-:W3:Y:S01]  /*ba90*/  MUFU.TANH R80, R80 ;  /* 0x0000005000507308 */ /* 0x000ee20000002400 */
[----:B------:R-:W-:Y:S01]  /*baa0*/  BAR.SYNC.DEFER_BLOCKING 0x0 ;  /* 0x0000000000007b1d */ /* 0x000fe20000010000 */
[----:B------:R-:W-:Y:S02]  /*bab0*/  VIADD R3, R0, 0xffffffb8 ;  /* 0xffffffb800037836 */ /* 0x000fe40000000000 */
[-C--:B-1----:R-:W-:Y:S01]  /*bac0*/  FFMA.FTZ R173, R2, -R132.reuse, R61 ;  /* 0x8000008402ad7223 */ /* 0x082fe2000001003d */
[----:B------:R-:W-:Y:S01]  /*bad0*/  VIADD R8, R0, 0xfffffff7 ;  /* 0xfffffff700087836 */ /* 0x000fe20000000000 */
[C---:B------:R-:W-:Y:S04]  /*bae0*/  HMMA.16816.F32.BF16 R112, R176.reuse, R10, R112 ;  /* 0x0000000ab070723c */ /* 0x040fe80000041870 */
[----:B------:R-:W1:Y:S01]  /*baf0*/  MUFU.TANH R86, R86 ;  /* 0x0000005600567308 */ /* 0x000e620000002400 */
[----:B------:R-:W-:Y:S01]  /*bb00*/  ISETP.GE.AND P1, PT, R3, RZ, PT ;  /* 0x000000ff0300720c */ /* 0x000fe20003f26270 */
[-C--:B----4-:R-:W-:Y:S01]  /*bb10*/  FFMA.FTZ R174, R2, -R132.reuse, R75 ;  /* 0x8000008402ae7223 */ /* 0x090fe2000001004b */
[----:B------:R-:W-:Y:S01]  /*bb20*/  VIADD R2, R0, 0xffffffc0 ;  /* 0xffffffc000027836 */ /* 0x000fe20000000000 */
[----:B------:R-:W-:Y:S06]  /*bb30*/  ISETP.GE.AND P4, PT, R8, RZ, PT ;  /* 0x000000ff0800720c */ /* 0x000fec0003f86270 */
[----:B------:R-:W-:Y:S01]  /*bb40*/  MUFU.TANH R241, R16 ;  /* 0x0000001000f17308 */ /* 0x000fe20000002400 */
[----:B------:R-:W-:Y:S01]  /*bb50*/  ISETP.GE.AND P3, PT, R2, RZ, PT ;  /* 0x000000ff0200720c */ /* 0x000fe20003f66270 */
[C---:B------:R-:W-:Y:S02]  /*bb60*/  VIADD R9, R0.reuse, 0xfffffff8 ;  /* 0xfffffff800097836 */ /* 0x040fe40000000000 */
[----:B------:R-:W-:Y:S01]  /*bb70*/  FMUL.FTZ R103, R103, UR5 ;  /* 0x0000000567677c20 */ /* 0x000fe20008410000 */
[----:B------:R-:W-:Y:S02]  /*bb80*/  VIADD R15, R0, 0xffffffe8 ;  /* 0xffffffe8000f7836 */ /* 0x000fe40000000000 */
[----:B------:R-:W-:Y:S01]  /*bb90*/  FMUL.FTZ R104, R104, UR5 ;  /* 0x0000000568687c20 */ /* 0x000fe20008410000 */
[C---:B------:R-:W-:Y:S01]  /*bba0*/  VIADD R10, R0.reuse, 0xffffffb0 ;  /* 0xffffffb0000a7836 */ /* 0x040fe20000000000 */
[C---:B------:R-:W-:Y:S01]  /*bbb0*/  @!P1 IADD3 R3, -R0.reuse, 0x48, RZ ;  /* 0x0000004800039810 */ /* 0x040fe20007ffe1ff */
[----:B------:R-:W4:Y:S01]  /*bbc0*/  MUFU.TANH R16, R68 ;  /* 0x0000004400107308 */ /* 0x000f220000002400 */
[----:B------:R-:W-:Y:S01]  /*bbd0*/  ISETP.GE.AND P2, PT, R9, RZ, PT ;  /* 0x000000ff0900720c */ /* 0x000fe20003f46270 */
[C---:B------:R-:W-:Y:S01]  /*bbe0*/  VIADD R13, R0.reuse, 0xffffffa8 ;  /* 0xffffffa8000d7836 */ /* 0x040fe20000000000 */
[----:B------:R-:W-:Y:S01]  /*bbf0*/  I2FP.F32.S32 R3, R3 ;  /* 0x0000000300037245 */ /* 0x000fe20000201400 */
[-C--:B--2---:R-:W-:Y:S03]  /*bc00*/  HMMA.16816.F32.BF16 R116, R176, R4.reuse, R116 ;  /* 0x00000004b074723c */ /* 0x084fe60000041874 */
[C---:B------:R-:W-:Y:S03]  /*bc10*/  @!P3 IADD3 R2, -R0.reuse, 0x40, RZ ;  /* 0x000000400002b810 */ /* 0x040fe60007ffe1ff */
[----:B------:R4:W-:Y:S01]  /*bc20*/  MUFU.TANH R205, R88 ;  /* 0x0000005800cd7308 */ /* 0x0009e20000002400 */
[CC--:B---3--:R-:W-:Y:S01]  /*bc30*/  FFMA.FTZ R80, R3.reuse, -R132.reuse, R80 ;  /* 0x8000008403507223 */ /* 0x0c8fe20000010050 */
[----:B-1----:R-:W-:Y:S03]  /*bc40*/  FFMA.FTZ R86, R3, -R132, R86 ;  /* 0x8000008403567223 */ /* 0x002fe60000010056 */
[C---:B------:R-:W-:Y:S01]  /*bc50*/  IADD3 R3, R0.reuse, -0x10, RZ ;  /* 0xfffffff000037810 */ /* 0x040fe20007ffe0ff */
[----:B------:R-:W-:Y:S01]  /*bc60*/  VIADD R11, R0, 0xffffffef ;  /* 0xffffffef000b7836 */ /* 0x000fe20000000000 */
[----:B------:R-:W-:Y:S01]  /*bc70*/  ISETP.GE.AND P5, PT, R10, RZ, PT ;  /* 0x000000ff0a00720c */ /* 0x000fe20003fa6270 */
[C---:B------:R-:W-:Y:S02]  /*bc80*/  HMMA.16816.F32.BF16 R120, R184.reuse, R4, R120 ;  /* 0x00000004b878723c */ /* 0x040fe40000041878 */
[----:B------:R-:W1:Y:S02]  /*bc90*/  MUFU.TANH R82, R82 ;  /* 0x0000005200527308 */ /* 0x000e640000002400 */
[----:B------:R-:W-:Y:S01]  /*bca0*/  ISETP.GE.AND P0, PT, R3, RZ, PT ;  /* 0x000000ff0300720c */ /* 0x000fe20003f06270 */
[----:B------:R-:W-:Y:S01]  /*bcb0*/  VIADD R17, R0, 0xffffffe0 ;  /* 0xffffffe000117836 */ /* 0x000fe20000000000 */
[----:B------:R-:W-:Y:S01]  /*bcc0*/  I2FP.F32.S32 R2, R2 ;  /* 0x0000000200027245 */ /* 0x000fe20000201400 */
[-C--:B------:R-:W-:Y:S05]  /*bcd0*/  HMMA.16816.F32.BF16 R124, R184, R6.reuse, R124 ;  /* 0x00000006b87c723c */ /* 0x080fea000004187c */
[----:B------:R-:W2:Y:S01]  /*bce0*/  MUFU.TANH R60, R60 ;  /* 0x0000003c003c7308 */ /* 0x000ea20000002400 */
[-C--:B----4-:R-:W-:Y:S01]  /*bcf0*/  FFMA.FTZ R88, R2, -R132.reuse, R16 ;  /* 0x8000008402587223 */ /* 0x090fe20000010010 */
[C---:B------:R-:W-:Y:S01]  /*bd00*/  VIADD R16, R0.reuse, 0xffffffe7 ;  /* 0xffffffe700107836 */ /* 0x040fe20000000000 */
[----:B------:R-:W-:Y:S01]  /*bd10*/  @!P4 IADD3 R8, -R0, 0x9, RZ ;  /* 0x000000090008c810 */ /* 0x000fe20007ffe1ff */
[----:B------:R-:W-:Y:S06]  /*bd20*/  HMMA.16816.F32.BF16 R128, R176, R6, R128 ;  /* 0x00000006b080723c */ /* 0x000fec0000041880 */
[----:B------:R-:W3:Y:S01]  /*bd30*/  MUFU.TANH R74, R74 ;  /* 0x0000004a004a7308 */ /* 0x000ee20000002400 */
[-C--:B-1----:R-:W-:Y:S01]  /*bd40*/  FFMA.FTZ R82, R2, -R132.reuse, R82 ;  /* 0x8000008402527223 */ /* 0x082fe20000010052 */
[C---:B------:R-:W-:Y:S03]  /*bd50*/  VIADD R2, R0.reuse, 0xffffffb7 ;  /* 0xffffffb700027836 */ /* 0x040fe60000000000 */
[----:B------:R-:W-:Y:S01]  /*bd60*/  @!P0 IADD3 R3, -R0, 0x10, RZ ;  /* 0x0000001000038810 */ /* 0x000fe20007ffe1ff */
[----:B------:R-:W-:Y:S01]  /*bd70*/  FMUL.FTZ R110, R110, UR5 ;  /* 0x000000056e6e7c20 */ /* 0x000fe20008410000 */
[----:B------:R-:W-:Y:S02]  /*bd80*/  ISETP.GE.AND P4, PT, R15, RZ, PT ;  /* 0x000000ff0f00720c */ /* 0x000fe40003f86270 */
[----:B------:R-:W-:Y:S01]  /*bd90*/  ISETP.GE.AND P0, PT, R16, RZ, PT ;  /* 0x000000ff1000720c */ /* 0x000fe20003f06270 */
[----:B------:R1:W-:Y:S01]  /*bda0*/  MUFU.TANH R235, R23 ;  /* 0x0000001700eb7308 */ /* 0x0003e20000002400 */
[-C--:B--2---:R-:W-:Y:S01]  /*bdb0*/  FFMA.FTZ R180, R12, -R132.reuse, R60 ;  /* 0x800000840cb47223 */ /* 0x084fe2000001003c */
[----:B------:R-:W-:Y:S01]  /*bdc0*/  ISETP.GE.AND P1, PT, R2, RZ, PT ;  /* 0x000000ff0200720c */ /* 0x000fe20003f26270 */
[----:B------:R-:W-:Y:S01]  /*bdd0*/  FMUL.FTZ R75, R71, UR5 ;  /* 0x00000005474b7c20 */ /* 0x000fe20008410000 */
[----:B------:R-:W-:Y:S01]  /*bde0*/  @!P2 IADD3 R9, -R0, 0x8, RZ ;  /* 0x000000080009a810 */ /* 0x000fe20007ffe1ff */
[----:B------:R-:W-:Y:S01]  /*bdf0*/  FMUL.FTZ R100, R100, UR5 ;  /* 0x0000000564647c20 */ /* 0x000fe20008410000 */
[----:B------:R-:W-:Y:S01]  /*be00*/  ISETP.GE.AND P2, PT, R13, RZ, PT ;  /* 0x000000ff0d00720c */ /* 0x000fe20003f46270 */
[----:B------:R-:W-:Y:S03]  /*be10*/  FMUL.FTZ R114, R114, UR5 ;  /* 0x0000000572727c20 */ /* 0x000fe60008410000 */
[----:B------:R2:W-:Y:S01]  /*be20*/  MUFU.TANH R244, R20 ;  /* 0x0000001400f47308 */ /* 0x0005e20000002400 */
[----:B---3--:R-:W-:Y:S01]  /*be30*/  FFMA.FTZ R74, R12, -R132, R74 ;  /* 0x800000840c4a7223 */ /* 0x008fe2000001004a */
[----:B------:R-:W-:Y:S01]  /*be40*/  VIADD R12, R0, 0xffffffaf ;  /* 0xffffffaf000c7836 */ /* 0x000fe20000000000 */
[----:B------:R-:W-:Y:S01]  /*be50*/  ISETP.GE.AND P6, PT, R11, RZ, PT ;  /* 0x000000ff0b00720c */ /* 0x000fe20003fc6270 */
[----:B------:R-:W-:Y:S01]  /*be60*/  FMUL.FTZ R107, R107, UR5 ;  /* 0x000000056b6b7c20 */ /* 0x000fe20008410000 */
[----:B------:R-:W-:Y:S01]  /*be70*/  @P4 LOP3.LUT R199, R199, 0x2, RZ, 0xfc, !PT ;  /* 0x00000002c7c74812 */ /* 0x000fe200078efcff */
[----:B------:R-:W-:Y:S01]  /*be80*/  FMUL.FTZ R112, R112, UR5 ;  /* 0x0000000570707c20 */ /* 0x000fe20008410000 */
[----:B------:R-:W-:Y:S03]  /*be90*/  ISETP.GE.AND P3, PT, R12, RZ, PT ;  /* 0x000000ff0c00720c */ /* 0x000fe60003f66270 */
[----:B------:R3:W-:Y:S01]  /*bea0*/  MUFU.TANH R234, R22 ;  /* 0x0000001600ea7308 */ /* 0x0007e20000002400 */
[C---:B-1----:R-:W-:Y:S01]  /*beb0*/  VIADD R23, R0.reuse, 0xffffffd8 ;  /* 0xffffffd800177836 */ /* 0x042fe20000000000 */
[----:B------:R-:W-:Y:S01]  /*bec0*/  @!P0 IADD3 R16, -R0, 0x19, RZ ;  /* 0x0000001900108810 */ /* 0x000fe20007ffe1ff */
[----:B------:R-:W-:Y:S01]  /*bed0*/  FMUL.FTZ R118, R118, UR5 ;  /* 0x0000000576767c20 */ /* 0x000fe20008410000 */
[----:B------:R-:W-:Y:S01]  /*bee0*/  @!P1 IADD3 R2, -R0, 0x49, RZ ;  /* 0x0000004900029810 */ /* 0x000fe20007ffe1ff */
[----:B------:R-:W-:Y:S01]  /*bef0*/  FMUL.FTZ R124, R124, UR5 ;  /* 0x000000057c7c7c20 */ /* 0x000fe20008410000 */
[----:B------:R-:W-:Y:S01]  /*bf00*/  ISETP.GE.AND P0, PT, R23, RZ, PT ;  /* 0x000000ff1700720c */ /* 0x000fe20003f06270 */
[----:B------:R-:W-:Y:S03]  /*bf10*/  FMUL.FTZ R109, R109, UR5 ;  /* 0x000000056d6d7c20 */ /* 0x000fe60008410000 */
[----:B------:R1:W-:Y:S01]  /*bf20*/  MUFU.TANH R246, R21 ;  /* 0x0000001500f67308 */ /* 0x0003e20000002400 */
[----:B--2---:R-:W-:Y:S01]  /*bf30*/  VIADD R20, R0, 0xffffff9f ;  /* 0xffffff9f00147836 */ /* 0x004fe20000000000 */
[----:B------:R-:W-:Y:S01]  /*bf40*/  ISETP.GE.AND P1, PT, R14, RZ, PT ;  /* 0x000000ff0e00720c */ /* 0x000fe20003f26270 */
[----:B------:R-:W-:Y:S01]  /*bf50*/  FMUL.FTZ R123, R123, UR5 ;  /* 0x000000057b7b7c20 */ /* 0x000fe20008410000 */
[----:B------:R-:W-:Y:S01]  /*bf60*/  @!P5 IADD3 R10, -R0, 0x50, RZ ;  /* 0x00000050000ad810 */ /* 0x000fe20007ffe1ff */
[----:B------:R-:W-:Y:S01]  /*bf70*/  FMUL.FTZ R102, R102, UR5 ;  /* 0x0000000566667c20 */ /* 0x000fe20008410000 */
[C---:B------:R-:W-:Y:S01]  /*bf80*/  @!P3 IADD3 R12, -R0.reuse, 0x51, RZ ;  /* 0x00000051000cb810 */ /* 0x040fe20007ffe1ff */
[----:B------:R-:W-:Y:S03]  /*bf90*/  FMUL.FTZ R5, R129, UR5 ;  /* 0x0000000581057c20 */ /* 0x000fe60008410000 */
[----:B------:R-:W-:Y:S01]  /*bfa0*/  MUFU.TANH R72, R77 ;  /* 0x0000004d00487308 */ /* 0x000fe20000002400 */
[C---:B------:R-:W-:Y:S01]  /*bfb0*/  @!P2 IADD3 R13, -R0.reuse, 0x58, RZ ;  /* 0x00000058000da810 */ /* 0x040fe20007ffe1ff */
[----:B---3--:R-:W-:Y:S01]  /*bfc0*/  VIADD R22, R0, 0xffffff97 ;  /* 0xffffff9700167836 */ /* 0x008fe20000000000 */
[----:B------:R-:W-:Y:S01]  /*bfd0*/  ISETP.GE.AND P5, PT, R18, RZ, PT ;  /* 0x000000ff1200720c */ /* 0x000fe20003fa6270 */
[----:B------:R-:W-:Y:S01]  /*bfe0*/  FMUL.FTZ R116, R116, UR5 ;  /* 0x0000000574747c20 */ /* 0x000fe20008410000 */
[----:B------:R-:W-:Y:S01]  /*bff0*/  LOP3.LUT P2, RZ, R199, 0x2, RZ, 0xc0, !PT ;  /* 0x00000002c7ff7812 */ /* 0x000fe2000784c0ff */
[----:B------:R-:W-:Y:S01]  /*c000*/  FMUL.FTZ R130, R130, UR5 ;  /* 0x0000000582827c20 */ /* 0x000fe20008410000 */
[----:B------:R-:W-:Y:S03]  /*c010*/  ISETP.GE.AND P4, PT, R19, RZ, PT ;  /* 0x000000ff1300720c */ /* 0x000fe60003f86270 */
[----:B------:R-:W2:Y:S01]  /*c020*/  MUFU.TANH R85, R85 ;  /* 0x0000005500557308 */ /* 0x000ea20000002400 */
[----:B------:R-:W-:Y:S01]  /*c030*/  ISETP.GE.AND P3, PT, R20, RZ, PT ;  /* 0x000000ff1400720c */ /* 0x000fe20003f66270 */
[C---:B-1----:R-:W-:Y:S01]  /*c040*/  VIADD R21, R0.reuse, 0xffffff98 ;  /* 0xffffff9800157836 */ /* 0x042fe20000000000 */
[----:B------:R-:W-:Y:S01]  /*c050*/  @!P6 IADD3 R11, -R0, 0x11, RZ ;  /* 0x00000011000be810 */ /* 0x000fe20007ffe1ff */
[----:B------:R-:W-:Y:S01]  /*c060*/  FMUL.FTZ R106, R106, UR5 ;  /* 0x000000056a6a7c20 */ /* 0x000fe20008410000 */
[----:B------:R-:W-:Y:S01]  /*c070*/  I2FP.F32.S32 R2, R2 ;  /* 0x0000000200027245 */ /* 0x000fe20000201400 */
[----:B------:R-:W-:Y:S01]  /*c080*/  FMUL.FTZ R128, R128, UR5 ;  /* 0x0000000580807c20 */ /* 0x000fe20008410000 */
[----:B------:R-:W-:Y:S03]  /*c090*/  ISETP.GE.AND P6, PT, R17, RZ, PT ;  /* 0x000000ff1100720c */ /* 0x000fe60003fc6270 */
[----:B------:R-:W1:Y:S01]  /*c0a0*/  MUFU.TANH R77, R99 ;  /* 0x00000063004d7308 */ /* 0x000e620000002400 */
[----:B------:R-:W-:Y:S01]  /*c0b0*/  LOP3.LUT R199, R199, 0xfffffffd, RZ, 0xc0, !PT ;  /* 0xfffffffdc7c77812 */ /* 0x000fe200078ec0ff */
[CC--:B------:R-:W-:Y:S01]  /*c0c0*/  FFMA.FTZ R71, R2.reuse, -R132.reuse, R40 ;  /* 0x8000008402477223 */ /* 0x0c0fe20000010028 */
[----:B------:R-:W-:Y:S01]  /*c0d0*/  FFMA.FTZ R81, R2, -R132, R81 ;  /* 0x8000008402517223 */ /* 0x000fe20000010051 */
[----:B------:R-:W-:Y:S01]  /*c0e0*/  I2FP.F32.S32 R2, R12 ;  /* 0x0000000c00027245 */ /* 0x000fe20000201400 */
[----:B------:R-:W-:Y:S01]  /*c0f0*/  FMUL.FTZ R105, R105, UR5 ;  /* 0x0000000569697c20 */ /* 0x000fe20008410000 */
[----:B------:R-:W-:Y:S01]  /*c100*/  @P0 LOP3.LUT R199, R199, 0x2, RZ, 0xfc, !PT ;  /* 0x00000002c7c70812 */ /* 0x000fe200078efcff */
[----:B------:R-:W-:Y:S03]  /*c110*/  FMUL.FTZ R111, R111, UR5 ;  /* 0x000000056f6f7c20 */ /* 0x000fe60008410000 */
[----:B------:R-:W3:Y:S01]  /*c120*/  MUFU.TANH R97, R97 ;  /* 0x0000006100617308 */ /* 0x000ee20000002400 */
[----:B------:R-:W-:Y:S01]  /*c130*/  @!P1 IADD3 R14, -R0, 0x59, RZ ;  /* 0x00000059000e9810 */ /* 0x000fe20007ffe1ff */
[-C--:B--2---:R-:W-:Y:S01]  /*c140*/  FFMA.FTZ R85, R2, -R132.reuse, R85 ;  /* 0x8000008402557223 */ /* 0x084fe20000010055 */
[C---:B------:R-:W-:Y:S01]  /*c150*/  @!P2 IADD3 R15, -R0.reuse, 0x18, RZ ;  /* 0x00000018000fa810 */ /* 0x040fe20007ffe1ff */
[----:B------:R-:W-:Y:S01]  /*c160*/  FMUL.FTZ R101, R101, UR5 ;  /* 0x0000000565657c20 */ /* 0x000fe20008410000 */
[C---:B------:R-:W-:Y:S01]  /*c170*/  @!P5 IADD3 R18, -R0.reuse, 0x21, RZ ;  /* 0x000000210012d810 */ /* 0x040fe20007ffe1ff */
[----:B------:R-:W-:Y:S01]  /*c180*/  FMUL.FTZ R115, R115, UR5 ;  /* 0x0000000573737c20 */ /* 0x000fe20008410000 */
[C---:B------:R-:W-:Y:S03]  /*c190*/  @!P4 IADD3 R19, -R0.reuse, 0x60, RZ ;  /* 0x000000600013c810 */ /* 0x040fe60007ffe1ff */
[----:B------:R-:W2:Y:S01]  /*c1a0*/  MUFU.TANH R103, R103 ;  /* 0x0000006700677308 */ /* 0x000ea20000002400 */
[----:B------:R-:W-:Y:S01]  /*c1b0*/  @!P3 IADD3 R20, -R0, 0x61, RZ ;  /* 0x000000610014b810 */ /* 0x000fe20007ffe1ff */
[----:B-1----:R-:W-:Y:S01]  /*c1c0*/  FFMA.FTZ R77, R2, -R132, R77 ;  /* 0x80000084024d7223 */ /* 0x002fe2000001004d */
[----:B------:R-:W-:Y:S01]  /*c1d0*/  ISETP.GE.AND P2, PT, R21, RZ, PT ;  /* 0x000000ff1500720c */ /* 0x000fe20003f46270 */
[----:B------:R-:W-:Y:S01]  /*c1e0*/  FMUL.FTZ R113, R113, UR5 ;  /* 0x0000000571717c20 */ /* 0x000fe20008410000 */
[----:B------:R-:W-:Y:S01]  /*c1f0*/  ISETP.GE.AND P1, PT, R22, RZ, PT ;  /* 0x000000ff1600720c */ /* 0x000fe20003f26270 */
[----:B------:R-:W-:Y:S01]  /*c200*/  FMUL.FTZ R119, R119, UR5 ;  /* 0x0000000577777c20 */ /* 0x000fe20008410000 */
[----:B------:R-:W-:Y:S03]  /*c210*/  ISETP.GE.AND P5, PT, R24, RZ, PT ;  /* 0x000000ff1800720c */ /* 0x000fe60003fa6270 */
[----:B------:R1:W-:Y:S01]  /*c220*/  MUFU.TANH R245, R33 ;  /* 0x0000002100f57308 */ /* 0x0003e20000002400 */
[----:B------:R-:W-:Y:S01]  /*c230*/  ISETP.GE.AND P4, PT, R25, RZ, PT ;  /* 0x000000ff1900720c */ /* 0x000fe20003f86270 */
[----:B------:R-:W-:Y:S01]  /*c240*/  FMUL.FTZ R108, R108, UR5 ;  /* 0x000000056c6c7c20 */ /* 0x000fe20008410000 */
[----:B------:R-:W-:Y:S01]  /*c250*/  LOP3.LUT P3, RZ, R199, 0x2, RZ, 0xc0, !PT ;  /* 0x00000002c7ff7812 */ /* 0x000fe2000786c0ff */
[----:B------:R-:W-:Y:S01]  /*c260*/  FMUL.FTZ R122, R122, UR5 ;  /* 0x000000057a7a7c20 */ /* 0x000fe20008410000 */
[----:B------:R-:W-:Y:S01]  /*c270*/  I2FP.F32.S32 R2, R14 ;  /* 0x0000000e00027245 */ /* 0x000fe20000201400 */
[----:B------:R-:W-:Y:S01]  /*c280*/  FMUL.FTZ R45, R52, UR5 ;  /* 0x00000005342d7c20 */ /* 0x000fe20008410000 */
[----:B------:R-:W-:Y:S03]  /*c290*/  @!P6 IADD3 R17, -R0, 0x20, RZ ;  /* 0x000000200011e810 */ /* 0x000fe60007ffe1ff */
[----:B------:R4:W-:Y:S01]  /*c2a0*/  MUFU.TANH R240, R32 ;  /* 0x0000002000f07308 */ /* 0x0009e20000002400 */
[----:B------:R-:W-:Y:S01]  /*c2b0*/  ISETP.GE.AND P0, PT, R26, RZ, PT ;  /* 0x000000ff1a00720c */ /* 0x000fe20003f06270 */
[CC--:B---3--:R-:W-:Y:S01]  /*c2c0*/  FFMA.FTZ R97, R2.reuse, -R132.reuse, R97 ;  /* 0x8000008402617223 */ /* 0x0c8fe20000010061 */
[-C--:B--2---:R-:W-:Y:S01]  /*c2d0*/  FFMA.FTZ R103, R2, -R132.reuse, R103 ;  /* 0x8000008402677223 */ /* 0x084fe20000010067 */
[----:B------:R-:W-:Y:S01]  /*c2e0*/  I2FP.F32.S32 R2, R17 ;  /* 0x0000001100027245 */ /* 0x000fe20000201400 */
[----:B------:R-:W-:Y:S01]  /*c2f0*/  FMUL.FTZ R120, R120, UR5 ;  /* 0x0000000578787c20 */ /* 0x000fe20008410000 */
[C---:B------:R-:W-:Y:S01]  /*c300*/  @!P2 IADD3 R21, -R0.reuse, 0x68, RZ ;  /* 0x000000680015a810 */ /* 0x040fe20007ffe1ff */
[----:B------:R-:W-:Y:S03]  /*c310*/  FMUL.FTZ R117, R117, UR5 ;  /* 0x0000000575757c20 */ /* 0x000fe60008410000 */
[----:B------:R2:W3:Y:S01]  /*c320*/  MUFU.TANH R43, R50 ;  /* 0x00000032002b7308 */ /* 0x0004e20000002400 */
[----:B-1----:R-:W-:Y:S01]  /*c330*/  FMUL.FTZ R33, R49, UR5 ;  /* 0x0000000531217c20 */ /* 0x002fe20008410000 */
[C---:B------:R-:W-:Y:S01]  /*c340*/  @!P1 IADD3 R22, -R0.reuse, 0x69, RZ ;  /* 0x0000006900169810 */ /* 0x040fe20007ffe1ff */
[----:B------:R-:W-:Y:S01]  /*c350*/  FMUL.FTZ R131, R131, UR5 ;  /* 0x0000000583837c20 */ /* 0x000fe20008410000 */
[C---:B------:R-:W-:Y:S01]  /*c360*/  @!P3 IADD3 R23, -R0.reuse, 0x28, RZ ;  /* 0x000000280017b810 */ /* 0x040fe20007ffe1ff */
[----:B------:R-:W-:Y:S01]  /*c370*/  FMUL.FTZ R127, R127, UR5 ;  /* 0x000000057f7f7c20 */ /* 0x000fe20008410000 */
[C---:B------:R-:W-:Y:S01]  /*c380*/  @!P5 IADD3 R24, -R0.reuse, 0x29, RZ ;  /* 0x000000290018d810 */ /* 0x040fe20007ffe1ff */
[----:B------:R-:W-:Y:S03]  /*c390*/  FMUL.FTZ R125, R125, UR5 ;  /* 0x000000057d7d7c20 */ /* 0x000fe60008410000 */
[----:B------:R-:W1:Y:S01]  /*c3a0*/  MUFU.TANH R243, R36 ;  /* 0x0000002400f37308 */ /* 0x000e620000002400 */
[C---:B----4-:R-:W-:Y:S01]  /*c3b0*/  VIADD R32, R0.reuse, 0xffffffc7 ;  /* 0xffffffc700207836 */ /* 0x050fe20000000000 */
[----:B------:R-:W-:Y:S02]  /*c3c0*/  @!P4 IADD3 R25, -R0, 0x30, RZ ;  /* 0x000000300019c810 */ /* 0x000fe40007ffe1ff */
[----:B------:R-:W-:Y:S02]  /*c3d0*/  I2FP.F32.S32 R3, R3 ;  /* 0x0000000300037245 */ /* 0x000fe40000201400 */
[----:B------:R-:W-:Y:S04]  /*c3e0*/  ISETP.GE.AND P6, PT, R27, RZ, PT ;  /* 0x000000ff1b00720c */ /* 0x000fe80003fc6270 */
[----:B------:R-:W4:Y:S01]  /*c3f0*/  MUFU.TANH R104, R104 ;  /* 0x0000006800687308 */ /* 0x000f220000002400 */
[----:B--2---:R-:W-:Y:S01]  /*c400*/  FMUL.FTZ R50, R51, UR5 ;  /* 0x0000000533327c20 */ /* 0x004fe20008410000 */
[-C--:B---3--:R-:W-:Y:S01]  /*c410*/  FFMA.FTZ R51, R2, -R132.reuse, R43 ;  /* 0x8000008402337223 */ /* 0x088fe2000001002b */
[----:B------:R-:W-:Y:S01]  /*c420*/  ISETP.GE.AND P2, PT, R28, RZ, PT ;  /* 0x000000ff1c00720c */ /* 0x000fe20003f46270 */
[-C--:B------:R-:W-:Y:S01]  /*c430*/  FFMA.FTZ R62, R3, -R132.reuse, R244 ;  /* 0x80000084033e7223 */ /* 0x080fe200000100f4 */
[----:B------:R-:W-:Y:S01]  /*c440*/  ISETP.GE.AND P3, PT, R29, RZ, PT ;  /* 0x000000ff1d00720c */ /* 0x000fe20003f66270 */
[-C--:B------:R-:W-:Y:S01]  /*c450*/  FFMA.FTZ R60, R3, -R132.reuse, R231 ;  /* 0x80000084033c7223 */ /* 0x080fe200000100e7 */
[----:B------:R-:W-:Y:S03]  /*c460*/  ISETP.GE.AND P5, PT, R31, RZ, PT ;  /* 0x000000ff1f00720c */ /* 0x000fe60003fa6270 */
[----:B------:R-:W2:Y:S01]  /*c470*/  MUFU.TANH R110, R110 ;  /* 0x0000006e006e7308 */ /* 0x000ea20000002400 */
[-C--:B-1----:R-:W-:Y:S01]  /*c480*/  FFMA.FTZ R53, R2, -R132.reuse, R243 ;  /* 0x8000008402357223 */ /* 0x082fe200000100f3 */
[----:B------:R-:W-:Y:S01]  /*c490*/  ISETP.GE.AND P4, PT, R32, RZ, PT ;  /* 0x000000ff2000720c */ /* 0x000fe20003f86270 */
[CC--:B------:R-:W-:Y:S01]  /*c4a0*/  FFMA.FTZ R205, R3.reuse, -R132.reuse, R205 ;  /* 0x8000008403cd7223 */ /* 0x0c0fe200000100cd */
[----:B------:R-:W-:Y:S01]  /*c4b0*/  ISETP.GE.AND P1, PT, R30, RZ, PT ;  /* 0x000000ff1e00720c */ /* 0x000fe20003f26270 */
[----:B------:R-:W-:Y:S01]  /*c4c0*/  FMUL.FTZ R43, R126, UR5 ;  /* 0x000000057e2b7c20 */ /* 0x000fe20008410000 */
[----:B------:R-:W-:Y:S04]  /*c4d0*/  @!P0 IADD3 R26, -R0, 0x38, RZ ;  /* 0x00000038001a8810 */ /* 0x000fe80007ffe1ff */
[----:B------:R-:W1:Y:S01]  /*c4e0*/  MUFU.TANH R94, R94 ;  /* 0x0000005e005e7308 */ /* 0x000e620000002400 */
[-C--:B----4-:R-:W-:Y:S01]  /*c4f0*/  FFMA.FTZ R104, R2, -R132.reuse, R104 ;  /* 0x8000008402687223 */ /* 0x090fe20000010068 */
[C---:B------:R-:W-:Y:S02]  /*c500*/  @!P6 IADD3 R27, -R0.reuse, 0x70, RZ ;  /* 0x00000070001be810 */ /* 0x040fe40007ffe1ff */
[C---:B------:R-:W-:Y:S02]  /*c510*/  @!P2 IADD3 R28, -R0.reuse, 0x78, RZ ;  /* 0x00000078001ca810 */ /* 0x040fe40007ffe1ff */
[----:B------:R-:W-:Y:S04]  /*c520*/  @!P3 IADD3 R29, -R0, 0x71, RZ ;  /* 0x00000071001db810 */ /* 0x000fe80007ffe1ff */
[----:B------:R-:W3:Y:S01]  /*c530*/  MUFU.TANH R100, R100 ;  /* 0x0000006400647308 */ /* 0x000ee20000002400 */
[-C--:B--2---:R-:W-:Y:S01]  /*c540*/  FFMA.FTZ R110, R2, -R132.reuse, R110 ;  /* 0x80000084026e7223 */ /* 0x084fe2000001006e */
[----:B------:R-:W-:Y:S02]  /*c550*/  I2FP.F32.S32 R2, R19 ;  /* 0x0000001300027245 */ /* 0x000fe40000201400 */
[C---:B------:R-:W-:Y:S02]  /*c560*/  @!P5 IADD3 R31, -R0.reuse, 0x31, RZ ;  /* 0x00000031001fd810 */ /* 0x040fe40007ffe1ff */
[C---:B------:R-:W-:Y:S04]  /*c570*/  @!P4 IADD3 R32, -R0.reuse, 0x39, RZ ;  /* 0x000000390020c810 */ /* 0x040fe80007ffe1ff */
[----:B------:R-:W2:Y:S01]  /*c580*/  MUFU.TANH R114, R114 ;  /* 0x0000007200727308 */ /* 0x000ea20000002400 */
[----:B-1----:R-:W-:Y:S01]  /*c590*/  FFMA.FTZ R94, R3, -R132, R94 ;  /* 0x80000084035e7223 */ /* 0x002fe2000001005e */
[----:B------:R-:W-:Y:S02]  /*c5a0*/  I2FP.F32.S32 R3, R16 ;  /* 0x0000001000037245 */ /* 0x000fe40000201400 */
[----:B------:R-:W-:Y:S02]  /*c5b0*/  @!P1 IADD3 R30, -R0, 0x79, RZ ;  /* 0x00000079001e9810 */ /* 0x000fe40007ffe1ff */
[----:B------:R-:W-:Y:S01]  /*c5c0*/  I2FP.F32.S32 R0, R13 ;  /* 0x0000000d00007245 */ /* 0x000fe20000201400 */
[CC--:B------:R-:W-:Y:S03]  /*c5d0*/  FFMA.FTZ R49, R3.reuse, -R132.reuse, R245 ;  /* 0x8000008403317223 */ /* 0x0c0fe600000100f5 */
[----:B------:R-:W1:Y:S01]  /*c5e0*/  MUFU.TANH R239, R39 ;  /* 0x0000002700ef7308 */ /* 0x000e620000002400 */
[CC--:B---3--:R-:W-:Y:S01]  /*c5f0*/  FFMA.FTZ R100, R2.reuse, -R132.reuse, R100 ;  /* 0x8000008402647223 */ /* 0x0c8fe20000010064 */
[----:B------:R-:W-:Y:S01]  /*c600*/  FFMA.FTZ R90, R3, -R132, R90 ;  /* 0x80000084035a7223 */ /* 0x000fe2000001005a */
[----:B------:R-:W-:Y:S02]  /*c610*/  I2FP.F32.S32 R9, R9 ;  /* 0x0000000900097245 */ /* 0x000fe40000201400 */
[----:B------:R-:W-:Y:S02]  /*c620*/  I2FP.F32.S32 R4, R28 ;  /* 0x0000001c00047245 */ /* 0x000fe40000201400 */
[----:B------:R-:W-:Y:S03]  /*c630*/  I2FP.F32.S32 R8, R8 ;  /* 0x0000000800087245 */ /* 0x000fe60000201400 */
[----:B------:R-:W3:Y:S01]  /*c640*/  MUFU.TANH R107, R107 ;  /* 0x0000006b006b7308 */ /* 0x000ee20000002400 */
[-C--:B--2---:R-:W-:Y:S01]  /*c650*/  FFMA.FTZ R114, R2, -R132.reuse, R114 ;  /* 0x8000008402727223 */ /* 0x084fe20000010072 */
[----:B------:R-:W-:Y:S01]  /*c660*/  I2FP.F32.S32 R2, R21 ;  /* 0x0000001500027245 */ /* 0x000fe20000201400 */
[CC--:B------:R-:W-:Y:S01]  /*c670*/  FFMA.FTZ R59, R9.reuse, -R132.reuse, R241 ;  /* 0x80000084093b7223 */ /* 0x0c0fe200000100f1 */
[CC--:B------:R-:W-:Y:S01]  /*c680*/  FFMA.FTZ R67, R9.reuse, -R132.reuse, R234 ;  /* 0x8000008409437223 */ /* 0x0c0fe200000100ea */
[-C--:B------:R-:W-:Y:S01]  /*c690*/  FFMA.FTZ R73, R9, -R132.reuse, R73 ;  /* 0x8000008409497223 */ /* 0x080fe20000010049 */
[CC--:B------:R-:W-:Y:S01]  /*c6a0*/  FFMA.FTZ R58, R8.reuse, -R132.reuse, R238 ;  /* 0x80000084083a7223 */ /* 0x0c0fe200000100ee */
[----:B------:R-:W-:Y:S03]  /*c6b0*/  I2FP.F32.S32 R11, R11 ;  /* 0x0000000b000b7245 */ /* 0x000fe60000201400 */
[----:B------:R-:W2:Y:S01]  /*c6c0*/  MUFU.TANH R112, R112 ;  /* 0x0000007000707308 */ /* 0x000ea20000002400 */
[-C--:B-1----:R-:W-:Y:S01]  /*c6d0*/  FFMA.FTZ R54, R3, -R132.reuse, R239 ;  /* 0x8000008403367223 */ /* 0x082fe200000100ef */
[CC--:B------:R-:W-:Y:S01]  /*c6e0*/  FFMA.FTZ R63, R8.reuse, -R132.reuse, R235 ;  /* 0x80000084083f7223 */ /* 0x0c0fe200000100eb */
[-C--:B------:R-:W-:Y:S01]  /*c6f0*/  FFMA.FTZ R72, R8, -R132.reuse, R72 ;  /* 0x8000008408487223 */ /* 0x080fe20000010048 */
[CC--:B------:R-:W-:Y:S01]  /*c700*/  FFMA.FTZ R61, R11.reuse, -R132.reuse, R246 ;  /* 0x800000840b3d7223 */ /* 0x0c0fe200000100f6 */
[C---:B------:R-:W-:Y:S01]  /*c710*/  FFMA.FTZ R57, R11.reuse, -R132, R232 ;  /* 0x800000840b397223 */ /* 0x040fe200000100e8 */
[----:B------:R-:W-:Y:S01]  /*c720*/  I2FP.F32.S32 R32, R32 ;  /* 0x0000002000207245 */ /* 0x000fe20000201400 */
[-C--:B------:R-:W-:Y:S03]  /*c730*/  FFMA.FTZ R212, R11, -R132.reuse, R212 ;  /* 0x800000840bd47223 */ /* 0x080fe600000100d4 */
[----:B------:R-:W1:Y:S01]  /*c740*/  MUFU.TANH R118, R118 ;  /* 0x0000007600767308 */ /* 0x000e620000002400 */
[----:B---3--:R-:W-:Y:S01]  /*c750*/  FFMA.FTZ R107, R3, -R132, R107 ;  /* 0x80000084036b7223 */ /* 0x008fe2000001006b */
[----:B------:R-:W-:Y:S02]  /*c760*/  I2FP.F32.S32 R3, R26 ;  /* 0x0000001a00037245 */ /* 0x000fe40000201400 */
[----:B------:R-:W-:Y:S02]  /*c770*/  I2FP.F32.S32 R10, R10 ;  /* 0x0000000a000a7245 */ /* 0x000fe40000201400 */
[----:B------:R-:W-:Y:S01]  /*c780*/  ISETP.GT.AND P6, PT, R200, RZ, PT ;  /* 0x000000ffc800720c */ /* 0x000fe20003fc4270 */
[CC--:B------:R-:W-:Y:S03]  /*c790*/  FFMA.FTZ R44, R3.reuse, -R132.reuse, R44 ;  /* 0x80000084032c7223 */ /* 0x0c0fe6000001002c */
[----:B------:R-:W3:Y:S01]  /*c7a0*/  MUFU.TANH R124, R124 ;  /* 0x0000007c007c7308 */ /* 0x000ee20000002400 */
[CC--:B--2---:R-:W-:Y:S01]  /*c7b0*/  FFMA.FTZ R112, R2.reuse, -R132.reuse, R112 ;  /* 0x8000008402707223 */ /* 0x0c4fe20000010070 */
[-C--:B------:R-:W-:Y:S01]  /*c7c0*/  FFMA.FTZ R48, R3, -R132.reuse, R48 ;  /* 0x8000008403307223 */ /* 0x080fe20000010030 */
[----:B------:R-:W-:Y:S07]  /*c7d0*/  LOP3.LUT P0, RZ, R199, 0x10, RZ, 0xc0, !PT ;  /* 0x00000010c7ff7812 */ /* 0x000fee000780c0ff */
[----:B------:R-:W2:Y:S01]  /*c7e0*/  MUFU.TANH R33, R33 ;  /* 0x0000002100217308 */ /* 0x000ea20000002400 */
[----:B-1----:R-:W-:Y:S01]  /*c7f0*/  FFMA.FTZ R118, R2, -R132, R118 ;  /* 0x8000008402767223 */ /* 0x002fe20000010076 */
[----:B------:R-:W-:Y:S08]  /*c800*/  I2FP.F32.S32 R2, R24 ;  /* 0x0000001800027245 */ /* 0x000ff00000201400 */
[----:B------:R-:W1:Y:S01]  /*c810*/  MUFU.TANH R46, R46 ;  /* 0x0000002e002e7308 */ /* 0x000e620000002400 */
[----:B---3--:R-:W-:Y:S01]  /*c820*/  FFMA.FTZ R124, R3, -R132, R124 ;  /* 0x80000084037c7223 */ /* 0x008fe2000001007c */
[----:B------:R-:W-:Y:S08]  /*c830*/  I2FP.F32.S32 R3, R30 ;  /* 0x0000001e00037245 */ /* 0x000ff00000201400 */
[----:B------:R-:W3:Y:S01]  /*c840*/  MUFU.TANH R109, R109 ;  /* 0x0000006d006d7308 */ /* 0x000ee20000002400 */
[CC--:B--2---:R-:W-:Y:S09]  /*c850*/  FFMA.FTZ R33, R2.reuse, -R132.reuse, R33 ;  /* 0x8000008402217223 */ /* 0x0c4ff20000010021 */
[----:B------:R-:W2:Y:S01]  /*c860*/  MUFU.TANH R123, R123 ;  /* 0x0000007b007b7308 */ /* 0x000ea20000002400 */
[CC--:B-1----:R-:W-:Y:S09]  /*c870*/  FFMA.FTZ R46, R2.reuse, -R132.reuse, R46 ;  /* 0x80000084022e7223 */ /* 0x0c2ff2000001002e */
[----:B------:R-:W1:Y:S01]  /*c880*/  MUFU.TANH R96, R96 ;  /* 0x0000006000607308 */ /* 0x000e620000002400 */
[CC--:B---3--:R-:W-:Y:S09]  /*c890*/  FFMA.FTZ R109, R2.reuse, -R132.reuse, R109 ;  /* 0x80000084026d7223 */ /* 0x0c8ff2000001006d */
[----:B------:R-:W3:Y:S01]  /*c8a0*/  MUFU.TANH R102, R102 ;  /* 0x0000006600667308 */ /* 0x000ee20000002400 */
[-C--:B--2---:R-:W-:Y:S01]  /*c8b0*/  FFMA.FTZ R123, R2, -R132.reuse, R123 ;  /* 0x80000084027b7223 */ /* 0x084fe2000001007b */
[----:B------:R-:W-:Y:S08]  /*c8c0*/  I2FP.F32.S32 R2, R27 ;  /* 0x0000001b00027245 */ /* 0x000ff00000201400 */
[----:B------:R2:W-:Y:S01]  /*c8d0*/  MUFU.TANH R39, R92 ;  /* 0x0000005c00277308 */ /* 0x0005e20000002400 */
[CC--:B-1----:R-:W-:Y:S09]  /*c8e0*/  FFMA.FTZ R96, R0.reuse, -R132.reuse, R96 ;  /* 0x8000008400607223 */ /* 0x0c2ff20000010060 */
[----:B------:R-:W1:Y:S01]  /*c8f0*/  MUFU.TANH R5, R5 ;  /* 0x0000000500057308 */ /* 0x000e620000002400 */
[-C--:B---3--:R-:W-:Y:S01]  /*c900*/  FFMA.FTZ R102, R0, -R132.reuse, R102 ;  /* 0x8000008400667223 */ /* 0x088fe20000010066 */
[----:B------:R-:W-:Y:S05]  /*c910*/  I2FP.F32.S32 R0, R15 ;  /* 0x0000000f00007245 */ /* 0x000fea0000201400 */
[CC--:B------:R-:W-:Y:S03]  /*c920*/  FFMA.FTZ R55, R0.reuse, -R132.reuse, R240 ;  /* 0x8000008400377223 */ /* 0x0c0fe600000100f0 */
[----:B------:R-:W3:Y:S01]  /*c930*/  MUFU.TANH R116, R116 ;  /* 0x0000007400747308 */ /* 0x000ee20000002400 */
[-C--:B--2---:R-:W-:Y:S01]  /*c940*/  FFMA.FTZ R92, R9, -R132.reuse, R38 ;  /* 0x80000084095c7223 */ /* 0x084fe20000010026 */
[----:B------:R-:W-:Y:S01]  /*c950*/  FMUL.FTZ R9, R121, UR5 ;  /* 0x0000000579097c20 */ /* 0x000fe20008410000 */
[-C--:B------:R-:W-:Y:S07]  /*c960*/  FFMA.FTZ R56, R0, -R132.reuse, R233 ;  /* 0x8000008400387223 */ /* 0x080fee00000100e9 */
[----:B------:R-:W2:Y:S01]  /*c970*/  MUFU.TANH R130, R130 ;  /* 0x0000008200827308 */ /* 0x000ea20000002400 */
[----:B-1----:R-:W-:Y:S01]  /*c980*/  FFMA.FTZ R121, R3, -R132, R5 ;  /* 0x8000008403797223 */ /* 0x002fe20000010005 */
[----:B------:R-:W-:Y:S02]  /*c990*/  FMNMX.FTZ R3, R64, R133, !PT ;  /* 0x0000008540037209 */ /* 0x000fe40007810000 */
[----:B------:R-:W-:Y:S02]  /*c9a0*/  FMNMX.FTZ R5, R211, R136, !PT ;  /* 0x00000088d3057209 */ /* 0x000fe40007810000 */
[----:B------:R-:W-:Y:S02]  /*c9b0*/  FMNMX.FTZ R6, R78, R3, !PT ;  /* 0x000000034e067209 */ /* 0x000fe40007810000 */
[----:B------:R-:W-:Y:S02]  /*c9c0*/  FMNMX.FTZ R3, R222, R5, !PT ;  /* 0x00000005de037209 */ /* 0x000fe40007810000 */
[----:B------:R1:W4:Y:S01]  /*c9d0*/  MUFU.TANH R68, R98 ;  /* 0x0000006200447308 */ /* 0x0003220000002400 */
[CC--:B---3--:R-:W-:Y:S01]  /*c9e0*/  FFMA.FTZ R116, R2.reuse, -R132.reuse, R116 ;  /* 0x8000008402747223 */ /* 0x0c8fe20000010074 */
[----:B------:R-:W-:Y:S04]  /*c9f0*/  FMNMX.FTZ R3, R221, R3, !PT ;  /* 0x00000003dd037209 */ /* 0x000fe80007810000 */
[----:B------:R-:W-:Y:S04]  /*ca00*/  FMNMX.FTZ R3, R209, R3, !PT ;  /* 0x00000003d1037209 */ /* 0x000fe80007810000 */
[----:B------:R-:W3:Y:S01]  /*ca10*/  MUFU.TANH R106, R106 ;  /* 0x0000006a006a7308 */ /* 0x000ee20000002400 */
[----:B--2---:R-:W-:Y:S01]  /*ca20*/  FFMA.FTZ R130, R2, -R132, R130 ;  /* 0x8000008402827223 */ /* 0x004fe20000010082 */
[----:B------:R-:W-:Y:S02]  /*ca30*/  FMNMX.FTZ R2, R203, R135, !PT ;  /* 0x00000087cb027209 */ /* 0x000fe40007810000 */
[----:B------:R-:W-:Y:S02]  /*ca40*/  FMNMX.FTZ R3, R226, R3, !PT ;  /* 0x00000003e2037209 */ /* 0x000fe40007810000 */
[----:B------:R-:W-:Y:S02]  /*ca50*/  FMNMX.FTZ R2, R225, R2, !PT ;  /* 0x00000002e1027209 */ /* 0x000fe40007810000 */
[----:B------:R-:W-:Y:S02]  /*ca60*/  FMNMX.FTZ R3, R217, R3, !PT ;  /* 0x00000003d9037209 */ /* 0x000fe40007810000 */
[----:B------:R-:W2:Y:S01]  /*ca70*/  MUFU.TANH R128, R128 ;  /* 0x0000008000807308 */ /* 0x000ea20000002400 */
[----:B------:R-:W-:Y:S01]  /*ca80*/  FMNMX.FTZ R2, R224, R2, !PT ;  /* 0x00000002e0027209 */ /* 0x000fe20007810000 */
[-C--:B-1----:R-:W-:Y:S01]  /*ca90*/  FFMA.FTZ R98, R0, -R132.reuse, R39 ;  /* 0x8000008400627223 */ /* 0x082fe20000010027 */
[----:B------:R-:W-:Y:S01]  /*caa0*/  FMNMX.FTZ R3, R216, R3, !PT ;  /* 0x00000003d8037209 */ /* 0x000fe20007810000 */
[----:B----4-:R-:W-:Y:S01]  /*cab0*/  FFMA.FTZ R68, R10, -R132, R68 ;  /* 0x800000840a447223 */ /* 0x010fe20000010044 */
[----:B------:R-:W-:Y:S02]  /*cac0*/  FMNMX.FTZ R2, R219, R2, !PT ;  /* 0x00000002db027209 */ /* 0x000fe40007810000 */
[----:B------:R-:W-:Y:S03]  /*cad0*/  FMNMX.FTZ R3, R214, R3, !PT ;  /* 0x00000003d6037209 */ /* 0x000fe60007810000 */
[----:B------:R-:W1:Y:S01]  /*cae0*/  MUFU.TANH R50, R50 ;  /* 0x0000003200327308 */ /* 0x000e620000002400 */
[----:B------:R-:W-:Y:S01]  /*caf0*/  FMNMX.FTZ R2, R228, R2, !PT ;  /* 0x00000002e4027209 */ /* 0x000fe20007810000 */
[----:B---3--:R-:W-:Y:S01]  /*cb00*/  FFMA.FTZ R106, R0, -R132, R106 ;  /* 0x80000084006a7223 */ /* 0x008fe2000001006a */
[----:B------:R-:W-:Y:S02]  /*cb10*/  I2FP.F32.S32 R0, R18 ;  /* 0x0000001200007245 */ /* 0x000fe40000201400 */
[----:B------:R-:W-:Y:S02]  /*cb20*/  FMNMX.FTZ R2, R220, R2, !PT ;  /* 0x00000002dc027209 */ /* 0x000fe40007810000 */
[----:B------:R-:W-:Y:S03]  /*cb30*/  FMNMX.FTZ R3, R215, R3, !PT ;  /* 0x00000003d7037209 */ /* 0x000fe60007810000 */
[----:B------:R-:W3:Y:S01]  /*cb40*/  MUFU.TANH R105, R105 ;  /* 0x0000006900697308 */ /* 0x000ee20000002400 */
[----:B------:R-:W-:Y:S01]  /*cb50*/  FMNMX.FTZ R2, R218, R2, !PT ;  /* 0x00000002da027209 */ /* 0x000fe20007810000 */
[----:B--2---:R-:W-:Y:S01]  /*cb60*/  FFMA.FTZ R128, R4, -R132, R128 ;  /* 0x8000008404807223 */ /* 0x004fe20000010080 */
[----:B------:R-:W-:Y:S01]  /*cb70*/  FMNMX.FTZ R4, R70, R134, !PT ;  /* 0x0000008646047209 */ /* 0x000fe20007810000 */
[----:B------:R-:W-:Y:S01]  /*cb80*/  FFMA.FTZ R52, R0, -R132, R242 ;  /* 0x8000008400347223 */ /* 0x000fe200000100f2 */
[----:B------:R-:W-:Y:S02]  /*cb90*/  FMNMX.FTZ R2, R210, R2, !PT ;  /* 0x00000002d2027209 */ /* 0x000fe40007810000 */
[----:B------:R-:W-:Y:S03]  /*cba0*/  FMNMX.FTZ R7, R69, R4, !PT ;  /* 0x0000000445077209 */ /* 0x000fe60007810000 */
[----:B------:R-:W2:Y:S01]  /*cbb0*/  MUFU.TANH R111, R111 ;  /* 0x0000006f006f7308 */ /* 0x000ea20000002400 */
[----:B------:R-:W-:Y:S01]  /*cbc0*/  FMNMX.FTZ R4, R76, R6, !PT ;  /* 0x000000064c047209 */ /* 0x000fe20007810000 */
[----:B-1----:R-:W-:Y:S01]  /*cbd0*/  FFMA.FTZ R50, R0, -R132, R50 ;  /* 0x8000008400327223 */ /* 0x002fe20000010032 */
[----:B------:R-:W-:Y:S02]  /*cbe0*/  FMNMX.FTZ R6, R59, R7, !PT ;  /* 0x000000073b067209 */ /* 0x000fe40007810000 */
[----:B------:R-:W-:Y:S02]  /*cbf0*/  FMNMX.FTZ R4, R66, R4, !PT ;  /* 0x0000000442047209 */ /* 0x000fe40007810000 */
[----:B------:R-:W-:Y:S03]  /*cc00*/  FMNMX.FTZ R6, R58, R6, !PT ;  /* 0x000000063a067209 */ /* 0x000fe60007810000 */
[----:B------:R-:W1:Y:S01]  /*cc10*/  MUFU.TANH R101, R101 ;  /* 0x0000006500657308 */ /* 0x000e620000002400 */
[----:B------:R-:W-:Y:S01]  /*cc20*/  FMNMX.FTZ R4, R67, R4, !PT ;  /* 0x0000000443047209 */ /* 0x000fe20007810000 */
[----:B---3--:R-:W-:Y:S01]  /*cc30*/  FFMA.FTZ R105, R0, -R132, R105 ;  /* 0x8000008400697223 */ /* 0x008fe20000010069 */
[----:B------:R-:W-:Y:S02]  /*cc40*/  FMNMX.FTZ R6, R62, R6, !PT ;  /* 0x000000063e067209 */ /* 0x000fe40007810000 */
[----:B------:R-:W-:Y:S02]  /*cc50*/  FMNMX.FTZ R4, R63, R4, !PT ;  /* 0x000000043f047209 */ /* 0x000fe40007810000 */
[----:B------:R-:W-:Y:S03]  /*cc60*/  FMNMX.FTZ R6, R61, R6, !PT ;  /* 0x000000063d067209 */ /* 0x000fe60007810000 */
[----:B------:R-:W3:Y:S01]  /*cc70*/  MUFU.TANH R115, R115 ;  /* 0x0000007300737308 */ /* 0x000ee20000002400 */
[----:B------:R-:W-:Y:S01]  /*cc80*/  FMNMX.FTZ R4, R60, R4, !PT ;  /* 0x000000043c047209 */ /* 0x000fe20007810000 */
[----:B--2---:R-:W-:Y:S01]  /*cc90*/  FFMA.FTZ R111, R0, -R132, R111 ;  /* 0x80000084006f7223 */ /* 0x004fe2000001006f */
[----:B------:R-:W-:Y:S02]  /*cca0*/  I2FP.F32.S32 R0, R20 ;  /* 0x0000001400007245 */ /* 0x000fe40000201400 */
        /* <DEDUP_REMOVED lines=17> */
[----:B------:R-:W-:Y:S02]  /*cdc0*/  FMNMX.FTZ R4, R51, R4, !PT ;  /* 0x0000000433047209 */ /* 0x000fe40007810000 */
[----:B------:R-:W-:Y:S02]  /*cdd0*/  FMNMX.FTZ R2, R208, R2, !PT ;  /* 0x00000002d0027209 */ /* 0x000fe40007810000 */
[----:B------:R-:W-:Y:S03]  /*cde0*/  FMNMX.FTZ R3, R202, R3, !PT ;  /* 0x00000003ca037209 */ /* 0x000fe60007810000 */
[----:B------:R-:W2:Y:S01]  /*cdf0*/  MUFU.TANH R47, R47 ;  /* 0x0000002f002f7308 */ /* 0x000ea20000002400 */
[----:B------:R-:W-:Y:S01]  /*ce00*/  FMNMX.FTZ R4, R50, R4, !PT ;  /* 0x0000000432047209 */ /* 0x000fe20007810000 */
[----:B-1----:R-:W-:Y:S01]  /*ce10*/  FFMA.FTZ R119, R0, -R132, R119 ;  /* 0x8000008400777223 */ /* 0x002fe20000010077 */
[----:B------:R-:W-:Y:S02]  /*ce20*/  I2FP.F32.S32 R0, R23 ;  /* 0x0000001700007245 */ /* 0x000fe40000201400 */
        /* <DEDUP_REMOVED lines=28> */
[C---:B--2---:R-:W-:Y:S01]  /*cff0*/  FFMA.FTZ R45, R0.reuse, -R132, R45 ;  /* 0x80000084002d7223 */ /* 0x044fe2000001002d */
        /* <DEDUP_REMOVED lines=9> */
[----:B------:R1:W4:Y:S01]  /*d090*/  MUFU.TANH R36, R95 ;  /* 0x0000005f00247308 */ /* 0x0003220000002400 */
[----:B------:R-:W-:Y:S01]  /*d0a0*/  FMNMX.FTZ R3, R205, R3, !PT ;  /* 0x00000003cd037209 */ /* 0x000fe20007810000 */
[-C--:B---3--:R-:W-:Y:S03]  /*d0b0*/  FFMA.FTZ R120, R0, -R132.reuse, R120 ;  /* 0x8000008400787223 */ /* 0x088fe60000010078 */
[----:B------:R-:W-:Y:S05]  /*d0c0*/  FMNMX.FTZ R3, R212, R3, !PT ;  /* 0x00000003d4037209 */ /* 0x000fea0007810000 */
[----:B------:R-:W3:Y:S01]  /*d0d0*/  MUFU.TANH R117, R117 ;  /* 0x0000007500757308 */ /* 0x000ee20000002400 */
[----:B------:R-:W-:Y:S01]  /*d0e0*/  FMNMX.FTZ R3, R98, R3, !PT ;  /* 0x0000000362037209 */ /* 0x000fe20007810000 */
[-C--:B--2---:R-:W-:Y:S01]  /*d0f0*/  FFMA.FTZ R43, R0, -R132.reuse, R43 ;  /* 0x80000084002b7223 */ /* 0x084fe2000001002b */
[----:B------:R-:W-:Y:S02]  /*d100*/  I2FP.F32.S32 R0, R29 ;  /* 0x0000001d00007245 */ /* 0x000fe40000201400 */
[----:B------:R-:W-:Y:S05]  /*d110*/  FMNMX.FTZ R3, R90, R3, !PT ;  /* 0x000000035a037209 */ /* 0x000fea0007810000 */
[----:B------:R-:W2:Y:S01]  /*d120*/  MUFU.TANH R131, R131 ;  /* 0x0000008300837308 */ /* 0x000ea20000002400 */
[-C--:B-1----:R-:W-:Y:S01]  /*d130*/  FFMA.FTZ R95, R8, -R132.reuse, R37 ;  /* 0x80000084085f7223 */ /* 0x082fe20000010025 */
[----:B----4-:R-:W-:Y:S04]  /*d140*/  FFMA.FTZ R99, R11, -R132, R36 ;  /* 0x800000840b637223 */ /* 0x010fe80000010024 */
[----:B------:R-:W-:Y:S04]  /*d150*/  FMNMX.FTZ R2, R95, R2, !PT ;  /* 0x000000025f027209 */ /* 0x000fe80007810000 */
[----:B------:R-:W1:Y:S01]  /*d160*/  MUFU.TANH R5, R41 ;  /* 0x0000002900057308 */ /* 0x000e620000002400 */
[----:B---3--:R-:W-:Y:S01]  /*d170*/  FFMA.FTZ R117, R0, -R132, R117 ;  /* 0x8000008400757223 */ /* 0x008fe20000010075 */
[----:B------:R-:W-:Y:S04]  /*d180*/  FMNMX.FTZ R2, R94, R2, !PT ;  /* 0x000000025e027209 */ /* 0x000fe80007810000 */
[----:B------:R-:W-:Y:S04]  /*d190*/  FMNMX.FTZ R2, R99, R2, !PT ;  /* 0x0000000263027209 */ /* 0x000fe80007810000 */
[----:B------:R-:W3:Y:S01]  /*d1a0*/  MUFU.TANH R8, R42 ;  /* 0x0000002a00087308 */ /* 0x000ee20000002400 */
[-C--:B--2---:R-:W-:Y:S01]  /*d1b0*/  FFMA.FTZ R131, R0, -R132.reuse, R131 ;  /* 0x8000008400837223 */ /* 0x084fe20000010083 */
[----:B------:R-:W-:Y:S08]  /*d1c0*/  I2FP.F32.S32 R0, R31 ;  /* 0x0000001f00007245 */ /* 0x000ff00000201400 */
[----:B------:R-:W2:Y:S01]  /*d1d0*/  MUFU.TANH R7, R65 ;  /* 0x0000004100077308 */ /* 0x000ea20000002400 */
[----:B-1----:R-:W-:Y:S05]  /*d1e0*/  FFMA.FTZ R28, R0, -R132, R5 ;  /* 0x80000084001c7223 */ /* 0x002fea0000010005 */
[----:B------:R-:W-:Y:S04]  /*d1f0*/  FMNMX.FTZ R6, R28, R6, !PT ;  /* 0x000000061c067209 */ /* 0x000fe80007810000 */
[----:B------:R-:W1:Y:S01]  /*d200*/  MUFU.TANH R5, R75 ;  /* 0x0000004b00057308 */ /* 0x000e620000002400 */
[----:B---3--:R-:W-:Y:S01]  /*d210*/  FFMA.FTZ R25, R0, -R132, R8 ;  /* 0x8000008400197223 */ /* 0x008fe20000010008 */
[----:B------:R-:W-:Y:S04]  /*d220*/  FMNMX.FTZ R6, R44, R6, !PT ;  /* 0x000000062c067209 */ /* 0x000fe80007810000 */
[----:B------:R-:W-:Y:S04]  /*d230*/  FMNMX.FTZ R4, R25, R4, !PT ;  /* 0x0000000419047209 */ /* 0x000fe80007810000 */
[----:B------:R-:W3:Y:S01]  /*d240*/  MUFU.TANH R84, R84 ;  /* 0x0000005400547308 */ /* 0x000ee20000002400 */
[----:B--2---:R-:W-:Y:S01]  /*d250*/  FFMA.FTZ R26, R32, -R132, R7 ;  /* 0x80000084201a7223 */ /* 0x004fe20000010007 */
[----:B------:R-:W-:Y:S04]  /*d260*/  FMNMX.FTZ R4, R48, R4, !PT ;  /* 0x0000000430047209 */ /* 0x000fe80007810000 */
[----:B------:R-:W-:Y:S04]  /*d270*/  FMNMX.FTZ R6, R26, R6, !PT ;  /* 0x000000061a067209 */ /* 0x000fe80007810000 */
[----:B------:R-:W2:Y:S01]  /*d280*/  MUFU.TANH R8, R9 ;  /* 0x0000000900087308 */ /* 0x000ea20000002400 */
[----:B-1----:R-:W-:Y:S01]  /*d290*/  FFMA.FTZ R27, R32, -R132, R5 ;  /* 0x80000084201b7223 */ /* 0x002fe20000010005 */
[----:B------:R-:W-:Y:S02]  /*d2a0*/  FMNMX.FTZ R6, R88, R6, !PT ;  /* 0x0000000658067209 */ /* 0x000fe40007810000 */
[----:B------:R-:W-:Y:S02]  /*d2b0*/  FMNMX.FTZ R5, R106, R2, !PT ;  /* 0x000000026a057209 */ /* 0x000fe40007810000 */
[----:B------:R-:W-:Y:S02]  /*d2c0*/  FMNMX.FTZ R4, R27, R4, !PT ;  /* 0x000000041b047209 */ /* 0x000fe40007810000 */
[----:B------:R-:W-:Y:S01]  /*d2d0*/  FMNMX.FTZ R6, R87, R6, !PT ;  /* 0x0000000657067209 */ /* 0x000fe20007810000 */
[----:B---3--:R-:W-:Y:S01]  /*d2e0*/  FFMA.FTZ R84, R10, -R132, R84 ;  /* 0x800000840a547223 */ /* 0x008fe20000010054 */
[----:B------:R-:W-:Y:S01]  /*d2f0*/  FMNMX.FTZ R4, R82, R4, !PT ;  /* 0x0000000452047209 */ /* 0x000fe20007810000 */
[----:B------:R1:W3:Y:S01]  /*d300*/  MUFU.TANH R24, R125 ;  /* 0x0000007d00187308 */ /* 0x0002e20000002400 */
[----:B------:R-:W-:Y:S02]  /*d310*/  FMNMX.FTZ R6, R80, R6, !PT ;  /* 0x0000000650067209 */ /* 0x000fe40007810000 */
[----:B------:R-:W-:Y:S02]  /*d320*/  FMNMX.FTZ R4, R83, R4, !PT ;  /* 0x0000000453047209 */ /* 0x000fe40007810000 */
[----:B------:R-:W-:Y:S01]  /*d330*/  FMNMX.FTZ R6, R71, R6, !PT ;  /* 0x0000000647067209 */ /* 0x000fe20007810000 */
[----:B--2---:R-:W-:Y:S01]  /*d340*/  FFMA.FTZ R79, R0, -R132, R8 ;  /* 0x80000084004f7223 */ /* 0x004fe20000010008 */
        /* <DEDUP_REMOVED lines=14> */
[----:B------:R1:W2:Y:S01]  /*d430*/  MUFU.TANH R2, R127 ;  /* 0x0000007f00027308 */ /* 0x0002a20000002400 */
        /* <DEDUP_REMOVED lines=19> */
[----:B-123--:R-:W-:Y:S06]  /*d570*/  @P6 BRA `(.L_x_829) ;  /* 0xffffffc400b06947 */ /* 0x00efec000383ffff */
.L_x_828:
[----:B-1----:R-:W-:Y:S01]  /*d580*/  FMNMX.FTZ R4, R79, R17, !PT ;  /* 0x000000114f047209 */ /* 0x002fe20007810000 */
[----:B------:R-:W-:Y:S01]  /*d590*/  SHFL.BFLY PT, R6, R41, 0x2, 0x1f ;  /* 0x0c401f0029067f89 */ /* 0x000fe200000e0000 */
[----:B------:R-:W-:Y:S01]  /*d5a0*/  FFMA.FTZ R2, R0, -R132, R2 ;  /* 0x8000008400027223 */ /* 0x000fe20000010002 */
[----:B------:R-:W-:Y:S01]  /*d5b0*/  FMNMX.FTZ R42, R121, R42, !PT ;  /* 0x0000002a792a7209 */ /* 0x000fe20007810000 */
[----:B------:R-:W-:Y:S01]  /*d5c0*/  FFMA.FTZ R75, R32, -R132, R24 ;  /* 0x80000084204b7223 */ /* 0x000fe20000010018 */
[----:B------:R-:W-:Y:S02]  /*d5d0*/  FMNMX.FTZ R0, R43, R3, !PT ;  /* 0x000000032b007209 */ /* 0x000fe40007810000 */
[----:B------:R-:W-:Y:S02]  /*d5e0*/  FMNMX.FTZ R4, R124, R4, !PT ;  /* 0x000000047c047209 */ /* 0x000fe40007810000 */
[----:B------:R-:W-:Y:S01]  /*d5f0*/  SHFL.BFLY PT, R5, R42, 0x2, 0x1f ;  /* 0x0c401f002a057f89 */ /* 0x000fe200000e0000 */
[----:B------:R-:W-:Y:S02]  /*d600*/  FMNMX.FTZ R0, R2, R0, !PT ;  /* 0x0000000002007209 */ /* 0x000fe40007810000 */
[----:B------:R-:W-:Y:S05]  /*d610*/  FMNMX.FTZ R4, R75, R4, !PT ;  /* 0x000000044b047209 */ /* 0x000fea0007810000 */
        /* <DEDUP_REMOVED lines=12> */
[----:B---3--:R-:W-:Y:S03]  /*d6e0*/  FMNMX.FTZ R42, R42, R5, !PT ;  /* 0x000000052a2a7209 */ /* 0x008fe60007810000 */
[C---:B------:R-:W-:Y:S01]  /*d6f0*/  FADD.FTZ R0, -R41.reuse, R133 ;  /* 0x0000008529007221 */ /* 0x040fe20000010100 */
[----:B------:R-:W-:Y:S02]  /*d700*/  FSETP.NEU.FTZ.AND P1, PT, R41, -INF , PT ;  /* 0xff8000002900780b */ /* 0x000fe40003f3d000 */
[----:B----4-:R-:W-:Y:S01]  /*d710*/  FMNMX.FTZ R37, R3, R4, !PT ;  /* 0x0000000403257209 */ /* 0x010fe20007810000 */
[----:B------:R-:W-:Y:S01]  /*d720*/  FMUL.FTZ R5, R0, UR4 ;  /* 0x0000000400057c20 */ /* 0x000fe20008410000 */
[----:B------:R-:W-:Y:S01]  /*d730*/  FADD.FTZ R0, -R42, R134 ;  /* 0x000000862a007221 */ /* 0x000fe20000010100 */
[----:B------:R-:W-:Y:S02]  /*d740*/  FMUL.FTZ R4, R41, UR4 ;  /* 0x0000000429047c20 */ /* 0x000fe40008410000 */
[----:B------:R-:W1:Y:S01]  /*d750*/  MUFU.EX2 R39, R5 ;  /* 0x0000000500277308 */ /* 0x000e620000000800 */
[----:B------:R-:W-:Y:S01]  /*d760*/  FMUL.FTZ R3, R0, UR4 ;  /* 0x0000000400037c20 */ /* 0x000fe20008410000 */
[C---:B------:R-:W-:Y:S01]  /*d770*/  FADD.FTZ R0, -R37.reuse, R135 ;  /* 0x0000008725007221 */ /* 0x040fe20000010100 */
[----:B------:R-:W-:Y:S03]  /*d780*/  FMUL.FTZ R65, R37, UR4 ;  /* 0x0000000425417c20 */ /* 0x000fe60008410000 */
[----:B------:R-:W-:Y:S04]  /*d790*/  FMUL.FTZ R0, R0, UR4 ;  /* 0x0000000400007c20 */ /* 0x000fe80008410000 */
[----:B------:R2:W3:Y:S10]  /*d7a0*/  MUFU.EX2 R38, R3 ;  /* 0x0000000300267308 */ /* 0x0004f40000000800 */
[----:B------:R4:W5:Y:S01]  /*d7b0*/  MUFU.EX2 R36, R0 ;  /* 0x0000000000247308 */ /* 0x0009620000000800 */
[C---:B-1----:R-:W-:Y:S01]  /*d7c0*/  FMUL.FTZ R19, R39.reuse, R151 ;  /* 0x0000009727137220 */ /* 0x042fe20000410000 */
[----:B------:R-:W-:Y:S01]  /*d7d0*/  FMUL.FTZ R22, R39, R158 ;  /* 0x0000009e27167220 */ /* 0x000fe20000410000 */
[----:B--2---:R-:W-:Y:S01]  /*d7e0*/  FADD.FTZ R3, -R40, R136 ;  /* 0x0000008828037221 */ /* 0x004fe20000010100 */
[C---:B---3--:R-:W-:Y:S01]  /*d7f0*/  FMUL.FTZ R17, R38.reuse, R149 ;  /* 0x0000009526117220 */ /* 0x048fe20000410000 */
[----:B------:R-:W-:Y:S01]  /*d800*/  FMUL.FTZ R32, R38, R164 ;  /* 0x000000a426207220 */ /* 0x000fe20000410000 */
[----:B------:R-:W2:Y:S01]  /*d810*/  LDL.LU R149, [R1] ;  /* 0x0000000001957983 */ /* 0x000ea20000300800 */
[----:B----4-:R-:W-:Y:S01]  /*d820*/  FMUL.FTZ R0, R3, UR4 ;  /* 0x0000000403007c20 */ /* 0x010fe20008410000 */
[----:B------:R-:W-:Y:S01]  /*d830*/  FSEL R3, R4, RZ, P1 ;  /* 0x000000ff04037208 */ /* 0x000fe20000800000 */
[----:B-----5:R-:W-:Y:S01]  /*d840*/  FMUL.FTZ R15, R36, R155 ;  /* 0x0000009b240f7220 */ /* 0x020fe20000410000 */
[----:B------:R-:W-:Y:S03]  /*d850*/  FSETP.NEU.FTZ.AND P1, PT, R42, -INF , PT ;  /* 0xff8000002a00780b */ /* 0x000fe60003f3d000 */
[----:B------:R-:W-:Y:S01]  /*d860*/  MUFU.EX2 R0, R0 ;  /* 0x0000000000007308 */ /* 0x000fe20000000800 */
[--C-:B------:R-:W-:Y:S01]  /*d870*/  FFMA.FTZ R4, R64, UR4, -R3.reuse ;  /* 0x0000000440047c23 */ /* 0x100fe20008010803 */
[--C-:B------:R-:W-:Y:S01]  /*d880*/  FFMA.FTZ R7, R67, UR4, -R3.reuse ;  /* 0x0000000443077c23 */ /* 0x100fe20008010803 */
[----:B------:R-:W-:Y:S01]  /*d890*/  FMUL.FTZ R64, R42, UR4 ;  /* 0x000000042a407c20 */ /* 0x000fe20008410000 */
[--C-:B------:R-:W-:Y:S01]  /*d8a0*/  FFMA.FTZ R12, R68, UR4, -R3.reuse ;  /* 0x00000004440c7c23 */ /* 0x100fe20008010803 */
[----:B------:R-:W-:Y:S05]  /*d8b0*/  FFMA.FTZ R130, R130, UR4, -R3 ;  /* 0x0000000482827c23 */ /* 0x000fea0008010803 */
[----:B------:R1:W-:Y:S01]  /*d8c0*/  MUFU.EX2 R133, R4 ;  /* 0x0000000400857308 */ /* 0x0003e20000000800 */
[----:B------:R-:W-:Y:S02]  /*d8d0*/  FSEL R64, R64, RZ, P1 ;  /* 0x000000ff40407208 */ /* 0x000fe40000800000 */
[----:B------:R-:W-:Y:S03]  /*d8e0*/  FSETP.NEU.FTZ.AND P1, PT, R37, -INF , PT ;  /* 0xff8000002500780b */ /* 0x000fe60003f3d000 */
[--C-:B------:R-:W-:Y:S01]  /*d8f0*/  FFMA.FTZ R5, R58, UR4, -R64.reuse ;  /* 0x000000043a057c23 */ /* 0x100fe20008010840 */
[----:B------:R-:W-:Y:S03]  /*d900*/  FSEL R65, R65, RZ, P1 ;  /* 0x000000ff41417208 */ /* 0x000fe60000800000 */
[----:B------:R-:W3:Y:S01]  /*d910*/  MUFU.EX2 R23, R12 ;  /* 0x0000000c00177308 */ /* 0x000ee20000000800 */
[----:B------:R-:W-:Y:S01]  /*d920*/  FSETP.NEU.FTZ.AND P1, PT, R40, -INF , PT ;  /* 0xff8000002800780b */ /* 0x000fe20003f3d000 */
[--C-:B------:R-:W-:Y:S01]  /*d930*/  FFMA.FTZ R6, R59, UR4, -R64.reuse ;  /* 0x000000043b067c23 */ /* 0x100fe20008010840 */
[--C-:B------:R-:W-:Y:S01]  /*d940*/  FFMA.FTZ R8, R62, UR4, -R64.reuse ;  /* 0x000000043e087c23 */ /* 0x100fe20008010840 */
[--C-:B------:R-:W-:Y:S01]  /*d950*/  FFMA.FTZ R9, R53, UR4, -R64.reuse ;  /* 0x0000000435097c23 */ /* 0x100fe20008010840 */
[--C-:B------:R-:W-:Y:S01]  /*d960*/  FFMA.FTZ R16, R84, UR4, -R64.reuse ;  /* 0x0000000454107c23 */ /* 0x100fe20008010840 */
[--C-:B------:R-:W-:Y:S01]  /*d970*/  FFMA.FTZ R20, R85, UR4, -R64.reuse ;  /* 0x0000000455147c23 */ /* 0x100fe20008010840 */
[----:B------:R-:W-:Y:S03]  /*d980*/  FFMA.FTZ R122, R122, UR4, -R65 ;  /* 0x000000047a7a7c23 */ /* 0x000fe60008010841 */
[----:B------:R-:W-:Y:S01]  /*d990*/  MUFU.EX2 R231, R5 ;  /* 0x0000000500e77308 */ /* 0x000fe20000000800 */
[----:B-1----:R-:W-:Y:S01]  /*d9a0*/  FFMA.FTZ R4, R78, UR4, -R3 ;  /* 0x000000044e047c23 */ /* 0x002fe20008010803 */
[----:B------:R-:W-:Y:S01]  /*d9b0*/  FFMA.FTZ R123, R123, UR4, -R65 ;  /* 0x000000047b7b7c23 */ /* 0x000fe20008010841 */
[--C-:B------:R-:W-:Y:S07]  /*d9c0*/  FFMA.FTZ R128, R128, UR4, -R64.reuse ;  /* 0x0000000480807c23 */ /* 0x100fee0008010840 */
[----:B------:R1:W-:Y:S01]  /*d9d0*/  MUFU.EX2 R136, R4 ;  /* 0x0000000400887308 */ /* 0x0003e20000000800 */
[----:B---3--:R-:W-:Y:S01]  /*d9e0*/  MOV R155, R23 ;  /* 0x00000017009b7202 */ /* 0x008fe20000000f00 */
[----:B------:R-:W-:Y:S01]  /*d9f0*/  FMUL.FTZ R23, R39, R159 ;  /* 0x0000009f27177220 */ /* 0x000fe20000410000 */
[--C-:B------:R-:W-:Y:S07]  /*da00*/  FFMA.FTZ R12, R77, UR4, -R3.reuse ;  /* 0x000000044d0c7c23 */ /* 0x100fee0008010803 */
[----:B------:R3:W-:Y:S10]  /*da10*/  MUFU.EX2 R229, R6 ;  /* 0x0000000600e57308 */ /* 0x0007f40000000800 */
[----:B------:R4:W-:Y:S01]  /*da20*/  MUFU.EX2 R186, R8 ;  /* 0x0000000800ba7308 */ /* 0x0009e20000000800 */
[--C-:B-1----:R-:W-:Y:S09]  /*da30*/  FFMA.FTZ R4, R76, UR4, -R3.reuse ;  /* 0x000000044c047c23 */ /* 0x102ff20008010803 */
[----:B------:R1:W-:Y:S01]  /*da40*/  MUFU.EX2 R230, R4 ;  /* 0x0000000400e67308 */ /* 0x0003e20000000800 */
[--C-:B---3--:R-:W-:Y:S09]  /*da50*/  FFMA.FTZ R6, R63, UR4, -R3.reuse ;  /* 0x000000043f067c23 */ /* 0x108ff20008010803 */
[----:B------:R3:W-:Y:S01]  /*da60*/  MUFU.EX2 R21, R12 ;  /* 0x0000000c00157308 */ /* 0x0007e20000000800 */
[----:B----4-:R-:W-:Y:S09]  /*da70*/  FFMA.FTZ R8, R52, UR4, -R64 ;  /* 0x0000000434087c23 */ /* 0x010ff20008010840 */
[----:B------:R-:W-:Y:S01]  /*da80*/  MUFU.EX2 R130, R130 ;  /* 0x0000008200827308 */ /* 0x000fe20000000800 */
[--C-:B-1----:R-:W-:Y:S01]  /*da90*/  FFMA.FTZ R4, R66, UR4, -R3.reuse ;  /* 0x0000000442047c23 */ /* 0x102fe20008010803 */
[----:B------:R-:W-:Y:S05]  /*daa0*/  FMUL.FTZ R66, R40, UR4 ;  /* 0x0000000428427c20 */ /* 0x000fea0008410000 */
[----:B------:R-:W-:Y:S03]  /*dab0*/  FSEL R66, R66, RZ, P1 ;  /* 0x000000ff42427208 */ /* 0x000fe60000800000 */
[----:B------:R1:W-:Y:S01]  /*dac0*/  MUFU.EX2 R232, R4 ;  /* 0x0000000400e87308 */ /* 0x0003e20000000800 */
[----:B---3--:R-:W-:Y:S01]  /*dad0*/  FMUL.FTZ R12, R0, R152 ;  /* 0x00000098000c7220 */ /* 0x008fe20000410000 */
[--C-:B------:R-:W-:Y:S01]  /*dae0*/  FFMA.FTZ R5, R211, UR4, -R66.reuse ;  /* 0x00000004d3057c23 */ /* 0x100fe20008010842 */
[--C-:B------:R-:W-:Y:S01]  /*daf0*/  FFMA.FTZ R67, R108, UR4, -R66.reuse ;  /* 0x000000046c437c23 */ /* 0x100fe20008010842 */
[--C-:B------:R-:W-:Y:S01]  /*db00*/  FFMA.FTZ R68, R109, UR4, -R66.reuse ;  /* 0x000000046d447c23 */ /* 0x100fe20008010842 */
[--C-:B------:R-:W-:Y:S05]  /*db10*/  FFMA.FTZ R120, R120, UR4, -R66.reuse ;  /* 0x0000000478787c23 */ /* 0x100fea0008010842 */
[----:B------:R3:W-:Y:S01]  /*db20*/  MUFU.EX2 R125, R5 ;  /* 0x00000005007d7308 */ /* 0x0007e20000000800 */
[----:B------:R-:W-:Y:S09]  /*db30*/  FFMA.FTZ R124, R124, UR4, -R66 ;  /* 0x000000047c7c7c23 */ /* 0x000ff20008010842 */
[----:B------:R-:W-:Y:S01]  /*db40*/  MUFU.EX2 R68, R68 ;  /* 0x0000004400447308 */ /* 0x000fe20000000800 */
[--C-:B-1----:R-:W-:Y:S01]  /*db50*/  FFMA.FTZ R4, R70, UR4, -R64.reuse ;  /* 0x0000000446047c23 */ /* 0x102fe20008010840 */
[--C-:B------:R-:W-:Y:S08]  /*db60*/  FFMA.FTZ R70, R119, UR4, -R3.reuse ;  /* 0x0000000477467c23 */ /* 0x100ff00008010803 */
[----:B------:R1:W-:Y:S01]  /*db70*/  MUFU.EX2 R129, R4 ;  /* 0x0000000400817308 */ /* 0x0003e20000000800 */
[--C-:B---3--:R-:W-:Y:S09]  /*db80*/  FFMA.FTZ R5, R49, UR4, -R64.reuse ;  /* 0x0000000431057c23 */ /* 0x108ff20008010840 */
[----:B------:R-:W-:Y:S10]  /*db90*/  MUFU.EX2 R70, R70 ;  /* 0x0000004600467308 */ /* 0x000ff40000000800 */
[----:B------:R-:W-:Y:S01]  /*dba0*/  MUFU.EX2 R128, R128 ;  /* 0x0000008000807308 */ /* 0x000fe20000000800 */
[--C-:B-1----:R-:W-:Y:S01]  /*dbb0*/  FFMA.FTZ R4, R69, UR4, -R64.reuse ;  /* 0x0000000445047c23 */ /* 0x102fe20008010840 */
[----:B------:R-:W-:Y:S08]  /*dbc0*/  FFMA.FTZ R69, R118, UR4, -R3 ;  /* 0x0000000476457c23 */ /* 0x000ff00008010803 */
[----:B------:R1:W-:Y:S10]  /*dbd0*/  MUFU.EX2 R134, R4 ;  /* 0x0000000400867308 */ /* 0x0003f40000000800 */
[----:B------:R-:W-:Y:S10]  /*dbe0*/  MUFU.EX2 R69, R69 ;  /* 0x0000004500457308 */ /* 0x000ff40000000800 */
[----:B------:R-:W-:Y:S01]  /*dbf0*/  MUFU.EX2 R122, R122 ;  /* 0x0000007a007a7308 */ /* 0x000fe20000000800 */
[--C-:B-1----:R-:W-:Y:S09]  /*dc00*/  FFMA.FTZ R4, R203, UR4, -R65.reuse ;  /* 0x00000004cb047c23 */ /* 0x102ff20008010841 */
[----:B------:R1:W-:Y:S10]  /*dc10*/  MUFU.EX2 R76, R4 ;  /* 0x00000004004c7308 */ /* 0x0003f40000000800 */
[----:B------:R3:W-:Y:S10]  /*dc20*/  MUFU.EX2 R203, R7 ;  /* 0x0000000700cb7308 */ /* 0x0007f40000000800 */
[----:B------:R-:W-:Y:S01]  /*dc30*/  MUFU.EX2 R120, R120 ;  /* 0x0000007800787308 */ /* 0x000fe20000000800 */
[--C-:B-1----:R-:W-:Y:S09]  /*dc40*/  FFMA.FTZ R4, R225, UR4, -R65.reuse ;  /* 0x00000004e1047c23 */ /* 0x102ff20008010841 */
[----:B------:R1:W4:Y:S01]  /*dc50*/  MUFU.EX2 R127, R4 ;  /* 0x00000004007f7308 */ /* 0x0003220000000800 */
[----:B---3--:R-:W-:Y:S09]  /*dc60*/  FFMA.FTZ R7, R55, UR4, -R64 ;  /* 0x0000000437077c23 */ /* 0x008ff20008010840 */
[----:B------:R3:W-:Y:S10]  /*dc70*/  MUFU.EX2 R225, R5 ;  /* 0x0000000500e17308 */ /* 0x0007f40000000800 */
[----:B------:R-:W-:Y:S01]  /*dc80*/  MUFU.EX2 R123, R123 ;  /* 0x0000007b007b7308 */ /* 0x000fe20000000800 */
[--C-:B-1----:R-:W-:Y:S01]  /*dc90*/  FFMA.FTZ R4, R224, UR4, -R65.reuse ;  /* 0x00000004e0047c23 */ /* 0x102fe20008010841 */
[----:B----4-:R-:W-:Y:S08]  /*dca0*/  F2FP.BF16.F32.PACK_AB R49, R127, R76 ;  /* 0x0000004c7f31723e */ /* 0x010ff000000010ff */
[----:B------:R1:W-:Y:S01]  /*dcb0*/  MUFU.EX2 R184, R4 ;  /* 0x0000000400b87308 */ /* 0x0003e20000000800 */
[----:B---3--:R-:W-:Y:S09]  /*dcc0*/  FFMA.FTZ R5, R217, UR4, -R66 ;  /* 0x00000004d9057c23 */ /* 0x008ff20008010842 */
[----:B------:R3:W-:Y:S01]  /*dcd0*/  MUFU.EX2 R177, R5 ;  /* 0x0000000500b17308 */ /* 0x0007e20000000800 */
[----:B-1----:R-:W-:Y:S09]  /*dce0*/  FFMA.FTZ R4, R219, UR4, -R65 ;  /* 0x00000004db047c23 */ /* 0x002ff20008010841 */
[----:B------:R1:W4:Y:S01]  /*dcf0*/  MUFU.EX2 R219, R4 ;  /* 0x0000000400db7308 */ /* 0x0003220000000800 */
[----:B---3--:R-:W-:Y:S01]  /*dd00*/  FFMA.FTZ R5, R33, UR4, -R64 ;  /* 0x0000000421057c23 */ /* 0x008fe20008010840 */
[----:B------:R-:W-:Y:S01]  /*dd10*/  FMUL.FTZ R33, R38, R165 ;  /* 0x000000a526217220 */ /* 0x000fe20000410000 */
[----:B------:R-:W-:Y:S07]  /*dd20*/  F2FP.BF16.F32.PACK_AB R165, R70, R69 ;  /* 0x0000004546a5723e */ /* 0x000fee00000010ff */
[----:B------:R3:W-:Y:S01]  /*dd30*/  MUFU.EX2 R241, R5 ;  /* 0x0000000500f17308 */ /* 0x0007e20000000800 */
[--C-:B-1----:R-:W-:Y:S09]  /*dd40*/  FFMA.FTZ R4, R222, UR4, -R66.reuse ;  /* 0x00000004de047c23 */ /* 0x102ff20008010842 */
[----:B------:R1:W-:Y:S01]  /*dd50*/  MUFU.EX2 R222, R7 ;  /* 0x0000000700de7308 */ /* 0x0003e20000000800 */
[--C-:B---3--:R-:W-:Y:S09]  /*dd60*/  FFMA.FTZ R5, R213, UR4, -R66.reuse ;  /* 0x00000004d5057c23 */ /* 0x108ff20008010842 */
[----:B------:R3:W-:Y:S01]  /*dd70*/  MUFU.EX2 R126, R4 ;  /* 0x00000004007e7308 */ /* 0x0007e20000000800 */
[--C-:B-1----:R-:W-:Y:S01]  /*dd80*/  FFMA.FTZ R7, R56, UR4, -R3.reuse ;  /* 0x0000000438077c23 */ /* 0x102fe20008010803 */
[--C-:B---3--:R-:W-:Y:S08]  /*dd90*/  FFMA.FTZ R4, R221, UR4, -R66.reuse ;  /* 0x00000004dd047c23 */ /* 0x108ff00008010842 */
[----:B------:R1:W-:Y:S10]  /*dda0*/  MUFU.EX2 R221, R6 ;  /* 0x0000000600dd7308 */ /* 0x0003f40000000800 */
[----:B------:R3:W-:Y:S01]  /*ddb0*/  MUFU.EX2 R178, R4 ;  /* 0x0000000400b27308 */ /* 0x0007e20000000800 */
[--C-:B-1----:R-:W-:Y:S09]  /*ddc0*/  FFMA.FTZ R6, R226, UR4, -R66.reuse ;  /* 0x00000004e2067c23 */ /* 0x102ff20008010842 */
[----:B------:R1:W-:Y:S01]  /*ddd0*/  MUFU.EX2 R226, R8 ;  /* 0x0000000800e27308 */ /* 0x0003e20000000800 */
[----:B---3--:R-:W-:Y:S09]  /*dde0*/  FFMA.FTZ R4, R209, UR4, -R66 ;  /* 0x00000004d1047c23 */ /* 0x008ff20008010842 */
[----:B------:R3:W-:Y:S10]  /*ddf0*/  MUFU.EX2 R135, R6 ;  /* 0x0000000600877308 */ /* 0x0007f40000000800 */
[----:B------:R5:W2:Y:S01]  /*de00*/  MUFU.EX2 R209, R4 ;  /* 0x0000000400d17308 */ /* 0x000aa20000000800 */
[--C-:B-1----:R-:W-:Y:S09]  /*de10*/  FFMA.FTZ R8, R28, UR4, -R64.reuse ;  /* 0x000000041c087c23 */ /* 0x102ff20008010840 */
[----:B------:R1:W-:Y:S01]  /*de20*/  MUFU.EX2 R235, R8 ;  /* 0x0000000800eb7308 */ /* 0x0003e20000000800 */
[--C-:B---3--:R-:W-:Y:S01]  /*de30*/  FFMA.FTZ R6, R34, UR4, -R64.reuse ;  /* 0x0000000422067c23 */ /* 0x108fe20008010840 */
[----:B------:R-:W-:Y:S08]  /*de40*/  FMUL.FTZ R34, R39, R166 ;  /* 0x000000a627227220 */ /* 0x000ff00000410000 */
[----:B------:R3:W-:Y:S01]  /*de50*/  MUFU.EX2 R238, R6 ;  /* 0x0000000600ee7308 */ /* 0x0007e20000000800 */
[--C-:B-----5:R-:W-:Y:S09]  /*de60*/  FFMA.FTZ R4, R60, UR4, -R3.reuse ;  /* 0x000000043c047c23 */ /* 0x120ff20008010803 */
[----:B------:R5:W-:Y:S01]  /*de70*/  MUFU.EX2 R224, R4 ;  /* 0x0000000400e07308 */ /* 0x000be20000000800 */
[----:B-1----:R-:W-:Y:S09]  /*de80*/  FFMA.FTZ R8, R87, UR4, -R64 ;  /* 0x0000000457087c23 */ /* 0x002ff20008010840 */
[----:B------:R1:W-:Y:S01]  /*de90*/  MUFU.EX2 R248, R8 ;  /* 0x0000000800f87308 */ /* 0x0003e20000000800 */
[----:B---3--:R-:W-:Y:S01]  /*dea0*/  FFMA.FTZ R6, R215, UR4, -R66 ;  /* 0x00000004d7067c23 */ /* 0x008fe20008010842 */
[--C-:B-----5:R-:W-:Y:S02]  /*deb0*/  FFMA.FTZ R4, R57, UR4, -R3.reuse ;  /* 0x0000000439047c23 */ /* 0x120fe40008010803 */
[----:B------:R-:W-:Y:S06]  /*dec0*/  LDSM.16.MT88.4 R56, [R138+0x4400] ;  /* 0x004400008a38783b */ /* 0x000fec0000004200 */
[----:B------:R3:W-:Y:S01]  /*ded0*/  MUFU.EX2 R233, R4 ;  /* 0x0000000400e97308 */ /* 0x0007e20000000800 */
[----:B-1----:R-:W-:Y:S09]  /*dee0*/  FFMA.FTZ R8, R81, UR4, -R3 ;  /* 0x0000000451087c23 */ /* 0x002ff20008010803 */
[----:B------:R1:W-:Y:S01]  /*def0*/  MUFU.EX2 R28, R8 ;  /* 0x00000008001c7308 */ /* 0x0003e20000000800 */
[----:B---3--:R-:W-:Y:S02]  /*df00*/  FFMA.FTZ R4, R61, UR4, -R64 ;  /* 0x000000043d047c23 */ /* 0x008fe40008010840 */
[----:B------:R-:W-:Y:S07]  /*df10*/  LDSM.16.MT88.4 R60, [R139+0x4400] ;  /* 0x004400008b3c783b */ /* 0x000fee0000004200 */
[----:B------:R3:W-:Y:S01]  /*df20*/  MUFU.EX2 R211, R4 ;  /* 0x0000000400d37308 */ /* 0x0007e20000000800 */
[----:B-1----:R-:W-:Y:S01]  /*df30*/  FMUL.FTZ R8, R0, R140 ;  /* 0x0000008c00087220 */ /* 0x002fe20000410000 */
[--C-:B---3--:R-:W-:Y:S08]  /*df40*/  FFMA.FTZ R4, R228, UR4, -R65.reuse ;  /* 0x00000004e4047c23 */ /* 0x108ff00008010841 */
[----:B------:R1:W-:Y:S02]  /*df50*/  MUFU.EX2 R176, R4 ;  /* 0x0000000400b07308 */ /* 0x0003e40000000800 */
[----:B-1----:R-:W-:Y:S08]  /*df60*/  FFMA.FTZ R4, R220, UR4, -R65 ;  /* 0x00000004dc047c23 */ /* 0x002ff00008010841 */
[----:B------:R1:W-:Y:S10]  /*df70*/  MUFU.EX2 R220, R7 ;  /* 0x0000000700dc7308 */ /* 0x0003f40000000800 */
[----:B------:R3:W-:Y:S01]  /*df80*/  MUFU.EX2 R179, R4 ;  /* 0x0000000400b37308 */ /* 0x0007e20000000800 */
[----:B-1----:R-:W-:Y:S01]  /*df90*/  FFMA.FTZ R7, R47, UR4, -R3 ;  /* 0x000000042f077c23 */ /* 0x002fe20008010803 */
[----:B------:R-:W-:Y:S01]  /*dfa0*/  F2FP.BF16.F32.PACK_AB R47, R232, R230 ;  /* 0x000000e6e82f723e */ /* 0x000fe200000010ff */
[--C-:B---3--:R-:W-:Y:S07]  /*dfb0*/  FFMA.FTZ R4, R218, UR4, -R65.reuse ;  /* 0x00000004da047c23 */ /* 0x108fee0008010841 */
[----:B------:R1:W-:Y:S02]  /*dfc0*/  MUFU.EX2 R187, R4 ;  /* 0x0000000400bb7308 */ /* 0x0003e40000000800 */
[----:B-1----:R-:W-:Y:S08]  /*dfd0*/  FFMA.FTZ R4, R210, UR4, -R65 ;  /* 0x00000004d2047c23 */ /* 0x002ff00008010841 */
[----:B------:R1:W-:Y:S02]  /*dfe0*/  MUFU.EX2 R218, R4 ;  /* 0x0000000400da7308 */ /* 0x0003e40000000800 */
[----:B-1----:R-:W-:Y:S08]  /*dff0*/  FFMA.FTZ R4, R216, UR4, -R66 ;  /* 0x00000004d8047c23 */ /* 0x002ff00008010842 */
[----:B------:R1:W-:Y:S10]  /*e000*/  MUFU.EX2 R216, R9 ;  /* 0x0000000900d87308 */ /* 0x0003f40000000800 */
[----:B------:R3:W-:Y:S01]  /*e010*/  MUFU.EX2 R185, R4 ;  /* 0x0000000400b97308 */ /* 0x0007e20000000800 */
[----:B-1----:R-:W-:Y:S01]  /*e020*/  FFMA.FTZ R9, R45, UR4, -R64 ;  /* 0x000000042d097c23 */ /* 0x002fe20008010840 */
[----:B------:R-:W-:Y:S08]  /*e030*/  F2FP.BF16.F32.PACK_AB R45, R136, R133 ;  /* 0x00000085882d723e */ /* 0x000ff000000010ff */
[----:B------:R1:W-:Y:S01]  /*e040*/  MUFU.EX2 R213, R9 ;  /* 0x0000000900d57308 */ /* 0x0003e20000000800 */
[----:B---3--:R-:W-:Y:S09]  /*e050*/  FFMA.FTZ R4, R214, UR4, -R66 ;  /* 0x00000004d6047c23 */ /* 0x008ff20008010842 */
[----:B------:R3:W-:Y:S01]  /*e060*/  MUFU.EX2 R210, R4 ;  /* 0x0000000400d27308 */ /* 0x0007e20000000800 */
[----:B-1----:R-:W-:Y:S09]  /*e070*/  FFMA.FTZ R9, R88, UR4, -R64 ;  /* 0x0000000458097c23 */ /* 0x002ff20008010840 */
[----:B------:R1:W-:Y:S01]  /*e080*/  MUFU.EX2 R243, R9 ;  /* 0x0000000900f37308 */ /* 0x0003e20000000800 */
[--C-:B---3--:R-:W-:Y:S02]  /*e090*/  FFMA.FTZ R4, R54, UR4, -R3.reuse ;  /* 0x0000000436047c23 */ /* 0x108fe40008010803 */
[----:B------:R-:W-:Y:S07]  /*e0a0*/  LDSM.16.MT88.4 R52, [R139+0x4000] ;  /* 0x004000008b34783b */ /* 0x000fee0000004200 */
[----:B------:R3:W-:Y:S01]  /*e0b0*/  MUFU.EX2 R228, R4 ;  /* 0x0000000400e47308 */ /* 0x0007e20000000800 */
[----:B-1----:R-:W-:Y:S09]  /*e0c0*/  FMUL.FTZ R9, R0, R141 ;  /* 0x0000008d00097220 */ /* 0x002ff20000410000 */
[----:B------:R1:W-:Y:S01]  /*e0d0*/  MUFU.EX2 R141, R16 ;  /* 0x00000010008d7308 */ /* 0x0003e20000000800 */
[--C-:B---3--:R-:W-:Y:S01]  /*e0e0*/  FFMA.FTZ R4, R51, UR4, -R3.reuse ;  /* 0x0000000433047c23 */ /* 0x108fe20008010803 */
[----:B----4-:R-:W-:Y:S08]  /*e0f0*/  F2FP.BF16.F32.PACK_AB R51, R219, R184 ;  /* 0x000000b8db33723e */ /* 0x010ff000000010ff */
[----:B------:R3:W-:Y:S01]  /*e100*/  MUFU.EX2 R240, R4 ;  /* 0x0000000400f07308 */ /* 0x0007e20000000800 */
[----:B-1----:R-:W-:Y:S02]  /*e110*/  FMUL.FTZ R16, R38, R148 ;  /* 0x0000009426107220 */ /* 0x002fe40000410000 */
[----:B------:R-:W4:Y:S04]  /*e120*/  LDL.LU R148, [R1+0x8] ;  /* 0x0000080001947983 */ /* 0x000f280000300800 */
[----:B------:R-:W5:Y:S01]  /*e130*/  LDL.LU R159, [R1+0xc] ;  /* 0x00000c00019f7983 */ /* 0x000f620000300800 */
[----:B---3--:R-:W-:Y:S01]  /*e140*/  FFMA.FTZ R4, R50, UR4, -R3 ;  /* 0x0000000432047c23 */ /* 0x008fe20008010803 */
[----:B--2---:R-:W-:Y:S03]  /*e150*/  F2FP.BF16.F32.PACK_AB R50, R209, R178 ;  /* 0x000000b2d132723e */ /* 0x004fe600000010ff */
[----:B------:R1:W-:Y:S02]  /*e160*/  MUFU.EX2 R242, R4 ;  /* 0x0000000400f27308 */ /* 0x0003e40000000800 */
[----:B-1----:R-:W-:Y:S08]  /*e170*/  FFMA.FTZ R4, R227, UR4, -R65 ;  /* 0x00000004e3047c23 */ /* 0x002ff00008010841 */
[----:B------:R1:W-:Y:S10]  /*e180*/  MUFU.EX2 R227, R7 ;  /* 0x0000000700e37308 */ /* 0x0003f40000000800 */
[----:B------:R2:W-:Y:S01]  /*e190*/  MUFU.EX2 R214, R4 ;  /* 0x0000000400d67308 */ /* 0x0005e20000000800 */
[----:B-1----:R-:W-:Y:S01]  /*e1a0*/  FFMA.FTZ R7, R48, UR4, -R3 ;  /* 0x0000000430077c23 */ /* 0x002fe20008010803 */
[----:B------:R-:W-:Y:S08]  /*e1b0*/  F2FP.BF16.F32.PACK_AB R48, R126, R125 ;  /* 0x0000007d7e30723e */ /* 0x000ff000000010ff */
[----:B------:R1:W-:Y:S01]  /*e1c0*/  MUFU.EX2 R247, R7 ;  /* 0x0000000700f77308 */ /* 0x0003e20000000800 */
[--C-:B--2---:R-:W-:Y:S09]  /*e1d0*/  FFMA.FTZ R4, R223, UR4, -R65.reuse ;  /* 0x00000004df047c23 */ /* 0x104ff20008010841 */
[----:B------:R2:W-:Y:S01]  /*e1e0*/  MUFU.EX2 R217, R4 ;  /* 0x0000000400d97308 */ /* 0x0005e20000000800 */
[----:B-1----:R-:W-:Y:S01]  /*e1f0*/  FFMA.FTZ R7, R91, UR4, -R66 ;  /* 0x000000045b077c23 */ /* 0x002fe20008010842 */
[--C-:B--2---:R-:W-:Y:S08]  /*e200*/  FFMA.FTZ R4, R208, UR4, -R65.reuse ;  /* 0x00000004d0047c23 */ /* 0x104ff00008010841 */
[----:B------:R1:W-:Y:S10]  /*e210*/  MUFU.EX2 R208, R5 ;  /* 0x0000000500d07308 */ /* 0x0003f40000000800 */
[----:B------:R2:W-:Y:S01]  /*e220*/  MUFU.EX2 R223, R4 ;  /* 0x0000000400df7308 */ /* 0x0005e20000000800 */
[----:B-1----:R-:W-:Y:S09]  /*e230*/  FFMA.FTZ R5, R26, UR4, -R64 ;  /* 0x000000041a057c23 */ /* 0x002ff20008010840 */
[----:B------:R1:W3:Y:S01]  /*e240*/  MUFU.EX2 R31, R5 ;  /* 0x00000005001f7308 */ /* 0x0002e20000000800 */
[----:B--2---:R-:W-:Y:S09]  /*e250*/  FFMA.FTZ R4, R207, UR4, -R65 ;  /* 0x00000004cf047c23 */ /* 0x004ff20008010841 */
[----:B------:R2:W-:Y:S10]  /*e260*/  MUFU.EX2 R234, R4 ;  /* 0x0000000400ea7308 */ /* 0x0005f40000000800 */
[----:B------:R2:W-:Y:S01]  /*e270*/  MUFU.EX2 R207, R6 ;  /* 0x0000000600cf7308 */ /* 0x0005e20000000800 */
[--C-:B-1----:R-:W-:Y:S01]  /*e280*/  FFMA.FTZ R5, R183, UR4, -R66.reuse ;  /* 0x00000004b7057c23 */ /* 0x102fe20008010842 */
[----:B---3--:R-:W-:Y:S01]  /*e290*/  MOV R158, R31 ;  /* 0x0000001f009e7202 */ /* 0x008fe20000000f00 */
[----:B------:R-:W-:Y:S01]  /*e2a0*/  FMUL.FTZ R31, R36, R171 ;  /* 0x000000ab241f7220 */ /* 0x000fe20000410000 */
[----:B--2---:R-:W-:Y:S06]  /*e2b0*/  FFMA.FTZ R4, R202, UR4, -R66 ;  /* 0x00000004ca047c23 */ /* 0x004fec0008010842 */
[----:B------:R1:W-:Y:S01]  /*e2c0*/  MUFU.EX2 R202, R4 ;  /* 0x0000000400ca7308 */ /* 0x0003e20000000800 */
[----:B------:R-:W-:Y:S01]  /*e2d0*/  FFMA.FTZ R6, R44, UR4, -R64 ;  /* 0x000000042c067c23 */ /* 0x000fe20008010840 */
[----:B------:R-:W-:Y:S08]  /*e2e0*/  F2FP.BF16.F32.PACK_AB R44, R134, R129 ;  /* 0x00000081862c723e */ /* 0x000ff000000010ff */
[----:B------:R2:W-:Y:S01]  /*e2f0*/  MUFU.EX2 R249, R6 ;  /* 0x0000000600f97308 */ /* 0x0005e20000000800 */
[--C-:B-1----:R-:W-:Y:S09]  /*e300*/  FFMA.FTZ R4, R182, UR4, -R66.reuse ;  /* 0x00000004b6047c23 */ /* 0x102ff20008010842 */
[----:B------:R1:W-:Y:S01]  /*e310*/  MUFU.EX2 R215, R4 ;  /* 0x0000000400d77308 */ /* 0x0003e20000000800 */
[----:B--2---:R-:W-:Y:S01]  /*e320*/  FFMA.FTZ R6, R201, UR4, -R66 ;  /* 0x00000004c9067c23 */ /* 0x004fe20008010842 */
[--C-:B-1----:R-:W-:Y:S01]  /*e330*/  FFMA.FTZ R4, R46, UR4, -R3.reuse ;  /* 0x000000042e047c23 */ /* 0x102fe20008010803 */
[----:B------:R-:W-:Y:S07]  /*e340*/  F2FP.BF16.F32.PACK_AB R46, R231, R229 ;  /* 0x000000e5e72e723e */ /* 0x000fee00000010ff */
[----:B------:R1:W-:Y:S02]  /*e350*/  MUFU.EX2 R239, R4 ;  /* 0x0000000400ef7308 */ /* 0x0003e40000000800 */
[--C-:B-1----:R-:W-:Y:S01]  /*e360*/  FFMA.FTZ R4, R35, UR4, -R3.reuse ;  /* 0x0000000423047c23 */ /* 0x102fe20008010803 */
[----:B------:R-:W-:Y:S07]  /*e370*/  FMUL.FTZ R35, R39, R167 ;  /* 0x000000a727237220 */ /* 0x000fee0000410000 */
[----:B------:R1:W2:Y:S02]  /*e380*/  MUFU.EX2 R29, R4 ;  /* 0x00000004001d7308 */ /* 0x0002a40000000800 */
[----:B-1----:R-:W-:Y:S01]  /*e390*/  FFMA.FTZ R4, R25, UR4, -R3 ;  /* 0x0000000419047c23 */ /* 0x002fe20008010803 */
[----:B--2---:R-:W-:Y:S01]  /*e3a0*/  MOV R151, R29 ;  /* 0x0000001d00977202 */ /* 0x004fe20000000f00 */
[----:B------:R-:W-:Y:S01]  /*e3b0*/  FMUL.FTZ R29, R0, R169 ;  /* 0x000000a9001d7220 */ /* 0x000fe20000410000 */
[----:B------:R-:W-:Y:S05]  /*e3c0*/  F2FP.BF16.F32.PACK_AB R169, R123, R122 ;  /* 0x0000007a7ba9723e */ /* 0x000fea00000010ff */
[----:B------:R1:W-:Y:S02]  /*e3d0*/  MUFU.EX2 R30, R4 ;  /* 0x00000004001e7308 */ /* 0x0003e40000000800 */
[--C-:B-1----:R-:W-:Y:S08]  /*e3e0*/  FFMA.FTZ R4, R206, UR4, -R65.reuse ;  /* 0x00000004ce047c23 */ /* 0x102ff00008010841 */
[----:B------:R1:W-:Y:S02]  /*e3f0*/  MUFU.EX2 R182, R4 ;  /* 0x0000000400b67308 */ /* 0x0003e40000000800 */
[--C-:B-1----:R-:W-:Y:S08]  /*e400*/  FFMA.FTZ R4, R204, UR4, -R65.reuse ;  /* 0x00000004cc047c23 */ /* 0x102ff00008010841 */
[----:B------:R1:W-:Y:S02]  /*e410*/  MUFU.EX2 R204, R4 ;  /* 0x0000000400cc7308 */ /* 0x0003e40000000800 */
[--C-:B-1----:R-:W-:Y:S08]  /*e420*/  FFMA.FTZ R4, R181, UR4, -R65.reuse ;  /* 0x00000004b5047c23 */ /* 0x102ff00008010841 */
[----:B------:R1:W-:Y:S10]  /*e430*/  MUFU.EX2 R181, R5 ;  /* 0x0000000500b57308 */ /* 0x0003f40000000800 */
[----:B------:R2:W-:Y:S01]  /*e440*/  MUFU.EX2 R206, R4 ;  /* 0x0000000400ce7308 */ /* 0x0005e20000000800 */
[--C-:B-1----:R-:W-:Y:S01]  /*e450*/  FFMA.FTZ R5, R71, UR4, -R64.reuse ;  /* 0x0000000447057c23 */ /* 0x102fe20008010840 */
[----:B------:R-:W-:Y:S08]  /*e460*/  FFMA.FTZ R71, R116, UR4, -R64 ;  /* 0x0000000474477c23 */ /* 0x000ff00008010840 */
[----:B------:R1:W3:Y:S01]  /*e470*/  MUFU.EX2 R14, R5 ;  /* 0x00000005000e7308 */ /* 0x0002e20000000800 */
[--C-:B--2---:R-:W-:Y:S09]  /*e480*/  FFMA.FTZ R4, R175, UR4, -R65.reuse ;  /* 0x00000004af047c23 */ /* 0x104ff20008010841 */
[----:B------:R2:W-:Y:S10]  /*e490*/  MUFU.EX2 R246, R4 ;  /* 0x0000000400f67308 */ /* 0x0005f40000000800 */
[----:B------:R4:W-:Y:S01]  /*e4a0*/  MUFU.EX2 R175, R6 ;  /* 0x0000000600af7308 */ /* 0x0009e20000000800 */
[--C-:B-1----:R-:W-:Y:S01]  /*e4b0*/  FFMA.FTZ R5, R73, UR4, -R66.reuse ;  /* 0x0000000449057c23 */ /* 0x102fe20008010842 */
[----:B------:R-:W-:Y:S01]  /*e4c0*/  FFMA.FTZ R73, R43, UR4, -R65 ;  /* 0x000000042b497c23 */ /* 0x000fe20008010841 */
[--C-:B------:R-:W-:Y:S07]  /*e4d0*/  FFMA.FTZ R43, R105, UR4, -R66.reuse ;  /* 0x00000004692b7c23 */ /* 0x100fee0008010842 */
[----:B------:R1:W-:Y:S01]  /*e4e0*/  MUFU.EX2 R201, R5 ;  /* 0x0000000500c97308 */ /* 0x0003e20000000800 */
[----:B--2---:R-:W-:Y:S09]  /*e4f0*/  FFMA.FTZ R4, R180, UR4, -R66 ;  /* 0x00000004b4047c23 */ /* 0x004ff20008010842 */
[----:B------:R2:W-:Y:S01]  /*e500*/  MUFU.EX2 R180, R4 ;  /* 0x0000000400b47308 */ /* 0x0005e20000000800 */
[----:B----4-:R-:W-:Y:S09]  /*e510*/  FFMA.FTZ R6, R80, UR4, -R64 ;  /* 0x0000000450067c23 */ /* 0x010ff20008010840 */
[----:B------:R4:W-:Y:S01]  /*e520*/  MUFU.EX2 R11, R6 ;  /* 0x00000006000b7308 */ /* 0x0009e20000000800 */
[----:B-1----:R-:W-:Y:S09]  /*e530*/  FMUL.FTZ R5, R38, R145 ;  /* 0x0000009126057220 */ /* 0x002ff20000410000 */
[----:B------:R-:W-:Y:S01]  /*e540*/  MUFU.EX2 R73, R73 ;  /* 0x0000004900497308 */ /* 0x000fe20000000800 */
[--C-:B--2---:R-:W-:Y:S09]  /*e550*/  FFMA.FTZ R4, R173, UR4, -R66.reuse ;  /* 0x00000004ad047c23 */ /* 0x104ff20008010842 */
[----:B------:R1:W-:Y:S01]  /*e560*/  MUFU.EX2 R244, R4 ;  /* 0x0000000400f47308 */ /* 0x0003e20000000800 */
[----:B----4-:R-:W-:Y:S01]  /*e570*/  FMUL.FTZ R6, R39, R146 ;  /* 0x0000009227067220 */ /* 0x010fe20000410000 */
[----:B---3--:R-:W-:Y:S01]  /*e580*/  MOV R146, R14 ;  /* 0x0000000e00927202 */ /* 0x008fe20000000f00 */
[----:B------:R-:W-:Y:S01]  /*e590*/  FMUL.FTZ R14, R36, R154 ;  /* 0x0000009a240e7220 */ /* 0x000fe20000410000 */
[----:B------:R-:W-:Y:S01]  /*e5a0*/  MOV R154, R21 ;  /* 0x00000015009a7202 */ /* 0x000fe20000000f00 */
[----:B------:R-:W-:Y:S02]  /*e5b0*/  FMUL.FTZ R21, R38, R157 ;  /* 0x0000009d26157220 */ /* 0x000fe40000410000 */
[----:B------:R-:W2:Y:S03]  /*e5c0*/  LDL.LU R157, [R1+0x4] ;  /* 0x00000400019d7983 */ /* 0x000ea60000300800 */
[----:B------:R-:W-:Y:S01]  /*e5d0*/  MUFU.EX2 R71, R71 ;  /* 0x0000004700477308 */ /* 0x000fe20000000800 */
[--C-:B-1----:R-:W-:Y:S02]  /*e5e0*/  FFMA.FTZ R4, R27, UR4, -R3.reuse ;  /* 0x000000041b047c23 */ /* 0x102fe40008010803 */
[----:B------:R-:W1:Y:S07]  /*e5f0*/  LDSM.16.MT88.4 R24, [R138+0x4000] ;  /* 0x004000008a18783b */ /* 0x000e6e0000004200 */
[----:B------:R3:W-:Y:S02]  /*e600*/  MUFU.EX2 R18, R4 ;  /* 0x0000000400127308 */ /* 0x0007e40000000800 */
[--C-:B---3--:R-:W-:Y:S08]  /*e610*/  FFMA.FTZ R4, R82, UR4, -R3.reuse ;  /* 0x0000000452047c23 */ /* 0x108ff00008010803 */
[----:B------:R3:W4:Y:S02]  /*e620*/  MUFU.EX2 R10, R4 ;  /* 0x00000004000a7308 */ /* 0x0007240000000800 */
[----:B---3--:R-:W-:Y:S01]  /*e630*/  FFMA.FTZ R4, R83, UR4, -R3 ;  /* 0x0000000453047c23 */ /* 0x008fe20008010803 */
[----:B----4-:R-:W-:Y:S01]  /*e640*/  MOV R145, R10 ;  /* 0x0000000a00917202 */ /* 0x010fe20000000f00 */
[----:B------:R-:W-:Y:S06]  /*e650*/  FMUL.FTZ R10, R36, R142 ;  /* 0x0000008e240a7220 */ /* 0x000fec0000410000 */
[----:B------:R3:W4:Y:S10]  /*e660*/  MUFU.EX2 R13, R4 ;  /* 0x00000004000d7308 */ /* 0x0007340000000800 */
[----:B------:R5:W-:Y:S01]  /*e670*/  MUFU.EX2 R142, R20 ;  /* 0x00000014008e7308 */ /* 0x000be20000000800 */
[--C-:B---3--:R-:W-:Y:S01]  /*e680*/  FFMA.FTZ R4, R74, UR4, -R65.reuse ;  /* 0x000000044a047c23 */ /* 0x108fe20008010841 */
[--C-:B------:R-:W-:Y:S08]  /*e690*/  FFMA.FTZ R74, R79, UR4, -R66.reuse ;  /* 0x000000044f4a7c23 */ /* 0x100ff00008010842 */
[----:B------:R3:W-:Y:S01]  /*e6a0*/  MUFU.EX2 R173, R4 ;  /* 0x0000000400ad7308 */ /* 0x0007e20000000800 */
[----:B-----5:R-:W-:Y:S09]  /*e6b0*/  FMUL.FTZ R20, R38, R156 ;  /* 0x0000009c26147220 */ /* 0x020ff20000410000 */
[----:B------:R-:W-:Y:S01]  /*e6c0*/  MUFU.EX2 R74, R74 ;  /* 0x0000004a004a7308 */ /* 0x000fe20000000800 */
[--C-:B---3--:R-:W-:Y:S09]  /*e6d0*/  FFMA.FTZ R4, R174, UR4, -R65.reuse ;  /* 0x00000004ae047c23 */ /* 0x108ff20008010841 */
[----:B------:R3:W-:Y:S10]  /*e6e0*/  MUFU.EX2 R174, R7 ;  /* 0x0000000700ae7308 */ /* 0x0007f40000000800 */
[----:B------:R5:W-:Y:S01]  /*e6f0*/  MUFU.EX2 R183, R4 ;  /* 0x0000000400b77308 */ /* 0x000be20000000800 */
[C---:B---3--:R-:W-:Y:S01]  /*e700*/  FMUL.FTZ R7, R39.reuse, R147 ;  /* 0x0000009327077220 */ /* 0x048fe20000410000 */
[----:B----4-:R-:W-:Y:S01]  /*e710*/  MOV R147, R13 ;  /* 0x0000000d00937202 */ /* 0x010fe20000000f00 */
[----:B------:R-:W-:Y:S01]  /*e720*/  FMUL.FTZ R13, R0, R153 ;  /* 0x00000099000d7220 */ /* 0x000fe20000410000 */
[----:B------:R-:W-:Y:S01]  /*e730*/  MOV R153, R18 ;  /* 0x0000001200997202 */ /* 0x000fe20000000f00 */
[----:B------:R-:W-:Y:S01]  /*e740*/  FMUL.FTZ R18, R39, R150 ;  /* 0x0000009627127220 */ /* 0x000fe20000410000 */
[----:B------:R-:W-:Y:S01]  /*e750*/  MOV R150, R30 ;  /* 0x0000001e00967202 */ /* 0x000fe20000000f00 */
[----:B------:R-:W-:Y:S01]  /*e760*/  FMUL.FTZ R30, R36, R170 ;  /* 0x000000aa241e7220 */ /* 0x000fe20000410000 */
[--C-:B-----5:R-:W-:Y:S04]  /*e770*/  FFMA.FTZ R4, R93, UR4, -R65.reuse ;  /* 0x000000045d047c23 */ /* 0x120fe80008010841 */
[----:B------:R3:W-:Y:S02]  /*e780*/  MUFU.EX2 R245, R4 ;  /* 0x0000000400f57308 */ /* 0x0007e40000000800 */
[----:B---3--:R-:W-:Y:S08]  /*e790*/  FFMA.FTZ R4, R89, UR4, -R65 ;  /* 0x0000000459047c23 */ /* 0x008ff00008010841 */
[----:B------:R3:W-:Y:S02]  /*e7a0*/  MUFU.EX2 R252, R4 ;  /* 0x0000000400fc7308 */ /* 0x0007e40000000800 */
[--C-:B---3--:R-:W-:Y:S08]  /*e7b0*/  FFMA.FTZ R4, R172, UR4, -R66.reuse ;  /* 0x00000004ac047c23 */ /* 0x108ff00008010842 */
[----:B------:R3:W-:Y:S02]  /*e7c0*/  MUFU.EX2 R172, R4 ;  /* 0x0000000400ac7308 */ /* 0x0007e40000000800 */
[----:B---3--:R-:W-:Y:S01]  /*e7d0*/  FFMA.FTZ R4, R72, UR4, -R66 ;  /* 0x0000000448047c23 */ /* 0x008fe20008010842 */
[--C-:B------:R-:W-:Y:S07]  /*e7e0*/  FFMA.FTZ R72, R117, UR4, -R64.reuse ;  /* 0x0000000475487c23 */ /* 0x100fee0008010840 */
[----:B------:R3:W-:Y:S10]  /*e7f0*/  MUFU.EX2 R251, R4 ;  /* 0x0000000400fb7308 */ /* 0x0007f40000000800 */
[----:B------:R-:W4:Y:S01]  /*e800*/  MUFU.EX2 R72, R72 ;  /* 0x0000004800487308 */ /* 0x000f220000000800 */
[----:B---3--:R-:W-:Y:S09]  /*e810*/  FFMA.FTZ R4, R86, UR4, -R3 ;  /* 0x0000000456047c23 */ /* 0x008ff20008010803 */
[----:B------:R3:W-:Y:S01]  /*e820*/  MUFU.EX2 R250, R4 ;  /* 0x0000000400fa7308 */ /* 0x0007e20000000800 */
[----:B----4-:R-:W-:Y:S01]  /*e830*/  F2FP.BF16.F32.PACK_AB R164, R72, R71 ;  /* 0x0000004748a4723e */ /* 0x010fe200000010ff */
[----:B---3--:R-:W-:Y:S01]  /*e840*/  FMUL.FTZ R4, R38, R144 ;  /* 0x0000009026047220 */ /* 0x008fe20000410000 */
[----:B------:R-:W-:Y:S01]  /*e850*/  MOV R144, R11 ;  /* 0x0000000b00907202 */ /* 0x000fe20000000f00 */
[----:B------:R-:W-:Y:S01]  /*e860*/  FMUL.FTZ R11, R36, R143 ;  /* 0x0000008f240b7220 */ /* 0x000fe20000410000 */
[----:B------:R-:W-:Y:S01]  /*e870*/  FFMA.FTZ R38, R38, R149, R129 ;  /* 0x0000009526267223 */ /* 0x000fe20000010081 */
[----:B------:R-:W-:Y:S01]  /*e880*/  MOV R143, R28 ;  /* 0x0000001c008f7202 */ /* 0x000fe20000000f00 */
[----:B------:R-:W-:Y:S02]  /*e890*/  FFMA.FTZ R28, R97, UR4, -R64 ;  /* 0x00000004611c7c23 */ /* 0x000fe40008010840 */
[-C--:B-1----:R-:W-:Y:S02]  /*e8a0*/  HMMA.16816.F32.BF16 R4, R44, R24.reuse, R4 ;  /* 0x000000182c04723c */ /* 0x082fe40000041804 */
[----:B------:R1:W-:Y:S03]  /*e8b0*/  MUFU.EX2 R156, R28 ;  /* 0x0000001c009c7308 */ /* 0x0003e60000000800 */
[----:B------:R-:W-:Y:S01]  /*e8c0*/  FADD.FTZ R38, R134, R38 ;  /* 0x0000002686267221 */ /* 0x000fe20000010000 */
[C---:B------:R-:W-:Y:S05]  /*e8d0*/  HMMA.16816.F32.BF16 R8, R48.reuse, R24, R8 ;  /* 0x000000183008723c */ /* 0x040fea0000041808 */
[----:B------:R-:W-:Y:S01]  /*e8e0*/  FADD.FTZ R38, R229, R38 ;  /* 0x00000026e5267221 */ /* 0x000fe20000010000 */
[-C--:B------:R-:W-:Y:S05]  /*e8f0*/  HMMA.16816.F32.BF16 R12, R48, R26.reuse, R12 ;  /* 0x0000001a300c723c */ /* 0x080fea000004180c */
[----:B------:R-:W-:Y:S01]  /*e900*/  FFMA.FTZ R24, R96, UR4, -R64 ;  /* 0x0000000460187c23 */ /* 0x000fe20008010840 */
[C---:B------:R-:W-:Y:S03]  /*e910*/  HMMA.16816.F32.BF16 R16, R44.reuse, R26, R16 ;  /* 0x0000001a2c10723c */ /* 0x040fe60000041810 */
[----:B------:R3:W-:Y:S02]  /*e920*/  MUFU.EX2 R152, R24 ;  /* 0x0000001800987308 */ /* 0x0007e40000000800 */
[----:B------:R-:W-:Y:S01]  /*e930*/  FMUL.FTZ R25, R0, R161 ;  /* 0x000000a100197220 */ /* 0x000fe20000410000 */
[-C--:B------:R-:W-:Y:S05]  /*e940*/  HMMA.16816.F32.BF16 R20, R44, R52.reuse, R20 ;  /* 0x000000342c14723c */ /* 0x080fea0000041814 */
[C---:B------:R-:W-:Y:S01]  /*e950*/  FMUL.FTZ R26, R36.reuse, R162 ;  /* 0x000000a2241a7220 */ /* 0x040fe20000410000 */
[----:B------:R-:W-:Y:S01]  /*e960*/  FMUL.FTZ R27, R36, R163 ;  /* 0x000000a3241b7220 */ /* 0x000fe20000410000 */
[--C-:B-1----:R-:W-:Y:S01]  /*e970*/  FFMA.FTZ R28, R92, UR4, -R65.reuse ;  /* 0x000000045c1c7c23 */ /* 0x102fe20008010841 */
[----:B------:R-:W-:Y:S02]  /*e980*/  FFMA.FTZ R36, R36, R159, R76 ;  /* 0x0000009f24247223 */ /* 0x000fe4000001004c */
[----:B------:R-:W-:Y:S01]  /*e990*/  MUFU.EX2 R76, R43 ;  /* 0x0000002b004c7308 */ /* 0x000fe20000000800 */
[----:B------:R-:W-:Y:S01]  /*e9a0*/  FADD.FTZ R38, R231, R38 ;  /* 0x00000026e7267221 */ /* 0x000fe20000010000 */
[----:B------:R-:W-:Y:S01]  /*e9b0*/  MOV R134, R42 ;  /* 0x0000002a00867202 */ /* 0x000fe20000000f00 */
[----:B---3--:R-:W-:Y:S02]  /*e9c0*/  FMUL.FTZ R24, R0, R160 ;  /* 0x000000a000187220 */ /* 0x008fe40000410000 */
[----:B------:R-:W-:Y:S05]  /*e9d0*/  FADD.FTZ R38, R186, R38 ;  /* 0x00000026ba267221 */ /* 0x000fea0000010000 */
[----:B------:R1:W-:Y:S01]  /*e9e0*/  MUFU.EX2 R96, R28 ;  /* 0x0000001c00607308 */ /* 0x0003e20000000800 */
[----:B------:R-:W-:Y:S01]  /*e9f0*/  FADD.FTZ R38, R211, R38 ;  /* 0x00000026d3267221 */ /* 0x000fe20000010000 */
[C---:B------:R-:W-:Y:S04]  /*ea00*/  HMMA.16816.F32.BF16 R24, R48.reuse, R52, R24 ;  /* 0x000000343018723c */ /* 0x040fe80000041818 */
[----:B------:R-:W-:Y:S03]  /*ea10*/  FADD.FTZ R38, R222, R38 ;  /* 0x00000026de267221 */ /* 0x000fe60000010000 */
[----:B------:R-:W-:Y:S01]  /*ea20*/  FFMA.FTZ R52, R95, UR4, -R65 ;  /* 0x000000045f347c23 */ /* 0x000fe20008010841 */
[----:B------:R-:W-:Y:S03]  /*ea30*/  FADD.FTZ R38, R225, R38 ;  /* 0x00000026e1267221 */ /* 0x000fe60000010000 */
[----:B------:R3:W-:Y:S01]  /*ea40*/  MUFU.EX2 R140, R52 ;  /* 0x00000034008c7308 */ /* 0x0007e20000000800 */
[C---:B-1----:R-:W-:Y:S01]  /*ea50*/  FMUL.FTZ R28, R0.reuse, R168 ;  /* 0x000000a8001c7220 */ /* 0x042fe20000410000 */
[----:B------:R-:W-:Y:S01]  /*ea60*/  FFMA.FTZ R0, R0, R148, R125 ;  /* 0x0000009400007223 */ /* 0x000fe2000001007d */
[----:B------:R-:W-:Y:S03]  /*ea70*/  F2FP.BF16.F32.PACK_AB R168, R74, R120 ;  /* 0x000000784aa8723e */ /* 0x000fe600000010ff */
[----:B------:R-:W-:Y:S02]  /*ea80*/  FADD.FTZ R0, R126, R0 ;  /* 0x000000007e007221 */ /* 0x000fe40000010000 */
[-C--:B------:R-:W-:Y:S03]  /*ea90*/  HMMA.16816.F32.BF16 R28, R48, R54.reuse, R28 ;  /* 0x00000036301c723c */ /* 0x080fe6000004181c */
[----:B--2---:R-:W-:Y:S01]  /*eaa0*/  FFMA.FTZ R39, R39, R157, R133 ;  /* 0x0000009d27277223 */ /* 0x004fe20000010085 */
[----:B------:R-:W-:Y:S01]  /*eab0*/  FADD.FTZ R0, R178, R0 ;  /* 0x00000000b2007221 */ /* 0x000fe20000010000 */
[----:B------:R-:W-:Y:S01]  /*eac0*/  MOV R133, R41 ;  /* 0x0000002900857202 */ /* 0x000fe20000000f00 */
[----:B------:R-:W-:Y:S05]  /*ead0*/  HMMA.16816.F32.BF16 R32, R44, R54, R32 ;  /* 0x000000362c20723c */ /* 0x000fea0000041820 */
[----:B---3--:R-:W-:Y:S01]  /*eae0*/  FFMA.FTZ R52, R94, UR4, -R65 ;  /* 0x000000045e347c23 */ /* 0x008fe20008010841 */
[----:B------:R-:W-:Y:S01]  /*eaf0*/  F2FP.BF16.F32.PACK_AB R49, R221, R203 ;  /* 0x000000cbdd31723e */ /* 0x000fe200000010ff */
[----:B------:R-:W-:Y:S01]  /*eb00*/  FADD.FTZ R39, R136, R39 ;  /* 0x0000002788277221 */ /* 0x000fe20000010000 */
[----:B------:R-:W-:Y:S01]  /*eb10*/  F2FP.BF16.F32.PACK_AB R51, R233, R224 ;  /* 0x000000e0e933723e */ /* 0x000fe200000010ff */
[----:B------:R1:W-:Y:S02]  /*eb20*/  MUFU.EX2 R95, R52 ;  /* 0x00000034005f7308 */ /* 0x0003e40000000800 */
[----:B------:R-:W-:Y:S01]  /*eb30*/  F2FP.BF16.F32.PACK_AB R48, R211, R186 ;  /* 0x000000bad330723e */ /* 0x000fe200000010ff */
[----:B------:R-:W-:Y:S01]  /*eb40*/  FADD.FTZ R0, R209, R0 ;  /* 0x00000000d1007221 */ /* 0x000fe20000010000 */
[----:B------:R-:W-:Y:S02]  /*eb50*/  F2FP.BF16.F32.PACK_AB R50, R225, R222 ;  /* 0x000000dee132723e */ /* 0x000fe400000010ff */
[----:B------:R-:W-:Y:S02]  /*eb60*/  F2FP.BF16.F32.PACK_AB R45, R179, R176 ;  /* 0x000000b0b32d723e */ /* 0x000fe400000010ff */
[----:B------:R-:W-:Y:S02]  /*eb70*/  F2FP.BF16.F32.PACK_AB R47, R218, R187 ;  /* 0x000000bbda2f723e */ /* 0x000fe400000010ff */
[----:B------:R-:W-:Y:S01]  /*eb80*/  F2FP.BF16.F32.PACK_AB R44, R177, R135 ;  /* 0x00000087b12c723e */ /* 0x000fe200000010ff */
[-C--:B------:R-:W-:Y:S05]  /*eb90*/  HMMA.16816.F32.BF16 R4, R48, R56.reuse, R4 ;  /* 0x000000383004723c */ /* 0x080fea0000041804 */
[----:B------:R-:W-:Y:S01]  /*eba0*/  F2FP.BF16.F32.PACK_AB R46, R210, R185 ;  /* 0x000000b9d22e723e */ /* 0x000fe200000010ff */
[----:B-1----:R-:W-:Y:S01]  /*ebb0*/  FFMA.FTZ R52, R99, UR4, -R65 ;  /* 0x0000000463347c23 */ /* 0x002fe20008010841 */
[----:B------:R-:W-:Y:S03]  /*ebc0*/  MOV R136, R40 ;  /* 0x0000002800887202 */ /* 0x000fe60000000f00 */
[----:B------:R1:W-:Y:S02]  /*ebd0*/  MUFU.EX2 R97, R52 ;  /* 0x0000003400617308 */ /* 0x0003e40000000800 */
[C---:B------:R-:W-:Y:S06]  /*ebe0*/  HMMA.16816.F32.BF16 R8, R44.reuse, R56, R8 ;  /* 0x000000382c08723c */ /* 0x040fec0000041808 */
[-C--:B------:R-:W-:Y:S05]  /*ebf0*/  HMMA.16816.F32.BF16 R12, R44, R58.reuse, R12 ;  /* 0x0000003a2c0c723c */ /* 0x080fea000004180c */
[--C-:B------:R-:W-:Y:S01]  /*ec00*/  FFMA.FTZ R56, R205, UR4, -R66.reuse ;  /* 0x00000004cd387c23 */ /* 0x100fe20008010842 */
[C---:B------:R-:W-:Y:S01]  /*ec10*/  HMMA.16816.F32.BF16 R16, R48.reuse, R58, R16 ;  /* 0x0000003a3010723c */ /* 0x040fe20000041810 */
[----:B-1----:R-:W1:Y:S02]  /*ec20*/  LDSM.16.MT88.4 R52, [R138+0x4800] ;  /* 0x004800008a34783b */ /* 0x002e640000004200 */
[----:B------:R2:W-:Y:S03]  /*ec30*/  MUFU.EX2 R94, R56 ;  /* 0x00000038005e7308 */ /* 0x0005e60000000800 */
[-C--:B------:R-:W-:Y:S06]  /*ec40*/  HMMA.16816.F32.BF16 R20, R48, R60.reuse, R20 ;  /* 0x0000003c3014723c */ /* 0x080fec0000041814 */
[C---:B------:R-:W-:Y:S06]  /*ec50*/  HMMA.16816.F32.BF16 R24, R44.reuse, R60, R24 ;  /* 0x0000003c2c18723c */ /* 0x040fec0000041818 */
[-C--:B------:R-:W-:Y:S05]  /*ec60*/  HMMA.16816.F32.BF16 R28, R44, R62.reuse, R28 ;  /* 0x0000003e2c1c723c */ /* 0x080fea000004181c */
[--C-:B--2---:R-:W-:Y:S01]  /*ec70*/  FFMA.FTZ R56, R212, UR4, -R66.reuse ;  /* 0x00000004d4387c23 */ /* 0x104fe20008010842 */
[----:B------:R-:W-:Y:S03]  /*ec80*/  HMMA.16816.F32.BF16 R32, R48, R62, R32 ;  /* 0x0000003e3020723c */ /* 0x000fe60000041820 */
[----:B------:R2:W-:Y:S02]  /*ec90*/  MUFU.EX2 R92, R56 ;  /* 0x00000038005c7308 */ /* 0x0005e40000000800 */
[----:B------:R-:W-:Y:S01]  /*eca0*/  F2FP.BF16.F32.PACK_AB R45, R228, R220 ;  /* 0x000000dce42d723e */ /* 0x000fe200000010ff */
[--C-:B------:R-:W-:Y:S01]  /*ecb0*/  FFMA.FTZ R60, R102, UR4, -R3.reuse ;  /* 0x00000004663c7c23 */ /* 0x100fe20008010803 */
[----:B------:R-:W-:Y:S04]  /*ecc0*/  F2FP.BF16.F32.PACK_AB R47, R242, R240 ;  /* 0x000000f0f22f723e */ /* 0x000fe800000010ff */
[----:B------:R-:W-:Y:S02]  /*ecd0*/  F2FP.BF16.F32.PACK_AB R44, R226, R216 ;  /* 0x000000d8e22c723e */ /* 0x000fe400000010ff */
[----:B------:R-:W-:Y:S02]  /*ece0*/  F2FP.BF16.F32.PACK_AB R46, R241, R238 ;  /* 0x000000eef12e723e */ /* 0x000fe400000010ff */
[----:B------:R-:W-:Y:S02]  /*ecf0*/  F2FP.BF16.F32.PACK_AB R49, R217, R214 ;  /* 0x000000d6d931723e */ /* 0x000fe400000010ff */
[----:B------:R-:W-:Y:S02]  /*ed00*/  F2FP.BF16.F32.PACK_AB R51, R234, R223 ;  /* 0x000000dfea33723e */ /* 0x000fe400000010ff */
[----:B------:R-:W-:Y:S01]  /*ed10*/  F2FP.BF16.F32.PACK_AB R48, R208, R207 ;  /* 0x000000cfd030723e */ /* 0x000fe200000010ff */
[-C--:B-1----:R-:W-:Y:S05]  /*ed20*/  HMMA.16816.F32.BF16 R4, R44, R52.reuse, R4 ;  /* 0x000000342c04723c */ /* 0x082fea0000041804 */
[----:B------:R-:W-:Y:S01]  /*ed30*/  F2FP.BF16.F32.PACK_AB R50, R215, R202 ;  /* 0x000000cad732723e */ /* 0x000fe200000010ff */
[--C-:B--2---:R-:W-:Y:S04]  /*ed40*/  FFMA.FTZ R56, R98, UR4, -R66.reuse ;  /* 0x0000000462387c23 */ /* 0x104fe80008010842 */
[----:B------:R1:W-:Y:S02]  /*ed50*/  MUFU.EX2 R91, R56 ;  /* 0x00000038005b7308 */ /* 0x0003e40000000800 */
[C---:B------:R-:W-:Y:S06]  /*ed60*/  HMMA.16816.F32.BF16 R8, R48.reuse, R52, R8 ;  /* 0x000000343008723c */ /* 0x040fec0000041808 */
[-C--:B------:R-:W-:Y:S05]  /*ed70*/  HMMA.16816.F32.BF16 R12, R48, R54.reuse, R12 ;  /* 0x00000036300c723c */ /* 0x080fea000004180c */
[--C-:B------:R-:W-:Y:S01]  /*ed80*/  FFMA.FTZ R52, R115, UR4, -R3.reuse ;  /* 0x0000000473347c23 */ /* 0x100fe20008010803 */
[C---:B------:R-:W-:Y:S03]  /*ed90*/  HMMA.16816.F32.BF16 R16, R44.reuse, R54, R16 ;  /* 0x000000362c10723c */ /* 0x040fe60000041810 */
[----:B------:R2:W-:Y:S02]  /*eda0*/  MUFU.EX2 R88, R52 ;  /* 0x0000003400587308 */ /* 0x0005e40000000800 */
[----:B-1----:R-:W-:Y:S08]  /*edb0*/  FFMA.FTZ R56, R90, UR4, -R66 ;  /* 0x000000045a387c23 */ /* 0x002ff00008010842 */
[----:B------:R1:W-:Y:S10]  /*edc0*/  MUFU.EX2 R93, R56 ;  /* 0x00000038005d7308 */ /* 0x0003f40000000800 */
[----:B------:R3:W-:Y:S01]  /*edd0*/  MUFU.EX2 R90, R60 ;  /* 0x0000003c005a7308 */ /* 0x0007e20000000800 */
[--C-:B--2---:R-:W-:Y:S09]  /*ede0*/  FFMA.FTZ R52, R100, UR4, -R64.reuse ;  /* 0x0000000464347c23 */ /* 0x104ff20008010840 */
[----:B------:R2:W-:Y:S01]  /*edf0*/  MUFU.EX2 R86, R52 ;  /* 0x0000003400567308 */ /* 0x0005e20000000800 */
[----:B-1----:R-:W1:Y:S01]  /*ee00*/  LDSM.16.MT88.4 R56, [R139+0x4800] ;  /* 0x004800008b38783b */ /* 0x002e620000004200 */
[--C-:B---3--:R-:W-:Y:S08]  /*ee10*/  FFMA.FTZ R60, R103, UR4, -R3.reuse ;  /* 0x00000004673c7c23 */ /* 0x108ff00008010803 */
[----:B------:R3:W-:Y:S01]  /*ee20*/  MUFU.EX2 R87, R60 ;  /* 0x0000003c00577308 */ /* 0x0007e20000000800 */
[--C-:B--2---:R-:W-:Y:S09]  /*ee30*/  FFMA.FTZ R52, R101, UR4, -R64.reuse ;  /* 0x0000000465347c23 */ /* 0x104ff20008010840 */
[----:B------:R2:W-:Y:S01]  /*ee40*/  MUFU.EX2 R84, R52 ;  /* 0x0000003400547308 */ /* 0x0005e20000000800 */
[--C-:B---3--:R-:W-:Y:S01]  /*ee50*/  FFMA.FTZ R60, R114, UR4, -R3.reuse ;  /* 0x00000004723c7c23 */ /* 0x108fe20008010803 */
[----:B------:R-:W-:Y:S08]  /*ee60*/  FFMA.FTZ R3, R131, UR4, -R3 ;  /* 0x0000000483037c23 */ /* 0x000ff00008010803 */
[----:B------:R3:W-:Y:S01]  /*ee70*/  MUFU.EX2 R89, R60 ;  /* 0x0000003c00597308 */ /* 0x0007e20000000800 */
[--C-:B--2---:R-:W-:Y:S01]  /*ee80*/  FFMA.FTZ R52, R112, UR4, -R64.reuse ;  /* 0x0000000470347c23 */ /* 0x104fe20008010840 */
[-C--:B-1----:R-:W-:Y:S08]  /*ee90*/  HMMA.16816.F32.BF16 R20, R44, R56.reuse, R20 ;  /* 0x000000382c14723c */ /* 0x082ff00000041814 */
[----:B------:R1:W-:Y:S01]  /*eea0*/  MUFU.EX2 R85, R52 ;  /* 0x0000003400557308 */ /* 0x0003e20000000800 */
[C---:B------:R-:W-:Y:S01]  /*eeb0*/  HMMA.16816.F32.BF16 R24, R48.reuse, R56, R24 ;  /* 0x000000383018723c */ /* 0x040fe20000041818 */
[----:B---3--:R-:W2:Y:S05]  /*eec0*/  LDSM.16.MT88.4 R60, [R138+0x4c00] ;  /* 0x004c00008a3c783b */ /* 0x008eaa0000004200 */
[-C--:B------:R-:W-:Y:S05]  /*eed0*/  HMMA.16816.F32.BF16 R28, R48, R58.reuse, R28 ;  /* 0x0000003a301c723c */ /* 0x080fea000004181c */
[--C-:B------:R-:W-:Y:S01]  /*eee0*/  FFMA.FTZ R56, R107, UR4, -R65.reuse ;  /* 0x000000046b387c23 */ /* 0x100fe20008010841 */
[----:B------:R-:W-:Y:S03]  /*eef0*/  HMMA.16816.F32.BF16 R32, R44, R58, R32 ;  /* 0x0000003a2c20723c */ /* 0x000fe60000041820 */
[----:B------:R3:W-:Y:S02]  /*ef00*/  MUFU.EX2 R82, R56 ;  /* 0x0000003800527308 */ /* 0x0007e40000000800 */
[--C-:B-1----:R-:W-:Y:S01]  /*ef10*/  FFMA.FTZ R52, R113, UR4, -R64.reuse ;  /* 0x0000000471347c23 */ /* 0x102fe20008010840 */
[--C-:B------:R-:W-:Y:S01]  /*ef20*/  FFMA.FTZ R48, R106, UR4, -R65.reuse ;  /* 0x000000046a307c23 */ /* 0x100fe20008010841 */
[----:B------:R-:W-:Y:S01]  /*ef30*/  F2FP.BF16.F32.PACK_AB R47, R150, R151 ;  /* 0x00000097962f723e */ /* 0x000fe200000010ff */
[----:B------:R-:W-:Y:S05]  /*ef40*/  FFMA.FTZ R64, R121, UR4, -R64 ;  /* 0x0000000479407c23 */ /* 0x000fea0008010840 */
[----:B------:R1:W-:Y:S01]  /*ef50*/  MUFU.EX2 R83, R52 ;  /* 0x0000003400537308 */ /* 0x0003e20000000800 */
[----:B------:R-:W-:Y:S02]  /*ef60*/  F2FP.BF16.F32.PACK_AB R45, R239, R227 ;  /* 0x000000e3ef2d723e */ /* 0x000fe400000010ff */
[----:B------:R-:W-:Y:S02]  /*ef70*/  F2FP.BF16.F32.PACK_AB R44, R235, R213 ;  /* 0x000000d5eb2c723e */ /* 0x000fe400000010ff */
[----:B------:R-:W-:Y:S02]  /*ef80*/  F2FP.BF16.F32.PACK_AB R46, R158, R249 ;  /* 0x000000f99e2e723e */ /* 0x000fe400000010ff */
[----:B------:R-:W-:Y:S03]  /*ef90*/  F2FP.BF16.F32.PACK_AB R49, R204, R182 ;  /* 0x000000b6cc31723e */ /* 0x000fe600000010ff */
[----:B------:R4:W-:Y:S01]  /*efa0*/  MUFU.EX2 R81, R48 ;  /* 0x0000003000517308 */ /* 0x0009e20000000800 */
[--C-:B---3--:R-:W-:Y:S01]  /*efb0*/  FFMA.FTZ R56, R110, UR4, -R65.reuse ;  /* 0x000000046e387c23 */ /* 0x108fe20008010841 */
[----:B------:R-:W-:Y:S02]  /*efc0*/  F2FP.BF16.F32.PACK_AB R51, R246, R206 ;  /* 0x000000cef633723e */ /* 0x000fe400000010ff */
[----:B------:R-:W-:Y:S06]  /*efd0*/  F2FP.BF16.F32.PACK_AB R50, R244, R180 ;  /* 0x000000b4f432723e */ /* 0x000fec00000010ff */
[----:B------:R3:W-:Y:S01]  /*efe0*/  MUFU.EX2 R80, R56 ;  /* 0x0000003800507308 */ /* 0x0007e20000000800 */
[----:B-1----:R-:W1:Y:S01]  /*eff0*/  LDSM.16.MT88.4 R52, [R139+0x4c00] ;  /* 0x004c00008b34783b */ /* 0x002e620000004200 */
[-C--:B--2---:R-:W-:Y:S08]  /*f000*/  HMMA.16816.F32.BF16 R4, R44, R60.reuse, R4 ;  /* 0x0000003c2c04723c */ /* 0x084ff00000041804 */
[----:B------:R-:W2:Y:S03]  /*f010*/  MUFU.EX2 R64, R64 ;  /* 0x0000004000407308 */ /* 0x000ea60000000800 */
[----:B----4-:R-:W-:Y:S07]  /*f020*/  F2FP.BF16.F32.PACK_AB R48, R181, R175 ;  /* 0x000000afb530723e */ /* 0x010fee00000010ff */
[C---:B------:R-:W-:Y:S01]  /*f030*/  HMMA.16816.F32.BF16 R8, R48.reuse, R60, R8 ;  /* 0x0000003c3008723c */ /* 0x040fe20000041808 */
[----:B---3--:R-:W3:Y:S05]  /*f040*/  LDSM.16.MT88.4 R56, [R138+0x5000] ;  /* 0x005000008a38783b */ /* 0x008eea0000004200 */
[-C--:B------:R-:W-:Y:S05]  /*f050*/  HMMA.16816.F32.BF16 R12, R48, R62.reuse, R12 ;  /* 0x0000003e300c723c */ /* 0x080fea000004180c */
[--C-:B------:R-:W-:Y:S01]  /*f060*/  FFMA.FTZ R60, R111, UR4, -R65.reuse ;  /* 0x000000046f3c7c23 */ /* 0x100fe20008010841 */
[C---:B------:R-:W-:Y:S03]  /*f070*/  HMMA.16816.F32.BF16 R16, R44.reuse, R62, R16 ;  /* 0x0000003e2c10723c */ /* 0x040fe60000041810 */
[----:B------:R4:W-:Y:S02]  /*f080*/  MUFU.EX2 R78, R60 ;  /* 0x0000003c004e7308 */ /* 0x0009e40000000800 */
[----:B------:R-:W-:Y:S01]  /*f090*/  FFMA.FTZ R65, R2, UR4, -R65 ;  /* 0x0000000402417c23 */ /* 0x000fe20008010841 */
[--C-:B------:R-:W-:Y:S01]  /*f0a0*/  FFMA.FTZ R2, R104, UR4, -R66.reuse ;  /* 0x0000000468027c23 */ /* 0x100fe20008010842 */
[----:B------:R-:W-:Y:S01]  /*f0b0*/  FFMA.FTZ R66, R75, UR4, -R66 ;  /* 0x000000044b427c23 */ /* 0x000fe20008010842 */
[----:B--2---:R-:W-:Y:S05]  /*f0c0*/  F2FP.BF16.F32.PACK_AB R166, R64, R128 ;  /* 0x0000008040a6723e */ /* 0x004fea00000010ff */
[----:B------:R-:W2:Y:S01]  /*f0d0*/  MUFU.EX2 R65, R65 ;  /* 0x0000004100417308 */ /* 0x000ea20000000800 */
[-C--:B-1----:R-:W-:Y:S06]  /*f0e0*/  HMMA.16816.F32.BF16 R20, R44, R52.reuse, R20 ;  /* 0x000000342c14723c */ /* 0x082fec0000041814 */
[C---:B------:R-:W-:Y:S01]  /*f0f0*/  HMMA.16816.F32.BF16 R24, R48.reuse, R52, R24 ;  /* 0x000000343018723c */ /* 0x040fe20000041818 */
[----:B----4-:R-:W1:Y:S02]  /*f100*/  LDSM.16.MT88.4 R60, [R139+0x5000] ;  /* 0x005000008b3c783b */ /* 0x010e640000004200 */
[----:B------:R-:W-:Y:S03]  /*f110*/  MUFU.EX2 R66, R66 ;  /* 0x0000004200427308 */ /* 0x000fe60000000800 */
[-C--:B------:R-:W-:Y:S07]  /*f120*/  HMMA.16816.F32.BF16 R28, R48, R54.reuse, R28 ;  /* 0x00000036301c723c */ /* 0x080fee000004181c */
[----:B------:R-:W-:Y:S01]  /*f130*/  MUFU.EX2 R75, R67 ;  /* 0x00000043004b7308 */ /* 0x000fe20000000800 */
[----:B--2---:R-:W-:Y:S01]  /*f140*/  F2FP.BF16.F32.PACK_AB R171, R65, R73 ;  /* 0x0000004941ab723e */ /* 0x004fe200000010ff */
[----:B------:R-:W-:Y:S01]  /*f150*/  HMMA.16816.F32.BF16 R32, R44, R54, R32 ;  /* 0x000000362c20723c */ /* 0x000fe20000041820 */
[----:B------:R-:W2:Y:S03]  /*f160*/  LDSM.16.MT88.4 R52, [R138+0x5400] ;  /* 0x005400008a34783b */ /* 0x000ea60000004200 */
[----:B------:R-:W-:Y:S04]  /*f170*/  F2FP.BF16.F32.PACK_AB R49, R153, R247 ;  /* 0x000000f79931723e */ /* 0x000fe800000010ff */
[----:B------:R4:W-:Y:S03]  /*f180*/  MUFU.EX2 R77, R2 ;  /* 0x00000002004d7308 */ /* 0x0009e60000000800 */
[----:B------:R-:W-:Y:S02]  /*f190*/  F2FP.BF16.F32.PACK_AB R51, R147, R145 ;  /* 0x000000919333723e */ /* 0x000fe400000010ff */
[----:B------:R-:W-:Y:S02]  /*f1a0*/  F2FP.BF16.F32.PACK_AB R48, R248, R243 ;  /* 0x000000f3f830723e */ /* 0x000fe400000010ff */
[----:B------:R-:W-:Y:S03]  /*f1b0*/  F2FP.BF16.F32.PACK_AB R50, R146, R144 ;  /* 0x000000909232723e */ /* 0x000fe600000010ff */
[----:B------:R-:W5:Y:S01]  /*f1c0*/  MUFU.EX2 R67, R3 ;  /* 0x0000000300437308 */ /* 0x000f620000000800 */
[----:B------:R-:W-:Y:S02]  /*f1d0*/  F2FP.BF16.F32.PACK_AB R45, R183, R173 ;  /* 0x000000adb72d723e */ /* 0x000fe400000010ff */
[----:B------:R-:W-:Y:S02]  /*f1e0*/  F2FP.BF16.F32.PACK_AB R47, R252, R245 ;  /* 0x000000f5fc2f723e */ /* 0x000fe400000010ff */
[----:B------:R-:W-:Y:S01]  /*f1f0*/  F2FP.BF16.F32.PACK_AB R44, R174, R172 ;  /* 0x000000acae2c723e */ /* 0x000fe200000010ff */
[-C--:B---3--:R-:W-:Y:S05]  /*f200*/  HMMA.16816.F32.BF16 R4, R48, R56.reuse, R4 ;  /* 0x000000383004723c */ /* 0x088fea0000041804 */
[----:B------:R-:W-:Y:S01]  /*f210*/  F2FP.BF16.F32.PACK_AB R46, R251, R201 ;  /* 0x000000c9fb2e723e */ /* 0x000fe200000010ff */
[----:B----4-:R-:W-:Y:S01]  /*f220*/  FADD.FTZ R2, R127, R36 ;  /* 0x000000247f027221 */ /* 0x010fe20000010000 */
[----:B------:R-:W-:Y:S01]  /*f230*/  FADD.FTZ R36, R230, R39 ;  /* 0x00000027e6247221 */ /* 0x000fe20000010000 */
[----:B------:R-:W-:Y:S03]  /*f240*/  FADD.FTZ R39, R135, R0 ;  /* 0x0000000087277221 */ /* 0x000fe60000010000 */
[----:B------:R-:W-:Y:S01]  /*f250*/  FADD.FTZ R36, R232, R36 ;  /* 0x00000024e8247221 */ /* 0x000fe20000010000 */
[C---:B------:R-:W-:Y:S04]  /*f260*/  HMMA.16816.F32.BF16 R8, R44.reuse, R56, R8 ;  /* 0x000000382c08723c */ /* 0x040fe80000041808 */
[----:B------:R-:W-:Y:S01]  /*f270*/  FADD.FTZ R36, R203, R36 ;  /* 0x00000024cb247221 */ /* 0x000fe20000010000 */
[----:B-----5:R-:W-:Y:S01]  /*f280*/  F2FP.BF16.F32.PACK_AB R167, R67, R130 ;  /* 0x0000008243a7723e */ /* 0x020fe200000010ff */
[-C--:B------:R-:W-:Y:S05]  /*f290*/  HMMA.16816.F32.BF16 R12, R44, R58.reuse, R12 ;  /* 0x0000003a2c0c723c */ /* 0x080fea000004180c */
[----:B------:R-:W-:Y:S01]  /*f2a0*/  FADD.FTZ R0, R221, R36 ;  /* 0x00000024dd007221 */ /* 0x000fe20000010000 */
[C---:B------:R-:W-:Y:S01]  /*f2b0*/  HMMA.16816.F32.BF16 R16, R48.reuse, R58, R16 ;  /* 0x0000003a3010723c */ /* 0x040fe20000041810 */
[----:B------:R-:W3:Y:S04]  /*f2c0*/  LDSM.16.MT88.4 R56, [R139+0x5400] ;  /* 0x005400008b38783b */ /* 0x000ee80000004200 */
[----:B------:R-:W-:Y:S01]  /*f2d0*/  FADD.FTZ R36, R177, R39 ;  /* 0x00000027b1247221 */ /* 0x000fe20000010000 */
[-C--:B-1----:R-:W-:Y:S05]  /*f2e0*/  HMMA.16816.F32.BF16 R20, R48, R60.reuse, R20 ;  /* 0x0000003c3014723c */ /* 0x082fea0000041814 */
[----:B------:R-:W-:Y:S01]  /*f2f0*/  FADD.FTZ R36, R185, R36 ;  /* 0x00000024b9247221 */ /* 0x000fe20000010000 */
[C---:B------:R-:W-:Y:S05]  /*f300*/  HMMA.16816.F32.BF16 R24, R44.reuse, R60, R24 ;  /* 0x0000003c2c18723c */ /* 0x040fea0000041818 */
[----:B------:R-:W-:Y:S01]  /*f310*/  FADD.FTZ R3, R210, R36 ;  /* 0x00000024d2037221 */ /* 0x000fe20000010000 */
[-C--:B------:R-:W-:Y:S05]  /*f320*/  HMMA.16816.F32.BF16 R28, R44, R62.reuse, R28 ;  /* 0x0000003e2c1c723c */ /* 0x080fea000004181c */
[----:B------:R-:W-:Y:S01]  /*f330*/  FADD.FTZ R36, R216, R38 ;  /* 0x00000026d8247221 */ /* 0x000fe20000010000 */
[----:B------:R-:W-:Y:S01]  /*f340*/  HMMA.16816.F32.BF16 R32, R48, R62, R32 ;  /* 0x0000003e3020723c */ /* 0x000fe20000041820 */
[----:B------:R-:W1:Y:S04]  /*f350*/  LDSM.16.MT88.4 R60, [R138+0x5800] ;  /* 0x005800008a3c783b */ /* 0x000e680000004200 */
[----:B------:R-:W-:Y:S01]  /*f360*/  F2FP.BF16.F32.PACK_AB R45, R143, R250 ;  /* 0x000000fa8f2d723e */ /* 0x000fe200000010ff */
[----:B------:R-:W-:Y:S01]  /*f370*/  FADD.FTZ R0, R224, R0 ;  /* 0x00000000e0007221 */ /* 0x000fe20000010000 */
[----:B------:R-:W-:Y:S01]  /*f380*/  F2FP.BF16.F32.PACK_AB R47, R154, R155 ;  /* 0x0000009b9a2f723e */ /* 0x000fe200000010ff */
[----:B------:R-:W-:Y:S03]  /*f390*/  FADD.FTZ R2, R184, R2 ;  /* 0x00000002b8027221 */ /* 0x000fe60000010000 */
[----:B------:R-:W-:Y:S01]  /*f3a0*/  F2FP.BF16.F32.PACK_AB R44, R142, R141 ;  /* 0x0000008d8e2c723e */ /* 0x000fe200000010ff */
[----:B------:R-:W-:Y:S01]  /*f3b0*/  FADD.FTZ R0, R233, R0 ;  /* 0x00000000e9007221 */ /* 0x000fe20000010000 */
[----:B------:R-:W-:Y:S01]  /*f3c0*/  F2FP.BF16.F32.PACK_AB R46, R156, R152 ;  /* 0x000000989c2e723e */ /* 0x000fe200000010ff */
[----:B------:R-:W-:Y:S01]  /*f3d0*/  FADD.FTZ R38, R207, R3 ;  /* 0x00000003cf267221 */ /* 0x000fe20000010000 */
[----:B------:R-:W-:Y:S01]  /*f3e0*/  F2FP.BF16.F32.PACK_AB R49, R140, R96 ;  /* 0x000000608c31723e */ /* 0x000fe200000010ff */
[----:B------:R-:W-:Y:S01]  /*f3f0*/  FADD.FTZ R0, R220, R0 ;  /* 0x00000000dc007221 */ /* 0x000fe20000010000 */
[----:B------:R-:W-:Y:S01]  /*f400*/  F2FP.BF16.F32.PACK_AB R51, R97, R95 ;  /* 0x0000005f6133723e */ /* 0x000fe200000010ff */
[----:B------:R-:W-:Y:S01]  /*f410*/  FADD.FTZ R36, R226, R36 ;  /* 0x00000024e2247221 */ /* 0x000fe20000010000 */
[----:B------:R-:W-:Y:S01]  /*f420*/  F2FP.BF16.F32.PACK_AB R48, R92, R94 ;  /* 0x0000005e5c30723e */ /* 0x000fe200000010ff */
[-C--:B--2---:R-:W-:Y:S05]  /*f430*/  HMMA.16816.F32.BF16 R4, R44, R52.reuse, R4 ;  /* 0x000000342c04723c */ /* 0x084fea0000041804 */
[----:B------:R-:W-:Y:S01]  /*f440*/  F2FP.BF16.F32.PACK_AB R50, R93, R91 ;  /* 0x0000005b5d32723e */ /* 0x000fe200000010ff */
[----:B------:R-:W-:Y:S01]  /*f450*/  FADD.FTZ R3, R228, R0 ;  /* 0x00000000e4037221 */ /* 0x000fe20000010000 */
[----:B------:R-:W-:Y:S01]  /*f460*/  FADD.FTZ R0, R208, R38 ;  /* 0x00000026d0007221 */ /* 0x000fe20000010000 */
[----:B------:R-:W-:Y:S03]  /*f470*/  FADD.FTZ R36, R238, R36 ;  /* 0x00000024ee247221 */ /* 0x000fe60000010000 */
[----:B------:R-:W-:Y:S01]  /*f480*/  FADD.FTZ R38, R202, R0 ;  /* 0x00000000ca267221 */ /* 0x000fe20000010000 */
[C---:B------:R-:W-:Y:S04]  /*f490*/  HMMA.16816.F32.BF16 R8, R48.reuse, R52, R8 ;  /* 0x000000343008723c */ /* 0x040fe80000041808 */
[----:B------:R-:W-:Y:S01]  /*f4a0*/  FADD.FTZ R3, R240, R3 ;  /* 0x00000003f0037221 */ /* 0x000fe20000010000 */
[----:B------:R-:W-:Y:S01]  /*f4b0*/  FADD.FTZ R36, R241, R36 ;  /* 0x00000024f1247221 */ /* 0x000fe20000010000 */
[-C--:B------:R-:W-:Y:S05]  /*f4c0*/  HMMA.16816.F32.BF16 R12, R48, R54.reuse, R12 ;  /* 0x00000036300c723c */ /* 0x080fea000004180c */
[----:B------:R-:W-:Y:S01]  /*f4d0*/  FADD.FTZ R36, R213, R36 ;  /* 0x00000024d5247221 */ /* 0x000fe20000010000 */
[C---:B------:R-:W-:Y:S01]  /*f4e0*/  HMMA.16816.F32.BF16 R16, R44.reuse, R54, R16 ;  /* 0x000000362c10723c */ /* 0x040fe20000041810 */
[----:B------:R-:W2:Y:S04]  /*f4f0*/  LDSM.16.MT88.4 R52, [R139+0x5800] ;  /* 0x005800008b34783b */ /* 0x000ea80000004200 */
[----:B------:R-:W-:Y:S01]  /*f500*/  FADD.FTZ R0, R242, R3 ;  /* 0x00000003f2007221 */ /* 0x000fe20000010000 */
[-C--:B---3--:R-:W-:Y:S05]  /*f510*/  HMMA.16816.F32.BF16 R20, R44, R56.reuse, R20 ;  /* 0x000000382c14723c */ /* 0x088fea0000041814 */
[----:B------:R-:W-:Y:S01]  /*f520*/  FADD.FTZ R0, R227, R0 ;  /* 0x00000000e3007221 */ /* 0x000fe20000010000 */
[C---:B------:R-:W-:Y:S05]  /*f530*/  HMMA.16816.F32.BF16 R24, R48.reuse, R56, R24 ;  /* 0x000000383018723c */ /* 0x040fea0000041818 */
[----:B------:R-:W-:Y:S01]  /*f540*/  FADD.FTZ R2, R219, R2 ;  /* 0x00000002db027221 */ /* 0x000fe20000010000 */
[-C--:B------:R-:W-:Y:S05]  /*f550*/  HMMA.16816.F32.BF16 R28, R48, R58.reuse, R28 ;  /* 0x0000003a301c723c */ /* 0x080fea000004181c */
[----:B------:R-:W-:Y:S01]  /*f560*/  FADD.FTZ R2, R176, R2 ;  /* 0x00000002b0027221 */ /* 0x000fe20000010000 */
[----:B------:R-:W-:Y:S01]  /*f570*/  HMMA.16816.F32.BF16 R32, R44, R58, R32 ;  /* 0x0000003a2c20723c */ /* 0x000fe20000041820 */
[----:B------:R-:W-:Y:S04]  /*f580*/  LDSM.16.MT88.4 R56, [R139+0x5c00] ;  /* 0x005c00008b38783b */ /* 0x000fe80000004200 */
[----:B------:R-:W-:Y:S01]  /*f590*/  FADD.FTZ R2, R179, R2 ;  /* 0x00000002b3027221 */ /* 0x000fe20000010000 */
[----:B------:R-:W-:Y:S01]  /*f5a0*/  F2FP.BF16.F32.PACK_AB R49, R87, R90 ;  /* 0x0000005a5731723e */ /* 0x000fe200000010ff */
[----:B------:R-:W-:Y:S01]  /*f5b0*/  FADD.FTZ R3, R215, R38 ;  /* 0x00000026d7037221 */ /* 0x000fe20000010000 */
[----:B------:R-:W-:Y:S03]  /*f5c0*/  F2FP.BF16.F32.PACK_AB R51, R88, R89 ;  /* 0x000000595833723e */ /* 0x000fe600000010ff */
        /* <DEDUP_REMOVED lines=9> */
[-C--:B-1----:R-:W-:Y:S05]  /*f660*/  HMMA.16816.F32.BF16 R4, R48, R60.reuse, R4 ;  /* 0x0000003c3004723c */ /* 0x082fea0000041804 */
[----:B------:R-:W-:Y:S01]  /*f670*/  F2FP.BF16.F32.PACK_AB R46, R68, R75 ;  /* 0x0000004b442e723e */ /* 0x000fe200000010ff */
[----:B------:R-:W-:Y:S01]  /*f680*/  FADD.FTZ R3, R175, R3 ;  /* 0x00000003af037221 */ /* 0x000fe20000010000 */
[----:B------:R-:W-:Y:S01]  /*f690*/  FADD.FTZ R38, R235, R36 ;  /* 0x00000024eb267221 */ /* 0x000fe20000010000 */
[----:B------:R-:W-:Y:S03]  /*f6a0*/  FADD.FTZ R2, R214, R2 ;  /* 0x00000002d6027221 */ /* 0x000fe60000010000 */
[----:B------:R-:W-:Y:S01]  /*f6b0*/  FADD.FTZ R36, R181, R3 ;  /* 0x00000003b5247221 */ /* 0x000fe20000010000 */
[C---:B------:R-:W-:Y:S01]  /*f6c0*/  HMMA.16816.F32.BF16 R8, R44.reuse, R60, R8 ;  /* 0x0000003c2c08723c */ /* 0x040fe20000041808 */
[----:B------:R-:W1:Y:S03]  /*f6d0*/  MUFU.EX2 R60, R124 ;  /* 0x0000007c003c7308 */ /* 0x000e660000000800 */
[----:B------:R-:W-:Y:S01]  /*f6e0*/  FADD.FTZ R3, R249, R38 ;  /* 0x00000026f9037221 */ /* 0x000fe20000010000 */
[----:B------:R-:W-:Y:S01]  /*f6f0*/  FADD.FTZ R38, R150, R0 ;  /* 0x0000000096267221 */ /* 0x000fe20000010000 */
[-C--:B------:R-:W-:Y:S01]  /*f700*/  HMMA.16816.F32.BF16 R12, R44, R62.reuse, R12 ;  /* 0x0000003e2c0c723c */ /* 0x080fe2000004180c */
[----:B------:R-:W3:Y:S04]  /*f710*/  LDSM.16.MT88.4 R148, [R138+0x5c00] ;  /* 0x005c00008a94783b */ /* 0x000ee80000004200 */
[----:B------:R-:W-:Y:S01]  /*f720*/  FADD.FTZ R2, R217, R2 ;  /* 0x00000002d9027221 */ /* 0x000fe20000010000 */
[C---:B------:R-:W-:Y:S05]  /*f730*/  HMMA.16816.F32.BF16 R16, R48.reuse, R62, R16 ;  /* 0x0000003e3010723c */ /* 0x040fea0000041810 */
[----:B------:R-:W-:Y:S01]  /*f740*/  FADD.FTZ R3, R158, R3 ;  /* 0x000000039e037221 */ /* 0x000fe20000010000 */
[-C--:B--2---:R-:W-:Y:S05]  /*f750*/  HMMA.16816.F32.BF16 R20, R48, R52.reuse, R20 ;  /* 0x000000343014723c */ /* 0x084fea0000041814 */
[----:B------:R-:W-:Y:S01]  /*f760*/  FADD.FTZ R36, R180, R36 ;  /* 0x00000024b4247221 */ /* 0x000fe20000010000 */
[C---:B------:R-:W-:Y:S05]  /*f770*/  HMMA.16816.F32.BF16 R24, R44.reuse, R52, R24 ;  /* 0x000000342c18723c */ /* 0x040fea0000041818 */
[----:B------:R-:W-:Y:S01]  /*f780*/  FADD.FTZ R0, R244, R36 ;  /* 0x00000024f4007221 */ /* 0x000fe20000010000 */
[-C--:B------:R-:W-:Y:S05]  /*f790*/  HMMA.16816.F32.BF16 R28, R44, R54.reuse, R28 ;  /* 0x000000362c1c723c */ /* 0x080fea000004181c */
        /* <DEDUP_REMOVED lines=21> */
[----:B-1----:R-:W-:Y:S03]  /*f8f0*/  F2FP.BF16.F32.PACK_AB R170, R66, R60 ;  /* 0x0000003c42aa723e */ /* 0x002fe600000010ff */
[----:B------:R-:W-:Y:S01]  /*f900*/  FADD.FTZ R5, R142, R3 ;  /* 0x000000038e057221 */ /* 0x000fe20000010000 */
[----:B------:R-:W-:Y:S01]  /*f910*/  FADD.FTZ R3, R92, R0 ;  /* 0x000000005c037221 */ /* 0x000fe20000010000 */
[----:B------:R-:W-:Y:S01]  /*f920*/  FADD.FTZ R2, R206, R2 ;  /* 0x00000002ce027221 */ /* 0x000fe20000010000 */
[----:B------:R-:W-:Y:S01]  /*f930*/  MOV R135, R37 ;  /* 0x0000002500877202 */ /* 0x000fe20000000f00 */
[----:B------:R-:W-:Y:S01]  /*f940*/  FADD.FTZ R5, R152, R5 ;  /* 0x0000000598057221 */ /* 0x000fe20000010000 */
[----:B------:R-:W-:Y:S01]  /*f950*/  FADD.FTZ R3, R91, R3 ;  /* 0x000000035b037221 */ /* 0x000fe20000010000 */
[----:B------:R-:W-:Y:S02]  /*f960*/  FADD.FTZ R2, R246, R2 ;  /* 0x00000002f6027221 */ /* 0x000fe40000010000 */
[----:B------:R-:W-:Y:S02]  /*f970*/  FADD.FTZ R5, R156, R5 ;  /* 0x000000059c057221 */ /* 0x000fe40000010000 */
[----:B------:R-:W-:Y:S04]  /*f980*/  FADD.FTZ R2, R173, R2 ;  /* 0x00000002ad027221 */ /* 0x000fe80000010000 */
[----:B------:R-:W-:Y:S04]  /*f990*/  FADD.FTZ R2, R183, R2 ;  /* 0x00000002b7027221 */ /* 0x000fe80000010000 */
[----:B------:R-:W-:Y:S04]  /*f9a0*/  FADD.FTZ R2, R245, R2 ;  /* 0x00000002f5027221 */ /* 0x000fe80000010000 */
[----:B------:R-:W-:Y:S04]  /*f9b0*/  FADD.FTZ R2, R252, R2 ;  /* 0x00000002fc027221 */ /* 0x000fe80000010000 */
[----:B------:R-:W-:Y:S01]  /*f9c0*/  FADD.FTZ R36, R96, R2 ;  /* 0x0000000260247221 */ /* 0x000fe20000010000 */
[----:B------:R-:W-:Y:S03]  /*f9d0*/  FADD.FTZ R2, R143, R43 ;  /* 0x0000002b8f027221 */ /* 0x000fe60000010000 */
[----:B------:R-:W-:Y:S01]  /*f9e0*/  FADD.FTZ R4, R140, R36 ;  /* 0x000000248c047221 */ /* 0x000fe20000010000 */
[----:B------:R-:W-:Y:S01]  /*f9f0*/  FADD.FTZ R0, R155, R2 ;  /* 0x000000029b007221 */ /* 0x000fe20000010000 */
[C---:B------:R-:W-:Y:S04]  /*fa00*/  HMMA.16816.F32.BF16 R140, R168.reuse, R148, R8 ;  /* 0x00000094a88c723c */ /* 0x040fe80000041808 */
[----:B------:R-:W-:Y:S01]  /*fa10*/  FADD.FTZ R2, R95, R4 ;  /* 0x000000045f027221 */ /* 0x000fe20000010000 */
[----:B------:R-:W-:Y:S02]  /*fa20*/  FADD.FTZ R4, R154, R0 ;  /* 0x000000009a047221 */ /* 0x000fe40000010000 */
[-C--:B------:R-:W-:Y:S04]  /*fa30*/  HMMA.16816.F32.BF16 R152, R168, R150.reuse, R12 ;  /* 0x00000096a898723c */ /* 0x080fe8000004180c */
        /* <DEDUP_REMOVED lines=32> */
[----:B------:R-:W-:Y:S04]  /*fc40*/  FADD.FTZ R2, R72, R2 ;  /* 0x0000000248027221 */ /* 0x000fe80000010000 */
[----:B------:R-:W-:Y:S01]  /*fc50*/  FADD.FTZ R3, R67, R3 ;  /* 0x0000000343037221 */ /* 0x000fe20000010000 */
[----:B------:R-:W-:Y:S01]  /*fc60*/  FADD.FTZ R5, R65, R5 ;  /* 0x0000000541057221 */ /* 0x000fe20000010000 */
[----:B------:R-:W-:Y:S01]  /*fc70*/  FADD.FTZ R4, R128, R2 ;  /* 0x0000000280047221 */ /* 0x000fe20000010000 */
[----:B------:R-:W-:Y:S01]  /*fc80*/  FADD.FTZ R2, R60, R0 ;  /* 0x000000003c027221 */ /* 0x000fe20000010000 */
[----:B------:R-:W-:Y:S01]  /*fc90*/  IADD3 R0, R200, -0x1, RZ ;  /* 0xffffffffc8007810 */ /* 0x000fe20007ffe0ff */
[----:B------:R1:W-:Y:S02]  /*fca0*/  STL [R1+0x4], R3 ;  /* 0x0000040301007387 */ /* 0x0003e40000100800 */
[----:B------:R-:W-:Y:S01]  /*fcb0*/  FADD.FTZ R2, R66, R2 ;  /* 0x0000000242027221 */ /* 0x000fe20000010000 */
[----:B------:R-:W-:Y:S01]  /*fcc0*/  MOV R200, R0 ;  /* 0x0000000000c87202 */ /* 0x000fe20000000f00 */
[----:B------:R2:W-:Y:S01]  /*fcd0*/  STL [R1+0xc], R5 ;  /* 0x00000c0501007387 */ /* 0x0005e20000100800 */
[----:B-1----:R-:W-:Y:S05]  /*fce0*/  FADD.FTZ R3, R64, R4 ;  /* 0x0000000440037221 */ /* 0x002fea0000010000 */
[----:B------:R2:W-:Y:S04]  /*fcf0*/  STL [R1], R3 ;  /* 0x0000000301007387 */ /* 0x0005e80000100800 */
[----:B------:R2:W-:Y:S01]  /*fd00*/  STL [R1+0x8], R2 ;  /* 0x0000080201007387 */ /* 0x0005e20000100800 */
[----:B------:R-:W-:Y:S05]  /*fd10*/  @P6 BRA `(.L_x_827) ;  /* 0xffffffa000a86947 */ /* 0x000fea000383ffff */
.L_x_826:
        /* <DEDUP_REMOVED lines=17> */
[----:B------:R-:W-:-:S03]  /*fe30*/  LEA.HI R3, R3, R34, RZ, 0x3 ;  /* 0x0000002203037211 */ /* 0x000fc600078f18ff */
[----:B------:R-:W-:Y:S01]  /*fe40*/  IMAD R8, R8, 0x100, R7 ;  /* 0x0000010008087824 */ /* 0x000fe200078e0207 */
        /* <DEDUP_REMOVED lines=16> */
[----:B------:R-:W-:Y:S02]  /*ff50*/  IMAD.SHL.U32 R15, R0, 0x40, RZ ;  /* 0x00000040000f7824 */ /* 0x000fe400078e00ff */
[----:B----4-:R-:W-:Y:S01]  /*ff60*/  FADD.FTZ R7, R10, R14 ;  /* 0x0000000e0a077221 */ /* 0x010fe20000010000 */
[----:B------:R4:W2:Y:S01]  /*ff70*/  SHFL.BFLY PT, R21, R6, 0x1, 0x1f ;  /* 0x0c201f0006157f89 */ /* 0x0008a200000e0000 */
[----:B------:R-:W-:Y:S01]  /*ff80*/  IMAD.IADD R3, R3, 0x1, -R2 ;  /* 0x0000000103037824 */ /* 0x000fe200078e0a02 */
[----:B------:R-:W-:Y:S02]  /*ff90*/  LOP3.LUT R9, R0, 0x1, RZ, 0xc0, !PT ;  /* 0x0000000100097812 */ /* 0x000fe400078ec0ff */
[----:B------:R-:W-:Y:S01]  /*ffa0*/  LOP3.LUT R15, R15, 0xc0, RZ, 0xc0, !PT ;  /* 0x000000c00f0f7812 */ /* 0x000fe200078ec0ff */
[----:B------:R4:W2:Y:S03]  /*ffb0*/  SHFL.BFLY PT, R24, R7, 0x1, 0x1f ;  /* 0x0c201f0007187f89 */ /* 0x0008a600000e0000 */
[----:B------:R-:W-:Y:S01]  /*ffc0*/  LEA.HI R15, R15, R15, RZ, 0x1d ;  /* 0x0000000f0f0f7211 */ /* 0x000fe200078fe8ff */
[----:B-1----:R-:W-:Y:S01]  /*ffd0*/  FADD.FTZ R26, R5, R26 ;  /* 0x0000001a051a7221 */ /* 0x002fe20000010000 */
[----:B------:R-:W-:-:S02]  /*ffe0*/  IMAD R5, R3, 0x10, R8 ;  /* 0x0000001003057824 */ /* 0x000fc400078e0208 */
        /* <DEDUP_REMOVED lines=15> */
.L_x_830:
        /* <DEDUP_REMOVED lines=20> */
.L_x_831:
        /* <DEDUP_REMOVED lines=82> */
[----:B-1----:R1:W-:Y:S03]  /*10740*/  @P1 MUFU.LG2 R9, R21 ;  /* 0x0000001500091308 */ /* 0x0023e60000000c00 */
[----:B------:R2:W-:Y:S01]  /*10750*/  STS [R0+0x1200], R2 ;  /* 0x0012000200007388 */ /* 0x0005e20000000800 */
[----:B---3--:R-:W3:Y:S03]  /*10760*/  @!P5 LDC R8, c[0x0][0x270] ;  /* 0x00009c00ff08db82 */ /* 0x008ee60000000800 */
[----:B------:R-:W-:Y:S04]  /*10770*/  STS [R19], R16 ;  /* 0x0000001013007388 */ /* 0x000fe80000000800 */
[----:B------:R3:W-:Y:S01]  /*10780*/  STS [R19+0x200], R14 ;  /* 0x0002000e13007388 */ /* 0x0007e20000000800 */
[----:B----4-:R-:W4:Y:S01]  /*10790*/  @P5 LDC.64 R4, c[0x0][0x2c0] ;  /* 0x0000b000ff045b82 */ /* 0x010f220000000a00 */
[----:B-1----:R-:W-:-:S07]  /*107a0*/  MOV R21, 0x7f800000 ;  /* 0x7f80000000157802 */ /* 0x002fce0000000f00 */
[----:B--2---:R-:W1:Y:S01]  /*107b0*/  @P3 LDC R7, c[0x0][0x2e8] ;  /* 0x0000ba00ff073b82 */ /* 0x004e620000000800 */
[----:B------:R-:W-:-:S07]  /*107c0*/  IADD3 R0, R27, R19, RZ ;  /* 0x000000131b007210 */ /* 0x000fce0007ffe0ff */
[----:B------:R-:W2:Y:S01]  /*107d0*/  @P5 LDC R3, c[0x0][0x2c0] ;  /* 0x0000b000ff035b82 */ /* 0x000ea20000000800 */
[----:B------:R-:W-:Y:S01]  /*107e0*/  @P5 MOV R2, 0x1 ;  /* 0x0000000100025802 */ /* 0x000fe20000000f00 */
[----:B---3--:R-:W-:Y:S01]  /*107f0*/  @!P5 IMAD R2, R10, R8, RZ ;  /* 0x000000080a02d224 */ /* 0x008fe200078e02ff */
[----:B------:R3:W-:Y:S01]  /*10800*/  STS [R0], R12 ;  /* 0x0000000c00007388 */ /* 0x0007e20000000800 */
[----:B------:R-:W-:Y:S02]  /*10810*/  @P0 MUFU.LG2 R8, R24 ;  /* 0x0000001800080308 */ /* 0x000fe40000000c00 */
[----:B------:R-:W-:Y:S01]  /*10820*/  IMAD R2, R36, R2, RZ ;  /* 0x0000000224027224 */ /* 0x000fe200078e02ff */
[----:B------:R4:W-:Y:S01]  /*10830*/  STS [R0+0x200], R11 ;  /* 0x0002000b00007388 */ /* 0x0009e20000000800 */
[----:B------:R-:W1:Y:S03]  /*10840*/  @P1 LDC R15, c[0x0][0x2e8] ;  /* 0x0000ba00ff0f1b82 */ /* 0x000e660000000800 */
[----:B------:R2:W-:Y:S01]  /*10850*/  STS [R19+0x1000], R13 ;  /* 0x0010000d13007388 */ /* 0x0005e20000000800 */
[----:B------:R3:W2:Y:S03]  /*10860*/  @P3 MUFU.LG2 R14, R26 ;  /* 0x0000001a000e3308 */ /* 0x0006a60000000c00 */
[----:B------:R2:W-:Y:S04]  /*10870*/  STS [R19+0x1200], R18 ;  /* 0x0012001213007388 */ /* 0x0005e80000000800 */
[----:B------:R-:W-:Y:S04]  /*10880*/  STS [R0+0x1000], R17 ;  /* 0x0010001100007388 */ /* 0x000fe80000000800 */
[----:B------:R2:W-:Y:S01]  /*10890*/  STS [R0+0x1200], R20 ;  /* 0x0012001400007388 */ /* 0x0005e20000000800 */
[----:B------:R-:W-:Y:S01]  /*108a0*/  @!P5 MOV R3, 0x1 ;  /* 0x000000010003d802 */ /* 0x000fe20000000f00 */
[----:B---3--:R-:W3:Y:S01]  /*108b0*/  @P2 LDC R12, c[0x0][0x2e8] ;  /* 0x0000ba00ff0c2b82 */ /* 0x008ee20000000800 */
[----:B------:R-:W1:Y:S01]  /*108c0*/  S2R R26, SR_CTAID.Z ;  /* 0x00000000001a7919 */ /* 0x000e620000002700 */
[----:B----4-:R-:W4:Y:S06]  /*108d0*/  @P2 MUFU.LG2 R11, R25 ;  /* 0x00000019000b2308 */ /* 0x010f2c0000000c00 */
[----:B--2---:R-:W2:Y:S01]  /*108e0*/  @P0 LDC R13, c[0x0][0x2e8] ;  /* 0x0000ba00ff0d0b82 */ /* 0x004ea20000000800 */
[----:B------:R-:W-:-:S02]  /*108f0*/  MOV R18, 0x7f800000 ;  /* 0x7f80000000127802 */ /* 0x000fc40000000f00 */
[----:B------:R-:W-:Y:S02]  /*10900*/  MOV R19, 0x7f800000 ;  /* 0x7f80000000137802 */ /* 0x000fe40000000f00 */
[----:B------:R-:W-:-:S03]  /*10910*/  LOP3.LUT R0, R28, 0xffffffe0, RZ, 0xc0, !PT ;  /* 0xffffffe01c007812 */ /* 0x000fc600078ec0ff */
        /* <DEDUP_REMOVED lines=9> */
[----:B-1----:R-:W-:Y:S01]  /*109b0*/  @P3 FFMA.FTZ R21, R42, R7, R5 ;  /* 0x000000072a153223 */ /* 0x002fe20000010005 */
[----:B----4-:R-:W-:Y:S01]  /*109c0*/  @P2 FMUL.FTZ R5, R11, 0.69314718246459960938 ;  /* 0x3f3172180b052820 */ /* 0x010fe20000410000 */
[----:B------:R-:W-:Y:S01]  /*109d0*/  IMAD R0, R26, R0, R4 ;  /* 0x000000001a007224 */ /* 0x000fe200078e0204 */
[----:B------:R-:W-:Y:S01]  /*109e0*/  SHF.L.U32 R4, R2, 0x7, RZ ;  /* 0x0000000702047819 */ /* 0x000fe200000006ff */
[----:B------:R-:W-:Y:S01]  /*109f0*/  @P1 FMUL.FTZ R6, R9, 0.69314718246459960938 ;  /* 0x3f31721809061820 */ /* 0x000fe20000410000 */
[----:B------:R-:W-:Y:S01]  /*10a00*/  @P0 FMUL.FTZ R2, R8, 0.69314718246459960938 ;  /* 0x3f31721808020820 */ /* 0x000fe20000410000 */
[----:B---3--:R-:W-:Y:S01]  /*10a10*/  @P2 FFMA.FTZ R20, R41, R12, R5 ;  /* 0x0000000c29142223 */ /* 0x008fe20000010005 */
[----:B------:R-:W-:Y:S01]  /*10a20*/  SHF.R.S32.HI R7, RZ, 0x1f, R4 ;  /* 0x0000001fff077819 */ /* 0x000fe20000011404 */
[----:B------:R-:W-:Y:S01]  /*10a30*/  @P1 FFMA.FTZ R18, R40, R15, R6 ;  /* 0x0000000f28121223 */ /* 0x000fe20000010006 */
[----:B------:R-:W-:Y:S01]  /*10a40*/  IADD3 R4, P4, P3, R4, R22, R0 ;  /* 0x0000001604047210 */ /* 0x000fe20007b9e000 */
[----:B--2---:R-:W-:Y:S01]  /*10a50*/  @P0 FFMA.FTZ R19, R37, R13, R2 ;  /* 0x0000000d25130223 */ /* 0x004fe20000010002 */
        /* <DEDUP_REMOVED lines=42> */
.L_x_833:
[----:B------:R-:W-:Y:S05]  /*10d00*/  BSYNC B0 ;  /* 0x0000000000007941 */ /* 0x000fea0003800000 */
.L_x_832:
        /* <DEDUP_REMOVED lines=32> */
.L_x_835:
[----:B------:R-:W-:Y:S05]  /*10f10*/  BSYNC B0 ;  /* 0x0000000000007941 */ /* 0x000fea0003800000 */
.L_x_834:
        /* <DEDUP_REMOVED lines=16> */
.L_x_837:
[----:B------:R-:W-:Y:S05]  /*11020*/  BSYNC B0 ;  /* 0x0000000000007941 */ /* 0x000fea0003800000 */
.L_x_836:
        /* <DEDUP_REMOVED lines=16> */
.L_x_839:
[----:B------:R-:W-:Y:S05]  /*11130*/  BSYNC B0 ;  /* 0x0000000000007941 */ /* 0x000fea0003800000 */
.L_x_838:
        /* <DEDUP_REMOVED lines=15> */
.L_x_796:
[----:B------:R-:W2:Y:S01]  /*11230*/  LDL.LU R19, [R1+0x78] ;  /* 0x0000780001137983 */ /* 0x000ea20000300800 */
[----:B------:R-:W1:Y:S01]  /*11240*/  LDC.U8 R2, c[0x0][0x3d9] ;  /* 0x0000f640ff027b82 */ /* 0x000e620000000000 */
[----:B------:R-:W-:Y:S01]  /*11250*/  SHF.R.S32.HI R12, RZ, 0x1f, R233 ;  /* 0x0000001fff0c7819 */ /* 0x000fe200000114e9 */
[----:B------:R-:W-:Y:S01]  /*11260*/  ULDC UR6, c[0x0][0x2d0] ;  /* 0x0000b40000067ab9 */ /* 0x000fe20000000800 */
[----:B------:R-:W-:Y:S01]  /*11270*/  ULDC.64 UR4, c[0x0][0x2a0] ;  /* 0x0000a80000047ab9 */ /* 0x000fe20000000a00 */
[----:B------:R-:W-:Y:S02]  /*11280*/  CS2R R16, SRZ ;  /* 0x0000000000107805 */ /* 0x000fe4000001ff00 */
[----:B------:R-:W-:Y:S01]  /*11290*/  LEA.HI R12, R12, R233, RZ, 0x2 ;  /* 0x000000e90c0c7211 */ /* 0x000fe200078f10ff */
        /* <DEDUP_REMOVED lines=77> */
.L_x_841:
[----:B------:R-:W-:Y:S05]  /*11770*/  BSYNC B0 ;  /* 0x0000000000007941 */ /* 0x000fea0003800000 */
.L_x_840:
        /* <DEDUP_REMOVED lines=19> */
.L_x_843:
[----:B------:R-:W-:Y:S05]  /*118b0*/  BSYNC B0 ;  /* 0x0000000000007941 */ /* 0x000fea0003800000 */
.L_x_842:
        /* <DEDUP_REMOVED lines=15> */
.L_x_845:
[----:B------:R-:W-:Y:S05]  /*119b0*/  BSYNC B0 ;  /* 0x0000000000007941 */ /* 0x000fea0003800000 */
.L_x_844:
        /* <DEDUP_REMOVED lines=17> */
.L_x_847:
[----:B------:R-:W-:Y:S05]  /*11ad0*/  BSYNC B0 ;  /* 0x0000000000007941 */ /* 0x000fea0003800000 */
.L_x_846:
        /* <DEDUP_REMOVED lines=11> */
.L_x_849:
[----:B------:R-:W-:Y:S05]  /*11b90*/  BSYNC B0 ;  /* 0x0000000000007941 */ /* 0x000fea0003800000 */
.L_x_848:
        /* <DEDUP_REMOVED lines=10> */
.L_x_851:
[----:B------:R-:W-:Y:S05]  /*11c40*/  BSYNC B0 ;  /* 0x0000000000007941 */ /* 0x000fea0003800000 */
.L_x_850:
        /* <DEDUP_REMOVED lines=11> */
.L_x_853:
[----:B------:R-:W-:Y:S05]  /*11d00*/  BSYNC B0 ;  /* 0x0000000000007941 */ /* 0x000fea0003800000 */
.L_x_852:
        /* <DEDUP_REMOVED lines=11> */
.L_x_854:
        /* <DEDUP_REMOVED lines=12> */
.L_x_1321:


//--------------------- .text._ZN5flash16flash_fwd_kernelI23Flash_fwd_kernel_traitsILi32ELi128ELi128ELi4ELb0ELb0EN7cutlass10bfloat16_tE19Flash_kernel_traitsILi32ELi128ELi128ELi4ES3_EELb1ELb0ELb1ELb0ELb0ELb1ELb0ELb0EEEvNS_16Flash_fwd_paramsE --------------------------
	.section	.text._ZN5flash16flash_fwd_kernelI23Flash_fwd_kernel_traitsILi32ELi128ELi128ELi4ELb0ELb0EN7cutlass10bfloat16_tE19Flash_kernel_traitsILi32ELi128ELi128ELi4ES3_EELb1ELb0ELb1ELb0ELb0ELb1ELb0ELb0EEEvNS_16Flash_fwd_paramsE,"ax",@progbits
	.align	128
        .global         _ZN5flash16flash_fwd_kernelI23Flash_fwd_kernel_traitsILi32ELi128ELi128ELi4ELb0ELb0EN7cutlass10bfloat16_tE19Flash_kernel_traitsILi32ELi128ELi128ELi4ES3_EELb1ELb0ELb1ELb0ELb0ELb1ELb0ELb0EEEvNS_16Flash_fwd_paramsE
        .type           _ZN5flash16flash_fwd_kernelI23Flash_fwd_kernel_traitsILi32ELi128ELi128ELi4ELb0ELb0EN7cutlass10bfloat16_tE19Flash_kernel_traitsILi32ELi128ELi128ELi4ES3_EELb1ELb0ELb1ELb0ELb0ELb1ELb0ELb0EEEvNS_16Flash_fwd_paramsE,@function
        .size           _ZN5flash16flash_fwd_kernelI23Flash_fwd_kernel_traitsILi32ELi128ELi128ELi4ELb0ELb0EN7cutlass10bfloat16_tE19Flash_kernel_traitsILi32ELi128ELi128ELi4ES3_EELb1ELb0ELb1ELb0ELb0ELb1ELb0ELb0EEEvNS_16Flash_fwd_paramsE,(.L_x_1322 - _ZN5flash16flash_fwd_kernelI23Flash_fwd_kernel_traitsILi32ELi128ELi128ELi4ELb0ELb0EN7cutlass10bfloat16_tE19Flash_kernel_traitsILi32ELi128ELi128ELi4ES3_EELb1ELb0ELb1ELb0ELb0ELb1ELb0ELb0EEEvNS_16Flash_fwd_paramsE)
        .other          _ZN5flash16flash_fwd_kernelI23Flash_fwd_kernel_traitsILi32ELi128ELi128ELi4ELb0ELb0EN7cutlass10bfloat16_tE19Flash_kernel_traitsILi32ELi128ELi128ELi4ES3_EELb1ELb0ELb1ELb0ELb0ELb1ELb0ELb0EEEvNS_16Flash_fwd_paramsE,@"STO_CUDA_ENTRY STV_DEFAULT"
_ZN5flash16flash_fwd_kernelI23Flash_fwd_kernel_traitsILi32ELi128ELi128ELi4ELb0ELb0EN7cutlass10bfloat16_tE19Flash_kernel_traitsILi32ELi128ELi128ELi4ES3_EELb1ELb0ELb1ELb0ELb0ELb1ELb0ELb0EEEvNS_16Flash_fwd_paramsE:
.text._ZN5flash16flash_fwd_kernelI23Flash_fwd_kernel_traitsILi32ELi128ELi128ELi4ELb0ELb0EN7cutlass10bfloat16_tE19Flash_kernel_traitsILi32ELi128ELi128ELi4ES3_EELb1ELb0ELb1ELb0ELb0ELb1ELb0ELb0EEEvNS_16Flash_fwd_paramsE:
        /* <DEDUP_REMOVED lines=15> */
[----:B------:R-:W-:Y:S08]  /*00f0*/  S2UR UR19, SR_CTAID.Y ;  /* 0x00000000001379c3 */ /* 0x000ff00000002600 */
[----:B------:R-:W1:Y:S01]  /*0100*/  S2UR UR4, SR_CTAID.Z ;  /* 0x00000000000479c3 */ /* 0x000e620000002700 */
[----:B--2---:R-:W-:-:S07]  /*0110*/  @P2 IMAD.MOV.U32 R2, RZ, RZ, R6 ;  /* 0x000000ffff022224 */ /* 0x004fce00078e0006 */
[----:B------:R-:W2:Y:S01]  /*0120*/  @P2 LDC R0, c[0x0][0x3b0] ;  /* 0x0000ec00ff002b82 */ /* 0x000ea20000000800 */
[----:B---3--:R-:W-:-:S06]  /*0130*/  @P2 IMAD.MOV.U32 R3, RZ, RZ, R7 ;  /* 0x000000ffff032224 */ /* 0x008fcc00078e0007 */
[----:B------:R-:W2:Y:S01]  /*0140*/  @P2 LDG.E.64 R2, desc[UR30][R2.64] ;  /* 0x0000001e02022981 */ /* 0x000ea2000c1e1b00 */
[----:B------:R-:W-:Y:S02]  /*0150*/  UISETP.NE.U32.AND UP2, UPT, UR8, URZ, UPT ;  /* 0x0000003f0800728c */ /* 0x000fe4000bf45070 */
[----:B------:R-:W-:Y:S02]  /*0160*/  UISETP.NE.U32.AND UP1, UPT, UR6, URZ, UPT ;  /* 0x0000003f0600728c */ /* 0x000fe4000bf25070 */
[----:B------:R-:W-:Y:S02]  /*0170*/  UISETP.NE.AND.EX UP2, UPT, UR9, URZ, UPT, UP2 ;  /* 0x0000003f0900728c */ /* 0x000fe4000bf45320 */
[----:B------:R-:W-:Y:S02]  /*0180*/  UISETP.NE.AND.EX UP1, UPT, UR7, URZ, UPT, UP1 ;  /* 0x0000003f0700728c */ /* 0x000fe4000bf25310 */
[----:B-1----:R-:W-:Y:S01]  /*0190*/  ULOP3.LUT UR5, UR4, UR28, UR19, 0xfe, !UPT ;  /* 0x0000001c04057292 */ /* 0x002fe2000f8efe13 */
[----:B------:R-:W-:Y:S01]  /*01a0*/  ULDC.64 UR8, c[0x0][0x2f0] ;  /* 0x0000bc0000087ab9 */ /* 0x000fe20000000a00 */
[----:B------:R-:W-:Y:S01]  /*01b0*/  PLOP3.LUT P0, PT, PT, PT, UP2, 0x80, 0x0 ;  /* 0x000000000000781c */ /* 0x000fe20003f0f028 */
[----:B------:R-:W-:-:S03]  /*01c0*/  UIMAD.WIDE UR8, UR19, 0x4, UR8 ;  /* 0x00000004130878a5 */ /* 0x000fc6000f8e0208 */
[----:B----4-:R-:W-:Y:S01]  /*01d0*/  LOP3.LUT P3, RZ, R50, UR5, RZ, 0xfc, !PT ;  /* 0x0000000532ff7c12 */ /* 0x010fe2000f86fcff */
[----:B------:R-:W-:Y:S01]  /*01e0*/  ULDC.U8 UR5, c[0x0][0x3c2] ;  /* 0x0000f08000057ab9 */ /* 0x000fe20000000000 */
[----:B------:R-:W-:Y:S01]  /*01f0*/  ULDC.64 UR6, c[0x0][0x2f8] ;  /* 0x0000be0000067ab9 */ /* 0x000fe20000000a00 */
[----:B------:R-:W-:Y:S02]  /*0200*/  UISETP.NE.AND UP3, UPT, UR5, URZ, UPT ;  /* 0x0000003f0500728c */ /* 0x000fe4000bf65270 */
[----:B------:R-:W-:Y:S01]  /*0210*/  UISETP.EQ.U32.AND UP0, UPT, UR6, URZ, UPT ;  /* 0x0000003f0600728c */ /* 0x000fe2000bf02070 */
[----:B------:R-:W-:Y:S01]  /*0220*/  @UP1 ULDC.64 UR10, c[0x0][0x300] ;  /* 0x0000c000000a1ab9 */ /* 0x000fe20000000a00 */
[----:B------:R-:W-:Y:S01]  /*0230*/  SHF.R.S32.HI R48, RZ, 0x1f, R50 ;  /* 0x0000001fff307819 */ /* 0x000fe20000011432 */
[----:B------:R-:W-:Y:S02]  /*0240*/  @UP1 UIMAD.WIDE UR10, UR19, 0x4, UR10 ;  /* 0x00000004130a18a5 */ /* 0x000fe4000f8e020a */
[----:B------:R-:W-:-:S03]  /*0250*/  UISETP.EQ.OR.EX UP0, UPT, UR7, URZ, !UP3, UP0 ;  /* 0x0000003f0700728c */ /* 0x000fc6000df02700 */
[----:B------:R-:W1:Y:S01]  /*0260*/  @!P3 LDC.64 R8, c[0x0][0x3b8] ;  /* 0x0000ee00ff08bb82 */ /* 0x000e620000000a00 */
[----:B-----5:R-:W-:Y:S01]  /*0270*/  @P2 R2UR UR32, R4 ;  /* 0x00000000042022ca */ /* 0x020fe200000e0000 */
[----:B------:R-:W-:Y:S01]  /*0280*/  ULDC UR5, c[0x0][0x270] ;  /* 0x00009c0000057ab9 */ /* 0x000fe20000000800 */
        /* <DEDUP_REMOVED lines=11> */
[----:B------:R-:W-:Y:S01]  /*0340*/  @!P3 IMAD.MOV.U32 R5, RZ, RZ, R7 ;  /* 0x000000ffff05b224 */ /* 0x000fe200078e0007 */
[----:B------:R-:W-:-:S04]  /*0350*/  PLOP3.LUT P2, PT, PT, PT, UP0, 0x80, 0x0 ;  /* 0x000000000000781c */ /* 0x000fc80003f4f008 */
[----:B------:R1:W-:Y:S01]  /*0360*/  @!P3 STG.E.64 desc[UR30][R8.64+0x8], R4 ;  /* 0x000008040800b986 */ /* 0x0003e2000c101b1e */
[----:B------:R-:W-:-:S03]  /*0370*/  UIMAD.WIDE UR8, UR19, 0x4, UR8 ;  /* 0x00000004130878a5 */ /* 0x000fc6000f8e0208 */
[----:B-1----:R-:W2:Y:S04]  /*0380*/  @P0 LDG.E R8, desc[UR30][R2.64] ;  /* 0x0000001e02080981 */ /* 0x002ea8000c1e1900 */
[----:B------:R1:W3:Y:S02]  /*0390*/  @P0 LDG.E R5, desc[UR30][R2.64+0x4] ;  /* 0x0000041e02050981 */ /* 0x0002e4000c1e1900 */
[----:B-1----:R-:W-:Y:S02]  /*03a0*/  IMAD.U32 R2, RZ, RZ, UR10 ;  /* 0x0000000aff027e24 */ /* 0x002fe4000f8e00ff */
[----:B------:R-:W-:-:S05]  /*03b0*/  IMAD.U32 R3, RZ, RZ, UR11 ;  /* 0x0000000bff037e24 */ /* 0x000fca000f8e00ff */
[----:B------:R1:W4:Y:S02]  /*03c0*/  @P1 LDG.E R0, desc[UR30][R2.64] ;  /* 0x0000001e02001981 */ /* 0x000324000c1e1900 */
[----:B-1----:R-:W-:Y:S02]  /*03d0*/  IMAD.U32 R2, RZ, RZ, UR8 ;  /* 0x00000008ff027e24 */ /* 0x002fe4000f8e00ff */
[----:B------:R-:W-:-:S05]  /*03e0*/  IMAD.U32 R3, RZ, RZ, UR9 ;  /* 0x00000009ff037e24 */ /* 0x000fca000f8e00ff */
[----:B------:R-:W5:Y:S01]  /*03f0*/  @!P2 LDG.E R4, desc[UR30][R2.64] ;  /* 0x0000001e0204a981 */ /* 0x000f62000c1e1900 */
[----:B------:R-:W-:Y:S01]  /*0400*/  LEA.HI R13, R48, R50, RZ, 0x5 ;  /* 0x00000032300d7211 */ /* 0x000fe200078f28ff */
[----:B------:R-:W-:Y:S01]  /*0410*/  UMOV UR20, URZ ;  /* 0x0000003f00147c82 */ /* 0x000fe20008000000 */
[----:B------:R-:W-:Y:S01]  /*0420*/  UIMAD UR8, UR19, UR5, UR4 ;  /* 0x00000005130872a4 */ /* 0x000fe2000f8e0204 */
[----:B------:R-:W-:Y:S01]  /*0430*/  UMOV UR27, 0xffffffff ;  /* 0xffffffff001b7882 */ /* 0x000fe20000000000 */
[----:B------:R-:W-:Y:S01]  /*0440*/  UMOV UR13, 0xffffffff ;  /* 0xffffffff000d7882 */ /* 0x000fe20000000000 */
[----:B--2---:R-:W-:Y:S02]  /*0450*/  @P0 R2UR UR27, R8 ;  /* 0x00000000081b02ca */ /* 0x004fe400000e0000 */
[----:B---3--:R-:W-:Y:S02]  /*0460*/  @P0 R2UR UR18, R5 ;  /* 0x00000000051202ca */ /* 0x008fe400000e0000 */
[----:B------:R-:W-:Y:S01]  /*0470*/  ISETP.NE.U32.AND P0, PT, RZ, UR6, PT ;  /* 0x00000006ff007c0c */ /* 0x000fe2000bf05070 */
[----:B------:R-:W-:-:S10]  /*0480*/  USHF.L.U32 UR6, UR8, 0x5, URZ ;  /* 0x0000000508067899 */ /* 0x000fd4000800063f */
        /* <DEDUP_REMOVED lines=20> */
.L_x_855:
[----:B------:R-:W-:Y:S01]  /*05d0*/  ULDC UR8, c[0x0][0x2c8] ;  /* 0x0000b20000087ab9 */ /* 0x000fe20000000800 */
.L_x_856:
        /* <DEDUP_REMOVED lines=47> */
[----:B------:R-:W-:Y:S01]  /*08d0*/  UIADD3 UR18, -UR16, UR18, URZ ;  /* 0x0000001210127290 */ /* 0x000fe2000fffe13f */
[----:B------:R-:W-:Y:S01]  /*08e0*/  LOP3.LUT P3, RZ, R50, 0x3, RZ, 0xc0, !PT ;  /* 0x0000000332ff7812 */ /* 0x000fe2000786c0ff */
[----:B------:R-:W-:Y:S01]  /*08f0*/  UISETP.NE.AND UP2, UPT, UR10, URZ, UPT ;  /* 0x0000003f0a00728c */ /* 0x000fe2000bf45270 */
[----:B------:R-:W-:Y:S01]  /*0900*/  LOP3.LUT R0, R4, 0x1ffffffc, RZ, 0xc0, !PT ;  /* 0x1ffffffc04007812 */ /* 0x000fe200078ec0ff */
[----:B------:R-:W-:Y:S01]  /*0910*/  BSSY B0, `(.L_x_858) ;  /* 0x000004a000007945 */ /* 0x000fe20003800000 */
        /* <DEDUP_REMOVED lines=8> */
[C---:B------:R-:W-:Y:S01]  /*09a0*/  ISETP.GE.AND P4, PT, R4.reuse, UR18, PT ;  /* 0x0000001204007c0c */ /* 0x040fe2000bf86270 */
[----:B------:R-:W-:Y:S01]  /*09b0*/  @!UP1 UIMAD.WIDE.U32 UR14, UR19, UR6, URZ ;  /* 0x00000006130e92a5 */ /* 0x000fe2000f8e003f */
[----:B------:R-:W-:Y:S01]  /*09c0*/  SHF.R.S32.HI R5, RZ, 0x1f, R4 ;  /* 0x0000001fff057819 */ /* 0x000fe20000011404 */
[----:B------:R-:W-:Y:S01]  /*09d0*/  ULDC.U8 UR11, c[0x0][0x3d8] ;  /* 0x0000f600000b7ab9 */ /* 0x000fe20000000000 */
[----:B------:R-:W-:Y:S01]  /*09e0*/  @!UP1 UIMAD UR8, UR19, UR7, UR8 ;  /* 0x00000007130892a4 */ /* 0x000fe2000f8e0208 */
[C---:B------:R-:W-:Y:S01]  /*09f0*/  VIADD R14, R4.reuse, 0x20 ;  /* 0x00000020040e7836 */ /* 0x040fe20000000000 */
[----:B------:R-:W-:Y:S01]  /*0a00*/  UISETP.NE.AND UP3, UPT, UR11, URZ, UPT ;  /* 0x0000003f0b00728c */ /* 0x000fe2000bf65270 */
[C---:B------:R-:W-:Y:S01]  /*0a10*/  VIADD R15, R4.reuse, 0x40 ;  /* 0x00000040040f7836 */ /* 0x040fe20000000000 */
[----:B------:R-:W-:Y:S01]  /*0a20*/  UISETP.NE.AND UP0, UPT, UR11, URZ, !UP2 ;  /* 0x0000003f0b00728c */ /* 0x000fe2000d705270 */
[C---:B------:R-:W-:Y:S01]  /*0a30*/  VIADD R16, R4.reuse, 0x60 ;  /* 0x0000006004107836 */ /* 0x040fe20000000000 */
[----:B------:R-:W-:Y:S01]  /*0a40*/  UISETP.EQ.AND UP3, UPT, UR10, URZ, UP3 ;  /* 0x0000003f0a00728c */ /* 0x000fe20009f62270 */
[----:B------:R-:W-:Y:S01]  /*0a50*/  ISETP.GE.OR P6, PT, R4, UR18, P3 ;  /* 0x0000001204007c0c */ /* 0x000fe20009fc6670 */
[----:B------:R-:W-:Y:S01]  /*0a60*/  @UP1 UIMAD UR9, UR27, UR9, UR13 ;  /* 0x000000091b0912a4 */ /* 0x000fe2000f8e020d */
[----:B------:R-:W-:Y:S01]  /*0a70*/  ISETP.GE.AND P2, PT, R15, UR18, PT ;  /* 0x000000120f007c0c */ /* 0x000fe2000bf46270 */
[----:B------:R-:W-:Y:S01]  /*0a80*/  @!UP1 UIADD3 UR9, UR15, UR8, URZ ;  /* 0x000000080f099290 */ /* 0x000fe2000fffe03f */
[----:B------:R-:W-:Y:S01]  /*0a90*/  ISETP.GE.AND P1, PT, R16, UR18, PT ;  /* 0x0000001210007c0c */ /* 0x000fe2000bf26270 */
[----:B------:R-:W-:Y:S01]  /*0aa0*/  @!UP1 UMOV UR12, UR14 ;  /* 0x0000000e000c9c82 */ /* 0x000fe20008000000 */
[----:B------:R-:W-:Y:S01]  /*0ab0*/  @UP2 ULDC.64 UR6, c[0x0][0x2c0] ;  /* 0x0000b00000062ab9 */ /* 0x000fe20000000a00 */
[----:B------:R-:W-:Y:S01]  /*0ac0*/  IADD3 R2, P0, R0, UR12, RZ ;  /* 0x0000000c00027c10 */ /* 0x000fe2000ff1e0ff */
[----:B------:R-:W-:Y:S01]  /*0ad0*/  USHF.R.S32.HI UR13, URZ, 0x1f, UR4 ;  /* 0x0000001f3f0d7899 */ /* 0x000fe20008011404 */
[----:B------:R-:W-:Y:S01]  /*0ae0*/  ISETP.GE.OR P5, PT, R14, UR18, P3 ;  /* 0x000000120e007c0c */ /* 0x000fe20009fa6670 */
[----:B------:R-:W-:Y:S01]  /*0af0*/  @UP2 UIMAD UR17, UR7, UR6, URZ ;  /* 0x00000006071122a4 */ /* 0x000fe2000f8e023f */
[----:B------:R-:W-:Y:S01]  /*0b00*/  LEA.HI.X.SX32 R3, R0, UR9, 0x1, P0 ;  /* 0x0000000900037c11 */ /* 0x000fe200080f0eff */
[----:B------:R-:W-:Y:S01]  /*0b10*/  @!UP2 ULDC UR8, c[0x0][0x2c4] ;  /* 0x0000b1000008aab9 */ /* 0x000fe20000000800 */
[----:B------:R-:W-:Y:S01]  /*0b20*/  ULDC.64 UR6, c[0x0][0x2a0] ;  /* 0x0000a80000067ab9 */ /* 0x000fe20000000a00 */
[----:B------:R-:W-:Y:S01]  /*0b30*/  @UP0 ULDC UR8, c[0x0][0x2e4] ;  /* 0x0000b90000080ab9 */ /* 0x000fe20000000800 */
[----:B------:R-:W-:Y:S01]  /*0b40*/  @UP2 UMOV UR9, 0x1 ;  /* 0x0000000100092882 */ /* 0x000fe20000000000 */
[----:B------:R-:W-:Y:S01]  /*0b50*/  UIMAD UR13, UR13, UR6, URZ ;  /* 0x000000060d0d72a4 */ /* 0x000fe2000f8e023f */
[----:B------:R-:W-:Y:S01]  /*0b60*/  IMAD.U32 R8, RZ, RZ, UR6 ;  /* 0x00000006ff087e24 */ /* 0x000fe2000f8e00ff */
[----:B------:R-:W-:Y:S01]  /*0b70*/  @!UP2 UIMAD UR9, UR8, UR5, URZ ;  /* 0x000000050809a2a4 */ /* 0x000fe2000f8e023f */
[----:B------:R-:W-:Y:S01]  /*0b80*/  ISETP.GE.AND P0, PT, R14, UR18, PT ;  /* 0x000000120e007c0c */ /* 0x000fe2000bf06270 */
[----:B------:R-:W-:Y:S01]  /*0b90*/  @UP3 ULDC UR6, c[0x0][0x2c4] ;  /* 0x0000b10000063ab9 */ /* 0x000fe20000000800 */
[----:B------:R-:W-:Y:S01]  /*0ba0*/  @UP2 ULDC UR10, c[0x0][0x2c0] ;  /* 0x0000b000000a2ab9 */ /* 0x000fe20000000800 */
[----:B------:R-:W-:Y:S01]  /*0bb0*/  @UP3 UIMAD UR6, UR19, UR6, URZ ;  /* 0x00000006130632a4 */ /* 0x000fe2000f8e023f */
[----:B------:R-:W-:Y:S01]  /*0bc0*/  IMAD.WIDE.U32 R8, R8, UR4, R2 ;  /* 0x0000000408087c25 */ /* 0x000fe2000f8e0002 */
[----:B------:R-:W-:-:S02]  /*0bd0*/  UIMAD UR9, UR19, UR9, URZ ;  /* 0x00000009130972a4 */ /* 0x000fc4000f8e023f */
[----:B------:R-:W-:Y:S01]  /*0be0*/  @UP3 USEL UR6, UR6, UR27, !UP1 ;  /* 0x0000001b06063287 */ /* 0x000fe2000c800000 */
[----:B------:R-:W-:Y:S01]  /*0bf0*/  IMAD.U32 R2, RZ, RZ, UR28 ;  /* 0x0000001cff027e24 */ /* 0x000fe2000f8e00ff */
[----:B------:R-:W-:Y:S01]  /*0c00*/  USEL UR9, UR9, URZ, !UP3 ;  /* 0x0000003f09097287 */ /* 0x000fe2000d800000 */
[----:B------:R-:W-:Y:S01]  /*0c10*/  @!UP2 UMOV UR10, 0x1 ;  /* 0x00000001000aa882 */ /* 0x000fe20000000000 */
[----:B------:R-:W-:Y:S01]  /*0c20*/  @!UP2 UMOV UR17, UR8 ;  /* 0x000000080011ac82 */ /* 0x000fe20008000000 */
[----:B------:R-:W-:Y:S01]  /*0c30*/  UIMAD UR16, UR16, UR10, URZ ;  /* 0x0000000a101072a4 */ /* 0x000fe2000f8e023f */
[----:B------:R-:W-:Y:S01]  /*0c40*/  IMAD.WIDE R2, R2, 0x80, R4 ;  /* 0x0000008002027825 */ /* 0x000fe200078e0204 */
[----:B------:R-:W-:Y:S02]  /*0c50*/  UIMAD UR17, UR4, UR17, UR9 ;  /* 0x00000011041172a4 */ /* 0x000fe4000f8e0209 */
[----:B------:R-:W-:Y:S01]  /*0c60*/  UIMAD UR7, UR4, UR7, UR13 ;  /* 0x00000007040772a4 */ /* 0x000fe2000f8e020d */
[----:B------:R-:W-:-:S02]  /*0c70*/  @!UP3 UMOV UR12, URZ ;  /* 0x0000003f000cbc82 */ /* 0x000fc40008000000 */
[----:B------:R-:W-:Y:S01]  /*0c80*/  @!UP3 UMOV UR13, URZ ;  /* 0x0000003f000dbc82 */ /* 0x000fe20008000000 */
[----:B------:R-:W-:Y:S01]  /*0c90*/  @UP3 UMOV UR12, UR6 ;  /* 0x00000006000c3c82 */ /* 0x000fe20008000000 */
[----:B------:R-:W-:Y:S01]  /*0ca0*/  @UP3 USHF.R.S32.HI UR13, URZ, 0x1f, UR6 ;  /* 0x0000001f3f0d3899 */ /* 0x000fe20008011406 */
[----:B------:R-:W-:Y:S01]  /*0cb0*/  VIADD R7, R9, UR7 ;  /* 0x0000000709077c36 */ /* 0x000fe20008000000 */
[----:B------:R-:W-:Y:S02]  /*0cc0*/  USHF.R.S32.HI UR4, URZ, 0x1f, UR16 ;  /* 0x0000001f3f047899 */ /* 0x000fe40008011410 */
[----:B------:R-:W-:Y:S02]  /*0cd0*/  USHF.R.S32.HI UR5, URZ, 0x1f, UR17 ;  /* 0x0000001f3f057899 */ /* 0x000fe40008011411 */
[----:B------:R-:W-:-:S04]  /*0ce0*/  UIADD3 UR6, UP1, UP0, UR16, UR12, UR17 ;  /* 0x0000000c10067290 */ /* 0x000fc8000f83e011 */
        /* <DEDUP_REMOVED lines=12> */
.L_x_859:
[----:B------:R-:W-:Y:S05]  /*0db0*/  BSYNC B0 ;  /* 0x0000000000007941 */ /* 0x000fea0003800000 */
.L_x_858:
        /* <DEDUP_REMOVED lines=17> */
.L_x_861:
[----:B------:R-:W-:Y:S05]  /*0ed0*/  BSYNC B0 ;  /* 0x0000000000007941 */ /* 0x000fea0003800000 */
.L_x_860:
        /* <DEDUP_REMOVED lines=15> */
.L_x_863:
[----:B------:R-:W-:Y:S05]  /*0fd0*/  BSYNC B0 ;  /* 0x0000000000007941 */ /* 0x000fea0003800000 */
.L_x_862:
        /* <DEDUP_REMOVED lines=14> */
.L_x_865:
[----:B------:R-:W-:Y:S05]  /*10c0*/  BSYNC B0 ;  /* 0x0000000000007941 */ /* 0x000fea0003800000 */
.L_x_864:
[----:B------:R-:W-:Y:S04]  /*10d0*/  BSSY B0, `(.L_x_866) ;  /* 0x000000a000007945 */ /* 0x000fe80003800000 */
[----:B------:R-:W-:Y:S05]  /*10e0*/  @P6 BRA `(.L_x_867) ;  /* 0x0000000000206947 */ /* 0x000fea0003800000 */
[----:B------:R-:W-:Y:S01]  /*10f0*/  IMAD R4, R4, UR10, RZ ;  /* 0x0000000a04047c24 */ /* 0x000fe2000f8e02ff */
[----:B------:R-:W-:-:S04]  /*1100*/  ULDC.64 UR4, c[0x0][0x2b0] ;  /* 0x0000ac0000047ab9 */ /* 0x000fc80000000a00 */
[----:B------:R-:W-:-:S04]  /*1110*/  IADD3 R0, P0, R4, UR6, RZ ;  /* 0x0000000604007c10 */ /* 0x000fc8000ff1e0ff */
[----:B------:R-:W-:Y:S02]  /*1120*/  LEA.HI.X.SX32 R4, R4, UR12, 0x1, P0 ;  /* 0x0000000c04047c11 */ /* 0x000fe400080f0eff */
[----:B-1----:R-:W-:-:S04]  /*1130*/  LEA R2, P0, R0, UR4, 0x2 ;  /* 0x0000000400027c11 */ /* 0x002fc8000f8010ff */
[----:B------:R-:W-:Y:S01]  /*1140*/  LEA.HI.X R3, R0, UR5, R4, 0x2, P0 ;  /* 0x0000000500037c11 */ /* 0x000fe200080f1404 */
[----:B------:R-:W-:-:S05]  /*1150*/  IMAD.MOV.U32 R0, RZ, RZ, 0x7f800000 ;  /* 0x7f800000ff007424 */ /* 0x000fca00078e00ff */
[----:B------:R1:W-:Y:S03]  /*1160*/  STG.E desc[UR30][R2.64], R0 ;  /* 0x0000000002007986 */ /* 0x0003e6000c10191e */
.L_x_867:
[----:B------:R-:W-:Y:S05]  /*1170*/  BSYNC B0 ;  /* 0x0000000000007941 */ /* 0x000fea0003800000 */
.L_x_866:
        /* <DEDUP_REMOVED lines=10> */
.L_x_869:
[----:B------:R-:W-:Y:S05]  /*1220*/  BSYNC B0 ;  /* 0x0000000000007941 */ /* 0x000fea0003800000 */
.L_x_868:
        /* <DEDUP_REMOVED lines=10> */
.L_x_871:
[----:B------:R-:W-:Y:S05]  /*12d0*/  BSYNC B0 ;  /* 0x0000000000007941 */ /* 0x000fea0003800000 */
.L_x_870:
        /* <DEDUP_REMOVED lines=10> */
.L_x_857:
[----:B------:R-:W2:Y:S01]  /*1380*/  LDC R51, c[0x0][0x278] ;  /* 0x00009e00ff337b82 */ /* 0x000ea20000000800 */
[CC--:B------:R-:W-:Y:S01]  /*1390*/  LEA.HI R12, R48.reuse, R50.reuse, RZ, 0x2 ;  /* 0x00000032300c7211 */ /* 0x0c0fe200078f10ff */
[----:B------:R-:W-:Y:S01]  /*13a0*/  UIADD3 UR5, -UR16, UR18, URZ ;  /* 0x0000001210057290 */ /* 0x000fe2000fffe13f */
[----:B------:R-:W3:Y:S01]  /*13b0*/  S2R R15, SR_CTAID.Z ;  /* 0x00000000000f7919 */ /* 0x000ee20000002700 */
[----:B------:R-:W-:Y:S01]  /*13c0*/  LEA.HI R49, R48, R50, RZ, 0x3 ;  /* 0x0000003230317211 */ /* 0x000fe200078f18ff */
[----:B------:R-:W-:Y:S01]  /*13d0*/  UISETP.NE.AND UP0, UPT, UR27, -0x1, UPT ;  /* 0xffffffff1b00788c */ /* 0x000fe2000bf05270 */
[----:B------:R-:W-:Y:S01]  /*13e0*/  SHF.R.S32.HI R2, RZ, 0x2, R12 ;  /* 0x00000002ff027819 */ /* 0x000fe2000001140c */
[----:B------:R-:W-:Y:S01]  /*13f0*/  UISETP.NE.AND UP1, UPT, UR13, -0x1, UPT ;  /* 0xffffffff0d00788c */ /* 0x000fe2000bf25270 */
[----:B------:R-:W-:Y:S01]  /*1400*/  LOP3.LUT R4, R12, 0xfffffffc, RZ, 0xc0, !PT ;  /* 0xfffffffc0c047812 */ /* 0x000fe200078ec0ff */
[----:B------:R-:W-:Y:S01]  /*1410*/  ULDC.64 UR10, c[0x0][0x258] ;  /* 0x00009600000a7ab9 */ /* 0x000fe20000000a00 */
[----:B------:R-:W-:Y:S01]  /*1420*/  SHF.R.S32.HI R47, RZ, 0x3, R49 ;  /* 0x00000003ff2f7819 */ /* 0x000fe20000011431 */
[C---:B------:R-:W-:Y:S01]  /*1430*/  VIADD R40, R2.reuse, 0x40 ;  /* 0x0000004002287836 */ /* 0x040fe20000000000 */
[----:B------:R-:W-:Y:S01]  /*1440*/  SHF.R.S32.HI R46, RZ, 0x5, R13 ;  /* 0x00000005ff2e7819 */ /* 0x000fe2000001140d */
[C---:B------:R-:W-:Y:S01]  /*1450*/  VIADD R41, R2.reuse, 0x60 ;  /* 0x0000006002297836 */ /* 0x040fe20000000000 */
[----:B------:R-:W-:Y:S01]  /*1460*/  PLOP3.LUT P5, PT, PT, PT, UP1, 0x80, 0x0 ;  /* 0x000000000000781c */ /* 0x000fe20003faf018 */
[----:B------:R-:W-:Y:S01]  /*1470*/  VIADD R37, R2, 0x20 ;  /* 0x0000002002257836 */ /* 0x000fe20000000000 */
[----:B------:R-:W-:Y:S01]  /*1480*/  ISETP.GE.AND P1, PT, R40, UR5, PT ;  /* 0x0000000528007c0c */ /* 0x000fe2000bf26270 */
[----:B------:R-:W-:Y:S01]  /*1490*/  IMAD.IADD R4, R50, 0x1, -R4 ;  /* 0x0000000132047824 */ /* 0x000fe200078e0a04 */
[----:B------:R-:W-:Y:S01]  /*14a0*/  ISETP.GE.AND P0, PT, R41, UR5, PT ;  /* 0x0000000529007c0c */ /* 0x000fe2000bf06270 */
[----:B------:R-:W-:Y:S01]  /*14b0*/  @UP0 ULDC.64 UR6, c[0x0][0x240] ;  /* 0x0000900000060ab9 */ /* 0x000fe20000000a00 */
[----:B------:R-:W-:Y:S01]  /*14c0*/  ISETP.GE.AND P2, PT, R37, UR5, PT ;  /* 0x0000000525007c0c */ /* 0x000fe2000bf46270 */
[----:B------:R-:W-:Y:S01]  /*14d0*/  IMAD.SHL.U32 R20, R4, 0x8, RZ ;  /* 0x0000000804147824 */ /* 0x000fe200078e00ff */
[----:B------:R-:W-:Y:S01]  /*14e0*/  @UP0 UIMAD.WIDE.U32 UR36, UR27, UR6, URZ ;  /* 0x000000061b2402a5 */ /* 0x000fe2000f8e003f */
[----:B------:R-:W-:Y:S01]  /*14f0*/  SHF.R.S32.HI R3, RZ, 0x1f, R2 ;  /* 0x0000001fff037819 */ /* 0x000fe20000011402 */
[----:B------:R-:W-:Y:S01]  /*1500*/  @!UP0 USHF.R.S32.HI UR8, URZ, 0x1f, UR19 ;  /* 0x0000001f3f088899 */ /* 0x000fe20008011413 */
[----:B--2---:R-:W-:Y:S01]  /*1510*/  IABS R0, R51 ;  /* 0x0000003300007213 */ /* 0x004fe20000000000 */
[----:B------:R-:W-:Y:S01]  /*1520*/  @UP0 UIMAD UR12, UR27, UR7, UR37 ;  /* 0x000000071b0c02a4 */ /* 0x000fe2000f8e0225 */
[----:B------:R-:W-:Y:S01]  /*1530*/  SHF.R.S32.HI R21, RZ, 0x1f, R20 ;  /* 0x0000001fff157819 */ /* 0x000fe20000011414 */
[----:B------:R-:W-:Y:S01]  /*1540*/  @UP1 UIADD3 UR22, UR20, UR13, URZ ;  /* 0x0000000d14161290 */ /* 0x000fe2000fffe03f */
[----:B------:R-:W2:Y:S01]  /*1550*/  @!P1 S2R R10, SR_CgaCtaId ;  /* 0x00000000000a9919 */ /* 0x000ea20000008800 */
[----:B------:R-:W-:Y:S01]  /*1560*/  IMAD.MOV.U32 R14, RZ, RZ, R0 ;  /* 0x000000ffff0e7224 */ /* 0x000fe200078e0000 */
[----:B------:R-:W-:Y:S01]  /*1570*/  @!UP0 ULDC.64 UR6, c[0x0][0x228] ;  /* 0x00008a0000068ab9 */ /* 0x000fe20000000a00 */
[----:B------:R-:W-:Y:S01]  /*1580*/  IMAD.SHL.U32 R0, R47, 0x40, RZ ;  /* 0x000000402f007824 */ /* 0x000fe200078e00ff */
[----:B------:R-:W4:Y:S01]  /*1590*/  @!P0 S2R R9, SR_CgaCtaId ;  /* 0x0000000000098919 */ /* 0x000f220000008800 */
[----:B------:R-:W5:Y:S01]  /*15a0*/  I2F.RP R6, R14 ;  /* 0x0000000e00067306 */ /* 0x000f620000209400 */
[----:B---3--:R-:W-:Y:S01]  /*15b0*/  IABS R15, R15 ;  /* 0x0000000f000f7213 */ /* 0x008fe20000000000 */
[----:B------:R-:W-:Y:S01]  /*15c0*/  @!UP0 UIMAD UR8, UR8, UR6, URZ ;  /* 0x00000006080882a4 */ /* 0x000fe2000f8e023f */
[----:B------:R-:W-:Y:S01]  /*15d0*/  LOP3.LUT R0, R0, 0xc0, RZ, 0xc0, !PT ;  /* 0x000000c000007812 */ /* 0x000fe200078ec0ff */
[----:B------:R-:W3:Y:S01]  /*15e0*/  @!P2 S2R R11, SR_CgaCtaId ;  /* 0x00000000000ba919 */ /* 0x000ee20000008800 */
[----:B------:R-:W-:Y:S01]  /*15f0*/  @!UP0 UIMAD.WIDE.U32 UR38, UR19, UR6, URZ ;  /* 0x00000006132682a5 */ /* 0x000fe2000f8e003f */
[----:B------:R-:W-:Y:S01]  /*1600*/  IMAD.U32 R5, RZ, RZ, UR28 ;  /* 0x0000001cff057e24 */ /* 0x000fe2000f8e00ff */
[----:B------:R-:W-:Y:S01]  /*1610*/  LOP3.LUT R8, R0, 0x18, R20, 0xf8, !PT ;  /* 0x0000001800087812 */ /* 0x000fe200078ef814 */
[----:B------:R-:W-:Y:S01]  /*1620*/  @!UP0 UIMAD UR23, UR19, UR7, UR8 ;  /* 0x00000007131782a4 */ /* 0x000fe2000f8e0208 */
[----:B------:R-:W-:Y:S01]  /*1630*/  ISETP.GE.AND P4, PT, R2, UR5, PT ;  /* 0x0000000502007c0c */ /* 0x000fe2000bf86270 */
[----:B------:R-:W-:Y:S01]  /*1640*/  @UP1 UIADD3 UR13, UR20, UR13, URZ ;  /* 0x0000000d140d1290 */ /* 0x000fe2000fffe03f */
[----:B------:R-:W-:Y:S01]  /*1650*/  IMAD.WIDE R4, R5, 0x80, R2 ;  /* 0x0000008005047825 */ /* 0x000fe200078e0202 */
[----:B------:R-:W-:Y:S01]  /*1660*/  @!UP0 UIADD3 UR12, UR39, UR23, URZ ;  /* 0x00000017270c8290 */ /* 0x000fe2000fffe03f */
[----:B------:R-:W-:Y:S01]  /*1670*/  @!UP0 UMOV UR36, UR38 ;  /* 0x0000002600248c82 */ /* 0x000fe20008000000 */
[----:B-----5:R-:W5:Y:S01]  /*1680*/  MUFU.RCP R6, R6 ;  /* 0x0000000600067308 */ /* 0x020f620000001000 */
[----:B------:R-:W-:Y:S01]  /*1690*/  @UP1 ULDC.64 UR8, c[0x0][0x248] ;  /* 0x0000920000081ab9 */ /* 0x000fe20000000a00 */
[----:B------:R-:W-:Y:S01]  /*16a0*/  @UP1 ULDC.64 UR6, c[0x0][0x250] ;  /* 0x0000940000061ab9 */ /* 0x000fe20000000a00 */
[----:B------:R-:W-:-:S02]  /*16b0*/  @UP1 UIMAD.WIDE.U32 UR40, UR22, UR8, URZ ;  /* 0x00000008162812a5 */ /* 0x000fc4000f8e003f */
[----:B------:R-:W-:Y:S02]  /*16c0*/  @UP1 UIMAD.WIDE.U32 UR42, UR13, UR6, URZ ;  /* 0x000000060d2a12a5 */ /* 0x000fe4000f8e003f */
[----:B------:R-:W-:Y:S02]  /*16d0*/  @UP1 UIMAD UR22, UR22, UR9, URZ ;  /* 0x00000009161612a4 */ /* 0x000fe4000f8e023f */
[----:B------:R-:W-:Y:S02]  /*16e0*/  @UP1 UIMAD UR13, UR13, UR7, URZ ;  /* 0x000000070d0d12a4 */ /* 0x000fe4000f8e023f */
[----:B------:R-:W-:Y:S02]  /*16f0*/  USHF.R.S32.HI UR21, URZ, 0x1f, UR4 ;  /* 0x0000001f3f157899 */ /* 0x000fe40008011404 */
[----:B------:R-:W-:Y:S02]  /*1700*/  @UP1 UIADD3 UR23, UR43, UR13, URZ ;  /* 0x0000000d2b171290 */ /* 0x000fe4000fffe03f */
[----:B------:R-:W-:Y:S01]  /*1710*/  @UP1 UIADD3 UR22, UR41, UR22, URZ ;  /* 0x0000001629161290 */ /* 0x000fe2000fffe03f */
[----:B-----5:R-:W-:-:S04]  /*1720*/  VIADD R6, R6, 0xffffffe ;  /* 0x0ffffffe06067836 */ /* 0x020fc80000000000 */
[----:B------:R5:W1:Y:S02]  /*1730*/  F2I.FTZ.U32.TRUNC.NTZ R7, R6 ;  /* 0x0000000600077305 */ /* 0x000a64000021f000 */
[----:B-----5:R-:W-:Y:S01]  /*1740*/  SHF.R.U32.HI R6, RZ, 0x3, R0 ;  /* 0x00000003ff067819 */ /* 0x020fe20000011600 */
[----:B-1----:R-:W-:-:S03]  /*1750*/  IMAD.MOV R0, RZ, RZ, -R7 ;  /* 0x000000ffff007224 */ /* 0x002fc600078e0a07 */
[----:B------:R-:W-:Y:S01]  /*1760*/  LOP3.LUT R17, R8, R6, RZ, 0x3c, !PT ;  /* 0x0000000608117212 */ /* 0x000fe200078e3cff */
[----:B------:R-:W-:Y:S01]  /*1770*/  IMAD R0, R0, R14, RZ ;  /* 0x0000000e00007224 */ /* 0x000fe200078e02ff */
[----:B------:R-:W-:Y:S01]  /*1780*/  @!P2 MOV R8, 0x400 ;  /* 0x000004000008a802 */ /* 0x000fe20000000f00 */
[----:B------:R-:W-:-:S03]  /*1790*/  IMAD.MOV.U32 R6, RZ, RZ, RZ ;  /* 0x000000ffff067224 */ /* 0x000fc600078e00ff */
[----:B---3--:R-:W-:Y:S01]  /*17a0*/  @!P2 LEA R43, R11, R8, 0x18 ;  /* 0x000000080b2ba211 */ /* 0x008fe200078ec0ff */
[----:B------:R-:W-:Y:S01]  /*17b0*/  IMAD.HI.U32 R0, R7, R0, R6 ;  /* 0x0000000007007227 */ /* 0x000fe200078e0006 */
[----:B------:R-:W-:-:S03]  /*17c0*/  @!P1 MOV R6, 0x400 ;  /* 0x0000040000069802 */ /* 0x000fc60000000f00 */
[----:B------:R-:W-:Y:S01]  /*17d0*/  IMAD.MOV.U32 R7, RZ, RZ, R15 ;  /* 0x000000ffff077224 */ /* 0x000fe200078e000f */
[----:B--2---:R-:W-:Y:S01]  /*17e0*/  @!P1 LEA R42, R10, R6, 0x18 ;  /* 0x000000060a2a9211 */ /* 0x004fe200078ec0ff */
[----:B------:R-:W-:Y:S01]  /*17f0*/  IMAD.U32 R8, RZ, RZ, UR10 ;  /* 0x0000000aff087e24 */ /* 0x000fe2000f8e00ff */
[----:B------:R-:W-:Y:S01]  /*1800*/  @!P0 MOV R6, 0x400 ;  /* 0x0000040000068802 */ /* 0x000fe20000000f00 */
[----:B------:R-:W-:-:S03]  /*1810*/  IMAD.HI.U32 R0, R0, R7, RZ ;  /* 0x0000000700007227 */ /* 0x000fc600078e00ff */
[----:B----4-:R-:W-:Y:S01]  /*1820*/  @!P0 LEA R44, R9, R6, 0x18 ;  /* 0x00000006092c8211 */ /* 0x010fe200078ec0ff */
[----:B------:R-:W-:Y:S01]  /*1830*/  IMAD.MOV R10, RZ, RZ, -R0 ;  /* 0x000000ffff0a7224 */ /* 0x000fe200078e0a00 */
[----:B------:R-:W-:-:S03]  /*1840*/  LEA.HI R6, R12, R2, RZ, 0x1 ;  /* 0x000000020c067211 */ /* 0x000fc600078f08ff */
[----:B------:R-:W-:Y:S01]  /*1850*/  IMAD R10, R14, R10, R7 ;  /* 0x0000000a0e0a7224 */ /* 0x000fe200078e0207 */
[----:B------:R-:W-:-:S05]  /*1860*/  LOP3.LUT R6, R6, 0x7fffffe, RZ, 0xc0, !PT ;  /* 0x07fffffe06067812 */ /* 0x000fca00078ec0ff */
[----:B------:R-:W-:Y:S01]  /*1870*/  IMAD.IADD R7, R2, 0x1, -R6 ;  /* 0x0000000102077824 */ /* 0x000fe200078e0a06 */
[----:B------:R-:W-:-:S03]  /*1880*/  IADD3 R6, P3, R20, UR36, RZ ;  /* 0x0000002414067c10 */ /* 0x000fc6000ff7e0ff */
[----:B------:R-:W-:Y:S01]  /*1890*/  IMAD R9, R46, 0x8, R7 ;  /* 0x000000082e097824 */ /* 0x000fe200078e0207 */
[----:B------:R-:W-:Y:S02]  /*18a0*/  IADD3.X R7, R21, UR12, RZ, P3, !PT ;  /* 0x0000000c15077c10 */ /* 0x000fe40009ffe4ff */
[----:B------:R-:W-:Y:S01]  /*18b0*/  ISETP.GT.U32.AND P3, PT, R14, R10, PT ;  /* 0x0000000a0e00720c */ /* 0x000fe20003f64070 */
[----:B------:R-:W-:Y:S02]  /*18c0*/  IMAD.U32 R17, R9, 0x20, R17 ;  /* 0x0000002009117824 */ /* 0x000fe400078e0011 */
[----:B------:R-:W-:Y:S01]  /*18d0*/  IMAD.WIDE.U32 R6, R8, UR4, R6 ;  /* 0x0000000408067c25 */ /* 0x000fe2000f8e0006 */
        /* <DEDUP_REMOVED lines=13> */
.L_x_872:
[----:B------:R-:W-:Y:S01]  /*19b0*/  @!P3 IADD3 R10, R10, -R14, RZ ;  /* 0x8000000e0a0ab210 */ /* 0x000fe20007ffe0ff */
[----:B------:R-:W-:Y:S06]  /*19c0*/  @P5 BRA `(.L_x_873) ;  /* 0x0000000000305947 */ /* 0x000fec0003800000 */
        /* <DEDUP_REMOVED lines=11> */
[----:B------:R-:W-:-:S12]  /*1a80*/  UIADD3 UR23, UR43, UR13, URZ ;  /* 0x0000000d2b177290 */ /* 0x000fd8000fffe03f */
.L_x_873:
[----:B------:R-:W-:Y:S01]  /*1a90*/  IMAD.WIDE.U32 R8, R2, UR8, R20 ;  /* 0x0000000802087c25 */ /* 0x000fe2000f8e0014 */
[----:B------:R-:W-:Y:S01]  /*1aa0*/  ISETP.GE.U32.AND P6, PT, R10, R14, PT ;  /* 0x0000000e0a00720c */ /* 0x000fe20003fc6070 */
[----:B------:R-:W-:Y:S01]  /*1ab0*/  UIMAD UR21, UR21, UR10, URZ ;  /* 0x0000000a151572a4 */ /* 0x000fe2000f8e023f */
[----:B------:R-:W1:Y:S01]  /*1ac0*/  @!P4 LDC.64 R14, c[0x0][0x240] ;  /* 0x00009000ff0ecb82 */ /* 0x000e620000000a00 */
[----:B------:R-:W-:Y:S01]  /*1ad0*/  @!P3 VIADD R0, R0, 0x1 ;  /* 0x000000010000b836 */ /* 0x000fe20000000000 */
[----:B------:R-:W-:Y:S01]  /*1ae0*/  @!P2 IADD3 R12, P3, R4, 0x20, RZ ;  /* 0x00000020040ca810 */ /* 0x000fe20007f7e0ff */
[----:B------:R-:W-:Y:S01]  /*1af0*/  UIMAD UR11, UR4, UR11, UR21 ;  /* 0x0000000b040b72a4 */ /* 0x000fe2000f8e0215 */
[----:B------:R-:W-:Y:S01]  /*1b00*/  IADD3 R24, P5, R8, UR40, RZ ;  /* 0x0000002808187c10 */ /* 0x000fe2000ffbe0ff */
[----:B------:R-:W-:Y:S01]  /*1b10*/  IMAD R11, R3, UR8, RZ ;  /* 0x00000008030b7c24 */ /* 0x000fe2000f8e02ff */
[----:B------:R-:W-:Y:S01]  /*1b20*/  LOP3.LUT R8, R51, UR4, RZ, 0x3c, !PT ;  /* 0x0000000433087c12 */ /* 0x000fe2000f8e3cff */
[----:B------:R-:W-:Y:S01]  /*1b30*/  @!P2 IMAD.X R13, RZ, RZ, R5, P3 ;  /* 0x000000ffff0da224 */ /* 0x000fe200018e0605 */
[----:B------:R-:W2:Y:S01]  /*1b40*/  @!P2 LDC.64 R18, c[0x0][0x240] ;  /* 0x00009000ff12ab82 */ /* 0x000ea20000000a00 */
[----:B------:R-:W-:Y:S01]  /*1b50*/  IMAD R10, R2, UR9, R11 ;  /* 0x00000009020a7c24 */ /* 0x000fe2000f8e020b */
[----:B------:R-:W-:Y:S01]  /*1b60*/  ISETP.GE.AND P3, PT, R8, RZ, PT ;  /* 0x000000ff0800720c */ /* 0x000fe20003f66270 */
[----:B------:R-:W-:Y:S01]  /*1b70*/  @P6 VIADD R0, R0, 0x1 ;  /* 0x0000000100006836 */ /* 0x000fe20000000000 */
[----:B------:R-:W-:Y:S01]  /*1b80*/  UMOV UR10, 0x400 ;  /* 0x00000400000a7882 */ /* 0x000fe20000000000 */
[----:B------:R-:W-:Y:S01]  /*1b90*/  VIADD R7, R7, UR11 ;  /* 0x0000000b07077c36 */ /* 0x000fe20008000000 */
[----:B------:R-:W-:Y:S01]  /*1ba0*/  IADD3.X R25, R9, UR22, R10, P5, !PT ;  /* 0x0000001609197c10 */ /* 0x000fe2000affe40a */
[----:B------:R-:W-:Y:S01]  /*1bb0*/  IMAD.MOV.U32 R22, RZ, RZ, R0 ;  /* 0x000000ffff167224 */ /* 0x000fe200078e0000 */
[----:B------:R-:W3:Y:S01]  /*1bc0*/  S2UR UR4, SR_CgaCtaId ;  /* 0x00000000000479c3 */ /* 0x000ee20000008800 */
[C---:B------:R-:W-:Y:S01]  /*1bd0*/  @!P1 IADD3 R16, P5, R4.reuse, 0x40, RZ ;  /* 0x0000004004109810 */ /* 0x040fe20007fbe0ff */
[----:B------:R-:W-:Y:S01]  /*1be0*/  @!P4 IMAD.MOV.U32 R8, RZ, RZ, R6 ;  /* 0x000000ffff08c224 */ /* 0x000fe200078e0006 */
[----:B------:R-:W-:Y:S01]  /*1bf0*/  UIADD3 UR29, UR34, -0x1, URZ ;  /* 0xffffffff221d7890 */ /* 0x000fe2000fffe03f */
[----:B------:R-:W-:Y:S01]  /*1c00*/  @!P4 IMAD.MOV.U32 R9, RZ, RZ, R7 ;  /* 0x000000ffff09c224 */ /* 0x000fe200078e0007 */
[----:B------:R-:W-:Y:S01]  /*1c10*/  USHF.L.U64.HI UR12, UR8, 0x7, UR9 ;  /* 0x00000007080c7899 */ /* 0x000fe20008010209 */
[--C-:B------:R-:W-:Y:S01]  /*1c20*/  @!P1 IMAD.X R29, RZ, RZ, R5.reuse, P5 ;  /* 0x000000ffff1d9224 */ /* 0x100fe200028e0605 */
[----:B------:R-:W-:Y:S01]  /*1c30*/  ISETP.NE.AND P5, PT, R51, RZ, PT ;  /* 0x000000ff3300720c */ /* 0x000fe20003fa5270 */
[----:B------:R-:W4:Y:S01]  /*1c40*/  @!P4 LDC.64 R32, c[0x0][0x210] ;  /* 0x00008400ff20cb82 */ /* 0x000f220000000a00 */
[----:B------:R-:W-:Y:S01]  /*1c50*/  @!P3 IMAD.MOV R22, RZ, RZ, -R22 ;  /* 0x000000ffff16b224 */ /* 0x000fe200078e0a16 */
[C---:B------:R-:W-:Y:S01]  /*1c60*/  @!P0 IADD3 R28, P3, R4.reuse, 0x60, RZ ;  /* 0x00000060041c8810 */ /* 0x040fe20007f7e0ff */
[----:B-1----:R-:W-:Y:S01]  /*1c70*/  @!P4 IMAD R0, R5, R14, RZ ;  /* 0x0000000e0500c224 */ /* 0x002fe200078e02ff */
[----:B------:R-:W-:Y:S01]  /*1c80*/  UIMAD UR20, UR29, -0x80, UR17 ;  /* 0xffffff801d1478a4 */ /* 0x000fe2000f8e0211 */
[----:B------:R-:W-:Y:S01]  /*1c90*/  @!P1 IMAD.MOV.U32 R10, RZ, RZ, R6 ;  /* 0x000000ffff0a9224 */ /* 0x000fe200078e0006 */
[----:B------:R-:W-:Y:S01]  /*1ca0*/  USHF.R.S32.HI UR19, URZ, 0x1f, UR29 ;  /* 0x0000001f3f137899 */ /* 0x000fe2000801141d */
[----:B------:R-:W-:Y:S01]  /*1cb0*/  @!P4 IMAD R23, R4, R15, R0 ;  /* 0x0000000f0417c224 */ /* 0x000fe200078e0200 */
[----:B------:R-:W1:Y:S01]  /*1cc0*/  @!P1 LDC.64 R26, c[0x0][0x240] ;  /* 0x00009000ff1a9b82 */ /* 0x000e620000000a00 */
[----:B------:R-:W-:Y:S01]  /*1cd0*/  @!P0 IMAD.X R36, RZ, RZ, R5, P3 ;  /* 0x000000ffff248224 */ /* 0x000fe200018e0605 */
[----:B------:R-:W-:Y:S01]  /*1ce0*/  ISETP.GE.AND P6, PT, R2, UR20, PT ;  /* 0x0000001402007c0c */ /* 0x000fe2000bfc6270 */
[----:B--2---:R-:W-:Y:S01]  /*1cf0*/  @!P2 IMAD R0, R13, R18, RZ ;  /* 0x000000120d00a224 */ /* 0x004fe200078e02ff */
[----:B------:R-:W-:Y:S01]  /*1d00*/  @!P5 LOP3.LUT R22, RZ, R51, RZ, 0x33, !PT ;  /* 0x00000033ff16d212 */ /* 0x000fe200078e33ff */
[----:B------:R-:W-:Y:S01]  /*1d10*/  @!P4 IMAD.WIDE.U32 R4, R4, R14, R8 ;  /* 0x0000000e0404c225 */ /* 0x000fe200078e0008 */
[----:B------:R-:W-:-:S02]  /*1d20*/  USHF.L.U32 UR13, UR8, 0x7, URZ ;  /* 0x00000007080d7899 */ /* 0x000fc4000800063f */
[----:B------:R-:W2:Y:S01]  /*1d30*/  @!P2 LDC.64 R34, c[0x0][0x210] ;  /* 0x00008400ff22ab82 */ /* 0x000ea20000000a00 */
[--C-:B------:R-:W-:Y:S01]  /*1d40*/  @!P1 IMAD.MOV.U32 R11, RZ, RZ, R7.reuse ;  /* 0x000000ffff0b9224 */ /* 0x100fe200078e0007 */
[----:B---3--:R-:W-:Y:S01]  /*1d50*/  ULEA UR4, UR4, UR10, 0x18 ;  /* 0x0000000a04047291 */ /* 0x008fe2000f8ec03f */
[----:B------:R-:W-:Y:S01]  /*1d60*/  @!P0 IMAD.MOV.U32 R30, RZ, RZ, R6 ;  /* 0x000000ffff1e8224 */ /* 0x000fe200078e0006 */
[----:B------:R-:W-:Y:S01]  /*1d70*/  USHF.L.U32 UR26, UR6, 0x7, URZ ;  /* 0x00000007061a7899 */ /* 0x000fe2000800063f */
[--C-:B------:R-:W-:Y:S01]  /*1d80*/  @!P0 IMAD.MOV.U32 R31, RZ, RZ, R7.reuse ;  /* 0x000000ffff1f8224 */ /* 0x100fe200078e0007 */
[----:B------:R-:W-:Y:S01]  /*1d90*/  ULDC.64 UR10, c[0x0][0x260] ;  /* 0x00009800000a7ab9 */ /* 0x000fe20000000a00 */
[C---:B------:R-:W-:Y:S01]  /*1da0*/  @!P2 IMAD R8, R12.reuse, R19, R0 ;  /* 0x000000130c08a224 */ /* 0x040fe200078e0200 */
[----:B------:R-:W3:Y:S01]  /*1db0*/  @!P1 LDC.64 R38, c[0x0][0x210] ;  /* 0x00008400ff269b82 */ /* 0x000ee20000000a00 */
[----:B------:R-:W-:Y:S01]  /*1dc0*/  @!P2 IMAD.WIDE.U32 R6, R12, R18, R6 ;  /* 0x000000120c06a225 */ /* 0x000fe200078e0006 */
[C---:B----4-:R-:W-:Y:S01]  /*1dd0*/  @!P4 LEA R12, P3, R4.reuse, R32, 0x1 ;  /* 0x00000020040cc211 */ /* 0x050fe200078608ff */
[----:B------:R-:W-:Y:S01]  /*1de0*/  USHF.L.U64.HI UR25, UR6, 0x7, UR7 ;  /* 0x0000000706197899 */ /* 0x000fe20008010207 */
[----:B------:R-:W-:Y:S01]  /*1df0*/  LEA R165, R17, UR4, 0x1 ;  /* 0x0000000411a57c11 */ /* 0x000fe2000f8e08ff */
[----:B------:R-:W-:Y:S01]  /*1e00*/  @!P4 IMAD.IADD R5, R5, 0x1, R23 ;  /* 0x000000010505c824 */ /* 0x000fe200078e0217 */
[----:B------:R-:W-:Y:S01]  /*1e10*/  UIADD3 UR15, UR17, -UR15, -UR18 ;  /* 0x8000000f110f7290 */ /* 0x000fe2000fffe812 */
[----:B------:R-:W-:Y:S01]  /*1e20*/  @!P2 IMAD.IADD R7, R7, 0x1, R8 ;  /* 0x000000010707a824 */ /* 0x000fe200078e0208 */
[----:B------:R-:W4:Y:S01]  /*1e30*/  @!P0 LDC.64 R14, c[0x0][0x240] ;  /* 0x00009000ff0e8b82 */ /* 0x000f220000000a00 */
[-C--:B-1----:R-:W-:Y:S01]  /*1e40*/  @!P1 IMAD R0, R29, R26.reuse, RZ ;  /* 0x0000001a1d009224 */ /* 0x082fe200078e02ff */
[----:B------:R-:W-:Y:S01]  /*1e50*/  @!P4 LEA.HI.X R13, R4, R33, R5, 0x1, P3 ;  /* 0x00000021040dc211 */ /* 0x000fe200018f0c05 */
[C---:B------:R-:W-:Y:S01]  /*1e60*/  @!P1 IMAD.WIDE.U32 R4, R16.reuse, R26, R10 ;  /* 0x0000001a10049225 */ /* 0x040fe200078e000a */
[----:B------:R-:W-:Y:S03]  /*1e70*/  STL [R1+0x28], R165 ;  /* 0x000028a501007387 */ /* 0x000fe60000100800 */
[----:B------:R-:W-:Y:S01]  /*1e80*/  @!P1 IMAD R0, R16, R27, R0 ;  /* 0x0000001b10009224 */ /* 0x000fe200078e0200 */
[----:B------:R-:W-:Y:S01]  /*1e90*/  @!PT LDS RZ, [RZ] ;  /* 0x00000000fffff984 */ /* 0x000fe20000000800 */
[----:B------:R-:W-:Y:S01]  /*1ea0*/  @!PT LDS RZ, [RZ] ;  /* 0x00000000fffff984 */ /* 0x000fe20000000800 */
[----:B------:R-:W-:Y:S01]  /*1eb0*/  @!PT LDS RZ, [RZ] ;  /* 0x00000000fffff984 */ /* 0x000fe20000000800 */
[----:B------:R1:W-:Y:S01]  /*1ec0*/  @!P4 LDGSTS.E.BYPASS.LTC128B.128 [R165], desc[UR30][R12.64] ;  /* 0x000000000ca5cfae */ /* 0x0003e2000b901d5e */
[----:B--2---:R-:W-:Y:S01]  /*1ed0*/  @!P2 LEA R10, P5, R6, R34, 0x1 ;  /* 0x00000022060aa211 */ /* 0x004fe200078a08ff */
[----:B------:R-:W-:Y:S01]  /*1ee0*/  IMAD.WIDE.U32 R52, R22, UR10, R24 ;  /* 0x0000000a16347c25 */ /* 0x000fe2000f8e0018 */
[----:B------:R-:W-:-:S02]  /*1ef0*/  ISETP.GE.AND P4, PT, R40, UR20, PT ;  /* 0x0000001428007c0c */ /* 0x000fc4000bf86270 */
[----:B------:R-:W-:Y:S01]  /*1f00*/  @!P2 LEA.HI.X R11, R6, R35, R7, 0x1, P5 ;  /* 0x00000023060ba211 */ /* 0x000fe200028f0c07 */
[----:B------:R-:W-:Y:S01]  /*1f10*/  @!P1 IMAD.IADD R0, R5, 0x1, R0 ;  /* 0x0000000105009824 */ /* 0x000fe200078e0200 */
[----:B------:R-:W-:Y:S01]  /*1f20*/  ISETP.GE.AND P5, PT, R37, UR20, PT ;  /* 0x0000001425007c0c */ /* 0x000fe2000bfa6270 */
[----:B------:R-:W-:Y:S01]  /*1f30*/  IMAD.MOV.U32 R178, RZ, RZ, R52 ;  /* 0x000000ffffb27224 */ /* 0x000fe200078e0034 */
[C---:B---3--:R-:W-:Y:S01]  /*1f40*/  @!P1 LEA R8, P3, R4.reuse, R38, 0x1 ;  /* 0x0000002604089211 */ /* 0x048fe200078608ff */
[----:B------:R-:W-:Y:S01]  /*1f50*/  STL.64 [R1+0x68], R52 ;  /* 0x0000683401007387 */ /* 0x000fe20000100a00 */
[----:B------:R-:W-:Y:S02]  /*1f60*/  SHF.R.S32.HI R27, RZ, 0x1f, R22 ;  /* 0x0000001fff1b7819 */ /* 0x000fe40000011416 */
[----:B------:R-:W-:Y:S01]  /*1f70*/  @!P1 LEA.HI.X R9, R4, R39, R0, 0x1, P3 ;  /* 0x0000002704099211 */ /* 0x000fe200018f0c00 */
[----:B------:R-:W-:Y:S01]  /*1f80*/  @!P2 IMAD R4, R17, 0x2, R43 ;  /* 0x000000021104a824 */ /* 0x000fe200078e022b */
[----:B------:R-:W-:Y:S01]  /*1f90*/  ISETP.GE.AND P3, PT, R41, UR20, PT ;  /* 0x0000001429007c0c */ /* 0x000fe2000bf66270 */
[----:B------:R-:W-:Y:S01]  /*1fa0*/  @!P1 IMAD R0, R17, 0x2, R42 ;  /* 0x0000000211009824 */ /* 0x000fe200078e022a */
[----:B------:R-:W2:Y:S01]  /*1fb0*/  @!P4 S2R R16, SR_CgaCtaId ;  /* 0x000000000010c919 */ /* 0x000ea20000008800 */
[-C--:B----4-:R-:W-:Y:S01]  /*1fc0*/  @!P0 IMAD R6, R36, R14.reuse, RZ ;  /* 0x0000000e24068224 */ /* 0x090fe200078e02ff */
[----:B------:R-:W3:Y:S01]  /*1fd0*/  @!P4 LDC.64 R24, c[0x0][0x218] ;  /* 0x00008600ff18cb82 */ /* 0x000ee20000000a00 */
[----:B------:R4:W-:Y:S02]  /*1fe0*/  @!P2 LDGSTS.E.BYPASS.LTC128B.128 [R4+0x800], desc[UR30][R10.64] ;  /* 0x008000000a04afae */ /* 0x0009e4000b901d5e */
[C---:B------:R-:W-:Y:S01]  /*1ff0*/  @!P0 IMAD R6, R28.reuse, R15, R6 ;  /* 0x0000000f1c068224 */ /* 0x040fe200078e0206 */
[----:B------:R-:W-:Y:S01]  /*2000*/  ISETP.GE.AND P2, PT, R37, UR20, PT ;  /* 0x0000001425007c0c */ /* 0x000fe2000bf46270 */
[----:B------:R5:W-:Y:S03]  /*2010*/  @!P1 LDGSTS.E.BYPASS.LTC128B.128 [R0+0x1000], desc[UR30][R8.64] ;  /* 0x0100000008009fae */ /* 0x000be6000b901d5e */
[----:B-1----:R-:W1:Y:S01]  /*2020*/  @!P0 LDC.64 R12, c[0x0][0x210] ;  /* 0x00008400ff0c8b82 */ /* 0x002e620000000a00 */
[----:B------:R-:W-:Y:S01]  /*2030*/  VOTEU.ALL UP0, P3 ;  /* 0x00000000003f7886 */ /* 0x000fe20001800000 */
[----:B------:R-:W2:Y:S01]  /*2040*/  @!P5 S2R R18, SR_CgaCtaId ;  /* 0x000000000012d919 */ /* 0x000ea20000008800 */
[----:B------:R-:W3:Y:S01]  /*2050*/  @!P3 S2R R23, SR_CgaCtaId ;  /* 0x000000000017b919 */ /* 0x000ee20000008800 */
[----:B----4-:R-:W4:Y:S01]  /*2060*/  @!P6 S2R R11, SR_CgaCtaId ;  /* 0x00000000000be919 */ /* 0x010f220000008800 */
[----:B------:R-:W-:Y:S01]  /*2070*/  @!P0 IMAD.WIDE.U32 R4, R28, R14, R30 ;  /* 0x0000000e1c048225 */ /* 0x000fe200078e001e */
[----:B------:R-:W-:-:S02]  /*2080*/  LEA.HI R10, R48, R50, RZ, 0x4 ;  /* 0x00000032300a7211 */ /* 0x000fc400078f20ff */
[----:B------:R-:W2:Y:S01]  /*2090*/  @!P6 LDC.64 R14, c[0x0][0x218] ;  /* 0x00008600ff0eeb82 */ /* 0x000ea20000000a00 */
[----:B-----5:R-:W-:Y:S01]  /*20a0*/  IMAD R0, R27, UR10, RZ ;  /* 0x0000000a1b007c24 */ /* 0x020fe2000f8e02ff */
[----:B-1----:R-:W-:Y:S01]  /*20b0*/  @!P0 LEA R8, P1, R4, R12, 0x1 ;  /* 0x0000000c04088211 */ /* 0x002fe200078208ff */
[----:B------:R-:W-:Y:S01]  /*20c0*/  @!P0 IMAD.IADD R6, R5, 0x1, R6 ;  /* 0x0000000105068824 */ /* 0x000fe200078e0206 */
[----:B------:R-:W-:Y:S01]  /*20d0*/  SHF.R.S32.HI R12, RZ, 0x4, R10 ;  /* 0x00000004ff0c7819 */ /* 0x000fe2000001140a */
[----:B------:R-:W-:Y:S01]  /*20e0*/  IMAD R0, R22, UR11, R0 ;  /* 0x0000000b16007c24 */ /* 0x000fe2000f8e0200 */
[----:B------:R-:W-:Y:S01]  /*20f0*/  UIMAD UR10, UR12, UR29, URZ ;  /* 0x0000001d0c0a72a4 */ /* 0x000fe2000f8e023f */
[----:B------:R-:W-:Y:S01]  /*2100*/  IMAD.U32 R5, RZ, RZ, UR29 ;  /* 0x0000001dff057e24 */ /* 0x000fe2000f8e00ff */
[----:B------:R-:W-:Y:S01]  /*2110*/  @!P0 LEA.HI.X R9, R4, R13, R6, 0x1, P1 ;  /* 0x0000000d04098211 */ /* 0x000fe200008f0c06 */
[----:B------:R-:W-:Y:S01]  /*2120*/  IMAD.IADD R179, R53, 0x1, R0 ;  /* 0x0000000135b37824 */ /* 0x000fe200078e0200 */
[----:B------:R-:W-:Y:S01]  /*2130*/  UIMAD UR10, UR19, UR13, UR10 ;  /* 0x0000000d130a72a4 */ /* 0x000fe2000f8e020a */
[----:B------:R-:W-:-:S02]  /*2140*/  @!P0 IMAD R0, R17, 0x2, R44 ;  /* 0x0000000211008824 */ /* 0x000fc400078e022c */
[----:B------:R-:W-:Y:S01]  /*2150*/  IMAD.WIDE.U32 R4, R5, UR13, R178 ;  /* 0x0000000d05047c25 */ /* 0x000fe2000f8e00b2 */
[----:B------:R-:W-:Y:S03]  /*2160*/  STL.64 [R1+0x60], R178 ;  /* 0x000060b201007387 */ /* 0x000fe60000100a00 */
[----:B------:R-:W-:Y:S01]  /*2170*/  VIADD R5, R5, UR10 ;  /* 0x0000000a05057c36 */ /* 0x000fe20008000000 */
[----:B------:R1:W-:Y:S01]  /*2180*/  @!P0 LDGSTS.E.BYPASS.LTC128B.128 [R0+0x1800], desc[UR30][R8.64] ;  /* 0x0180000008008fae */ /* 0x0003e2000b901d5e */
[----:B------:R-:W-:Y:S01]  /*2190*/  ISETP.GE.AND P0, PT, R40, UR20, PT ;  /* 0x0000001428007c0c */ /* 0x000fe2000bf06270 */
[----:B------:R-:W-:Y:S01]  /*21a0*/  USHF.L.U32 UR10, UR9, 0x6, URZ ;  /* 0x00000006090a7899 */ /* 0x000fe2000800063f */
[----:B--2---:R-:W-:-:S04]  /*21b0*/  @!P6 LEA R6, P1, R4, R14, 0x1 ;  /* 0x0000000e0406e211 */ /* 0x004fc800078208ff */
[----:B------:R-:W-:Y:S02]  /*21c0*/  @!P6 LEA.HI.X R7, R4, R15, R5, 0x1, P1 ;  /* 0x0000000f0407e211 */ /* 0x000fe400008f0c05 */
[----:B------:R-:W-:Y:S02]  /*21d0*/  ISETP.GE.AND P1, PT, R41, UR20, PT ;  /* 0x0000001429007c0c */ /* 0x000fe4000bf26270 */
[----:B-1----:R-:W-:Y:S02]  /*21e0*/  LEA.HI R0, R10, R12, RZ, 0x1 ;  /* 0x0000000c0a007211 */ /* 0x002fe400078f08ff */
[----:B------:R-:W-:Y:S02]  /*21f0*/  @!P6 MOV R8, 0x400 ;  /* 0x000004000008e802 */ /* 0x000fe40000000f00 */
[----:B------:R-:W-:Y:S02]  /*2200*/  LOP3.LUT R0, R0, 0xfffffffe, RZ, 0xc0, !PT ;  /* 0xfffffffe00007812 */ /* 0x000fe400078ec0ff */
[----:B----4-:R-:W-:-:S02]  /*2210*/  @!P6 LEA R11, R11, R8, 0x18 ;  /* 0x000000080b0be211 */ /* 0x010fc400078ec0ff */
[----:B------:R-:W-:Y:S01]  /*2220*/  @!P4 MOV R8, 0x400 ;  /* 0x000004000008c802 */ /* 0x000fe20000000f00 */
[----:B------:R-:W-:Y:S01]  /*2230*/  IMAD.IADD R19, R12, 0x1, -R0 ;  /* 0x000000010c137824 */ /* 0x000fe200078e0a00 */
[----:B------:R-:W-:Y:S01]  /*2240*/  LOP3.LUT R0, R10, 0xfffffff0, RZ, 0xc0, !PT ;  /* 0xfffffff00a007812 */ /* 0x000fe200078ec0ff */
[----:B------:R-:W-:Y:S01]  /*2250*/  @!P6 IMAD R11, R17, 0x2, R11 ;  /* 0x00000002110be824 */ /* 0x000fe200078e020b */
[----:B------:R-:W-:Y:S02]  /*2260*/  @!P5 MOV R9, 0x400 ;  /* 0x000004000009d802 */ /* 0x000fe40000000f00 */
[----:B------:R-:W-:Y:S01]  /*2270*/  LOP3.LUT R10, R49, 0xfffffff8, RZ, 0xc0, !PT ;  /* 0xfffffff8310a7812 */ /* 0x000fe200078ec0ff */
[----:B------:R-:W-:Y:S01]  /*2280*/  IMAD.IADD R0, R50, 0x1, -R0 ;  /* 0x0000000132007824 */ /* 0x000fe200078e0a00 */
[----:B------:R-:W-:Y:S01]  /*2290*/  @!P4 LEA R13, R16, R8, 0x18 ;  /* 0x00000008100dc211 */ /* 0x000fe200078ec0ff */
[----:B------:R1:W-:Y:S01]  /*22a0*/  @!P6 LDGSTS.E.BYPASS.LTC128B.128 [R11+0x2000], desc[UR30][R6.64] ;  /* 0x02000000060befae */ /* 0x0003e2000b901d5e */
[----:B------:R-:W-:Y:S01]  /*22b0*/  @!P5 LEA R18, R18, R9, 0x18 ;  /* 0x000000091212d211 */ /* 0x000fe200078ec0ff */
[C---:B------:R-:W-:Y:S01]  /*22c0*/  IMAD.IADD R10, R50.reuse, 0x1, -R10 ;  /* 0x00000001320a7824 */ /* 0x040fe200078e0a0a */
[----:B------:R-:W-:Y:S01]  /*22d0*/  SHF.R.S32.HI R14, RZ, 0x1f, R0 ;  /* 0x0000001fff0e7819 */ /* 0x000fe20000011400 */
[----:B------:R-:W-:Y:S01]  /*22e0*/  IMAD.SHL.U32 R50, R50, 0x2, RZ ;  /* 0x0000000232327824 */ /* 0x000fe200078e00ff */
[----:B------:R-:W-:-:S02]  /*22f0*/  LEA.HI R8, R0, R0, RZ, 0x1 ;  /* 0x0000000000087211 */ /* 0x000fc400078f08ff */
[----:B------:R-:W-:Y:S02]  /*2300*/  @!P3 MOV R9, 0x400 ;  /* 0x000004000009b802 */ /* 0x000fe40000000f00 */
[----:B------:R-:W-:Y:S02]  /*2310*/  LEA.HI R29, R14, R0, RZ, 0x3 ;  /* 0x000000000e1d7211 */ /* 0x000fe400078f18ff */
[----:B------:R-:W-:Y:S01]  /*2320*/  LOP3.LUT R12, R8, 0x7fffffe, RZ, 0xc0, !PT ;  /* 0x07fffffe080c7812 */ /* 0x000fe200078ec0ff */
[----:B------:R-:W2:Y:S01]  /*2330*/  @!P5 LDC.64 R14, c[0x0][0x218] ;  /* 0x00008600ff0edb82 */ /* 0x000ea20000000a00 */
[----:B---3--:R-:W-:Y:S02]  /*2340*/  @!P3 LEA R23, R23, R9, 0x18 ;  /* 0x000000091717b211 */ /* 0x008fe400078ec0ff */
[----:B------:R-:W-:Y:S01]  /*2350*/  LEA.HI R9, R10, R10, RZ, 0x1 ;  /* 0x0000000a0a097211 */ /* 0x000fe200078f08ff */
[----:B------:R-:W-:Y:S01]  /*2360*/  IMAD.IADD R37, R0, 0x1, -R12 ;  /* 0x0000000100257824 */ /* 0x000fe200078e0a0c */
[----:B------:R-:W-:Y:S01]  /*2370*/  LOP3.LUT R38, R50, 0x6, RZ, 0xc0, !PT ;  /* 0x0000000632267812 */ /* 0x000fe200078ec0ff */
[----:B------:R-:W-:Y:S01]  /*2380*/  IMAD.U32 R0, RZ, RZ, UR9 ;  /* 0x00000009ff007e24 */ /* 0x000fe2000f8e00ff */
[----:B------:R-:W-:Y:S01]  /*2390*/  LOP3.LUT R12, R9, 0x3fffffe, RZ, 0xc0, !PT ;  /* 0x03fffffe090c7812 */ /* 0x000fe200078ec0ff */
[----:B------:R-:W-:Y:S01]  /*23a0*/  @!P3 IMAD R23, R17, 0x2, R23 ;  /* 0x000000021117b824 */ /* 0x000fe200078e0217 */
[----:B------:R-:W-:-:S03]  /*23b0*/  SHF.R.S32.HI R28, RZ, 0x1, R9 ;  /* 0x00000001ff1c7819 */ /* 0x000fc60000011409 */
[----:B------:R-:W-:Y:S02]  /*23c0*/  IMAD.IADD R16, R10, 0x1, -R12 ;  /* 0x000000010a107824 */ /* 0x000fe400078e0a0c */
[C---:B------:R-:W-:Y:S01]  /*23d0*/  @!P5 IMAD R10, R17.reuse, 0x2, R18 ;  /* 0x00000002110ad824 */ /* 0x040fe200078e0212 */
[--C-:B-1----:R-:W-:Y:S01]  /*23e0*/  SHF.R.S32.HI R11, RZ, 0x1, R8.reuse ;  /* 0x00000001ff0b7819 */ /* 0x102fe20000011408 */
[----:B------:R-:W-:Y:S01]  /*23f0*/  IMAD.U32 R7, RZ, RZ, UR8 ;  /* 0x00000008ff077e24 */ /* 0x000fe2000f8e00ff */
[----:B------:R-:W-:Y:S01]  /*2400*/  SHF.R.S32.HI R8, RZ, 0x1f, R8 ;  /* 0x0000001fff087819 */ /* 0x000fe20000011408 */
[----:B------:R-:W-:Y:S02]  /*2410*/  IMAD.U32 R6, RZ, RZ, UR8 ;  /* 0x00000008ff067e24 */ /* 0x000fe4000f8e00ff */
[----:B------:R-:W-:Y:S01]  /*2420*/  @!P4 IMAD R18, R17, 0x2, R13 ;  /* 0x000000021112c824 */ /* 0x000fe200078e020d */
[----:B------:R-:W-:Y:S01]  /*2430*/  @!P5 LEA R9, P6, R7, R4, 0x5 ;  /* 0x000000040709d211 */ /* 0x000fe200078c28ff */
[----:B------:R-:W-:-:S03]  /*2440*/  IMAD.SHL.U32 R7, R47, 0x8, RZ ;  /* 0x000000082f077824 */ /* 0x000fc600078e00ff */
[----:B------:R-:W-:Y:S01]  /*2450*/  @!P5 LEA.HI.X R12, R6, R5, R0, 0x5, P6 ;  /* 0x00000005060cd211 */ /* 0x000fe200030f2c00 */
[----:B------:R-:W-:Y:S01]  /*2460*/  IMAD.SHL.U32 R0, R28, 0x40, RZ ;  /* 0x000000401c007824 */ /* 0x000fe200078e00ff */
[----:B------:R-:W-:-:S04]  /*2470*/  LEA.HI R6, R8, R11, RZ, 0x2 ;  /* 0x0000000b08067211 */ /* 0x000fc800078f10ff */
[----:B------:R-:W-:Y:S02]  /*2480*/  LOP3.LUT R0, R0, 0xc0, RZ, 0xc0, !PT ;  /* 0x000000c000007812 */ /* 0x000fe400078ec0ff */
[----:B------:R-:W-:Y:S02]  /*2490*/  LOP3.LUT R8, R6, 0xfffffffc, RZ, 0xc0, !PT ;  /* 0xfffffffc06087812 */ /* 0x000fe400078ec0ff */
[----:B------:R-:W-:Y:S02]  /*24a0*/  LOP3.LUT R7, R0, 0x8, R7, 0xf8, !PT ;  /* 0x0000000800077812 */ /* 0x000fe400078ef807 */
[----:B------:R-:W-:Y:S01]  /*24b0*/  SHF.R.U32.HI R0, RZ, 0x3, R0 ;  /* 0x00000003ff007819 */ /* 0x000fe20000011600 */
[----:B------:R-:W-:Y:S01]  /*24c0*/  IMAD.IADD R26, R11, 0x1, -R8 ;  /* 0x000000010b1a7824 */ /* 0x000fe200078e0a08 */
[----:B--2---:R-:W-:Y:S01]  /*24d0*/  @!P5 LEA R6, P6, R9, R14, 0x1 ;  /* 0x0000000e0906d211 */ /* 0x004fe200078c08ff */
[----:B------:R-:W-:Y:S01]  /*24e0*/  IMAD.SHL.U32 R11, R19, 0x8, RZ ;  /* 0x00000008130b7824 */ /* 0x000fe200078e00ff */
[----:B------:R-:W-:Y:S01]  /*24f0*/  LOP3.LUT R13, R7, R0, RZ, 0x3c, !PT ;  /* 0x00000000070d7212 */ /* 0x000fe200078e3cff */
[----:B------:R-:W-:Y:S01]  /*2500*/  IMAD R0, R3, UR6, RZ ;  /* 0x0000000603007c24 */ /* 0x000fe2000f8e02ff */
[----:B------:R-:W-:Y:S01]  /*2510*/  @!P5 LEA.HI.X R7, R9, R15, R12, 0x1, P6 ;  /* 0x0000000f0907d211 */ /* 0x000fe200030f0c0c */
[C---:B------:R-:W-:Y:S01]  /*2520*/  IMAD.WIDE.U32 R8, R2.reuse, UR6, R20 ;  /* 0x0000000602087c25 */ /* 0x040fe2000f8e0014 */
[C---:B------:R-:W-:Y:S01]  /*2530*/  ISETP.GE.AND P6, PT, R2.reuse, UR20, PT ;  /* 0x0000001402007c0c */ /* 0x040fe2000bfc6270 */
[----:B------:R-:W-:Y:S01]  /*2540*/  UIMAD.WIDE.U32 UR20, UR8, 0x40, URZ ;  /* 0x00000040081478a5 */ /* 0x000fe2000f8e003f */
[----:B------:R-:W1:Y:S01]  /*2550*/  @!P3 LDC.64 R14, c[0x0][0x218] ;  /* 0x00008600ff0ebb82 */ /* 0x000e620000000a00 */
[----:B------:R-:W-:Y:S01]  /*2560*/  IMAD R12, R2, UR7, R0 ;  /* 0x00000007020c7c24 */ /* 0x000fe2000f8e0200 */
[----:B------:R2:W-:Y:S01]  /*2570*/  @!P5 LDGSTS.E.BYPASS.LTC128B.128 [R10+0x2800], desc[UR30][R6.64] ;  /* 0x02800000060adfae */ /* 0x0005e2000b901d5e */
[----:B------:R-:W-:Y:S01]  /*2580*/  IMAD.U32 R0, RZ, RZ, UR10 ;  /* 0x0000000aff007e24 */ /* 0x000fe2000f8e00ff */
[----:B------:R-:W-:Y:S01]  /*2590*/  ULDC.64 UR10, c[0x0][0x268] ;  /* 0x00009a00000a7ab9 */ /* 0x000fe20000000a00 */
[----:B------:R-:W-:Y:S01]  /*25a0*/  @!P4 IADD3 R2, P5, R4, UR20, RZ ;  /* 0x000000140402cc10 */ /* 0x000fe2000ffbe0ff */
[----:B------:R-:W-:Y:S01]  /*25b0*/  IMAD.SHL.U32 R3, R26, 0x40, RZ ;  /* 0x000000401a037824 */ /* 0x000fe200078e00ff */
[----:B------:R-:W-:Y:S01]  /*25c0*/  @!UP0 UIMAD UR20, UR9, 0x60, URZ ;  /* 0x00000060091488a4 */ /* 0x000fe2000f8e023f */
[----:B------:R-:W-:-:S03]  /*25d0*/  VOTEU.ALL UP0, P1 ;  /* 0x00000000003f7886 */ /* 0x000fc60000800000 */
[----:B------:R-:W-:-:S04]  /*25e0*/  LOP3.LUT R3, R3, 0xc0, RZ, 0xc0, !PT ;  /* 0x000000c003037812 */ /* 0x000fc800078ec0ff */
[----:B------:R-:W-:Y:S02]  /*25f0*/  LOP3.LUT R11, R3, 0x8, R11, 0xf8, !PT ;  /* 0x00000008030b7812 */ /* 0x000fe400078ef80b */
[----:B--2---:R-:W-:Y:S01]  /*2600*/  @!P4 IADD3.X R7, R5, UR21, R0, P5, !PT ;  /* 0x000000150507cc10 */ /* 0x004fe2000affe400 */
[----:B------:R-:W-:Y:S01]  /*2610*/  IMAD R10, R19, 0x8, R16 ;  /* 0x00000008130a7824 */ /* 0x000fe200078e0210 */
[----:B------:R-:W-:Y:S01]  /*2620*/  @!P4 LEA R6, P5, R2, R24, 0x1 ;  /* 0x000000180206c211 */ /* 0x000fe200078a08ff */
[----:B------:R-:W2:Y:S02]  /*2630*/  @!P2 LDC.64 R16, c[0x0][0x220] ;  /* 0x00008800ff10ab82 */ /* 0x000ea40000000a00 */
[----:B------:R-:W-:Y:S01]  /*2640*/  IMAD.U32 R0, R10, 0x20, R13 ;  /* 0x000000200a007824 */ /* 0x000fe200078e000d */
[----:B------:R-:W-:Y:S02]  /*2650*/  @!P4 LEA.HI.X R7, R2, R25, R7, 0x1, P5 ;  /* 0x000000190207c211 */ /* 0x000fe400028f0c07 */
[----:B------:R-:W-:Y:S01]  /*2660*/  IADD3 R2, P5, R8, UR42, RZ ;  /* 0x0000002a08027c10 */ /* 0x000fe2000ffbe0ff */
[----:B------:R-:W-:Y:S01]  /*2670*/  IMAD.U32 R8, RZ, RZ, UR8 ;  /* 0x00000008ff087e24 */ /* 0x000fe2000f8e00ff */
[----:B------:R-:W-:Y:S01]  /*2680*/  SHF.R.U32.HI R10, RZ, 0x3, R3 ;  /* 0x00000003ff0a7819 */ /* 0x000fe20000011603 */
[----:B------:R3:W-:Y:S01]  /*2690*/  @!P4 LDGSTS.E.BYPASS.LTC128B.128 [R18+0x3000], desc[UR30][R6.64] ;  /* 0x030000000612cfae */ /* 0x0007e2000b901d5e */
[----:B------:R-:W-:Y:S01]  /*26a0*/  IADD3.X R3, R9, UR23, R12, P5, !PT ;  /* 0x0000001709037c10 */ /* 0x000fe2000affe40c */
[----:B------:R-:W-:Y:S01]  /*26b0*/  @!P3 IMAD.WIDE.U32 R4, R8, 0x60, R4 ;  /* 0x000000600804b825 */ /* 0x000fe200078e0004 */
[----:B------:R-:W-:-:S02]  /*26c0*/  LOP3.LUT R96, R11, R10, RZ, 0x3c, !PT ;  /* 0x0000000a0b607212 */ /* 0x000fc400078e3cff */
[----:B------:R-:W-:Y:S01]  /*26d0*/  LEA R135, R0, UR4, 0x1 ;  /* 0x0000000400877c11 */ /* 0x000fe2000f8e08ff */
[----:B------:R-:W-:Y:S01]  /*26e0*/  IMAD.WIDE.U32 R32, R22, UR10, R2 ;  /* 0x0000000a16207c25 */ /* 0x000fe2000f8e0002 */
[----:B-1----:R-:W-:-:S03]  /*26f0*/  @!P3 LEA R2, P5, R4, R14, 0x1 ;  /* 0x0000000e0402b211 */ /* 0x002fc600078a08ff */
[----:B------:R-:W-:Y:S01]  /*2700*/  @!P3 VIADD R3, R5, UR20 ;  /* 0x000000140503bc36 */ /* 0x000fe20008000000 */
[----:B------:R-:W-:Y:S01]  /*2710*/  UIMAD.WIDE.U32 UR20, UR6, 0x40, URZ ;  /* 0x00000040061478a5 */ /* 0x000fe2000f8e003f */
[----:B------:R-:W-:Y:S01]  /*2720*/  IMAD R8, R27, UR10, RZ ;  /* 0x0000000a1b087c24 */ /* 0x000fe2000f8e02ff */
[----:B------:R-:W-:Y:S01]  /*2730*/  UIMAD UR10, UR25, UR29, URZ ;  /* 0x0000001d190a72a4 */ /* 0x000fe2000f8e023f */
[----:B------:R-:W-:Y:S01]  /*2740*/  IMAD.MOV.U32 R30, RZ, RZ, R32 ;  /* 0x000000ffff1e7224 */ /* 0x000fe200078e0020 */
[----:B------:R-:W-:Y:S01]  /*2750*/  @!P3 LEA.HI.X R3, R4, R15, R3, 0x1, P5 ;  /* 0x0000000f0403b211 */ /* 0x000fe200028f0c03 */
[----:B------:R-:W-:Y:S01]  /*2760*/  IMAD R5, R22, UR11, R8 ;  /* 0x0000000b16057c24 */ /* 0x000fe2000f8e0208 */
[----:B------:R-:W1:Y:S01]  /*2770*/  @!P0 LDC.64 R14, c[0x0][0x220] ;  /* 0x00008800ff0e8b82 */ /* 0x000e620000000a00 */
[----:B------:R-:W-:Y:S01]  /*2780*/  IMAD.U32 R4, RZ, RZ, UR29 ;  /* 0x0000001dff047e24 */ /* 0x000fe2000f8e00ff */
[----:B------:R-:W-:Y:S01]  /*2790*/  UIMAD UR10, UR19, UR26, UR10 ;  /* 0x0000001a130a72a4 */ /* 0x000fe2000f8e020a */
[----:B------:R4:W-:Y:S01]  /*27a0*/  @!P3 LDGSTS.E.BYPASS.LTC128B.128 [R23+0x3800], desc[UR30][R2.64] ;  /* 0x038000000217bfae */ /* 0x0009e2000b901d5e */
[----:B------:R-:W-:-:S02]  /*27b0*/  IMAD.IADD R31, R33, 0x1, R5 ;  /* 0x00000001211f7824 */ /* 0x000fc400078e0205 */
[----:B------:R-:W-:Y:S01]  /*27c0*/  IMAD.U32 R5, RZ, RZ, UR7 ;  /* 0x00000007ff057e24 */ /* 0x000fe2000f8e00ff */
[----:B------:R-:W0:Y:S01]  /*27d0*/  LDGDEPBAR ;  /* 0x00000000000079af */ /* 0x000e220000000000 */
[----:B------:R-:W5:Y:S01]  /*27e0*/  @!P6 LDC.64 R8, c[0x0][0x220] ;  /* 0x00008800ff08eb82 */ /* 0x000f620000000a00 */
[----:B------:R-:W-:Y:S02]  /*27f0*/  IMAD.MOV.U32 R0, RZ, RZ, 0x10 ;  /* 0x00000010ff007424 */ /* 0x000fe400078e00ff */
[----:B---3--:R-:W-:Y:S01]  /*2800*/  IMAD.U32 R6, RZ, RZ, UR6 ;  /* 0x00000006ff067e24 */ /* 0x008fe2000f8e00ff */
[----:B------:R-:W-:Y:S01]  /*2810*/  STL.64 [R1+0x70], R32 ;  /* 0x0000702001007387 */ /* 0x000fe20000100a00 */
[----:B------:R-:W-:-:S03]  /*2820*/  VIADD R188, R135, 0x2020 ;  /* 0x0000202087bc7836 */ /* 0x000fc60000000000 */
[----:B------:R-:W3:Y:S01]  /*2830*/  @!P1 LDC.64 R18, c[0x0][0x220] ;  /* 0x00008800ff129b82 */ /* 0x000ee20000000a00 */
[----:B------:R-:W-:Y:S01]  /*2840*/  STL.64 [R1+0x40], R30 ;  /* 0x0000401e01007387 */ /* 0x000fe20000100a00 */
[----:B----4-:R-:W-:Y:S01]  /*2850*/  IMAD.WIDE.U32 R2, R4, UR26, R30 ;  /* 0x0000001a04027c25 */ /* 0x010fe2000f8e001e */
[----:B------:R-:W-:-:S05]  /*2860*/  DEPBAR.LE SB0, 0x0 ;  /* 0x000080000000791a */ /* 0x000fca0000000000 */
[----:B------:R-:W-:Y:S01]  /*2870*/  BAR.SYNC.DEFER_BLOCKING 0x0 ;  /* 0x0000000000007b1d */ /* 0x000fe20000010000 */
[----:B------:R-:W-:Y:S01]  /*2880*/  IMAD.U32 R4, RZ, RZ, UR6 ;  /* 0x00000006ff047e24 */ /* 0x000fe2000f8e00ff */
[----:B-----5:R-:W-:Y:S01]  /*2890*/  @!P6 LEA R8, P4, R2, R8, 0x1 ;  /* 0x000000080208e211 */ /* 0x020fe200078808ff */
[----:B------:R-:W-:Y:S01]  /*28a0*/  VIADD R3, R3, UR10 ;  /* 0x0000000a03037c36 */ /* 0x000fe20008000000 */
[----:B------:R-:W-:Y:S02]  /*28b0*/  USHF.L.U32 UR10, UR7, 0x6, URZ ;  /* 0x00000006070a7899 */ /* 0x000fe4000800063f */
[----:B------:R-:W-:Y:S01]  /*28c0*/  @!P2 LEA R11, P3, R4, R2, 0x5 ;  /* 0x00000002040ba211 */ /* 0x000fe200078628ff */
[----:B------:R-:W-:Y:S01]  /*28d0*/  IMAD.SHL.U32 R4, R29, 0x20, RZ ;  /* 0x000000201d047824 */ /* 0x000fe200078e00ff */
[----:B------:R-:W-:Y:S02]  /*28e0*/  @!P6 LEA.HI.X R9, R2, R9, R3, 0x1, P4 ;  /* 0x000000090209e211 */ /* 0x000fe400020f0c03 */
[----:B------:R-:W-:Y:S01]  /*28f0*/  @!P2 LEA.HI.X R13, R6, R3, R5, 0x5, P3 ;  /* 0x00000003060da211 */ /* 0x000fe200018f2c05 */
[----:B------:R-:W-:Y:S01]  /*2900*/  IMAD.U32 R6, RZ, RZ, UR10 ;  /* 0x0000000aff067e24 */ /* 0x000fe2000f8e00ff */
[----:B------:R-:W-:Y:S01]  /*2910*/  LOP3.LUT R36, R4, 0xffffff00, RZ, 0xc0, !PT ;  /* 0xffffff0004247812 */ /* 0x000fe200078ec0ff */
[----:B------:R-:W-:Y:S01]  /*2920*/  IMAD.U32 R4, RZ, RZ, UR6 ;  /* 0x00000006ff047e24 */ /* 0x000fe2000f8e00ff */
[----:B------:R-:W-:Y:S01]  /*2930*/  @!P0 IADD3 R7, P3, R2, UR20, RZ ;  /* 0x0000001402078c10 */ /* 0x000fe2000ff7e0ff */
[----:B------:R-:W-:-:S02]  /*2940*/  @!UP0 UIMAD UR10, UR7, 0x60, URZ ;  /* 0x00000060070a88a4 */ /* 0x000fc4000f8e023f */
[----:B------:R-:W-:Y:S01]  /*2950*/  @!P1 IMAD.WIDE.U32 R4, R4, 0x60, R2 ;  /* 0x0000006004049825 */ /* 0x000fe200078e0002 */
[----:B--2---:R-:W-:Y:S01]  /*2960*/  @!P2 LEA R2, P4, R11, R16, 0x1 ;  /* 0x000000100b02a211 */ /* 0x004fe200078808ff */
[----:B------:R-:W-:Y:S01]  /*2970*/  UISETP.GT.AND UP0, UPT, UR29, UR24, UPT ;  /* 0x000000181d00728c */ /* 0x000fe2000bf04270 */
[----:B------:R-:W-:Y:S01]  /*2980*/  @!P0 IADD3.X R12, R3, UR21, R6, P3, !PT ;  /* 0x00000015030c8c10 */ /* 0x000fe20009ffe406 */
[----:B------:R-:W-:Y:S01]  /*2990*/  IMAD R10, R46, 0x200, R36 ;  /* 0x000002002e0a7824 */ /* 0x000fe200078e0224 */
[----:B------:R-:W-:Y:S01]  /*29a0*/  @!P2 LEA.HI.X R3, R11, R17, R13, 0x1, P4 ;  /* 0x000000110b03a211 */ /* 0x000fe200020f0c0d */
[----:B------:R-:W-:Y:S01]  /*29b0*/  @!P1 VIADD R5, R5, UR10 ;  /* 0x0000000a05059c36 */ /* 0x000fe20008000000 */
[----:B------:R-:W-:Y:S01]  /*29c0*/  @P6 STS [R165+0x4000], RZ ;  /* 0x004000ffa5006388 */ /* 0x000fe20000000800 */
[----:B-1----:R-:W-:Y:S01]  /*29d0*/  @!P0 LEA R6, P3, R7, R14, 0x1 ;  /* 0x0000000e07068211 */ /* 0x002fe200078608ff */
[----:B------:R-:W-:Y:S01]  /*29e0*/  IMAD R10, R37, 0x20, R10 ;  /* 0x00000020250a7824 */ /* 0x000fe200078e020a */
[----:B------:R-:W-:Y:S01]  /*29f0*/  UIADD3 UR10, UR17, 0x1, -UR18 ;  /* 0x00000001110a7890 */ /* 0x000fe2000fffe812 */
[----:B------:R-:W-:Y:S01]  /*2a00*/  @P6 STS [R165+0x4004], RZ ;  /* 0x004004ffa5006388 */ /* 0x000fe20000000800 */
[----:B------:R-:W-:Y:S01]  /*2a10*/  @!P0 LEA.HI.X R7, R7, R15, R12, 0x1, P3 ;  /* 0x0000000f07078211 */ /* 0x000fe200018f0c0c */
[----:B------:R-:W-:Y:S01]  /*2a20*/  IMAD R116, R37, 0x20, R36 ;  /* 0x0000002025747824 */ /* 0x000fe200078e0224 */
[----:B------:R-:W-:Y:S01]  /*2a30*/  UIADD3 UR10, UR10, UR14, URZ ;  /* 0x0000000e0a0a7290 */ /* 0x000fe2000fffe03f */
        /* <DEDUP_REMOVED lines=14> */
[----:B------:R2:W-:Y:S01]  /*2b20*/  @!P0 LDGSTS.E.BYPASS.LTC128B.128 [R165+0x5000], desc[UR30][R6.64] ;  /* 0x0500000006a58fae */ /* 0x0005e2000b901d5e */
[----:B------:R-:W-:-:S03]  /*2b30*/  LOP3.LUT P0, RZ, R28, 0x2, RZ, 0xc0, !PT ;  /* 0x000000021cff7812 */ /* 0x000fc6000780c0ff */
[----:B------:R-:W-:Y:S01]  /*2b40*/  @P1 STS.128 [R165+0x5800], RZ ;  /* 0x005800ffa5001388 */ /* 0x000fe20000000c00 */
[----:B---3--:R-:W-:-:S04]  /*2b50*/  @!P1 LEA R8, P3, R4, R18, 0x1 ;  /* 0x0000001204089211 */ /* 0x008fc800078608ff */
[----:B------:R-:W-:Y:S01]  /*2b60*/  @!P1 LEA.HI.X R9, R4, R19, R5, 0x1, P3 ;  /* 0x0000001304099211 */ /* 0x000fe200018f0c05 */
[----:B-1----:R-:W-:-:S04]  /*2b70*/  IMAD.IADD R2, R96, 0x1, R10 ;  /* 0x0000000160027824 */ /* 0x002fc800078e020a */
[----:B------:R-:W-:Y:S01]  /*2b80*/  @!PT LDS RZ, [RZ] ;  /* 0x00000000fffff984 */ /* 0x000fe20000000800 */
[----:B------:R-:W-:Y:S01]  /*2b90*/  @!PT LDS RZ, [RZ] ;  /* 0x00000000fffff984 */ /* 0x000fe20000000800 */
[----:B------:R-:W-:Y:S01]  /*2ba0*/  @!PT LDS RZ, [RZ] ;  /* 0x00000000fffff984 */ /* 0x000fe20000000800 */
[----:B------:R1:W-:Y:S01]  /*2bb0*/  @!P1 LDGSTS.E.BYPASS.LTC128B.128 [R165+0x5800], desc[UR30][R8.64] ;  /* 0x0580000008a59fae */ /* 0x0003e2000b901d5e */
[----:B------:R-:W-:Y:S02]  /*2bc0*/  LOP3.LUT P1, RZ, R26, 0x2, RZ, 0xc0, !PT ;  /* 0x000000021aff7812 */ /* 0x000fe4000782c0ff */
[----:B------:R-:W-:Y:S01]  /*2bd0*/  SHF.R.S32.HI R3, RZ, 0x1f, R45 ;  /* 0x0000001fff037819 */ /* 0x000fe2000001142d */
[----:B------:R-:W-:Y:S01]  /*2be0*/  LDSM.16.M88.4 R20, [R135+0x2000] ;  /* 0x002000008714783b */ /* 0x000fe20000000200 */
[----:B------:R-:W-:Y:S01]  /*2bf0*/  LEA R186, R2, UR4, 0x1 ;  /* 0x0000000402ba7c11 */ /* 0x000fe2000f8e08ff */
[----:B------:R-:W-:Y:S01]  /*2c00*/  VIADD R2, R135, 0x2000 ;  /* 0x0000200087027836 */ /* 0x000fe20000000000 */
[----:B------:R-:W-:Y:S01]  /*2c10*/  SEL R0, R0, 0xfffffff0, !P1 ;  /* 0xfffffff000007807 */ /* 0x000fe20004800000 */
[----:B------:R-:W-:Y:S01]  /*2c20*/  LDSM.16.M88.4 R40, [R135+0x2400] ;  /* 0x002400008728783b */ /* 0x000fe20000000200 */
[----:B------:R-:W-:Y:S01]  /*2c30*/  LEA.HI R3, R3, R45, RZ, 0x2 ;  /* 0x0000002d03037211 */ /* 0x000fe200078f10ff */
[----:B------:R-:W-:-:S02]  /*2c40*/  @P0 VIADD R188, R2, 0xffffffe0 ;  /* 0xffffffe002bc0836 */ /* 0x000fc40000000000 */
[----:B------:R-:W3:Y:S01]  /*2c50*/  LDSM.16.M88.4 R12, [R186] ;  /* 0x00000000ba0c783b */ /* 0x000ee20000000200 */
[----:B------:R-:W-:Y:S01]  /*2c60*/  IMAD R187, R0, 0x2, R186 ;  /* 0x0000000200bb7824 */ /* 0x000fe200078e02ba */
[----:B------:R-:W-:Y:S01]  /*2c70*/  SHF.R.S32.HI R3, RZ, 0x2, R3 ;  /* 0x00000002ff037819 */ /* 0x000fe20000011403 */
[----:B------:R-:W-:Y:S01]  /*2c80*/  IMAD.U32 R2, RZ, RZ, UR28 ;  /* 0x0000001cff027e24 */ /* 0x000fe2000f8e00ff */
[----:B------:R-:W-:Y:S03]  /*2c90*/  LDSM.16.M88.4 R24, [R188] ;  /* 0x00000000bc18783b */ /* 0x000fe60000000200 */
[----:B------:R-:W-:Y:S01]  /*2ca0*/  IMAD R236, R2, 0x8, R46 ;  /* 0x0000000802ec7824 */ /* 0x000fe200078e022e */
[----:B------:R-:W-:Y:S01]  /*2cb0*/  LDSM.16.M88.4 R16, [R187+0x1000] ;  /* 0x00100000bb10783b */ /* 0x000fe20000000200 */
[----:B------:R-:W-:-:S03]  /*2cc0*/  LEA R2, R46, UR16, 0x4 ;  /* 0x000000102e027c11 */ /* 0x000fc6000f8e20ff */
[----:B--2---:R-:W-:Y:S02]  /*2cd0*/  LDSM.16.M88.4 R4, [R187] ;  /* 0x00000000bb04783b */ /* 0x004fe40000000200 */
[----:B------:R-:W-:Y:S02]  /*2ce0*/  IMAD.IADD R3, R3, 0x1, R2 ;  /* 0x0000000103037824 */ /* 0x000fe400078e0202 */
[----:B-1----:R-:W1:Y:S01]  /*2cf0*/  LDSM.16.M88.4 R8, [R186+0x1000] ;  /* 0x00100000ba08783b */ /* 0x002e620000000200 */
[----:B------:R-:W-:Y:S02]  /*2d00*/  IMAD.U32 R2, RZ, RZ, UR29 ;  /* 0x0000001dff027e24 */ /* 0x000fe4000f8e00ff */
[----:B------:R-:W-:Y:S01]  /*2d10*/  VIADDMNMX R197, R3, UR15, RZ, !PT ;  /* 0x0000000f03c57c46 */ /* 0x000fe2000f8001ff */
[----:B------:R-:W0:Y:S01]  /*2d20*/  LDGDEPBAR ;  /* 0x00000000000079af */ /* 0x000e220000000000 */
[----:B------:R-:W-:Y:S01]  /*2d30*/  IMAD R2, R2, 0x80, R38 ;  /* 0x0000008002027824 */ /* 0x000fe200078e0226 */
[C---:B---3--:R-:W-:Y:S06]  /*2d40*/  HMMA.16816.F32.BF16 R32, R12.reuse, R20, RZ ;  /* 0x000000140c20723c */ /* 0x048fec00000418ff */
[C---:B------:R-:W-:Y:S06]  /*2d50*/  HMMA.16816.F32.BF16 R48, R12.reuse, R22, RZ ;  /* 0x000000160c30723c */ /* 0x040fec00000418ff */
[----:B------:R-:W-:Y:S06]  /*2d60*/  HMMA.16816.F32.BF16 R44, R12, R40, RZ ;  /* 0x000000280c2c723c */ /* 0x000fec00000418ff */
[----:B-1----:R-:W-:Y:S06]  /*2d70*/  HMMA.16816.F32.BF16 R28, R8, R20, RZ ;  /* 0x00000014081c723c */ /* 0x002fec00000418ff */
[----:B------:R-:W-:Y:S01]  /*2d80*/  HMMA.16816.F32.BF16 R56, R4, R24, R32 ;  /* 0x000000180438723c */ /* 0x000fe20000041820 */
[----:B------:R-:W-:-:S02]  /*2d90*/  IMAD.U32 R21, RZ, RZ, UR10 ;  /* 0x0000000aff157e24 */ /* 0x000fc4000f8e00ff */
[----:B------:R-:W-:-:S03]  /*2da0*/  VIADD R20, R2, 0x1 ;  /* 0x0000000102147836 */ /* 0x000fc60000000000 */
[----:B------:R-:W-:Y:S01]  /*2db0*/  HMMA.16816.F32.BF16 R36, R8, R22, RZ ;  /* 0x000000160824723c */ /* 0x000fe200000418ff */
[C---:B------:R-:W-:Y:S01]  /*2dc0*/  VIADDMNMX R201, R3.reuse, R21, UR17, PT ;  /* 0x0000001103c97e46 */ /* 0x040fe2000b800115 */
[----:B------:R-:W-:-:S03]  /*2dd0*/  VIADD R21, R3, 0x8 ;  /* 0x0000000803157836 */ /* 0x000fc60000000000 */
[-C--:B------:R-:W-:Y:S01]  /*2de0*/  ISETP.GE.AND P4, PT, R2, R201.reuse, PT ;  /* 0x000000c90200720c */ /* 0x080fe20003f86270 */
[----:B------:R-:W-:Y:S01]  /*2df0*/  HMMA.16816.F32.BF16 R48, R4, R26, R48 ;  /* 0x0000001a0430723c */ /* 0x000fe20000041830 */
[----:B------:R-:W-:Y:S01]  /*2e00*/  VIADD R22, R3, 0x40 ;  /* 0x0000004003167836 */ /* 0x000fe20000000000 */
[----:B------:R-:W-:Y:S02]  /*2e10*/  VIADDMNMX R196, R21, UR15, RZ, !PT ;  /* 0x0000000f15c47c46 */ /* 0x000fe4000f8001ff */
[----:B------:R-:W-:Y:S02]  /*2e20*/  ISETP.GE.AND P3, PT, R20, R201, PT ;  /* 0x000000c91400720c */ /* 0x000fe40003f66270 */
[----:B------:R-:W-:Y:S01]  /*2e30*/  HMMA.16816.F32.BF16 R64, R16, R24, R28 ;  /* 0x000000181040723c */ /* 0x000fe2000004181c */
[-C--:B------:R-:W-:Y:S02]  /*2e40*/  ISETP.LT.OR P4, PT, R2, R197.reuse, P4 ;  /* 0x000000c50200720c */ /* 0x080fe40002781670 */
[----:B------:R-:W-:-:S02]  /*2e50*/  ISETP.LT.OR P3, PT, R20, R197, P3 ;  /* 0x000000c51400720c */ /* 0x000fc40001f61670 */
[----:B------:R-:W-:Y:S02]  /*2e60*/  VIADDMNMX R199, R22, UR15, RZ, !PT ;  /* 0x0000000f16c77c46 */ /* 0x000fe4000f8001ff */
[----:B------:R-:W-:Y:S01]  /*2e70*/  IMAD.U32 R28, RZ, RZ, UR10 ;  /* 0x0000000aff1c7e24 */ /* 0x000fe2000f8e00ff */
[----:B------:R-:W-:Y:S01]  /*2e80*/  FSEL R72, R56, -INF , !P4 ;  /* 0xff80000038487808 */ /* 0x000fe20006000000 */
[----:B------:R-:W-:Y:S01]  /*2e90*/  IMAD.U32 R25, RZ, RZ, UR10 ;  /* 0x0000000aff197e24 */ /* 0x000fe2000f8e00ff */
[----:B------:R-:W-:Y:S01]  /*2ea0*/  FSEL R75, R57, -INF , !P3 ;  /* 0xff800000394b7808 */ /* 0x000fe20005800000 */
[----:B------:R-:W-:Y:S01]  /*2eb0*/  IMAD.U32 R24, RZ, RZ, UR10 ;  /* 0x0000000aff187e24 */ /* 0x000fe2000f8e00ff */
[--C-:B------:R-:W-:Y:S01]  /*2ec0*/  IADD3 R32, R28, 0x8, R3.reuse ;  /* 0x000000081c207810 */ /* 0x100fe20007ffe003 */
[----:B------:R-:W-:Y:S01]  /*2ed0*/  HMMA.16816.F32.BF16 R52, R16, R26, R36 ;  /* 0x0000001a1034723c */ /* 0x000fe20000041824 */
[----:B------:R-:W1:Y:S01]  /*2ee0*/  LDSM.16.M88.4 R28, [R188+0x400] ;  /* 0x00040000bc1c783b */ /* 0x000e620000000200 */
[----:B------:R-:W-:-:S02]  /*2ef0*/  IADD3 R25, R25, 0x40, R3 ;  /* 0x0000004019197810 */ /* 0x000fc40007ffe003 */
[----:B------:R-:W-:Y:S01]  /*2f00*/  VIMNMX R203, R32, UR17, PT ;  /* 0x0000001120cb7c48 */ /* 0x000fe2000bfe0100 */
[----:B------:R-:W-:Y:S01]  /*2f10*/  LDSM.16.M88.4 R36, [R188+0x800] ;  /* 0x00080000bc24783b */ /* 0x000fe20000000200 */
[----:B------:R-:W-:Y:S01]  /*2f20*/  HMMA.16816.F32.BF16 R32, R8, R40, RZ ;  /* 0x000000280820723c */ /* 0x000fe200000418ff */
[----:B------:R-:W-:Y:S01]  /*2f30*/  IADD3 R24, R24, 0x48, R3 ;  /* 0x0000004818187810 */ /* 0x000fe20007ffe003 */
[----:B------:R-:W-:Y:S01]  /*2f40*/  VIADD R3, R3, 0x48 ;  /* 0x0000004803037836 */ /* 0x000fe20000000000 */
[----:B------:R-:W-:Y:S02]  /*2f50*/  VIMNMX R202, R25, UR17, PT ;  /* 0x0000001119ca7c48 */ /* 0x000fe4000bfe0100 */
[----:B------:R-:W-:Y:S02]  /*2f60*/  VIMNMX R200, R24, UR17, PT ;  /* 0x0000001118c87c48 */ /* 0x000fe4000bfe0100 */
[----:B------:R-:W2:Y:S01]  /*2f70*/  LDSM.16.M88.4 R24, [R135+0x2800] ;  /* 0x002800008718783b */ /* 0x000ea20000000200 */
[----:B------:R-:W-:-:S02]  /*2f80*/  ISETP.GE.AND P1, PT, R20, R203, PT ;  /* 0x000000cb1400720c */ /* 0x000fc40003f26270 */
[C---:B------:R-:W-:Y:S02]  /*2f90*/  ISETP.GE.AND P2, PT, R2.reuse, R203, PT ;  /* 0x000000cb0200720c */ /* 0x040fe40003f46270 */
[----:B------:R-:W-:Y:S01]  /*2fa0*/  VIADDMNMX R198, R3, UR15, RZ, !PT ;  /* 0x0000000f03c67c46 */ /* 0x000fe2000f8001ff */
[----:B------:R-:W-:Y:S01]  /*2fb0*/  VIADD R3, R2, 0x8 ;  /* 0x0000000802037836 */ /* 0x000fe20000000000 */
[-C--:B------:R-:W-:Y:S02]  /*2fc0*/  ISETP.LT.OR P1, PT, R20, R196.reuse, P1 ;  /* 0x000000c41400720c */ /* 0x080fe40000f21670 */
[----:B------:R-:W-:Y:S02]  /*2fd0*/  ISETP.LT.OR P2, PT, R2, R196, P2 ;  /* 0x000000c40200720c */ /* 0x000fe40001741670 */
[C---:B------:R-:W-:Y:S02]  /*2fe0*/  ISETP.GE.AND P5, PT, R20.reuse, R202, PT ;  /* 0x000000ca1400720c */ /* 0x040fe40003fa6270 */
[----:B------:R-:W-:-:S02]  /*2ff0*/  ISETP.GE.AND P0, PT, R20, R200, PT ;  /* 0x000000c81400720c */ /* 0x000fc40003f06270 */
[----:B------:R-:W-:Y:S02]  /*3000*/  FSEL R102, R59, -INF , !P1 ;  /* 0xff8000003b667808 */ /* 0x000fe40004800000 */
[C---:B------:R-:W-:Y:S02]  /*3010*/  ISETP.GE.AND P4, PT, R3.reuse, R201, PT ;  /* 0x000000c90300720c */ /* 0x040fe40003f86270 */
[----:B------:R-:W-:Y:S02]  /*3020*/  ISETP.GE.AND P6, PT, R2, R200, PT ;  /* 0x000000c80200720c */ /* 0x000fe40003fc6270 */
[----:B------:R-:W-:Y:S02]  /*3030*/  ISETP.GE.AND P1, PT, R3, R203, PT ;  /* 0x000000cb0300720c */ /* 0x000fe40003f26270 */
[----:B------:R-:W-:Y:S02]  /*3040*/  FSEL R76, R58, -INF , !P2 ;  /* 0xff8000003a4c7808 */ /* 0x000fe40005000000 */
[----:B------:R-:W-:-:S02]  /*3050*/  ISETP.LT.OR P5, PT, R20, R199, P5 ;  /* 0x000000c71400720c */ /* 0x000fc40002fa1670 */
[----:B------:R-:W-:Y:S01]  /*3060*/  ISETP.LT.OR P0, PT, R20, R198, P0 ;  /* 0x000000c61400720c */ /* 0x000fe20000701670 */
[----:B-1----:R-:W-:Y:S01]  /*3070*/  HMMA.16816.F32.BF16 R56, R16, R28, R32 ;  /* 0x0000001c1038723c */ /* 0x002fe20000041820 */
[C---:B------:R-:W-:Y:S01]  /*3080*/  ISETP.LT.OR P4, PT, R3.reuse, R197, P4 ;  /* 0x000000c50300720c */ /* 0x040fe20002781670 */
[C---:B------:R-:W-:Y:S01]  /*3090*/  VIADD R20, R2.reuse, 0x9 ;  /* 0x0000000902147836 */ /* 0x040fe20000000000 */
[----:B------:R-:W-:Y:S02]  /*30a0*/  ISETP.LT.OR P1, PT, R3, R196, P1 ;  /* 0x000000c40300720c */ /* 0x000fe40000f21670 */
[C---:B------:R-:W-:Y:S01]  /*30b0*/  ISETP.LT.OR P6, PT, R2.reuse, R198, P6 ;  /* 0x000000c60200720c */ /* 0x040fe200037c1670 */
[----:B------:R-:W-:Y:S01]  /*30c0*/  HMMA.16816.F32.BF16 R32, R8, R42, RZ ;  /* 0x0000002a0820723c */ /* 0x000fe200000418ff */
[----:B------:R-:W-:Y:S02]  /*30d0*/  ISETP.GE.AND P2, PT, R2, R202, PT ;  /* 0x000000ca0200720c */ /* 0x000fe40003f46270 */
[----:B------:R-:W-:-:S02]  /*30e0*/  FSEL R77, R65, -INF , !P5 ;  /* 0xff800000414d7808 */ /* 0x000fc40006800000 */
[----:B------:R-:W-:Y:S01]  /*30f0*/  FSEL R86, R66, -INF , !P6 ;  /* 0xff80000042567808 */ /* 0x000fe20007000000 */
[----:B------:R-:W-:Y:S01]  /*3100*/  HMMA.16816.F32.BF16 R60, R4, R28, R44 ;  /* 0x0000001c043c723c */ /* 0x000fe2000004182c */
[----:B------:R-:W-:Y:S02]  /*3110*/  FSEL R73, R48, -INF , !P4 ;  /* 0xff80000030497808 */ /* 0x000fe40006000000 */
[----:B------:R-:W-:Y:S02]  /*3120*/  FSEL R93, R50, -INF , !P1 ;  /* 0xff800000325d7808 */ /* 0x000fe40004800000 */
[C---:B------:R-:W-:Y:S01]  /*3130*/  ISETP.GE.AND P5, PT, R20.reuse, R201, PT ;  /* 0x000000c91400720c */ /* 0x040fe20003fa6270 */
[----:B--2---:R-:W-:Y:S01]  /*3140*/  HMMA.16816.F32.BF16 R44, R12, R24, RZ ;  /* 0x000000180c2c723c */ /* 0x004fe200000418ff */
[C---:B------:R-:W-:Y:S02]  /*3150*/  ISETP.GE.AND P6, PT, R20.reuse, R203, PT ;  /* 0x000000cb1400720c */ /* 0x040fe40003fc6270 */
[----:B------:R-:W-:-:S02]  /*3160*/  ISETP.GE.AND P4, PT, R20, R202, PT ;  /* 0x000000ca1400720c */ /* 0x000fc40003f86270 */
[----:B------:R-:W-:Y:S02]  /*3170*/  ISETP.GE.AND P1, PT, R20, R200, PT ;  /* 0x000000c81400720c */ /* 0x000fe40003f26270 */
[----:B------:R-:W-:Y:S02]  /*3180*/  ISETP.LT.OR P2, PT, R2, R199, P2 ;  /* 0x000000c70200720c */ /* 0x000fe40001741670 */
[C---:B------:R-:W-:Y:S02]  /*3190*/  ISETP.LT.OR P5, PT, R20.reuse, R197, P5 ;  /* 0x000000c51400720c */ /* 0x040fe40002fa1670 */
[C---:B------:R-:W-:Y:S02]  /*31a0*/  ISETP.LT.OR P6, PT, R20.reuse, R196, P6 ;  /* 0x000000c41400720c */ /* 0x040fe400037c1670 */
[C---:B------:R-:W-:Y:S02]  /*31b0*/  ISETP.LT.OR P4, PT, R20.reuse, R199, P4 ;  /* 0x000000c71400720c */ /* 0x040fe40002781670 */
[----:B------:R-:W-:-:S02]  /*31c0*/  ISETP.LT.OR P1, PT, R20, R198, P1 ;  /* 0x000000c61400720c */ /* 0x000fc40000f21670 */
[----:B------:R-:W-:Y:S01]  /*31d0*/  FSEL R78, R64, -INF , !P2 ;  /* 0xff800000404e7808 */ /* 0x000fe20005000000 */
[----:B------:R-:W-:Y:S01]  /*31e0*/  HMMA.16816.F32.BF16 R20, R12, R42, RZ ;  /* 0x0000002a0c14723c */ /* 0x000fe200000418ff */
[C---:B------:R-:W-:Y:S02]  /*31f0*/  ISETP.GE.AND P3, PT, R3.reuse, R202, PT ;  /* 0x000000ca0300720c */ /* 0x040fe40003f66270 */
[C---:B------:R-:W-:Y:S02]  /*3200*/  ISETP.GE.AND P2, PT, R3.reuse, R200, PT ;  /* 0x000000c80300720c */ /* 0x040fe40003f46270 */
[C---:B------:R-:W-:Y:S01]  /*3210*/  ISETP.LT.OR P3, PT, R3.reuse, R199, P3 ;  /* 0x000000c70300720c */ /* 0x040fe20001f61670 */
[----:B------:R-:W-:Y:S01]  /*3220*/  HMMA.16816.F32.BF16 R40, R8, R24, RZ ;  /* 0x000000180828723c */ /* 0x000fe200000418ff */
        /* <DEDUP_REMOVED lines=11> */
[C---:B------:R-:W-:Y:S01]  /*32e0*/  HMMA.16816.F32.BF16 R48, R16.reuse, R30, R32 ;  /* 0x0000001e1030723c */ /* 0x040fe20000041820 */
[----:B------:R-:W1:Y:S01]  /*32f0*/  LDSM.16.M88.4 R32, [R135+0x2c00] ;  /* 0x002c00008720783b */ /* 0x000e620000000200 */
[C---:B------:R-:W-:Y:S02]  /*3300*/  ISETP.LT.OR P0, PT, R3.reuse, R197, P0 ;  /* 0x000000c50300720c */ /* 0x040fe40000701670 */
[C---:B------:R-:W-:Y:S02]  /*3310*/  ISETP.LT.OR P3, PT, R3.reuse, R196, P3 ;  /* 0x000000c40300720c */ /* 0x040fe40001f61670 */
[C---:B------:R-:W-:Y:S01]  /*3320*/  ISETP.LT.OR P2, PT, R3.reuse, R199, P2 ;  /* 0x000000c70300720c */ /* 0x040fe20001741670 */
[----:B------:R-:W-:Y:S01]  /*3330*/  HMMA.16816.F32.BF16 R64, R16, R36, R40 ;  /* 0x000000241040723c */ /* 0x000fe20000041828 */
[----:B------:R-:W-:Y:S01]  /*3340*/  ISETP.LT.OR P5, PT, R3, R198, P5 ;  /* 0x000000c60300720c */ /* 0x000fe20002fa1670 */
[----:B------:R-:W-:Y:S01]  /*3350*/  VIADD R3, R2, 0x11 ;  /* 0x0000001102037836 */ /* 0x000fe20000000000 */
[----:B------:R-:W-:Y:S01]  /*3360*/  FSEL R84, R53, -INF , !P4 ;  /* 0xff80000035547808 */ /* 0x000fe20006000000 */
[----:B------:R-:W2:Y:S01]  /*3370*/  LDSM.16.M88.4 R40, [R188+0xc00] ;  /* 0x000c0000bc28783b */ /* 0x000ea20000000200 */
[----:B------:R-:W-:-:S02]  /*3380*/  FSEL R91, R55, -INF , !P1 ;  /* 0xff800000375b7808 */ /* 0x000fc40004800000 */
[----:B------:R-:W-:Y:S01]  /*3390*/  FSEL R98, R60, -INF , !P0 ;  /* 0xff8000003c627808 */ /* 0x000fe20004000000 */
[----:B------:R-:W-:Y:S01]  /*33a0*/  HMMA.16816.F32.BF16 R52, R4, R30, R20 ;  /* 0x0000001e0434723c */ /* 0x000fe20000041814 */
[C---:B------:R-:W-:Y:S02]  /*33b0*/  ISETP.GE.AND P4, PT, R3.reuse, R201, PT ;  /* 0x000000c90300720c */ /* 0x040fe40003f86270 */
[C---:B------:R-:W-:Y:S02]  /*33c0*/  ISETP.GE.AND P1, PT, R3.reuse, R203, PT ;  /* 0x000000cb0300720c */ /* 0x040fe40003f26270 */
[C---:B------:R-:W-:Y:S01]  /*33d0*/  ISETP.GE.AND P6, PT, R3.reuse, R202, PT ;  /* 0x000000ca0300720c */ /* 0x040fe20003fc6270 */
[----:B------:R-:W-:Y:S01]  /*33e0*/  HMMA.16816.F32.BF16 R28, R8, R26, RZ ;  /* 0x0000001a081c723c */ /* 0x000fe200000418ff */
[C---:B------:R-:W-:Y:S01]  /*33f0*/  ISETP.GE.AND P0, PT, R3.reuse, R200, PT ;  /* 0x000000c80300720c */ /* 0x040fe20003f06270 */
[----:B------:R-:W-:Y:S01]  /*3400*/  VIADD R20, R2, 0x19 ;  /* 0x0000001902147836 */ /* 0x000fe20000000000 */
[----:B------:R-:W-:-:S02]  /*3410*/  ISETP.LT.OR P4, PT, R3, R197, P4 ;  /* 0x000000c50300720c */ /* 0x000fc40002781670 */
[C---:B------:R-:W-:Y:S01]  /*3420*/  ISETP.LT.OR P1, PT, R3.reuse, R196, P1 ;  /* 0x000000c40300720c */ /* 0x040fe20000f21670 */
[----:B------:R-:W-:Y:S01]  /*3430*/  HMMA.16816.F32.BF16 R24, R12, R26, RZ ;  /* 0x0000001a0c18723c */ /* 0x000fe200000418ff */
[C---:B------:R-:W-:Y:S02]  /*3440*/  ISETP.LT.OR P6, PT, R3.reuse, R199, P6 ;  /* 0x000000c70300720c */ /* 0x040fe400037c1670 */
[----:B------:R-:W-:Y:S01]  /*3450*/  ISETP.LT.OR P0, PT, R3, R198, P0 ;  /* 0x000000c60300720c */ /* 0x000fe20000701670 */
[----:B------:R-:W-:Y:S01]  /*3460*/  VIADD R3, R2, 0x18 ;  /* 0x0000001802037836 */ /* 0x000fe20000000000 */
[----:B------:R-:W-:Y:S02]  /*3470*/  FSEL R99, R61, -INF , !P4 ;  /* 0xff8000003d637808 */ /* 0x000fe40006000000 */
[----:B------:R-:W-:Y:S02]  /*3480*/  FSEL R81, R56, -INF , !P2 ;  /* 0xff80000038517808 */ /* 0x000fe40005000000 */
[----:B------:R-:W-:-:S02]  /*3490*/  ISETP.GE.AND P4, PT, R3, R202, PT ;  /* 0x000000ca0300720c */ /* 0x000fc40003f86270 */
[C---:B------:R-:W-:Y:S02]  /*34a0*/  ISETP.GE.AND P2, PT, R3.reuse, R200, PT ;  /* 0x000000c80300720c */ /* 0x040fe40003f46270 */
[C---:B------:R-:W-:Y:S02]  /*34b0*/  ISETP.LT.OR P4, PT, R3.reuse, R199, P4 ;  /* 0x000000c70300720c */ /* 0x040fe40002781670 */
[----:B------:R-:W-:Y:S02]  /*34c0*/  ISETP.LT.OR P2, PT, R3, R198, P2 ;  /* 0x000000c60300720c */ /* 0x000fe40001741670 */
[----:B------:R-:W-:Y:S02]  /*34d0*/  FSEL R109, R62, -INF , !P3 ;  /* 0xff8000003e6d7808 */ /* 0x000fe40005800000 */
[----:B------:R-:W-:Y:S02]  /*34e0*/  FSEL R113, R63, -INF , !P1 ;  /* 0xff8000003f717808 */ /* 0x000fe40004800000 */
[----:B------:R-:W-:Y:S01]  /*34f0*/  FSEL R82, R48, -INF , !P4 ;  /* 0xff80000030527808 */ /* 0x000fe20006000000 */
[----:B------:R-:W-:Y:S01]  /*3500*/  HMMA.16816.F32.BF16 R60, R4, R36, R44 ;  /* 0x00000024043c723c */ /* 0x000fe2000004182c */
[----:B------:R-:W-:-:S02]  /*3510*/  FSEL R89, R50, -INF , !P2 ;  /* 0xff80000032597808 */ /* 0x000fc40005000000 */
[C---:B------:R-:W-:Y:S02]  /*3520*/  ISETP.GE.AND P4, PT, R20.reuse, R202, PT ;  /* 0x000000ca1400720c */ /* 0x040fe40003f86270 */
[C---:B------:R-:W-:Y:S01]  /*3530*/  ISETP.GE.AND P2, PT, R20.reuse, R200, PT ;  /* 0x000000c81400720c */ /* 0x040fe20003f46270 */
[----:B-1----:R-:W-:Y:S01]  /*3540*/  HMMA.16816.F32.BF16 R44, R8, R32, RZ ;  /* 0x00000020082c723c */ /* 0x002fe200000418ff */
[C---:B------:R-:W-:Y:S02]  /*3550*/  ISETP.LT.OR P4, PT, R20.reuse, R199, P4 ;  /* 0x000000c71400720c */ /* 0x040fe40002781670 */
[----:B------:R-:W-:Y:S02]  /*3560*/  ISETP.LT.OR P2, PT, R20, R198, P2 ;  /* 0x000000c61400720c */ /* 0x000fe40001741670 */
[C---:B------:R-:W-:Y:S02]  /*3570*/  ISETP.GE.AND P3, PT, R3.reuse, R201, PT ;  /* 0x000000c90300720c */ /* 0x040fe40003f66270 */
[----:B------:R-:W-:-:S02]  /*3580*/  ISETP.GE.AND P1, PT, R3, R203, PT ;  /* 0x000000cb0300720c */ /* 0x000fc40003f26270 */
[----:B------:R-:W-:Y:S02]  /*3590*/  FSEL R79, R57, -INF , !P6 ;  /* 0xff800000394f7808 */ /* 0x000fe40007000000 */
[----:B------:R-:W-:Y:S02]  /*35a0*/  FSEL R85, R58, -INF , !P5 ;  /* 0xff8000003a557808 */ /* 0x000fe40006800000 */
[----:B------:R-:W-:Y:S02]  /*35b0*/  FSEL R80, R49, -INF , !P4 ;  /* 0xff80000031507808 */ /* 0x000fe40006000000 */
[----:B------:R-:W-:Y:S02]  /*35c0*/  FSEL R90, R51, -INF , !P2 ;  /* 0xff800000335a7808 */ /* 0x000fe40005000000 */
[C---:B------:R-:W-:Y:S01]  /*35d0*/  ISETP.LT.OR P3, PT, R3.reuse, R197, P3 ;  /* 0x000000c50300720c */ /* 0x040fe20001f61670 */
[----:B------:R-:W-:Y:S01]  /*35e0*/  HMMA.16816.F32.BF16 R48, R16, R38, R28 ;  /* 0x000000261030723c */ /* 0x000fe2000004181c */
[----:B------:R-:W-:Y:S01]  /*35f0*/  ISETP.LT.OR P1, PT, R3, R196, P1 ;  /* 0x000000c40300720c */ /* 0x000fe20000f21670 */
[----:B------:R-:W-:Y:S01]  /*3600*/  VIADD R3, R2, 0x20 ;  /* 0x0000002002037836 */ /* 0x000fe20000000000 */
[C---:B------:R-:W-:Y:S01]  /*3610*/  ISETP.GE.AND P6, PT, R20.reuse, R201, PT ;  /* 0x000000c91400720c */ /* 0x040fe20003fc6270 */
[----:B------:R-:W1:Y:S01]  /*3620*/  LDSM.16.M88.4 R28, [R135+0x3000] ;  /* 0x00300000871c783b */ /* 0x000e620000000200 */
[----:B------:R-:W-:-:S02]  /*3630*/  ISETP.GE.AND P5, PT, R20, R203, PT ;  /* 0x000000cb1400720c */ /* 0x000fc40003fa6270 */
[C---:B------:R-:W-:Y:S02]  /*3640*/  ISETP.LT.OR P6, PT, R20.reuse, R197, P6 ;  /* 0x000000c51400720c */ /* 0x040fe400037c1670 */
[----:B------:R-:W-:Y:S02]  /*3650*/  ISETP.LT.OR P5, PT, R20, R196, P5 ;  /* 0x000000c41400720c */ /* 0x000fe40002fa1670 */
[----:B------:R-:W-:Y:S01]  /*3660*/  FSEL R88, R59, -INF , !P0 ;  /* 0xff8000003b587808 */ /* 0x000fe20004000000 */
[----:B------:R-:W-:Y:S01]  /*3670*/  HMMA.16816.F32.BF16 R20, R12, R32, RZ ;  /* 0x000000200c14723c */ /* 0x000fe200000418ff */
[----:B------:R-:W-:Y:S02]  /*3680*/  FSEL R95, R52, -INF , !P3 ;  /* 0xff800000345f7808 */ /* 0x000fe40005800000 */
[----:B------:R-:W-:Y:S02]  /*3690*/  FSEL R103, R54, -INF , !P1 ;  /* 0xff80000036677808 */ /* 0x000fe40004800000 */
[C---:B------:R-:W-:Y:S01]  /*36a0*/  ISETP.GE.AND P0, PT, R3.reuse, R201, PT ;  /* 0x000000c90300720c */ /* 0x040fe20003f06270 */
[----:B--2---:R-:W-:Y:S01]  /*36b0*/  HMMA.16816.F32.BF16 R56, R16, R40, R44 ;  /* 0x000000281038723c */ /* 0x004fe2000004182c */
        /* <DEDUP_REMOVED lines=15> */
[C---:B------:R-:W-:Y:S01]  /*37b0*/  ISETP.GE.AND P6, PT, R3.reuse, R202, PT ;  /* 0x000000ca0300720c */ /* 0x040fe20003fc6270 */
[----:B------:R-:W-:Y:S01]  /*37c0*/  HMMA.16816.F32.BF16 R24, R8, R34, RZ ;  /* 0x000000220818723c */ /* 0x000fe200000418ff */
[----:B------:R-:W-:-:S02]  /*37d0*/  ISETP.GE.AND P0, PT, R3, R200, PT ;  /* 0x000000c80300720c */ /* 0x000fc40003f06270 */
[C---:B------:R-:W-:Y:S02]  /*37e0*/  ISETP.LT.OR P5, PT, R3.reuse, R197, P5 ;  /* 0x000000c50300720c */ /* 0x040fe40002fa1670 */
[C---:B------:R-:W-:Y:S01]  /*37f0*/  ISETP.LT.OR P2, PT, R3.reuse, R196, P2 ;  /* 0x000000c40300720c */ /* 0x040fe20001741670 */
[----:B------:R-:W-:Y:S01]  /*3800*/  HMMA.16816.F32.BF16 R32, R12, R34, RZ ;  /* 0x000000220c20723c */ /* 0x000fe200000418ff */
[C---:B------:R-:W-:Y:S02]  /*3810*/  ISETP.LT.OR P6, PT, R3.reuse, R199, P6 ;  /* 0x000000c70300720c */ /* 0x040fe400037c1670 */
[----:B------:R-:W-:Y:S01]  /*3820*/  ISETP.LT.OR P0, PT, R3, R198, P0 ;  /* 0x000000c60300720c */ /* 0x000fe20000701670 */
[----:B------:R-:W-:Y:S01]  /*3830*/  VIADD R3, R2, 0x28 ;  /* 0x0000002802037836 */ /* 0x000fe20000000000 */
[----:B------:R-:W-:Y:S01]  /*3840*/  FSEL R119, R61, -INF , !P5 ;  /* 0xff8000003d777808 */ /* 0x000fe20006800000 */
[----:B-1----:R-:W-:Y:S01]  /*3850*/  HMMA.16816.F32.BF16 R44, R8, R28, RZ ;  /* 0x0000001c082c723c */ /* 0x002fe200000418ff */
[----:B------:R-:W-:-:S02]  /*3860*/  FSEL R108, R64, -INF , !P1 ;  /* 0xff800000406c7808 */ /* 0x000fc40004800000 */
[C---:B------:R-:W-:Y:S02]  /*3870*/  ISETP.GE.AND P5, PT, R3.reuse, R202, PT ;  /* 0x000000ca0300720c */ /* 0x040fe40003fa6270 */
[----:B------:R-:W-:Y:S02]  /*3880*/  ISETP.GE.AND P1, PT, R3, R200, PT ;  /* 0x000000c80300720c */ /* 0x000fe40003f26270 */
[----:B------:R-:W-:Y:S02]  /*3890*/  FSEL R128, R62, -INF , !P3 ;  /* 0xff8000003e807808 */ /* 0x000fe40005800000 */
[----:B------:R-:W-:Y:S02]  /*38a0*/  FSEL R131, R63, -INF , !P2 ;  /* 0xff8000003f837808 */ /* 0x000fe40005000000 */
[----:B------:R-:W-:Y:S01]  /*38b0*/  HMMA.16816.F32.BF16 R60, R4, R40, R20 ;  /* 0x00000028043c723c */ /* 0x000fe20000041814 */
[C---:B------:R-:W-:Y:S02]  /*38c0*/  ISETP.LT.OR P5, PT, R3.reuse, R199, P5 ;  /* 0x000000c70300720c */ /* 0x040fe40002fa1670 */
[----:B------:R-:W-:-:S02]  /*38d0*/  ISETP.LT.OR P1, PT, R3, R198, P1 ;  /* 0x000000c60300720c */ /* 0x000fc40000f21670 */
[----:B------:R-:W-:Y:S02]  /*38e0*/  FSEL R107, R48, -INF , !P5 ;  /* 0xff800000306b7808 */ /* 0x000fe40006800000 */
[----:B------:R-:W-:Y:S01]  /*38f0*/  VIADD R20, R2, 0x29 ;  /* 0x0000002902147836 */ /* 0x000fe20000000000 */
[----:B------:R-:W-:Y:S02]  /*3900*/  FSEL R111, R50, -INF , !P1 ;  /* 0xff800000326f7808 */ /* 0x000fe40004800000 */
[C---:B------:R-:W-:Y:S02]  /*3910*/  ISETP.GE.AND P3, PT, R3.reuse, R201, PT ;  /* 0x000000c90300720c */ /* 0x040fe40003f66270 */
[C---:B------:R-:W-:Y:S02]  /*3920*/  ISETP.GE.AND P5, PT, R20.reuse, R202, PT ;  /* 0x000000ca1400720c */ /* 0x040fe40003fa6270 */
[----:B------:R-:W-:Y:S02]  /*3930*/  ISETP.GE.AND P1, PT, R20, R200, PT ;  /* 0x000000c81400720c */ /* 0x000fe40003f26270 */
[----:B------:R-:W-:-:S02]  /*3940*/  ISETP.GE.AND P2, PT, R3, R203, PT ;  /* 0x000000cb0300720c */ /* 0x000fc40003f46270 */
[C---:B------:R-:W-:Y:S02]  /*3950*/  ISETP.LT.OR P5, PT, R20.reuse, R199, P5 ;  /* 0x000000c71400720c */ /* 0x040fe40002fa1670 */
[----:B------:R-:W-:Y:S02]  /*3960*/  ISETP.LT.OR P1, PT, R20, R198, P1 ;  /* 0x000000c61400720c */ /* 0x000fe40000f21670 */
[C---:B------:R-:W-:Y:S02]  /*3970*/  ISETP.LT.OR P3, PT, R3.reuse, R197, P3 ;  /* 0x000000c50300720c */ /* 0x040fe40001f61670 */
[----:B------:R-:W-:Y:S01]  /*3980*/  ISETP.LT.OR P2, PT, R3, R196, P2 ;  /* 0x000000c40300720c */ /* 0x000fe20001741670 */
[----:B------:R-:W-:Y:S01]  /*3990*/  VIADD R3, R2, 0x30 ;  /* 0x0000003002037836 */ /* 0x000fe20000000000 */
[----:B------:R-:W-:Y:S02]  /*39a0*/  FSEL R105, R65, -INF , !P6 ;  /* 0xff80000041697808 */ /* 0x000fe40007000000 */
[----:B------:R-:W-:-:S02]  /*39b0*/  FSEL R110, R66, -INF , !P4 ;  /* 0xff800000426e7808 */ /* 0x000fc40006000000 */
[C---:B------:R-:W-:Y:S02]  /*39c0*/  ISETP.GE.AND P6, PT, R20.reuse, R201, PT ;  /* 0x000000c91400720c */ /* 0x040fe40003fc6270 */
[----:B------:R-:W-:Y:S02]  /*39d0*/  ISETP.GE.AND P4, PT, R20, R203, PT ;  /* 0x000000cb1400720c */ /* 0x000fe40003f86270 */
[----:B------:R-:W-:Y:S02]  /*39e0*/  FSEL R106, R49, -INF , !P5 ;  /* 0xff800000316a7808 */ /* 0x000fe40006800000 */
[----:B------:R-:W-:Y:S02]  /*39f0*/  FSEL R112, R51, -INF , !P1 ;  /* 0xff80000033707808 */ /* 0x000fe40004800000 */
[----:B------:R-:W-:Y:S01]  /*3a00*/  HMMA.16816.F32.BF16 R48, R16, R42, R24 ;  /* 0x0000002a1030723c */ /* 0x000fe20000041818 */
[----:B------:R-:W-:Y:S01]  /*3a10*/  FSEL R114, R67, -INF , !P0 ;  /* 0xff80000043727808 */ /* 0x000fe20004000000 */
[----:B------:R-:W1:Y:S01]  /*3a20*/  LDSM.16.M88.4 R24, [R135+0x3400] ;  /* 0x003400008718783b */ /* 0x000e620000000200 */
[----:B------:R-:W-:-:S02]  /*3a30*/  FSEL R115, R52, -INF , !P3 ;  /* 0xff80000034737808 */ /* 0x000fc40005800000 */
[----:B------:R-:W-:Y:S02]  /*3a40*/  FSEL R126, R54, -INF , !P2 ;  /* 0xff800000367e7808 */ /* 0x000fe40005000000 */
[C---:B------:R-:W-:Y:S02]  /*3a50*/  ISETP.GE.AND P0, PT, R3.reuse, R201, PT ;  /* 0x000000c90300720c */ /* 0x040fe40003f06270 */
[C---:B------:R-:W-:Y:S02]  /*3a60*/  ISETP.LT.OR P6, PT, R20.reuse, R197, P6 ;  /* 0x000000c51400720c */ /* 0x040fe400037c1670 */
[----:B------:R-:W-:Y:S02]  /*3a70*/  ISETP.LT.OR P4, PT, R20, R196, P4 ;  /* 0x000000c41400720c */ /* 0x000fe40002781670 */
[C---:B------:R-:W-:Y:S01]  /*3a80*/  ISETP.GE.AND P3, PT, R3.reuse, R203, PT ;  /* 0x000000cb0300720c */ /* 0x040fe20003f66270 */
[----:B------:R-:W-:Y:S01]  /*3a90*/  HMMA.16816.F32.BF16 R20, R12, R28, RZ ;  /* 0x0000001c0c14723c */ /* 0x000fe200000418ff */
        /* <DEDUP_REMOVED lines=9> */
[C---:B------:R-:W-:Y:S01]  /*3b30*/  ISETP.GE.AND P4, PT, R3.reuse, R201, PT ;  /* 0x000000c90300720c */ /* 0x040fe20003f86270 */
[C---:B------:R-:W-:Y:S01]  /*3b40*/  HMMA.16816.F32.BF16 R52, R4.reuse, R42, R32 ;  /* 0x0000002a0434723c */ /* 0x040fe20000041820 */
[C---:B------:R-:W-:Y:S01]  /*3b50*/  ISETP.GE.AND P1, PT, R3.reuse, R203, PT ;  /* 0x000000cb0300720c */ /* 0x040fe20003f26270 */
[----:B------:R-:W3:Y:S01]  /*3b60*/  LDSM.16.M88.4 R32, [R188+0x1400] ;  /* 0x00140000bc20783b */ /* 0x000ee20000000200 */
[----:B------:R-:W-:Y:S02]  /*3b70*/  FSEL R118, R60, -INF , !P0 ;  /* 0xff8000003c767808 */ /* 0x000fe40004000000 */
[C---:B------:R-:W-:Y:S01]  /*3b80*/  ISETP.GE.AND P6, PT, R3.reuse, R202, PT ;  /* 0x000000ca0300720c */ /* 0x040fe20003fc6270 */
[----:B--2---:R-:W-:Y:S01]  /*3b90*/  HMMA.16816.F32.BF16 R64, R4, R36, R20 ;  /* 0x000000240440723c */ /* 0x004fe20000041814 */
[----:B------:R-:W-:-:S02]  /*3ba0*/  ISETP.GE.AND P0, PT, R3, R200, PT ;  /* 0x000000c80300720c */ /* 0x000fc40003f06270 */
[C---:B------:R-:W-:Y:S02]  /*3bb0*/  ISETP.LT.OR P4, PT, R3.reuse, R197, P4 ;  /* 0x000000c50300720c */ /* 0x040fe40002781670 */
[C---:B------:R-:W-:Y:S01]  /*3bc0*/  ISETP.LT.OR P1, PT, R3.reuse, R196, P1 ;  /* 0x000000c40300720c */ /* 0x040fe20000f21670 */
[----:B-1----:R-:W-:Y:S01]  /*3bd0*/  HMMA.16816.F32.BF16 R40, R8, R24, RZ ;  /* 0x000000180828723c */ /* 0x002fe200000418ff */
[C---:B------:R-:W-:Y:S01]  /*3be0*/  ISETP.LT.OR P6, PT, R3.reuse, R199, P6 ;  /* 0x000000c70300720c */ /* 0x040fe200037c1670 */
[C---:B------:R-:W-:Y:S01]  /*3bf0*/  VIADD R20, R2.reuse, 0x39 ;  /* 0x0000003902147836 */ /* 0x040fe20000000000 */
[----:B------:R-:W-:Y:S01]  /*3c00*/  ISETP.LT.OR P0, PT, R3, R198, P0 ;  /* 0x000000c60300720c */ /* 0x000fe20000701670 */
[----:B------:R-:W-:Y:S01]  /*3c10*/  VIADD R3, R2, 0x38 ;  /* 0x0000003802037836 */ /* 0x000fe20000000000 */
[----:B------:R-:W-:Y:S02]  /*3c20*/  FSEL R136, R61, -INF , !P4 ;  /* 0xff8000003d887808 */ /* 0x000fe40006000000 */
[----:B------:R-:W-:-:S02]  /*3c30*/  FSEL R139, R62, -INF , !P3 ;  /* 0xff8000003e8b7808 */ /* 0x000fc40005800000 */
[----:B------:R-:W-:Y:S02]  /*3c40*/  FSEL R143, R63, -INF , !P1 ;  /* 0xff8000003f8f7808 */ /* 0x000fe40004800000 */
[----:B------:R-:W-:Y:S01]  /*3c50*/  HMMA.16816.F32.BF16 R60, R16, R36, R44 ;  /* 0x00000024103c723c */ /* 0x000fe2000004182c */
[C---:B------:R-:W-:Y:S02]  /*3c60*/  ISETP.GE.AND P4, PT, R3.reuse, R202, PT ;  /* 0x000000ca0300720c */ /* 0x040fe40003f86270 */
[----:B------:R-:W-:Y:S02]  /*3c70*/  FSEL R124, R56, -INF , !P2 ;  /* 0xff800000387c7808 */ /* 0x000fe40005000000 */
[C---:B------:R-:W-:Y:S01]  /*3c80*/  ISETP.GE.AND P2, PT, R3.reuse, R200, PT ;  /* 0x000000c80300720c */ /* 0x040fe20003f46270 */
[----:B------:R-:W-:Y:S01]  /*3c90*/  HMMA.16816.F32.BF16 R44, R8, R30, RZ ;  /* 0x0000001e082c723c */ /* 0x000fe200000418ff */
[C---:B------:R-:W-:Y:S02]  /*3ca0*/  ISETP.LT.OR P4, PT, R3.reuse, R199, P4 ;  /* 0x000000c70300720c */ /* 0x040fe40002781670 */
[----:B------:R-:W-:-:S02]  /*3cb0*/  ISETP.LT.OR P2, PT, R3, R198, P2 ;  /* 0x000000c60300720c */ /* 0x000fc40001741670 */
[C---:B------:R-:W-:Y:S01]  /*3cc0*/  ISETP.GE.AND P3, PT, R3.reuse, R201, PT ;  /* 0x000000c90300720c */ /* 0x040fe20003f66270 */
[----:B------:R-:W-:Y:S01]  /*3cd0*/  HMMA.16816.F32.BF16 R28, R12, R30, RZ ;  /* 0x0000001e0c1c723c */ /* 0x000fe200000418ff */
[----:B------:R-:W-:Y:S02]  /*3ce0*/  ISETP.GE.AND P1, PT, R3, R203, PT ;  /* 0x000000cb0300720c */ /* 0x000fe40003f26270 */
[----:B------:R-:W-:Y:S02]  /*3cf0*/  FSEL R123, R48, -INF , !P4 ;  /* 0xff800000307b7808 */ /* 0x000fe40006000000 */
[----:B------:R-:W-:Y:S02]  /*3d00*/  ISETP.GE.AND P4, PT, R20, R202, PT ;  /* 0x000000ca1400720c */ /* 0x000fe40003f86270 */
[----:B------:R-:W-:Y:S01]  /*3d10*/  FSEL R121, R57, -INF , !P6 ;  /* 0xff80000039797808 */ /* 0x000fe20007000000 */
[----:B---3--:R-:W-:Y:S01]  /*3d20*/  HMMA.16816.F32.BF16 R68, R16, R32, R40 ;  /* 0x000000201044723c */ /* 0x008fe20000041828 */
[----:B------:R-:W-:-:S02]  /*3d30*/  FSEL R127, R58, -INF , !P5 ;  /* 0xff8000003a7f7808 */ /* 0x000fc40006800000 */
[----:B------:R-:W-:Y:S02]  /*3d40*/  FSEL R129, R50, -INF , !P2 ;  /* 0xff80000032817808 */ /* 0x000fe40005000000 */
[C---:B------:R-:W-:Y:S02]  /*3d50*/  ISETP.LT.OR P3, PT, R3.reuse, R197, P3 ;  /* 0x000000c50300720c */ /* 0x040fe40001f61670 */
[----:B------:R-:W-:Y:S01]  /*3d60*/  ISETP.LT.OR P1, PT, R3, R196, P1 ;  /* 0x000000c40300720c */ /* 0x000fe20000f21670 */
[----:B------:R-:W-:Y:S01]  /*3d70*/  VIADD R3, R2, 0x40 ;  /* 0x0000004002037836 */ /* 0x000fe20000000000 */
[C---:B------:R-:W-:Y:S02]  /*3d80*/  ISETP.GE.AND P6, PT, R20.reuse, R201, PT ;  /* 0x000000c91400720c */ /* 0x040fe40003fc6270 */
[C---:B------:R-:W-:Y:S02]  /*3d90*/  ISETP.GE.AND P5, PT, R20.reuse, R203, PT ;  /* 0x000000cb1400720c */ /* 0x040fe40003fa6270 */
[----:B------:R-:W-:-:S02]  /*3da0*/  ISETP.GE.AND P2, PT, R20, R200, PT ;  /* 0x000000c81400720c */ /* 0x000fc40003f46270 */
[C---:B------:R-:W-:Y:S02]  /*3db0*/  ISETP.LT.OR P4, PT, R20.reuse, R199, P4 ;  /* 0x000000c71400720c */ /* 0x040fe40002781670 */
[C---:B------:R-:W-:Y:S02]  /*3dc0*/  ISETP.LT.OR P6, PT, R20.reuse, R197, P6 ;  /* 0x000000c51400720c */ /* 0x040fe400037c1670 */
[C---:B------:R-:W-:Y:S02]  /*3dd0*/  ISETP.LT.OR P5, PT, R20.reuse, R196, P5 ;  /* 0x000000c41400720c */ /* 0x040fe40002fa1670 */
[----:B------:R-:W-:Y:S02]  /*3de0*/  ISETP.LT.OR P2, PT, R20, R198, P2 ;  /* 0x000000c61400720c */ /* 0x000fe40001741670 */
[----:B------:R-:W-:Y:S01]  /*3df0*/  FSEL R132, R59, -INF , !P0 ;  /* 0xff8000003b847808 */ /* 0x000fe20004000000 */
[----:B------:R-:W-:Y:S01]  /*3e00*/  HMMA.16816.F32.BF16 R20, R12, R24, RZ ;  /* 0x000000180c14723c */ /* 0x000fe200000418ff */
[----:B------:R-:W-:-:S02]  /*3e10*/  FSEL R134, R52, -INF , !P3 ;  /* 0xff80000034867808 */ /* 0x000fc40005800000 */
[----:B------:R-:W-:Y:S02]  /*3e20*/  FSEL R137, R54, -INF , !P1 ;  /* 0xff80000036897808 */ /* 0x000fe40004800000 */
[----:B------:R-:W-:Y:S01]  /*3e30*/  FSEL R122, R49, -INF , !P4 ;  /* 0xff800000317a7808 */ /* 0x000fe20006000000 */
[----:B------:R-:W-:Y:S01]  /*3e40*/  HMMA.16816.F32.BF16 R56, R4, R38, R28 ;  /* 0x000000260438723c */ /* 0x000fe2000004181c */
[C---:B------:R-:W-:Y:S01]  /*3e50*/  ISETP.GE.AND P0, PT, R3.reuse, R201, PT ;  /* 0x000000c90300720c */ /* 0x040fe20003f06270 */
[----:B------:R-:W1:Y:S01]  /*3e60*/  LDSM.16.M88.4 R28, [R135+0x3800] ;  /* 0x00380000871c783b */ /* 0x000e620000000200 */
[C---:B------:R-:W-:Y:S02]  /*3e70*/  ISETP.GE.AND P3, PT, R3.reuse, R203, PT ;  /* 0x000000cb0300720c */ /* 0x040fe40003f66270 */
[C---:B------:R-:W-:Y:S02]  /*3e80*/  ISETP.GE.AND P1, PT, R3.reuse, R202, PT ;  /* 0x000000ca0300720c */ /* 0x040fe40003f26270 */
[----:B------:R-:W-:-:S02]  /*3e90*/  ISETP.GE.AND P4, PT, R3, R200, PT ;  /* 0x000000c80300720c */ /* 0x000fc40003f86270 */
[----:B------:R-:W-:Y:S02]  /*3ea0*/  FSEL R130, R51, -INF , !P2 ;  /* 0xff80000033827808 */ /* 0x000fe40005000000 */
[C---:B------:R-:W-:Y:S01]  /*3eb0*/  ISETP.LT.OR P0, PT, R3.reuse, R197, P0 ;  /* 0x000000c50300720c */ /* 0x040fe20000701670 */
[----:B------:R-:W-:Y:S01]  /*3ec0*/  HMMA.16816.F32.BF16 R48, R16, R38, R44 ;  /* 0x000000261030723c */ /* 0x000fe2000004182c */
[C---:B------:R-:W-:Y:S01]  /*3ed0*/  ISETP.LT.OR P3, PT, R3.reuse, R196, P3 ;  /* 0x000000c40300720c */ /* 0x040fe20001f61670 */
[----:B------:R-:W2:Y:S01]  /*3ee0*/  LDSM.16.M88.4 R36, [R188+0x1800] ;  /* 0x00180000bc24783b */ /* 0x000ea20000000200 */
[C---:B------:R-:W-:Y:S02]  /*3ef0*/  ISETP.LT.OR P1, PT, R3.reuse, R199, P1 ;  /* 0x000000c70300720c */ /* 0x040fe40000f21670 */
[----:B------:R-:W-:Y:S01]  /*3f00*/  ISETP.LT.OR P4, PT, R3, R198, P4 ;  /* 0x000000c60300720c */ /* 0x000fe20002781670 */
[----:B------:R-:W-:Y:S01]  /*3f10*/  VIADD R3, R2, 0x41 ;  /* 0x0000004102037836 */ /* 0x000fe20000000000 */
[----:B------:R-:W-:Y:S01]  /*3f20*/  FSEL R133, R53, -INF , !P6 ;  /* 0xff80000035857808 */ /* 0x000fe20007000000 */
[----:B------:R-:W-:Y:S01]  /*3f30*/  HMMA.16816.F32.BF16 R44, R8, R26, RZ ;  /* 0x0000001a082c723c */ /* 0x000fe200000418ff */
[----:B------:R-:W-:-:S02]  /*3f40*/  FSEL R138, R55, -INF , !P5 ;  /* 0xff800000378a7808 */ /* 0x000fc40006800000 */
[----:B------:R-:W-:Y:S02]  /*3f50*/  FSEL R141, R64, -INF , !P0 ;  /* 0xff800000408d7808 */ /* 0x000fe40004000000 */
[C---:B------:R-:W-:Y:S02]  /*3f60*/  ISETP.GE.AND P5, PT, R3.reuse, R201, PT ;  /* 0x000000c90300720c */ /* 0x040fe40003fa6270 */
        /* <DEDUP_REMOVED lines=8> */
[----:B------:R-:W-:Y:S01]  /*3ff0*/  FSEL R142, R65, -INF , !P5 ;  /* 0xff800000418e7808 */ /* 0x000fe20006800000 */
[----:B-1----:R-:W-:Y:S01]  /*4000*/  HMMA.16816.F32.BF16 R52, R12, R28, RZ ;  /* 0x0000001c0c34723c */ /* 0x002fe200000418ff */
[----:B------:R-:W-:Y:S02]  /*4010*/  FSEL R191, R66, -INF , !P3 ;  /* 0xff80000042bf7808 */ /* 0x000fe40005800000 */
[----:B------:R-:W-:-:S02]  /*4020*/  ISETP.GE.AND P5, PT, R3, R202, PT ;  /* 0x000000ca0300720c */ /* 0x000fc40003fa6270 */
[----:B------:R-:W-:Y:S01]  /*4030*/  FSEL R204, R67, -INF , !P2 ;  /* 0xff80000043cc7808 */ /* 0x000fe20005000000 */
[----:B------:R-:W-:Y:S01]  /*4040*/  HMMA.16816.F32.BF16 R40, R8, R28, RZ ;  /* 0x0000001c0828723c */ /* 0x000fe200000418ff */
[----:B------:R-:W-:Y:S02]  /*4050*/  FSEL R147, R60, -INF , !P1 ;  /* 0xff8000003c937808 */ /* 0x000fe40004800000 */
[C---:B------:R-:W-:Y:S02]  /*4060*/  ISETP.GE.AND P1, PT, R3.reuse, R200, PT ;  /* 0x000000c80300720c */ /* 0x040fe40003f26270 */
[C---:B------:R-:W-:Y:S01]  /*4070*/  ISETP.LT.OR P5, PT, R3.reuse, R199, P5 ;  /* 0x000000c70300720c */ /* 0x040fe20002fa1670 */
[----:B------:R-:W-:Y:S01]  /*4080*/  HMMA.16816.F32.BF16 R64, R4, R32, R20 ;  /* 0x000000200440723c */ /* 0x000fe20000041814 */
[C---:B------:R-:W-:Y:S02]  /*4090*/  ISETP.LT.OR P1, PT, R3.reuse, R198, P1 ;  /* 0x000000c60300720c */ /* 0x040fe40000f21670 */
[----:B------:R-:W-:-:S02]  /*40a0*/  ISETP.GE.AND P3, PT, R3, R201, PT ;  /* 0x000000c90300720c */ /* 0x000fc40003f66270 */
[----:B------:R-:W-:Y:S02]  /*40b0*/  ISETP.GE.AND P2, PT, R3, R203, PT ;  /* 0x000000cb0300720c */ /* 0x000fe40003f46270 */
[----:B------:R-:W-:Y:S01]  /*40c0*/  VIADD R20, R2, 0x49 ;  /* 0x0000004902147836 */ /* 0x000fe20000000000 */
[----:B------:R-:W-:Y:S02]  /*40d0*/  FSEL R146, R48, -INF , !P5 ;  /* 0xff80000030927808 */ /* 0x000fe40006800000 */
[----:B------:R-:W-:Y:S02]  /*40e0*/  FSEL R144, R61, -INF , !P6 ;  /* 0xff8000003d907808 */ /* 0x000fe40007000000 */
[----:B------:R-:W-:Y:S02]  /*40f0*/  ISETP.GE.AND P5, PT, R20, R202, PT ;  /* 0x000000ca1400720c */ /* 0x000fe40003fa6270 */
[----:B------:R-:W-:Y:S02]  /*4100*/  FSEL R150, R62, -INF , !P4 ;  /* 0xff8000003e967808 */ /* 0x000fe40006000000 */
[----:B------:R-:W-:-:S02]  /*4110*/  FSEL R155, R50, -INF , !P1 ;  /* 0xff800000329b7808 */ /* 0x000fc40004800000 */
[C---:B------:R-:W-:Y:S02]  /*4120*/  ISETP.LT.OR P3, PT, R3.reuse, R197, P3 ;  /* 0x000000c50300720c */ /* 0x040fe40001f61670 */
[----:B------:R-:W-:Y:S01]  /*4130*/  ISETP.LT.OR P2, PT, R3, R196, P2 ;  /* 0x000000c40300720c */ /* 0x000fe20001741670 */
[----:B------:R-:W-:Y:S01]  /*4140*/  VIADD R3, R2, 0x50 ;  /* 0x0000005002037836 */ /* 0x000fe20000000000 */
[C---:B------:R-:W-:Y:S02]  /*4150*/  ISETP.GE.AND P6, PT, R20.reuse, R201, PT ;  /* 0x000000c91400720c */ /* 0x040fe40003fc6270 */
[C---:B------:R-:W-:Y:S02]  /*4160*/  ISETP.GE.AND P4, PT, R20.reuse, R203, PT ;  /* 0x000000cb1400720c */ /* 0x040fe40003f86270 */
[C---:B------:R-:W-:Y:S02]  /*4170*/  ISETP.GE.AND P1, PT, R20.reuse, R200, PT ;  /* 0x000000c81400720c */ /* 0x040fe40003f26270 */
[----:B------:R-:W-:-:S02]  /*4180*/  ISETP.LT.OR P5, PT, R20, R199, P5 ;  /* 0x000000c71400720c */ /* 0x000fc40002fa1670 */
[C---:B------:R-:W-:Y:S02]  /*4190*/  ISETP.LT.OR P6, PT, R20.reuse, R197, P6 ;  /* 0x000000c51400720c */ /* 0x040fe400037c1670 */
[C---:B------:R-:W-:Y:S02]  /*41a0*/  ISETP.LT.OR P4, PT, R20.reuse, R196, P4 ;  /* 0x000000c41400720c */ /* 0x040fe40002781670 */
[----:B------:R-:W-:Y:S02]  /*41b0*/  ISETP.LT.OR P1, PT, R20, R198, P1 ;  /* 0x000000c61400720c */ /* 0x000fe40000f21670 */
[----:B------:R-:W-:Y:S01]  /*41c0*/  FSEL R164, R63, -INF , !P0 ;  /* 0xff8000003fa47808 */ /* 0x000fe20004000000 */
[----:B------:R-:W-:Y:S01]  /*41d0*/  HMMA.16816.F32.BF16 R20, R12, R26, RZ ;  /* 0x0000001a0c14723c */ /* 0x000fe200000418ff */
[----:B------:R-:W-:Y:S01]  /*41e0*/  FSEL R140, R56, -INF , !P3 ;  /* 0xff800000388c7808 */ /* 0x000fe20005800000 */
[----:B------:R-:W1:Y:S01]  /*41f0*/  LDSM.16.M88.4 R24, [R135+0x3c00] ;  /* 0x003c00008718783b */ /* 0x000e620000000200 */
[----:B------:R-:W-:-:S02]  /*4200*/  FSEL R183, R58, -INF , !P2 ;  /* 0xff8000003ab77808 */ /* 0x000fc40005000000 */
[----:B------:R-:W-:Y:S01]  /*4210*/  FSEL R145, R49, -INF , !P5 ;  /* 0xff80000031917808 */ /* 0x000fe20006800000 */
[----:B------:R-:W-:Y:S01]  /*4220*/  HMMA.16816.F32.BF16 R60, R8, R30, RZ ;  /* 0x0000001e083c723c */ /* 0x000fe200000418ff */
[C---:B------:R-:W-:Y:S02]  /*4230*/  ISETP.GE.AND P0, PT, R3.reuse, R201, PT ;  /* 0x000000c90300720c */ /* 0x040fe40003f06270 */
[C---:B------:R-:W-:Y:S02]  /*4240*/  ISETP.GE.AND P3, PT, R3.reuse, R203, PT ;  /* 0x000000cb0300720c */ /* 0x040fe40003f66270 */
[C---:B------:R-:W-:Y:S02]  /*4250*/  ISETP.GE.AND P2, PT, R3.reuse, R202, PT ;  /* 0x000000ca0300720c */ /* 0x040fe40003f46270 */
[----:B------:R-:W-:Y:S02]  /*4260*/  ISETP.GE.AND P5, PT, R3, R200, PT ;  /* 0x000000c80300720c */ /* 0x000fe40003fa6270 */
[----:B------:R-:W-:-:S02]  /*4270*/  FSEL R156, R51, -INF , !P1 ;  /* 0xff800000339c7808 */ /* 0x000fc40004800000 */
        /* <DEDUP_REMOVED lines=8> */
[----:B------:R-:W-:-:S02]  /*4300*/  FSEL R189, R59, -INF , !P4 ;  /* 0xff8000003bbd7808 */ /* 0x000fc40006000000 */
[----:B------:R-:W-:Y:S02]  /*4310*/  FSEL R163, R64, -INF , !P0 ;  /* 0xff80000040a37808 */ /* 0x000fe40004000000 */
[C---:B------:R-:W-:Y:S01]  /*4320*/  ISETP.GE.AND P4, PT, R3.reuse, R201, PT ;  /* 0x000000c90300720c */ /* 0x040fe20003f86270 */
[----:B------:R-:W-:Y:S01]  /*4330*/  HMMA.16816.F32.BF16 R32, R12, R30, RZ ;  /* 0x0000001e0c20723c */ /* 0x000fe200000418ff */
[C---:B------:R-:W-:Y:S01]  /*4340*/  ISETP.GE.AND P1, PT, R3.reuse, R203, PT ;  /* 0x000000cb0300720c */ /* 0x040fe20003f26270 */
[----:B------:R-:W-:Y:S01]  /*4350*/  VIADD R20, R2, 0x59 ;  /* 0x0000005902147836 */ /* 0x000fe20000000000 */
[C---:B------:R-:W-:Y:S02]  /*4360*/  ISETP.GE.AND P6, PT, R3.reuse, R202, PT ;  /* 0x000000ca0300720c */ /* 0x040fe40003fc6270 */
[C---:B------:R-:W-:Y:S01]  /*4370*/  ISETP.GE.AND P0, PT, R3.reuse, R200, PT ;  /* 0x000000c80300720c */ /* 0x040fe20003f06270 */
[----:B--2---:R-:W-:Y:S01]  /*4380*/  HMMA.16816.F32.BF16 R56, R16, R36, R40 ;  /* 0x000000241038723c */ /* 0x004fe20000041828 */
[----:B------:R-:W-:-:S02]  /*4390*/  ISETP.LT.OR P4, PT, R3, R197, P4 ;  /* 0x000000c50300720c */ /* 0x000fc40002781670 */
[C---:B------:R-:W-:Y:S02]  /*43a0*/  ISETP.LT.OR P1, PT, R3.reuse, R196, P1 ;  /* 0x000000c40300720c */ /* 0x040fe40000f21670 */
[C---:B------:R-:W-:Y:S01]  /*43b0*/  ISETP.LT.OR P6, PT, R3.reuse, R199, P6 ;  /* 0x000000c70300720c */ /* 0x040fe200037c1670 */
[----:B-1----:R-:W-:Y:S01]  /*43c0*/  HMMA.16816.F32.BF16 R40, R12, R26, RZ ;  /* 0x0000001a0c28723c */ /* 0x002fe200000418ff */
[----:B------:R-:W-:Y:S01]  /*43d0*/  ISETP.LT.OR P0, PT, R3, R198, P0 ;  /* 0x000000c60300720c */ /* 0x000fe20000701670 */
[----:B------:R-:W-:Y:S01]  /*43e0*/  VIADD R3, R2, 0x58 ;  /* 0x0000005802037836 */ /* 0x000fe20000000000 */
[----:B------:R-:W-:Y:S02]  /*43f0*/  FSEL R161, R65, -INF , !P4 ;  /* 0xff80000041a17808 */ /* 0x000fe40006000000 */
[----:B------:R-:W-:Y:S01]  /*4400*/  FSEL R193, R69, -INF , !P6 ;  /* 0xff80000045c17808 */ /* 0x000fe20007000000 */
[----:B------:R-:W-:Y:S01]  /*4410*/  HMMA.16816.F32.BF16 R28, R8, R24, RZ ;  /* 0x00000018081c723c */ /* 0x000fe200000418ff */
[----:B------:R-:W-:-:S02]  /*4420*/  ISETP.GE.AND P4, PT, R3, R202, PT ;  /* 0x000000ca0300720c */ /* 0x000fc40003f86270 */
[----:B------:R-:W-:Y:S02]  /*4430*/  FSEL R205, R70, -INF , !P5 ;  /* 0xff80000046cd7808 */ /* 0x000fe40006800000 */
[----:B------:R-:W-:Y:S01]  /*4440*/  ISETP.LT.OR P4, PT, R3, R199, P4 ;  /* 0x000000c70300720c */ /* 0x000fe20002781670 */
[-C--:B------:R-:W-:Y:S01]  /*4450*/  HMMA.16816.F32.BF16 R32, R4, R38.reuse, R32 ;  /* 0x000000260420723c */ /* 0x080fe20000041820 */
[----:B------:R-:W-:Y:S02]  /*4460*/  FSEL R207, R71, -INF , !P0 ;  /* 0xff80000047cf7808 */ /* 0x000fe40004000000 */
[----:B------:R-:W-:Y:S02]  /*4470*/  FSEL R195, R48, -INF , !P4 ;  /* 0xff80000030c37808 */ /* 0x000fe40006000000 */
[C---:B------:R-:W-:Y:S01]  /*4480*/  ISETP.GE.AND P6, PT, R20.reuse, R201, PT ;  /* 0x000000c91400720c */ /* 0x040fe20003fc6270 */
[----:B------:R-:W-:Y:S01]  /*4490*/  HMMA.16816.F32.BF16 R60, R16, R38, R60 ;  /* 0x00000026103c723c */ /* 0x000fe2000004183c */
[----:B------:R-:W-:-:S02]  /*44a0*/  ISETP.GE.AND P5, PT, R20, R203, PT ;  /* 0x000000cb1400720c */ /* 0x000fc40003fa6270 */
[C---:B------:R-:W-:Y:S02]  /*44b0*/  ISETP.GE.AND P0, PT, R20.reuse, R202, PT ;  /* 0x000000ca1400720c */ /* 0x040fe40003f06270 */
[C---:B------:R-:W-:Y:S02]  /*44c0*/  ISETP.GE.AND P4, PT, R20.reuse, R200, PT ;  /* 0x000000c81400720c */ /* 0x040fe40003f86270 */
[C---:B------:R-:W-:Y:S02]  /*44d0*/  ISETP.LT.OR P6, PT, R20.reuse, R197, P6 ;  /* 0x000000c51400720c */ /* 0x040fe400037c1670 */
[C---:B------:R-:W-:Y:S02]  /*44e0*/  ISETP.LT.OR P5, PT, R20.reuse, R196, P5 ;  /* 0x000000c41400720c */ /* 0x040fe40002fa1670 */
[C---:B------:R-:W-:Y:S02]  /*44f0*/  ISETP.LT.OR P0, PT, R20.reuse, R199, P0 ;  /* 0x000000c71400720c */ /* 0x040fe40000701670 */
[----:B------:R-:W-:-:S02]  /*4500*/  ISETP.LT.OR P4, PT, R20, R198, P4 ;  /* 0x000000c61400720c */ /* 0x000fc40002781670 */
[----:B------:R-:W1:Y:S01]  /*4510*/  LDSM.16.M88.4 R20, [R188+0x1c00] ;  /* 0x001c0000bc14783b */ /* 0x000e620000000200 */
[----:B------:R-:W-:Y:S01]  /*4520*/  FSEL R180, R66, -INF , !P3 ;  /* 0xff80000042b47808 */ /* 0x000fe20005800000 */
[----:B------:R-:W-:-:S04]  /*4530*/  DEPBAR.LE SB0, 0x0 ;  /* 0x000080000000791a */ /* 0x000fc80000000000 */
[----:B------:R-:W-:Y:S02]  /*4540*/  FSEL R181, R67, -INF , !P1 ;  /* 0xff80000043b57808 */ /* 0x000fe40004800000 */
[----:B------:R-:W-:Y:S01]  /*4550*/  HMMA.16816.F32.BF16 R64, R4, R36, R52 ;  /* 0x000000240440723c */ /* 0x000fe20000041834 */
[----:B------:R-:W-:Y:S02]  /*4560*/  FSEL R194, R68, -INF , !P2 ;  /* 0xff80000044c27808 */ /* 0x000fe40005000000 */
[C---:B------:R-:W-:Y:S02]  /*4570*/  ISETP.GE.AND P1, PT, R3.reuse, R201, PT ;  /* 0x000000c90300720c */ /* 0x040fe40003f26270 */
[C---:B------:R-:W-:Y:S01]  /*4580*/  ISETP.GE.AND P3, PT, R3.reuse, R203, PT ;  /* 0x000000cb0300720c */ /* 0x040fe20003f66270 */
[----:B------:R-:W-:Y:S01]  /*4590*/  HMMA.16816.F32.BF16 R52, R12, R24, RZ ;  /* 0x000000180c34723c */ /* 0x000fe200000418ff */
[C---:B------:R-:W-:Y:S02]  /*45a0*/  ISETP.GE.AND P2, PT, R3.reuse, R200, PT ;  /* 0x000000c80300720c */ /* 0x040fe40003f46270 */
[----:B------:R-:W-:-:S02]  /*45b0*/  ISETP.LT.OR P1, PT, R3, R197, P1 ;  /* 0x000000c50300720c */ /* 0x000fc40000f21670 */
[C---:B------:R-:W-:Y:S01]  /*45c0*/  ISETP.LT.OR P3, PT, R3.reuse, R196, P3 ;  /* 0x000000c40300720c */ /* 0x040fe20001f61670 */
[----:B------:R-:W-:Y:S01]  /*45d0*/  HMMA.16816.F32.BF16 R24, R8, R26, RZ ;  /* 0x0000001a0818723c */ /* 0x000fe200000418ff */
[----:B------:R-:W-:Y:S01]  /*45e0*/  ISETP.LT.OR P2, PT, R3, R198, P2 ;  /* 0x000000c60300720c */ /* 0x000fe20001741670 */
[----:B------:R-:W-:Y:S01]  /*45f0*/  VIADD R3, R2, 0x60 ;  /* 0x0000006002037836 */ /* 0x000fe20000000000 */
[----:B------:R-:W-:Y:S01]  /*4600*/  FSEL R158, R44, -INF , !P1 ;  /* 0xff8000002c9e7808 */ /* 0x000fe20004800000 */
[----:B------:R-:W-:Y:S01]  /*4610*/  VIADD R12, R2, 0x68 ;  /* 0x00000068020c7836 */ /* 0x000fe20000000000 */
[----:B------:R-:W-:Y:S02]  /*4620*/  FSEL R210, R50, -INF , !P2 ;  /* 0xff80000032d27808 */ /* 0x000fe40005000000 */
[----:B------:R-:W-:Y:S02]  /*4630*/  FSEL R177, R46, -INF , !P3 ;  /* 0xff8000002eb17808 */ /* 0x000fe40005800000 */
[----:B------:R-:W-:-:S02]  /*4640*/  FSEL R192, R49, -INF , !P0 ;  /* 0xff80000031c07808 */ /* 0x000fc40004000000 */
[C---:B------:R-:W-:Y:S02]  /*4650*/  ISETP.GE.AND P2, PT, R3.reuse, R201, PT ;  /* 0x000000c90300720c */ /* 0x040fe40003f46270 */
[C---:B------:R-:W-:Y:S02]  /*4660*/  ISETP.GE.AND P1, PT, R3.reuse, R203, PT ;  /* 0x000000cb0300720c */ /* 0x040fe40003f26270 */
[C---:B------:R-:W-:Y:S02]  /*4670*/  ISETP.GE.AND P3, PT, R3.reuse, R202, PT ;  /* 0x000000ca0300720c */ /* 0x040fe40003f66270 */
[C---:B------:R-:W-:Y:S02]  /*4680*/  ISETP.GE.AND P0, PT, R3.reuse, R200, PT ;  /* 0x000000c80300720c */ /* 0x040fe40003f06270 */
[C---:B------:R-:W-:Y:S01]  /*4690*/  ISETP.LT.OR P2, PT, R3.reuse, R197, P2 ;  /* 0x000000c50300720c */ /* 0x040fe20001741670 */
[----:B-1----:R-:W-:Y:S01]  /*46a0*/  HMMA.16816.F32.BF16 R8, R4, R20, R52 ;  /* 0x000000140408723c */ /* 0x002fe20000041834 */
[----:B------:R-:W-:-:S02]  /*46b0*/  ISETP.LT.OR P1, PT, R3, R196, P1 ;  /* 0x000000c40300720c */ /* 0x000fc40000f21670 */
[C---:B------:R-:W-:Y:S02]  /*46c0*/  ISETP.LT.OR P3, PT, R3.reuse, R199, P3 ;  /* 0x000000c70300720c */ /* 0x040fe40001f61670 */
[----:B------:R-:W-:Y:S01]  /*46d0*/  ISETP.LT.OR P0, PT, R3, R198, P0 ;  /* 0x000000c60300720c */ /* 0x000fe20000701670 */
[----:B------:R-:W-:Y:S01]  /*46e0*/  VIADD R3, R2, 0x61 ;  /* 0x0000006102037836 */ /* 0x000fe20000000000 */
[----:B------:R-:W-:Y:S01]  /*46f0*/  FSEL R157, R45, -INF , !P6 ;  /* 0xff8000002d9d7808 */ /* 0x000fe20007000000 */
[----:B------:R-:W-:Y:S01]  /*4700*/  HMMA.16816.F32.BF16 R40, R4, R22, R40 ;  /* 0x000000160428723c */ /* 0x000fe20000041828 */
[----:B------:R-:W-:Y:S02]  /*4710*/  FSEL R176, R47, -INF , !P5 ;  /* 0xff8000002fb07808 */ /* 0x000fe40006800000 */
[----:B------:R-:W-:Y:S02]  /*4720*/  FSEL R160, R64, -INF , !P2 ;  /* 0xff80000040a07808 */ /* 0x000fe40005000000 */
[----:B------:R-:W-:Y:S01]  /*4730*/  FSEL R174, R66, -INF , !P1 ;  /* 0xff80000042ae7808 */ /* 0x000fe20004800000 */
[----:B------:R-:W-:Y:S01]  /*4740*/  HMMA.16816.F32.BF16 R28, R16, R20, R28 ;  /* 0x00000014101c723c */ /* 0x000fe2000004181c */
[----:B------:R-:W-:Y:S01]  /*4750*/  FSEL R209, R51, -INF , !P4 ;  /* 0xff80000033d17808 */ /* 0x000fe20006000000 */
[----:B------:R-:W-:Y:S01]  /*4760*/  VIADD R5, R2, 0x70 ;  /* 0x0000007002057836 */ /* 0x000fe20000000000 */
[----:B------:R-:W-:-:S02]  /*4770*/  ISETP.GE.AND P5, PT, R3, R201, PT ;  /* 0x000000c90300720c */ /* 0x000fc40003fa6270 */
[C---:B------:R-:W-:Y:S01]  /*4780*/  ISETP.GE.AND P6, PT, R3.reuse, R203, PT ;  /* 0x000000cb0300720c */ /* 0x040fe20003fc6270 */
[----:B------:R-:W-:Y:S01]  /*4790*/  HMMA.16816.F32.BF16 R24, R16, R22, R24 ;  /* 0x000000161018723c */ /* 0x000fe20000041818 */
[C---:B------:R-:W-:Y:S02]  /*47a0*/  ISETP.GE.AND P2, PT, R3.reuse, R202, PT ;  /* 0x000000ca0300720c */ /* 0x040fe40003f46270 */
[C---:B------:R-:W-:Y:S02]  /*47b0*/  ISETP.GE.AND P1, PT, R3.reuse, R200, PT ;  /* 0x000000c80300720c */ /* 0x040fe40003f26270 */
[----:B------:R-:W-:Y:S02]  /*47c0*/  ISETP.GE.AND P4, PT, R12, R201, PT ;  /* 0x000000c90c00720c */ /* 0x000fe40003f86270 */
[C---:B------:R-:W-:Y:S02]  /*47d0*/  ISETP.LT.OR P5, PT, R3.reuse, R197, P5 ;  /* 0x000000c50300720c */ /* 0x040fe40002fa1670 */
[----:B------:R-:W-:-:S02]  /*47e0*/  ISETP.LT.OR P6, PT, R3, R196, P6 ;  /* 0x000000c40300720c */ /* 0x000fc400037c1670 */
[C---:B------:R-:W-:Y:S02]  /*47f0*/  ISETP.LT.OR P2, PT, R3.reuse, R199, P2 ;  /* 0x000000c70300720c */ /* 0x040fe40001741670 */
[----:B------:R-:W-:Y:S01]  /*4800*/  ISETP.LT.OR P1, PT, R3, R198, P1 ;  /* 0x000000c60300720c */ /* 0x000fe20000f21670 */
[----:B------:R-:W-:Y:S01]  /*4810*/  VIADD R3, R2, 0x69 ;  /* 0x0000006902037836 */ /* 0x000fe20000000000 */
[----:B------:R-:W-:Y:S02]  /*4820*/  ISETP.LT.OR P4, PT, R12, R197, P4 ;  /* 0x000000c50c00720c */ /* 0x000fe40002781670 */
[----:B------:R-:W-:Y:S02]  /*4830*/  FMNMX.FTZ R4, R72, R75, !PT ;  /* 0x0000004b48047209 */ /* 0x000fe40007810000 */
[----:B------:R-:W-:Y:S02]  /*4840*/  FSEL R170, R67, -INF , !P6 ;  /* 0xff80000043aa7808 */ /* 0x000fe40007000000 */
[----:B------:R-:W-:-:S02]  /*4850*/  FSEL R206, R57, -INF , !P2 ;  /* 0xff80000039ce7808 */ /* 0x000fc40005000000 */
[----:B------:R-:W-:Y:S02]  /*4860*/  FSEL R211, R59, -INF , !P1 ;  /* 0xff8000003bd37808 */ /* 0x000fe40004800000 */
[----:B------:R-:W-:Y:S02]  /*4870*/  FSEL R154, R32, -INF , !P4 ;  /* 0xff800000209a7808 */ /* 0x000fe40006000000 */
[C---:B------:R-:W-:Y:S02]  /*4880*/  ISETP.GE.AND P6, PT, R3.reuse, R201, PT ;  /* 0x000000c90300720c */ /* 0x040fe40003fc6270 */
[C---:B------:R-:W-:Y:S02]  /*4890*/  ISETP.GE.AND P2, PT, R3.reuse, R203, PT ;  /* 0x000000cb0300720c */ /* 0x040fe40003f46270 */
[C---:B------:R-:W-:Y:S02]  /*48a0*/  ISETP.GE.AND P1, PT, R3.reuse, R202, PT ;  /* 0x000000ca0300720c */ /* 0x040fe40003f26270 */
[----:B------:R-:W-:-:S02]  /*48b0*/  ISETP.GE.AND P4, PT, R3, R200, PT ;  /* 0x000000c80300720c */ /* 0x000fc40003f86270 */
[----:B------:R-:W-:Y:S01]  /*48c0*/  FMNMX.FTZ R4, R73, R4, !PT ;  /* 0x0000000449047209 */ /* 0x000fe20007810000 */
[----:B------:R-:W-:Y:S01]  /*48d0*/  BAR.SYNC.DEFER_BLOCKING 0x0 ;  /* 0x0000000000007b1d */ /* 0x000fe20000010000 */
[C---:B------:R-:W-:Y:S02]  /*48e0*/  ISETP.LT.OR P6, PT, R3.reuse, R197, P6 ;  /* 0x000000c50300720c */ /* 0x040fe400037c1670 */
[C---:B------:R-:W-:Y:S02]  /*48f0*/  ISETP.LT.OR P2, PT, R3.reuse, R196, P2 ;  /* 0x000000c40300720c */ /* 0x040fe40001741670 */
[C---:B------:R-:W-:Y:S02]  /*4900*/  ISETP.LT.OR P1, PT, R3.reuse, R199, P1 ;  /* 0x000000c70300720c */ /* 0x040fe40000f21670 */
[----:B------:R-:W-:Y:S02]  /*4910*/  ISETP.LT.OR P4, PT, R3, R198, P4 ;  /* 0x000000c60300720c */ /* 0x000fe40002781670 */
[----:B------:R-:W-:Y:S01]  /*4920*/  FMNMX.FTZ R3, R74, R4, !PT ;  /* 0x000000044a037209 */ /* 0x000fe20007810000 */
[----:B------:R-:W-:Y:S01]  /*4930*/  VIADD R4, R2, 0x71 ;  /* 0x0000007102047836 */ /* 0x000fe20000000000 */
[----:B------:R-:W-:-:S02]  /*4940*/  FSEL R208, R56, -INF , !P3 ;  /* 0xff80000038d07808 */ /* 0x000fc40005800000 */
[----:B------:R-:W-:Y:S02]  /*4950*/  ISETP.GE.AND P3, PT, R12, R203, PT ;  /* 0x000000cb0c00720c */ /* 0x000fe40003f66270 */
[----:B------:R-:W-:Y:S02]  /*4960*/  FMNMX.FTZ R3, R98, R3, !PT ;  /* 0x0000000362037209 */ /* 0x000fe40007810000 */
[----:B------:R-:W-:Y:S02]  /*4970*/  ISETP.LT.OR P3, PT, R12, R196, P3 ;  /* 0x000000c40c00720c */ /* 0x000fe40001f61670 */
[----:B------:R-:W-:Y:S02]  /*4980*/  FMNMX.FTZ R3, R99, R3, !PT ;  /* 0x0000000363037209 */ /* 0x000fe40007810000 */
[----:B------:R-:W-:Y:S02]  /*4990*/  FSEL R168, R34, -INF , !P3 ;  /* 0xff80000022a87808 */ /* 0x000fe40005800000 */
[----:B------:R-:W-:-:S02]  /*49a0*/  ISETP.GE.AND P3, PT, R5, R201, PT ;  /* 0x000000c90500720c */ /* 0x000fc40003f66270 */
[----:B------:R-:W-:Y:S02]  /*49b0*/  FMNMX.FTZ R3, R95, R3, !PT ;  /* 0x000000035f037209 */ /* 0x000fe40007810000 */
[----:B------:R-:W-:Y:S02]  /*49c0*/  ISETP.LT.OR P3, PT, R5, R197, P3 ;  /* 0x000000c50500720c */ /* 0x000fe40001f61670 */
[----:B------:R-:W-:Y:S02]  /*49d0*/  FMNMX.FTZ R3, R97, R3, !PT ;  /* 0x0000000361037209 */ /* 0x000fe40007810000 */
[----:B------:R-:W-:Y:S02]  /*49e0*/  FSEL R153, R8, -INF , !P3 ;  /* 0xff80000008997808 */ /* 0x000fe40005800000 */
[----:B------:R-:W-:Y:S02]  /*49f0*/  FMNMX.FTZ R3, R120, R3, !PT ;  /* 0x0000000378037209 */ /* 0x000fe40007810000 */
[----:B------:R-:W-:-:S02]  /*4a00*/  ISETP.GE.AND P3, PT, R4, R201, PT ;  /* 0x000000c90400720c */ /* 0x000fc40003f66270 */
[----:B------:R-:W-:Y:S01]  /*4a10*/  FMNMX.FTZ R6, R119, R3, !PT ;  /* 0x0000000377067209 */ /* 0x000fe20007810000 */
[----:B------:R-:W-:Y:S01]  /*4a20*/  VIADD R3, R2, 0x78 ;  /* 0x0000007802037836 */ /* 0x000fe20000000000 */
[----:B------:R-:W-:Y:S01]  /*4a30*/  ISETP.LT.OR P3, PT, R4, R197, P3 ;  /* 0x000000c50400720c */ /* 0x000fe20001f61670 */
[----:B------:R-:W-:Y:S01]  /*4a40*/  VIADD R2, R2, 0x79 ;  /* 0x0000007902027836 */ /* 0x000fe20000000000 */
[----:B------:R-:W-:Y:S02]  /*4a50*/  FMNMX.FTZ R6, R115, R6, !PT ;  /* 0x0000000673067209 */ /* 0x000fe40007810000 */
[----:B------:R-:W-:Y:S02]  /*4a60*/  FSEL R151, R9, -INF , !P3 ;  /* 0xff80000009977808 */ /* 0x000fe40005800000 */
[----:B------:R-:W-:Y:S02]  /*4a70*/  ISETP.GE.AND P3, PT, R5, R202, PT ;  /* 0x000000ca0500720c */ /* 0x000fe40003f66270 */
[----:B------:R-:W-:-:S02]  /*4a80*/  FMNMX.FTZ R6, R117, R6, !PT ;  /* 0x0000000675067209 */ /* 0x000fc40007810000 */
[----:B------:R-:W-:Y:S02]  /*4a90*/  ISETP.LT.OR P3, PT, R5, R199, P3 ;  /* 0x000000c70500720c */ /* 0x000fe40001f61670 */
[----:B------:R-:W-:Y:S02]  /*4aa0*/  FSEL R152, R33, -INF , !P6 ;  /* 0xff80000021987808 */ /* 0x000fe40007000000 */
[----:B------:R-:W-:Y:S02]  /*4ab0*/  FSEL R167, R35, -INF , !P2 ;  /* 0xff80000023a77808 */ /* 0x000fe40005000000 */
[----:B------:R-:W-:Y:S02]  /*4ac0*/  FMNMX.FTZ R6, R118, R6, !PT ;  /* 0x0000000676067209 */ /* 0x000fe40007810000 */
[----:B------:R-:W-:Y:S02]  /*4ad0*/  ISETP.GE.AND P6, PT, R5, R203, PT ;  /* 0x000000cb0500720c */ /* 0x000fe40003fc6270 */
[----:B------:R-:W-:-:S02]  /*4ae0*/  ISETP.GE.AND P2, PT, R4, R202, PT ;  /* 0x000000ca0400720c */ /* 0x000fc40003f46270 */
[----:B------:R-:W-:Y:S02]  /*4af0*/  FSEL R213, R28, -INF , !P3 ;  /* 0xff8000001cd57808 */ /* 0x000fe40005800000 */
[C---:B------:R-:W-:Y:S02]  /*4b00*/  ISETP.GE.AND P3, PT, R5.reuse, R200, PT ;  /* 0x000000c80500720c */ /* 0x040fe40003f66270 */
[----:B------:R-:W-:Y:S02]  /*4b10*/  FMNMX.FTZ R6, R136, R6, !PT ;  /* 0x0000000688067209 */ /* 0x000fe40007810000 */
[C---:B------:R-:W-:Y:S02]  /*4b20*/  ISETP.LT.OR P6, PT, R5.reuse, R196, P6 ;  /* 0x000000c40500720c */ /* 0x040fe400037c1670 */
[----:B------:R-:W-:Y:S02]  /*4b30*/  ISETP.LT.OR P2, PT, R4, R199, P2 ;  /* 0x000000c70400720c */ /* 0x000fe40001741670 */
[----:B------:R-:W-:-:S02]  /*4b40*/  ISETP.LT.OR P3, PT, R5, R198, P3 ;  /* 0x000000c60500720c */ /* 0x000fc40001f61670 */
[----:B------:R-:W-:Y:S02]  /*4b50*/  FMNMX.FTZ R5, R134, R6, !PT ;  /* 0x0000000686057209 */ /* 0x000fe40007810000 */
[----:B------:R-:W-:Y:S02]  /*4b60*/  FSEL R169, R10, -INF , !P6 ;  /* 0xff8000000aa97808 */ /* 0x000fe40007000000 */
[----:B------:R-:W-:Y:S02]  /*4b70*/  FSEL R214, R29, -INF , !P2 ;  /* 0xff8000001dd67808 */ /* 0x000fe40005000000 */
[C---:B------:R-:W-:Y:S02]  /*4b80*/  ISETP.GE.AND P6, PT, R4.reuse, R203, PT ;  /* 0x000000cb0400720c */ /* 0x040fe40003fc6270 */
[----:B------:R-:W-:Y:S02]  /*4b90*/  ISETP.GE.AND P2, PT, R4, R200, PT ;  /* 0x000000c80400720c */ /* 0x000fe40003f46270 */
[----:B------:R-:W-:-:S02]  /*4ba0*/  FMNMX.FTZ R5, R133, R5, !PT ;  /* 0x0000000585057209 */ /* 0x000fc40007810000 */
[C---:B------:R-:W-:Y:S02]  /*4bb0*/  ISETP.LT.OR P6, PT, R4.reuse, R196, P6 ;  /* 0x000000c40400720c */ /* 0x040fe400037c1670 */
[----:B------:R-:W-:Y:S02]  /*4bc0*/  ISETP.LT.OR P2, PT, R4, R198, P2 ;  /* 0x000000c60400720c */ /* 0x000fe40001741670 */
        /* <DEDUP_REMOVED lines=15> */
[----:B------:R-:W-:-:S02]  /*4cc0*/  FSEL R217, R11, -INF , !P6 ;  /* 0xff8000000bd97808 */ /* 0x000fc40007000000 */
[----:B------:R-:W-:Y:S02]  /*4cd0*/  FMNMX.FTZ R5, R103, R5, !PT ;  /* 0x0000000567057209 */ /* 0x000fe40007810000 */
[----:B------:R-:W-:Y:S02]  /*4ce0*/  ISETP.GE.AND P6, PT, R3, R201, PT ;  /* 0x000000c90300720c */ /* 0x000fe40003fc6270 */
[----:B------:R-:W-:Y:S02]  /*4cf0*/  FMNMX.FTZ R4, R82, R4, !PT ;  /* 0x0000000452047209 */ /* 0x000fe40007810000 */
[----:B------:R-:W-:Y:S02]  /*4d00*/  FMNMX.FTZ R7, R161, R7, !PT ;  /* 0x00000007a1077209 */ /* 0x000fe40007810000 */
[----:B------:R-:W-:Y:S02]  /*4d10*/  FMNMX.FTZ R5, R104, R5, !PT ;  /* 0x0000000568057209 */ /* 0x000fe40007810000 */
[----:B------:R-:W-:-:S02]  /*4d20*/  ISETP.LT.OR P6, PT, R3, R197, P6 ;  /* 0x000000c50300720c */ /* 0x000fc400037c1670 */
[----:B------:R-:W-:Y:S02]  /*4d30*/  FMNMX.FTZ R4, R80, R4, !PT ;  /* 0x0000000450047209 */ /* 0x000fe40007810000 */
[----:B------:R-:W-:Y:S02]  /*4d40*/  FMNMX.FTZ R7, R158, R7, !PT ;  /* 0x000000079e077209 */ /* 0x000fe40007810000 */
[----:B------:R-:W-:Y:S02]  /*4d50*/  FMNMX.FTZ R5, R128, R5, !PT ;  /* 0x0000000580057209 */ /* 0x000fe40007810000 */
[----:B------:R-:W-:Y:S02]  /*4d60*/  FSEL R149, R40, -INF , !P6 ;  /* 0xff80000028957808 */ /* 0x000fe40007000000 */
[----:B------:R-:W-:Y:S02]  /*4d70*/  FMNMX.FTZ R4, R108, R4, !PT ;  /* 0x000000046c047209 */ /* 0x000fe40007810000 */
[----:B------:R-:W-:-:S02]  /*4d80*/  FMNMX.FTZ R7, R157, R7, !PT ;  /* 0x000000079d077209 */ /* 0x000fc40007810000 */
[----:B------:R-:W-:Y:S02]  /*4d90*/  ISETP.GE.AND P6, PT, R3, R203, PT ;  /* 0x000000cb0300720c */ /* 0x000fe40003fc6270 */
[----:B------:R-:W-:Y:S02]  /*4da0*/  FMNMX.FTZ R5, R131, R5, !PT ;  /* 0x0000000583057209 */ /* 0x000fe40007810000 */
[----:B------:R-:W-:Y:S02]  /*4db0*/  FSEL R159, R65, -INF , !P5 ;  /* 0xff800000419f7808 */ /* 0x000fe40006800000 */
[----:B------:R-:W-:Y:S02]  /*4dc0*/  FMNMX.FTZ R4, R105, R4, !PT ;  /* 0x0000000469047209 */ /* 0x000fe40007810000 */
[----:B------:R-:W-:Y:S02]  /*4dd0*/  FMNMX.FTZ R7, R160, R7, !PT ;  /* 0x00000007a0077209 */ /* 0x000fe40007810000 */
[----:B------:R-:W-:-:S02]  /*4de0*/  ISETP.LT.OR P6, PT, R3, R196, P6 ;  /* 0x000000c40300720c */ /* 0x000fc400037c1670 */
[----:B------:R-:W-:Y:S02]  /*4df0*/  FSEL R212, R58, -INF , !P0 ;  /* 0xff8000003ad47808 */ /* 0x000fe40004000000 */
[----:B------:R-:W-:Y:S02]  /*4e00*/  FMNMX.FTZ R5, R126, R5, !PT ;  /* 0x000000057e057209 */ /* 0x000fe40007810000 */
[----:B------:R-:W-:Y:S02]  /*4e10*/  ISETP.GE.AND P0, PT, R12, R202, PT ;  /* 0x000000ca0c00720c */ /* 0x000fe40003f06270 */
[----:B------:R-:W-:Y:S02]  /*4e20*/  FMNMX.FTZ R4, R107, R4, !PT ;  /* 0x000000046b047209 */ /* 0x000fe40007810000 */
[----:B------:R-:W-:Y:S02]  /*4e30*/  FMNMX.FTZ R7, R159, R7, !PT ;  /* 0x000000079f077209 */ /* 0x000fe40007810000 */
[----:B------:R-:W-:-:S02]  /*4e40*/  FSEL R216, R42, -INF , !P6 ;  /* 0xff8000002ad87808 */ /* 0x000fc40007000000 */
[----:B------:R-:W-:Y:S02]  /*4e50*/  ISETP.GE.AND P6, PT, R2, R201, PT ;  /* 0x000000c90200720c */ /* 0x000fe40003fc6270 */
[----:B------:R-:W-:Y:S02]  /*4e60*/  FMNMX.FTZ R5, R125, R5, !PT ;  /* 0x000000057d057209 */ /* 0x000fe40007810000 */
[----:B------:R-:W-:Y:S02]  /*4e70*/  ISETP.LT.OR P0, PT, R12, R199, P0 ;  /* 0x000000c70c00720c */ /* 0x000fe40000701670 */
[----:B------:R-:W-:Y:S02]  /*4e80*/  FMNMX.FTZ R4, R106, R4, !PT ;  /* 0x000000046a047209 */ /* 0x000fe40007810000 */
[----:B------:R-:W-:Y:S02]  /*4e90*/  FMNMX.FTZ R7, R154, R7, !PT ;  /* 0x000000079a077209 */ /* 0x000fe40007810000 */
[----:B------:R-:W-:-:S02]  /*4ea0*/  ISETP.LT.OR P6, PT, R2, R197, P6 ;  /* 0x000000c50200720c */ /* 0x000fc400037c1670 */
[----:B------:R-:W-:Y:S02]  /*4eb0*/  FMNMX.FTZ R5, R139, R5, !PT ;  /* 0x000000058b057209 */ /* 0x000fe40007810000 */
[----:B------:R-:W-:Y:S02]  /*4ec0*/  FSEL R172, R60, -INF , !P0 ;  /* 0xff8000003cac7808 */ /* 0x000fe40004000000 */
[----:B------:R-:W-:Y:S02]  /*4ed0*/  FMNMX.FTZ R4, R124, R4, !PT ;  /* 0x000000047c047209 */ /* 0x000fe40007810000 */
[----:B------:R-:W-:Y:S02]  /*4ee0*/  FMNMX.FTZ R7, R152, R7, !PT ;  /* 0x0000000798077209 */ /* 0x000fe40007810000 */
[----:B------:R-:W-:Y:S02]  /*4ef0*/  PLOP3.LUT P0, PT, PT, PT, UP0, 0x80, 0x0 ;  /* 0x000000000000781c */ /* 0x000fe40003f0f008 */
[----:B------:R-:W-:-:S02]  /*4f00*/  FSEL R148, R41, -INF , !P6 ;  /* 0xff80000029947808 */ /* 0x000fc40007000000 */
[C---:B------:R-:W-:Y:S02]  /*4f10*/  ISETP.GE.AND P6, PT, R2.reuse, R203, PT ;  /* 0x000000cb0200720c */ /* 0x040fe40003fc6270 */
[----:B------:R-:W-:Y:S02]  /*4f20*/  FMNMX.FTZ R5, R143, R5, !PT ;  /* 0x000000058f057209 */ /* 0x000fe40007810000 */
[----:B------:R-:W-:Y:S02]  /*4f30*/  FMNMX.FTZ R4, R121, R4, !PT ;  /* 0x0000000479047209 */ /* 0x000fe40007810000 */
[----:B------:R-:W-:Y:S02]  /*4f40*/  FMNMX.FTZ R7, R153, R7, !PT ;  /* 0x0000000799077209 */ /* 0x000fe40007810000 */
[----:B------:R-:W-:Y:S02]  /*4f50*/  ISETP.LT.OR P6, PT, R2, R196, P6 ;  /* 0x000000c40200720c */ /* 0x000fe400037c1670 */
[----:B------:R-:W-:-:S02]  /*4f60*/  FMNMX.FTZ R5, R137, R5, !PT ;  /* 0x0000000589057209 */ /* 0x000fc40007810000 */
[----:B------:R-:W-:Y:S02]  /*4f70*/  FMNMX.FTZ R4, R123, R4, !PT ;  /* 0x000000047b047209 */ /* 0x000fe40007810000 */
[----:B------:R-:W-:Y:S02]  /*4f80*/  FMNMX.FTZ R7, R151, R7, !PT ;  /* 0x0000000797077209 */ /* 0x000fe40007810000 */
[----:B------:R-:W-:Y:S02]  /*4f90*/  ISETP.GE.AND P5, PT, R12, R200, PT ;  /* 0x000000c80c00720c */ /* 0x000fe40003fa6270 */
[----:B------:R-:W-:Y:S02]  /*4fa0*/  FSEL R215, R43, -INF , !P6 ;  /* 0xff8000002bd77808 */ /* 0x000fe40007000000 */
[----:B------:R-:W-:Y:S02]  /*4fb0*/  FMNMX.FTZ R6, R138, R5, !PT ;  /* 0x000000058a067209 */ /* 0x000fe40007810000 */
[----:B------:R-:W-:-:S02]  /*4fc0*/  ISETP.GE.AND P6, PT, R3, R202, PT ;  /* 0x000000ca0300720c */ /* 0x000fc40003fc6270 */
[----:B------:R-:W-:Y:S02]  /*4fd0*/  FMNMX.FTZ R4, R122, R4, !PT ;  /* 0x000000047a047209 */ /* 0x000fe40007810000 */
[----:B------:R-:W-:Y:S02]  /*4fe0*/  FMNMX.FTZ R5, R149, R7, !PT ;  /* 0x0000000795057209 */ /* 0x000fe40007810000 */
[----:B------:R-:W-:Y:S02]  /*4ff0*/  ISETP.LT.OR P5, PT, R12, R198, P5 ;  /* 0x000000c60c00720c */ /* 0x000fe40002fa1670 */
[----:B------:R-:W-:Y:S02]  /*5000*/  FSEL R173, R61, -INF , !P1 ;  /* 0xff8000003dad7808 */ /* 0x000fe40004800000 */
[----:B------:R-:W-:Y:S02]  /*5010*/  ISETP.LT.OR P6, PT, R3, R199, P6 ;  /* 0x000000c70300720c */ /* 0x000fe400037c1670 */
[----:B------:R-:W-:-:S02]  /*5020*/  FMNMX.FTZ R13, R191, R6, !PT ;  /* 0x00000006bf0d7209 */ /* 0x000fc40007810000 */
[----:B------:R-:W-:Y:S02]  /*5030*/  FMNMX.FTZ R12, R147, R4, !PT ;  /* 0x00000004930c7209 */ /* 0x000fe40007810000 */
[----:B------:R-:W-:Y:S01]  /*5040*/  FMNMX.FTZ R14, R148, R5, !PT ;  /* 0x00000005940e7209 */ /* 0x000fe20007810000 */
[----:B------:R-:W-:Y:S06]  /*5050*/  @!P0 BRA `(.L_x_874) ;  /* 0x0000000000688947 */ /* 0x000fec0003800000 */
[----:B------:R-:W-:-:S04]  /*5060*/  UIADD3 UR11, UR34, -0x2, URZ ;  /* 0xfffffffe220b7890 */ /* 0x000fc8000fffe03f */
[----:B------:R-:W-:Y:S02]  /*5070*/  USHF.R.S32.HI UR10, URZ, 0x1f, UR11 ;  /* 0x0000001f3f0a7899 */ /* 0x000fe4000801140b */
[----:B------:R-:W-:Y:S01]  /*5080*/  UIMAD UR12, UR12, UR11, URZ ;  /* 0x0000000b0c0c72a4 */ /* 0x000fe2000f8e023f */
[----:B------:R-:W-:-:S03]  /*5090*/  IMAD.U32 R4, RZ, RZ, UR11 ;  /* 0x0000000bff047e24 */ /* 0x000fc6000f8e00ff */
[----:B------:R-:W-:Y:S01]  /*50a0*/  UIMAD UR12, UR10, UR13, UR12 ;  /* 0x0000000d0a0c72a4 */ /* 0x000fe2000f8e020c */
[----:B------:R-:W-:Y:S01]  /*50b0*/  IMAD.WIDE.U32 R4, R4, UR13, R178 ;  /* 0x0000000d04047c25 */ /* 0x000fe2000f8e00b2 */
[----:B------:R-:W-:Y:S01]  /*50c0*/  USHF.L.U32 UR13, UR8, 0x6, URZ ;  /* 0x00000006080d7899 */ /* 0x000fe2000800063f */
[----:B------:R-:W-:-:S03]  /*50d0*/  ULDC.64 UR10, c[0x0][0x218] ;  /* 0x00008600000a7ab9 */ /* 0x000fc60000000a00 */
[----:B------:R-:W-:Y:S01]  /*50e0*/  VIADD R5, R5, UR12 ;  /* 0x0000000c05057c36 */ /* 0x000fe20008000000 */
[----:B------:R-:W-:Y:S01]  /*50f0*/  LEA R8, P1, R4, UR10, 0x1 ;  /* 0x0000000a04087c11 */ /* 0x000fe2000f8208ff */
[----:B------:R-:W-:-:S03]  /*5100*/  USHF.L.U64.HI UR10, UR8, 0x6, UR9 ;  /* 0x00000006080a7899 */ /* 0x000fc60008010209 */
[----:B------:R-:W-:Y:S02]  /*5110*/  LEA.HI.X R9, R4, UR11, R5, 0x1, P1 ;  /* 0x0000000b04097c11 */ /* 0x000fe400088f0c05 */
[----:B------:R-:W-:-:S03]  /*5120*/  IADD3 R6, P1, R8, UR13, RZ ;  /* 0x0000000d08067c10 */ /* 0x000fc6000ff3e0ff */
[----:B------:R-:W-:Y:S01]  /*5130*/  @!PT LDS RZ, [RZ] ;  /* 0x00000000fffff984 */ /* 0x000fe20000000800 */
[----:B------:R-:W-:Y:S01]  /*5140*/  @!PT LDS RZ, [RZ] ;  /* 0x00000000fffff984 */ /* 0x000fe20000000800 */
[----:B------:R-:W-:Y:S01]  /*5150*/  @!PT LDS RZ, [RZ] ;  /* 0x00000000fffff984 */ /* 0x000fe20000000800 */
[----:B------:R1:W-:Y:S01]  /*5160*/  LDGSTS.E.BYPASS.LTC128B.128 [R165+0x2000], desc[UR30][R8.64] ;  /* 0x0200000008a57fae */ /* 0x0003e2000b901d5e */
[----:B------:R-:W-:Y:S02]  /*5170*/  IADD3.X R7, R9, UR10, RZ, P1, !PT ;  /* 0x0000000a09077c10 */ /* 0x000fe40008ffe4ff */
[----:B------:R-:W-:-:S03]  /*5180*/  IADD3 R4, P1, R6, UR13, RZ ;  /* 0x0000000d06047c10 */ /* 0x000fc6000ff3e0ff */
[----:B------:R1:W-:Y:S01]  /*5190*/  LDGSTS.E.BYPASS.LTC128B.128 [R165+0x2800], desc[UR30][R6.64] ;  /* 0x0280000006a57fae */ /* 0x0003e2000b901d5e */
[----:B------:R-:W-:Y:S02]  /*51a0*/  IADD3.X R5, R7, UR10, RZ, P1, !PT ;  /* 0x0000000a07057c10 */ /* 0x000fe40008ffe4ff */
[----:B------:R-:W-:-:S03]  /*51b0*/  IADD3 R10, P1, R4, UR13, RZ ;  /* 0x0000000d040a7c10 */ /* 0x000fc6000ff3e0ff */
[----:B------:R1:W-:Y:S01]  /*51c0*/  LDGSTS.E.BYPASS.LTC128B.128 [R165+0x3000], desc[UR30][R4.64] ;  /* 0x0300000004a57fae */ /* 0x0003e2000b901d5e */
[----:B------:R-:W-:-:S05]  /*51d0*/  IADD3.X R11, R5, UR10, RZ, P1, !PT ;  /* 0x0000000a050b7c10 */ /* 0x000fca0008ffe4ff */
[----:B------:R1:W-:Y:S04]  /*51e0*/  LDGSTS.E.BYPASS.LTC128B.128 [R165+0x3800], desc[UR30][R10.64] ;  /* 0x038000000aa57fae */ /* 0x0003e8000b901d5e */
[----:B------:R-:W0:Y:S02]  /*51f0*/  LDGDEPBAR ;  /* 0x00000000000079af */ /* 0x000e240000000000 */
.L_x_874:
[----:B-1----:R-:W-:Y:S01]  /*5200*/  FMNMX.FTZ R4, R144, R12, !PT ;  /* 0x0000000c90047209 */ /* 0x002fe20007810000 */
[----:B------:R-:W1:Y:S01]  /*5210*/  SHFL.BFLY PT, R6, R14, 0x2, 0x1f ;  /* 0x0c401f000e067f89 */ /* 0x000e6200000e0000 */
[----:B------:R-:W-:Y:S01]  /*5220*/  FSEL R190, R24, -INF , !P6 ;  /* 0xff80000018be7808 */ /* 0x000fe20007000000 */
[----:B------:R-:W-:Y:S01]  /*5230*/  IMAD.WIDE.U32 R218, R236, -0x326172a9, RZ ;  /* 0xcd9e8d57ecda7825 */ /* 0x000fe200078e00ff */
[C---:B------:R-:W-:Y:S01]  /*5240*/  ISETP.GE.AND P6, PT, R3.reuse, R200, PT ;  /* 0x000000c80300720c */ /* 0x040fe20003fc6270 */
[----:B------:R-:W-:Y:S01]  /*5250*/  USHF.L.U32 UR10, UR29, 0x2, URZ ;  /* 0x000000021d0a7899 */ /* 0x000fe2000800063f */
[----:B------:R-:W-:Y:S01]  /*5260*/  FMNMX.FTZ R4, R146, R4, !PT ;  /* 0x0000000492047209 */ /* 0x000fe20007810000 */
[----:B------:R-:W-:Y:S01]  /*5270*/  STL [R1+0x8c], R197 ;  /* 0x00008cc501007387 */ /* 0x000fe20000100800 */
[----:B------:R-:W-:Y:S01]  /*5280*/  ISETP.GE.AND P1, PT, R2, R202, PT ;  /* 0x000000ca0200720c */ /* 0x000fe20003f26270 */
[----:B------:R-:W-:Y:S01]  /*5290*/  UIADD3 UR20, UR33, -0x4498517b, URZ ;  /* 0xbb67ae8521147890 */ /* 0x000fe2000fffe03f */
[----:B------:R-:W-:Y:S01]  /*52a0*/  ISETP.LT.OR P6, PT, R3, R198, P6 ;  /* 0x000000c60300720c */ /* 0x000fe200037c1670 */
[----:B------:R-:W-:Y:S01]  /*52b0*/  STL [R1+0x88], R196 ;  /* 0x000088c401007387 */ /* 0x000fe20000100800 */
[----:B------:R-:W-:Y:S01]  /*52c0*/  FMNMX.FTZ R4, R145, R4, !PT ;  /* 0x0000000491047209 */ /* 0x000fe20007810000 */
[----:B------:R-:W-:Y:S01]  /*52d0*/  UIADD3 UR19, UR32, 0x3c6ef372, URZ ;  /* 0x3c6ef37220137890 */ /* 0x000fe2000fffe03f */
[----:B------:R-:W-:Y:S01]  /*52e0*/  FMNMX.FTZ R3, R86, R87, !PT ;  /* 0x0000005756037209 */ /* 0x000fe20007810000 */
[----:B------:R-:W-:Y:S01]  /*52f0*/  STL [R1+0x84], R187 ;  /* 0x000084bb01007387 */ /* 0x000fe20000100800 */
[----:B------:R-:W-:Y:S01]  /*5300*/  ISETP.LT.OR P1, PT, R2, R199, P1 ;  /* 0x000000c70200720c */ /* 0x000fe20000f21670 */
[----:B------:R-:W-:Y:S01]  /*5310*/  UIADD3 UR21, UR32, -0x61c88647, URZ ;  /* 0x9e3779b920157890 */ /* 0x000fe2000fffe03f */
[----:B------:R-:W-:Y:S01]  /*5320*/  FMNMX.FTZ R4, R194, R4, !PT ;  /* 0x00000004c2047209 */ /* 0x000fe20007810000 */
[----:B------:R-:W-:Y:S01]  /*5330*/  STL [R1+0x80], R186 ;  /* 0x000080ba01007387 */ /* 0x000fe20000100800 */
[----:B------:R-:W-:Y:S01]  /*5340*/  FMNMX.FTZ R3, R92, R3, !PT ;  /* 0x000000035c037209 */ /* 0x000fe20007810000 */
[----:B------:R-:W-:Y:S01]  /*5350*/  ULDC UR35, c[0x0][0x2ec] ;  /* 0x0000bb0000237ab9 */ /* 0x000fe20000000800 */
[----:B------:R-:W-:Y:S01]  /*5360*/  FSEL R182, R25, -INF , !P1 ;  /* 0xff80000019b67808 */ /* 0x000fe20004800000 */
[----:B------:R-:W-:Y:S01]  /*5370*/  STL [R1+0x7c], R135 ;  /* 0x00007c8701007387 */ /* 0x000fe20000100800 */
[----:B------:R-:W-:Y:S01]  /*5380*/  FMNMX.FTZ R4, R193, R4, !PT ;  /* 0x00000004c1047209 */ /* 0x000fe20007810000 */
[----:B------:R-:W-:Y:S01]  /*5390*/  UIADD3 UR16, UR33, 0x32370b8f, URZ ;  /* 0x32370b8f21107890 */ /* 0x000fe2000fffe03f */
[----:B------:R-:W-:Y:S01]  /*53a0*/  ISETP.GE.AND P1, PT, R2, R200, PT ;  /* 0x000000c80200720c */ /* 0x000fe20003f26270 */
[----:B------:R-:W-:Y:S01]  /*53b0*/  UIADD3 UR18, UR33, 0x76cf5d0a, URZ ;  /* 0x76cf5d0a21127890 */ /* 0x000fe2000fffe03f */
[----:B------:R-:W-:Y:S01]  /*53c0*/  FMNMX.FTZ R3, R91, R3, !PT ;  /* 0x000000035b037209 */ /* 0x000fe20007810000 */
[----:B------:R-:W-:Y:S01]  /*53d0*/  UIADD3 UR17, UR32, -0x255992d5, URZ ;  /* 0xdaa66d2b20117890 */ /* 0x000fe2000fffe03f */
[----:B------:R-:W-:Y:S01]  /*53e0*/  FMNMX.FTZ R5, R204, R13, !PT ;  /* 0x0000000dcc057209 */ /* 0x000fe20007810000 */
[----:B------:R-:W-:Y:S01]  /*53f0*/  UIADD3 UR14, UR33, -0x126145ec, URZ ;  /* 0xed9eba14210e7890 */ /* 0x000fe2000fffe03f */
[----:B------:R-:W-:Y:S01]  /*5400*/  FMNMX.FTZ R4, R195, R4, !PT ;  /* 0x00000004c3047209 */ /* 0x000fe20007810000 */
[----:B------:R-:W-:Y:S01]  /*5410*/  UIADD3 UR15, UR32, 0x78dde6e4, URZ ;  /* 0x78dde6e4200f7890 */ /* 0x000fe2000fffe03f */
[----:B------:R-:W-:Y:S01]  /*5420*/  ISETP.LT.OR P1, PT, R2, R198, P1 ;  /* 0x000000c60200720c */ /* 0x000fe20000f21670 */
[----:B------:R-:W-:Y:S01]  /*5430*/  UIADD3 UR13, UR32, 0x1715609d, URZ ;  /* 0x1715609d200d7890 */ /* 0x000fe2000fffe03f */
[----:B------:R-:W-:Y:S01]  /*5440*/  FMNMX.FTZ R2, R85, R3, !PT ;  /* 0x0000000355027209 */ /* 0x000fe20007810000 */
[----:B------:R-:W-:Y:S01]  /*5450*/  UIADD3 UR12, UR33, -0x56f99767, URZ ;  /* 0xa9066899210c7890 */ /* 0x000fe2000fffe03f */
        /* <DEDUP_REMOVED lines=32> */
[----:B-1----:R-:W-:Y:S01]  /*5660*/  FMNMX.FTZ R14, R14, R6, !PT ;  /* 0x000000060e0e7209 */ /* 0x002fe20007810000 */
[----:B------:R-:W-:Y:S01]  /*5670*/  VIADD R6, R236, 0x4 ;  /* 0x00000004ec067836 */ /* 0x000fe20000000000 */
[----:B------:R-:W-:Y:S02]  /*5680*/  FMNMX.FTZ R4, R217, R4, !PT ;  /* 0x00000004d9047209 */ /* 0x000fe40007810000 */
[----:B------:R-:W-:Y:S01]  /*5690*/  FMNMX.FTZ R3, R150, R3, !PT ;  /* 0x0000000396037209 */ /* 0x000fe20007810000 */
[----:B------:R-:W-:Y:S01]  /*56a0*/  IMAD.WIDE.U32 R46, R6, -0x326172a9, RZ ;  /* 0xcd9e8d57062e7825 */ /* 0x000fe200078e00ff */
[----:B------:R-:W-:Y:S01]  /*56b0*/  FMNMX.FTZ R4, R216, R4, !PT ;  /* 0x00000004d8047209 */ /* 0x000fe20007810000 */
[----:B------:R-:W1:Y:S01]  /*56c0*/  SHFL.BFLY PT, R39, R14, 0x1, 0x1f ;  /* 0x0c201f000e277f89 */ /* 0x000e6200000e0000 */
[----:B------:R-:W-:Y:S01]  /*56d0*/  LOP3.LUT R7, R100, UR32, RZ, 0x3c, !PT ;  /* 0x0000002064077c12 */ /* 0x000fe2000f8e3cff */
[----:B------:R-:W-:Y:S01]  /*56e0*/  IMAD.WIDE.U32 R100, R101, -0x2daee0ad, RZ ;  /* 0xd2511f5365647825 */ /* 0x000fe200078e00ff */
[----:B------:R-:W-:-:S02]  /*56f0*/  FMNMX.FTZ R3, R164, R3, !PT ;  /* 0x00000003a4037209 */ /* 0x000fc40007810000 */
[----:B------:R-:W-:Y:S01]  /*5700*/  FMNMX.FTZ R2, R215, R4, !PT ;  /* 0x00000004d7027209 */ /* 0x000fe20007810000 */
[----:B------:R-:W-:Y:S01]  /*5710*/  IMAD.U32 R6, RZ, RZ, UR10 ;  /* 0x0000000aff067e24 */ /* 0x000fe2000f8e00ff */
[----:B------:R-:W-:Y:S01]  /*5720*/  FMNMX.FTZ R11, R182, R5, !PT ;  /* 0x00000005b60b7209 */ /* 0x000fe20007810000 */
[----:B------:R2:W-:Y:S01]  /*5730*/  STL [R1+0x14], R7 ;  /* 0x0000140701007387 */ /* 0x0005e20000100800 */
[-C--:B------:R-:W-:Y:S02]  /*5740*/  LOP3.LUT R5, R219, R7.reuse, RZ, 0x3c, !PT ;  /* 0x00000007db057212 */ /* 0x080fe400078e3cff */
[----:B------:R-:W-:Y:S01]  /*5750*/  LOP3.LUT R4, R47, R7, RZ, 0x3c, !PT ;  /* 0x000000072f047212 */ /* 0x000fe200078e3cff */
[----:B------:R-:W3:Y:S01]  /*5760*/  SHFL.BFLY PT, R9, R2, 0x2, 0x1f ;  /* 0x0c401f0002097f89 */ /* 0x000ee200000e0000 */
[----:B------:R-:W-:Y:S01]  /*5770*/  FMNMX.FTZ R3, R155, R3, !PT ;  /* 0x000000039b037209 */ /* 0x000fe20007810000 */
[----:B------:R-:W-:Y:S01]  /*5780*/  IMAD.WIDE.U32 R68, R5, -0x2daee0ad, RZ ;  /* 0xd2511f5305447825 */ /* 0x000fe200078e00ff */
[----:B------:R-:W-:Y:S01]  /*5790*/  FSEL R165, R62, -INF , !P5 ;  /* 0xff8000003ea57808 */ /* 0x000fe20006800000 */
[----:B------:R-:W4:Y:S01]  /*57a0*/  SHFL.BFLY PT, R10, R11, 0x2, 0x1f ;  /* 0x0c401f000b0a7f89 */ /* 0x000f2200000e0000 */
[----:B------:R-:W-:Y:S01]  /*57b0*/  FMNMX.FTZ R3, R156, R3, !PT ;  /* 0x000000039c037209 */ /* 0x000fe20007810000 */
[----:B------:R-:W-:Y:S01]  /*57c0*/  IMAD.WIDE.U32 R70, R4, -0x2daee0ad, RZ ;  /* 0xd2511f5304467825 */ /* 0x000fe200078e00ff */
[----:B------:R-:W-:-:S02]  /*57d0*/  LOP3.LUT R4, R101, UR33, R6, 0x96, !PT ;  /* 0x0000002165047c12 */ /* 0x000fc4000f8e9606 */
[----:B------:R-:W-:Y:S02]  /*57e0*/  FMNMX.FTZ R3, R205, R3, !PT ;  /* 0x00000003cd037209 */ /* 0x000fe40007810000 */
[----:B------:R-:W-:Y:S01]  /*57f0*/  LOP3.LUT R6, R71, UR20, R100, 0x96, !PT ;  /* 0x0000001447067c12 */ /* 0x000fe2000f8e9664 */
[----:B------:R-:W-:Y:S01]  /*5800*/  IMAD.WIDE.U32 R4, R4, -0x326172a9, RZ ;  /* 0xcd9e8d5704047825 */ /* 0x000fe200078e00ff */
[----:B------:R-:W-:Y:S02]  /*5810*/  FMNMX.FTZ R3, R207, R3, !PT ;  /* 0x00000003cf037209 */ /* 0x000fe40007810000 */
[----:B-1----:R-:W-:Y:S01]  /*5820*/  FMNMX.FTZ R39, R14, R39, !PT ;  /* 0x000000270e277209 */ /* 0x002fe20007810000 */
[----:B------:R-:W-:Y:S01]  /*5830*/  IMAD.WIDE.U32 R58, R6, -0x326172a9, RZ ;  /* 0xcd9e8d57063a7825 */ /* 0x000fe200078e00ff */
[----:B------:R-:W-:Y:S02]  /*5840*/  FMNMX.FTZ R3, R210, R3, !PT ;  /* 0x00000003d2037209 */ /* 0x000fe40007810000 */
[----:B------:R-:W-:-:S02]  /*5850*/  FSETP.NEU.FTZ.AND P5, PT, R39, -INF , PT ;  /* 0xff8000002700780b */ /* 0x000fc40003fbd000 */
[----:B--2---:R-:W-:Y:S02]  /*5860*/  LOP3.LUT R7, R69, UR20, R100, 0x96, !PT ;  /* 0x0000001445077c12 */ /* 0x004fe4000f8e9664 */
[----:B------:R-:W-:Y:S02]  /*5870*/  LOP3.LUT R18, R59, UR19, R4, 0x96, !PT ;  /* 0x000000133b127c12 */ /* 0x000fe4000f8e9604 */
[----:B------:R-:W-:Y:S01]  /*5880*/  LOP3.LUT R6, R5, UR21, R218, 0x96, !PT ;  /* 0x0000001505067c12 */ /* 0x000fe2000f8e96da */
[----:B------:R-:W-:Y:S01]  /*5890*/  IMAD.WIDE.U32 R56, R7, -0x326172a9, RZ ;  /* 0xcd9e8d5707387825 */ /* 0x000fe200078e00ff */
[----:B------:R-:W-:Y:S02]  /*58a0*/  LOP3.LUT R8, R5, UR21, R46, 0x96, !PT ;  /* 0x0000001505087c12 */ /* 0x000fe4000f8e962e */
[----:B---3--:R-:W-:Y:S01]  /*58b0*/  FMNMX.FTZ R2, R2, R9, !PT ;  /* 0x0000000902027209 */ /* 0x008fe20007810000 */
[----:B------:R-:W-:Y:S01]  /*58c0*/  IMAD.WIDE.U32 R6, R6, -0x2daee0ad, RZ ;  /* 0xd2511f5306067825 */ /* 0x000fe200078e00ff */
[----:B------:R-:W-:-:S02]  /*58d0*/  LOP3.LUT R12, R57, UR19, R4, 0x96, !PT ;  /* 0x00000013390c7c12 */ /* 0x000fc4000f8e9604 */
[----:B------:R-:W-:Y:S01]  /*58e0*/  FMNMX.FTZ R4, R209, R3, !PT ;  /* 0x00000003d1047209 */ /* 0x000fe20007810000 */
[----:B------:R-:W-:Y:S01]  /*58f0*/  FMUL.FTZ R3, R39, UR35 ;  /* 0x0000002327037c20 */ /* 0x000fe20008410000 */
[----:B------:R-:W-:Y:S01]  /*5900*/  FSEL R166, R63, -INF , !P4 ;  /* 0xff8000003fa67808 */ /* 0x000fe20006000000 */
[----:B------:R-:W1:Y:S01]  /*5910*/  SHFL.BFLY PT, R38, R2, 0x1, 0x1f ;  /* 0x0c201f0002267f89 */ /* 0x000e6200000e0000 */
[----:B------:R-:W-:Y:S01]  /*5920*/  FMNMX.FTZ R4, R212, R4, !PT ;  /* 0x00000004d4047209 */ /* 0x000fe20007810000 */
[----:B------:R-:W-:Y:S01]  /*5930*/  IMAD.WIDE.U32 R12, R12, -0x2daee0ad, RZ ;  /* 0xd2511f530c0c7825 */ /* 0x000fe200078e00ff */
[----:B------:R-:W-:Y:S02]  /*5940*/  FSEL R3, R3, RZ, P5 ;  /* 0x000000ff03037208 */ /* 0x000fe40002800000 */
[----:B------:R-:W-:Y:S01]  /*5950*/  FMNMX.FTZ R5, R211, R4, !PT ;  /* 0x00000004d3057209 */ /* 0x000fe20007810000 */
[----:B------:R-:W-:Y:S01]  /*5960*/  IMAD.WIDE.U32 R8, R8, -0x2daee0ad, RZ ;  /* 0xd2511f5308087825 */ /* 0x000fe200078e00ff */
[----:B------:R-:W-:-:S03]  /*5970*/  FSEL R171, R30, -INF , !P3 ;  /* 0xff8000001eab7808 */ /* 0x000fc60005800000 */
[----:B------:R-:W-:Y:S01]  /*5980*/  FFMA.FTZ R4, R72, UR35, -R3 ;  /* 0x0000002348047c23 */ /* 0x000fe20008010803 */
[----:B------:R-:W-:Y:S01]  /*5990*/  FMNMX.FTZ R5, R165, R5, !PT ;  /* 0x00000005a5057209 */ /* 0x000fe20007810000 */
[----:B------:R-:W-:Y:S01]  /*59a0*/  IMAD.WIDE.U32 R18, R18, -0x2daee0ad, RZ ;  /* 0xd2511f5312127825 */ /* 0x000fe200078e00ff */
[----:B----4-:R-:W-:Y:S01]  /*59b0*/  FMNMX.FTZ R11, R11, R10, !PT ;  /* 0x0000000a0b0b7209 */ /* 0x010fe20007810000 */
[----:B------:R2:W-:Y:S01]  /*59c0*/  MUFU.EX2 R235, R4 ;  /* 0x0000000400eb7308 */ /* 0x0005e20000000800 */
[----:B------:R-:W-:Y:S02]  /*59d0*/  FMNMX.FTZ R5, R166, R5, !PT ;  /* 0x00000005a6057209 */ /* 0x000fe40007810000 */
[----:B------:R-:W-:Y:S01]  /*59e0*/  FSEL R175, R31, -INF , !P2 ;  /* 0xff8000001faf7808 */ /* 0x000fe20005000000 */
[----:B------:R-:W3:Y:S01]  /*59f0*/  SHFL.BFLY PT, R37, R11, 0x1, 0x1f ;  /* 0x0c201f000b257f89 */ /* 0x000ee200000e0000 */
[----:B------:R-:W-:Y:S02]  /*5a00*/  FMNMX.FTZ R5, R171, R5, !PT ;  /* 0x00000005ab057209 */ /* 0x000fe40007810000 */
[----:B------:R-:W-:-:S02]  /*5a10*/  FSEL R178, R26, -INF , !P6 ;  /* 0xff8000001ab27808 */ /* 0x000fc40007000000 */
[----:B------:R-:W-:Y:S02]  /*5a20*/  LOP3.LUT R10, R13, UR16, R6, 0x96, !PT ;  /* 0x000000100d0a7c12 */ /* 0x000fe4000f8e9606 */
[----:B------:R-:W-:Y:S02]  /*5a30*/  LOP3.LUT R13, R19, UR16, R8, 0x96, !PT ;  /* 0x00000010130d7c12 */ /* 0x000fe4000f8e9608 */
[----:B------:R-:W-:Y:S02]  /*5a40*/  FSEL R179, R27, -INF , !P1 ;  /* 0xff8000001bb37808 */ /* 0x000fe40004800000 */
[----:B------:R-:W-:Y:S01]  /*5a50*/  LOP3.LUT R7, R7, UR18, R68, 0x96, !PT ;  /* 0x0000001207077c12 */ /* 0x000fe2000f8e9644 */
[--C-:B--2---:R-:W-:Y:S01]  /*5a60*/  FFMA.FTZ R4, R75, UR35, -R3.reuse ;  /* 0x000000234b047c23 */ /* 0x104fe20008010803 */
[----:B-1----:R-:W-:Y:S01]  /*5a70*/  FMNMX.FTZ R38, R2, R38, !PT ;  /* 0x0000002602267209 */ /* 0x002fe20007810000 */
[----:B------:R-:W-:Y:S02]  /*5a80*/  FFMA.FTZ R2, R73, UR35, -R3 ;  /* 0x0000002349027c23 */ /* 0x000fe40008010803 */
[----:B------:R-:W-:Y:S01]  /*5a90*/  IMAD.WIDE.U32 R6, R7, -0x326172a9, RZ ;  /* 0xcd9e8d5707067825 */ /* 0x000fe200078e00ff */
[----:B------:R1:W-:Y:S01]  /*5aa0*/  MUFU.EX2 R40, R4 ;  /* 0x0000000400287308 */ /* 0x0003e20000000800 */
[----:B------:R-:W-:-:S02]  /*5ab0*/  FSETP.NEU.FTZ.AND P1, PT, R38, -INF , PT ;  /* 0xff8000002600780b */ /* 0x000fc40003f3d000 */
[----:B------:R-:W-:Y:S02]  /*5ac0*/  LOP3.LUT R14, R9, UR18, R70, 0x96, !PT ;  /* 0x00000012090e7c12 */ /* 0x000fe4000f8e9646 */
[----:B---3--:R-:W-:-:S03]  /*5ad0*/  FMNMX.FTZ R37, R11, R37, !PT ;  /* 0x000000250b257209 */ /* 0x008fc60007810000 */
[----:B------:R2:W-:Y:S01]  /*5ae0*/  MUFU.EX2 R243, R2 ;  /* 0x0000000200f37308 */ /* 0x0005e20000000800 */
[----:B------:R-:W-:Y:S01]  /*5af0*/  IMAD.WIDE.U32 R14, R14, -0x326172a9, RZ ;  /* 0xcd9e8d570e0e7825 */ /* 0x000fe200078e00ff */
[----:B-1----:R-:W-:-:S04]  /*5b00*/  FMNMX.FTZ R4, R175, R5, !PT ;  /* 0x00000005af047209 */ /* 0x002fc80007810000 */
[----:B------:R-:W-:Y:S01]  /*5b10*/  FMNMX.FTZ R8, R178, R4, !PT ;  /* 0x00000004b2087209 */ /* 0x000fe20007810000 */
[----:B------:R-:W-:Y:S01]  /*5b20*/  IMAD.WIDE.U32 R4, R10, -0x326172a9, RZ ;  /* 0xcd9e8d570a047825 */ /* 0x000fe200078e00ff */
[----:B------:R-:W-:Y:S02]  /*5b30*/  LOP3.LUT R10, R7, UR17, R56, 0x96, !PT ;  /* 0x00000011070a7c12 */ /* 0x000fe4000f8e9638 */
[----:B------:R-:W-:Y:S01]  /*5b40*/  FMNMX.FTZ R36, R179, R8, !PT ;  /* 0x00000008b3247209 */ /* 0x000fe20007810000 */
[----:B--2---:R-:W-:Y:S01]  /*5b50*/  FMUL.FTZ R2, R38, UR35 ;  /* 0x0000002326027c20 */ /* 0x004fe20008410000 */
[----:B------:R-:W-:Y:S01]  /*5b60*/  LOP3.LUT R16, R5, UR15, R6, 0x96, !PT ;  /* 0x0000000f05107c12 */ /* 0x000fe2000f8e9606 */
[----:B------:R-:W-:-:S04]  /*5b70*/  IMAD.WIDE.U32 R10, R10, -0x2daee0ad, RZ ;  /* 0xd2511f530a0a7825 */ /* 0x000fc800078e00ff */
[----:B------:R-:W-:Y:S01]  /*5b80*/  FFMA.FTZ R8, R74, UR35, -R3 ;  /* 0x000000234a087c23 */ /* 0x000fe20008010803 */
[----:B------:R-:W1:Y:S01]  /*5b90*/  SHFL.BFLY PT, R21, R36, 0x2, 0x1f ;  /* 0x0c401f0024157f89 */ /* 0x000e6200000e0000 */
[----:B------:R-:W-:Y:S01]  /*5ba0*/  FSEL R20, R2, RZ, P1 ;  /* 0x000000ff02147208 */ /* 0x000fe20000800000 */
[C---:B------:R-:W-:Y:S01]  /*5bb0*/  FMUL.FTZ R2, R37.reuse, UR35 ;  /* 0x0000002325027c20 */ /* 0x040fe20008410000 */
[----:B------:R-:W-:Y:S01]  /*5bc0*/  FSETP.NEU.FTZ.AND P1, PT, R37, -INF , PT ;  /* 0xff8000002500780b */ /* 0x000fe20003f3d000 */
[----:B------:R-:W-:Y:S01]  /*5bd0*/  IMAD.WIDE.U32 R6, R13, -0x326172a9, RZ ;  /* 0xcd9e8d570d067825 */ /* 0x000fe200078e00ff */
[----:B------:R-:W-:-:S03]  /*5be0*/  LOP3.LUT R12, R11, UR14, R12, 0x96, !PT ;  /* 0x0000000e0b0c7c12 */ /* 0x000fc6000f8e960c */
[----:B------:R-:W-:Y:S01]  /*5bf0*/  FFMA.FTZ R5, R76, UR35, -R20 ;  /* 0x000000234c057c23 */ /* 0x000fe20008010814 */
[----:B------:R-:W-:Y:S01]  /*5c00*/  FSEL R19, R2, RZ, P1 ;  /* 0x000000ff02137208 */ /* 0x000fe20000800000 */
[----:B------:R2:W-:Y:S01]  /*5c10*/  MUFU.EX2 R239, R8 ;  /* 0x0000000800ef7308 */ /* 0x0005e20000000800 */
[----:B------:R-:W-:Y:S01]  /*5c20*/  IMAD.WIDE.U32 R16, R16, -0x2daee0ad, RZ ;  /* 0xd2511f5310107825 */ /* 0x000fe200078e00ff */
[----:B------:R-:W-:-:S03]  /*5c30*/  LOP3.LUT R14, R7, UR15, R14, 0x96, !PT ;  /* 0x0000000f070e7c12 */ /* 0x000fc6000f8e960e */
[--C-:B------:R-:W-:Y:S01]  /*5c40*/  FFMA.FTZ R7, R84, UR35, -R19.reuse ;  /* 0x0000002354077c23 */ /* 0x100fe20008010813 */
[----:B------:R-:W-:Y:S02]  /*5c50*/  IMAD.WIDE.U32 R12, R12, -0x326172a9, RZ ;  /* 0xcd9e8d570c0c7825 */ /* 0x000fe400078e00ff */
[----:B------:R3:W-:Y:S02]  /*5c60*/  MUFU.EX2 R229, R5 ;  /* 0x0000000500e57308 */ /* 0x0007e40000000800 */
[----:B------:R-:W-:Y:S01]  /*5c70*/  IMAD.IADD R2, R96, 0x1, R116 ;  /* 0x0000000160027824 */ /* 0x000fe200078e0274 */
[----:B------:R-:W-:Y:S01]  /*5c80*/  LOP3.LUT R22, R13, UR13, R4, 0x96, !PT ;  /* 0x0000000d0d167c12 */ /* 0x000fe2000f8e9604 */
[----:B------:R-:W-:Y:S01]  /*5c90*/  FFMA.FTZ R4, R83, UR35, -R19 ;  /* 0x0000002353047c23 */ /* 0x000fe20008010813 */
[----:B------:R-:W4:Y:S02]  /*5ca0*/  LDC.U8 R116, c[0x0][0x388] ;  /* 0x0000e200ff747b82 */ /* 0x000f240000000000 */
[----:B------:R-:W-:Y:S01]  /*5cb0*/  LEA R184, R2, UR4, 0x1 ;  /* 0x0000000402b87c11 */ /* 0x000fe2000f8e08ff */
[----:B------:R-:W-:Y:S01]  /*5cc0*/  IMAD.WIDE.U32 R22, R22, -0x2daee0ad, RZ ;  /* 0xd2511f5316167825 */ /* 0x000fe200078e00ff */
[----:B-1----:R-:W-:Y:S01]  /*5cd0*/  FMNMX.FTZ R36, R36, R21, !PT ;  /* 0x0000001524247209 */ /* 0x002fe20007810000 */
[----:B------:R-:W-:Y:S01]  /*5ce0*/  MUFU.EX2 R241, R4 ;  /* 0x0000000400f17308 */ /* 0x000fe20000000800 */
[----:B--2---:R-:W-:Y:S01]  /*5cf0*/  LOP3.LUT R8, R15, UR17, R58, 0x96, !PT ;  /* 0x000000110f087c12 */ /* 0x004fe2000f8e963a */
[----:B------:R-:W-:Y:S01]  /*5d00*/  IMAD.WIDE.U32 R14, R14, -0x2daee0ad, RZ ;  /* 0xd2511f530e0e7825 */ /* 0x000fe200078e00ff */
[----:B------:R-:W-:Y:S01]  /*5d10*/  LOP3.LUT R44, R23, UR23, R16, 0x96, !PT ;  /* 0x00000017172c7c12 */ /* 0x000fe2000f8e9610 */
[----:B------:R-:W1:Y:S02]  /*5d20*/  SHFL.BFLY PT, R13, R36, 0x1, 0x1f ;  /* 0x0c201f00240d7f89 */ /* 0x000e6400000e0000 */
[----:B------:R-:W-:-:S04]  /*5d30*/  IMAD.WIDE.U32 R8, R8, -0x2daee0ad, RZ ;  /* 0xd2511f5308087825 */ /* 0x000fc800078e00ff */
[----:B---3--:R-:W-:Y:S01]  /*5d40*/  FFMA.FTZ R5, R78, UR35, -R19 ;  /* 0x000000234e057c23 */ /* 0x008fe20008010813 */
[----:B------:R-:W-:Y:S01]  /*5d50*/  MUFU.EX2 R238, R7 ;  /* 0x0000000700ee7308 */ /* 0x000fe20000000800 */
[----:B------:R-:W-:Y:S01]  /*5d60*/  IMAD R185, R0, 0x2, R184 ;  /* 0x0000000200b97824 */ /* 0x000fe200078e02b8 */
[----:B------:R-:W-:Y:S01]  /*5d70*/  LOP3.LUT R11, R9, UR14, R18, 0x96, !PT ;  /* 0x0000000e090b7c12 */ /* 0x000fe2000f8e9612 */
[----:B------:R-:W2:Y:S01]  /*5d80*/  LDSM.16.MT88.4 R48, [R184+0x4000] ;  /* 0x00400000b830783b */ /* 0x000ea20000004200 */
[----:B------:R-:W-:-:S03]  /*5d90*/  LOP3.LUT R8, R15, UR12, R8, 0x96, !PT ;  /* 0x0000000c0f087c12 */ /* 0x000fc6000f8e9608 */
[----:B------:R-:W3:Y:S01]  /*5da0*/  LDSM.16.MT88.4 R52, [R185+0x4000] ;  /* 0x00400000b934783b */ /* 0x000ee20000004200 */
[----:B------:R1:W-:Y:S01]  /*5db0*/  MUFU.EX2 R186, R5 ;  /* 0x0000000500ba7308 */ /* 0x0003e20000000800 */
[----:B----4-:R-:W-:Y:S02]  /*5dc0*/  IMAD R100, R116, 0x10000, R116 ;  /* 0x0001000074647824 */ /* 0x010fe400078e0274 */
[----:B------:R-:W4:Y:S04]  /*5dd0*/  LDSM.16.MT88.4 R60, [R184+0x4400] ;  /* 0x00440000b83c783b */ /* 0x000f280000004200 */
[----:B------:R-:W4:Y:S01]  /*5de0*/  LDSM.16.MT88.4 R64, [R185+0x4400] ;  /* 0x00440000b940783b */ /* 0x000f220000004200 */
[----:B-1----:R-:W-:-:S04]  /*5df0*/  FMNMX.FTZ R36, R36, R13, !PT ;  /* 0x0000000d24247209 */ /* 0x002fc80007810000 */
[----:B------:R-:W-:Y:S01]  /*5e00*/  FSETP.NEU.FTZ.AND P1, PT, R36, -INF , PT ;  /* 0xff8000002400780b */ /* 0x000fe20003f3d000 */
[----:B------:R-:W-:-:S04]  /*5e10*/  FFMA.FTZ R5, R77, UR35, -R19 ;  /* 0x000000234d057c23 */ /* 0x000fc80008010813 */
[----:B------:R1:W-:Y:S02]  /*5e20*/  MUFU.EX2 R187, R5 ;  /* 0x0000000500bb7308 */ /* 0x0003e40000000800 */
[----:B-1----:R-:W-:Y:S01]  /*5e30*/  LOP3.LUT R5, R17, UR12, R10, 0x96, !PT ;  /* 0x0000000c11057c12 */ /* 0x002fe2000f8e960a */
[----:B------:R-:W-:-:S04]  /*5e40*/  IMAD.WIDE.U32 R10, R11, -0x326172a9, RZ ;  /* 0xcd9e8d570b0a7825 */ /* 0x000fc800078e00ff */
[----:B------:R-:W-:Y:S01]  /*5e50*/  IMAD.WIDE.U32 R4, R5, -0x326172a9, RZ ;  /* 0xcd9e8d5705047825 */ /* 0x000fe200078e00ff */
[----:B------:R-:W-:-:S03]  /*5e60*/  LOP3.LUT R11, R11, UR13, R6, 0x96, !PT ;  /* 0x0000000d0b0b7c12 */ /* 0x000fc6000f8e9606 */
[----:B------:R-:W-:Y:S01]  /*5e70*/  IMAD.WIDE.U32 R6, R8, -0x326172a9, RZ ;  /* 0xcd9e8d5708067825 */ /* 0x000fe200078e00ff */
[----:B------:R-:W-:Y:S02]  /*5e80*/  LOP3.LUT R9, R5, UR22, R12, 0x96, !PT ;  /* 0x0000001605097c12 */ /* 0x000fe4000f8e960c */
[C---:B------:R-:W-:Y:S01]  /*5e90*/  LOP3.LUT R12, R4.reuse, 0xffff, RZ, 0xc0, !PT ;  /* 0x0000ffff040c7812 */ /* 0x040fe200078ec0ff */
[--C-:B------:R-:W-:Y:S01]  /*5ea0*/  FFMA.FTZ R5, R81, UR35, -R19.reuse ;  /* 0x0000002351057c23 */ /* 0x100fe20008010813 */
[----:B------:R-:W-:Y:S02]  /*5eb0*/  LOP3.LUT R18, R4, 0xff, RZ, 0xc0, !PT ;  /* 0x000000ff04127812 */ /* 0x000fe400078ec0ff */
[--C-:B------:R-:W-:Y:S01]  /*5ec0*/  SHF.R.U32.HI R17, RZ, 0x10, R4.reuse ;  /* 0x00000010ff117819 */ /* 0x100fe20000011604 */
[----:B------:R1:W-:Y:S01]  /*5ed0*/  MUFU.EX2 R223, R5 ;  /* 0x0000000500df7308 */ /* 0x0003e20000000800 */
[----:B------:R-:W-:Y:S02]  /*5ee0*/  SHF.R.U32.HI R27, RZ, 0x18, R4 ;  /* 0x00000018ff1b7819 */ /* 0x000fe40000011604 */
[----:B------:R-:W-:Y:S01]  /*5ef0*/  LOP3.LUT R8, R7, UR22, R10, 0x96, !PT ;  /* 0x0000001607087c12 */ /* 0x000fe2000f8e960a */
[----:B------:R-:W-:Y:S01]  /*5f00*/  FFMA.FTZ R10, R79, UR35, -R19 ;  /* 0x000000234f0a7c23 */ /* 0x000fe20008010813 */
[----:B------:R-:W-:-:S02]  /*5f10*/  LOP3.LUT R16, R6, 0xffff, RZ, 0xc0, !PT ;  /* 0x0000ffff06107812 */ /* 0x000fc400078ec0ff */
[----:B------:R-:W-:Y:S01]  /*5f20*/  LOP3.LUT R25, R6, 0xff, RZ, 0xc0, !PT ;  /* 0x000000ff06197812 */ /* 0x000fe200078ec0ff */
[----:B------:R2:W-:Y:S01]  /*5f30*/  MUFU.EX2 R230, R10 ;  /* 0x0000000a00e67308 */ /* 0x0005e20000000800 */
[--C-:B------:R-:W-:Y:S02]  /*5f40*/  SHF.R.U32.HI R24, RZ, 0x10, R6.reuse ;  /* 0x00000010ff187819 */ /* 0x100fe40000011606 */
[----:B------:R-:W-:Y:S01]  /*5f50*/  SHF.R.U32.HI R26, RZ, 0x18, R6 ;  /* 0x00000018ff1a7819 */ /* 0x000fe20000011606 */
[----:B------:R-:W-:Y:S01]  /*5f60*/  FFMA.FTZ R6, R82, UR35, -R19 ;  /* 0x0000002352067c23 */ /* 0x000fe20008010813 */
[----:B------:R-:W-:Y:S02]  /*5f70*/  SHF.R.U32.HI R7, RZ, 0x8, R12 ;  /* 0x00000008ff077819 */ /* 0x000fe4000001160c */
[----:B------:R-:W-:Y:S01]  /*5f80*/  LOP3.LUT R12, R9, 0xff, RZ, 0xc0, !PT ;  /* 0x000000ff090c7812 */ /* 0x000fe200078ec0ff */
[----:B------:R3:W-:Y:S01]  /*5f90*/  MUFU.EX2 R222, R6 ;  /* 0x0000000600de7308 */ /* 0x0007e20000000800 */
[----:B-1----:R-:W-:Y:S01]  /*5fa0*/  IMAD.WIDE.U32 R4, R11, -0x2daee0ad, RZ ;  /* 0xd2511f530b047825 */ /* 0x002fe200078e00ff */
[----:B------:R-:W-:-:S02]  /*5fb0*/  PRMT R47, R18, 0x5410, R7 ;  /* 0x00005410122f7816 */ /* 0x000fc40000000007 */
[----:B------:R-:W-:Y:S02]  /*5fc0*/  SHF.R.U32.HI R7, RZ, 0x10, R9 ;  /* 0x00000010ff077819 */ /* 0x000fe40000011609 */
[C---:B------:R-:W-:Y:S02]  /*5fd0*/  LOP3.LUT R13, R4.reuse, 0xffff, RZ, 0xc0, !PT ;  /* 0x0000ffff040d7812 */ /* 0x040fe400078ec0ff */
[----:B------:R-:W-:Y:S02]  /*5fe0*/  LOP3.LUT R21, R4, 0xff, RZ, 0xc0, !PT ;  /* 0x000000ff04157812 */ /* 0x000fe400078ec0ff */
[----:B--2---:R-:W-:Y:S01]  /*5ff0*/  LOP3.LUT R10, R5, UR23, R14, 0x96, !PT ;  /* 0x00000017050a7c12 */ /* 0x004fe2000f8e960e */
[----:B------:R-:W-:Y:S01]  /*6000*/  FMUL.FTZ R5, R36, UR35 ;  /* 0x0000002324057c20 */ /* 0x000fe20008410000 */
[--C-:B------:R-:W-:Y:S02]  /*6010*/  SHF.R.U32.HI R14, RZ, 0x10, R4.reuse ;  /* 0x00000010ff0e7819 */ /* 0x100fe40000011604 */
[----:B------:R-:W-:-:S02]  /*6020*/  SHF.R.U32.HI R15, RZ, 0x18, R4 ;  /* 0x00000018ff0f7819 */ /* 0x000fc40000011604 */
[----:B------:R-:W-:Y:S01]  /*6030*/  FSEL R18, R5, RZ, P1 ;  /* 0x000000ff05127208 */ /* 0x000fe20000800000 */
[----:B---3--:R-:W-:Y:S01]  /*6040*/  FFMA.FTZ R6, R80, UR35, -R19 ;  /* 0x0000002350067c23 */ /* 0x008fe20008010813 */
[----:B------:R-:W-:Y:S02]  /*6050*/  LOP3.LUT R5, R17, 0xff, RZ, 0xc0, !PT ;  /* 0x000000ff11057812 */ /* 0x000fe400078ec0ff */
[----:B------:R-:W-:Y:S01]  /*6060*/  LOP3.LUT R4, R9, 0xffff, RZ, 0xc0, !PT ;  /* 0x0000ffff09047812 */ /* 0x000fe200078ec0ff */
[----:B------:R1:W-:Y:S01]  /*6070*/  MUFU.EX2 R221, R6 ;  /* 0x0000000600dd7308 */ /* 0x0003e20000000800 */
[----:B------:R-:W-:Y:S01]  /*6080*/  PRMT R17, R5, 0x5410, R27 ;  /* 0x0000541005117816 */ /* 0x000fe2000000001b */
[----:B------:R-:W-:Y:S01]  /*6090*/  FFMA.FTZ R2, R91, UR35, -R18 ;  /* 0x000000235b027c23 */ /* 0x000fe20008010812 */
[----:B------:R-:W-:Y:S02]  /*60a0*/  SHF.R.U32.HI R11, RZ, 0x8, R4 ;  /* 0x00000008ff0b7819 */ /* 0x000fe40000011604 */
[----:B------:R-:W-:Y:S01]  /*60b0*/  LOP3.LUT R4, R7, 0xff, RZ, 0xc0, !PT ;  /* 0x000000ff07047812 */ /* 0x000fe200078ec0ff */
[----:B------:R-:W-:Y:S01]  /*60c0*/  FFMA.FTZ R7, R92, UR35, -R18 ;  /* 0x000000235c077c23 */ /* 0x000fe20008010812 */
[----:B------:R-:W-:Y:S01]  /*60d0*/  SHF.R.U32.HI R9, RZ, 0x18, R9 ;  /* 0x00000018ff097819 */ /* 0x000fe20000011609 */
[----:B------:R2:W-:Y:S01]  /*60e0*/  MUFU.EX2 R72, R2 ;  /* 0x0000000200487308 */ /* 0x0005e20000000800 */
[----:B------:R-:W-:-:S02]  /*60f0*/  LOP3.LUT R0, R8, 0xffff, RZ, 0xc0, !PT ;  /* 0x0000ffff08007812 */ /* 0x000fc400078ec0ff */
[----:B------:R-:W-:-:S05]  /*6100*/  PRMT R45, R12, 0x5410, R11 ;  /* 0x000054100c2d7816 */ /* 0x000fca000000000b */
[----:B------:R3:W-:Y:S01]  /*6110*/  MUFU.EX2 R240, R7 ;  /* 0x0000000700f07308 */ /* 0x0007e20000000800 */
[----:B-1----:R-:W-:-:S07]  /*6120*/  FFMA.FTZ R6, R86, UR35, -R18 ;  /* 0x0000002356067c23 */ /* 0x002fce0008010812 */
[----:B------:R-:W1:Y:S01]  /*6130*/  MUFU.EX2 R5, R6 ;  /* 0x0000000600057308 */ /* 0x000e620000000800 */
[----:B--2---:R-:W-:Y:S02]  /*6140*/  SHF.R.U32.HI R2, RZ, 0x8, R0 ;  /* 0x00000008ff027819 */ /* 0x004fe40000011600 */
[----:B---3--:R-:W-:Y:S01]  /*6150*/  LOP3.LUT R7, R8, 0xff, RZ, 0xc0, !PT ;  /* 0x000000ff08077812 */ /* 0x008fe200078ec0ff */
[----:B-1----:R1:W-:Y:S01]  /*6160*/  STL [R1+0x30], R5 ;  /* 0x0000300501007387 */ /* 0x0023e20000100800 */
[----:B------:R-:W-:Y:S02]  /*6170*/  SHF.R.U32.HI R6, RZ, 0x8, R16 ;  /* 0x00000008ff067819 */ /* 0x000fe40000011610 */
[----:B------:R-:W-:Y:S01]  /*6180*/  PRMT R16, R4, 0x5410, R9 ;  /* 0x0000541004107816 */ /* 0x000fe20000000009 */
[----:B------:R-:W2:Y:S01]  /*6190*/  LDL.LU R116, [R1+0x30] ;  /* 0x0000300001747983 */ /* 0x000ea20000300800 */
[----:B------:R-:W-:Y:S02]  /*61a0*/  PRMT R9, R25, 0x5410, R6 ;  /* 0x0000541019097816 */ /* 0x000fe40000000006 */
[----:B------:R-:W-:-:S02]  /*61b0*/  LOP3.LUT R4, R24, 0xff, RZ, 0xc0, !PT ;  /* 0x000000ff18047812 */ /* 0x000fc400078ec0ff */
[----:B------:R-:W-:Y:S02]  /*61c0*/  SHF.R.U32.HI R6, RZ, 0x8, R13 ;  /* 0x00000008ff067819 */ /* 0x000fe4000001160d */
[----:B------:R-:W-:Y:S01]  /*61d0*/  PRMT R12, R4, 0x5410, R26 ;  /* 0x00005410040c7816 */ /* 0x000fe2000000001a */
[----:B------:R-:W-:Y:S01]  /*61e0*/  FFMA.FTZ R4, R85, UR35, -R18 ;  /* 0x0000002355047c23 */ /* 0x000fe20008010812 */
[----:B------:R-:W-:Y:S02]  /*61f0*/  PRMT R13, R21, 0x5410, R6 ;  /* 0x00005410150d7816 */ /* 0x000fe40000000006 */
[----:B------:R-:W-:Y:S01]  /*6200*/  SHF.R.U32.HI R6, RZ, 0x10, R8 ;  /* 0x00000010ff067819 */ /* 0x000fe20000011608 */
[----:B-1----:R-:W-:-:S03]  /*6210*/  FFMA.FTZ R5, R87, UR35, -R18 ;  /* 0x0000002357057c23 */ /* 0x002fc60008010812 */
[----:B------:R-:W-:Y:S01]  /*6220*/  LOP3.LUT R0, R6, 0xff, RZ, 0xc0, !PT ;  /* 0x000000ff06007812 */ /* 0x000fe200078ec0ff */
[----:B------:R1:W2:Y:S01]  /*6230*/  MUFU.EX2 R135, R5 ;  /* 0x0000000500877308 */ /* 0x0002a20000000800 */
[----:B------:R-:W-:Y:S02]  /*6240*/  PRMT R2, R7, 0x5410, R2 ;  /* 0x0000541007027816 */ /* 0x000fe40000000002 */
[----:B------:R-:W-:-:S05]  /*6250*/  HSET2.LE.AND R7, R12, R100, PT ;  /* 0x000000640c077233 */ /* 0x000fca0003803000 */
[----:B------:R3:W-:Y:S01]  /*6260*/  MUFU.EX2 R220, R4 ;  /* 0x0000000400dc7308 */ /* 0x0007e20000000800 */
[----:B-1----:R-:W-:-:S04]  /*6270*/  LOP3.LUT R5, R14, 0xff, RZ, 0xc0, !PT ;  /* 0x000000ff0e057812 */ /* 0x002fc800078ec0ff */
[----:B------:R-:W-:Y:S02]  /*6280*/  PRMT R15, R5, 0x5410, R15 ;  /* 0x00005410050f7816 */ /* 0x000fe4000000000f */
[----:B------:R-:W-:Y:S01]  /*6290*/  SHF.R.U32.HI R5, RZ, 0x18, R8 ;  /* 0x00000018ff057819 */ /* 0x000fe20000011608 */
[----:B---3--:R-:W-:-:S03]  /*62a0*/  FFMA.FTZ R4, R88, UR35, -R18 ;  /* 0x0000002358047c23 */ /* 0x008fc60008010812 */
[----:B------:R-:W-:Y:S02]  /*62b0*/  PRMT R11, R0, 0x5410, R5 ;  /* 0x00005410000b7816 */ /* 0x000fe40000000005 */
[--C-:B------:R-:W-:Y:S01]  /*62c0*/  HSET2.LE.AND R0, R9, R100.reuse, PT ;  /* 0x0000006409007233 */ /* 0x100fe20003803000 */
[----:B------:R1:W-:Y:S01]  /*62d0*/  MUFU.EX2 R231, R4 ;  /* 0x0000000400e77308 */ /* 0x0003e20000000800 */
[----:B------:R-:W-:Y:S02]  /*62e0*/  HSET2.LE.AND R5, R2, R100, PT ;  /* 0x0000006402057233 */ /* 0x000fe40003803000 */
[----:B------:R-:W-:Y:S02]  /*62f0*/  F2FP.BF16.F32.PACK_AB R2, R238, R241 ;  /* 0x000000f1ee02723e */ /* 0x000fe400000010ff */
[----:B------:R-:W-:Y:S02]  /*6300*/  F2FP.BF16.F32.PACK_AB R8, R187, R186 ;  /* 0x000000babb08723e */ /* 0x000fe400000010ff */
[----:B------:R-:W-:Y:S01]  /*6310*/  LOP3.LUT R6, R0, R2, RZ, 0xc0, !PT ;  /* 0x0000000200067212 */ /* 0x000fe200078ec0ff */
[----:B------:R-:W-:Y:S01]  /*6320*/  FFMA.FTZ R0, R89, UR35, -R18 ;  /* 0x0000002359007c23 */ /* 0x000fe20008010812 */
[----:B-1----:R-:W-:-:S04]  /*6330*/  F2FP.BF16.F32.PACK_AB R4, R72, R240 ;  /* 0x000000f04804723e */ /* 0x002fc800000010ff */
[----:B------:R-:W-:Y:S02]  /*6340*/  LOP3.LUT R7, R7, R4, RZ, 0xc0, !PT ;  /* 0x0000000407077212 */ /* 0x000fe400078ec0ff */
[----:B------:R-:W-:Y:S01]  /*6350*/  LOP3.LUT R4, R5, R8, RZ, 0xc0, !PT ;  /* 0x0000000805047212 */ /* 0x000fe200078ec0ff */
[----:B------:R-:W-:Y:S01]  /*6360*/  FFMA.FTZ R8, R90, UR35, -R18 ;  /* 0x000000235a087c23 */ /* 0x000fe20008010812 */
[C---:B------:R-:W-:Y:S01]  /*6370*/  LOP3.LUT R5, R10.reuse, 0xffff, RZ, 0xc0, !PT ;  /* 0x0000ffff0a057812 */ /* 0x040fe200078ec0ff */
[----:B------:R1:W-:Y:S01]  /*6380*/  MUFU.EX2 R244, R0 ;  /* 0x0000000000f47308 */ /* 0x0003e20000000800 */
[----:B------:R-:W-:-:S07]  /*6390*/  LOP3.LUT R12, R10, 0xff, RZ, 0xc0, !PT ;  /* 0x000000ff0a0c7812 */ /* 0x000fce00078ec0ff */
[----:B------:R3:W4:Y:S01]  /*63a0*/  MUFU.EX2 R245, R8 ;  /* 0x0000000800f57308 */ /* 0x0007220000000800 */
[----:B------:R-:W-:Y:S02]  /*63b0*/  SHF.R.U32.HI R9, RZ, 0x10, R10 ;  /* 0x00000010ff097819 */ /* 0x000fe4000001160a */
[----:B-1----:R-:W-:Y:S02]  /*63c0*/  HSET2.LE.AND R0, R11, R100, PT ;  /* 0x000000640b007233 */ /* 0x002fe40003803000 */
[----:B------:R-:W-:-:S04]  /*63d0*/  SHF.R.U32.HI R11, RZ, 0x8, R5 ;  /* 0x00000008ff0b7819 */ /* 0x000fc80000011605 */
[----:B------:R-:W-:Y:S01]  /*63e0*/  PRMT R12, R12, 0x5410, R11 ;  /* 0x000054100c0c7816 */ /* 0x000fe2000000000b */
[----:B------:R-:W-:Y:S01]  /*63f0*/  FFMA.FTZ R11, R94, UR35, -R20 ;  /* 0x000000235e0b7c23 */ /* 0x000fe20008010814 */
[----:B------:R-:W-:Y:S02]  /*6400*/  SHF.R.U32.HI R10, RZ, 0x18, R10 ;  /* 0x00000018ff0a7819 */ /* 0x000fe4000001160a */
[----:B---3--:R-:W-:Y:S01]  /*6410*/  LOP3.LUT R8, R9, 0xff, RZ, 0xc0, !PT ;  /* 0x000000ff09087812 */ /* 0x008fe200078ec0ff */
[----:B------:R1:W-:Y:S03]  /*6420*/  MUFU.EX2 R242, R11 ;  /* 0x0000000b00f27308 */ /* 0x0003e60000000800 */
[----:B------:R-:W-:Y:S01]  /*6430*/  PRMT R9, R8, 0x5410, R10 ;  /* 0x0000541008097816 */ /* 0x000fe2000000000a */
[----:B-1----:R-:W-:Y:S01]  /*6440*/  FFMA.FTZ R11, R102, UR35, -R20 ;  /* 0x00000023660b7c23 */ /* 0x002fe20008010814 */
[----:B------:R-:W-:-:S03]  /*6450*/  IMAD.MOV.U32 R102, RZ, RZ, R40 ;  /* 0x000000ffff667224 */ /* 0x000fc600078e0028 */
[----:B------:R-:W-:Y:S01]  /*6460*/  MUFU.EX2 R224, R11 ;  /* 0x0000000b00e07308 */ /* 0x000fe20000000800 */
[--C-:B------:R-:W-:Y:S01]  /*6470*/  HSET2.LE.AND R8, R12, R100.reuse, PT ;  /* 0x000000640c087233 */ /* 0x100fe20003803000 */
[----:B------:R-:W-:Y:S01]  /*6480*/  UIADD3 UR4, UR10, 0x1, URZ ;  /* 0x000000010a047890 */ /* 0x000fe2000fffe03f */
[----:B------:R-:W-:Y:S02]  /*6490*/  HSET2.LE.AND R12, R9, R100, PT ;  /* 0x00000064090c7233 */ /* 0x000fe40003803000 */
[----:B------:R-:W-:-:S04]  /*64a0*/  F2FP.BF16.F32.PACK_AB R9, R230, R223 ;  /* 0x000000dfe609723e */ /* 0x000fc800000010ff */
[----:B------:R-:W-:Y:S02]  /*64b0*/  LOP3.LUT R8, R8, R9, RZ, 0xc0, !PT ;  /* 0x0000000908087212 */ /* 0x000fe400078ec0ff */
[----:B--2---:R-:W-:-:S04]  /*64c0*/  F2FP.BF16.F32.PACK_AB R2, R135, R116 ;  /* 0x000000748702723e */ /* 0x004fc800000010ff */
[----:B------:R-:W-:Y:S01]  /*64d0*/  LOP3.LUT R5, R0, R2, RZ, 0xc0, !PT ;  /* 0x0000000200057212 */ /* 0x000fe200078ec0ff */
[----:B------:R-:W-:Y:S01]  /*64e0*/  FFMA.FTZ R2, R93, UR35, -R20 ;  /* 0x000000235d027c23 */ /* 0x000fe20008010814 */
[----:B------:R-:W-:-:S03]  /*64f0*/  HSET2.LE.AND R0, R13, R100, PT ;  /* 0x000000640d007233 */ /* 0x000fc60003803000 */
[----:B------:R1:W2:Y:S02]  /*6500*/  MUFU.EX2 R237, R2 ;  /* 0x0000000200ed7308 */ /* 0x0002a40000000800 */
[C---:B------:R-:W-:Y:S06]  /*6510*/  HMMA.16816.F32.BF16 R32, R4.reuse, R48, RZ ;  /* 0x000000300420723c */ /* 0x040fec00000418ff */
[----:B------:R-:W-:Y:S01]  /*6520*/  HMMA.16816.F32.BF16 R28, R4, R52, RZ ;  /* 0x00000034041c723c */ /* 0x000fe200000418ff */
[----:B-1----:R-:W-:-:S04]  /*6530*/  F2FP.BF16.F32.PACK_AB R2, R221, R222 ;  /* 0x000000dedd02723e */ /* 0x002fc800000010ff */
[----:B------:R-:W-:Y:S02]  /*6540*/  LOP3.LUT R10, R0, R2, RZ, 0xc0, !PT ;  /* 0x00000002000a7212 */ /* 0x000fe400078ec0ff */
[--C-:B------:R-:W-:Y:S02]  /*6550*/  HSET2.LE.AND R0, R15, R100.reuse, PT ;  /* 0x000000640f007233 */ /* 0x100fe40003803000 */
[----:B----4-:R-:W-:Y:S01]  /*6560*/  F2FP.BF16.F32.PACK_AB R2, R245, R244 ;  /* 0x000000f4f502723e */ /* 0x010fe200000010ff */
[C---:B------:R-:W-:Y:S03]  /*6570*/  HMMA.16816.F32.BF16 R40, R4.reuse, R50, RZ ;  /* 0x000000320428723c */ /* 0x040fe600000418ff */
[----:B------:R-:W-:Y:S01]  /*6580*/  LOP3.LUT R11, R0, R2, RZ, 0xc0, !PT ;  /* 0x00000002000b7212 */ /* 0x000fe200078ec0ff */
[----:B------:R-:W-:Y:S02]  /*6590*/  FFMA.FTZ R2, R98, UR35, -R3 ;  /* 0x0000002362027c23 */ /* 0x000fe40008010803 */
[----:B------:R-:W-:Y:S01]  /*65a0*/  HMMA.16816.F32.BF16 R24, R4, R54, RZ ;  /* 0x000000360418723c */ /* 0x000fe200000418ff */
[--C-:B------:R-:W-:Y:S01]  /*65b0*/  HSET2.LE.AND R0, R47, R100.reuse, PT ;  /* 0x000000642f007233 */ /* 0x100fe20003803000 */
[----:B------:R1:W-:Y:S05]  /*65c0*/  MUFU.EX2 R225, R2 ;  /* 0x0000000200e17308 */ /* 0x0003ea0000000800 */
[----:B------:R-:W-:-:S02]  /*65d0*/  HSET2.LE.AND R7, R17, R100, PT ;  /* 0x0000006411077233 */ /* 0x000fc40003803000 */
[----:B--2---:R-:W-:Y:S02]  /*65e0*/  F2FP.BF16.F32.PACK_AB R4, R242, R237 ;  /* 0x000000edf204723e */ /* 0x004fe400000010ff */
[----:B------:R-:W-:Y:S02]  /*65f0*/  F2FP.BF16.F32.PACK_AB R13, R231, R220 ;  /* 0x000000dce70d723e */ /* 0x000fe400000010ff */
[----:B------:R-:W-:Y:S01]  /*6600*/  LOP3.LUT R7, R7, R4, RZ, 0xc0, !PT ;  /* 0x0000000407077212 */ /* 0x000fe200078ec0ff */
[----:B------:R-:W-:Y:S01]  /*6610*/  FFMA.FTZ R4, R95, UR35, -R3 ;  /* 0x000000235f047c23 */ /* 0x000fe20008010803 */
[----:B-1----:R-:W-:-:S04]  /*6620*/  F2FP.BF16.F32.PACK_AB R2, R239, R243 ;  /* 0x000000f3ef02723e */ /* 0x002fc800000010ff */
[----:B------:R-:W-:Y:S02]  /*6630*/  LOP3.LUT R6, R0, R2, RZ, 0xc0, !PT ;  /* 0x0000000200067212 */ /* 0x000fe400078ec0ff */
[----:B------:R-:W-:Y:S02]  /*6640*/  HSET2.LE.AND R0, R45, R100, PT ;  /* 0x000000642d007233 */ /* 0x000fe40003803000 */
[----:B------:R-:W-:Y:S01]  /*6650*/  F2FP.BF16.F32.PACK_AB R2, R102, R235 ;  /* 0x000000eb6602723e */ /* 0x000fe200000010ff */
[----:B------:R1:W-:Y:S01]  /*6660*/  MUFU.EX2 R232, R4 ;  /* 0x0000000400e87308 */ /* 0x0003e20000000800 */
[----:B------:R-:W-:Y:S01]  /*6670*/  LOP3.LUT R9, R12, R13, RZ, 0xc0, !PT ;  /* 0x0000000d0c097212 */ /* 0x000fe200078ec0ff */
[----:B------:R-:W-:Y:S01]  /*6680*/  FFMA.FTZ R5, R99, UR35, -R3 ;  /* 0x0000002363057c23 */ /* 0x000fe20008010803 */
[----:B------:R-:W-:-:S05]  /*6690*/  F2FP.BF16.F32.PACK_AB R12, R224, R229 ;  /* 0x000000e5e00c723e */ /* 0x000fca00000010ff */
[----:B------:R-:W-:Y:S01]  /*66a0*/  HMMA.16816.F32.BF16 R76, R8, R60, R32 ;  /* 0x0000003c084c723c */ /* 0x000fe20000041820 */
[----:B-1----:R-:W-:Y:S01]  /*66b0*/  LOP3.LUT R4, R0, R2, RZ, 0xc0, !PT ;  /* 0x0000000200047212 */ /* 0x002fe200078ec0ff */
[----:B------:R-:W-:-:S04]  /*66c0*/  IMAD.U32 R2, RZ, RZ, UR4 ;  /* 0x00000004ff027e24 */ /* 0x000fc8000f8e00ff */
[----:B------:R-:W-:Y:S01]  /*66d0*/  HMMA.16816.F32.BF16 R88, R8, R64, R28 ;  /* 0x000000400858723c */ /* 0x000fe2000004181c */
[----:B------:R-:W-:Y:S02]  /*66e0*/  LOP3.LUT R0, R22, 0xffff, RZ, 0xc0, !PT ;  /* 0x0000ffff16007812 */ /* 0x000fe400078ec0ff */
[----:B------:R-:W-:-:S03]  /*66f0*/  LOP3.LUT R2, R101, UR33, R2, 0x96, !PT ;  /* 0x0000002165027c12 */ /* 0x000fc6000f8e9602 */
[----:B------:R-:W-:Y:S01]  /*6700*/  HMMA.16816.F32.BF16 R92, R8, R62, R40 ;  /* 0x0000003e085c723c */ /* 0x000fe20000041828 */
[----:B------:R1:W-:Y:S01]  /*6710*/  MUFU.EX2 R227, R5 ;  /* 0x0000000500e37308 */ /* 0x0003e20000000800 */
[----:B------:R-:W-:-:S04]  /*6720*/  SHF.R.U32.HI R0, RZ, 0x8, R0 ;  /* 0x00000008ff007819 */ /* 0x000fc80000011600 */
[----:B------:R-:W-:Y:S07]  /*6730*/  HMMA.16816.F32.BF16 R84, R8, R66, R24 ;  /* 0x000000420854723c */ /* 0x000fee0000041818 */
[--C-:B------:R-:W-:Y:S01]  /*6740*/  SHF.R.U32.HI R9, RZ, 0x10, R22.reuse ;  /* 0x00000010ff097819 */ /* 0x100fe20000011616 */
[----:B------:R-:W-:Y:S01]  /*6750*/  IMAD.WIDE.U32 R24, R2, -0x326172a9, RZ ;  /* 0xcd9e8d5702187825 */ /* 0x000fe200078e00ff */
[----:B------:R-:W-:Y:S02]  /*6760*/  LOP3.LUT R11, R22, 0xff, RZ, 0xc0, !PT ;  /* 0x000000ff160b7812 */ /* 0x000fe400078ec0ff */
[----:B------:R-:W-:-:S02]  /*6770*/  SHF.R.U32.HI R8, RZ, 0x18, R22 ;  /* 0x00000018ff087819 */ /* 0x000fc40000011616 */
[----:B-1----:R-:W-:Y:S02]  /*6780*/  HSET2.LE.AND R5, R16, R100, PT ;  /* 0x0000006410057233 */ /* 0x002fe40003803000 */
[----:B------:R-:W-:Y:S02]  /*6790*/  LOP3.LUT R2, R9, 0xff, RZ, 0xc0, !PT ;  /* 0x000000ff09027812 */ /* 0x000fe400078ec0ff */
[----:B------:R-:W-:Y:S02]  /*67a0*/  PRMT R17, R11, 0x5410, R0 ;  /* 0x000054100b117816 */ /* 0x000fe40000000000 */
[----:B------:R-:W-:Y:S01]  /*67b0*/  LOP3.LUT R5, R5, R12, RZ, 0xc0, !PT ;  /* 0x0000000c05057212 */ /* 0x000fe200078ec0ff */
[----:B------:R-:W-:Y:S01]  /*67c0*/  FFMA.FTZ R12, R97, UR35, -R3 ;  /* 0x00000023610c7c23 */ /* 0x000fe20008010803 */
[----:B------:R-:W-:Y:S01]  /*67d0*/  PRMT R11, R2, 0x5410, R8 ;  /* 0x00005410020b7816 */ /* 0x000fe20000000008 */
[----:B------:R-:W-:Y:S01]  /*67e0*/  FFMA.FTZ R10, R109, UR35, -R20 ;  /* 0x000000236d0a7c23 */ /* 0x000fe20008010814 */
[----:B------:R-:W-:-:S02]  /*67f0*/  LOP3.LUT R2, R59, UR19, R24, 0x96, !PT ;  /* 0x000000133b027c12 */ /* 0x000fc4000f8e9618 */
[----:B------:R-:W-:Y:S01]  /*6800*/  LOP3.LUT R0, R25, UR21, R46, 0x96, !PT ;  /* 0x0000001519007c12 */ /* 0x000fe2000f8e962e */
[----:B------:R1:W2:Y:S04]  /*6810*/  MUFU.EX2 R21, R12 ;  /* 0x0000000c00157308 */ /* 0x0002a80000000800 */
[----:B------:R-:W-:Y:S01]  /*6820*/  IMAD.WIDE.U32 R8, R0, -0x2daee0ad, RZ ;  /* 0xd2511f5300087825 */ /* 0x000fe200078e00ff */
[----:B------:R-:W-:-:S03]  /*6830*/  LOP3.LUT R0, R44, 0xffff, RZ, 0xc0, !PT ;  /* 0x0000ffff2c007812 */ /* 0x000fc600078ec0ff */
[----:B------:R3:W-:Y:S01]  /*6840*/  MUFU.EX2 R226, R10 ;  /* 0x0000000a00e27308 */ /* 0x0007e20000000800 */
[----:B------:R-:W-:Y:S01]  /*6850*/  SHF.R.U32.HI R0, RZ, 0x8, R0 ;  /* 0x00000008ff007819 */ /* 0x000fe20000011600 */
[----:B-1----:R-:W-:-:S04]  /*6860*/  IMAD.WIDE.U32 R12, R2, -0x2daee0ad, RZ ;  /* 0xd2511f53020c7825 */ /* 0x002fc800078e00ff */
[--C-:B------:R-:W-:Y:S01]  /*6870*/  FFMA.FTZ R2, R104, UR35, -R20.reuse ;  /* 0x0000002368027c23 */ /* 0x100fe20008010814 */
[----:B---3--:R-:W-:-:S03]  /*6880*/  FFMA.FTZ R10, R103, UR35, -R20 ;  /* 0x00000023670a7c23 */ /* 0x008fc60008010814 */
[----:B------:R1:W-:Y:S01]  /*6890*/  MUFU.EX2 R233, R2 ;  /* 0x0000000200e97308 */ /* 0x0003e20000000800 */
[----:B------:R-:W-:Y:S02]  /*68a0*/  LOP3.LUT R9, R9, UR18, R70, 0x96, !PT ;  /* 0x0000001209097c12 */ /* 0x000fe4000f8e9646 */
[----:B------:R-:W-:-:S05]  /*68b0*/  LOP3.LUT R8, R13, UR16, R8, 0x96, !PT ;  /* 0x000000100d087c12 */ /* 0x000fca000f8e9608 */
[----:B------:R3:W4:Y:S01]  /*68c0*/  MUFU.EX2 R234, R10 ;  /* 0x0000000a00ea7308 */ /* 0x0007220000000800 */
[----:B------:R-:W-:Y:S01]  /*68d0*/  HMMA.16816.F32.BF16 R40, R4, R48, RZ ;  /* 0x000000300428723c */ /* 0x000fe200000418ff */
[----:B-1----:R-:W-:-:S05]  /*68e0*/  FFMA.FTZ R2, R113, UR35, -R20 ;  /* 0x0000002371027c23 */ /* 0x002fca0008010814 */
[----:B------:R-:W-:Y:S01]  /*68f0*/  HMMA.16816.F32.BF16 R48, R4, R50, RZ ;  /* 0x000000320430723c */ /* 0x000fe200000418ff */
[----:B------:R1:W4:Y:S01]  /*6900*/  MUFU.EX2 R228, R2 ;  /* 0x0000000200e47308 */ /* 0x0003220000000800 */
[----:B---3--:R-:W-:-:S04]  /*6910*/  LOP3.LUT R10, R44, 0xff, RZ, 0xc0, !PT ;  /* 0x000000ff2c0a7812 */ /* 0x008fc800078ec0ff */
[----:B------:R-:W-:Y:S01]  /*6920*/  HMMA.16816.F32.BF16 R32, R4, R52, RZ ;  /* 0x000000340420723c */ /* 0x000fe200000418ff */
[----:B------:R-:W-:Y:S02]  /*6930*/  PRMT R16, R10, 0x5410, R0 ;  /* 0x000054100a107816 */ /* 0x000fe40000000000 */
[----:B------:R-:W-:-:S03]  /*6940*/  SHF.R.U32.HI R0, RZ, 0x10, R44 ;  /* 0x00000010ff007819 */ /* 0x000fc6000001162c */
[----:B------:R-:W-:Y:S01]  /*6950*/  HMMA.16816.F32.BF16 R28, R4, R54, RZ ;  /* 0x00000036041c723c */ /* 0x000fe200000418ff */
[----:B------:R-:W-:Y:S01]  /*6960*/  IMAD.WIDE.U32 R14, R8, -0x326172a9, RZ ;  /* 0xcd9e8d57080e7825 */ /* 0x000fe200078e00ff */
[----:B------:R-:W-:-:S03]  /*6970*/  LOP3.LUT R0, R0, 0xff, RZ, 0xc0, !PT ;  /* 0x000000ff00007812 */ /* 0x000fc600078ec0ff */
[----:B-1----:R-:W-:Y:S02]  /*6980*/  FFMA.FTZ R2, R108, UR35, -R19 ;  /* 0x000000236c027c23 */ /* 0x002fe40008010813 */
[----:B------:R-:W-:Y:S01]  /*6990*/  IMAD.WIDE.U32 R4, R9, -0x326172a9, RZ ;  /* 0xcd9e8d5709047825 */ /* 0x000fe200078e00ff */
[----:B------:R-:W-:-:S03]  /*69a0*/  SHF.R.U32.HI R6, RZ, 0x18, R44 ;  /* 0x00000018ff067819 */ /* 0x000fc6000001162c */
[----:B--2---:R-:W-:Y:S01]  /*69b0*/  IMAD.MOV.U32 R108, RZ, RZ, R21 ;  /* 0x000000ffff6c7224 */ /* 0x004fe200078e0015 */
[----:B------:R-:W-:Y:S01]  /*69c0*/  LOP3.LUT R15, R15, UR15, R4, 0x96, !PT ;  /* 0x0000000f0f0f7c12 */ /* 0x000fe2000f8e9604 */
[----:B------:R1:W-:Y:S01]  /*69d0*/  MUFU.EX2 R197, R2 ;  /* 0x0000000200c57308 */ /* 0x0003e20000000800 */
[----:B------:R-:W-:Y:S02]  /*69e0*/  PRMT R7, R0, 0x5410, R6 ;  /* 0x0000541000077816 */ /* 0x000fe40000000006 */
[----:B------:R-:W-:Y:S02]  /*69f0*/  LOP3.LUT R13, R5, UR17, R58, 0x96, !PT ;  /* 0x00000011050d7c12 */ /* 0x000fe4000f8e963a */
[--C-:B------:R-:W-:Y:S02]  /*6a00*/  HSET2.LE.AND R0, R17, R100.reuse, PT ;  /* 0x0000006411007233 */ /* 0x100fe40003803000 */
[----:B------:R-:W-:Y:S02]  /*6a10*/  HSET2.LE.AND R4, R11, R100, PT ;  /* 0x000000640b047233 */ /* 0x000fe40003803000 */
[----:B----4-:R-:W-:-:S04]  /*6a20*/  F2FP.BF16.F32.PACK_AB R5, R233, R234 ;  /* 0x000000eae905723e */ /* 0x010fc800000010ff */
[----:B------:R-:W-:Y:S02]  /*6a30*/  LOP3.LUT R11, R4, R5, RZ, 0xc0, !PT ;  /* 0x00000005040b7212 */ /* 0x000fe400078ec0ff */
[----:B-1----:R-:W-:Y:S02]  /*6a40*/  F2FP.BF16.F32.PACK_AB R2, R108, R232 ;  /* 0x000000e86c02723e */ /* 0x002fe400000010ff */
[--C-:B------:R-:W-:Y:S02]  /*6a50*/  HSET2.LE.AND R4, R7, R100.reuse, PT ;  /* 0x0000006407047233 */ /* 0x100fe40003803000 */
[----:B------:R-:W-:Y:S02]  /*6a60*/  LOP3.LUT R10, R0, R2, RZ, 0xc0, !PT ;  /* 0x00000002000a7212 */ /* 0x000fe400078ec0ff */
[----:B------:R-:W-:Y:S02]  /*6a70*/  HSET2.LE.AND R0, R16, R100, PT ;  /* 0x0000006410007233 */ /* 0x000fe40003803000 */
[----:B------:R-:W-:-:S02]  /*6a80*/  F2FP.BF16.F32.PACK_AB R2, R227, R225 ;  /* 0x000000e1e302723e */ /* 0x000fc400000010ff */
[----:B------:R-:W-:Y:S01]  /*6a90*/  F2FP.BF16.F32.PACK_AB R5, R228, R226 ;  /* 0x000000e2e405723e */ /* 0x000fe200000010ff */
[----:B------:R-:W-:Y:S01]  /*6aa0*/  IMAD.WIDE.U32 R22, R15, -0x2daee0ad, RZ ;  /* 0xd2511f530f167825 */ /* 0x000fe200078e00ff */
[----:B------:R-:W-:-:S03]  /*6ab0*/  LOP3.LUT R8, R0, R2, RZ, 0xc0, !PT ;  /* 0x0000000200087212 */ /* 0x000fc600078ec0ff */
[----:B------:R-:W-:Y:S01]  /*6ac0*/  FFMA.FTZ R0, R106, UR35, -R19 ;  /* 0x000000236a007c23 */ /* 0x000fe20008010813 */
[----:B------:R-:W-:Y:S01]  /*6ad0*/  LOP3.LUT R9, R4, R5, RZ, 0xc0, !PT ;  /* 0x0000000504097212 */ /* 0x000fe200078ec0ff */
[----:B------:R-:W-:-:S04]  /*6ae0*/  IMAD.WIDE.U32 R4, R13, -0x2daee0ad, RZ ;  /* 0xd2511f530d047825 */ /* 0x000fc800078e00ff */
[----:B------:R-:W-:Y:S01]  /*6af0*/  FFMA.FTZ R6, R105, UR35, -R19 ;  /* 0x0000002369067c23 */ /* 0x000fe20008010813 */
[----:B------:R1:W-:Y:S01]  /*6b00*/  MUFU.EX2 R44, R0 ;  /* 0x00000000002c7308 */ /* 0x0003e20000000800 */
[----:B------:R-:W-:-:S07]  /*6b10*/  LOP3.LUT R2, R5, UR14, R12, 0x96, !PT ;  /* 0x0000000e05027c12 */ /* 0x000fce000f8e960c */
[----:B------:R2:W-:Y:S01]  /*6b20*/  MUFU.EX2 R21, R6 ;  /* 0x0000000600157308 */ /* 0x0005e20000000800 */
[----:B-1----:R-:W-:Y:S01]  /*6b30*/  LOP3.LUT R0, R23, UR12, R4, 0x96, !PT ;  /* 0x0000000c17007c12 */ /* 0x002fe2000f8e9604 */
[----:B------:R-:W-:Y:S01]  /*6b40*/  FFMA.FTZ R4, R110, UR35, -R18 ;  /* 0x000000236e047c23 */ /* 0x000fe20008010812 */
[----:B--2---:R-:W-:-:S05]  /*6b50*/  FFMA.FTZ R6, R107, UR35, -R19 ;  /* 0x000000236b067c23 */ /* 0x004fca0008010813 */
[----:B------:R1:W-:Y:S08]  /*6b60*/  MUFU.EX2 R104, R4 ;  /* 0x0000000400687308 */ /* 0x0003f00000000800 */
[----:B------:R2:W3:Y:S01]  /*6b70*/  MUFU.EX2 R45, R6 ;  /* 0x00000006002d7308 */ /* 0x0004e20000000800 */
[----:B-1----:R-:W-:-:S04]  /*6b80*/  IMAD.WIDE.U32 R4, R0, -0x326172a9, RZ ;  /* 0xcd9e8d5700047825 */ /* 0x002fc800078e00ff */
[----:B--2---:R-:W-:Y:S01]  /*6b90*/  IMAD.WIDE.U32 R6, R2, -0x326172a9, RZ ;  /* 0xcd9e8d5702067825 */ /* 0x004fe200078e00ff */
[----:B------:R-:W-:Y:S02]  /*6ba0*/  LOP3.LUT R2, R4, 0xffff, RZ, 0xc0, !PT ;  /* 0x0000ffff04027812 */ /* 0x000fe400078ec0ff */
[----:B------:R-:W-:Y:S01]  /*6bb0*/  LOP3.LUT R0, R5, UR22, R6, 0x96, !PT ;  /* 0x0000001605007c12 */ /* 0x000fe2000f8e9606 */
[--C-:B------:R-:W-:Y:S01]  /*6bc0*/  FFMA.FTZ R5, R112, UR35, -R18.reuse ;  /* 0x0000002370057c23 */ /* 0x100fe20008010812 */
[----:B------:R-:W-:Y:S01]  /*6bd0*/  FFMA.FTZ R12, R111, UR35, -R18 ;  /* 0x000000236f0c7c23 */ /* 0x000fe20008010812 */
[----:B------:R-:W-:Y:S02]  /*6be0*/  LOP3.LUT R6, R4, 0xff, RZ, 0xc0, !PT ;  /* 0x000000ff04067812 */ /* 0x000fe400078ec0ff */
[----:B------:R1:W-:Y:S01]  /*6bf0*/  MUFU.EX2 R252, R5 ;  /* 0x0000000500fc7308 */ /* 0x0003e20000000800 */
[----:B------:R-:W-:Y:S01]  /*6c00*/  SHF.R.U32.HI R2, RZ, 0x8, R2 ;  /* 0x00000008ff027819 */ /* 0x000fe20000011602 */
[----:B------:R-:W-:Y:S01]  /*6c10*/  IMAD.MOV.U32 R109, RZ, RZ, R72 ;  /* 0x000000ffff6d7224 */ /* 0x000fe200078e0048 */
[----:B------:R-:W-:Y:S01]  /*6c20*/  LOP3.LUT R16, R25, UR21, R218, 0x96, !PT ;  /* 0x0000001519107c12 */ /* 0x000fe2000f8e96da */
[----:B------:R-:W-:Y:S01]  /*6c30*/  HMMA.16816.F32.BF16 R72, R8, R60, R40 ;  /* 0x0000003c0848723c */ /* 0x000fe20000041828 */
[----:B------:R-:W-:-:S02]  /*6c40*/  LOP3.LUT R15, R57, UR19, R24, 0x96, !PT ;  /* 0x00000013390f7c12 */ /* 0x000fc4000f8e9618 */
[----:B------:R-:W-:Y:S01]  /*6c50*/  LDSM.16.MT88.4 R24, [R185+0x4800] ;  /* 0x00480000b918783b */ /* 0x000fe20000004200 */
[----:B------:R2:W4:Y:S02]  /*6c60*/  MUFU.EX2 R196, R12 ;  /* 0x0000000c00c47308 */ /* 0x0005240000000800 */
[----:B------:R-:W-:Y:S01]  /*6c70*/  HMMA.16816.F32.BF16 R80, R8, R64, R32 ;  /* 0x000000400850723c */ /* 0x000fe20000041820 */
[----:B------:R-:W-:Y:S01]  /*6c80*/  LOP3.LUT R40, R7, UR13, R14, 0x96, !PT ;  /* 0x0000000d07287c12 */ /* 0x000fe2000f8e960e */
[----:B------:R-:W4:Y:S01]  /*6c90*/  LDSM.16.MT88.4 R32, [R184+0x4800] ;  /* 0x00480000b820783b */ /* 0x000f220000004200 */
[----:B-1----:R-:W-:Y:S01]  /*6ca0*/  FFMA.FTZ R5, R114, UR35, -R18 ;  /* 0x0000002372057c23 */ /* 0x002fe20008010812 */
[----:B------:R-:W-:-:S03]  /*6cb0*/  SHF.R.U32.HI R7, RZ, 0x10, R4 ;  /* 0x00000010ff077819 */ /* 0x000fc60000011604 */
[----:B------:R1:W4:Y:S01]  /*6cc0*/  MUFU.EX2 R251, R5 ;  /* 0x0000000500fb7308 */ /* 0x0003220000000800 */
[----:B------:R-:W-:Y:S02]  /*6cd0*/  SHF.R.U32.HI R13, RZ, 0x18, R4 ;  /* 0x00000018ff0d7819 */ /* 0x000fe40000011604 */
[----:B--2---:R-:W-:Y:S02]  /*6ce0*/  PRMT R12, R6, 0x5410, R2 ;  /* 0x00005410060c7816 */ /* 0x004fe40000000002 */
[----:B------:R-:W-:Y:S02]  /*6cf0*/  LOP3.LUT R2, R0, 0xffff, RZ, 0xc0, !PT ;  /* 0x0000ffff00027812 */ /* 0x000fe400078ec0ff */
[----:B------:R-:W-:Y:S01]  /*6d00*/  SHF.R.U32.HI R4, RZ, 0x10, R0 ;  /* 0x00000010ff047819 */ /* 0x000fe20000011600 */
[----:B------:R-:W-:Y:S01]  /*6d10*/  HMMA.16816.F32.BF16 R60, R8, R62, R48 ;  /* 0x0000003e083c723c */ /* 0x000fe20000041830 */
[----:B------:R-:W-:Y:S02]  /*6d20*/  LOP3.LUT R7, R7, 0xff, RZ, 0xc0, !PT ;  /* 0x000000ff07077812 */ /* 0x000fe400078ec0ff */
[----:B------:R-:W-:-:S03]  /*6d30*/  SHF.R.U32.HI R6, RZ, 0x8, R2 ;  /* 0x00000008ff067819 */ /* 0x000fc60000011602 */
[----:B------:R-:W-:Y:S01]  /*6d40*/  HMMA.16816.F32.BF16 R64, R8, R66, R28 ;  /* 0x000000420840723c */ /* 0x000fe2000004181c */
[----:B------:R-:W-:Y:S02]  /*6d50*/  LOP3.LUT R4, R4, 0xff, RZ, 0xc0, !PT ;  /* 0x000000ff04047812 */ /* 0x000fe400078ec0ff */
[----:B---3--:R-:W-:-:S04]  /*6d60*/  F2FP.BF16.F32.PACK_AB R2, R44, R45 ;  /* 0x0000002d2c02723e */ /* 0x008fc800000010ff */
[----:B------:R-:W-:Y:S02]  /*6d70*/  LOP3.LUT R8, R0, 0xff, RZ, 0xc0, !PT ;  /* 0x000000ff00087812 */ /* 0x000fe400078ec0ff */
[----:B------:R-:W-:Y:S02]  /*6d80*/  SHF.R.U32.HI R9, RZ, 0x18, R0 ;  /* 0x00000018ff097819 */ /* 0x000fe40000011600 */
[----:B------:R-:W-:Y:S02]  /*6d90*/  HSET2.LE.AND R0, R12, R100, PT ;  /* 0x000000640c007233 */ /* 0x000fe40003803000 */
[----:B-1----:R-:W-:Y:S02]  /*6da0*/  PRMT R5, R7, 0x5410, R13 ;  /* 0x0000541007057816 */ /* 0x002fe4000000000d */
[----:B------:R-:W-:Y:S02]  /*6db0*/  PRMT R8, R8, 0x5410, R6 ;  /* 0x0000541008087816 */ /* 0x000fe40000000006 */
[----:B------:R-:W-:-:S02]  /*6dc0*/  PRMT R7, R4, 0x5410, R9 ;  /* 0x0000541004077816 */ /* 0x000fc40000000009 */
[----:B------:R-:W-:Y:S01]  /*6dd0*/  LOP3.LUT R6, R0, R2, RZ, 0xc0, !PT ;  /* 0x0000000200067212 */ /* 0x000fe200078ec0ff */
[----:B------:R-:W-:Y:S01]  /*6de0*/  FFMA.FTZ R10, R120, UR35, -R3 ;  /* 0x00000023780a7c23 */ /* 0x000fe20008010803 */
[--C-:B------:R-:W-:Y:S02]  /*6df0*/  HSET2.LE.AND R0, R5, R100.reuse, PT ;  /* 0x0000006405007233 */ /* 0x100fe40003803000 */
[--C-:B------:R-:W-:Y:S02]  /*6e00*/  HSET2.LE.AND R4, R8, R100.reuse, PT ;  /* 0x0000006408047233 */ /* 0x100fe40003803000 */
[----:B------:R-:W-:Y:S02]  /*6e10*/  HSET2.LE.AND R8, R7, R100, PT ;  /* 0x0000006407087233 */ /* 0x000fe40003803000 */
[----:B------:R-:W-:Y:S02]  /*6e20*/  F2FP.BF16.F32.PACK_AB R5, R21, R197 ;  /* 0x000000c51505723e */ /* 0x000fe400000010ff */
[----:B----4-:R-:W-:-:S02]  /*6e30*/  F2FP.BF16.F32.PACK_AB R2, R252, R196 ;  /* 0x000000c4fc02723e */ /* 0x010fc400000010ff */
[----:B------:R-:W-:Y:S01]  /*6e40*/  F2FP.BF16.F32.PACK_AB R9, R251, R104 ;  /* 0x00000068fb09723e */ /* 0x000fe200000010ff */
[----:B------:R1:W-:Y:S01]  /*6e50*/  MUFU.EX2 R250, R10 ;  /* 0x0000000a00fa7308 */ /* 0x0003e20000000800 */
[----:B------:R-:W-:Y:S02]  /*6e60*/  LOP3.LUT R4, R4, R5, RZ, 0xc0, !PT ;  /* 0x0000000504047212 */ /* 0x000fe400078ec0ff */
[----:B------:R-:W-:Y:S01]  /*6e70*/  LOP3.LUT R7, R0, R2, RZ, 0xc0, !PT ;  /* 0x0000000200077212 */ /* 0x000fe200078ec0ff */
[----:B------:R-:W-:Y:S01]  /*6e80*/  FFMA.FTZ R0, R119, UR35, -R3 ;  /* 0x0000002377007c23 */ /* 0x000fe20008010803 */
[----:B------:R-:W-:Y:S01]  /*6e90*/  LOP3.LUT R5, R8, R9, RZ, 0xc0, !PT ;  /* 0x0000000908057212 */ /* 0x000fe200078ec0ff */
[----:B------:R-:W-:Y:S01]  /*6ea0*/  IMAD.WIDE.U32 R8, R15, -0x2daee0ad, RZ ;  /* 0xd2511f530f087825 */ /* 0x000fe200078e00ff */
[----:B------:R-:W-:Y:S01]  /*6eb0*/  UIADD3 UR4, UR10, 0x2, URZ ;  /* 0x000000020a047890 */ /* 0x000fe2000fffe03f */
[----:B------:R2:W-:Y:S01]  /*6ec0*/  MUFU.EX2 R249, R0 ;  /* 0x0000000000f97308 */ /* 0x0005e20000000800 */
[----:B------:R-:W-:Y:S01]  /*6ed0*/  UIADD3 UR10, UR10, 0x3, URZ ;  /* 0x000000030a0a7890 */ /* 0x000fe2000fffe03f */
[----:B-1----:R-:W-:-:S05]  /*6ee0*/  IMAD.WIDE.U32 R10, R16, -0x2daee0ad, RZ ;  /* 0xd2511f53100a7825 */ /* 0x002fca00078e00ff */
[----:B------:R-:W-:Y:S01]  /*6ef0*/  LOP3.LUT R2, R11, UR18, R68, 0x96, !PT ;  /* 0x000000120b027c12 */ /* 0x000fe2000f8e9644 */
[----:B------:R-:W-:Y:S01]  /*6f00*/  FFMA.FTZ R11, R115, UR35, -R3 ;  /* 0x00000023730b7c23 */ /* 0x000fe20008010803 */
[----:B--2---:R-:W-:Y:S01]  /*6f10*/  LOP3.LUT R0, R9, UR16, R10, 0x96, !PT ;  /* 0x0000001009007c12 */ /* 0x004fe2000f8e960a */
[----:B------:R-:W-:Y:S02]  /*6f20*/  IMAD.U32 R9, RZ, RZ, UR10 ;  /* 0x0000000aff097e24 */ /* 0x000fe4000f8e00ff */
[----:B------:R1:W-:Y:S01]  /*6f30*/  MUFU.EX2 R248, R11 ;  /* 0x0000000b00f87308 */ /* 0x0003e20000000800 */
[----:B------:R-:W-:-:S04]  /*6f40*/  IMAD.WIDE.U32 R12, R2, -0x326172a9, RZ ;  /* 0xcd9e8d57020c7825 */ /* 0x000fc800078e00ff */
[----:B------:R-:W-:Y:S01]  /*6f50*/  FFMA.FTZ R2, R117, UR35, -R3 ;  /* 0x0000002375027c23 */ /* 0x000fe20008010803 */
[----:B------:R-:W-:Y:S02]  /*6f60*/  LOP3.LUT R14, R101, UR33, R9, 0x96, !PT ;  /* 0x00000021650e7c12 */ /* 0x000fe4000f8e9609 */
[----:B------:R-:W-:Y:S01]  /*6f70*/  LOP3.LUT R9, R13, UR17, R56, 0x96, !PT ;  /* 0x000000110d097c12 */ /* 0x000fe2000f8e9638 */
[----:B------:R2:W-:Y:S01]  /*6f80*/  MUFU.EX2 R247, R2 ;  /* 0x0000000200f77308 */ /* 0x0005e20000000800 */
[----:B-1----:R-:W-:Y:S01]  /*6f90*/  IMAD.WIDE.U32 R10, R0, -0x326172a9, RZ ;  /* 0xcd9e8d57000a7825 */ /* 0x002fe200078e00ff */
[----:B------:R-:W-:Y:S03]  /*6fa0*/  HMMA.16816.F32.BF16 R76, R4, R32, R76 ;  /* 0x00000020044c723c */ /* 0x000fe6000004184c */
[----:B------:R-:W-:Y:S01]  /*6fb0*/  FFMA.FTZ R0, R118, UR35, -R3 ;  /* 0x0000002376007c23 */ /* 0x000fe20008010803 */
[----:B--2---:R-:W-:-:S02]  /*6fc0*/  LOP3.LUT R2, R11, UR15, R12, 0x96, !PT ;  /* 0x0000000f0b027c12 */ /* 0x004fc4000f8e960c */
[----:B------:R-:W-:Y:S01]  /*6fd0*/  HMMA.16816.F32.BF16 R96, R4, R24, R88 ;  /* 0x000000180460723c */ /* 0x000fe20000041858 */
[----:B------:R-:W-:Y:S02]  /*6fe0*/  IMAD.U32 R15, RZ, RZ, UR4 ;  /* 0x00000004ff0f7e24 */ /* 0x000fe4000f8e00ff */
[----:B------:R-:W-:-:S03]  /*6ff0*/  IMAD.WIDE.U32 R16, R2, -0x2daee0ad, RZ ;  /* 0xd2511f5302107825 */ /* 0x000fc600078e00ff */
[C---:B------:R-:W-:Y:S01]  /*7000*/  HMMA.16816.F32.BF16 R52, R4.reuse, R34, R92 ;  /* 0x000000220434723c */ /* 0x040fe2000004185c */
[----:B------:R1:W-:Y:S05]  /*7010*/  MUFU.EX2 R246, R0 ;  /* 0x0000000000f67308 */ /* 0x0003ea0000000800 */
[----:B------:R-:W-:Y:S07]  /*7020*/  HMMA.16816.F32.BF16 R84, R4, R26, R84 ;  /* 0x0000001a0454723c */ /* 0x000fee0000041854 */
[----:B------:R-:W-:Y:S01]  /*7030*/  IMAD.WIDE.U32 R4, R9, -0x2daee0ad, RZ ;  /* 0xd2511f5309047825 */ /* 0x000fe200078e00ff */
[----:B------:R-:W-:-:S02]  /*7040*/  LOP3.LUT R15, R101, UR33, R15, 0x96, !PT ;  /* 0x00000021650f7c12 */ /* 0x000fc4000f8e960f */
[----:B-1----:R-:W-:Y:S01]  /*7050*/  LOP3.LUT R0, R17, UR12, R4, 0x96, !PT ;  /* 0x0000000c11007c12 */ /* 0x002fe2000f8e9604 */
[----:B------:R-:W-:Y:S01]  /*7060*/  FFMA.FTZ R4, R128, UR35, -R20 ;  /* 0x0000002380047c23 */ /* 0x000fe20008010814 */
[----:B------:R-:W-:Y:S01]  /*7070*/  LOP3.LUT R2, R5, UR14, R8, 0x96, !PT ;  /* 0x0000000e05027c12 */ /* 0x000fe2000f8e9608 */
[----:B------:R-:W-:Y:S02]  /*7080*/  IMAD.MOV.U32 R94, RZ, RZ, R244 ;  /* 0x000000ffff5e7224 */ /* 0x000fe400078e00f4 */
[----:B------:R1:W-:Y:S02]  /*7090*/  MUFU.EX2 R244, R4 ;  /* 0x0000000400f47308 */ /* 0x0003e40000000800 */
[----:B------:R-:W-:-:S04]  /*70a0*/  IMAD.WIDE.U32 R6, R2, -0x326172a9, RZ ;  /* 0xcd9e8d5702067825 */ /* 0x000fc800078e00ff */
[----:B------:R-:W-:-:S04]  /*70b0*/  IMAD.WIDE.U32 R12, R15, -0x326172a9, RZ ;  /* 0xcd9e8d570f0c7825 */ /* 0x000fc800078e00ff */
[----:B------:R-:W-:Y:S01]  /*70c0*/  FFMA.FTZ R8, R131, UR35, -R20 ;  /* 0x0000002383087c23 */ /* 0x000fe20008010814 */
[----:B------:R-:W-:Y:S02]  /*70d0*/  IMAD.MOV.U32 R118, RZ, RZ, R21 ;  /* 0x000000ffff767224 */ /* 0x000fe400078e0015 */
[----:B-1----:R-:W-:Y:S01]  /*70e0*/  IMAD.WIDE.U32 R4, R0, -0x326172a9, RZ ;  /* 0xcd9e8d5700047825 */ /* 0x002fe200078e00ff */
[C---:B------:R-:W-:Y:S02]  /*70f0*/  LOP3.LUT R21, R13.reuse, UR21, R218, 0x96, !PT ;  /* 0x000000150d157c12 */ /* 0x040fe4000f8e96da */
[----:B------:R-:W-:Y:S02]  /*7100*/  LOP3.LUT R43, R13, UR21, R46, 0x96, !PT ;  /* 0x000000150d2b7c12 */ /* 0x000fe4000f8e962e */
[----:B------:R-:W-:Y:S02]  /*7110*/  LOP3.LUT R0, R5, UR22, R6, 0x96, !PT ;  /* 0x0000001605007c12 */ /* 0x000fe4000f8e9606 */
[----:B------:R-:W-:-:S02]  /*7120*/  LOP3.LUT R2, R4, 0xffff, RZ, 0xc0, !PT ;  /* 0x0000ffff04027812 */ /* 0x000fc400078ec0ff */
[----:B------:R-:W-:Y:S02]  /*7130*/  SHF.R.U32.HI R5, RZ, 0x10, R4 ;  /* 0x00000010ff057819 */ /* 0x000fe40000011604 */
[----:B------:R-:W-:Y:S02]  /*7140*/  LOP3.LUT R13, R7, UR13, R10, 0x96, !PT ;  /* 0x0000000d070d7c12 */ /* 0x000fe4000f8e960a */
[----:B------:R-:W-:Y:S02]  /*7150*/  LOP3.LUT R7, R4, 0xff, RZ, 0xc0, !PT ;  /* 0x000000ff04077812 */ /* 0x000fe400078ec0ff */
[----:B------:R-:W-:Y:S02]  /*7160*/  SHF.R.U32.HI R2, RZ, 0x8, R2 ;  /* 0x00000008ff027819 */ /* 0x000fe40000011602 */
[----:B------:R-:W-:Y:S02]  /*7170*/  SHF.R.U32.HI R6, RZ, 0x18, R4 ;  /* 0x00000018ff067819 */ /* 0x000fe40000011604 */
[----:B------:R-:W-:Y:S01]  /*7180*/  LOP3.LUT R5, R5, 0xff, RZ, 0xc0, !PT ;  /* 0x000000ff05057812 */ /* 0x000fe200078ec0ff */
[----:B------:R-:W-:-:S02]  /*7190*/  IMAD.MOV.U32 R93, RZ, RZ, R243 ;  /* 0x000000ffff5d7224 */ /* 0x000fc400078e00f3 */
[----:B------:R-:W-:Y:S01]  /*71a0*/  FFMA.FTZ R4, R126, UR35, -R20 ;  /* 0x000000237e047c23 */ /* 0x000fe20008010814 */
[----:B------:R-:W1:Y:S01]  /*71b0*/  MUFU.EX2 R243, R8 ;  /* 0x0000000800f37308 */ /* 0x000e620000000800 */
[----:B------:R-:W-:Y:S02]  /*71c0*/  PRMT R11, R7, 0x5410, R2 ;  /* 0x00005410070b7816 */ /* 0x000fe40000000002 */
[----:B------:R-:W-:Y:S02]  /*71d0*/  PRMT R10, R5, 0x5410, R6 ;  /* 0x00005410050a7816 */ /* 0x000fe40000000006 */
[C---:B------:R-:W-:Y:S01]  /*71e0*/  LOP3.LUT R2, R0.reuse, 0xffff, RZ, 0xc0, !PT ;  /* 0x0000ffff00027812 */ /* 0x040fe200078ec0ff */
[----:B------:R-:W-:Y:S01]  /*71f0*/  IMAD.MOV.U32 R95, RZ, RZ, R245 ;  /* 0x000000ffff5f7224 */ /* 0x000fe200078e00f5 */
[----:B------:R-:W-:Y:S01]  /*7200*/  SHF.R.U32.HI R5, RZ, 0x10, R0 ;  /* 0x00000010ff057819 */ /* 0x000fe20000011600 */
[----:B------:R2:W-:Y:S01]  /*7210*/  MUFU.EX2 R245, R4 ;  /* 0x0000000400f57308 */ /* 0x0005e20000000800 */
[----:B------:R-:W-:-:S02]  /*7220*/  LOP3.LUT R7, R0, 0xff, RZ, 0xc0, !PT ;  /* 0x000000ff00077812 */ /* 0x000fc400078ec0ff */
[----:B------:R-:W-:Y:S02]  /*7230*/  SHF.R.U32.HI R6, RZ, 0x18, R0 ;  /* 0x00000018ff067819 */ /* 0x000fe40000011600 */
[----:B------:R-:W-:Y:S02]  /*7240*/  SHF.R.U32.HI R0, RZ, 0x8, R2 ;  /* 0x00000008ff007819 */ /* 0x000fe40000011602 */
[----:B------:R-:W-:Y:S01]  /*7250*/  LOP3.LUT R2, R5, 0xff, RZ, 0xc0, !PT ;  /* 0x000000ff05027812 */ /* 0x000fe200078ec0ff */
[----:B------:R-:W-:Y:S01]  /*7260*/  IMAD.MOV.U32 R128, RZ, RZ, R242 ;  /* 0x000000ffff807224 */ /* 0x000fe200078e00f2 */
[----:B------:R-:W-:Y:S02]  /*7270*/  PRMT R0, R7, 0x5410, R0 ;  /* 0x0000541007007816 */ /* 0x000fe40000000000 */
[----:B------:R-:W-:Y:S01]  /*7280*/  PRMT R2, R2, 0x5410, R6 ;  /* 0x0000541002027816 */ /* 0x000fe20000000006 */
[----:B--2---:R-:W-:-:S04]  /*7290*/  FFMA.FTZ R4, R125, UR35, -R20 ;  /* 0x000000237d047c23 */ /* 0x004fc80008010814 */
[----:B------:R2:W3:Y:S01]  /*72a0*/  MUFU.EX2 R242, R4 ;  /* 0x0000000400f27308 */ /* 0x0004e20000000800 */
[----:B------:R-:W-:Y:S01]  /*72b0*/  IMAD.MOV.U32 R219, RZ, RZ, R241 ;  /* 0x000000ffffdb7224 */ /* 0x000fe200078e00f1 */
[----:B------:R-:W-:Y:S02]  /*72c0*/  HSET2.LE.AND R0, R0, R100, PT ;  /* 0x0000006400007233 */ /* 0x000fe40003803000 */
[----:B-1----:R-:W-:Y:S01]  /*72d0*/  F2FP.BF16.F32.PACK_AB R5, R243, R244 ;  /* 0x000000f4f305723e */ /* 0x002fe200000010ff */
[--C-:B------:R-:W-:Y:S01]  /*72e0*/  FFMA.FTZ R6, R121, UR35, -R19.reuse ;  /* 0x0000002379067c23 */ /* 0x100fe20008010813 */
[----:B--2---:R-:W-:-:S04]  /*72f0*/  FFMA.FTZ R4, R124, UR35, -R19 ;  /* 0x000000237c047c23 */ /* 0x004fc80008010813 */
[----:B------:R1:W-:Y:S01]  /*7300*/  MUFU.EX2 R241, R4 ;  /* 0x0000000400f17308 */ /* 0x0003e20000000800 */
[----:B------:R-:W-:-:S04]  /*7310*/  IMAD.WIDE.U32 R14, R14, -0x326172a9, RZ ;  /* 0xcd9e8d570e0e7825 */ /* 0x000fc800078e00ff */
[----:B------:R-:W-:Y:S02]  /*7320*/  IMAD.MOV.U32 R101, RZ, RZ, R240 ;  /* 0x000000ffff657224 */ /* 0x000fe400078e00f0 */
[----:B------:R-:W-:Y:S01]  /*7330*/  IMAD.MOV.U32 R107, RZ, RZ, R239 ;  /* 0x000000ffff6b7224 */ /* 0x000fe200078e00ef */
[----:B-1----:R-:W-:Y:S02]  /*7340*/  HSET2.LE.AND R4, R2, R100, PT ;  /* 0x0000006402047233 */ /* 0x002fe40003803000 */
[----:B------:R-:W-:-:S03]  /*7350*/  F2FP.BF16.F32.PACK_AB R2, R249, R250 ;  /* 0x000000faf902723e */ /* 0x000fc600000010ff */
[----:B------:R-:W-:Y:S02]  /*7360*/  LOP3.LUT R9, R4, R5, RZ, 0xc0, !PT ;  /* 0x0000000504097212 */ /* 0x000fe400078ec0ff */
[----:B------:R-:W-:Y:S01]  /*7370*/  LOP3.LUT R8, R0, R2, RZ, 0xc0, !PT ;  /* 0x0000000200087212 */ /* 0x000fe200078ec0ff */
[--C-:B------:R-:W-:Y:S01]  /*7380*/  FFMA.FTZ R5, R123, UR35, -R19.reuse ;  /* 0x000000237b057c23 */ /* 0x100fe20008010813 */
[--C-:B------:R-:W-:Y:S02]  /*7390*/  HSET2.LE.AND R0, R11, R100.reuse, PT ;  /* 0x000000640b007233 */ /* 0x100fe40003803000 */
[----:B------:R-:W-:Y:S01]  /*73a0*/  F2FP.BF16.F32.PACK_AB R2, R247, R248 ;  /* 0x000000f8f702723e */ /* 0x000fe200000010ff */
[----:B------:R1:W-:Y:S01]  /*73b0*/  MUFU.EX2 R240, R6 ;  /* 0x0000000600f07308 */ /* 0x0003e20000000800 */
[----:B------:R-:W-:Y:S02]  /*73c0*/  HSET2.LE.AND R4, R10, R100, PT ;  /* 0x000000640a047233 */ /* 0x000fe40003803000 */
[----:B------:R-:W-:Y:S01]  /*73d0*/  LOP3.LUT R10, R0, R2, RZ, 0xc0, !PT ;  /* 0x00000002000a7212 */ /* 0x000fe200078ec0ff */
[----:B------:R-:W-:Y:S01]  /*73e0*/  FFMA.FTZ R0, R122, UR35, -R19 ;  /* 0x000000237a007c23 */ /* 0x000fe20008010813 */
[----:B------:R-:W-:-:S03]  /*73f0*/  LOP3.LUT R29, R15, UR21, R218, 0x96, !PT ;  /* 0x000000150f1d7c12 */ /* 0x000fc6000f8e96da */
[----:B------:R3:W-:Y:S01]  /*7400*/  MUFU.EX2 R239, R5 ;  /* 0x0000000500ef7308 */ /* 0x0007e20000000800 */
[----:B------:R-:W-:Y:S01]  /*7410*/  IMAD.MOV.U32 R218, RZ, RZ, R238 ;  /* 0x000000ffffda7224 */ /* 0x000fe200078e00ee */
[--C-:B------:R-:W-:Y:S02]  /*7420*/  LOP3.LUT R28, R57, UR19, R14.reuse, 0x96, !PT ;  /* 0x00000013391c7c12 */ /* 0x100fe4000f8e960e */
[----:B------:R-:W-:Y:S01]  /*7430*/  LOP3.LUT R30, R59, UR19, R14, 0x96, !PT ;  /* 0x000000133b1e7c12 */ /* 0x000fe2000f8e960e */
[----:B-1----:R-:W-:-:S03]  /*7440*/  IMAD.WIDE.U32 R6, R13, -0x2daee0ad, RZ ;  /* 0xd2511f530d067825 */ /* 0x002fc600078e00ff */
[----:B------:R1:W-:Y:S01]  /*7450*/  MUFU.EX2 R238, R0 ;  /* 0x0000000000ee7308 */ /* 0x0003e20000000800 */
[----:B---3--:R-:W-:Y:S02]  /*7460*/  F2FP.BF16.F32.PACK_AB R5, R242, R245 ;  /* 0x000000f5f205723e */ /* 0x008fe400000010ff */
[----:B------:R-:W-:Y:S02]  /*7470*/  LOP3.LUT R2, R7, UR23, R16, 0x96, !PT ;  /* 0x0000001707027c12 */ /* 0x000fe4000f8e9610 */
[----:B------:R-:W-:Y:S01]  /*7480*/  LOP3.LUT R11, R4, R5, RZ, 0xc0, !PT ;  /* 0x00000005040b7212 */ /* 0x000fe200078ec0ff */
[----:B------:R-:W-:Y:S01]  /*7490*/  IMAD.WIDE.U32 R4, R40, -0x2daee0ad, RZ ;  /* 0xd2511f5328047825 */ /* 0x000fe200078e00ff */
[----:B------:R-:W-:-:S03]  /*74a0*/  LOP3.LUT R14, R6, 0xffff, RZ, 0xc0, !PT ;  /* 0x0000ffff060e7812 */ /* 0x000fc600078ec0ff */
[--C-:B------:R-:W-:Y:S01]  /*74b0*/  FFMA.FTZ R7, R129, UR35, -R18.reuse ;  /* 0x0000002381077c23 */ /* 0x100fe20008010812 */
[----:B-1----:R-:W-:Y:S01]  /*74c0*/  FFMA.FTZ R0, R127, UR35, -R18 ;  /* 0x000000237f007c23 */ /* 0x002fe20008010812 */
[----:B------:R-:W-:Y:S01]  /*74d0*/  LOP3.LUT R42, R15, UR21, R46, 0x96, !PT ;  /* 0x000000150f2a7c12 */ /* 0x000fe2000f8e962e */
[----:B------:R-:W-:Y:S01]  /*74e0*/  IMAD.MOV.U32 R131, RZ, RZ, R237 ;  /* 0x000000ffff837224 */ /* 0x000fe200078e00ed */
[----:B------:R-:W-:Y:S01]  /*74f0*/  LOP3.LUT R17, R6, 0xff, RZ, 0xc0, !PT ;  /* 0x000000ff06117812 */ /* 0x000fe200078ec0ff */
[----:B------:R-:W-:Y:S01]  /*7500*/  IMAD.MOV.U32 R103, RZ, RZ, R235 ;  /* 0x000000ffff677224 */ /* 0x000fe200078e00eb */
[----:B------:R1:W-:Y:S01]  /*7510*/  MUFU.EX2 R237, R0 ;  /* 0x0000000000ed7308 */ /* 0x0003e20000000800 */
[--C-:B------:R-:W-:Y:S02]  /*7520*/  SHF.R.U32.HI R15, RZ, 0x10, R6.reuse ;  /* 0x00000010ff0f7819 */ /* 0x100fe40000011606 */
[----:B------:R-:W-:Y:S02]  /*7530*/  SHF.R.U32.HI R16, RZ, 0x18, R6 ;  /* 0x00000018ff107819 */ /* 0x000fe40000011606 */
[----:B------:R-:W-:-:S03]  /*7540*/  LOP3.LUT R6, R4, 0xffff, RZ, 0xc0, !PT ;  /* 0x0000ffff04067812 */ /* 0x000fc600078ec0ff */
[----:B------:R2:W-:Y:S01]  /*7550*/  MUFU.EX2 R235, R7 ;  /* 0x0000000700eb7308 */ /* 0x0005e20000000800 */
[----:B------:R-:W-:Y:S01]  /*7560*/  IMAD.MOV.U32 R117, RZ, RZ, R234 ;  /* 0x000000ffff757224 */ /* 0x000fe200078e00ea */
[--C-:B------:R-:W-:Y:S02]  /*7570*/  LOP3.LUT R23, R57, UR19, R12.reuse, 0x96, !PT ;  /* 0x0000001339177c12 */ /* 0x100fe4000f8e960c */
[----:B------:R-:W-:Y:S02]  /*7580*/  LOP3.LUT R31, R59, UR19, R12, 0x96, !PT ;  /* 0x000000133b1f7c12 */ /* 0x000fe4000f8e960c */
[----:B-1----:R-:W-:Y:S02]  /*7590*/  LOP3.LUT R0, R5, UR23, R22, 0x96, !PT ;  /* 0x0000001705007c12 */ /* 0x002fe4000f8e9616 */
[----:B------:R-:W-:Y:S01]  /*75a0*/  SHF.R.U32.HI R5, RZ, 0x10, R4 ;  /* 0x00000010ff057819 */ /* 0x000fe20000011604 */
[----:B--2---:R-:W-:Y:S01]  /*75b0*/  FFMA.FTZ R7, R130, UR35, -R18 ;  /* 0x0000002382077c23 */ /* 0x004fe20008010812 */
[----:B------:R-:W-:-:S02]  /*75c0*/  LOP3.LUT R12, R4, 0xff, RZ, 0xc0, !PT ;  /* 0x000000ff040c7812 */ /* 0x000fc400078ec0ff */
[----:B------:R-:W-:Y:S01]  /*75d0*/  SHF.R.U32.HI R6, RZ, 0x8, R6 ;  /* 0x00000008ff067819 */ /* 0x000fe20000011606 */
[----:B------:R1:W2:Y:S01]  /*75e0*/  MUFU.EX2 R234, R7 ;  /* 0x0000000700ea7308 */ /* 0x0002a20000000800 */
[----:B------:R-:W-:Y:S02]  /*75f0*/  SHF.R.U32.HI R13, RZ, 0x18, R4 ;  /* 0x00000018ff0d7819 */ /* 0x000fe40000011604 */
[----:B------:R-:W-:Y:S01]  /*7600*/  LOP3.LUT R4, R0, 0xffff, RZ, 0xc0, !PT ;  /* 0x0000ffff00047812 */ /* 0x000fe200078ec0ff */
[----:B------:R-:W-:Y:S01]  /*7610*/  IMAD.MOV.U32 R115, RZ, RZ, R233 ;  /* 0x000000ffff737224 */ /* 0x000fe200078e00e9 */
[----:B------:R-:W-:Y:S01]  /*7620*/  PRMT R12, R12, 0x5410, R6 ;  /* 0x000054100c0c7816 */ /* 0x000fe20000000006 */
[----:B------:R-:W-:Y:S01]  /*7630*/  HMMA.16816.F32.BF16 R48, R8, R32, R72 ;  /* 0x000000200830723c */ /* 0x000fe20000041848 */
[----:B------:R-:W-:Y:S01]  /*7640*/  SHF.R.U32.HI R6, RZ, 0x10, R0 ;  /* 0x00000010ff067819 */ /* 0x000fe20000011600 */
[----:B------:R-:W-:Y:S02]  /*7650*/  IMAD.MOV.U32 R92, RZ, RZ, R45 ;  /* 0x000000ffff5c7224 */ /* 0x000fe400078e002d */
[----:B------:R-:W-:-:S02]  /*7660*/  IMAD.MOV.U32 R126, RZ, RZ, R44 ;  /* 0x000000ffff7e7224 */ /* 0x000fc400078e002c */
[----:B------:R-:W-:Y:S01]  /*7670*/  HMMA.16816.F32.BF16 R60, R8, R34, R60 ;  /* 0x00000022083c723c */ /* 0x000fe2000004183c */
[----:B------:R-:W3:Y:S01]  /*7680*/  LDSM.16.MT88.4 R32, [R184+0x4c00] ;  /* 0x004c0000b820783b */ /* 0x000ee20000004200 */
[----:B-1----:R-:W-:Y:S01]  /*7690*/  LOP3.LUT R7, R5, 0xff, RZ, 0xc0, !PT ;  /* 0x000000ff05077812 */ /* 0x002fe200078ec0ff */
[----:B------:R-:W-:-:S03]  /*76a0*/  FFMA.FTZ R5, R132, UR35, -R18 ;  /* 0x0000002384057c23 */ /* 0x000fc60008010812 */
[C---:B------:R-:W-:Y:S01]  /*76b0*/  HMMA.16816.F32.BF16 R88, R8.reuse, R24, R80 ;  /* 0x000000180858723c */ /* 0x040fe20000041850 */
[----:B------:R-:W1:Y:S01]  /*76c0*/  LDSM.16.MT88.4 R44, [R185+0x4c00] ;  /* 0x004c0000b92c783b */ /* 0x000e620000004200 */
[----:B------:R4:W3:Y:S04]  /*76d0*/  MUFU.EX2 R233, R5 ;  /* 0x0000000500e97308 */ /* 0x0008e80000000800 */
[----:B------:R-:W-:Y:S01]  /*76e0*/  HMMA.16816.F32.BF16 R64, R8, R26, R64 ;  /* 0x0000001a0840723c */ /* 0x000fe20000041840 */
[----:B------:R-:W-:-:S06]  /*76f0*/  PRMT R7, R7, 0x5410, R13 ;  /* 0x0000541007077816 */ /* 0x000fcc000000000d */
[----:B------:R-:W-:Y:S02]  /*7700*/  LOP3.LUT R9, R0, 0xff, RZ, 0xc0, !PT ;  /* 0x000000ff00097812 */ /* 0x000fe400078ec0ff */
[----:B------:R-:W-:Y:S02]  /*7710*/  SHF.R.U32.HI R8, RZ, 0x8, R4 ;  /* 0x00000008ff087819 */ /* 0x000fe40000011604 */
[----:B------:R-:W-:Y:S02]  /*7720*/  SHF.R.U32.HI R4, RZ, 0x18, R0 ;  /* 0x00000018ff047819 */ /* 0x000fe40000011600 */
[----:B------:R-:W-:Y:S01]  /*7730*/  LOP3.LUT R0, R6, 0xff, RZ, 0xc0, !PT ;  /* 0x000000ff06007812 */ /* 0x000fe200078ec0ff */
[--C-:B----4-:R-:W-:Y:S01]  /*7740*/  FFMA.FTZ R5, R136, UR35, -R3.reuse ;  /* 0x0000002388057c23 */ /* 0x110fe20008010803 */
[----:B------:R-:W-:Y:S01]  /*7750*/  PRMT R6, R9, 0x5410, R8 ;  /* 0x0000541009067816 */ /* 0x000fe20000000008 */
[----:B------:R-:W-:Y:S01]  /*7760*/  FFMA.FTZ R8, R134, UR35, -R3 ;  /* 0x0000002386087c23 */ /* 0x000fe20008010803 */
[----:B------:R-:W-:Y:S01]  /*7770*/  IMAD.MOV.U32 R119, RZ, RZ, R232 ;  /* 0x000000ffff777224 */ /* 0x000fe200078e00e8 */
[----:B------:R-:W-:Y:S01]  /*7780*/  PRMT R10, R0, 0x5410, R4 ;  /* 0x00005410000a7816 */ /* 0x000fe20000000004 */
[----:B------:R4:W-:Y:S01]  /*7790*/  MUFU.EX2 R232, R5 ;  /* 0x0000000500e87308 */ /* 0x0009e20000000800 */
[----:B------:R-:W-:Y:S01]  /*77a0*/  IMAD.MOV.U32 R120, RZ, RZ, R231 ;  /* 0x000000ffff787224 */ /* 0x000fe200078e00e7 */
[----:B------:R-:W-:-:S02]  /*77b0*/  HSET2.LE.AND R0, R12, R100, PT ;  /* 0x000000640c007233 */ /* 0x000fc40003803000 */
[--C-:B------:R-:W-:Y:S02]  /*77c0*/  HSET2.LE.AND R7, R7, R100.reuse, PT ;  /* 0x0000006407077233 */ /* 0x100fe40003803000 */
[----:B--2---:R-:W-:Y:S02]  /*77d0*/  F2FP.BF16.F32.PACK_AB R4, R234, R235 ;  /* 0x000000ebea04723e */ /* 0x004fe400000010ff */
[----:B------:R2:W-:Y:S02]  /*77e0*/  MUFU.EX2 R231, R8 ;  /* 0x0000000800e77308 */ /* 0x0005e40000000800 */
[----:B------:R-:W-:Y:S02]  /*77f0*/  LOP3.LUT R7, R7, R4, RZ, 0xc0, !PT ;  /* 0x0000000407077212 */ /* 0x000fe400078ec0ff */
[----:B----4-:R-:W-:Y:S02]  /*7800*/  HSET2.LE.AND R5, R6, R100, PT ;  /* 0x0000006406057233 */ /* 0x010fe40003803000 */
[----:B------:R-:W-:-:S02]  /*7810*/  F2FP.BF16.F32.PACK_AB R6, R238, R239 ;  /* 0x000000efee06723e */ /* 0x000fc400000010ff */
[----:B--2---:R-:W-:Y:S02]  /*7820*/  F2FP.BF16.F32.PACK_AB R8, R240, R241 ;  /* 0x000000f1f008723e */ /* 0x004fe400000010ff */
[----:B------:R-:W-:Y:S02]  /*7830*/  LOP3.LUT R6, R0, R6, RZ, 0xc0, !PT ;  /* 0x0000000600067212 */ /* 0x000fe400078ec0ff */
[----:B------:R-:W-:Y:S02]  /*7840*/  LOP3.LUT R4, R5, R8, RZ, 0xc0, !PT ;  /* 0x0000000805047212 */ /* 0x000fe400078ec0ff */
[----:B------:R-:W-:Y:S02]  /*7850*/  HSET2.LE.AND R0, R10, R100, PT ;  /* 0x000000640a007233 */ /* 0x000fe40003803000 */
[----:B---3--:R-:W-:Y:S01]  /*7860*/  F2FP.BF16.F32.PACK_AB R5, R233, R237 ;  /* 0x000000ede905723e */ /* 0x008fe200000010ff */
[----:B------:R-:W-:Y:S01]  /*7870*/  FFMA.FTZ R9, R133, UR35, -R3 ;  /* 0x0000002385097c23 */ /* 0x000fe20008010803 */
[----:B------:R-:W-:-:S02]  /*7880*/  IMAD.MOV.U32 R114, RZ, RZ, R230 ;  /* 0x000000ffff727224 */ /* 0x000fc400078e00e6 */
[----:B------:R-:W-:Y:S01]  /*7890*/  LOP3.LUT R5, R0, R5, RZ, 0xc0, !PT ;  /* 0x0000000500057212 */ /* 0x000fe200078ec0ff */
[----:B------:R-:W-:Y:S01]  /*78a0*/  FFMA.FTZ R0, R139, UR35, -R20 ;  /* 0x000000238b007c23 */ /* 0x000fe20008010814 */
[----:B------:R2:W3:Y:S01]  /*78b0*/  MUFU.EX2 R230, R9 ;  /* 0x0000000900e67308 */ /* 0x0004e20000000800 */
[----:B------:R-:W-:Y:S02]  /*78c0*/  IMAD.MOV.U32 R105, RZ, RZ, R229 ;  /* 0x000000ffff697224 */ /* 0x000fe400078e00e5 */
[----:B------:R-:W-:-:S05]  /*78d0*/  IMAD.WIDE.U32 R22, R23, -0x2daee0ad, RZ ;  /* 0xd2511f5317167825 */ /* 0x000fca00078e00ff */
[----:B------:R4:W-:Y:S01]  /*78e0*/  MUFU.EX2 R229, R0 ;  /* 0x0000000000e57308 */ /* 0x0009e20000000800 */
[----:B------:R-:W-:-:S04]  /*78f0*/  IMAD.WIDE.U32 R40, R28, -0x2daee0ad, RZ ;  /* 0xd2511f531c287825 */ /* 0x000fc800078e00ff */
[----:B------:R-:W-:Y:S01]  /*7900*/  FFMA.FTZ R11, R137, UR35, -R20 ;  /* 0x00000023890b7c23 */ /* 0x000fe20008010814 */
[----:B--2---:R-:W-:-:S05]  /*7910*/  IMAD.WIDE.U32 R8, R21, -0x2daee0ad, RZ ;  /* 0xd2511f5315087825 */ /* 0x004fca00078e00ff */
[----:B------:R-:W-:Y:S02]  /*7920*/  LOP3.LUT R21, R9, UR18, R68, 0x96, !PT ;  /* 0x0000001209157c12 */ /* 0x000fe4000f8e9644 */
[----:B----4-:R-:W-:Y:S02]  /*7930*/  LOP3.LUT R0, R15, 0xff, RZ, 0xc0, !PT ;  /* 0x000000ff0f007812 */ /* 0x010fe400078ec0ff */
[----:B------:R-:W-:Y:S01]  /*7940*/  LOP3.LUT R13, R23, UR16, R8, 0x96, !PT ;  /* 0x00000010170d7c12 */ /* 0x000fe2000f8e9608 */
[----:B------:R-:W-:Y:S01]  /*7950*/  IMAD.WIDE.U32 R8, R29, -0x2daee0ad, RZ ;  /* 0xd2511f531d087825 */ /* 0x000fe200078e00ff */
[----:B------:R-:W-:-:S03]  /*7960*/  PRMT R12, R0, 0x5410, R16 ;  /* 0x00005410000c7816 */ /* 0x000fc60000000010 */
[----:B------:R-:W-:Y:S01]  /*7970*/  FFMA.FTZ R0, R138, UR35, -R20 ;  /* 0x000000238a007c23 */ /* 0x000fe20008010814 */
[----:B------:R-:W-:Y:S01]  /*7980*/  IMAD.MOV.U32 R112, RZ, RZ, R228 ;  /* 0x000000ffff707224 */ /* 0x000fe200078e00e4 */
[----:B------:R-:W-:Y:S01]  /*7990*/  LOP3.LUT R23, R41, UR16, R8, 0x96, !PT ;  /* 0x0000001029177c12 */ /* 0x000fe2000f8e9608 */
[----:B------:R-:W-:Y:S01]  /*79a0*/  IMAD.MOV.U32 R111, RZ, RZ, R227 ;  /* 0x000000ffff6f7224 */ /* 0x000fe200078e00e3 */
[----:B------:R2:W-:Y:S01]  /*79b0*/  MUFU.EX2 R228, R11 ;  /* 0x0000000b00e47308 */ /* 0x0005e20000000800 */
[----:B------:R-:W-:Y:S01]  /*79c0*/  SHF.R.U32.HI R10, RZ, 0x8, R14 ;  /* 0x00000008ff0a7819 */ /* 0x000fe2000001160e */
[----:B------:R-:W-:Y:S01]  /*79d0*/  FFMA.FTZ R8, R143, UR35, -R20 ;  /* 0x000000238f087c23 */ /* 0x000fe20008010814 */
[----:B------:R-:W-:Y:S01]  /*79e0*/  IMAD.MOV.U32 R110, RZ, RZ, R226 ;  /* 0x000000ffff6e7224 */ /* 0x000fe200078e00e2 */
[----:B------:R-:W-:-:S04]  /*79f0*/  LOP3.LUT R26, R9, UR18, R68, 0x96, !PT ;  /* 0x00000012091a7c12 */ /* 0x000fc8000f8e9644 */
[----:B------:R4:W3:Y:S01]  /*7a00*/  MUFU.EX2 R227, R0 ;  /* 0x0000000000e37308 */ /* 0x0008e20000000800 */
[----:B------:R-:W-:Y:S01]  /*7a10*/  PRMT R9, R17, 0x5410, R10 ;  /* 0x0000541011097816 */ /* 0x000fe2000000000a */
[----:B------:R-:W-:Y:S01]  /*7a20*/  HMMA.16816.F32.BF16 R80, R4, R32, R76 ;  /* 0x000000200450723c */ /* 0x000fe2000004184c */
[----:B------:R-:W-:-:S05]  /*7a30*/  IMAD.WIDE.U32 R14, R42, -0x2daee0ad, RZ ;  /* 0xd2511f532a0e7825 */ /* 0x000fca00078e00ff */
[----:B------:R-:W3:Y:S01]  /*7a40*/  MUFU.EX2 R226, R8 ;  /* 0x0000000800e27308 */ /* 0x000ee20000000800 */
[----:B------:R-:W-:Y:S01]  /*7a50*/  HMMA.16816.F32.BF16 R72, R4, R34, R52 ;  /* 0x000000220448723c */ /* 0x000fe20000041834 */
[----:B--2---:R-:W-:-:S05]  /*7a60*/  IMAD.WIDE.U32 R10, R43, -0x2daee0ad, RZ ;  /* 0xd2511f532b0a7825 */ /* 0x004fca00078e00ff */
[----:B-1----:R-:W-:Y:S01]  /*7a70*/  HMMA.16816.F32.BF16 R76, R4, R44, R96 ;  /* 0x0000002c044c723c */ /* 0x002fe20000041860 */
[----:B----4-:R-:W-:Y:S01]  /*7a80*/  LOP3.LUT R0, R2, 0xffff, RZ, 0xc0, !PT ;  /* 0x0000ffff02007812 */ /* 0x010fe200078ec0ff */
[----:B------:R-:W-:-:S04]  /*7a90*/  IMAD.WIDE.U32 R16, R31, -0x2daee0ad, RZ ;  /* 0xd2511f531f107825 */ /* 0x000fc800078e00ff */
[----:B------:R-:W-:Y:S01]  /*7aa0*/  HMMA.16816.F32.BF16 R52, R4, R46, R84 ;  /* 0x0000002e0434723c */ /* 0x000fe20000041854 */
[----:B------:R-:W-:-:S06]  /*7ab0*/  LOP3.LUT R29, R15, UR18, R70, 0x96, !PT ;  /* 0x000000120f1d7c12 */ /* 0x000fcc000f8e9646 */
[----:B------:R-:W-:Y:S02]  /*7ac0*/  SHF.R.U32.HI R4, RZ, 0x10, R2 ;  /* 0x00000010ff047819 */ /* 0x000fe40000011602 */
[----:B------:R-:W-:Y:S02]  /*7ad0*/  SHF.R.U32.HI R5, RZ, 0x8, R0 ;  /* 0x00000008ff057819 */ /* 0x000fe40000011600 */
[----:B------:R-:W-:Y:S02]  /*7ae0*/  LOP3.LUT R7, R2, 0xff, RZ, 0xc0, !PT ;  /* 0x000000ff02077812 */ /* 0x000fe400078ec0ff */
[----:B------:R-:W-:Y:S02]  /*7af0*/  SHF.R.U32.HI R6, RZ, 0x18, R2 ;  /* 0x00000018ff067819 */ /* 0x000fe40000011602 */
[----:B------:R-:W-:Y:S02]  /*7b00*/  HSET2.LE.AND R0, R9, R100, PT ;  /* 0x0000006409007233 */ /* 0x000fe40003803000 */
[----:B---3--:R-:W-:-:S02]  /*7b10*/  F2FP.BF16.F32.PACK_AB R2, R230, R231 ;  /* 0x000000e7e602723e */ /* 0x008fc400000010ff */
[----:B------:R-:W-:Y:S02]  /*7b20*/  LOP3.LUT R4, R4, 0xff, RZ, 0xc0, !PT ;  /* 0x000000ff04047812 */ /* 0x000fe400078ec0ff */
[----:B------:R-:W-:Y:S02]  /*7b30*/  LOP3.LUT R15, R17, UR16, R10, 0x96, !PT ;  /* 0x00000010110f7c12 */ /* 0x000fe4000f8e960a */
[----:B------:R-:W-:Y:S02]  /*7b40*/  LOP3.LUT R10, R0, R2, RZ, 0xc0, !PT ;  /* 0x00000002000a7212 */ /* 0x000fe400078ec0ff */
[----:B------:R-:W-:Y:S02]  /*7b50*/  PRMT R5, R7, 0x5410, R5 ;  /* 0x0000541007057816 */ /* 0x000fe40000000005 */
[----:B------:R-:W-:Y:S02]  /*7b60*/  PRMT R6, R4, 0x5410, R6 ;  /* 0x0000541004067816 */ /* 0x000fe40000000006 */
[----:B------:R-:W-:-:S02]  /*7b70*/  HSET2.LE.AND R0, R12, R100, PT ;  /* 0x000000640c007233 */ /* 0x000fc40003803000 */
[----:B------:R-:W-:Y:S02]  /*7b80*/  F2FP.BF16.F32.PACK_AB R2, R227, R228 ;  /* 0x000000e4e302723e */ /* 0x000fe400000010ff */
[----:B------:R-:W-:Y:S02]  /*7b90*/  LOP3.LUT R28, R11, UR18, R70, 0x96, !PT ;  /* 0x000000120b1c7c12 */ /* 0x000fe4000f8e9646 */
[--C-:B------:R-:W-:Y:S02]  /*7ba0*/  HSET2.LE.AND R4, R5, R100.reuse, PT ;  /* 0x0000006405047233 */ /* 0x100fe40003803000 */
[----:B------:R-:W-:Y:S02]  /*7bb0*/  HSET2.LE.AND R6, R6, R100, PT ;  /* 0x0000006406067233 */ /* 0x000fe40003803000 */
[----:B------:R-:W-:Y:S01]  /*7bc0*/  LOP3.LUT R11, R0, R2, RZ, 0xc0, !PT ;  /* 0x00000002000b7212 */ /* 0x000fe200078ec0ff */
[----:B------:R-:W-:Y:S01]  /*7bd0*/  FFMA.FTZ R0, R141, UR35, -R3 ;  /* 0x000000238d007c23 */ /* 0x000fe20008010803 */
[----:B------:R-:W-:-:S02]  /*7be0*/  F2FP.BF16.F32.PACK_AB R5, R232, R246 ;  /* 0x000000f6e805723e */ /* 0x000fc400000010ff */
[----:B------:R-:W-:Y:S01]  /*7bf0*/  F2FP.BF16.F32.PACK_AB R7, R226, R229 ;  /* 0x000000e5e207723e */ /* 0x000fe200000010ff */
[----:B------:R-:W-:Y:S01]  /*7c00*/  IMAD.MOV.U32 R106, RZ, RZ, R225 ;  /* 0x000000ffff6a7224 */ /* 0x000fe200078e00e1 */
[----:B------:R-:W-:Y:S01]  /*7c10*/  LOP3.LUT R8, R4, R5, RZ, 0xc0, !PT ;  /* 0x0000000504087212 */ /* 0x000fe200078ec0ff */
[----:B------:R1:W-:Y:S01]  /*7c20*/  MUFU.EX2 R225, R0 ;  /* 0x0000000000e17308 */ /* 0x0003e20000000800 */
[----:B------:R-:W-:Y:S01]  /*7c30*/  LOP3.LUT R9, R6, R7, RZ, 0xc0, !PT ;  /* 0x0000000706097212 */ /* 0x000fe200078ec0ff */
[----:B------:R-:W-:-:S04]  /*7c40*/  IMAD.WIDE.U32 R24, R30, -0x2daee0ad, RZ ;  /* 0xd2511f531e187825 */ /* 0x000fc800078e00ff */
[----:B------:R-:W-:-:S04]  /*7c50*/  IMAD.WIDE.U32 R4, R21, -0x326172a9, RZ ;  /* 0xcd9e8d5715047825 */ /* 0x000fc800078e00ff */
[----:B------:R-:W-:Y:S01]  /*7c60*/  IMAD.WIDE.U32 R6, R13, -0x326172a9, RZ ;  /* 0xcd9e8d570d067825 */ /* 0x000fe200078e00ff */
[----:B------:R-:W-:-:S03]  /*7c70*/  LOP3.LUT R42, R25, UR16, R14, 0x96, !PT ;  /* 0x00000010192a7c12 */ /* 0x000fc6000f8e960e */
[----:B------:R-:W-:Y:S02]  /*7c80*/  IMAD.MOV.U32 R113, RZ, RZ, R224 ;  /* 0x000000ffff717224 */ /* 0x000fe400078e00e0 */
[----:B-1----:R-:W-:Y:S01]  /*7c90*/  FFMA.FTZ R0, R142, UR35, -R3 ;  /* 0x000000238e007c23 */ /* 0x002fe20008010803 */
[----:B------:R-:W-:Y:S01]  /*7ca0*/  LOP3.LUT R17, R5, UR17, R56, 0x96, !PT ;  /* 0x0000001105117c12 */ /* 0x000fe2000f8e9638 */
[----:B------:R-:W-:Y:S01]  /*7cb0*/  IMAD.WIDE.U32 R14, R15, -0x326172a9, RZ ;  /* 0xcd9e8d570f0e7825 */ /* 0x000fe200078e00ff */
[----:B------:R-:W-:Y:S01]  /*7cc0*/  LOP3.LUT R21, R7, UR15, R4, 0x96, !PT ;  /* 0x0000000f07157c12 */ /* 0x000fe2000f8e9604 */
[----:B------:R1:W-:Y:S02]  /*7cd0*/  MUFU.EX2 R224, R0 ;  /* 0x0000000000e07308 */ /* 0x0003e40000000800 */
[----:B------:R-:W-:-:S04]  /*7ce0*/  IMAD.WIDE.U32 R4, R28, -0x326172a9, RZ ;  /* 0xcd9e8d571c047825 */ /* 0x000fc800078e00ff */
[----:B------:R-:W-:Y:S01]  /*7cf0*/  IMAD.MOV.U32 R129, RZ, RZ, R223 ;  /* 0x000000ffff817224 */ /* 0x000fe200078e00df */
[----:B------:R-:W-:Y:S01]  /*7d00*/  LOP3.LUT R2, R5, UR17, R58, 0x96, !PT ;  /* 0x0000001105027c12 */ /* 0x000fe2000f8e963a */
[----:B------:R-:W-:Y:S01]  /*7d10*/  IMAD.WIDE.U32 R12, R26, -0x326172a9, RZ ;  /* 0xcd9e8d571a0c7825 */ /* 0x000fe200078e00ff */
[----:B------:R-:W-:-:S03]  /*7d20*/  LOP3.LUT R7, R15, UR15, R4, 0x96, !PT ;  /* 0x0000000f0f077c12 */ /* 0x000fc6000f8e9604 */
[----:B-1----:R-:W-:Y:S01]  /*7d30*/  FFMA.FTZ R0, R140, UR35, -R3 ;  /* 0x000000238c007c23 */ /* 0x002fe20008010803 */
[----:B------:R-:W-:-:S03]  /*7d40*/  IMAD.WIDE.U32 R26, R23, -0x326172a9, RZ ;  /* 0xcd9e8d57171a7825 */ /* 0x000fc600078e00ff */
[----:B------:R1:W-:Y:S01]  /*7d50*/  MUFU.EX2 R223, R0 ;  /* 0x0000000000df7308 */ /* 0x0003e20000000800 */
[----:B------:R-:W-:-:S04]  /*7d60*/  IMAD.WIDE.U32 R30, R29, -0x326172a9, RZ ;  /* 0xcd9e8d571d1e7825 */ /* 0x000fc800078e00ff */
[----:B------:R-:W-:Y:S02]  /*7d70*/  IMAD.MOV.U32 R124, RZ, RZ, R118 ;  /* 0x000000ffff7c7224 */ /* 0x000fe400078e0076 */
[----:B------:R-:W-:-:S04]  /*7d80*/  IMAD.WIDE.U32 R4, R17, -0x2daee0ad, RZ ;  /* 0xd2511f5311047825 */ /* 0x000fc800078e00ff */
[----:B------:R-:W-:-:S04]  /*7d90*/  IMAD.WIDE.U32 R28, R21, -0x2daee0ad, RZ ;  /* 0xd2511f53151c7825 */ /* 0x000fc800078e00ff */
[----:B-1----:R-:W-:Y:S01]  /*7da0*/  FFMA.FTZ R0, R147, UR35, -R19 ;  /* 0x0000002393007c23 */ /* 0x002fe20008010813 */
[----:B------:R-:W-:Y:S01]  /*7db0*/  IMAD.MOV.U32 R118, RZ, RZ, R222 ;  /* 0x000000ffff767224 */ /* 0x000fe200078e00de */
[----:B------:R-:W-:Y:S02]  /*7dc0*/  LOP3.LUT R25, R27, UR15, R12, 0x96, !PT ;  /* 0x0000000f1b197c12 */ /* 0x000fe4000f8e960c */
[----:B------:R1:W-:Y:S01]  /*7dd0*/  MUFU.EX2 R222, R0 ;  /* 0x0000000000de7308 */ /* 0x0003e20000000800 */
[----:B------:R-:W-:Y:S01]  /*7de0*/  HMMA.16816.F32.BF16 R96, R8, R32, R48 ;  /* 0x000000200860723c */ /* 0x000fe20000041830 */
[----:B------:R-:W-:Y:S01]  /*7df0*/  IMAD.MOV.U32 R127, RZ, RZ, R131 ;  /* 0x000000ffff7f7224 */ /* 0x000fe200078e0083 */
[----:B------:R-:W-:Y:S01]  /*7e00*/  LOP3.LUT R12, R5, UR14, R22, 0x96, !PT ;  /* 0x0000000e050c7c12 */ /* 0x000fe2000f8e9616 */
[----:B------:R-:W-:Y:S01]  /*7e10*/  IMAD.MOV.U32 R131, RZ, RZ, R221 ;  /* 0x000000ffff837224 */ /* 0x000fe200078e00dd */
[----:B------:R-:W-:Y:S01]  /*7e20*/  LOP3.LUT R17, R29, UR12, R4, 0x96, !PT ;  /* 0x0000000c1d117c12 */ /* 0x000fe2000f8e9604 */
[----:B------:R-:W-:-:S04]  /*7e30*/  IMAD.WIDE.U32 R4, R2, -0x2daee0ad, RZ ;  /* 0xd2511f5302047825 */ /* 0x000fc800078e00ff */
[----:B------:R-:W-:-:S04]  /*7e40*/  IMAD.WIDE.U32 R32, R7, -0x2daee0ad, RZ ;  /* 0xd2511f5307207825 */ /* 0x000fc800078e00ff */
[----:B-1----:R-:W-:-:S04]  /*7e50*/  FFMA.FTZ R0, R144, UR35, -R19 ;  /* 0x0000002390007c23 */ /* 0x002fc80008010813 */
[----:B------:R1:W-:Y:S01]  /*7e60*/  MUFU.EX2 R221, R0 ;  /* 0x0000000000dd7308 */ /* 0x0003e20000000800 */
[----:B------:R-:W-:Y:S01]  /*7e70*/  LOP3.LUT R41, R13, UR17, R56, 0x96, !PT ;  /* 0x000000110d297c12 */ /* 0x000fe2000f8e9638 */
[----:B------:R-:W-:Y:S01]  /*7e80*/  IMAD.MOV.U32 R132, RZ, RZ, R220 ;  /* 0x000000ffff847224 */ /* 0x000fe200078e00dc */
[----:B------:R-:W-:Y:S01]  /*7e90*/  LOP3.LUT R2, R5, UR14, R16, 0x96, !PT ;  /* 0x0000000e05027c12 */ /* 0x000fe2000f8e9610 */
[----:B------:R-:W-:Y:S01]  /*7ea0*/  IMAD.WIDE.U32 R12, R12, -0x326172a9, RZ ;  /* 0xcd9e8d570c0c7825 */ /* 0x000fe200078e00ff */
[----:B------:R-:W-:-:S03]  /*7eb0*/  LOP3.LUT R15, R33, UR12, R4, 0x96, !PT ;  /* 0x0000000c210f7c12 */ /* 0x000fc6000f8e9604 */
[----:B------:R-:W-:Y:S01]  /*7ec0*/  IMAD.WIDE.U32 R4, R17, -0x326172a9, RZ ;  /* 0xcd9e8d5711047825 */ /* 0x000fe200078e00ff */
[----:B------:R-:W-:-:S03]  /*7ed0*/  LOP3.LUT R23, R31, UR17, R58, 0x96, !PT ;  /* 0x000000111f177c12 */ /* 0x000fc6000f8e963a */
[----:B-1----:R-:W-:-:S04]  /*7ee0*/  FFMA.FTZ R0, R146, UR35, -R19 ;  /* 0x0000002392007c23 */ /* 0x002fc80008010813 */
[----:B------:R1:W-:Y:S01]  /*7ef0*/  MUFU.EX2 R220, R0 ;  /* 0x0000000000dc7308 */ /* 0x0003e20000000800 */
[----:B------:R-:W-:Y:S01]  /*7f00*/  IMAD.MOV.U32 R123, RZ, RZ, R219 ;  /* 0x000000ffff7b7224 */ /* 0x000fe200078e00db */
[----:B------:R-:W-:Y:S01]  /*7f10*/  HMMA.16816.F32.BF16 R56, R8, R34, R60 ;  /* 0x000000220838723c */ /* 0x000fe2000004183c */
[----:B------:R-:W-:Y:S01]  /*7f20*/  LOP3.LUT R48, R13, UR13, R6, 0x96, !PT ;  /* 0x0000000d0d307c12 */ /* 0x000fe2000f8e9606 */
[----:B------:R-:W-:Y:S01]  /*7f30*/  IMAD.WIDE.U32 R6, R2, -0x326172a9, RZ ;  /* 0xcd9e8d5702067825 */ /* 0x000fe200078e00ff */
[----:B------:R-:W-:Y:S01]  /*7f40*/  LOP3.LUT R21, R5, UR22, R12, 0x96, !PT ;  /* 0x0000001605157c12 */ /* 0x000fe2000f8e960c */
[----:B------:R-:W-:Y:S01]  /*7f50*/  LDSM.16.MT88.4 R60, [R185+0x5000] ;  /* 0x00500000b93c783b */ /* 0x000fe20000004200 */
[C---:B------:R-:W-:Y:S02]  /*7f60*/  LOP3.LUT R29, R4.reuse, 0xffff, RZ, 0xc0, !PT ;  /* 0x0000ffff041d7812 */ /* 0x040fe400078ec0ff */
[----:B------:R-:W-:Y:S02]  /*7f70*/  LOP3.LUT R43, R4, 0xff, RZ, 0xc0, !PT ;  /* 0x000000ff042b7812 */ /* 0x000fe400078ec0ff */
[----:B------:R-:W-:-:S02]  /*7f80*/  SHF.R.U32.HI R34, RZ, 0x10, R4 ;  /* 0x00000010ff227819 */ /* 0x000fc40000011604 */
[----:B------:R-:W-:Y:S01]  /*7f90*/  SHF.R.U32.HI R35, RZ, 0x18, R4 ;  /* 0x00000018ff237819 */ /* 0x000fe20000011604 */
[----:B-1----:R-:W-:Y:S01]  /*7fa0*/  FFMA.FTZ R0, R145, UR35, -R19 ;  /* 0x0000002391007c23 */ /* 0x002fe20008010813 */
[----:B------:R-:W-:-:S03]  /*7fb0*/  IMAD.WIDE.U32 R4, R15, -0x326172a9, RZ ;  /* 0xcd9e8d570f047825 */ /* 0x000fc600078e00ff */
[----:B------:R1:W2:Y:S01]  /*7fc0*/  MUFU.EX2 R219, R0 ;  /* 0x0000000000db7308 */ /* 0x0002a20000000800 */
[----:B------:R-:W-:Y:S01]  /*7fd0*/  IMAD.MOV.U32 R122, RZ, RZ, R218 ;  /* 0x000000ffff7a7224 */ /* 0x000fe200078e00da */
[----:B------:R-:W-:Y:S01]  /*7fe0*/  LOP3.LUT R2, R4, 0xffff, RZ, 0xc0, !PT ;  /* 0x0000ffff04027812 */ /* 0x000fe200078ec0ff */
[----:B-1----:R-:W-:-:S05]  /*7ff0*/  FFMA.FTZ R0, R150, UR35, -R18 ;  /* 0x0000002396007c23 */ /* 0x002fca0008010812 */
[----:B------:R1:W-:Y:S01]  /*8000*/  MUFU.EX2 R218, R0 ;  /* 0x0000000000da7308 */ /* 0x0003e20000000800 */
[----:B------:R-:W-:Y:S01]  /*8010*/  IMAD.MOV.U32 R140, RZ, RZ, R126 ;  /* 0x000000ffff8c7224 */ /* 0x000fe200078e007e */
[----:B------:R-:W-:Y:S01]  /*8020*/  LOP3.LUT R13, R4, 0xff, RZ, 0xc0, !PT ;  /* 0x000000ff040d7812 */ /* 0x000fe200078ec0ff */
[----:B------:R-:W-:Y:S02]  /*8030*/  IMAD.MOV.U32 R121, RZ, RZ, R128 ;  /* 0x000000ffff797224 */ /* 0x000fe400078e0080 */
[----:B------:R-:W-:Y:S01]  /*8040*/  IMAD.MOV.U32 R125, RZ, RZ, R92 ;  /* 0x000000ffff7d7224 */ /* 0x000fe200078e005c */
[----:B-1----:R-:W-:Y:S01]  /*8050*/  LOP3.LUT R0, R5, UR22, R6, 0x96, !PT ;  /* 0x0000001605007c12 */ /* 0x002fe2000f8e9606 */
[----:B------:R-:W-:-:S04]  /*8060*/  FFMA.FTZ R6, R155, UR35, -R18 ;  /* 0x000000239b067c23 */ /* 0x000fc80008010812 */
[----:B------:R1:W-:Y:S01]  /*8070*/  MUFU.EX2 R134, R6 ;  /* 0x0000000600867308 */ /* 0x0003e20000000800 */
[----:B------:R-:W-:Y:S02]  /*8080*/  IMAD.MOV.U32 R126, RZ, RZ, R93 ;  /* 0x000000ffff7e7224 */ /* 0x000fe400078e005d */
[----:B------:R-:W-:Y:S02]  /*8090*/  IMAD.MOV.U32 R128, RZ, RZ, R94 ;  /* 0x000000ffff807224 */ /* 0x000fe400078e005e */
[----:B------:R-:W-:Y:S01]  /*80a0*/  IMAD.MOV.U32 R130, RZ, RZ, R95 ;  /* 0x000000ffff827224 */ /* 0x000fe200078e005f */
[----:B------:R-:W-:Y:S01]  /*80b0*/  LOP3.LUT R49, R7, UR13, R14, 0x96, !PT ;  /* 0x0000000d07317c12 */ /* 0x000fe2000f8e960e */
[----:B------:R-:W-:Y:S01]  /*80c0*/  HMMA.16816.F32.BF16 R92, R8, R44, R88 ;  /* 0x0000002c085c723c */ /* 0x000fe20000041858 */
[--C-:B------:R-:W-:Y:S02]  /*80d0*/  SHF.R.U32.HI R5, RZ, 0x10, R4.reuse ;  /* 0x00000010ff057819 */ /* 0x100fe40000011604 */
[----:B------:R-:W-:-:S02]  /*80e0*/  SHF.R.U32.HI R12, RZ, 0x18, R4 ;  /* 0x00000018ff0c7819 */ /* 0x000fc40000011604 */
[----:B-1----:R-:W-:Y:S01]  /*80f0*/  SHF.R.U32.HI R6, RZ, 0x8, R2 ;  /* 0x00000008ff067819 */ /* 0x002fe20000011602 */
[----:B------:R-:W-:Y:S01]  /*8100*/  FFMA.FTZ R2, R156, UR35, -R18 ;  /* 0x000000239c027c23 */ /* 0x000fe20008010812 */
[----:B------:R-:W-:Y:S01]  /*8110*/  HMMA.16816.F32.BF16 R88, R8, R46, R64 ;  /* 0x0000002e0858723c */ /* 0x000fe20000041840 */
[C---:B------:R-:W-:Y:S02]  /*8120*/  LOP3.LUT R4, R0.reuse, 0xffff, RZ, 0xc0, !PT ;  /* 0x0000ffff00047812 */ /* 0x040fe400078ec0ff */
[----:B------:R-:W-:Y:S01]  /*8130*/  SHF.R.U32.HI R7, RZ, 0x18, R0 ;  /* 0x00000018ff077819 */ /* 0x000fe20000011600 */
[----:B------:R1:W3:Y:S03]  /*8140*/  MUFU.EX2 R133, R2 ;  /* 0x0000000200857308 */ /* 0x0002e60000000800 */
[----:B------:R-:W-:Y:S01]  /*8150*/  LOP3.LUT R9, R0, 0xff, RZ, 0xc0, !PT ;  /* 0x000000ff00097812 */ /* 0x000fe200078ec0ff */
[----:B------:R-:W-:Y:S01]  /*8160*/  IMAD.MOV.U32 R156, RZ, RZ, R130 ;  /* 0x000000ffff9c7224 */ /* 0x000fe200078e0082 */
[----:B------:R-:W-:Y:S01]  /*8170*/  SHF.R.U32.HI R4, RZ, 0x8, R4 ;  /* 0x00000008ff047819 */ /* 0x000fe20000011604 */
[----:B------:R-:W-:Y:S01]  /*8180*/  IMAD.MOV.U32 R139, RZ, RZ, R131 ;  /* 0x000000ffff8b7224 */ /* 0x000fe200078e0083 */
[----:B------:R-:W-:Y:S01]  /*8190*/  LOP3.LUT R8, R5, 0xff, RZ, 0xc0, !PT ;  /* 0x000000ff05087812 */ /* 0x000fe200078ec0ff */
[----:B------:R-:W-:Y:S01]  /*81a0*/  IMAD.MOV.U32 R136, RZ, RZ, R129 ;  /* 0x000000ffff887224 */ /* 0x000fe200078e0081 */
[----:B------:R-:W4:Y:S01]  /*81b0*/  LDSM.16.MT88.4 R44, [R184+0x5000] ;  /* 0x00500000b82c783b */ /* 0x000f220000004200 */
[----:B-1----:R-:W-:-:S02]  /*81c0*/  SHF.R.U32.HI R2, RZ, 0x10, R0 ;  /* 0x00000010ff027819 */ /* 0x002fc40000011600 */
[----:B------:R-:W-:Y:S02]  /*81d0*/  PRMT R0, R13, 0x5410, R6 ;  /* 0x000054100d007816 */ /* 0x000fe40000000006 */
[----:B------:R-:W-:-:S03]  /*81e0*/  LOP3.LUT R2, R2, 0xff, RZ, 0xc0, !PT ;  /* 0x000000ff02027812 */ /* 0x000fc600078ec0ff */
[--C-:B------:R-:W-:Y:S02]  /*81f0*/  HSET2.LE.AND R0, R0, R100.reuse, PT ;  /* 0x0000006400007233 */ /* 0x100fe40003803000 */
[----:B------:R-:W-:Y:S02]  /*8200*/  PRMT R7, R2, 0x5410, R7 ;  /* 0x0000541002077816 */ /* 0x000fe40000000007 */
[----:B--2---:R-:W-:Y:S02]  /*8210*/  F2FP.BF16.F32.PACK_AB R2, R219, R220 ;  /* 0x000000dcdb02723e */ /* 0x004fe400000010ff */
[----:B------:R-:W-:Y:S02]  /*8220*/  PRMT R9, R9, 0x5410, R4 ;  /* 0x0000541009097816 */ /* 0x000fe40000000004 */
[----:B------:R-:W-:Y:S01]  /*8230*/  LOP3.LUT R10, R0, R2, RZ, 0xc0, !PT ;  /* 0x00000002000a7212 */ /* 0x000fe200078ec0ff */
[----:B------:R-:W-:Y:S02]  /*8240*/  FFMA.FTZ R2, R163, UR35, -R3 ;  /* 0x00000023a3027c23 */ /* 0x000fe40008010803 */
[----:B------:R-:W-:-:S02]  /*8250*/  HSET2.LE.AND R0, R9, R100, PT ;  /* 0x0000006409007233 */ /* 0x000fc40003803000 */
[----:B------:R1:W-:Y:S01]  /*8260*/  MUFU.EX2 R130, R2 ;  /* 0x0000000200827308 */ /* 0x0003e20000000800 */
[----:B------:R-:W-:Y:S01]  /*8270*/  FFMA.FTZ R5, R164, UR35, -R18 ;  /* 0x00000023a4057c23 */ /* 0x000fe20008010812 */
[----:B------:R-:W-:Y:S01]  /*8280*/  PRMT R6, R8, 0x5410, R12 ;  /* 0x0000541008067816 */ /* 0x000fe2000000000c */
[----:B------:R-:W-:-:S05]  /*8290*/  IMAD.MOV.U32 R155, RZ, RZ, R132 ;  /* 0x000000ffff9b7224 */ /* 0x000fca00078e0084 */
[----:B------:R2:W4:Y:S01]  /*82a0*/  MUFU.EX2 R132, R5 ;  /* 0x0000000500847308 */ /* 0x0005220000000800 */
[----:B-1----:R-:W-:-:S04]  /*82b0*/  F2FP.BF16.F32.PACK_AB R2, R221, R222 ;  /* 0x000000dedd02723e */ /* 0x002fc800000010ff */
[----:B------:R-:W-:Y:S01]  /*82c0*/  LOP3.LUT R8, R0, R2, RZ, 0xc0, !PT ;  /* 0x0000000200087212 */ /* 0x000fe200078ec0ff */
[----:B------:R-:W-:Y:S01]  /*82d0*/  FFMA.FTZ R0, R158, UR35, -R3 ;  /* 0x000000239e007c23 */ /* 0x000fe20008010803 */
[----:B------:R-:W-:Y:S02]  /*82e0*/  IMAD.MOV.U32 R158, RZ, RZ, R139 ;  /* 0x000000ffff9e7224 */ /* 0x000fe400078e008b */
[----:B------:R-:W-:Y:S02]  /*82f0*/  IMAD.MOV.U32 R139, RZ, RZ, R136 ;  /* 0x000000ffff8b7224 */ /* 0x000fe400078e0088 */
[----:B------:R-:W-:Y:S02]  /*8300*/  IMAD.MOV.U32 R136, RZ, RZ, R127 ;  /* 0x000000ffff887224 */ /* 0x000fe400078e007f */
[----:B------:R-:W-:Y:S02]  /*8310*/  IMAD.MOV.U32 R127, RZ, RZ, R122 ;  /* 0x000000ffff7f7224 */ /* 0x000fe400078e007a */
[----:B--2---:R-:W-:Y:S01]  /*8320*/  FFMA.FTZ R5, R162, UR35, -R3 ;  /* 0x00000023a2057c23 */ /* 0x004fe20008010803 */
[----:B------:R-:W-:-:S02]  /*8330*/  IMAD.MOV.U32 R122, RZ, RZ, R123 ;  /* 0x000000ffff7a7224 */ /* 0x000fc400078e007b */
[----:B------:R-:W-:Y:S02]  /*8340*/  IMAD.MOV.U32 R123, RZ, RZ, R121 ;  /* 0x000000ffff7b7224 */ /* 0x000fe400078e0079 */
[----:B------:R-:W-:Y:S02]  /*8350*/  IMAD.MOV.U32 R121, RZ, RZ, R124 ;  /* 0x000000ffff797224 */ /* 0x000fe400078e007c */
[----:B------:R-:W-:Y:S01]  /*8360*/  IMAD.MOV.U32 R124, RZ, RZ, R125 ;  /* 0x000000ffff7c7224 */ /* 0x000fe200078e007d */
[----:B------:R-:W-:Y:S01]  /*8370*/  HSET2.LE.AND R4, R6, R100, PT ;  /* 0x0000006406047233 */ /* 0x000fe20003803000 */
[----:B------:R-:W-:Y:S01]  /*8380*/  IMAD.MOV.U32 R125, RZ, RZ, R126 ;  /* 0x000000ffff7d7224 */ /* 0x000fe200078e007e */
[----:B------:R3:W1:Y:S01]  /*8390*/  MUFU.EX2 R131, R5 ;  /* 0x0000000500837308 */ /* 0x0006620000000800 */
[----:B------:R-:W-:Y:S02]  /*83a0*/  IMAD.MOV.U32 R126, RZ, RZ, R128 ;  /* 0x000000ffff7e7224 */ /* 0x000fe400078e0080 */
[----:B------:R-:W-:-:S05]  /*83b0*/  IMAD.MOV.U32 R137, RZ, RZ, R127 ;  /* 0x000000ffff897224 */ /* 0x000fca00078e007f */
[----:B------:R2:W-:Y:S01]  /*83c0*/  MUFU.EX2 R128, R0 ;  /* 0x0000000000807308 */ /* 0x0005e20000000800 */
[----:B------:R-:W-:Y:S01]  /*83d0*/  IMAD.WIDE.U32 R12, R42, -0x326172a9, RZ ;  /* 0xcd9e8d572a0c7825 */ /* 0x000fe200078e00ff */
[----:B---3--:R-:W-:-:S04]  /*83e0*/  F2FP.BF16.F32.PACK_AB R5, R133, R134 ;  /* 0x000000868505723e */ /* 0x008fc800000010ff */
[----:B------:R-:W-:Y:S01]  /*83f0*/  LOP3.LUT R11, R4, R5, RZ, 0xc0, !PT ;  /* 0x00000005040b7212 */ /* 0x000fe200078ec0ff */
[----:B--2---:R-:W-:Y:S01]  /*8400*/  FFMA.FTZ R0, R157, UR35, -R3 ;  /* 0x000000239d007c23 */ /* 0x004fe20008010803 */
[----:B------:R-:W-:Y:S01]  /*8410*/  HSET2.LE.AND R4, R7, R100, PT ;  /* 0x0000006407047233 */ /* 0x000fe20003803000 */
[----:B------:R-:W-:Y:S01]  /*8420*/  IMAD.MOV.U32 R157, RZ, RZ, R139 ;  /* 0x000000ffff9d7224 */ /* 0x000fe200078e008b */
[----:B----4-:R-:W-:Y:S01]  /*8430*/  F2FP.BF16.F32.PACK_AB R5, R132, R218 ;  /* 0x000000da8405723e */ /* 0x010fe200000010ff */
[----:B------:R2:W-:Y:S01]  /*8440*/  MUFU.EX2 R127, R0 ;  /* 0x00000000007f7308 */ /* 0x0005e20000000800 */
[----:B------:R-:W-:Y:S02]  /*8450*/  IMAD.MOV.U32 R139, RZ, RZ, R123 ;  /* 0x000000ffff8b7224 */ /* 0x000fe400078e007b */
[----:B------:R-:W-:Y:S02]  /*8460*/  IMAD.MOV.U32 R123, RZ, RZ, R124 ;  /* 0x000000ffff7b7224 */ /* 0x000fe400078e007c */
[----:B------:R-:W-:Y:S01]  /*8470*/  FFMA.FTZ R6, R161, UR35, -R3 ;  /* 0x00000023a1067c23 */ /* 0x000fe20008010803 */
[----:B------:R-:W-:Y:S01]  /*8480*/  IMAD.MOV.U32 R124, RZ, RZ, R126 ;  /* 0x000000ffff7c7224 */ /* 0x000fe200078e007e */
[----:B------:R-:W-:Y:S01]  /*8490*/  LOP3.LUT R9, R4, R5, RZ, 0xc0, !PT ;  /* 0x0000000504097212 */ /* 0x000fe200078ec0ff */
[----:B------:R-:W-:Y:S01]  /*84a0*/  IMAD.WIDE.U32 R4, R41, -0x2daee0ad, RZ ;  /* 0xd2511f5329047825 */ /* 0x000fe200078e00ff */
[----:B------:R-:W-:-:S03]  /*84b0*/  LOP3.LUT R2, R13, UR15, R30, 0x96, !PT ;  /* 0x0000000f0d027c12 */ /* 0x000fc6000f8e961e */
[----:B------:R-:W-:-:S04]  /*84c0*/  IMAD.WIDE.U32 R14, R25, -0x2daee0ad, RZ ;  /* 0xd2511f53190e7825 */ /* 0x000fc800078e00ff */
[----:B--2---:R-:W-:Y:S01]  /*84d0*/  FFMA.FTZ R0, R160, UR35, -R3 ;  /* 0x00000023a0007c23 */ /* 0x004fe20008010803 */
[----:B------:R-:W-:-:S03]  /*84e0*/  IMAD.MOV.U32 R69, RZ, RZ, R136 ;  /* 0x000000ffff457224 */ /* 0x000fc600078e0088 */
[----:B------:R2:W-:Y:S01]  /*84f0*/  MUFU.EX2 R126, R0 ;  /* 0x00000000007e7308 */ /* 0x0005e20000000800 */
[----:B------:R-:W-:Y:S02]  /*8500*/  IMAD.MOV.U32 R136, RZ, RZ, R122 ;  /* 0x000000ffff887224 */ /* 0x000fe400078e007a */
[----:B------:R-:W-:Y:S02]  /*8510*/  IMAD.MOV.U32 R122, RZ, RZ, R121 ;  /* 0x000000ffff7a7224 */ /* 0x000fe400078e0079 */
[----:B------:R-:W-:Y:S01]  /*8520*/  IMAD.MOV.U32 R121, RZ, RZ, R125 ;  /* 0x000000ffff797224 */ /* 0x000fe200078e007d */
[----:B------:R-:W-:Y:S01]  /*8530*/  LOP3.LUT R5, R5, UR14, R40, 0x96, !PT ;  /* 0x0000000e05057c12 */ /* 0x000fe2000f8e9628 */
[----:B------:R-:W-:Y:S01]  /*8540*/  IMAD.WIDE.U32 R16, R2, -0x2daee0ad, RZ ;  /* 0xd2511f5302107825 */ /* 0x000fe200078e00ff */
[----:B------:R3:W-:Y:S01]  /*8550*/  MUFU.EX2 R129, R6 ;  /* 0x0000000600817308 */ /* 0x0007e20000000800 */
[----:B------:R-:W-:Y:S02]  /*8560*/  LOP3.LUT R13, R15, UR12, R4, 0x96, !PT ;  /* 0x0000000c0f0d7c12 */ /* 0x000fe4000f8e9604 */
[----:B--2---:R-:W-:-:S05]  /*8570*/  FFMA.FTZ R0, R159, UR35, -R3 ;  /* 0x000000239f007c23 */ /* 0x004fca0008010803 */
[----:B------:R2:W-:Y:S01]  /*8580*/  MUFU.EX2 R125, R0 ;  /* 0x00000000007d7308 */ /* 0x0005e20000000800 */
[----:B---3--:R-:W-:-:S04]  /*8590*/  IMAD.WIDE.U32 R6, R23, -0x2daee0ad, RZ ;  /* 0xd2511f5317067825 */ /* 0x008fc800078e00ff */
[----:B------:R-:W-:Y:S01]  /*85a0*/  IMAD.WIDE.U32 R4, R5, -0x326172a9, RZ ;  /* 0xcd9e8d5705047825 */ /* 0x000fe200078e00ff */
[----:B------:R-:W-:Y:S02]  /*85b0*/  LOP3.LUT R15, R7, UR14, R24, 0x96, !PT ;  /* 0x0000000e070f7c12 */ /* 0x000fe4000f8e9618 */
[----:B------:R-:W-:Y:S01]  /*85c0*/  LOP3.LUT R2, R17, UR12, R6, 0x96, !PT ;  /* 0x0000000c11027c12 */ /* 0x000fe2000f8e9606 */
[----:B------:R-:W-:-:S04]  /*85d0*/  IMAD.WIDE.U32 R6, R13, -0x326172a9, RZ ;  /* 0xcd9e8d570d067825 */ /* 0x000fc800078e00ff */
[----:B--2---:R-:W-:Y:S01]  /*85e0*/  FFMA.FTZ R0, R154, UR35, -R3 ;  /* 0x000000239a007c23 */ /* 0x004fe20008010803 */
[----:B------:R-:W-:Y:S02]  /*85f0*/  IMAD.MOV.U32 R154, RZ, RZ, R69 ;  /* 0x000000ffff9a7224 */ /* 0x000fe400078e0045 */
[----:B------:R-:W-:Y:S02]  /*8600*/  IMAD.MOV.U32 R69, RZ, RZ, R137 ;  /* 0x000000ffff457224 */ /* 0x000fe400078e0089 */
[----:B------:R-:W-:Y:S02]  /*8610*/  IMAD.MOV.U32 R137, RZ, RZ, R122 ;  /* 0x000000ffff897224 */ /* 0x000fe400078e007a */
[----:B------:R-:W-:Y:S02]  /*8620*/  IMAD.MOV.U32 R122, RZ, RZ, R123 ;  /* 0x000000ffff7a7224 */ /* 0x000fe400078e007b */
[----:B------:R-:W-:Y:S02]  /*8630*/  IMAD.MOV.U32 R123, RZ, RZ, R121 ;  /* 0x000000ffff7b7224 */ /* 0x000fe400078e0079 */
[----:B------:R-:W-:-:S02]  /*8640*/  IMAD.MOV.U32 R121, RZ, RZ, R124 ;  /* 0x000000ffff797224 */ /* 0x000fc400078e007c */
[----:B------:R2:W-:Y:S01]  /*8650*/  MUFU.EX2 R124, R0 ;  /* 0x00000000007c7308 */ /* 0x0005e20000000800 */
[----:B------:R-:W-:Y:S01]  /*8660*/  LOP3.LUT R23, R5, UR13, R26, 0x96, !PT ;  /* 0x0000000d05177c12 */ /* 0x000fe2000f8e961a */
[----:B------:R-:W-:Y:S01]  /*8670*/  IMAD.MOV.U32 R138, RZ, RZ, R123 ;  /* 0x000000ffff8a7224 */ /* 0x000fe200078e007b */
[----:B------:R-:W-:Y:S01]  /*8680*/  LOP3.LUT R13, R7, UR22, R4, 0x96, !PT ;  /* 0x00000016070d7c12 */ /* 0x000fe2000f8e9604 */
[----:B------:R-:W-:Y:S01]  /*8690*/  IMAD.WIDE.U32 R4, R2, -0x326172a9, RZ ;  /* 0xcd9e8d5702047825 */ /* 0x000fe200078e00ff */
[----:B------:R-:W-:Y:S01]  /*86a0*/  SHF.R.U32.HI R2, RZ, 0x8, R29 ;  /* 0x00000008ff027819 */ /* 0x000fe2000001161d */
[----:B------:R-:W-:Y:S03]  /*86b0*/  HMMA.16816.F32.BF16 R80, R8, R44, R80 ;  /* 0x0000002c0850723c */ /* 0x000fe60000041850 */
[----:B------:R-:W-:Y:S01]  /*86c0*/  PRMT R42, R43, 0x5410, R2 ;  /* 0x000054102b2a7816 */ /* 0x000fe20000000002 */
[----:B--2---:R-:W-:-:S04]  /*86d0*/  FFMA.FTZ R0, R152, UR35, -R3 ;  /* 0x0000002398007c23 */ /* 0x004fc80008010803 */
[----:B------:R2:W-:Y:S01]  /*86e0*/  MUFU.EX2 R123, R0 ;  /* 0x00000000007b7308 */ /* 0x0005e20000000800 */
[----:B------:R-:W-:Y:S01]  /*86f0*/  HMMA.16816.F32.BF16 R144, R8, R46, R72 ;  /* 0x0000002e0890723c */ /* 0x000fe20000041848 */
[----:B------:R-:W-:-:S05]  /*8700*/  IMAD.MOV.U32 R70, RZ, RZ, R121 ;  /* 0x000000ffff467224 */ /* 0x000fca00078e0079 */
[----:B------:R-:W-:Y:S01]  /*8710*/  HMMA.16816.F32.BF16 R64, R8, R60, R76 ;  /* 0x0000003c0840723c */ /* 0x000fe2000004184c */
[----:B--2---:R-:W-:-:S05]  /*8720*/  LOP3.LUT R0, R34, 0xff, RZ, 0xc0, !PT ;  /* 0x000000ff22007812 */ /* 0x004fca00078ec0ff */
[----:B------:R-:W-:Y:S01]  /*8730*/  HMMA.16816.F32.BF16 R52, R8, R62, R52 ;  /* 0x0000003e0834723c */ /* 0x000fe20000041834 */
[----:B------:R-:W-:Y:S01]  /*8740*/  PRMT R43, R0, 0x5410, R35 ;  /* 0x00005410002b7816 */ /* 0x000fe20000000023 */
[----:B------:R-:W-:-:S05]  /*8750*/  FFMA.FTZ R0, R151, UR35, -R3 ;  /* 0x0000002397007c23 */ /* 0x000fca0008010803 */
[--C-:B------:R-:W-:Y:S01]  /*8760*/  SHF.R.U32.HI R11, RZ, 0x10, R6.reuse ;  /* 0x00000010ff0b7819 */ /* 0x100fe20000011606 */
[----:B------:R-:W-:Y:S01]  /*8770*/  IMAD.WIDE.U32 R8, R15, -0x326172a9, RZ ;  /* 0xcd9e8d570f087825 */ /* 0x000fe200078e00ff */
[----:B------:R2:W-:Y:S01]  /*8780*/  MUFU.EX2 R121, R0 ;  /* 0x0000000000797308 */ /* 0x0005e20000000800 */
[----:B------:R-:W-:Y:S02]  /*8790*/  SHF.R.U32.HI R15, RZ, 0x18, R6 ;  /* 0x00000018ff0f7819 */ /* 0x000fe40000011606 */
[----:B------:R-:W-:Y:S02]  /*87a0*/  LOP3.LUT R10, R6, 0xffff, RZ, 0xc0, !PT ;  /* 0x0000ffff060a7812 */ /* 0x000fe400078ec0ff */
[----:B------:R-:W-:Y:S02]  /*87b0*/  LOP3.LUT R7, R5, UR22, R8, 0x96, !PT ;  /* 0x0000001605077c12 */ /* 0x000fe4000f8e9608 */
[C---:B------:R-:W-:Y:S02]  /*87c0*/  LOP3.LUT R27, R4.reuse, 0xffff, RZ, 0xc0, !PT ;  /* 0x0000ffff041b7812 */ /* 0x040fe400078ec0ff */
[----:B------:R-:W-:-:S02]  /*87d0*/  LOP3.LUT R33, R4, 0xff, RZ, 0xc0, !PT ;  /* 0x000000ff04217812 */ /* 0x000fc400078ec0ff */
[--C-:B------:R-:W-:Y:S02]  /*87e0*/  SHF.R.U32.HI R31, RZ, 0x10, R4.reuse ;  /* 0x00000010ff1f7819 */ /* 0x100fe40000011604 */
[----:B--2---:R-:W-:Y:S02]  /*87f0*/  LOP3.LUT R0, R11, 0xff, RZ, 0xc0, !PT ;  /* 0x000000ff0b007812 */ /* 0x004fe400078ec0ff */
[----:B------:R-:W-:Y:S02]  /*8800*/  SHF.R.U32.HI R30, RZ, 0x18, R4 ;  /* 0x00000018ff1e7819 */ /* 0x000fe40000011604 */
[----:B------:R-:W-:Y:S01]  /*8810*/  PRMT R86, R0, 0x5410, R15 ;  /* 0x0000541000567816 */ /* 0x000fe2000000000f */
[----:B------:R-:W-:Y:S01]  /*8820*/  FFMA.FTZ R0, R148, UR35, -R3 ;  /* 0x0000002394007c23 */ /* 0x000fe20008010803 */
[----:B------:R-:W-:Y:S01]  /*8830*/  LOP3.LUT R22, R6, 0xff, RZ, 0xc0, !PT ;  /* 0x000000ff06167812 */ /* 0x000fe200078ec0ff */
[----:B------:R-:W-:-:S04]  /*8840*/  IMAD.WIDE.U32 R4, R48, -0x2daee0ad, RZ ;  /* 0xd2511f5330047825 */ /* 0x000fc800078e00ff */
[----:B------:R-:W-:Y:S01]  /*8850*/  FFMA.FTZ R6, R153, UR35, -R3 ;  /* 0x0000002399067c23 */ /* 0x000fe20008010803 */
[----:B------:R-:W-:Y:S01]  /*8860*/  SHF.R.U32.HI R2, RZ, 0x8, R10 ;  /* 0x00000008ff027819 */ /* 0x000fe2000001160a */
[----:B------:R-:W-:Y:S01]  /*8870*/  IMAD.MOV.U32 R141, RZ, RZ, R119 ;  /* 0x000000ffff8d7224 */ /* 0x000fe200078e0077 */
[----:B------:R-:W-:Y:S01]  /*8880*/  LOP3.LUT R9, R9, UR13, R12, 0x96, !PT ;  /* 0x0000000d09097c12 */ /* 0x000fe2000f8e960c */
[----:B------:R2:W-:Y:S01]  /*8890*/  MUFU.EX2 R119, R0 ;  /* 0x0000000000777308 */ /* 0x0005e20000000800 */
[----:B------:R-:W-:Y:S01]  /*88a0*/  IMAD.MOV.U32 R68, RZ, RZ, R122 ;  /* 0x000000ffff447224 */ /* 0x000fe200078e007a */
[----:B------:R-:W-:Y:S02]  /*88b0*/  LOP3.LUT R17, R5, UR23, R28, 0x96, !PT ;  /* 0x0000001705117c12 */ /* 0x000fe4000f8e961c */
[C---:B------:R-:W-:Y:S02]  /*88c0*/  LOP3.LUT R12, R4.reuse, 0xffff, RZ, 0xc0, !PT ;  /* 0x0000ffff040c7812 */ /* 0x040fe400078ec0ff */
[----:B------:R-:W-:-:S02]  /*88d0*/  LOP3.LUT R25, R4, 0xff, RZ, 0xc0, !PT ;  /* 0x000000ff04197812 */ /* 0x000fc400078ec0ff */
[----:B------:R3:W-:Y:S01]  /*88e0*/  MUFU.EX2 R122, R6 ;  /* 0x00000006007a7308 */ /* 0x0007e20000000800 */
[--C-:B------:R-:W-:Y:S02]  /*88f0*/  SHF.R.U32.HI R24, RZ, 0x10, R4.reuse ;  /* 0x00000010ff187819 */ /* 0x100fe40000011604 */
[----:B------:R-:W-:Y:S01]  /*8900*/  SHF.R.U32.HI R26, RZ, 0x18, R4 ;  /* 0x00000018ff1a7819 */ /* 0x000fe20000011604 */
[----:B------:R-:W-:Y:S01]  /*8910*/  IMAD.WIDE.U32 R4, R23, -0x2daee0ad, RZ ;  /* 0xd2511f5317047825 */ /* 0x000fe200078e00ff */
[----:B------:R-:W-:-:S03]  /*8920*/  PRMT R85, R22, 0x5410, R2 ;  /* 0x0000541016557816 */ /* 0x000fc60000000002 */
[----:B--2---:R-:W-:Y:S01]  /*8930*/  FFMA.FTZ R0, R191, UR35, -R20 ;  /* 0x00000023bf007c23 */ /* 0x004fe20008010814 */
[----:B------:R-:W-:-:S03]  /*8940*/  IMAD.MOV.U32 R87, RZ, RZ, R117 ;  /* 0x000000ffff577224 */ /* 0x000fc600078e0075 */
[----:B------:R2:W-:Y:S01]  /*8950*/  MUFU.EX2 R117, R0 ;  /* 0x0000000000757308 */ /* 0x0005e20000000800 */
[----:B---3--:R-:W-:Y:S01]  /*8960*/  FFMA.FTZ R6, R149, UR35, -R3 ;  /* 0x0000002395067c23 */ /* 0x008fe20008010803 */
[----:B------:R-:W-:Y:S01]  /*8970*/  IMAD.WIDE.U32 R2, R49, -0x2daee0ad, RZ ;  /* 0xd2511f5331027825 */ /* 0x000fe200078e00ff */
[----:B------:R-:W-:-:S03]  /*8980*/  LOP3.LUT R15, R5, UR23, R14, 0x96, !PT ;  /* 0x00000017050f7c12 */ /* 0x000fc6000f8e960e */
[----:B------:R-:W-:Y:S01]  /*8990*/  IMAD.MOV.U32 R143, RZ, RZ, R118 ;  /* 0x000000ffff8f7224 */ /* 0x000fe200078e0076 */
[----:B------:R-:W-:Y:S02]  /*89a0*/  LOP3.LUT R14, R3, UR23, R32, 0x96, !PT ;  /* 0x00000017030e7c12 */ /* 0x000fe4000f8e9620 */
[----:B------:R-:W-:Y:S01]  /*89b0*/  LOP3.LUT R23, R2, 0xffff, RZ, 0xc0, !PT ;  /* 0x0000ffff02177812 */ /* 0x000fe200078ec0ff */
[----:B--2---:R-:W-:Y:S01]  /*89c0*/  FFMA.FTZ R0, R204, UR35, -R20 ;  /* 0x00000023cc007c23 */ /* 0x004fe20008010814 */
[----:B------:R-:W-:Y:S02]  /*89d0*/  LOP3.LUT R32, R2, 0xff, RZ, 0xc0, !PT ;  /* 0x000000ff02207812 */ /* 0x000fe400078ec0ff */
[--C-:B------:R-:W-:Y:S01]  /*89e0*/  SHF.R.U32.HI R28, RZ, 0x10, R2.reuse ;  /* 0x00000010ff1c7819 */ /* 0x100fe20000011602 */
[----:B------:R2:W-:Y:S01]  /*89f0*/  MUFU.EX2 R118, R0 ;  /* 0x0000000000767308 */ /* 0x0005e20000000800 */
[----:B------:R-:W-:Y:S01]  /*8a00*/  SHF.R.U32.HI R29, RZ, 0x18, R2 ;  /* 0x00000018ff1d7819 */ /* 0x000fe20000011602 */
[----:B------:R-:W-:-:S04]  /*8a10*/  IMAD.WIDE.U32 R2, R9, -0x2daee0ad, RZ ;  /* 0xd2511f5309027825 */ /* 0x000fc800078e00ff */
[----:B------:R-:W-:Y:S01]  /*8a20*/  IMAD.MOV.U32 R84, RZ, RZ, R115 ;  /* 0x000000ffff547224 */ /* 0x000fe200078e0073 */
[C---:B------:R-:W-:Y:S01]  /*8a30*/  LOP3.LUT R40, R2.reuse, 0xffff, RZ, 0xc0, !PT ;  /* 0x0000ffff02287812 */ /* 0x040fe200078ec0ff */
[----:B------:R-:W-:Y:S01]  /*8a40*/  IMAD.MOV.U32 R152, RZ, RZ, R69 ;  /* 0x000000ffff987224 */ /* 0x000fe200078e0045 */
[----:B------:R-:W-:Y:S02]  /*8a50*/  LOP3.LUT R41, R2, 0xff, RZ, 0xc0, !PT ;  /* 0x000000ff02297812 */ /* 0x000fe400078ec0ff */
[----:B------:R-:W-:Y:S01]  /*8a60*/  SHF.R.U32.HI R69, RZ, 0x10, R2 ;  /* 0x00000010ff457819 */ /* 0x000fe20000011602 */
[----:B--2---:R-:W-:Y:S01]  /*8a70*/  FFMA.FTZ R0, R183, UR35, -R20 ;  /* 0x00000023b7007c23 */ /* 0x004fe20008010814 */
[----:B------:R-:W-:-:S03]  /*8a80*/  SHF.R.U32.HI R71, RZ, 0x18, R2 ;  /* 0x00000018ff477819 */ /* 0x000fc60000011602 */
[----:B------:R2:W-:Y:S01]  /*8a90*/  MUFU.EX2 R115, R0 ;  /* 0x0000000000737308 */ /* 0x0005e20000000800 */
[----:B------:R-:W-:Y:S01]  /*8aa0*/  SHF.R.U32.HI R2, RZ, 0x10, R21 ;  /* 0x00000010ff027819 */ /* 0x000fe20000011615 */
[----:B------:R-:W-:Y:S01]  /*8ab0*/  IMAD.MOV.U32 R142, RZ, RZ, R120 ;  /* 0x000000ffff8e7224 */ /* 0x000fe200078e0078 */
[----:B------:R-:W-:Y:S02]  /*8ac0*/  LOP3.LUT R22, R3, UR23, R16, 0x96, !PT ;  /* 0x0000001703167c12 */ /* 0x000fe4000f8e9610 */
[----:B------:R-:W-:Y:S02]  /*8ad0*/  LOP3.LUT R8, R4, 0xff, RZ, 0xc0, !PT ;  /* 0x000000ff04087812 */ /* 0x000fe400078ec0ff */
[--C-:B------:R-:W-:Y:S01]  /*8ae0*/  SHF.R.U32.HI R34, RZ, 0x10, R4.reuse ;  /* 0x00000010ff227819 */ /* 0x100fe20000011604 */
[----:B------:R3:W-:Y:S01]  /*8af0*/  MUFU.EX2 R120, R6 ;  /* 0x0000000600787308 */ /* 0x0007e20000000800 */
[----:B------:R-:W-:Y:S02]  /*8b00*/  SHF.R.U32.HI R35, RZ, 0x18, R4 ;  /* 0x00000018ff237819 */ /* 0x000fe40000011604 */
[----:B--2---:R-:W-:-:S04]  /*8b10*/  LOP3.LUT R0, R21, 0xffff, RZ, 0xc0, !PT ;  /* 0x0000ffff15007812 */ /* 0x004fc800078ec0ff */
[----:B------:R-:W-:Y:S02]  /*8b20*/  SHF.R.U32.HI R3, RZ, 0x8, R0 ;  /* 0x00000008ff037819 */ /* 0x000fe40000011600 */
[----:B------:R-:W-:Y:S01]  /*8b30*/  LOP3.LUT R0, R2, 0xff, RZ, 0xc0, !PT ;  /* 0x000000ff02007812 */ /* 0x000fe200078ec0ff */
[----:B------:R-:W-:Y:S01]  /*8b40*/  FFMA.FTZ R2, R189, UR35, -R20 ;  /* 0x00000023bd027c23 */ /* 0x000fe20008010814 */
[----:B---3--:R-:W-:Y:S02]  /*8b50*/  LOP3.LUT R6, R4, 0xffff, RZ, 0xc0, !PT ;  /* 0x0000ffff04067812 */ /* 0x008fe400078ec0ff */
[----:B------:R-:W-:Y:S01]  /*8b60*/  SHF.R.U32.HI R4, RZ, 0x18, R21 ;  /* 0x00000018ff047819 */ /* 0x000fe20000011615 */
[----:B------:R-:W-:Y:S02]  /*8b70*/  IMAD.MOV.U32 R50, RZ, RZ, R112 ;  /* 0x000000ffff327224 */ /* 0x000fe400078e0070 */
[----:B------:R2:W3:Y:S01]  /*8b80*/  MUFU.EX2 R112, R2 ;  /* 0x0000000200707308 */ /* 0x0004e20000000800 */
[----:B------:R-:W-:-:S02]  /*8b90*/  PRMT R4, R0, 0x5410, R4 ;  /* 0x0000541000047816 */ /* 0x000fc40000000004 */
[----:B------:R-:W-:Y:S01]  /*8ba0*/  LOP3.LUT R0, R13, 0xffff, RZ, 0xc0, !PT ;  /* 0x0000ffff0d007812 */ /* 0x000fe200078ec0ff */
[----:B------:R-:W-:Y:S01]  /*8bb0*/  IMAD.MOV.U32 R150, RZ, RZ, R111 ;  /* 0x000000ffff967224 */ /* 0x000fe200078e006f */
[----:B------:R-:W-:Y:S01]  /*8bc0*/  LOP3.LUT R5, R21, 0xff, RZ, 0xc0, !PT ;  /* 0x000000ff15057812 */ /* 0x000fe200078ec0ff */
[----:B--2---:R-:W-:-:S04]  /*8bd0*/  FFMA.FTZ R2, R180, UR35, -R20 ;  /* 0x00000023b4027c23 */ /* 0x004fc80008010814 */
[----:B------:R2:W-:Y:S01]  /*8be0*/  MUFU.EX2 R111, R2 ;  /* 0x00000002006f7308 */ /* 0x0005e20000000800 */
[----:B------:R-:W-:Y:S01]  /*8bf0*/  IMAD.MOV.U32 R162, RZ, RZ, R106 ;  /* 0x000000ffffa27224 */ /* 0x000fe200078e006a */
[----:B------:R-:W-:Y:S01]  /*8c00*/  PRMT R5, R5, 0x5410, R3 ;  /* 0x0000541005057816 */ /* 0x000fe20000000003 */
[----:B------:R-:W-:Y:S02]  /*8c10*/  IMAD.MOV.U32 R106, RZ, RZ, R113 ;  /* 0x000000ffff6a7224 */ /* 0x000fe400078e0071 */
[----:B------:R-:W-:Y:S01]  /*8c20*/  FFMA.FTZ R3, R181, UR35, -R20 ;  /* 0x00000023b5037c23 */ /* 0x000fe20008010814 */
[----:B--2---:R-:W-:Y:S02]  /*8c30*/  SHF.R.U32.HI R2, RZ, 0x8, R0 ;  /* 0x00000008ff027819 */ /* 0x004fe40000011600 */
[----:B------:R-:W-:-:S04]  /*8c40*/  LOP3.LUT R0, R13, 0xff, RZ, 0xc0, !PT ;  /* 0x000000ff0d007812 */ /* 0x000fc800078ec0ff */
[----:B------:R-:W-:Y:S01]  /*8c50*/  PRMT R78, R0, 0x5410, R2 ;  /* 0x00005410004e7816 */ /* 0x000fe20000000002 */
[----:B------:R-:W-:Y:S01]  /*8c60*/  FFMA.FTZ R2, R177, UR35, -R20 ;  /* 0x00000023b1027c23 */ /* 0x000fe20008010814 */
[----:B------:R-:W-:-:S03]  /*8c70*/  SHF.R.U32.HI R0, RZ, 0x10, R13 ;  /* 0x00000010ff007819 */ /* 0x000fc6000001160d */
[----:B------:R2:W-:Y:S01]  /*8c80*/  MUFU.EX2 R113, R2 ;  /* 0x0000000200717308 */ /* 0x0005e20000000800 */
[----:B------:R-:W-:Y:S01]  /*8c90*/  IMAD.MOV.U32 R51, RZ, RZ, R114 ;  /* 0x000000ffff337224 */ /* 0x000fe200078e0072 */
[----:B------:R-:W-:Y:S01]  /*8ca0*/  LOP3.LUT R0, R0, 0xff, RZ, 0xc0, !PT ;  /* 0x000000ff00007812 */ /* 0x000fe200078ec0ff */
[----:B------:R-:W-:-:S05]  /*8cb0*/  IMAD.MOV.U32 R164, RZ, RZ, R110 ;  /* 0x000000ffffa47224 */ /* 0x000fca00078e006e */
[----:B------:R4:W-:Y:S01]  /*8cc0*/  MUFU.EX2 R114, R3 ;  /* 0x0000000300727308 */ /* 0x0009e20000000800 */
[----:B------:R-:W-:Y:S02]  /*8cd0*/  IMAD.MOV.U32 R163, RZ, RZ, R109 ;  /* 0x000000ffffa37224 */ /* 0x000fe400078e006d */
[----:B--2---:R-:W-:-:S05]  /*8ce0*/  FFMA.FTZ R2, R176, UR35, -R20 ;  /* 0x00000023b0027c23 */ /* 0x004fca0008010814 */
[----:B------:R2:W-:Y:S01]  /*8cf0*/  MUFU.EX2 R110, R2 ;  /* 0x00000002006e7308 */ /* 0x0005e20000000800 */
[----:B----4-:R-:W-:-:S04]  /*8d00*/  SHF.R.U32.HI R3, RZ, 0x18, R13 ;  /* 0x00000018ff037819 */ /* 0x010fc8000001160d */
[----:B------:R-:W-:Y:S02]  /*8d10*/  PRMT R79, R0, 0x5410, R3 ;  /* 0x00005410004f7816 */ /* 0x000fe40000000003 */
[----:B------:R-:W-:Y:S01]  /*8d20*/  SHF.R.U32.HI R0, RZ, 0x8, R27 ;  /* 0x00000008ff007819 */ /* 0x000fe2000001161b */
[----:B--2---:R-:W-:-:S04]  /*8d30*/  FFMA.FTZ R2, R174, UR35, -R20 ;  /* 0x00000023ae027c23 */ /* 0x004fc80008010814 */
[----:B------:R2:W-:Y:S01]  /*8d40*/  MUFU.EX2 R109, R2 ;  /* 0x00000002006d7308 */ /* 0x0005e20000000800 */
[----:B------:R-:W-:Y:S01]  /*8d50*/  PRMT R73, R33, 0x5410, R0 ;  /* 0x0000541021497816 */ /* 0x000fe20000000000 */
[----:B------:R-:W-:Y:S01]  /*8d60*/  IMAD.MOV.U32 R153, RZ, RZ, R108 ;  /* 0x000000ffff997224 */ /* 0x000fe200078e006c */
[----:B------:R-:W-:Y:S01]  /*8d70*/  LOP3.LUT R0, R31, 0xff, RZ, 0xc0, !PT ;  /* 0x000000ff1f007812 */ /* 0x000fe200078ec0ff */
[----:B------:R-:W-:Y:S02]  /*8d80*/  IMAD.MOV.U32 R204, RZ, RZ, R143 ;  /* 0x000000ffffcc7224 */ /* 0x000fe400078e008f */
[----:B------:R-:W-:Y:S01]  /*8d90*/  IMAD.MOV.U32 R143, RZ, RZ, R137 ;  /* 0x000000ffff8f7224 */ /* 0x000fe200078e0089 */
[----:B------:R-:W-:Y:S01]  /*8da0*/  PRMT R75, R0, 0x5410, R30 ;  /* 0x00005410004b7816 */ /* 0x000fe2000000001e */
[----:B------:R-:W-:Y:S02]  /*8db0*/  IMAD.MOV.U32 R137, RZ, RZ, R136 ;  /* 0x000000ffff897224 */ /* 0x000fe400078e0088 */
[----:B--2---:R-:W-:-:S04]  /*8dc0*/  FFMA.FTZ R2, R170, UR35, -R20 ;  /* 0x00000023aa027c23 */ /* 0x004fc80008010814 */
[----:B------:R2:W-:Y:S01]  /*8dd0*/  MUFU.EX2 R108, R2 ;  /* 0x00000002006c7308 */ /* 0x0005e20000000800 */
[----:B------:R-:W-:Y:S01]  /*8de0*/  IMAD.MOV.U32 R136, RZ, RZ, R107 ;  /* 0x000000ffff887224 */ /* 0x000fe200078e006b */
[----:B------:R-:W-:-:S04]  /*8df0*/  SHF.R.U32.HI R0, RZ, 0x8, R12 ;  /* 0x00000008ff007819 */ /* 0x000fc8000001160c */
[----:B------:R-:W-:Y:S02]  /*8e00*/  PRMT R21, R25, 0x5410, R0 ;  /* 0x0000541019157816 */ /* 0x000fe40000000000 */
[----:B------:R-:W-:Y:S01]  /*8e10*/  SHF.R.U32.HI R0, RZ, 0x8, R6 ;  /* 0x00000008ff007819 */ /* 0x000fe20000011606 */
[----:B--2---:R-:W-:-:S04]  /*8e20*/  FFMA.FTZ R2, R168, UR35, -R20 ;  /* 0x00000023a8027c23 */ /* 0x004fc80008010814 */
[----:B------:R2:W-:Y:S01]  /*8e30*/  MUFU.EX2 R107, R2 ;  /* 0x00000002006b7308 */ /* 0x0005e20000000800 */
[----:B------:R-:W-:Y:S01]  /*8e40*/  IMAD.MOV.U32 R183, RZ, RZ, R87 ;  /* 0x000000ffffb77224 */ /* 0x000fe200078e0057 */
[----:B------:R-:W-:Y:S02]  /*8e50*/  PRMT R87, R8, 0x5410, R0 ;  /* 0x0000541008577816 */ /* 0x000fe40000000000 */
[----:B------:R-:W-:Y:S02]  /*8e60*/  HSET2.LE.AND R0, R5, R100, PT ;  /* 0x0000006405007233 */ /* 0x000fe40003803000 */
[----:B--2---:R-:W-:-:S04]  /*8e70*/  LOP3.LUT R2, R24, 0xff, RZ, 0xc0, !PT ;  /* 0x000000ff18027812 */ /* 0x004fc800078ec0ff */
[----:B------:R-:W-:Y:S01]  /*8e80*/  PRMT R26, R2, 0x5410, R26 ;  /* 0x00005410021a7816 */ /* 0x000fe2000000001a */
[----:B------:R-:W-:Y:S01]  /*8e90*/  FFMA.FTZ R2, R169, UR35, -R20 ;  /* 0x00000023a9027c23 */ /* 0x000fe20008010814 */
[----:B------:R-:W-:-:S03]  /*8ea0*/  IMAD.MOV.U32 R169, RZ, RZ, R105 ;  /* 0x000000ffffa97224 */ /* 0x000fc600078e0069 */
[----:B------:R2:W-:Y:S01]  /*8eb0*/  MUFU.EX2 R105, R2 ;  /* 0x0000000200697308 */ /* 0x0005e20000000800 */
[----:B------:R-:W-:Y:S01]  /*8ec0*/  FFMA.FTZ R3, R167, UR35, -R20 ;  /* 0x00000023a7037c23 */ /* 0x000fe20008010814 */
[----:B------:R-:W-:Y:S01]  /*8ed0*/  IMAD.MOV.U32 R167, RZ, RZ, R106 ;  /* 0x000000ffffa77224 */ /* 0x000fe200078e006a */
[----:B--2---:R-:W-:-:S04]  /*8ee0*/  F2FP.BF16.F32.PACK_AB R2, R224, R225 ;  /* 0x000000e1e002723e */ /* 0x004fc800000010ff */
[----:B------:R-:W-:Y:S02]  /*8ef0*/  LOP3.LUT R8, R0, R2, RZ, 0xc0, !PT ;  /* 0x0000000200087212 */ /* 0x000fe400078ec0ff */
[----:B------:R-:W-:Y:S02]  /*8f00*/  HSET2.LE.AND R0, R42, R100, PT ;  /* 0x000000642a007233 */ /* 0x000fe40003803000 */
[----:B-1----:R-:W-:-:S04]  /*8f10*/  F2FP.BF16.F32.PACK_AB R2, R131, R223 ;  /* 0x000000df8302723e */ /* 0x002fc800000010ff */
[----:B------:R-:W-:Y:S02]  /*8f20*/  LOP3.LUT R10, R0, R2, RZ, 0xc0, !PT ;  /* 0x00000002000a7212 */ /* 0x000fe400078ec0ff */
[----:B------:R-:W-:Y:S02]  /*8f30*/  HSET2.LE.AND R0, R43, R100, PT ;  /* 0x000000642b007233 */ /* 0x000fe40003803000 */
[----:B---3--:R-:W-:Y:S01]  /*8f40*/  F2FP.BF16.F32.PACK_AB R2, R112, R115 ;  /* 0x000000737002723e */ /* 0x008fe200000010ff */
[----:B------:R1:W-:Y:S03]  /*8f50*/  MUFU.EX2 R106, R3 ;  /* 0x00000003006a7308 */ /* 0x0003e60000000800 */
[----:B------:R-:W-:Y:S02]  /*8f60*/  LOP3.LUT R11, R0, R2, RZ, 0xc0, !PT ;  /* 0x00000002000b7212 */ /* 0x000fe400078ec0ff */
[----:B------:R-:W-:Y:S01]  /*8f70*/  LOP3.LUT R0, R34, 0xff, RZ, 0xc0, !PT ;  /* 0x000000ff22007812 */ /* 0x000fe200078ec0ff */
[----:B------:R-:W-:-:S02]  /*8f80*/  IMAD.MOV.U32 R159, RZ, RZ, R84 ;  /* 0x000000ffff9f7224 */ /* 0x000fc400078e0054 */
[----:B------:R-:W-:Y:S01]  /*8f90*/  FFMA.FTZ R5, R194, UR35, -R19 ;  /* 0x00000023c2057c23 */ /* 0x000fe20008010813 */
[----:B------:R-:W-:Y:S01]  /*8fa0*/  PRMT R84, R0, 0x5410, R35 ;  /* 0x0000541000547816 */ /* 0x000fe20000000023 */
[----:B------:R-:W-:Y:S01]  /*8fb0*/  FFMA.FTZ R0, R192, UR35, -R19 ;  /* 0x00000023c0007c23 */ /* 0x000fe20008010813 */
[----:B-1----:R-:W-:Y:S02]  /*8fc0*/  HSET2.LE.AND R3, R4, R100, PT ;  /* 0x0000006404037233 */ /* 0x002fe40003803000 */
[----:B------:R-:W-:Y:S01]  /*8fd0*/  F2FP.BF16.F32.PACK_AB R4, R118, R117 ;  /* 0x000000757604723e */ /* 0x000fe200000010ff */
[----:B------:R-:W-:-:S03]  /*8fe0*/  IMAD.MOV.U32 R168, RZ, RZ, R138 ;  /* 0x000000ffffa87224 */ /* 0x000fc600078e008a */
[----:B------:R-:W-:Y:S01]  /*8ff0*/  LOP3.LUT R9, R3, R4, RZ, 0xc0, !PT ;  /* 0x0000000403097212 */ /* 0x000fe200078ec0ff */
[----:B------:R-:W-:Y:S01]  /*9000*/  FFMA.FTZ R3, R193, UR35, -R19 ;  /* 0x00000023c1037c23 */ /* 0x000fe20008010813 */
[----:B------:R-:W-:Y:S02]  /*9010*/  IMAD.MOV.U32 R138, RZ, RZ, R139 ;  /* 0x000000ffff8a7224 */ /* 0x000fe400078e008b */
[----:B------:R-:W-:Y:S02]  /*9020*/  IMAD.MOV.U32 R194, RZ, RZ, R103 ;  /* 0x000000ffffc27224 */ /* 0x000fe400078e0067 */
[----:B------:R-:W-:Y:S01]  /*9030*/  IMAD.MOV.U32 R139, RZ, RZ, R101 ;  /* 0x000000ffff8b7224 */ /* 0x000fe200078e0065 */
[----:B------:R1:W-:Y:S01]  /*9040*/  MUFU.EX2 R103, R3 ;  /* 0x0000000300677308 */ /* 0x0003e20000000800 */
[----:B------:R-:W-:Y:S01]  /*9050*/  LOP3.LUT R2, R28, 0xff, RZ, 0xc0, !PT ;  /* 0x000000ff1c027812 */ /* 0x000fe200078ec0ff */
[----:B------:R-:W-:Y:S01]  /*9060*/  FFMA.FTZ R4, R195, UR35, -R19 ;  /* 0x00000023c3047c23 */ /* 0x000fe20008010813 */
[----:B------:R-:W-:-:S05]  /*9070*/  IMAD.MOV.U32 R189, RZ, RZ, R142 ;  /* 0x000000ffffbd7224 */ /* 0x000fca00078e008e */
[----:B------:R2:W-:Y:S01]  /*9080*/  MUFU.EX2 R101, R0 ;  /* 0x0000000000657308 */ /* 0x0005e20000000800 */
[----:B------:R-:W-:Y:S01]  /*9090*/  PRMT R13, R2, 0x5410, R29 ;  /* 0x00005410020d7816 */ /* 0x000fe2000000001d */
[----:B------:R-:W-:Y:S01]  /*90a0*/  IMAD.MOV.U32 R142, RZ, RZ, R104 ;  /* 0x000000ffff8e7224 */ /* 0x000fe200078e0068 */
[----:B------:R-:W-:Y:S01]  /*90b0*/  SHF.R.U32.HI R2, RZ, 0x10, R7 ;  /* 0x00000010ff027819 */ /* 0x000fe20000011607 */
[----:B------:R-:W-:Y:S02]  /*90c0*/  IMAD.MOV.U32 R181, RZ, RZ, R50 ;  /* 0x000000ffffb57224 */ /* 0x000fe400078e0032 */
[----:B------:R-:W-:Y:S01]  /*90d0*/  IMAD.MOV.U32 R180, RZ, RZ, R51 ;  /* 0x000000ffffb47224 */ /* 0x000fe200078e0033 */
[----:B------:R-:W-:Y:S02]  /*90e0*/  LOP3.LUT R12, R7, 0xff, RZ, 0xc0, !PT ;  /* 0x000000ff070c7812 */ /* 0x000fe400078ec0ff */
[----:B-1----:R-:W-:Y:S01]  /*90f0*/  SHF.R.U32.HI R3, RZ, 0x8, R23 ;  /* 0x00000008ff037819 */ /* 0x002fe20000011617 */
[----:B------:R1:W3:Y:S01]  /*9100*/  MUFU.EX2 R104, R5 ;  /* 0x0000000500687308 */ /* 0x0002e20000000800 */
[----:B------:R-:W-:Y:S01]  /*9110*/  IMAD.MOV.U32 R193, RZ, RZ, R102 ;  /* 0x000000ffffc17224 */ /* 0x000fe200078e0066 */
[----:B------:R-:W-:Y:S01]  /*9120*/  LDSM.16.MT88.4 R28, [R184+0x5800] ;  /* 0x00580000b81c783b */ /* 0x000fe20000004200 */
[----:B------:R-:W-:-:S02]  /*9130*/  PRMT R16, R32, 0x5410, R3 ;  /* 0x0000541020107816 */ /* 0x000fc40000000003 */
[----:B--2---:R-:W-:Y:S01]  /*9140*/  LOP3.LUT R0, R7, 0xffff, RZ, 0xc0, !PT ;  /* 0x0000ffff07007812 */ /* 0x004fe200078ec0ff */
[----:B------:R-:W-:Y:S02]  /*9150*/  FFMA.FTZ R3, R205, UR35, -R18 ;  /* 0x00000023cd037c23 */ /* 0x000fe40008010812 */
[----:B------:R2:W-:Y:S01]  /*9160*/  MUFU.EX2 R102, R4 ;  /* 0x0000000400667308 */ /* 0x0005e20000000800 */
[----:B------:R-:W-:Y:S01]  /*9170*/  HMMA.16816.F32.BF16 R48, R8, R44, R96 ;  /* 0x0000002c0830723c */ /* 0x000fe20000041860 */
[----:B------:R-:W-:Y:S01]  /*9180*/  SHF.R.U32.HI R6, RZ, 0x8, R0 ;  /* 0x00000008ff067819 */ /* 0x000fe20000011600 */
[----:B------:R-:W4:Y:S01]  /*9190*/  LDSM.16.MT88.4 R32, [R184+0x5400] ;  /* 0x00540000b820783b */ /* 0x000f220000004200 */
[----:B------:R-:W-:-:S04]  /*91a0*/  LOP3.LUT R0, R14, 0xffff, RZ, 0xc0, !PT ;  /* 0x0000ffff0e007812 */ /* 0x000fc800078ec0ff */
[----:B------:R3:W-:Y:S01]  /*91b0*/  MUFU.EX2 R99, R3 ;  /* 0x0000000300637308 */ /* 0x0007e20000000800 */
[----:B-1----:R-:W-:Y:S02]  /*91c0*/  LOP3.LUT R5, R2, 0xff, RZ, 0xc0, !PT ;  /* 0x000000ff02057812 */ /* 0x002fe400078ec0ff */
[----:B------:R-:W-:Y:S02]  /*91d0*/  SHF.R.U32.HI R0, RZ, 0x8, R0 ;  /* 0x00000008ff007819 */ /* 0x000fe40000011600 */
[----:B------:R-:W-:Y:S01]  /*91e0*/  SHF.R.U32.HI R2, RZ, 0x8, R40 ;  /* 0x00000008ff027819 */ /* 0x000fe20000011628 */
[----:B--2---:R-:W-:-:S03]  /*91f0*/  FFMA.FTZ R4, R207, UR35, -R18 ;  /* 0x00000023cf047c23 */ /* 0x004fc60008010812 */
[----:B------:R-:W-:Y:S01]  /*9200*/  PRMT R77, R41, 0x5410, R2 ;  /* 0x00005410294d7816 */ /* 0x000fe20000000002 */
[----:B------:R1:W2:Y:S01]  /*9210*/  MUFU.EX2 R98, R4 ;  /* 0x0000000400627308 */ /* 0x0002a20000000800 */
[----:B---3--:R-:W-:Y:S01]  /*9220*/  LOP3.LUT R3, R14, 0xff, RZ, 0xc0, !PT ;  /* 0x000000ff0e037812 */ /* 0x008fe200078ec0ff */
[----:B------:R-:W3:Y:S01]  /*9230*/  LDSM.16.MT88.4 R40, [R185+0x5400] ;  /* 0x00540000b928783b */ /* 0x000ee20000004200 */
[----:B------:R-:W-:Y:S02]  /*9240*/  SHF.R.U32.HI R2, RZ, 0x10, R14 ;  /* 0x00000010ff027819 */ /* 0x000fe4000001160e */
[----:B------:R-:W-:Y:S01]  /*9250*/  PRMT R0, R3, 0x5410, R0 ;  /* 0x0000541003007816 */ /* 0x000fe20000000000 */
[----:B------:R-:W-:Y:S01]  /*9260*/  FFMA.FTZ R3, R210, UR35, -R18 ;  /* 0x00000023d2037c23 */ /* 0x000fe20008010812 */
[----:B------:R-:W-:-:S03]  /*9270*/  SHF.R.U32.HI R7, RZ, 0x18, R7 ;  /* 0x00000018ff077819 */ /* 0x000fc60000011607 */
[----:B------:R2:W-:Y:S01]  /*9280*/  MUFU.EX2 R97, R3 ;  /* 0x0000000300617308 */ /* 0x0005e20000000800 */
[----:B------:R-:W-:Y:S02]  /*9290*/  PRMT R23, R5, 0x5410, R7 ;  /* 0x0000541005177816 */ /* 0x000fe40000000007 */
[----:B-1----:R-:W-:Y:S01]  /*92a0*/  SHF.R.U32.HI R4, RZ, 0x18, R14 ;  /* 0x00000018ff047819 */ /* 0x002fe2000001160e */
[----:B------:R-:W-:Y:S01]  /*92b0*/  FFMA.FTZ R5, R209, UR35, -R18 ;  /* 0x00000023d1057c23 */ /* 0x000fe20008010812 */
[----:B------:R-:W-:-:S03]  /*92c0*/  HSET2.LE.AND R0, R0, R100, PT ;  /* 0x0000006400007233 */ /* 0x000fc60003803000 */
[----:B------:R1:W4:Y:S01]  /*92d0*/  MUFU.EX2 R96, R5 ;  /* 0x0000000500607308 */ /* 0x0003220000000800 */
[----:B--2---:R-:W-:Y:S02]  /*92e0*/  LOP3.LUT R3, R2, 0xff, RZ, 0xc0, !PT ;  /* 0x000000ff02037812 */ /* 0x004fe400078ec0ff */
[----:B------:R-:W-:Y:S02]  /*92f0*/  F2FP.BF16.F32.PACK_AB R2, R103, R104 ;  /* 0x000000686702723e */ /* 0x000fe400000010ff */
[----:B------:R-:W-:Y:S02]  /*9300*/  PRMT R3, R3, 0x5410, R4 ;  /* 0x0000541003037816 */ /* 0x000fe40000000004 */
[----:B------:R-:W-:Y:S02]  /*9310*/  LOP3.LUT R4, R0, R2, RZ, 0xc0, !PT ;  /* 0x0000000200047212 */ /* 0x000fe400078ec0ff */
[----:B------:R-:W-:Y:S02]  /*9320*/  F2FP.BF16.F32.PACK_AB R2, R98, R99 ;  /* 0x000000636202723e */ /* 0x000fe400000010ff */
[----:B------:R-:W-:Y:S01]  /*9330*/  HSET2.LE.AND R0, R3, R100, PT ;  /* 0x0000006403007233 */ /* 0x000fe20003803000 */
[----:B------:R-:W-:Y:S01]  /*9340*/  IMAD.MOV.U32 R176, RZ, RZ, R164 ;  /* 0x000000ffffb07224 */ /* 0x000fe200078e00a4 */
[----:B------:R-:W-:Y:S01]  /*9350*/  HMMA.16816.F32.BF16 R44, R8, R46, R56 ;  /* 0x0000002e082c723c */ /* 0x000fe20000041838 */
[----:B------:R-:W-:-:S02]  /*9360*/  IMAD.MOV.U32 R164, RZ, RZ, R141 ;  /* 0x000000ffffa47224 */ /* 0x000fc400078e008d */
[----:B-1----:R-:W-:Y:S01]  /*9370*/  LOP3.LUT R5, R0, R2, RZ, 0xc0, !PT ;  /* 0x0000000200057212 */ /* 0x002fe200078ec0ff */
[--C-:B------:R-:W-:Y:S01]  /*9380*/  FFMA.FTZ R2, R206, UR35, -R19.reuse ;  /* 0x00000023ce027c23 */ /* 0x100fe20008010813 */
[----:B------:R-:W-:Y:S01]  /*9390*/  IMAD.MOV.U32 R141, RZ, RZ, R68 ;  /* 0x000000ffff8d7224 */ /* 0x000fe200078e0044 */
[C---:B------:R-:W-:Y:S01]  /*93a0*/  HMMA.16816.F32.BF16 R56, R8.reuse, R60, R92 ;  /* 0x0000003c0838723c */ /* 0x040fe2000004185c */
[----:B------:R-:W-:Y:S01]  /*93b0*/  PRMT R68, R12, 0x5410, R6 ;  /* 0x000054100c447816 */ /* 0x000fe20000000006 */
[----:B------:R-:W-:Y:S01]  /*93c0*/  FFMA.FTZ R3, R208, UR35, -R19 ;  /* 0x00000023d0037c23 */ /* 0x000fe20008010813 */
[----:B------:R-:W-:Y:S02]  /*93d0*/  LOP3.LUT R6, R17, 0xffff, RZ, 0xc0, !PT ;  /* 0x0000ffff11067812 */ /* 0x000fe400078ec0ff */
[----:B------:R-:W-:Y:S01]  /*93e0*/  HSET2.LE.AND R0, R16, R100, PT ;  /* 0x0000006410007233 */ /* 0x000fe20003803000 */
[----:B------:R-:W-:Y:S01]  /*93f0*/  HMMA.16816.F32.BF16 R60, R8, R62, R88 ;  /* 0x0000003e083c723c */ /* 0x000fe20000041858 */
[----:B------:R1:W-:Y:S01]  /*9400*/  MUFU.EX2 R89, R2 ;  /* 0x0000000200597308 */ /* 0x0003e20000000800 */
[----:B----4-:R-:W-:-:S05]  /*9410*/  F2FP.BF16.F32.PACK_AB R7, R96, R97 ;  /* 0x000000616007723e */ /* 0x010fca00000010ff */
[----:B------:R-:W-:Y:S02]  /*9420*/  SHF.R.U32.HI R8, RZ, 0x8, R6 ;  /* 0x00000008ff087819 */ /* 0x000fe40000011606 */
[----:B------:R2:W4:Y:S01]  /*9430*/  MUFU.EX2 R92, R3 ;  /* 0x00000003005c7308 */ /* 0x0005220000000800 */
[----:B-1----:R-:W-:-:S04]  /*9440*/  F2FP.BF16.F32.PACK_AB R2, R101, R102 ;  /* 0x000000666502723e */ /* 0x002fc800000010ff */
[----:B------:R-:W-:Y:S02]  /*9450*/  LOP3.LUT R6, R0, R2, RZ, 0xc0, !PT ;  /* 0x0000000200067212 */ /* 0x000fe400078ec0ff */
[----:B------:R-:W-:Y:S02]  /*9460*/  SHF.R.U32.HI R0, RZ, 0x10, R17 ;  /* 0x00000010ff007819 */ /* 0x000fe40000011611 */
[----:B--2---:R-:W-:Y:S01]  /*9470*/  HSET2.LE.AND R3, R13, R100, PT ;  /* 0x000000640d037233 */ /* 0x004fe20003803000 */
[----:B------:R-:W-:Y:S01]  /*9480*/  FFMA.FTZ R9, R172, UR35, -R19 ;  /* 0x00000023ac097c23 */ /* 0x000fe20008010813 */
[----:B------:R-:W-:-:S03]  /*9490*/  LOP3.LUT R10, R17, 0xff, RZ, 0xc0, !PT ;  /* 0x000000ff110a7812 */ /* 0x000fc600078ec0ff */
[----:B------:R-:W-:Y:S02]  /*94a0*/  LOP3.LUT R7, R3, R7, RZ, 0xc0, !PT ;  /* 0x0000000703077212 */ /* 0x000fe400078ec0ff */
[----:B------:R-:W-:Y:S02]  /*94b0*/  LOP3.LUT R3, R0, 0xff, RZ, 0xc0, !PT ;  /* 0x000000ff00037812 */ /* 0x000fe400078ec0ff */
[--C-:B------:R-:W-:Y:S02]  /*94c0*/  HSET2.LE.AND R0, R21, R100.reuse, PT ;  /* 0x0000006415007233 */ /* 0x100fe40003803000 */
[----:B------:R-:W-:Y:S01]  /*94d0*/  F2FP.BF16.F32.PACK_AB R2, R127, R128 ;  /* 0x000000807f02723e */ /* 0x000fe200000010ff */
[----:B------:R1:W-:Y:S01]  /*94e0*/  MUFU.EX2 R88, R9 ;  /* 0x0000000900587308 */ /* 0x0003e20000000800 */
[----:B------:R-:W-:Y:S02]  /*94f0*/  PRMT R11, R10, 0x5410, R8 ;  /* 0x000054100a0b7816 */ /* 0x000fe40000000008 */
[----:B------:R-:W-:Y:S01]  /*9500*/  LOP3.LUT R10, R0, R2, RZ, 0xc0, !PT ;  /* 0x00000002000a7212 */ /* 0x000fe200078ec0ff */
[----:B------:R-:W-:Y:S01]  /*9510*/  FFMA.FTZ R2, R212, UR35, -R18 ;  /* 0x00000023d4027c23 */ /* 0x000fe20008010812 */
[----:B------:R-:W-:Y:S01]  /*9520*/  FFMA.FTZ R8, R173, UR35, -R19 ;  /* 0x00000023ad087c23 */ /* 0x000fe20008010813 */
[----:B------:R-:W-:Y:S01]  /*9530*/  IMAD.MOV.U32 R177, RZ, RZ, R150 ;  /* 0x000000ffffb17224 */ /* 0x000fe200078e0096 */
[----:B------:R-:W-:Y:S01]  /*9540*/  HSET2.LE.AND R0, R26, R100, PT ;  /* 0x000000641a007233 */ /* 0x000fe20003803000 */
[----:B------:R-:W-:Y:S01]  /*9550*/  HMMA.16816.F32.BF16 R148, R4, R32, R80 ;  /* 0x000000200494723c */ /* 0x000fe20000041850 */
[----:B------:R2:W-:Y:S01]  /*9560*/  MUFU.EX2 R82, R2 ;  /* 0x0000000200527308 */ /* 0x0005e20000000800 */
[----:B------:R-:W-:Y:S01]  /*9570*/  F2FP.BF16.F32.PACK_AB R12, R114, R111 ;  /* 0x0000006f720c723e */ /* 0x000fe200000010ff */
[----:B------:R-:W-:Y:S01]  /*9580*/  IMAD.MOV.U32 R191, RZ, RZ, R70 ;  /* 0x000000ffffbf7224 */ /* 0x000fe200078e0046 */
[----:B------:R-:W-:Y:S01]  /*9590*/  LOP3.LUT R13, R15, 0xff, RZ, 0xc0, !PT ;  /* 0x000000ff0f0d7812 */ /* 0x000fe200078ec0ff */
[----:B------:R-:W4:Y:S01]  /*95a0*/  LDSM.16.MT88.4 R24, [R185+0x5800] ;  /* 0x00580000b918783b */ /* 0x000f220000004200 */
[----:B-1----:R-:W-:-:S03]  /*95b0*/  SHF.R.U32.HI R9, RZ, 0x18, R17 ;  /* 0x00000018ff097819 */ /* 0x002fc60000011611 */
[----:B------:R1:W-:Y:S01]  /*95c0*/  MUFU.EX2 R83, R8 ;  /* 0x0000000800537308 */ /* 0x0003e20000000800 */
[----:B------:R-:W-:Y:S02]  /*95d0*/  PRMT R9, R3, 0x5410, R9 ;  /* 0x0000541003097816 */ /* 0x000fe40000000009 */
[----:B------:R-:W-:Y:S02]  /*95e0*/  HSET2.LE.AND R3, R11, R100, PT ;  /* 0x000000640b037233 */ /* 0x000fe40003803000 */
[----:B--2---:R-:W-:Y:S01]  /*95f0*/  F2FP.BF16.F32.PACK_AB R2, R110, R113 ;  /* 0x000000716e02723e */ /* 0x004fe200000010ff */
[C---:B------:R-:W-:Y:S03]  /*9600*/  HMMA.16816.F32.BF16 R144, R4.reuse, R34, R144 ;  /* 0x000000220490723c */ /* 0x040fe60000041890 */
[----:B------:R-:W-:Y:S01]  /*9610*/  LOP3.LUT R11, R0, R2, RZ, 0xc0, !PT ;  /* 0x00000002000b7212 */ /* 0x000fe200078ec0ff */
[----:B------:R-:W-:Y:S01]  /*9620*/  FFMA.FTZ R2, R211, UR35, -R18 ;  /* 0x00000023d3027c23 */ /* 0x000fe20008010812 */
[----:B-1----:R-:W-:Y:S01]  /*9630*/  F2FP.BF16.F32.PACK_AB R8, R129, R130 ;  /* 0x000000828108723e */ /* 0x002fe200000010ff */
[----:B---3--:R-:W-:Y:S01]  /*9640*/  HMMA.16816.F32.BF16 R64, R4, R40, R64 ;  /* 0x000000280440723c */ /* 0x008fe20000041840 */
[----:B------:R-:W-:-:S02]  /*9650*/  LOP3.LUT R0, R15, 0xffff, RZ, 0xc0, !PT ;  /* 0x0000ffff0f007812 */ /* 0x000fc400078ec0ff */
[----:B------:R-:W-:Y:S01]  /*9660*/  LOP3.LUT R8, R3, R8, RZ, 0xc0, !PT ;  /* 0x0000000803087212 */ /* 0x000fe200078ec0ff */
[----:B------:R-:W-:Y:S02]  /*9670*/  FFMA.FTZ R3, R165, UR35, -R18 ;  /* 0x00000023a5037c23 */ /* 0x000fe40008010812 */
[----:B------:R-:W-:Y:S01]  /*9680*/  HMMA.16816.F32.BF16 R52, R4, R42, R52 ;  /* 0x0000002a0434723c */ /* 0x000fe20000041834 */
[----:B------:R1:W2:Y:S01]  /*9690*/  MUFU.EX2 R81, R2 ;  /* 0x0000000200517308 */ /* 0x0002a20000000800 */
[----:B------:R-:W-:-:S05]  /*96a0*/  HSET2.LE.AND R9, R9, R100, PT ;  /* 0x0000006409097233 */ /* 0x000fca0003803000 */
[C---:B------:R-:W-:Y:S02]  /*96b0*/  LOP3.LUT R5, R22.reuse, 0xffff, RZ, 0xc0, !PT ;  /* 0x0000ffff16057812 */ /* 0x040fe400078ec0ff */
[----:B------:R3:W-:Y:S01]  /*96c0*/  MUFU.EX2 R76, R3 ;  /* 0x00000003004c7308 */ /* 0x0007e20000000800 */
[----:B------:R-:W-:Y:S02]  /*96d0*/  SHF.R.U32.HI R4, RZ, 0x8, R0 ;  /* 0x00000008ff047819 */ /* 0x000fe40000011600 */
[----:B------:R-:W-:Y:S02]  /*96e0*/  LOP3.LUT R7, R22, 0xff, RZ, 0xc0, !PT ;  /* 0x000000ff16077812 */ /* 0x000fe400078ec0ff */
[----:B------:R-:W-:Y:S02]  /*96f0*/  SHF.R.U32.HI R0, RZ, 0x8, R5 ;  /* 0x00000008ff007819 */ /* 0x000fe40000011605 */
[----:B------:R-:W-:Y:S02]  /*9700*/  LOP3.LUT R6, R69, 0xff, RZ, 0xc0, !PT ;  /* 0x000000ff45067812 */ /* 0x000fe400078ec0ff */
[----:B-1----:R-:W-:-:S02]  /*9710*/  SHF.R.U32.HI R2, RZ, 0x10, R15 ;  /* 0x00000010ff027819 */ /* 0x002fc4000001160f */
[----:B------:R-:W-:Y:S01]  /*9720*/  PRMT R69, R7, 0x5410, R0 ;  /* 0x0000541007457816 */ /* 0x000fe20000000000 */
[----:B------:R-:W-:Y:S01]  /*9730*/  FFMA.FTZ R0, R213, UR35, -R19 ;  /* 0x00000023d5007c23 */ /* 0x000fe20008010813 */
[----:B---3--:R-:W-:Y:S01]  /*9740*/  FFMA.FTZ R3, R166, UR35, -R18 ;  /* 0x00000023a6037c23 */ /* 0x008fe20008010812 */
[----:B------:R-:W-:-:S03]  /*9750*/  LOP3.LUT R9, R9, R12, RZ, 0xc0, !PT ;  /* 0x0000000c09097212 */ /* 0x000fc600078ec0ff */
[----:B------:R1:W3:Y:S01]  /*9760*/  MUFU.EX2 R74, R3 ;  /* 0x00000003004a7308 */ /* 0x0002e20000000800 */
[----:B------:R-:W-:Y:S02]  /*9770*/  SHF.R.U32.HI R12, RZ, 0x18, R15 ;  /* 0x00000018ff0c7819 */ /* 0x000fe4000001160f */
[----:B------:R-:W-:-:S04]  /*9780*/  LOP3.LUT R2, R2, 0xff, RZ, 0xc0, !PT ;  /* 0x000000ff02027812 */ /* 0x000fc800078ec0ff */
[----:B------:R-:W-:Y:S01]  /*9790*/  PRMT R70, R2, 0x5410, R12 ;  /* 0x0000541002467816 */ /* 0x000fe2000000000c */
[----:B------:R3:W-:Y:S01]  /*97a0*/  MUFU.EX2 R80, R0 ;  /* 0x0000000000507308 */ /* 0x0007e20000000800 */
[----:B----4-:R-:W-:Y:S02]  /*97b0*/  F2FP.BF16.F32.PACK_AB R2, R89, R92 ;  /* 0x0000005c5902723e */ /* 0x010fe400000010ff */
[----:B------:R-:W-:Y:S02]  /*97c0*/  PRMT R72, R13, 0x5410, R4 ;  /* 0x000054100d487816 */ /* 0x000fe40000000004 */
[----:B------:R-:W-:Y:S01]  /*97d0*/  PRMT R71, R6, 0x5410, R71 ;  /* 0x0000541006477816 */ /* 0x000fe20000000047 */
[----:B------:R-:W-:Y:S01]  /*97e0*/  FFMA.FTZ R6, R214, UR35, -R19 ;  /* 0x00000023d6067c23 */ /* 0x000fe20008010813 */
[----:B--2---:R-:W-:Y:S02]  /*97f0*/  F2FP.BF16.F32.PACK_AB R5, R81, R82 ;  /* 0x000000525105723e */ /* 0x004fe400000010ff */
[----:B-1----:R-:W-:-:S02]  /*9800*/  HSET2.LE.AND R3, R23, R100, PT ;  /* 0x0000006417037233 */ /* 0x002fc40003803000 */
[----:B---3--:R-:W-:-:S05]  /*9810*/  HSET2.LE.AND R0, R68, R100, PT ;  /* 0x0000006444007233 */ /* 0x008fca0003803000 */
[----:B------:R-:W-:Y:S02]  /*9820*/  LOP3.LUT R4, R0, R2, RZ, 0xc0, !PT ;  /* 0x0000000200047212 */ /* 0x000fe400078ec0ff */
[--C-:B------:R-:W-:Y:S02]  /*9830*/  HSET2.LE.AND R0, R73, R100.reuse, PT ;  /* 0x0000006449007233 */ /* 0x100fe40003803000 */
[----:B------:R-:W-:Y:S01]  /*9840*/  F2FP.BF16.F32.PACK_AB R2, R83, R88 ;  /* 0x000000585302723e */ /* 0x000fe200000010ff */
[----:B------:R1:W2:Y:S01]  /*9850*/  MUFU.EX2 R68, R6 ;  /* 0x0000000600447308 */ /* 0x0002a20000000800 */
[----:B------:R-:W-:Y:S02]  /*9860*/  LOP3.LUT R5, R3, R5, RZ, 0xc0, !PT ;  /* 0x0000000503057212 */ /* 0x000fe400078ec0ff */
[----:B------:R-:W-:Y:S02]  /*9870*/  HSET2.LE.AND R3, R75, R100, PT ;  /* 0x000000644b037233 */ /* 0x000fe40003803000 */
[----:B------:R-:W-:-:S04]  /*9880*/  F2FP.BF16.F32.PACK_AB R7, R74, R76 ;  /* 0x0000004c4a07723e */ /* 0x000fc800000010ff */
[----:B------:R-:W-:Y:S02]  /*9890*/  LOP3.LUT R7, R3, R7, RZ, 0xc0, !PT ;  /* 0x0000000703077212 */ /* 0x000fe400078ec0ff */
[----:B-1----:R-:W-:Y:S02]  /*98a0*/  LOP3.LUT R6, R0, R2, RZ, 0xc0, !PT ;  /* 0x0000000200067212 */ /* 0x002fe400078ec0ff */
[----:B------:R-:W-:Y:S01]  /*98b0*/  SHF.R.U32.HI R0, RZ, 0x10, R22 ;  /* 0x00000010ff007819 */ /* 0x000fe20000011616 */
[C---:B------:R-:W-:Y:S01]  /*98c0*/  HMMA.16816.F32.BF16 R48, R8.reuse, R32, R48 ;  /* 0x000000200830723c */ /* 0x040fe20000041830 */
[----:B------:R-:W-:Y:S02]  /*98d0*/  F2FP.BF16.F32.PACK_AB R2, R123, R124 ;  /* 0x0000007c7b02723e */ /* 0x000fe400000010ff */
[----:B------:R-:W-:Y:S02]  /*98e0*/  LOP3.LUT R3, R0, 0xff, RZ, 0xc0, !PT ;  /* 0x000000ff00037812 */ /* 0x000fe400078ec0ff */
[----:B------:R-:W-:Y:S01]  /*98f0*/  HSET2.LE.AND R0, R85, R100, PT ;  /* 0x0000006455007233 */ /* 0x000fe20003803000 */
[C---:B------:R-:W-:Y:S06]  /*9900*/  HMMA.16816.F32.BF16 R44, R8.reuse, R34, R44 ;  /* 0x00000022082c723c */ /* 0x040fec000004182c */
[C---:B------:R-:W-:Y:S06]  /*9910*/  HMMA.16816.F32.BF16 R32, R8.reuse, R40, R56 ;  /* 0x000000280820723c */ /* 0x040fec0000041838 */
[----:B------:R-:W-:Y:S01]  /*9920*/  HMMA.16816.F32.BF16 R40, R8, R42, R60 ;  /* 0x0000002a0828723c */ /* 0x000fe2000004183c */
[----:B------:R-:W-:-:S06]  /*9930*/  FFMA.FTZ R13, R182, UR35, -R19 ;  /* 0x00000023b60d7c23 */ /* 0x000fcc0008010813 */
[----:B------:R-:W-:Y:S01]  /*9940*/  LOP3.LUT R10, R0, R2, RZ, 0xc0, !PT ;  /* 0x00000002000a7212 */ /* 0x000fe200078ec0ff */
[----:B------:R-:W-:Y:S01]  /*9950*/  FFMA.FTZ R2, R171, UR35, -R18 ;  /* 0x00000023ab027c23 */ /* 0x000fe20008010812 */
[----:B------:R-:W-:-:S03]  /*9960*/  HSET2.LE.AND R0, R86, R100, PT ;  /* 0x0000006456007233 */ /* 0x000fc60003803000 */
[----:B------:R1:W-:Y:S01]  /*9970*/  MUFU.EX2 R57, R2 ;  /* 0x0000000200397308 */ /* 0x0003e20000000800 */
[----:B------:R-:W-:Y:S01]  /*9980*/  FFMA.FTZ R12, R190, UR35, -R19 ;  /* 0x00000023be0c7c23 */ /* 0x000fe20008010813 */
[----:B------:R-:W-:-:S06]  /*9990*/  SHF.R.U32.HI R8, RZ, 0x18, R22 ;  /* 0x00000018ff087819 */ /* 0x000fcc0000011616 */
[----:B------:R3:W-:Y:S01]  /*99a0*/  MUFU.EX2 R58, R13 ;  /* 0x0000000d003a7308 */ /* 0x0007e20000000800 */
[----:B-1----:R-:W-:-:S04]  /*99b0*/  F2FP.BF16.F32.PACK_AB R2, R106, R107 ;  /* 0x0000006b6a02723e */ /* 0x002fc800000010ff */
[----:B------:R-:W-:Y:S01]  /*99c0*/  LOP3.LUT R11, R0, R2, RZ, 0xc0, !PT ;  /* 0x00000002000b7212 */ /* 0x000fe200078ec0ff */
[--C-:B------:R-:W-:Y:S01]  /*99d0*/  FFMA.FTZ R0, R178, UR35, -R18.reuse ;  /* 0x00000023b2007c23 */ /* 0x100fe20008010812 */
[----:B---3--:R-:W-:-:S03]  /*99e0*/  FFMA.FTZ R13, R175, UR35, -R18 ;  /* 0x00000023af0d7c23 */ /* 0x008fc60008010812 */
[----:B------:R1:W-:Y:S01]  /*99f0*/  MUFU.EX2 R23, R0 ;  /* 0x0000000000177308 */ /* 0x0003e20000000800 */
[----:B------:R-:W-:Y:S02]  /*9a00*/  PRMT R14, R3, 0x5410, R8 ;  /* 0x00005410030e7816 */ /* 0x000fe40000000008 */
[----:B------:R-:W-:-:S05]  /*9a10*/  HSET2.LE.AND R3, R78, R100, PT ;  /* 0x000000644e037233 */ /* 0x000fca0003803000 */
[----:B------:R-:W3:Y:S01]  /*9a20*/  MUFU.EX2 R56, R13 ;  /* 0x0000000d00387308 */ /* 0x000ee20000000800 */
[----:B------:R-:W-:Y:S02]  /*9a30*/  HSET2.LE.AND R9, R79, R100, PT ;  /* 0x000000644f097233 */ /* 0x000fe40003803000 */
[----:B------:R-:W-:-:S05]  /*9a40*/  F2FP.BF16.F32.PACK_AB R8, R125, R126 ;  /* 0x0000007e7d08723e */ /* 0x000fca00000010ff */
[----:B------:R4:W3:Y:S01]  /*9a50*/  MUFU.EX2 R59, R12 ;  /* 0x0000000c003b7308 */ /* 0x0008e20000000800 */
[----:B-1----:R-:W-:Y:S01]  /*9a60*/  FFMA.FTZ R0, R179, UR35, -R18 ;  /* 0x00000023b3007c23 */ /* 0x002fe20008010812 */
[----:B------:R-:W-:Y:S01]  /*9a70*/  HMMA.16816.F32.BF16 R148, R4, R28, R148 ;  /* 0x0000001c0494723c */ /* 0x000fe20000041894 */
[----:B------:R-:W-:Y:S01]  /*9a80*/  LOP3.LUT R8, R3, R8, RZ, 0xc0, !PT ;  /* 0x0000000803087212 */ /* 0x000fe200078ec0ff */
[----:B------:R-:W-:-:S04]  /*9a90*/  FADD.FTZ R21, R116, R135 ;  /* 0x0000008774157221 */ /* 0x000fc80000010000 */
[C---:B------:R-:W-:Y:S01]  /*9aa0*/  HMMA.16816.F32.BF16 R144, R4.reuse, R30, R144 ;  /* 0x0000001e0490723c */ /* 0x040fe20000041890 */
[----:B------:R1:W3:Y:S05]  /*9ab0*/  MUFU.EX2 R22, R0 ;  /* 0x0000000000167308 */ /* 0x0002ea0000000800 */
[----:B------:R-:W-:Y:S01]  /*9ac0*/  HMMA.16816.F32.BF16 R64, R4, R24, R64 ;  /* 0x000000180440723c */ /* 0x000fe20000041840 */
[----:B----4-:R-:W-:-:S05]  /*9ad0*/  F2FP.BF16.F32.PACK_AB R12, R108, R109 ;  /* 0x0000006d6c0c723e */ /* 0x010fca00000010ff */
[----:B------:R-:W-:Y:S01]  /*9ae0*/  HMMA.16816.F32.BF16 R52, R4, R26, R52 ;  /* 0x0000001a0434723c */ /* 0x000fe20000041834 */
[----:B------:R-:W-:Y:S01]  /*9af0*/  LOP3.LUT R9, R9, R12, RZ, 0xc0, !PT ;  /* 0x0000000c09097212 */ /* 0x000fe200078ec0ff */
[----:B------:R-:W-:Y:S01]  /*9b00*/  FFMA.FTZ R13, R217, UR35, -R20 ;  /* 0x00000023d90d7c23 */ /* 0x000fe20008010814 */
[----:B--2---:R-:W-:Y:S01]  /*9b10*/  F2FP.BF16.F32.PACK_AB R2, R68, R80 ;  /* 0x000000504402723e */ /* 0x004fe200000010ff */
[----:B------:R-:W-:Y:S01]  /*9b20*/  IMAD.MOV.U32 R170, RZ, RZ, R163 ;  /* 0x000000ffffaa7224 */ /* 0x000fe200078e00a3 */
[--C-:B------:R-:W-:Y:S01]  /*9b30*/  HSET2.LE.AND R3, R14, R100.reuse, PT ;  /* 0x000000640e037233 */ /* 0x100fe20003803000 */
[----:B------:R-:W-:Y:S02]  /*9b40*/  IMAD.MOV.U32 R174, RZ, RZ, R162 ;  /* 0x000000ffffae7224 */ /* 0x000fe400078e00a2 */
[----:B------:R-:W-:Y:S01]  /*9b50*/  FADD.FTZ R6, R194, R193 ;  /* 0x000000c1c2067221 */ /* 0x000fe20000010000 */
[----:B------:R-:W-:Y:S01]  /*9b60*/  IMAD.MOV.U32 R194, RZ, RZ, R169 ;  /* 0x000000ffffc27224 */ /* 0x000fe200078e00a9 */
[----:B-1----:R-:W-:Y:S01]  /*9b70*/  HSET2.LE.AND R0, R69, R100, PT ;  /* 0x0000006445007233 */ /* 0x002fe20003803000 */
[----:B------:R-:W-:-:S02]  /*9b80*/  IMAD.MOV.U32 R169, RZ, RZ, R168 ;  /* 0x000000ffffa97224 */ /* 0x000fc400078e00a8 */
[--C-:B------:R-:W-:Y:S01]  /*9b90*/  FFMA.FTZ R5, R216, UR35, -R20.reuse ;  /* 0x00000023d8057c23 */ /* 0x100fe20008010814 */
[----:B------:R-:W-:Y:S01]  /*9ba0*/  FFMA.FTZ R7, R215, UR35, -R20 ;  /* 0x00000023d7077c23 */ /* 0x000fe20008010814 */
[----:B------:R-:W-:Y:S02]  /*9bb0*/  IMAD.MOV.U32 R193, RZ, RZ, R167 ;  /* 0x000000ffffc17224 */ /* 0x000fe400078e00a7 */
[----:B------:R-:W-:Y:S01]  /*9bc0*/  FADD.FTZ R14, R169, R6 ;  /* 0x00000006a90e7221 */ /* 0x000fe20000010000 */
[----:B------:R-:W-:Y:S01]  /*9bd0*/  IMAD.MOV.U32 R167, RZ, RZ, R154 ;  /* 0x000000ffffa77224 */ /* 0x000fe200078e009a */
[C---:B------:R-:W-:Y:S01]  /*9be0*/  HMMA.16816.F32.BF16 R48, R8.reuse, R28, R48 ;  /* 0x0000001c0830723c */ /* 0x040fe20000041830 */
[----:B---3--:R-:W-:Y:S01]  /*9bf0*/  F2FP.BF16.F32.PACK_AB R4, R56, R57 ;  /* 0x000000393804723e */ /* 0x008fe200000010ff */
[----:B------:R-:W-:Y:S01]  /*9c00*/  IMAD.MOV.U32 R169, RZ, RZ, R136 ;  /* 0x000000ffffa97224 */ /* 0x000fe200078e0088 */
[----:B------:R1:W-:Y:S01]  /*9c10*/  MUFU.EX2 R28, R5 ;  /* 0x00000005001c7308 */ /* 0x0003e20000000800 */
[----:B------:R-:W-:Y:S01]  /*9c20*/  LOP3.LUT R136, R0, R2, RZ, 0xc0, !PT ;  /* 0x0000000200887212 */ /* 0x000fe200078ec0ff */
[----:B------:R-:W-:Y:S01]  /*9c30*/  LDSM.16.MT88.4 R16, [R185+0x5c00] ;  /* 0x005c0000b910783b */ /* 0x000fe20000004200 */
[----:B------:R-:W-:Y:S01]  /*9c40*/  HMMA.16816.F32.BF16 R32, R8, R24, R32 ;  /* 0x000000180820723c */ /* 0x000fe20000041820 */
[----:B------:R-:W-:Y:S01]  /*9c50*/  FADD.FTZ R15, R194, R193 ;  /* 0x000000c1c20f7221 */ /* 0x000fe20000010000 */
[--C-:B------:R-:W-:Y:S01]  /*9c60*/  HSET2.LE.AND R0, R77, R100.reuse, PT ;  /* 0x000000644d007233 */ /* 0x100fe20003803000 */
[----:B------:R-:W-:Y:S01]  /*9c70*/  IMAD.MOV.U32 R193, RZ, RZ, R137 ;  /* 0x000000ffffc17224 */ /* 0x000fe200078e0089 */
[--C-:B------:R-:W-:Y:S01]  /*9c80*/  HSET2.LE.AND R12, R70, R100.reuse, PT ;  /* 0x00000064460c7233 */ /* 0x100fe20003803000 */
[----:B------:R-:W2:Y:S01]  /*9c90*/  MUFU.EX2 R24, R7 ;  /* 0x0000000700187308 */ /* 0x000ea20000000800 */
[----:B------:R-:W-:Y:S01]  /*9ca0*/  F2FP.BF16.F32.PACK_AB R2, R58, R59 ;  /* 0x0000003b3a02723e */ /* 0x000fe200000010ff */
[----:B------:R-:W-:Y:S01]  /*9cb0*/  IMAD.MOV.U32 R195, RZ, RZ, R167 ;  /* 0x000000ffffc37224 */ /* 0x000fe200078e00a7 */
[----:B------:R-:W-:Y:S01]  /*9cc0*/  LOP3.LUT R137, R3, R4, RZ, 0xc0, !PT ;  /* 0x0000000403897212 */ /* 0x000fe200078ec0ff */
[----:B------:R-:W-:Y:S01]  /*9cd0*/  IMAD.MOV.U32 R167, RZ, RZ, R138 ;  /* 0x000000ffffa77224 */ /* 0x000fe200078e008a */
[----:B------:R-:W-:Y:S01]  /*9ce0*/  HSET2.LE.AND R3, R71, R100, PT ;  /* 0x0000006447037233 */ /* 0x000fe20003803000 */
[----:B------:R-:W3:Y:S02]  /*9cf0*/  LDC.U8 R116, c[0x0][0x388] ;  /* 0x0000e200ff747b82 */ /* 0x000ee40000000000 */
[----:B------:R-:W4:Y:S01]  /*9d00*/  MUFU.EX2 R13, R13 ;  /* 0x0000000d000d7308 */ /* 0x000f220000000800 */
[----:B------:R-:W-:Y:S01]  /*9d10*/  F2FP.BF16.F32.PACK_AB R4, R22, R23 ;  /* 0x000000171604723e */ /* 0x000fe200000010ff */
[----:B------:R-:W-:Y:S01]  /*9d20*/  FADD.FTZ R20, R186, R187 ;  /* 0x000000bbba147221 */ /* 0x000fe20000010000 */
[----:B------:R-:W-:Y:S01]  /*9d30*/  LOP3.LUT R138, R0, R2, RZ, 0xc0, !PT ;  /* 0x00000002008a7212 */ /* 0x000fe200078ec0ff */
[----:B------:R-:W-:-:S02]  /*9d40*/  IMAD.MOV.U32 R194, RZ, RZ, R139 ;  /* 0x000000ffffc27224 */ /* 0x000fc400078e008b */
[----:B------:R-:W-:Y:S01]  /*9d50*/  FADD.FTZ R0, R195, R15 ;  /* 0x0000000fc3007221 */ /* 0x000fe20000010000 */
[----:B------:R-:W-:Y:S01]  /*9d60*/  LOP3.LUT R139, R3, R4, RZ, 0xc0, !PT ;  /* 0x00000004038b7212 */ /* 0x000fe200078ec0ff */
[----:B------:R-:W-:Y:S01]  /*9d70*/  IMAD.MOV.U32 R168, RZ, RZ, R152 ;  /* 0x000000ffffa87224 */ /* 0x000fe200078e0098 */
[C---:B------:R-:W-:Y:S01]  /*9d80*/  HMMA.16816.F32.BF16 R44, R8.reuse, R30, R44 ;  /* 0x0000001e082c723c */ /* 0x040fe2000004182c */
[----:B------:R-:W-:Y:S01]  /*9d90*/  FADD.FTZ R3, R193, R20 ;  /* 0x00000014c1037221 */ /* 0x000fe20000010000 */
[----:B------:R-:W-:Y:S01]  /*9da0*/  FADD.FTZ R0, R167, R0 ;  /* 0x00000000a7007221 */ /* 0x000fe20000010000 */
[----:B------:R-:W-:Y:S02]  /*9db0*/  IMAD.MOV.U32 R152, RZ, RZ, R157 ;  /* 0x000000ffff987224 */ /* 0x000fe400078e009d */
[----:B------:R-:W-:Y:S01]  /*9dc0*/  FADD.FTZ R2, R169, R14 ;  /* 0x0000000ea9027221 */ /* 0x000fe20000010000 */
[----:B------:R-:W-:Y:S01]  /*9dd0*/  HMMA.16816.F32.BF16 R40, R8, R26, R40 ;  /* 0x0000001a0828723c */ /* 0x000fe20000041828 */
[----:B------:R-:W-:-:S02]  /*9de0*/  IMAD.MOV.U32 R157, RZ, RZ, R158 ;  /* 0x000000ffff9d7224 */ /* 0x000fc400078e009e */
[----:B------:R-:W-:Y:S01]  /*9df0*/  FADD.FTZ R4, R168, R3 ;  /* 0x00000003a8047221 */ /* 0x000fe20000010000 */
[----:B------:R-:W-:Y:S01]  /*9e00*/  IMAD.MOV.U32 R158, RZ, RZ, R156 ;  /* 0x000000ffff9e7224 */ /* 0x000fe200078e009c */
[----:B------:R-:W3:Y:S02]  /*9e10*/  LDSM.16.MT88.4 R160, [R184+0x5c00] ;  /* 0x005c0000b8a0783b */ /* 0x000ee40000004200 */
[----:B------:R-:W-:Y:S01]  /*9e20*/  FADD.FTZ R8, R194, R21 ;  /* 0x00000015c2087221 */ /* 0x000fe20000010000 */
[----:B------:R-:W-:Y:S01]  /*9e30*/  IMAD.MOV.U32 R154, RZ, RZ, R155 ;  /* 0x000000ffff9a7224 */ /* 0x000fe200078e009b */
[--C-:B-1----:R-:W-:Y:S01]  /*9e40*/  HSET2.LE.AND R5, R87, R100.reuse, PT ;  /* 0x0000006457057233 */ /* 0x102fe20003803000 */
[----:B------:R-:W-:Y:S02]  /*9e50*/  IMAD.MOV.U32 R156, RZ, RZ, R140 ;  /* 0x000000ffff9c7224 */ /* 0x000fe400078e008c */
[----:B------:R-:W-:Y:S01]  /*9e60*/  FADD.FTZ R3, R170, R8 ;  /* 0x00000008aa037221 */ /* 0x000fe20000010000 */
[----:B------:R-:W-:Y:S01]  /*9e70*/  FADD.FTZ R10, R176, R0 ;  /* 0x00000000b00a7221 */ /* 0x000fe20000010000 */
[----:B------:R-:W-:Y:S01]  /*9e80*/  IMAD.MOV.U32 R155, RZ, RZ, R197 ;  /* 0x000000ffff9b7224 */ /* 0x000fe200078e00c5 */
[----:B------:R-:W-:Y:S01]  /*9e90*/  HSET2.LE.AND R6, R84, R100, PT ;  /* 0x0000006454067233 */ /* 0x000fe20003803000 */
[----:B------:R-:W-:Y:S01]  /*9ea0*/  FADD.FTZ R11, R174, R2 ;  /* 0x00000002ae0b7221 */ /* 0x000fe20000010000 */
[----:B------:R-:W-:Y:S01]  /*9eb0*/  F2FP.BF16.F32.PACK_AB R0, R119, R120 ;  /* 0x000000787700723e */ /* 0x000fe200000010ff */
[----:B------:R-:W-:Y:S01]  /*9ec0*/  IMAD.MOV.U32 R169, RZ, RZ, R177 ;  /* 0x000000ffffa97224 */ /* 0x000fe200078e00b1 */
[----:B--2---:R-:W-:Y:S01]  /*9ed0*/  F2FP.BF16.F32.PACK_AB R2, R24, R28 ;  /* 0x0000001c1802723e */ /* 0x004fe200000010ff */
[----:B------:R-:W-:-:S02]  /*9ee0*/  IMAD.MOV.U32 R167, RZ, RZ, R181 ;  /* 0x000000ffffa77224 */ /* 0x000fc400078e00b5 */
[----:B------:R-:W-:Y:S01]  /*9ef0*/  FADD.FTZ R9, R152, R4 ;  /* 0x0000000498097221 */ /* 0x000fe20000010000 */
[----:B------:R-:W-:Y:S01]  /*9f00*/  IMAD.MOV.U32 R177, RZ, RZ, R191 ;  /* 0x000000ffffb17224 */ /* 0x000fe200078e00bf */
[----:B------:R-:W-:Y:S01]  /*9f10*/  HSET2.LE.AND R7, R72, R100, PT ;  /* 0x0000006448077233 */ /* 0x000fe20003803000 */
[----:B------:R-:W-:Y:S02]  /*9f20*/  IMAD.MOV.U32 R168, RZ, RZ, R180 ;  /* 0x000000ffffa87224 */ /* 0x000fe400078e00b4 */
[----:B------:R-:W-:Y:S01]  /*9f30*/  FADD.FTZ R8, R154, R3 ;  /* 0x000000039a087221 */ /* 0x000fe20000010000 */
[----:B------:R-:W-:Y:S01]  /*9f40*/  IMAD.MOV.U32 R191, RZ, RZ, R156 ;  /* 0x000000ffffbf7224 */ /* 0x000fe200078e009c */
[----:B----4-:R-:W-:Y:S01]  /*9f50*/  F2FP.BF16.F32.PACK_AB R4, R13, R105 ;  /* 0x000000690d04723e */ /* 0x010fe200000010ff */
[----:B------:R-:W-:Y:S01]  /*9f60*/  IMAD.MOV.U32 R170, RZ, RZ, R189 ;  /* 0x000000ffffaa7224 */ /* 0x000fe200078e00bd */
[----:B------:R-:W-:Y:S01]  /*9f70*/  F2FP.BF16.F32.PACK_AB R3, R121, R122 ;  /* 0x0000007a7903723e */ /* 0x000fe200000010ff */
[----:B------:R-:W-:Y:S01]  /*9f80*/  IMAD.MOV.U32 R156, RZ, RZ, R155 ;  /* 0x000000ffff9c7224 */ /* 0x000fe200078e009b */
[----:B------:R-:W-:Y:S01]  /*9f90*/  LOP3.LUT R154, R5, R0, RZ, 0xc0, !PT ;  /* 0x00000000059a7212 */ /* 0x000fe200078ec0ff */
[----:B------:R-:W-:Y:S01]  /*9fa0*/  FADD.FTZ R0, R169, R11 ;  /* 0x0000000ba9007221 */ /* 0x000fe20000010000 */
[----:B------:R-:W-:Y:S01]  /*9fb0*/  LOP3.LUT R155, R6, R2, RZ, 0xc0, !PT ;  /* 0x00000002069b7212 */ /* 0x000fe200078ec0ff */
[----:B------:R-:W-:-:S02]  /*9fc0*/  IMAD.MOV.U32 R174, RZ, RZ, R183 ;  /* 0x000000ffffae7224 */ /* 0x000fc400078e00b7 */
[----:B------:R-:W-:Y:S01]  /*9fd0*/  FADD.FTZ R2, R167, R10 ;  /* 0x0000000aa7027221 */ /* 0x000fe20000010000 */
[----:B------:R-:W-:Y:S01]  /*9fe0*/  IMAD.MOV.U32 R181, RZ, RZ, R153 ;  /* 0x000000ffffb57224 */ /* 0x000fe200078e0099 */
[----:B------:R-:W-:Y:S01]  /*9ff0*/  LOP3.LUT R153, R12, R4, RZ, 0xc0, !PT ;  /* 0x000000040c997212 */ /* 0x000fe200078ec0ff */
        /* <DEDUP_REMOVED lines=15> */
[----:B------:R-:W-:Y:S02]  /*a0f0*/  IMAD.MOV.U32 R189, RZ, RZ, R143 ;  /* 0x000000ffffbd7224 */ /* 0x000fe400078e008f */
[----:B------:R-:W-:Y:S01]  /*a100*/  FADD.FTZ R2, R156, R0 ;  /* 0x000000009c027221 */ /* 0x000fe20000010000 */
[----:B------:R-:W-:Y:S02]  /*a110*/  IMAD.MOV.U32 R140, RZ, RZ, R196 ;  /* 0x000000ffff8c7224 */ /* 0x000fe400078e00c4 */
        /* <DEDUP_REMOVED lines=96> */
[----:B------:R-:W-:-:S03]  /*a720*/  FADD.FTZ R216, R22, R0 ;  /* 0x0000000016d87221 */ /* 0x000fc60000010000 */
[----:B------:R1:W5:Y:S04]  /*a730*/  LDL.LU R187, [R1+0x84] ;  /* 0x0000840001bb7983 */ /* 0x0003680000300800 */
[----:B------:R1:W5:Y:S04]  /*a740*/  LDL.LU R186, [R1+0x80] ;  /* 0x0000800001ba7983 */ /* 0x0003680000300800 */
[----:B------:R1:W5:Y:S04]  /*a750*/  LDL.LU R135, [R1+0x7c] ;  /* 0x00007c0001877983 */ /* 0x0003680000300800 */
[----:B------:R1:W-:Y:S04]  /*a760*/  STL [R1+0x50], R131 ;  /* 0x0000508301007387 */ /* 0x0003e80000100800 */
[----:B------:R1:W-:Y:S04]  /*a770*/  STL [R1+0x54], R175 ;  /* 0x000054af01007387 */ /* 0x0003e80000100800 */
[----:B------:R1:W-:Y:S04]  /*a780*/  STL [R1+0x48], R173 ;  /* 0x000048ad01007387 */ /* 0x0003e80000100800 */
[----:B------:R1:W-:Y:S01]  /*a790*/  STL [R1+0x4c], R216 ;  /* 0x00004cd801007387 */ /* 0x0003e20000100800 */
[----:B---3--:R-:W-:Y:S01]  /*a7a0*/  HMMA.16816.F32.BF16 R148, R136, R160, R148 ;  /* 0x000000a08894723c */ /* 0x008fe20000041894 */
[----:B------:R-:W-:-:S05]  /*a7b0*/  VIADD R195, R188, 0x400 ;  /* 0x00000400bcc37836 */ /* 0x000fca0000000000 */
[----:B------:R-:W-:Y:S01]  /*a7c0*/  HMMA.16816.F32.BF16 R144, R136, R162, R144 ;  /* 0x000000a28890723c */ /* 0x000fe20000041890 */
        /* <DEDUP_REMOVED lines=8> */
[C---:B------:R-:W-:Y:S02]  /*a850*/  VIADD R190, R188.reuse, 0x1800 ;  /* 0x00001800bcbe7836 */ /* 0x040fe40000000000 */
[----:B------:R-:W-:-:S03]  /*a860*/  VIADD R189, R188, 0x1c00 ;  /* 0x00001c00bcbd7836 */ /* 0x000fc60000000000 */
[-C--:B------:R-:W-:Y:S06]  /*a870*/  HMMA.16816.F32.BF16 R136, R136, R18.reuse, R52 ;  /* 0x000000128888723c */ /* 0x080fec0000041834 */
[----:B------:R-:W-:Y:S01]  /*a880*/  HMMA.16816.F32.BF16 R152, R152, R18, R40 ;  /* 0x000000129898723c */ /* 0x000fe20000041828 */
[----:B------:R-:W-:-:S08]  /*a890*/  NOP ;  /* 0x0000000000007918 */ /* 0x000fd00000000000 */
[----:B-1----:R-:W-:-:S15]  /*a8a0*/  @!P0 BRA `(.L_x_875) ;  /* 0x00000088006c8947 */ /* 0x002fde0003800000 */
[----:B------:R-:W2:Y:S04]  /*a8b0*/  LDL.64 R176, [R1+0x40] ;  /* 0x0000400001b07983 */ /* 0x000ea80000100a00 */
[----:B------:R-:W3:Y:S04]  /*a8c0*/  LDL R181, [R1+0x28] ;  /* 0x0000280001b57983 */ /* 0x000ee80000100800 */
[----:B------:R-:W4:Y:S01]  /*a8d0*/  LDL R183, [R1+0x14] ;  /* 0x0000140001b77983 */ /* 0x000f220000100800 */
[----:B------:R-:W-:Y:S01]  /*a8e0*/  UIADD3 UR29, UR34, -0x2, URZ ;  /* 0xfffffffe221d7890 */ /* 0x000fe2000fffe03f */
[----:B------:R-:W-:-:S04]  /*a8f0*/  DEPBAR.LE SB0, 0x0 ;  /* 0x000080000000791a */ /* 0x000fc80000000000 */
[----:B------:R-:W-:Y:S01]  /*a900*/  USHF.R.S32.HI UR4, URZ, 0x1f, UR29 ;  /* 0x0000001f3f047899 */ /* 0x000fe2000801141d */
[----:B------:R-:W4:Y:S01]  /*a910*/  LDL R204, [R1+0x78] ;  /* 0x0000780001cc7983 */ /* 0x000f220000100800 */
[----:B------:R-:W-:Y:S01]  /*a920*/  UIMAD UR10, UR25, UR29, URZ ;  /* 0x0000001d190a72a4 */ /* 0x000fe2000f8e023f */
[----:B------:R-:W-:-:S03]  /*a930*/  IMAD.U32 R2, RZ, RZ, UR29 ;  /* 0x0000001dff027e24 */ /* 0x000fc6000f8e00ff */
[----:B------:R-:W-:Y:S02]  /*a940*/  UIMAD UR4, UR4, UR26, UR10 ;  /* 0x0000001a040472a4 */ /* 0x000fe4000f8e020a */
[----:B------:R-:W-:Y:S01]  /*a950*/  USHF.L.U32 UR36, UR6, 0x6, URZ ;  /* 0x0000000606247899 */ /* 0x000fe2000800063f */
[----:B------:R-:W-:Y:S01]  /*a960*/  ULDC.64 UR10, c[0x0][0x220] ;  /* 0x00008800000a7ab9 */ /* 0x000fe20000000a00 */
[----:B------:R-:W1:Y:S02]  /*a970*/  S2R R180, SR_TID.X ;  /* 0x0000000000b47919 */ /* 0x000e640000002100 */
[----:B-1----:R-:W-:-:S05]  /*a980*/  IMAD.SHL.U32 R180, R180, 0x2, RZ ;  /* 0x00000002b4b47824 */ /* 0x002fca00078e00ff */
[----:B------:R-:W-:Y:S01]  /*a990*/  LOP3.LUT R180, R180, 0x6, RZ, 0xc0, !PT ;  /* 0x00000006b4b47812 */ /* 0x000fe200078ec0ff */
[----:B------:R-:W-:Y:S01]  /*a9a0*/  BAR.SYNC.DEFER_BLOCKING 0x0 ;  /* 0x0000000000007b1d */ /* 0x000fe20000010000 */
[----:B--2---:R-:W-:-:S04]  /*a9b0*/  IMAD.WIDE.U32 R2, R2, UR26, R176 ;  /* 0x0000001a02027c25 */ /* 0x004fc8000f8e00b0 */
        /* <DEDUP_REMOVED lines=8> */
[----:B---3--:R-:W-:Y:S01]  /*aa40*/  LDGSTS.E.BYPASS.LTC128B.128 [R181+0x4000], desc[UR30][R6.64] ;  /* 0x0400000006b57fae */ /* 0x008fe2000b901d5e */
[----:B------:R-:W-:Y:S02]  /*aa50*/  IADD3.X R5, R7, UR4, RZ, P0, !PT ;  /* 0x0000000407057c10 */ /* 0x000fe400087fe4ff */
[----:B------:R-:W-:-:S03]  /*aa60*/  IADD3 R2, P0, R4, UR36, RZ ;  /* 0x0000002404027c10 */ /* 0x000fc6000ff1e0ff */
[----:B------:R1:W-:Y:S01]  /*aa70*/  LDGSTS.E.BYPASS.LTC128B.128 [R181+0x4800], desc[UR30][R4.64] ;  /* 0x0480000004b57fae */ /* 0x0003e2000b901d5e */
[----:B------:R-:W-:Y:S02]  /*aa80*/  IADD3.X R3, R5, UR4, RZ, P0, !PT ;  /* 0x0000000405037c10 */ /* 0x000fe400087fe4ff */
[----:B------:R-:W-:-:S03]  /*aa90*/  IADD3 R8, P0, R2, UR36, RZ ;  /* 0x0000002402087c10 */ /* 0x000fc6000ff1e0ff */
[----:B------:R-:W-:Y:S01]  /*aaa0*/  LDGSTS.E.BYPASS.LTC128B.128 [R181+0x5000], desc[UR30][R2.64] ;  /* 0x0500000002b57fae */ /* 0x000fe2000b901d5e */
[----:B------:R-:W-:-:S05]  /*aab0*/  IADD3.X R9, R3, UR4, RZ, P0, !PT ;  /* 0x0000000403097c10 */ /* 0x000fca00087fe4ff */
[----:B------:R2:W-:Y:S04]  /*aac0*/  LDGSTS.E.BYPASS.LTC128B.128 [R181+0x5800], desc[UR30][R8.64] ;  /* 0x0580000008b57fae */ /* 0x0005e8000b901d5e */
[----:B-----5:R-:W-:Y:S04]  /*aad0*/  LDSM.16.M88.4 R16, [R186] ;  /* 0x00000000ba10783b */ /* 0x020fe80000000200 */
[----:B------:R-:W3:Y:S04]  /*aae0*/  LDSM.16.M88.4 R20, [R135+0x2000] ;  /* 0x002000008714783b */ /* 0x000ee80000000200 */
[----:B------:R-:W3:Y:S04]  /*aaf0*/  LDSM.16.M88.4 R12, [R186+0x1000] ;  /* 0x00100000ba0c783b */ /* 0x000ee80000000200 */
[----:B------:R-:W-:Y:S04]  /*ab00*/  LDSM.16.M88.4 R24, [R188] ;  /* 0x00000000bc18783b */ /* 0x000fe80000000200 */
[----:B-1----:R-:W-:Y:S04]  /*ab10*/  LDSM.16.M88.4 R4, [R187+0x1000] ;  /* 0x00100000bb04783b */ /* 0x002fe80000000200 */
[----:B------:R-:W-:Y:S04]  /*ab20*/  LDSM.16.M88.4 R32, [R135+0x2400] ;  /* 0x002400008720783b */ /* 0x000fe80000000200 */
[----:B--2---:R-:W1:Y:S01]  /*ab30*/  LDSM.16.M88.4 R8, [R187] ;  /* 0x00000000bb08783b */ /* 0x004e620000000200 */
[----:B------:R-:W-:Y:S01]  /*ab40*/  UIADD3 UR10, UR34, -0x2, URZ ;  /* 0xfffffffe220a7890 */ /* 0x000fe2000fffe03f */
[----:B----4-:R-:W-:-:S02]  /*ab50*/  IMAD.MOV.U32 R177, RZ, RZ, R183 ;  /* 0x000000ffffb17224 */ /* 0x010fc400078e00b7 */
[----:B------:R-:W-:Y:S01]  /*ab60*/  IMAD.MOV.U32 R176, RZ, RZ, R204 ;  /* 0x000000ffffb07224 */ /* 0x000fe200078e00cc */
[----:B------:R-:W-:Y:S01]  /*ab70*/  USHF.L.U32 UR4, UR29, 0x2, URZ ;  /* 0x000000021d047899 */ /* 0x000fe2000800063f */
[----:B------:R-:W0:Y:S01]  /*ab80*/  LDGDEPBAR ;  /* 0x00000000000079af */ /* 0x000e220000000000 */
[-C--:B---3--:R-:W-:Y:S06]  /*ab90*/  HMMA.16816.F32.BF16 R28, R16, R20.reuse, RZ ;  /* 0x00000014101c723c */ /* 0x088fec00000418ff */
[C---:B------:R-:W-:Y:S06]  /*aba0*/  HMMA.16816.F32.BF16 R40, R12.reuse, R20, RZ ;  /* 0x000000140c28723c */ /* 0x040fec00000418ff */
[-C--:B------:R-:W-:Y:S06]  /*abb0*/  HMMA.16816.F32.BF16 R56, R12, R22.reuse, RZ ;  /* 0x000000160c38723c */ /* 0x080fec00000418ff */
[----:B------:R-:W-:Y:S06]  /*abc0*/  HMMA.16816.F32.BF16 R52, R16, R22, RZ ;  /* 0x000000161034723c */ /* 0x000fec00000418ff */
[----:B-1----:R-:W-:Y:S01]  /*abd0*/  HMMA.16816.F32.BF16 R48, R8, R24, R28 ;  /* 0x000000180830723c */ /* 0x002fe2000004181c */
[----:B------:R-:W1:Y:S01]  /*abe0*/  LDSM.16.M88.4 R28, [R195] ;  /* 0x00000000c31c783b */ /* 0x000e620000000200 */
[----:B------:R-:W-:-:S04]  /*abf0*/  IMAD.U32 R0, RZ, RZ, UR10 ;  /* 0x0000000aff007e24 */ /* 0x000fc8000f8e00ff */
[----:B------:R-:W-:Y:S01]  /*ac00*/  HMMA.16816.F32.BF16 R44, R4, R24, R40 ;  /* 0x00000018042c723c */ /* 0x000fe20000041828 */
[----:B------:R-:W-:-:S05]  /*ac10*/  IMAD R0, R0, 0x80, R180 ;  /* 0x0000008000007824 */ /* 0x000fca00078e02b4 */
[C---:B------:R-:W-:Y:S01]  /*ac20*/  ISETP.GE.AND P4, PT, R0.reuse, R201, PT ;  /* 0x000000c90000720c */ /* 0x040fe20003f86270 */
[----:B------:R-:W-:Y:S01]  /*ac30*/  HMMA.16816.F32.BF16 R20, R12, R32, RZ ;  /* 0x000000200c14723c */ /* 0x000fe200000418ff */
[C---:B------:R-:W-:Y:S02]  /*ac40*/  VIADD R2, R0.reuse, 0x1 ;  /* 0x0000000100027836 */ /* 0x040fe40000000000 */
[----:B------:R-:W-:-:S03]  /*ac50*/  ISETP.LT.OR P4, PT, R0, R197, P4 ;  /* 0x000000c50000720c */ /* 0x000fc60002781670 */
[-C--:B------:R-:W-:Y:S06]  /*ac60*/  HMMA.16816.F32.BF16 R56, R4, R26.reuse, R56 ;  /* 0x0000001a0438723c */ /* 0x080fec0000041838 */
[----:B------:R-:W-:Y:S01]  /*ac70*/  HMMA.16816.F32.BF16 R52, R8, R26, R52 ;  /* 0x0000001a0834723c */ /* 0x000fe20000041834 */
[----:B------:R-:W2:Y:S01]  /*ac80*/  LDSM.16.M88.4 R24, [R135+0x2800] ;  /* 0x002800008718783b */ /* 0x000ea20000000200 */
[----:B------:R-:W-:Y:S02]  /*ac90*/  FSEL R83, R48, -INF , !P4 ;  /* 0xff80000030537808 */ /* 0x000fe40006000000 */
[----:B------:R-:W-:-:S02]  /*aca0*/  ISETP.GE.AND P6, PT, R2, R202, PT ;  /* 0x000000ca0200720c */ /* 0x000fc40003fc6270 */
[----:B------:R-:W-:Y:S01]  /*acb0*/  HMMA.16816.F32.BF16 R40, R16, R32, RZ ;  /* 0x000000201028723c */ /* 0x000fe200000418ff */
[----:B------:R-:W-:Y:S02]  /*acc0*/  ISETP.GE.AND P3, PT, R2, R200, PT ;  /* 0x000000c80200720c */ /* 0x000fe40003f66270 */
[C---:B------:R-:W-:Y:S02]  /*acd0*/  ISETP.GE.AND P4, PT, R0.reuse, R202, PT ;  /* 0x000000ca0000720c */ /* 0x040fe40003f86270 */
[----:B------:R-:W-:Y:S02]  /*ace0*/  ISETP.GE.AND P5, PT, R0, R200, PT ;  /* 0x000000c80000720c */ /* 0x000fe40003fa6270 */
[CC--:B------:R-:W-:Y:S02]  /*acf0*/  ISETP.LT.OR P6, PT, R2.reuse, R199.reuse, P6 ;  /* 0x000000c70200720c */ /* 0x0c0fe400037c1670 */
[----:B------:R-:W-:Y:S02]  /*ad00*/  ISETP.LT.OR P3, PT, R2, R198, P3 ;  /* 0x000000c60200720c */ /* 0x000fe40001f61670 */
[----:B------:R-:W-:-:S02]  /*ad10*/  ISETP.LT.OR P4, PT, R0, R199, P4 ;  /* 0x000000c70000720c */ /* 0x000fc40002781670 */
[----:B------:R-:W-:Y:S02]  /*ad20*/  ISETP.LT.OR P5, PT, R0, R198, P5 ;  /* 0x000000c60000720c */ /* 0x000fe40002fa1670 */
[----:B------:R-:W-:Y:S02]  /*ad30*/  FSEL R89, R44, -INF , !P4 ;  /* 0xff8000002c597808 */ /* 0x000fe40006000000 */
[----:B------:R-:W-:Y:S02]  /*ad40*/  FSEL R93, R45, -INF , !P6 ;  /* 0xff8000002d5d7808 */ /* 0x000fe40007000000 */
[----:B------:R-:W-:Y:S02]  /*ad50*/  FSEL R94, R46, -INF , !P5 ;  /* 0xff8000002e5e7808 */ /* 0x000fe40006800000 */
[----:B------:R-:W-:Y:S02]  /*ad60*/  FSEL R97, R47, -INF , !P3 ;  /* 0xff8000002f617808 */ /* 0x000fe40005800000 */
[----:B------:R-:W-:Y:S01]  /*ad70*/  HMMA.16816.F32.BF16 R44, R12, R34, RZ ;  /* 0x000000220c2c723c */ /* 0x000fe200000418ff */
[----:B------:R-:W-:-:S05]  /*ad80*/  ISETP.GE.AND P2, PT, R2, R201, PT ;  /* 0x000000c90200720c */ /* 0x000fca0003f46270 */
[----:B------:R-:W-:Y:S01]  /*ad90*/  HMMA.16816.F32.BF16 R32, R16, R34, RZ ;  /* 0x000000221020723c */ /* 0x000fe200000418ff */
[-C--:B------:R-:W-:Y:S02]  /*ada0*/  ISETP.GE.AND P0, PT, R2, R203.reuse, PT ;  /* 0x000000cb0200720c */ /* 0x080fe40003f06270 */
[C---:B------:R-:W-:Y:S01]  /*adb0*/  ISETP.GE.AND P1, PT, R0.reuse, R203, PT ;  /* 0x000000cb0000720c */ /* 0x040fe20003f26270 */
[----:B------:R-:W-:Y:S01]  /*adc0*/  VIADD R3, R0, 0x9 ;  /* 0x0000000900037836 */ /* 0x000fe20000000000 */
[C---:B------:R-:W-:Y:S01]  /*add0*/  ISETP.LT.OR P2, PT, R2.reuse, R197, P2 ;  /* 0x000000c50200720c */ /* 0x040fe20001741670 */
[----:B-1----:R-:W-:Y:S01]  /*ade0*/  HMMA.16816.F32.BF16 R68, R4, R28, R20 ;  /* 0x0000001c0444723c */ /* 0x002fe20000041814 */
[-C--:B------:R-:W-:Y:S01]  /*adf0*/  ISETP.LT.OR P0, PT, R2, R196.reuse, P0 ;  /* 0x000000c40200720c */ /* 0x080fe20000701670 */
[----:B------:R-:W1:Y:S01]  /*ae00*/  LDSM.16.M88.4 R20, [R194] ;  /* 0x00000000c214783b */ /* 0x000e620000000200 */
[C---:B------:R-:W-:Y:S01]  /*ae10*/  ISETP.LT.OR P1, PT, R0.reuse, R196, P1 ;  /* 0x000000c40000720c */ /* 0x040fe20000f21670 */
[----:B------:R-:W-:-:S02]  /*ae20*/  VIADD R2, R0, 0x8 ;  /* 0x0000000800027836 */ /* 0x000fc40000000000 */
[----:B------:R-:W-:Y:S01]  /*ae30*/  HMMA.16816.F32.BF16 R60, R8, R28, R40 ;  /* 0x0000001c083c723c */ /* 0x000fe20000041828 */
[----:B------:R-:W-:Y:S02]  /*ae40*/  FSEL R88, R49, -INF , !P2 ;  /* 0xff80000031587808 */ /* 0x000fe40005000000 */
[----:B------:R-:W-:Y:S02]  /*ae50*/  FSEL R87, R50, -INF , !P1 ;  /* 0xff80000032577808 */ /* 0x000fe40004800000 */
[C---:B------:R-:W-:Y:S02]  /*ae60*/  ISETP.GE.AND P1, PT, R2.reuse, R201, PT ;  /* 0x000000c90200720c */ /* 0x040fe40003f26270 */
[----:B------:R-:W-:Y:S02]  /*ae70*/  ISETP.GE.AND P2, PT, R2, R203, PT ;  /* 0x000000cb0200720c */ /* 0x000fe40003f46270 */
[C---:B------:R-:W-:Y:S02]  /*ae80*/  ISETP.GE.AND P6, PT, R3.reuse, R201, PT ;  /* 0x000000c90300720c */ /* 0x040fe40003fc6270 */
[----:B------:R-:W-:-:S02]  /*ae90*/  ISETP.GE.AND P3, PT, R3, R203, PT ;  /* 0x000000cb0300720c */ /* 0x000fc40003f66270 */
[----:B------:R-:W-:Y:S02]  /*aea0*/  FSEL R95, R51, -INF , !P0 ;  /* 0xff800000335f7808 */ /* 0x000fe40004000000 */
[C---:B------:R-:W-:Y:S02]  /*aeb0*/  ISETP.GE.AND P0, PT, R2.reuse, R202, PT ;  /* 0x000000ca0200720c */ /* 0x040fe40003f06270 */
[C---:B------:R-:W-:Y:S02]  /*aec0*/  ISETP.GE.AND P4, PT, R2.reuse, R200, PT ;  /* 0x000000c80200720c */ /* 0x040fe40003f86270 */
[----:B------:R-:W-:Y:S02]  /*aed0*/  ISETP.GE.AND P5, PT, R3, R202, PT ;  /* 0x000000ca0300720c */ /* 0x000fe40003fa6270 */
[C---:B------:R-:W-:Y:S02]  /*aee0*/  ISETP.LT.OR P1, PT, R2.reuse, R197, P1 ;  /* 0x000000c50200720c */ /* 0x040fe40000f21670 */
[----:B------:R-:W-:-:S02]  /*aef0*/  ISETP.LT.OR P2, PT, R2, R196, P2 ;  /* 0x000000c40200720c */ /* 0x000fc40001741670 */
[C---:B------:R-:W-:Y:S02]  /*af00*/  ISETP.LT.OR P6, PT, R3.reuse, R197, P6 ;  /* 0x000000c50300720c */ /* 0x040fe400037c1670 */
[C---:B------:R-:W-:Y:S02]  /*af10*/  ISETP.LT.OR P3, PT, R3.reuse, R196, P3 ;  /* 0x000000c40300720c */ /* 0x040fe40001f61670 */
[CC--:B------:R-:W-:Y:S02]  /*af20*/  ISETP.LT.OR P0, PT, R2.reuse, R199.reuse, P0 ;  /* 0x000000c70200720c */ /* 0x0c0fe40000701670 */
[----:B------:R-:W-:Y:S01]  /*af30*/  ISETP.LT.OR P4, PT, R2, R198, P4 ;  /* 0x000000c60200720c */ /* 0x000fe20002781670 */
[----:B------:R-:W-:Y:S01]  /*af40*/  VIADD R2, R0, 0x10 ;  /* 0x0000001000027836 */ /* 0x000fe20000000000 */
[----:B------:R-:W-:Y:S02]  /*af50*/  ISETP.LT.OR P5, PT, R3, R199, P5 ;  /* 0x000000c70300720c */ /* 0x000fe40002fa1670 */
[----:B------:R-:W-:-:S02]  /*af60*/  FSEL R84, R52, -INF , !P1 ;  /* 0xff80000034547808 */ /* 0x000fc40004800000 */
[----:B------:R-:W-:Y:S02]  /*af70*/  FSEL R86, R54, -INF , !P2 ;  /* 0xff80000036567808 */ /* 0x000fe40005000000 */
[----:B------:R-:W-:Y:S02]  /*af80*/  FSEL R82, R53, -INF , !P6 ;  /* 0xff80000035527808 */ /* 0x000fe40007000000 */
[----:B------:R-:W-:Y:S01]  /*af90*/  FSEL R85, R55, -INF , !P3 ;  /* 0xff80000037557808 */ /* 0x000fe20005800000 */
[----:B--2---:R-:W-:Y:S01]  /*afa0*/  HMMA.16816.F32.BF16 R40, R12, R24, RZ ;  /* 0x000000180c28723c */ /* 0x004fe200000418ff */
[----:B------:R-:W-:Y:S02]  /*afb0*/  FSEL R96, R58, -INF , !P4 ;  /* 0xff8000003a607808 */ /* 0x000fe40006000000 */
[----:B------:R-:W-:-:S03]  /*afc0*/  FSEL R90, R57, -INF , !P5 ;  /* 0xff800000395a7808 */ /* 0x000fc60006800000 */
[----:B------:R-:W-:Y:S01]  /*afd0*/  HMMA.16816.F32.BF16 R52, R8, R30, R32 ;  /* 0x0000001e0834723c */ /* 0x000fe20000041820 */
[----:B------:R-:W2:Y:S01]  /*afe0*/  LDSM.16.M88.4 R32, [R135+0x2c00] ;  /* 0x002c00008720783b */ /* 0x000ea20000000200 */
[----:B------:R-:W-:Y:S02]  /*aff0*/  FSEL R92, R56, -INF , !P0 ;  /* 0xff800000385c7808 */ /* 0x000fe40004000000 */
[C---:B------:R-:W-:Y:S02]  /*b000*/  ISETP.GE.AND P4, PT, R2.reuse, R201, PT ;  /* 0x000000c90200720c */ /* 0x040fe40003f86270 */
[C---:B------:R-:W-:Y:S02]  /*b010*/  ISETP.GE.AND P1, PT, R2.reuse, R203, PT ;  /* 0x000000cb0200720c */ /* 0x040fe40003f26270 */
[C---:B------:R-:W-:Y:S02]  /*b020*/  ISETP.GE.AND P2, PT, R2.reuse, R202, PT ;  /* 0x000000ca0200720c */ /* 0x040fe40003f46270 */
[----:B------:R-:W-:-:S02]  /*b030*/  ISETP.GE.AND P5, PT, R2, R200, PT ;  /* 0x000000c80200720c */ /* 0x000fc40003fa6270 */
[C---:B------:R-:W-:Y:S01]  /*b040*/  ISETP.GE.AND P0, PT, R3.reuse, R200, PT ;  /* 0x000000c80300720c */ /* 0x040fe20003f06270 */
[----:B------:R-:W-:Y:S01]  /*b050*/  HMMA.16816.F32.BF16 R44, R4, R30, R44 ;  /* 0x0000001e042c723c */ /* 0x000fe2000004182c */
[C---:B------:R-:W-:Y:S01]  /*b060*/  ISETP.LT.OR P4, PT, R2.reuse, R197, P4 ;  /* 0x000000c50200720c */ /* 0x040fe20002781670 */
[----:B------:R-:W3:Y:S01]  /*b070*/  LDSM.16.M88.4 R28, [R193] ;  /* 0x00000000c11c783b */ /* 0x000ee20000000200 */
[C---:B------:R-:W-:Y:S02]  /*b080*/  ISETP.LT.OR P1, PT, R2.reuse, R196, P1 ;  /* 0x000000c40200720c */ /* 0x040fe40000f21670 */
[C---:B------:R-:W-:Y:S02]  /*b090*/  ISETP.LT.OR P2, PT, R2.reuse, R199, P2 ;  /* 0x000000c70200720c */ /* 0x040fe40001741670 */
[-C--:B------:R-:W-:Y:S01]  /*b0a0*/  ISETP.LT.OR P5, PT, R2, R198.reuse, P5 ;  /* 0x000000c60200720c */ /* 0x080fe20002fa1670 */
[----:B------:R-:W-:Y:S01]  /*b0b0*/  VIADD R2, R0, 0x11 ;  /* 0x0000001100027836 */ /* 0x000fe20000000000 */
[----:B------:R-:W-:-:S02]  /*b0c0*/  ISETP.LT.OR P0, PT, R3, R198, P0 ;  /* 0x000000c60300720c */ /* 0x000fc40000701670 */
[----:B------:R-:W-:Y:S02]  /*b0d0*/  FSEL R111, R60, -INF , !P4 ;  /* 0xff8000003c6f7808 */ /* 0x000fe40006000000 */
[----:B------:R-:W-:Y:S01]  /*b0e0*/  FSEL R91, R59, -INF , !P0 ;  /* 0xff8000003b5b7808 */ /* 0x000fe20004000000 */
[----:B------:R-:W-:Y:S01]  /*b0f0*/  HMMA.16816.F32.BF16 R48, R16, R24, RZ ;  /* 0x000000181030723c */ /* 0x000fe200000418ff */
        /* <DEDUP_REMOVED lines=11> */
[----:B------:R-:W-:Y:S02]  /*b1b0*/  ISETP.GE.AND P0, PT, R2, R202, PT ;  /* 0x000000ca0200720c */ /* 0x000fe40003f06270 */
[----:B------:R-:W-:Y:S02]  /*b1c0*/  FSEL R112, R62, -INF , !P1 ;  /* 0xff8000003e707808 */ /* 0x000fe40004800000 */
[----:B-1----:R-:W-:Y:S01]  /*b1d0*/  HMMA.16816.F32.BF16 R60, R4, R20, R40 ;  /* 0x00000014043c723c */ /* 0x002fe20000041828 */
[----:B------:R-:W-:Y:S01]  /*b1e0*/  ISETP.LT.OR P0, PT, R2, R199, P0 ;  /* 0x000000c70200720c */ /* 0x000fe20000701670 */
[----:B------:R-:W-:-:S04]  /*b1f0*/  VIADD R3, R0, 0x19 ;  /* 0x0000001900037836 */ /* 0x000fc80000000000 */
[----:B------:R-:W-:Y:S01]  /*b200*/  HMMA.16816.F32.BF16 R40, R12, R26, RZ ;  /* 0x0000001a0c28723c */ /* 0x000fe200000418ff */
[----:B------:R-:W-:Y:S02]  /*b210*/  FSEL R101, R68, -INF , !P2 ;  /* 0xff80000044657808 */ /* 0x000fe40005000000 */
[----:B------:R-:W-:Y:S02]  /*b220*/  FSEL R103, R70, -INF , !P5 ;  /* 0xff80000046677808 */ /* 0x000fe40006800000 */
[----:B------:R-:W-:Y:S02]  /*b230*/  FSEL R100, R44, -INF , !P0 ;  /* 0xff8000002c647808 */ /* 0x000fe40004000000 */
[----:B------:R-:W-:Y:S02]  /*b240*/  ISETP.GE.AND P2, PT, R2, R200, PT ;  /* 0x000000c80200720c */ /* 0x000fe40003f46270 */
[C---:B------:R-:W-:Y:S02]  /*b250*/  ISETP.GE.AND P5, PT, R3.reuse, R202, PT ;  /* 0x000000ca0300720c */ /* 0x040fe40003fa6270 */
[----:B------:R-:W-:-:S02]  /*b260*/  ISETP.GE.AND P0, PT, R3, R200, PT ;  /* 0x000000c80300720c */ /* 0x000fc40003f06270 */
[-C--:B------:R-:W-:Y:S02]  /*b270*/  ISETP.LT.OR P2, PT, R2, R198.reuse, P2 ;  /* 0x000000c60200720c */ /* 0x080fe40001741670 */
[C---:B------:R-:W-:Y:S02]  /*b280*/  ISETP.LT.OR P5, PT, R3.reuse, R199, P5 ;  /* 0x000000c70300720c */ /* 0x040fe40002fa1670 */
[----:B------:R-:W-:Y:S01]  /*b290*/  ISETP.LT.OR P0, PT, R3, R198, P0 ;  /* 0x000000c60300720c */ /* 0x000fe20000701670 */
[----:B------:R-:W-:Y:S01]  /*b2a0*/  HMMA.16816.F32.BF16 R64, R8, R20, R48 ;  /* 0x000000140840723c */ /* 0x000fe20000041830 */
[----:B------:R-:W-:Y:S02]  /*b2b0*/  FSEL R104, R46, -INF , !P2 ;  /* 0xff8000002e687808 */ /* 0x000fe40005000000 */
[----:B------:R-:W-:Y:S02]  /*b2c0*/  FSEL R98, R45, -INF , !P5 ;  /* 0xff8000002d627808 */ /* 0x000fe40006800000 */
[----:B------:R-:W-:Y:S01]  /*b2d0*/  FSEL R102, R47, -INF , !P0 ;  /* 0xff8000002f667808 */ /* 0x000fe20004000000 */
[----:B------:R-:W-:Y:S01]  /*b2e0*/  HMMA.16816.F32.BF16 R24, R16, R26, RZ ;  /* 0x0000001a1018723c */ /* 0x000fe200000418ff */
[----:B------:R-:W-:-:S02]  /*b2f0*/  ISETP.GE.AND P1, PT, R2, R201, PT ;  /* 0x000000c90200720c */ /* 0x000fc40003f26270 */
[----:B------:R-:W-:-:S03]  /*b300*/  ISETP.GE.AND P3, PT, R2, R203, PT ;  /* 0x000000cb0200720c */ /* 0x000fc60003f66270 */
[----:B--2---:R-:W-:Y:S01]  /*b310*/  HMMA.16816.F32.BF16 R44, R12, R32, RZ ;  /* 0x000000200c2c723c */ /* 0x004fe200000418ff */
[C---:B------:R-:W-:Y:S02]  /*b320*/  ISETP.LT.OR P1, PT, R2.reuse, R197, P1 ;  /* 0x000000c50200720c */ /* 0x040fe40000f21670 */
[----:B------:R-:W-:Y:S01]  /*b330*/  ISETP.LT.OR P3, PT, R2, R196, P3 ;  /* 0x000000c40200720c */ /* 0x000fe20001f61670 */
[----:B------:R-:W-:Y:S02]  /*b340*/  VIADD R2, R0, 0x20 ;  /* 0x0000002000027836 */ /* 0x000fe40000000000 */
[----:B------:R-:W-:Y:S01]  /*b350*/  HMMA.16816.F32.BF16 R56, R4, R22, R40 ;  /* 0x000000160438723c */ /* 0x000fe20000041828 */
[----:B------:R-:W1:Y:S01]  /*b360*/  LDSM.16.M88.4 R40, [R135+0x3000] ;  /* 0x003000008728783b */ /* 0x000e620000000200 */
        /* <DEDUP_REMOVED lines=15> */
[----:B------:R-:W-:-:S02]  /*b460*/  ISETP.LT.OR P6, PT, R3, R197, P6 ;  /* 0x000000c50300720c */ /* 0x000fc400037c1670 */
[----:B------:R-:W-:Y:S02]  /*b470*/  ISETP.LT.OR P4, PT, R3, R196, P4 ;  /* 0x000000c40300720c */ /* 0x000fe40002781670 */
[----:B------:R-:W-:Y:S02]  /*b480*/  FSEL R106, R53, -INF , !P6 ;  /* 0xff800000356a7808 */ /* 0x000fe40007000000 */
[----:B------:R-:W-:Y:S02]  /*b490*/  FSEL R108, R55, -INF , !P4 ;  /* 0xff800000376c7808 */ /* 0x000fe40006000000 */
[----:B------:R-:W-:Y:S02]  /*b4a0*/  FSEL R121, R64, -INF , !P2 ;  /* 0xff80000040797808 */ /* 0x000fe40005000000 */
[C---:B------:R-:W-:Y:S02]  /*b4b0*/  ISETP.GE.AND P4, PT, R2.reuse, R201, PT ;  /* 0x000000c90200720c */ /* 0x040fe40003f86270 */
[----:B------:R-:W-:-:S02]  /*b4c0*/  ISETP.GE.AND P0, PT, R2, R203, PT ;  /* 0x000000cb0200720c */ /* 0x000fc40003f06270 */
[C---:B------:R-:W-:Y:S02]  /*b4d0*/  ISETP.GE.AND P6, PT, R2.reuse, R202, PT ;  /* 0x000000ca0200720c */ /* 0x040fe40003fc6270 */
[C---:B------:R-:W-:Y:S01]  /*b4e0*/  ISETP.GE.AND P2, PT, R2.reuse, R200, PT ;  /* 0x000000c80200720c */ /* 0x040fe20003f46270 */
[----:B---3--:R-:W-:Y:S01]  /*b4f0*/  HMMA.16816.F32.BF16 R72, R4, R28, R44 ;  /* 0x0000001c0448723c */ /* 0x008fe2000004182c */
[C---:B------:R-:W-:Y:S02]  /*b500*/  ISETP.LT.OR P4, PT, R2.reuse, R197, P4 ;  /* 0x000000c50200720c */ /* 0x040fe40002781670 */
[C---:B------:R-:W-:Y:S02]  /*b510*/  ISETP.LT.OR P0, PT, R2.reuse, R196, P0 ;  /* 0x000000c40200720c */ /* 0x040fe40000701670 */
[C---:B------:R-:W-:Y:S01]  /*b520*/  ISETP.LT.OR P6, PT, R2.reuse, R199, P6 ;  /* 0x000000c70200720c */ /* 0x040fe200037c1670 */
[----:B------:R-:W-:Y:S01]  /*b530*/  HMMA.16816.F32.BF16 R48, R16, R32, RZ ;  /* 0x000000201030723c */ /* 0x000fe200000418ff */
[----:B------:R-:W-:Y:S01]  /*b540*/  ISETP.LT.OR P2, PT, R2, R198, P2 ;  /* 0x000000c60200720c */ /* 0x000fe20001741670 */
[----:B------:R-:W-:-:S04]  /*b550*/  VIADD R2, R0, 0x28 ;  /* 0x0000002800027836 */ /* 0x000fc80000000000 */
[----:B------:R-:W-:Y:S06]  /*b560*/  HMMA.16816.F32.BF16 R52, R8, R22, R24 ;  /* 0x000000160834723c */ /* 0x000fec0000041818 */
[-C--:B------:R-:W-:Y:S01]  /*b570*/  HMMA.16816.F32.BF16 R44, R12, R34.reuse, RZ ;  /* 0x000000220c2c723c */ /* 0x080fe200000418ff */
[----:B------:R-:W-:Y:S01]  /*b580*/  FSEL R123, R67, -INF , !P0 ;  /* 0xff800000437b7808 */ /* 0x000fe20004000000 */
[----:B------:R-:W2:Y:S04]  /*b590*/  LDSM.16.M88.4 R24, [R192] ;  /* 0x00000000c018783b */ /* 0x000ea80000000200 */
[----:B------:R-:W-:Y:S01]  /*b5a0*/  HMMA.16816.F32.BF16 R32, R16, R34, RZ ;  /* 0x000000221020723c */ /* 0x000fe200000418ff */
[----:B------:R-:W-:Y:S01]  /*b5b0*/  ISETP.GE.AND P0, PT, R2, R202, PT ;  /* 0x000000ca0200720c */ /* 0x000fe20003f06270 */
[----:B------:R-:W-:-:S03]  /*b5c0*/  VIADD R3, R0, 0x29 ;  /* 0x0000002900037836 */ /* 0x000fc60000000000 */
[----:B------:R-:W-:Y:S02]  /*b5d0*/  ISETP.LT.OR P0, PT, R2, R199, P0 ;  /* 0x000000c70200720c */ /* 0x000fe40000701670 */
[----:B------:R-:W-:Y:S02]  /*b5e0*/  FSEL R120, R65, -INF , !P4 ;  /* 0xff80000041787808 */ /* 0x000fe40006000000 */
[----:B------:R-:W-:Y:S02]  /*b5f0*/  FSEL R122, R66, -INF , !P1 ;  /* 0xff800000427a7808 */ /* 0x000fe40004800000 */
        /* <DEDUP_REMOVED lines=9> */
[C---:B------:R-:W-:Y:S02]  /*b690*/  ISETP.GE.AND P2, PT, R3.reuse, R203, PT ;  /* 0x000000cb0300720c */ /* 0x040fe40003f46270 */
[C---:B------:R-:W-:Y:S02]  /*b6a0*/  ISETP.GE.AND P5, PT, R3.reuse, R202, PT ;  /* 0x000000ca0300720c */ /* 0x040fe40003fa6270 */
[----:B------:R-:W-:Y:S02]  /*b6b0*/  ISETP.GE.AND P0, PT, R3, R200, PT ;  /* 0x000000c80300720c */ /* 0x000fe40003f06270 */
[C---:B------:R-:W-:Y:S02]  /*b6c0*/  ISETP.LT.OR P1, PT, R2.reuse, R197, P1 ;  /* 0x000000c50200720c */ /* 0x040fe40000f21670 */
[C---:B------:R-:W-:Y:S02]  /*b6d0*/  ISETP.LT.OR P4, PT, R2.reuse, R196, P4 ;  /* 0x000000c40200720c */ /* 0x040fe40002781670 */
[----:B------:R-:W-:-:S02]  /*b6e0*/  ISETP.LT.OR P3, PT, R2, R198, P3 ;  /* 0x000000c60200720c */ /* 0x000fc40001f61670 */
[C---:B------:R-:W-:Y:S02]  /*b6f0*/  ISETP.LT.OR P6, PT, R3.reuse, R197, P6 ;  /* 0x000000c50300720c */ /* 0x040fe400037c1670 */
[C---:B------:R-:W-:Y:S02]  /*b700*/  ISETP.LT.OR P2, PT, R3.reuse, R196, P2 ;  /* 0x000000c40300720c */ /* 0x040fe40001741670 */
[C---:B------:R-:W-:Y:S02]  /*b710*/  ISETP.LT.OR P5, PT, R3.reuse, R199, P5 ;  /* 0x000000c70300720c */ /* 0x040fe40002fa1670 */
[----:B------:R-:W-:Y:S01]  /*b720*/  ISETP.LT.OR P0, PT, R3, R198, P0 ;  /* 0x000000c60300720c */ /* 0x000fe20000701670 */
[----:B------:R-:W-:Y:S01]  /*b730*/  HMMA.16816.F32.BF16 R64, R8, R28, R48 ;  /* 0x0000001c0840723c */ /* 0x000fe20000041830 */
[----:B------:R-:W-:Y:S02]  /*b740*/  FSEL R128, R58, -INF , !P3 ;  /* 0xff8000003a807808 */ /* 0x000fe40005800000 */
[----:B------:R-:W-:-:S02]  /*b750*/  FSEL R115, R52, -INF , !P1 ;  /* 0xff80000034737808 */ /* 0x000fc40004800000 */
[----:B------:R-:W-:Y:S01]  /*b760*/  FSEL R118, R54, -INF , !P4 ;  /* 0xff80000036767808 */ /* 0x000fe20006000000 */
[----:B-1----:R-:W-:Y:S01]  /*b770*/  HMMA.16816.F32.BF16 R20, R12, R40, RZ ;  /* 0x000000280c14723c */ /* 0x002fe200000418ff */
[----:B------:R-:W-:Y:S02]  /*b780*/  FSEL R124, R57, -INF , !P5 ;  /* 0xff800000397c7808 */ /* 0x000fe40006800000 */
[----:B------:R-:W-:Y:S02]  /*b790*/  FSEL R127, R59, -INF , !P0 ;  /* 0xff8000003b7f7808 */ /* 0x000fe40004000000 */
[----:B------:R-:W-:Y:S01]  /*b7a0*/  FSEL R114, R53, -INF , !P6 ;  /* 0xff80000035727808 */ /* 0x000fe20007000000 */
[----:B------:R-:W-:Y:S01]  /*b7b0*/  HMMA.16816.F32.BF16 R56, R4, R30, R44 ;  /* 0x0000001e0438723c */ /* 0x000fe2000004182c */
[----:B------:R-:W-:-:S05]  /*b7c0*/  FSEL R119, R55, -INF , !P2 ;  /* 0xff80000037777808 */ /* 0x000fca0005000000 */
[----:B------:R-:W-:Y:S01]  /*b7d0*/  HMMA.16816.F32.BF16 R52, R8, R30, R32 ;  /* 0x0000001e0834723c */ /* 0x000fe20000041820 */
[----:B------:R-:W1:Y:S01]  /*b7e0*/  LDSM.16.M88.4 R28, [R135+0x3400] ;  /* 0x00340000871c783b */ /* 0x000e620000000200 */
[----:B------:R-:W-:-:S04]  /*b7f0*/  VIADD R2, R0, 0x30 ;  /* 0x0000003000027836 */ /* 0x000fc80000000000 */
[----:B------:R-:W-:Y:S01]  /*b800*/  HMMA.16816.F32.BF16 R48, R16, R40, RZ ;  /* 0x000000281030723c */ /* 0x000fe200000418ff */
[C---:B------:R-:W-:Y:S02]  /*b810*/  ISETP.GE.AND P3, PT, R2.reuse, R201, PT ;  /* 0x000000c90200720c */ /* 0x040fe40003f66270 */
[C---:B------:R-:W-:Y:S02]  /*b820*/  ISETP.GE.AND P1, PT, R2.reuse, R203, PT ;  /* 0x000000cb0200720c */ /* 0x040fe40003f26270 */
[C---:B------:R-:W-:Y:S02]  /*b830*/  ISETP.GE.AND P4, PT, R2.reuse, R202, PT ;  /* 0x000000ca0200720c */ /* 0x040fe40003f86270 */
[C---:B------:R-:W-:Y:S02]  /*b840*/  ISETP.GE.AND P5, PT, R2.reuse, R200, PT ;  /* 0x000000c80200720c */ /* 0x040fe40003fa6270 */
[C---:B------:R-:W-:Y:S02]  /*b850*/  ISETP.LT.OR P3, PT, R2.reuse, R197, P3 ;  /* 0x000000c50200720c */ /* 0x040fe40001f61670 */
[----:B------:R-:W-:-:S02]  /*b860*/  ISETP.LT.OR P1, PT, R2, R196, P1 ;  /* 0x000000c40200720c */ /* 0x000fc40000f21670 */
[C---:B------:R-:W-:Y:S02]  /*b870*/  ISETP.LT.OR P4, PT, R2.reuse, R199, P4 ;  /* 0x000000c70200720c */ /* 0x040fe40002781670 */
[----:B------:R-:W-:Y:S01]  /*b880*/  ISETP.LT.OR P5, PT, R2, R198, P5 ;  /* 0x000000c60200720c */ /* 0x000fe20002fa1670 */
[----:B------:R-:W-:Y:S01]  /*b890*/  VIADD R2, R0, 0x31 ;  /* 0x0000003100027836 */ /* 0x000fe20000000000 */
[----:B------:R-:W-:Y:S01]  /*b8a0*/  FSEL R183, R64, -INF , !P3 ;  /* 0xff80000040b77808 */ /* 0x000fe20005800000 */
[----:B--2---:R-:W-:Y:S01]  /*b8b0*/  HMMA.16816.F32.BF16 R68, R4, R24, R20 ;  /* 0x000000180444723c */ /* 0x004fe20000041814 */
[----:B------:R-:W2:Y:S02]  /*b8c0*/  LDSM.16.M88.4 R20, [R191] ;  /* 0x00000000bf14783b */ /* 0x000ea40000000200 */
[C---:B------:R-:W-:Y:S02]  /*b8d0*/  ISETP.GE.AND P2, PT, R2.reuse, R201, PT ;  /* 0x000000c90200720c */ /* 0x040fe40003f46270 */
[----:B------:R-:W-:-:S02]  /*b8e0*/  ISETP.GE.AND P0, PT, R2, R203, PT ;  /* 0x000000cb0200720c */ /* 0x000fc40003f06270 */
[C---:B------:R-:W-:Y:S02]  /*b8f0*/  ISETP.GE.AND P6, PT, R2.reuse, R202, PT ;  /* 0x000000ca0200720c */ /* 0x040fe40003fc6270 */
[C---:B------:R-:W-:Y:S01]  /*b900*/  ISETP.GE.AND P3, PT, R2.reuse, R200, PT ;  /* 0x000000c80200720c */ /* 0x040fe20003f66270 */
[-C--:B------:R-:W-:Y:S01]  /*b910*/  HMMA.16816.F32.BF16 R44, R12, R42.reuse, RZ ;  /* 0x0000002a0c2c723c */ /* 0x080fe200000418ff */
[C---:B------:R-:W-:Y:S02]  /*b920*/  ISETP.LT.OR P2, PT, R2.reuse, R197, P2 ;  /* 0x000000c50200720c */ /* 0x040fe40001741670 */
[C---:B------:R-:W-:Y:S02]  /*b930*/  ISETP.LT.OR P0, PT, R2.reuse, R196, P0 ;  /* 0x000000c40200720c */ /* 0x040fe40000701670 */
[C---:B------:R-:W-:Y:S01]  /*b940*/  ISETP.LT.OR P6, PT, R2.reuse, R199, P6 ;  /* 0x000000c70200720c */ /* 0x040fe200037c1670 */
[----:B------:R-:W-:Y:S01]  /*b950*/  HMMA.16816.F32.BF16 R40, R16, R42, RZ ;  /* 0x0000002a1028723c */ /* 0x000fe200000418ff */
[----:B------:R-:W-:Y:S01]  /*b960*/  ISETP.LT.OR P3, PT, R2, R198, P3 ;  /* 0x000000c60200720c */ /* 0x000fe20001f61670 */
[----:B------:R-:W-:Y:S01]  /*b970*/  VIADD R2, R0, 0x38 ;  /* 0x0000003800027836 */ /* 0x000fe20000000000 */
[----:B------:R-:W-:Y:S01]  /*b980*/  FSEL R205, R66, -INF , !P1 ;  /* 0xff80000042cd7808 */ /* 0x000fe20004800000 */
[----:B------:R-:W-:Y:S01]  /*b990*/  VIADD R3, R0, 0x39 ;  /* 0x0000003900037836 */ /* 0x000fe20000000000 */
[----:B------:R-:W-:Y:S01]  /*b9a0*/  FSEL R182, R65, -INF , !P2 ;  /* 0xff80000041b67808 */ /* 0x000fe20005000000 */
[----:B------:R-:W-:Y:S01]  /*b9b0*/  HMMA.16816.F32.BF16 R60, R8, R24, R48 ;  /* 0x00000018083c723c */ /* 0x000fe20000041830 */
[----:B------:R-:W-:-:S02]  /*b9c0*/  ISETP.GE.AND P1, PT, R2, R202, PT ;  /* 0x000000ca0200720c */ /* 0x000fc40003f26270 */
[----:B------:R-:W-:Y:S02]  /*b9d0*/  FSEL R208, R67, -INF , !P0 ;  /* 0xff80000043d07808 */ /* 0x000fe40004000000 */
[----:B------:R-:W-:Y:S02]  /*b9e0*/  FSEL R134, R72, -INF , !P4 ;  /* 0xff80000048867808 */ /* 0x000fe40006000000 */
[C---:B------:R-:W-:Y:S02]  /*b9f0*/  ISETP.GE.AND P2, PT, R2.reuse, R201, PT ;  /* 0x000000c90200720c */ /* 0x040fe40003f46270 */
[C---:B------:R-:W-:Y:S02]  /*ba00*/  ISETP.GE.AND P0, PT, R2.reuse, R203, PT ;  /* 0x000000cb0200720c */ /* 0x040fe40003f06270 */
[----:B------:R-:W-:Y:S02]  /*ba10*/  ISETP.GE.AND P4, PT, R2, R200, PT ;  /* 0x000000c80200720c */ /* 0x000fe40003f86270 */
[----:B------:R-:W-:-:S02]  /*ba20*/  FSEL R168, R74, -INF , !P5 ;  /* 0xff8000004aa87808 */ /* 0x000fc40006800000 */
[C---:B------:R-:W-:Y:S02]  /*ba30*/  ISETP.GE.AND P5, PT, R3.reuse, R202, PT ;  /* 0x000000ca0300720c */ /* 0x040fe40003fa6270 */
[C---:B------:R-:W-:Y:S01]  /*ba40*/  ISETP.LT.OR P1, PT, R2.reuse, R199, P1 ;  /* 0x000000c70200720c */ /* 0x040fe20000f21670 */
[----:B-1----:R-:W-:Y:S01]  /*ba50*/  HMMA.16816.F32.BF16 R48, R16, R28, RZ ;  /* 0x0000001c1030723c */ /* 0x002fe200000418ff */
[C---:B------:R-:W-:Y:S02]  /*ba60*/  ISETP.LT.OR P2, PT, R2.reuse, R197, P2 ;  /* 0x000000c50200720c */ /* 0x040fe40001741670 */
[C---:B------:R-:W-:Y:S02]  /*ba70*/  ISETP.LT.OR P0, PT, R2.reuse, R196, P0 ;  /* 0x000000c40200720c */ /* 0x040fe40000701670 */
[----:B------:R-:W-:Y:S01]  /*ba80*/  ISETP.LT.OR P4, PT, R2, R198, P4 ;  /* 0x000000c60200720c */ /* 0x000fe20002781670 */
[----:B------:R-:W-:Y:S01]  /*ba90*/  VIADD R2, R0, 0x40 ;  /* 0x0000004000027836 */ /* 0x000fe20000000000 */
[----:B------:R-:W-:-:S02]  /*baa0*/  ISETP.LT.OR P5, PT, R3, R199, P5 ;  /* 0x000000c70300720c */ /* 0x000fc40002fa1670 */
[----:B------:R-:W-:Y:S02]  /*bab0*/  FSEL R73, R73, -INF , !P6 ;  /* 0xff80000049497808 */ /* 0x000fe40007000000 */
[----:B------:R-:W-:Y:S02]  /*bac0*/  FSEL R170, R75, -INF , !P3 ;  /* 0xff8000004baa7808 */ /* 0x000fe40005800000 */
[----:B------:R-:W-:Y:S02]  /*bad0*/  FSEL R74, R56, -INF , !P1 ;  /* 0xff800000384a7808 */ /* 0x000fe40004800000 */
[C---:B------:R-:W-:Y:S02]  /*bae0*/  ISETP.GE.AND P6, PT, R3.reuse, R201, PT ;  /* 0x000000c90300720c */ /* 0x040fe40003fc6270 */
[C---:B------:R-:W-:Y:S02]  /*baf0*/  ISETP.GE.AND P3, PT, R3.reuse, R203, PT ;  /* 0x000000cb0300720c */ /* 0x040fe40003f66270 */
[----:B------:R-:W-:-:S02]  /*bb00*/  ISETP.GE.AND P1, PT, R3, R200, PT ;  /* 0x000000c80300720c */ /* 0x000fc40003f26270 */
[----:B------:R-:W-:Y:S02]  /*bb10*/  FSEL R169, R58, -INF , !P4 ;  /* 0xff8000003aa97808 */ /* 0x000fe40006000000 */
[----:B------:R-:W-:Y:S02]  /*bb20*/  FSEL R172, R52, -INF , !P2 ;  /* 0xff80000034ac7808 */ /* 0x000fe40005000000 */
[----:B------:R-:W-:Y:S02]  /*bb30*/  FSEL R180, R54, -INF , !P0 ;  /* 0xff80000036b47808 */ /* 0x000fe40004000000 */
[----:B------:R-:W-:Y:S02]  /*bb40*/  FSEL R72, R57, -INF , !P5 ;  /* 0xff80000039487808 */ /* 0x000fe40006800000 */
[C---:B------:R-:W-:Y:S02]  /*bb50*/  ISETP.GE.AND P4, PT, R2.reuse, R201, PT ;  /* 0x000000c90200720c */ /* 0x040fe40003f86270 */
[----:B------:R-:W-:-:S02]  /*bb60*/  ISETP.GE.AND P2, PT, R2, R203, PT ;  /* 0x000000cb0200720c */ /* 0x000fc40003f46270 */
[C---:B------:R-:W-:Y:S02]  /*bb70*/  ISETP.GE.AND P0, PT, R2.reuse, R202, PT ;  /* 0x000000ca0200720c */ /* 0x040fe40003f06270 */
[C---:B------:R-:W-:Y:S02]  /*bb80*/  ISETP.GE.AND P5, PT, R2.reuse, R200, PT ;  /* 0x000000c80200720c */ /* 0x040fe40003fa6270 */
[CC--:B------:R-:W-:Y:S02]  /*bb90*/  ISETP.LT.OR P6, PT, R3.reuse, R197.reuse, P6 ;  /* 0x000000c50300720c */ /* 0x0c0fe400037c1670 */
[C---:B------:R-:W-:Y:S02]  /*bba0*/  ISETP.LT.OR P3, PT, R3.reuse, R196, P3 ;  /* 0x000000c40300720c */ /* 0x040fe40001f61670 */
[----:B------:R-:W-:Y:S01]  /*bbb0*/  ISETP.LT.OR P1, PT, R3, R198, P1 ;  /* 0x000000c60300720c */ /* 0x000fe20000f21670 */
[----:B------:R-:W-:Y:S01]  /*bbc0*/  HMMA.16816.F32.BF16 R32, R12, R28, RZ ;  /* 0x0000001c0c20723c */ /* 0x000fe200000418ff */
        /* <DEDUP_REMOVED lines=8> */
[----:B------:R-:W-:-:S05]  /*bc50*/  FSEL R174, R55, -INF , !P3 ;  /* 0xff80000037ae7808 */ /* 0x000fca0005800000 */
[----:B------:R-:W-:Y:S01]  /*bc60*/  HMMA.16816.F32.BF16 R52, R8, R26, R40 ;  /* 0x0000001a0834723c */ /* 0x000fe20000041828 */
[----:B------:R-:W1:Y:S01]  /*bc70*/  LDSM.16.M88.4 R24, [R135+0x3800] ;  /* 0x003800008718783b */ /* 0x000e620000000200 */
[C---:B------:R-:W-:Y:S02]  /*bc80*/  ISETP.GE.AND P3, PT, R2.reuse, R201, PT ;  /* 0x000000c90200720c */ /* 0x040fe40003f66270 */
[----:B------:R-:W-:Y:S02]  /*bc90*/  ISETP.GE.AND P1, PT, R2, R203, PT ;  /* 0x000000cb0200720c */ /* 0x000fe40003f26270 */
[----:B------:R-:W-:Y:S02]  /*bca0*/  FSEL R225, R60, -INF , !P4 ;  /* 0xff8000003ce17808 */ /* 0x000fe40006000000 */
        /* <DEDUP_REMOVED lines=9> */
[----:B------:R-:W-:Y:S01]  /*bd40*/  FSEL R231, R63, -INF , !P1 ;  /* 0xff8000003fe77808 */ /* 0x000fe20004800000 */
[----:B------:R-:W-:Y:S01]  /*bd50*/  VIADD R3, R0, 0x49 ;  /* 0x0000004900037836 */ /* 0x000fe20000000000 */
[----:B--2---:R-:W-:Y:S01]  /*bd60*/  HMMA.16816.F32.BF16 R60, R8, R20, R48 ;  /* 0x00000014083c723c */ /* 0x004fe20000041830 */
[----:B------:R-:W-:Y:S02]  /*bd70*/  FSEL R209, R68, -INF , !P0 ;  /* 0xff80000044d17808 */ /* 0x000fe40004000000 */
[C---:B------:R-:W-:Y:S02]  /*bd80*/  ISETP.GE.AND P2, PT, R2.reuse, R201, PT ;  /* 0x000000c90200720c */ /* 0x040fe40003f46270 */
[C---:B------:R-:W-:Y:S01]  /*bd90*/  ISETP.GE.AND P3, PT, R2.reuse, R203, PT ;  /* 0x000000cb0200720c */ /* 0x040fe20003f66270 */
[----:B------:R-:W-:Y:S01]  /*bda0*/  HMMA.16816.F32.BF16 R44, R12, R30, RZ ;  /* 0x0000001e0c2c723c */ /* 0x000fe200000418ff */
[C---:B------:R-:W-:Y:S02]  /*bdb0*/  ISETP.GE.AND P1, PT, R2.reuse, R202, PT ;  /* 0x000000ca0200720c */ /* 0x040fe40003f26270 */
[----:B------:R-:W-:-:S02]  /*bdc0*/  ISETP.GE.AND P0, PT, R2, R200, PT ;  /* 0x000000c80200720c */ /* 0x000fc40003f06270 */
[----:B------:R-:W-:Y:S02]  /*bdd0*/  FSEL R211, R70, -INF , !P5 ;  /* 0xff80000046d37808 */ /* 0x000fe40006800000 */
[C---:B------:R-:W-:Y:S01]  /*bde0*/  ISETP.GE.AND P5, PT, R3.reuse, R202, PT ;  /* 0x000000ca0300720c */ /* 0x040fe20003fa6270 */
[----:B------:R-:W-:Y:S01]  /*bdf0*/  HMMA.16816.F32.BF16 R64, R4, R20, R32 ;  /* 0x000000140440723c */ /* 0x000fe20000041820 */
[C---:B------:R-:W-:Y:S01]  /*be00*/  ISETP.LT.OR P2, PT, R2.reuse, R197, P2 ;  /* 0x000000c50200720c */ /* 0x040fe20001741670 */
[----:B------:R-:W2:Y:S01]  /*be10*/  LDSM.16.M88.4 R32, [R190] ;  /* 0x00000000be20783b */ /* 0x000ea20000000200 */
[C---:B------:R-:W-:Y:S02]  /*be20*/  ISETP.LT.OR P3, PT, R2.reuse, R196, P3 ;  /* 0x000000c40200720c */ /* 0x040fe40001f61670 */
[CC--:B------:R-:W-:Y:S02]  /*be30*/  ISETP.LT.OR P1, PT, R2.reuse, R199.reuse, P1 ;  /* 0x000000c70200720c */ /* 0x0c0fe40000f21670 */
[----:B------:R-:W-:Y:S01]  /*be40*/  ISETP.LT.OR P0, PT, R2, R198, P0 ;  /* 0x000000c60200720c */ /* 0x000fe20000701670 */
[----:B------:R-:W-:Y:S01]  /*be50*/  VIADD R2, R0, 0x50 ;  /* 0x0000005000027836 */ /* 0x000fe20000000000 */
[----:B------:R-:W-:Y:S01]  /*be60*/  ISETP.LT.OR P5, PT, R3, R199, P5 ;  /* 0x000000c70300720c */ /* 0x000fe20002fa1670 */
[----:B------:R-:W-:Y:S01]  /*be70*/  HMMA.16816.F32.BF16 R40, R16, R30, RZ ;  /* 0x0000001e1028723c */ /* 0x000fe200000418ff */
        /* <DEDUP_REMOVED lines=17> */
[----:B------:R-:W-:Y:S02]  /*bf90*/  FSEL R240, R60, -INF , !P0 ;  /* 0xff8000003cf07808 */ /* 0x000fe40004000000 */
[C---:B------:R-:W-:Y:S02]  /*bfa0*/  ISETP.LT.OR P6, PT, R3.reuse, R197, P6 ;  /* 0x000000c50300720c */ /* 0x040fe400037c1670 */
[----:B------:R-:W-:-:S02]  /*bfb0*/  ISETP.LT.OR P4, PT, R3, R196, P4 ;  /* 0x000000c40300720c */ /* 0x000fc40002781670 */
[-C--:B------:R-:W-:Y:S02]  /*bfc0*/  ISETP.GE.AND P0, PT, R2, R200.reuse, PT ;  /* 0x000000c80200720c */ /* 0x080fe40003f06270 */
[----:B------:R-:W-:Y:S01]  /*bfd0*/  FSEL R207, R56, -INF , !P1 ;  /* 0xff80000038cf7808 */ /* 0x000fe20004800000 */
[-C--:B-1----:R-:W-:Y:S01]  /*bfe0*/  HMMA.16816.F32.BF16 R48, R16, R24.reuse, RZ ;  /* 0x000000181030723c */ /* 0x082fe200000418ff */
[----:B------:R-:W-:Y:S02]  /*bff0*/  ISETP.GE.AND P1, PT, R3, R200, PT ;  /* 0x000000c80300720c */ /* 0x000fe40003f26270 */
[----:B------:R-:W-:Y:S02]  /*c000*/  FSEL R218, R53, -INF , !P6 ;  /* 0xff80000035da7808 */ /* 0x000fe40007000000 */
[----:B------:R-:W-:Y:S01]  /*c010*/  FSEL R226, R55, -INF , !P4 ;  /* 0xff80000037e27808 */ /* 0x000fe20006000000 */
[----:B------:R-:W-:Y:S01]  /*c020*/  HMMA.16816.F32.BF16 R28, R12, R24, RZ ;  /* 0x000000180c1c723c */ /* 0x000fe200000418ff */
[----:B------:R-:W-:-:S02]  /*c030*/  ISETP.LT.OR P0, PT, R2, R198, P0 ;  /* 0x000000c60200720c */ /* 0x000fc40000701670 */
[----:B------:R-:W-:-:S03]  /*c040*/  ISETP.LT.OR P1, PT, R3, R198, P1 ;  /* 0x000000c60300720c */ /* 0x000fc60000f21670 */
[-C--:B------:R-:W-:Y:S01]  /*c050*/  HMMA.16816.F32.BF16 R52, R4, R22.reuse, R44 ;  /* 0x000000160434723c */ /* 0x080fe2000004182c */
[----:B------:R-:W-:Y:S02]  /*c060*/  FSEL R20, R67, -INF , !P0 ;  /* 0xff80000043147808 */ /* 0x000fe40004000000 */
[----:B------:R-:W-:Y:S02]  /*c070*/  FSEL R210, R59, -INF , !P1 ;  /* 0xff8000003bd27808 */ /* 0x000fe40004800000 */
[C---:B------:R-:W-:Y:S02]  /*c080*/  ISETP.GE.AND P4, PT, R2.reuse, R201, PT ;  /* 0x000000c90200720c */ /* 0x040fe40003f86270 */
[C---:B------:R-:W-:Y:S02]  /*c090*/  ISETP.GE.AND P1, PT, R2.reuse, R203, PT ;  /* 0x000000cb0200720c */ /* 0x040fe40003f26270 */
[C---:B------:R-:W-:Y:S01]  /*c0a0*/  ISETP.GE.AND P6, PT, R2.reuse, R202, PT ;  /* 0x000000ca0200720c */ /* 0x040fe20003fc6270 */
[----:B------:R-:W-:Y:S01]  /*c0b0*/  HMMA.16816.F32.BF16 R44, R8, R22, R40 ;  /* 0x00000016082c723c */ /* 0x000fe20000041828 */
[----:B------:R-:W-:Y:S01]  /*c0c0*/  STL [R1+0xc], R20 ;  /* 0x00000c1401007387 */ /* 0x000fe20000100800 */
[----:B------:R-:W-:-:S02]  /*c0d0*/  ISETP.LT.OR P4, PT, R2, R197, P4 ;  /* 0x000000c50200720c */ /* 0x000fc40002781670 */
[C---:B------:R-:W-:Y:S01]  /*c0e0*/  ISETP.LT.OR P1, PT, R2.reuse, R196, P1 ;  /* 0x000000c40200720c */ /* 0x040fe20000f21670 */
[----:B------:R-:W1:Y:S01]  /*c0f0*/  LDSM.16.M88.4 R20, [R135+0x3c00] ;  /* 0x003c00008714783b */ /* 0x000e620000000200 */
[----:B------:R-:W-:Y:S01]  /*c100*/  ISETP.LT.OR P6, PT, R2, R199, P6 ;  /* 0x000000c70200720c */ /* 0x000fe200037c1670 */
[----:B------:R-:W-:Y:S01]  /*c110*/  VIADD R2, R0, 0x58 ;  /* 0x0000005800027836 */ /* 0x000fe20000000000 */
[----:B------:R-:W-:-:S04]  /*c120*/  FSEL R239, R61, -INF , !P4 ;  /* 0xff8000003def7808 */ /* 0x000fc80006000000 */
[----:B------:R-:W-:Y:S01]  /*c130*/  ISETP.GE.AND P4, PT, R2, R202, PT ;  /* 0x000000ca0200720c */ /* 0x000fe20003f86270 */
[----:B------:R-:W-:Y:S01]  /*c140*/  VIADD R3, R0, 0x59 ;  /* 0x0000005900037836 */ /* 0x000fe20000000000 */
[----:B------:R-:W-:Y:S02]  /*c150*/  FSEL R64, R64, -INF , !P3 ;  /* 0xff80000040407808 */ /* 0x000fe40005800000 */
[C---:B------:R-:W-:Y:S01]  /*c160*/  ISETP.LT.OR P4, PT, R2.reuse, R199, P4 ;  /* 0x000000c70200720c */ /* 0x040fe20002781670 */
[-C--:B--2---:R-:W-:Y:S01]  /*c170*/  HMMA.16816.F32.BF16 R56, R8, R32.reuse, R48 ;  /* 0x000000200838723c */ /* 0x084fe20000041830 */
[----:B------:R-:W-:Y:S02]  /*c180*/  ISETP.GE.AND P3, PT, R2, R200, PT ;  /* 0x000000c80200720c */ /* 0x000fe40003f66270 */
[----:B------:R-:W-:Y:S02]  /*c190*/  FSEL R65, R65, -INF , !P6 ;  /* 0xff80000041417808 */ /* 0x000fe40007000000 */
[----:B------:R-:W-:Y:S01]  /*c1a0*/  FSEL R70, R66, -INF , !P5 ;  /* 0xff80000042467808 */ /* 0x000fe20006800000 */
[----:B------:R-:W-:Y:S01]  /*c1b0*/  HMMA.16816.F32.BF16 R48, R4, R32, R28 ;  /* 0x000000200430723c */ /* 0x000fe2000004181c */
[----:B------:R-:W-:-:S02]  /*c1c0*/  FSEL R52, R52, -INF , !P4 ;  /* 0xff80000034347808 */ /* 0x000fc40006000000 */
[C---:B------:R-:W-:Y:S02]  /*c1d0*/  ISETP.GE.AND P6, PT, R3.reuse, R201, PT ;  /* 0x000000c90300720c */ /* 0x040fe40003fc6270 */
[C---:B------:R-:W-:Y:S01]  /*c1e0*/  ISETP.GE.AND P5, PT, R3.reuse, R203, PT ;  /* 0x000000cb0300720c */ /* 0x040fe20003fa6270 */
[----:B------:R-:W-:Y:S01]  /*c1f0*/  HMMA.16816.F32.BF16 R28, R16, R26, RZ ;  /* 0x0000001a101c723c */ /* 0x000fe200000418ff */
[C---:B------:R-:W-:Y:S02]  /*c200*/  ISETP.GE.AND P0, PT, R3.reuse, R202, PT ;  /* 0x000000ca0300720c */ /* 0x040fe40003f06270 */
[----:B------:R-:W-:-:S03]  /*c210*/  ISETP.GE.AND P4, PT, R3, R200, PT ;  /* 0x000000c80300720c */ /* 0x000fc60003f86270 */
[----:B------:R-:W-:Y:S01]  /*c220*/  HMMA.16816.F32.BF16 R40, R12, R26, RZ ;  /* 0x0000001a0c28723c */ /* 0x000fe200000418ff */
[----:B------:R-:W-:Y:S01]  /*c230*/  ISETP.LT.OR P3, PT, R2, R198, P3 ;  /* 0x000000c60200720c */ /* 0x000fe20001f61670 */
[----:B------:R-:W2:Y:S01]  /*c240*/  LDSM.16.M88.4 R24, [R189] ;  /* 0x00000000bd18783b */ /* 0x000ea20000000200 */
[----:B------:R-:W-:Y:S02]  /*c250*/  FSEL R251, R62, -INF , !P2 ;  /* 0xff8000003efb7808 */ /* 0x000fe40005000000 */
[----:B------:R-:W-:Y:S01]  /*c260*/  FSEL R63, R63, -INF , !P1 ;  /* 0xff8000003f3f7808 */ /* 0x000fe20004800000 */
[----:B------:R-:W-:Y:S01]  /*c270*/  IMAD.WIDE.U32 R60, R236, -0x326172a9, RZ ;  /* 0xcd9e8d57ec3c7825 */ /* 0x000fe200078e00ff */
[C---:B------:R-:W-:Y:S01]  /*c280*/  ISETP.GE.AND P1, PT, R2.reuse, R201, PT ;  /* 0x000000c90200720c */ /* 0x040fe20003f26270 */
[----:B------:R-:W-:Y:S01]  /*c290*/  UISETP.GT.AND UP0, UPT, UR10, UR24, UPT ;  /* 0x000000180a00728c */ /* 0x000fe2000bf04270 */
[----:B------:R-:W-:Y:S01]  /*c2a0*/  ISETP.GE.AND P2, PT, R2, R203, PT ;  /* 0x000000cb0200720c */ /* 0x000fe20003f46270 */
[----:B------:R-:W-:Y:S01]  /*c2b0*/  IMAD.WIDE.U32 R76, R176, -0x2daee0ad, RZ ;  /* 0xd2511f53b04c7825 */ /* 0x000fe200078e00ff */
[----:B------:R-:W-:Y:S01]  /*c2c0*/  ISETP.LT.OR P6, PT, R3, R197, P6 ;  /* 0x000000c50300720c */ /* 0x000fe200037c1670 */
[----:B------:R-:W-:-:S04]  /*c2d0*/  DEPBAR.LE SB0, 0x0 ;  /* 0x000080000000791a */ /* 0x000fc80000000000 */
[C---:B------:R-:W-:Y:S02]  /*c2e0*/  ISETP.LT.OR P5, PT, R3.reuse, R196, P5 ;  /* 0x000000c40300720c */ /* 0x040fe40002fa1670 */
[C---:B------:R-:W-:Y:S01]  /*c2f0*/  ISETP.LT.OR P0, PT, R3.reuse, R199, P0 ;  /* 0x000000c70300720c */ /* 0x040fe20000701670 */
[----:B------:R-:W-:Y:S01]  /*c300*/  BAR.SYNC.DEFER_BLOCKING 0x0 ;  /* 0x0000000000007b1d */ /* 0x000fe20000010000 */
[----:B------:R-:W-:Y:S02]  /*c310*/  ISETP.LT.OR P4, PT, R3, R198, P4 ;  /* 0x000000c60300720c */ /* 0x000fe40002781670 */
[----:B------:R-:W-:Y:S02]  /*c320*/  FSEL R3, R54, -INF , !P3 ;  /* 0xff80000036037808 */ /* 0x000fe40005800000 */
[C---:B------:R-:W-:Y:S02]  /*c330*/  ISETP.LT.OR P1, PT, R2.reuse, R197, P1 ;  /* 0x000000c50200720c */ /* 0x040fe40000f21670 */
[----:B------:R-:W-:Y:S01]  /*c340*/  ISETP.LT.OR P2, PT, R2, R196, P2 ;  /* 0x000000c40200720c */ /* 0x000fe20001741670 */
[----:B------:R-:W-:Y:S01]  /*c350*/  VIADD R2, R0, 0x60 ;  /* 0x0000006000027836 */ /* 0x000fe20000000000 */
[----:B------:R3:W-:Y:S04]  /*c360*/  STL [R1+0x8], R3 ;  /* 0x0000080301007387 */ /* 0x0007e80000100800 */
[----:B------:R-:W-:-:S02]  /*c370*/  ISETP.GE.AND P3, PT, R2, R201, PT ;  /* 0x000000c90200720c */ /* 0x000fc40003f66270 */
[----:B------:R-:W-:Y:S02]  /*c380*/  FSEL R247, R46, -INF , !P2 ;  /* 0xff8000002ef77808 */ /* 0x000fe40005000000 */
[C---:B------:R-:W-:Y:S02]  /*c390*/  ISETP.LT.OR P3, PT, R2.reuse, R197, P3 ;  /* 0x000000c50200720c */ /* 0x040fe40001f61670 */
[----:B------:R-:W-:Y:S02]  /*c3a0*/  ISETP.GE.AND P2, PT, R2, R202, PT ;  /* 0x000000ca0200720c */ /* 0x000fe40003f46270 */
[----:B------:R-:W-:Y:S02]  /*c3b0*/  FSEL R71, R55, -INF , !P4 ;  /* 0xff80000037477808 */ /* 0x000fe40006000000 */
[----:B------:R-:W-:Y:S02]  /*c3c0*/  FSEL R233, R45, -INF , !P6 ;  /* 0xff8000002de97808 */ /* 0x000fe40007000000 */
[----:B---3--:R-:W-:-:S05]  /*c3d0*/  FSEL R3, R53, -INF , !P0 ;  /* 0xff80000035037808 */ /* 0x008fca0004000000 */
[----:B------:R3:W-:Y:S01]  /*c3e0*/  STL [R1+0x4], R3 ;  /* 0x0000040301007387 */ /* 0x0007e20000100800 */
[----:B------:R-:W-:Y:S02]  /*c3f0*/  FSEL R246, R47, -INF , !P5 ;  /* 0xff8000002ff67808 */ /* 0x000fe40006800000 */
[----:B------:R-:W-:Y:S01]  /*c400*/  FSEL R232, R56, -INF , !P3 ;  /* 0xff80000038e87808 */ /* 0x000fe20005800000 */
[----:B------:R-:W-:Y:S01]  /*c410*/  HMMA.16816.F32.BF16 R40, R4, R34, R40 ;  /* 0x000000220428723c */ /* 0x000fe20000041828 */
[----:B------:R-:W-:Y:S02]  /*c420*/  FSEL R235, R44, -INF , !P1 ;  /* 0xff8000002ceb7808 */ /* 0x000fe40004800000 */
[----:B------:R-:W-:-:S03]  /*c430*/  ISETP.LT.OR P2, PT, R2, R199, P2 ;  /* 0x000000c70200720c */ /* 0x000fc60001741670 */
[----:B------:R-:W-:Y:S01]  /*c440*/  HMMA.16816.F32.BF16 R44, R8, R34, R28 ;  /* 0x00000022082c723c */ /* 0x000fe2000004181c */
[----:B------:R-:W-:-:S05]  /*c450*/  ISETP.GE.AND P0, PT, R2, R200, PT ;  /* 0x000000c80200720c */ /* 0x000fca0003f06270 */
[----:B-1----:R-:W-:Y:S01]  /*c460*/  HMMA.16816.F32.BF16 R32, R16, R20, RZ ;  /* 0x000000141020723c */ /* 0x002fe200000418ff */
[----:B---3--:R-:W-:-:S05]  /*c470*/  VIADD R3, R0, 0x61 ;  /* 0x0000006100037836 */ /* 0x008fca0000000000 */
[C---:B------:R-:W-:Y:S02]  /*c480*/  ISETP.GE.AND P6, PT, R3.reuse, R201, PT ;  /* 0x000000c90300720c */ /* 0x040fe40003fc6270 */
[C---:B------:R-:W-:Y:S02]  /*c490*/  ISETP.GE.AND P5, PT, R3.reuse, R203, PT ;  /* 0x000000cb0300720c */ /* 0x040fe40003fa6270 */
[C---:B------:R-:W-:Y:S02]  /*c4a0*/  ISETP.GE.AND P4, PT, R3.reuse, R202, PT ;  /* 0x000000ca0300720c */ /* 0x040fe40003f86270 */
[C---:B------:R-:W-:Y:S02]  /*c4b0*/  ISETP.GE.AND P3, PT, R3.reuse, R200, PT ;  /* 0x000000c80300720c */ /* 0x040fe40003f66270 */
[C---:B------:R-:W-:Y:S02]  /*c4c0*/  ISETP.LT.OR P6, PT, R3.reuse, R197, P6 ;  /* 0x000000c50300720c */ /* 0x040fe400037c1670 */
[----:B------:R-:W-:-:S02]  /*c4d0*/  ISETP.LT.OR P5, PT, R3, R196, P5 ;  /* 0x000000c40300720c */ /* 0x000fc40002fa1670 */
[C---:B------:R-:W-:Y:S02]  /*c4e0*/  ISETP.LT.OR P4, PT, R3.reuse, R199, P4 ;  /* 0x000000c70300720c */ /* 0x040fe40002781670 */
[-C--:B------:R-:W-:Y:S02]  /*c4f0*/  ISETP.LT.OR P3, PT, R3, R198.reuse, P3 ;  /* 0x000000c60300720c */ /* 0x080fe40001f61670 */
[----:B------:R-:W-:Y:S02]  /*c500*/  FSEL R3, R48, -INF , !P2 ;  /* 0xff80000030037808 */ /* 0x000fe40005000000 */
[C---:B------:R-:W-:Y:S01]  /*c510*/  ISETP.LT.OR P0, PT, R2.reuse, R198, P0 ;  /* 0x000000c60200720c */ /* 0x040fe20000701670 */
[----:B------:R-:W-:Y:S01]  /*c520*/  HMMA.16816.F32.BF16 R28, R12, R20, RZ ;  /* 0x000000140c1c723c */ /* 0x000fe200000418ff */
[----:B------:R-:W-:Y:S01]  /*c530*/  ISETP.GE.AND P1, PT, R2, R203, PT ;  /* 0x000000cb0200720c */ /* 0x000fe20003f26270 */
[----:B------:R1:W-:Y:S01]  /*c540*/  STL [R1], R3 ;  /* 0x0000000301007387 */ /* 0x0003e20000100800 */
[----:B------:R-:W-:-:S02]  /*c550*/  FSEL R54, R50, -INF , !P0 ;  /* 0xff80000032367808 */ /* 0x000fc40004000000 */
[----:B------:R-:W-:Y:S02]  /*c560*/  FSEL R252, R49, -INF , !P4 ;  /* 0xff80000031fc7808 */ /* 0x000fe40006000000 */
[----:B------:R-:W-:Y:S02]  /*c570*/  FSEL R53, R51, -INF , !P3 ;  /* 0xff80000033357808 */ /* 0x000fe40005800000 */
[----:B------:R-:W-:Y:S01]  /*c580*/  HMMA.16816.F32.BF16 R48, R12, R22, RZ ;  /* 0x000000160c30723c */ /* 0x000fe200000418ff */
[----:B------:R-:W-:Y:S01]  /*c590*/  ISETP.LT.OR P1, PT, R2, R196, P1 ;  /* 0x000000c40200720c */ /* 0x000fe20000f21670 */
[----:B------:R-:W-:-:S05]  /*c5a0*/  VIADD R2, R0, 0x68 ;  /* 0x0000006800027836 */ /* 0x000fca0000000000 */
[----:B------:R-:W-:Y:S02]  /*c5b0*/  LOP3.LUT R12, R61, R177, RZ, 0x3c, !PT ;  /* 0x000000b13d0c7212 */ /* 0x000fe400078e3cff */
[----:B------:R-:W-:Y:S01]  /*c5c0*/  FSEL R244, R58, -INF , !P1 ;  /* 0xff8000003af47808 */ /* 0x000fe20004800000 */
[----:B-1----:R-:W-:Y:S01]  /*c5d0*/  IMAD.U32 R3, RZ, RZ, UR33 ;  /* 0x00000021ff037e24 */ /* 0x002fe2000f8e00ff */
[----:B------:R-:W-:-:S04]  /*c5e0*/  FSEL R229, R57, -INF , !P6 ;  /* 0xff80000039e57808 */ /* 0x000fc80007000000 */
[----:B------:R-:W-:Y:S01]  /*c5f0*/  LOP3.LUT R3, R77, UR4, R3, 0x96, !PT ;  /* 0x000000044d037c12 */ /* 0x000fe2000f8e9603 */
[----:B------:R-:W-:Y:S01]  /*c600*/  IMAD.WIDE.U32 R80, R12, -0x2daee0ad, RZ ;  /* 0xd2511f530c507825 */ /* 0x000fe200078e00ff */
[C---:B------:R-:W-:Y:S02]  /*c610*/  ISETP.GE.AND P1, PT, R2.reuse, R201, PT ;  /* 0x000000c90200720c */ /* 0x040fe40003f26270 */
[C---:B------:R-:W-:Y:S01]  /*c620*/  ISETP.GE.AND P2, PT, R2.reuse, R203, PT ;  /* 0x000000cb0200720c */ /* 0x040fe20003f46270 */
[----:B------:R-:W-:Y:S01]  /*c630*/  IMAD.WIDE.U32 R12, R3, -0x326172a9, RZ ;  /* 0xcd9e8d57030c7825 */ /* 0x000fe200078e00ff */
[C---:B------:R-:W-:Y:S02]  /*c640*/  ISETP.GE.AND P0, PT, R2.reuse, R202, PT ;  /* 0x000000ca0200720c */ /* 0x040fe40003f06270 */
[C---:B------:R-:W-:Y:S01]  /*c650*/  ISETP.GE.AND P6, PT, R2.reuse, R200, PT ;  /* 0x000000c80200720c */ /* 0x040fe20003fc6270 */
[----:B------:R-:W-:Y:S01]  /*c660*/  HMMA.16816.F32.BF16 R20, R16, R22, RZ ;  /* 0x000000161014723c */ /* 0x000fe200000418ff */
[----:B------:R-:W-:-:S02]  /*c670*/  ISETP.LT.OR P1, PT, R2, R197, P1 ;  /* 0x000000c50200720c */ /* 0x000fc40000f21670 */
[C---:B------:R-:W-:Y:S02]  /*c680*/  ISETP.LT.OR P2, PT, R2.reuse, R196, P2 ;  /* 0x000000c40200720c */ /* 0x040fe40001741670 */
[C---:B------:R-:W-:Y:S01]  /*c690*/  ISETP.LT.OR P0, PT, R2.reuse, R199, P0 ;  /* 0x000000c70200720c */ /* 0x040fe20000701670 */
[----:B--2---:R-:W-:Y:S01]  /*c6a0*/  HMMA.16816.F32.BF16 R32, R8, R24, R32 ;  /* 0x000000180820723c */ /* 0x004fe20000041820 */
[----:B------:R-:W-:Y:S01]  /*c6b0*/  ISETP.LT.OR P6, PT, R2, R198, P6 ;  /* 0x000000c60200720c */ /* 0x000fe200037c1670 */
[----:B------:R-:W-:Y:S01]  /*c6c0*/  VIADD R2, R0, 0x69 ;  /* 0x0000006900027836 */ /* 0x000fe20000000000 */
[----:B------:R-:W-:Y:S02]  /*c6d0*/  LOP3.LUT R14, R81, UR20, R76, 0x96, !PT ;  /* 0x00000014510e7c12 */ /* 0x000fe4000f8e964c */
[----:B------:R-:W-:Y:S02]  /*c6e0*/  LOP3.LUT R3, R13, UR21, R60, 0x96, !PT ;  /* 0x000000150d037c12 */ /* 0x000fe4000f8e963c */
[----:B------:R-:W-:Y:S01]  /*c6f0*/  FMNMX.FTZ R18, R39, R83, !PT ;  /* 0x0000005327127209 */ /* 0x000fe20007810000 */
[----:B------:R-:W-:Y:S01]  /*c700*/  IMAD.WIDE.U32 R68, R14, -0x326172a9, RZ ;  /* 0xcd9e8d570e447825 */ /* 0x000fe200078e00ff */
[----:B------:R-:W-:-:S02]  /*c710*/  FSEL R243, R59, -INF , !P5 ;  /* 0xff8000003bf37808 */ /* 0x000fc40006800000 */
[----:B------:R-:W-:Y:S01]  /*c720*/  FSEL R228, R44, -INF , !P1 ;  /* 0xff8000002ce47808 */ /* 0x000fe20004800000 */
[----:B------:R-:W-:Y:S01]  /*c730*/  IMAD.WIDE.U32 R14, R3, -0x2daee0ad, RZ ;  /* 0xd2511f53030e7825 */ /* 0x000fe200078e00ff */
[C---:B------:R-:W-:Y:S02]  /*c740*/  ISETP.GE.AND P5, PT, R2.reuse, R201, PT ;  /* 0x000000c90200720c */ /* 0x040fe40003fa6270 */
[C---:B------:R-:W-:Y:S02]  /*c750*/  ISETP.GE.AND P3, PT, R2.reuse, R203, PT ;  /* 0x000000cb0200720c */ /* 0x040fe40003f66270 */
[C---:B------:R-:W-:Y:S02]  /*c760*/  ISETP.GE.AND P4, PT, R2.reuse, R202, PT ;  /* 0x000000ca0200720c */ /* 0x040fe40003f86270 */
[----:B------:R-:W-:Y:S02]  /*c770*/  ISETP.GE.AND P1, PT, R2, R200, PT ;  /* 0x000000c80200720c */ /* 0x000fe40003f26270 */
[----:B------:R-:W-:Y:S01]  /*c780*/  FMNMX.FTZ R3, R88, R18, !PT ;  /* 0x0000001258037209 */ /* 0x000fe20007810000 */
[----:B------:R-:W-:Y:S01]  /*c790*/  HMMA.16816.F32.BF16 R28, R4, R24, R28 ;  /* 0x00000018041c723c */ /* 0x000fe2000004181c */
[----:B------:R-:W-:-:S02]  /*c7a0*/  ISETP.LT.OR P5, PT, R2, R197, P5 ;  /* 0x000000c50200720c */ /* 0x000fc40002fa1670 */
[C---:B------:R-:W-:Y:S02]  /*c7b0*/  ISETP.LT.OR P3, PT, R2.reuse, R196, P3 ;  /* 0x000000c40200720c */ /* 0x040fe40001f61670 */
[C---:B------:R-:W-:Y:S02]  /*c7c0*/  ISETP.LT.OR P4, PT, R2.reuse, R199, P4 ;  /* 0x000000c70200720c */ /* 0x040fe40002781670 */
[----:B------:R-:W-:Y:S01]  /*c7d0*/  ISETP.LT.OR P1, PT, R2, R198, P1 ;  /* 0x000000c60200720c */ /* 0x000fe20000f21670 */
[----:B------:R-:W-:Y:S01]  /*c7e0*/  VIADD R2, R0, 0x70 ;  /* 0x0000007000027836 */ /* 0x000fe20000000000 */
[----:B------:R-:W-:Y:S02]  /*c7f0*/  FMNMX.FTZ R3, R84, R3, !PT ;  /* 0x0000000354037209 */ /* 0x000fe40007810000 */
[----:B------:R-:W-:Y:S02]  /*c800*/  FSEL R242, R46, -INF , !P2 ;  /* 0xff8000002ef27808 */ /* 0x000fe40005000000 */
[----:B------:R-:W-:-:S02]  /*c810*/  FSEL R249, R40, -INF , !P0 ;  /* 0xff80000028f97808 */ /* 0x000fc40004000000 */
[----:B------:R-:W-:Y:S02]  /*c820*/  FSEL R250, R42, -INF , !P6 ;  /* 0xff8000002afa7808 */ /* 0x000fe40007000000 */
[----:B------:R-:W-:Y:S02]  /*c830*/  FSEL R245, R41, -INF , !P4 ;  /* 0xff80000029f57808 */ /* 0x000fe40006000000 */
[----:B------:R-:W-:Y:S02]  /*c840*/  FMNMX.FTZ R3, R82, R3, !PT ;  /* 0x0000000352037209 */ /* 0x000fe40007810000 */
[C---:B------:R-:W-:Y:S02]  /*c850*/  ISETP.GE.AND P2, PT, R2.reuse, R201, PT ;  /* 0x000000c90200720c */ /* 0x040fe40003f46270 */
[C---:B------:R-:W-:Y:S02]  /*c860*/  ISETP.GE.AND P0, PT, R2.reuse, R203, PT ;  /* 0x000000cb0200720c */ /* 0x040fe40003f06270 */
[----:B------:R-:W-:-:S02]  /*c870*/  ISETP.GE.AND P6, PT, R2, R202, PT ;  /* 0x000000ca0200720c */ /* 0x000fc40003fc6270 */
[C---:B------:R-:W-:Y:S02]  /*c880*/  ISETP.GE.AND P4, PT, R2.reuse, R200, PT ;  /* 0x000000c80200720c */ /* 0x040fe40003f86270 */
[----:B------:R-:W-:Y:S02]  /*c890*/  FMNMX.FTZ R3, R111, R3, !PT ;  /* 0x000000036f037209 */ /* 0x000fe40007810000 */
[C---:B------:R-:W-:Y:S02]  /*c8a0*/  ISETP.LT.OR P2, PT, R2.reuse, R197, P2 ;  /* 0x000000c50200720c */ /* 0x040fe40001741670 */
[C---:B------:R-:W-:Y:S02]  /*c8b0*/  ISETP.LT.OR P0, PT, R2.reuse, R196, P0 ;  /* 0x000000c40200720c */ /* 0x040fe40000701670 */
[C---:B------:R-:W-:Y:S02]  /*c8c0*/  ISETP.LT.OR P6, PT, R2.reuse, R199, P6 ;  /* 0x000000c70200720c */ /* 0x040fe400037c1670 */
[----:B------:R-:W-:Y:S01]  /*c8d0*/  ISETP.LT.OR P4, PT, R2, R198, P4 ;  /* 0x000000c60200720c */ /* 0x000fe20002781670 */
[----:B------:R-:W-:Y:S01]  /*c8e0*/  VIADD R2, R0, 0x71 ;  /* 0x0000007100027836 */ /* 0x000fe20000000000 */
[----:B------:R-:W-:Y:S01]  /*c8f0*/  HMMA.16816.F32.BF16 R20, R8, R26, R20 ;  /* 0x0000001a0814723c */ /* 0x000fe20000041814 */
[----:B------:R-:W-:-:S02]  /*c900*/  FMNMX.FTZ R3, R110, R3, !PT ;  /* 0x000000036e037209 */ /* 0x000fc40007810000 */
        /* <DEDUP_REMOVED lines=8> */
[----:B------:R-:W-:Y:S02]  /*c990*/  FMNMX.FTZ R3, R107, R3, !PT ;  /* 0x000000036b037209 */ /* 0x000fe40007810000 */
[C---:B------:R-:W-:Y:S02]  /*c9a0*/  ISETP.LT.OR P1, PT, R2.reuse, R197, P1 ;  /* 0x000000c50200720c */ /* 0x040fe40000f21670 */
[C---:B------:R-:W-:Y:S02]  /*c9b0*/  ISETP.LT.OR P3, PT, R2.reuse, R196, P3 ;  /* 0x000000c40200720c */ /* 0x040fe40001f61670 */
[----:B------:R-:W-:-:S02]  /*c9c0*/  ISETP.LT.OR P5, PT, R2, R199, P5 ;  /* 0x000000c70200720c */ /* 0x000fc40002fa1670 */
[----:B------:R-:W-:Y:S01]  /*c9d0*/  ISETP.LT.OR P2, PT, R2, R198, P2 ;  /* 0x000000c60200720c */ /* 0x000fe20001741670 */
[----:B------:R-:W-:Y:S01]  /*c9e0*/  VIADD R2, R0, 0x78 ;  /* 0x0000007800027836 */ /* 0x000fe20000000000 */
[----:B------:R-:W-:Y:S01]  /*c9f0*/  FMNMX.FTZ R3, R106, R3, !PT ;  /* 0x000000036a037209 */ /* 0x000fe20007810000 */
[----:B------:R-:W-:Y:S01]  /*ca00*/  VIADD R176, R236, 0x4 ;  /* 0x00000004ecb07836 */ /* 0x000fe20000000000 */
[----:B------:R-:W-:Y:S02]  /*ca10*/  FSEL R234, R34, -INF , !P0 ;  /* 0xff80000022ea7808 */ /* 0x000fe40004000000 */
[----:B------:R-:W-:Y:S01]  /*ca20*/  FSEL R237, R28, -INF , !P6 ;  /* 0xff8000001ced7808 */ /* 0x000fe20007000000 */
[----:B------:R-:W-:Y:S01]  /*ca30*/  IMAD.WIDE.U32 R40, R176, -0x326172a9, RZ ;  /* 0xcd9e8d57b0287825 */ /* 0x000fe200078e00ff */
[----:B------:R-:W-:Y:S02]  /*ca40*/  FSEL R241, R30, -INF , !P4 ;  /* 0xff8000001ef17808 */ /* 0x000fe40006000000 */
[----:B------:R-:W-:-:S02]  /*ca50*/  FSEL R217, R33, -INF , !P1 ;  /* 0xff80000021d97808 */ /* 0x000fc40004800000 */
[----:B------:R-:W-:Y:S02]  /*ca60*/  FMNMX.FTZ R3, R121, R3, !PT ;  /* 0x0000000379037209 */ /* 0x000fe40007810000 */
[C---:B------:R-:W-:Y:S02]  /*ca70*/  ISETP.GE.AND P0, PT, R2.reuse, R201, PT ;  /* 0x000000c90200720c */ /* 0x040fe40003f06270 */
[C---:B------:R-:W-:Y:S02]  /*ca80*/  ISETP.GE.AND P6, PT, R2.reuse, R203, PT ;  /* 0x000000cb0200720c */ /* 0x040fe40003fc6270 */
[C---:B------:R-:W-:Y:S02]  /*ca90*/  ISETP.GE.AND P4, PT, R2.reuse, R202, PT ;  /* 0x000000ca0200720c */ /* 0x040fe40003f86270 */
[----:B------:R-:W-:Y:S02]  /*caa0*/  ISETP.GE.AND P1, PT, R2, R200, PT ;  /* 0x000000c80200720c */ /* 0x000fe40003f26270 */
[----:B------:R-:W-:-:S02]  /*cab0*/  FMNMX.FTZ R3, R120, R3, !PT ;  /* 0x0000000378037209 */ /* 0x000fc40007810000 */
[----:B------:R-:W-:Y:S02]  /*cac0*/  LOP3.LUT R16, R69, UR19, R12, 0x96, !PT ;  /* 0x0000001345107c12 */ /* 0x000fe4000f8e960c */
[C---:B------:R-:W-:Y:S02]  /*cad0*/  ISETP.LT.OR P0, PT, R2.reuse, R197, P0 ;  /* 0x000000c50200720c */ /* 0x040fe40000701670 */
[C---:B------:R-:W-:Y:S02]  /*cae0*/  ISETP.LT.OR P6, PT, R2.reuse, R196, P6 ;  /* 0x000000c40200720c */ /* 0x040fe400037c1670 */
[C---:B------:R-:W-:Y:S02]  /*caf0*/  ISETP.LT.OR P4, PT, R2.reuse, R199, P4 ;  /* 0x000000c70200720c */ /* 0x040fe40002781670 */
[----:B------:R-:W-:Y:S02]  /*cb00*/  ISETP.LT.OR P1, PT, R2, R198, P1 ;  /* 0x000000c60200720c */ /* 0x000fe40000f21670 */
[----:B------:R-:W-:-:S02]  /*cb10*/  LOP3.LUT R2, R41, R177, RZ, 0x3c, !PT ;  /* 0x000000b129027212 */ /* 0x000fc400078e3cff */
[----:B------:R-:W-:Y:S01]  /*cb20*/  FMNMX.FTZ R3, R115, R3, !PT ;  /* 0x0000000373037209 */ /* 0x000fe20007810000 */
[----:B------:R-:W-:Y:S01]  /*cb30*/  IMAD.WIDE.U32 R16, R16, -0x2daee0ad, RZ ;  /* 0xd2511f5310107825 */ /* 0x000fe200078e00ff */
[----:B------:R-:W-:-:S03]  /*cb40*/  FSEL R215, R20, -INF , !P0 ;  /* 0xff80000014d77808 */ /* 0x000fc60004000000 */
[----:B------:R-:W-:Y:S01]  /*cb50*/  IMAD.WIDE.U32 R78, R2, -0x2daee0ad, RZ ;  /* 0xd2511f53024e7825 */ /* 0x000fe200078e00ff */
[----:B------:R-:W-:Y:S02]  /*cb60*/  FMNMX.FTZ R2, R114, R3, !PT ;  /* 0x0000000372027209 */ /* 0x000fe40007810000 */
[----:B------:R-:W-:Y:S01]  /*cb70*/  PLOP3.LUT P0, PT, PT, PT, UP0, 0x80, 0x0 ;  /* 0x000000000000781c */ /* 0x000fe20003f0f008 */
[----:B------:R-:W-:Y:S01]  /*cb80*/  VIADD R0, R0, 0x79 ;  /* 0x0000007900007836 */ /* 0x000fe20000000000 */
[----:B------:R-:W-:Y:S02]  /*cb90*/  LOP3.LUT R15, R15, UR18, R80, 0x96, !PT ;  /* 0x000000120f0f7c12 */ /* 0x000fe4000f8e9650 */
[----:B------:R-:W-:Y:S02]  /*cba0*/  LOP3.LUT R14, R17, UR16, R14, 0x96, !PT ;  /* 0x00000010110e7c12 */ /* 0x000fe4000f8e960e */
[----:B------:R-:W-:Y:S02]  /*cbb0*/  FMNMX.FTZ R2, R183, R2, !PT ;  /* 0x00000002b7027209 */ /* 0x000fe40007810000 */
[----:B------:R-:W-:Y:S01]  /*cbc0*/  FSEL R224, R35, -INF , !P3 ;  /* 0xff80000023e07808 */ /* 0x000fe20005800000 */
[----:B------:R-:W-:Y:S01]  /*cbd0*/  IMAD.WIDE.U32 R8, R15, -0x326172a9, RZ ;  /* 0xcd9e8d570f087825 */ /* 0x000fe200078e00ff */
[----:B------:R-:W-:-:S02]  /*cbe0*/  ISETP.GE.AND P3, PT, R0, R201, PT ;  /* 0x000000c90000720c */ /* 0x000fc40003f66270 */
[----:B------:R-:W-:Y:S01]  /*cbf0*/  FMNMX.FTZ R2, R182, R2, !PT ;  /* 0x00000002b6027209 */ /* 0x000fe20007810000 */
[----:B------:R-:W-:Y:S01]  /*cc00*/  IMAD.WIDE.U32 R46, R14, -0x326172a9, RZ ;  /* 0xcd9e8d570e2e7825 */ /* 0x000fe200078e00ff */
[----:B------:R-:W-:Y:S01]  /*cc10*/  ISETP.LT.OR P3, PT, R0, R197, P3 ;  /* 0x000000c50000720c */ /* 0x000fe20001f61670 */
[----:B------:R-:W-:Y:S01]  /*cc20*/  HMMA.16816.F32.BF16 R24, R4, R26, R48 ;  /* 0x0000001a0418723c */ /* 0x000fe20000041830 */
[----:B------:R-:W-:Y:S02]  /*cc30*/  FMNMX.FTZ R2, R172, R2, !PT ;  /* 0x00000002ac027209 */ /* 0x000fe40007810000 */
[----:B------:R-:W-:Y:S02]  /*cc40*/  LOP3.LUT R14, R9, UR17, R68, 0x96, !PT ;  /* 0x00000011090e7c12 */ /* 0x000fe4000f8e9644 */
[----:B------:R-:W-:Y:S02]  /*cc50*/  LOP3.LUT R15, R47, UR15, R8, 0x96, !PT ;  /* 0x0000000f2f0f7c12 */ /* 0x000fe4000f8e9608 */
[----:B------:R-:W-:-:S02]  /*cc60*/  LOP3.LUT R11, R79, UR20, R76, 0x96, !PT ;  /* 0x000000144f0b7c12 */ /* 0x000fc4000f8e964c */
[----:B------:R-:W-:Y:S02]  /*cc70*/  FSEL R222, R22, -INF , !P6 ;  /* 0xff80000016de7808 */ /* 0x000fe40007000000 */
[----:B------:R-:W-:Y:S02]  /*cc80*/  FSEL R214, R21, -INF , !P3 ;  /* 0xff80000015d67808 */ /* 0x000fe40005800000 */
[C---:B------:R-:W-:Y:S02]  /*cc90*/  ISETP.GE.AND P6, PT, R0.reuse, R203, PT ;  /* 0x000000cb0000720c */ /* 0x040fe40003fc6270 */
[----:B------:R-:W-:Y:S02]  /*cca0*/  ISETP.GE.AND P3, PT, R0, R202, PT ;  /* 0x000000ca0000720c */ /* 0x000fe40003f66270 */
[----:B------:R-:W-:Y:S01]  /*ccb0*/  FMNMX.FTZ R10, R171, R2, !PT ;  /* 0x00000002ab0a7209 */ /* 0x000fe20007810000 */
[----:B------:R-:W-:Y:S10]  /*ccc0*/  @!P0 BRA `(.L_x_876) ;  /* 0x0000000000808947 */ /* 0x000ff40003800000 */
[----:B------:R-:W2:Y:S04]  /*ccd0*/  LDL.64 R178, [R1+0x68] ;  /* 0x0000680001b27983 */ /* 0x000ea80000100a00 */
[----:B------:R-:W3:Y:S01]  /*cce0*/  LDL.64 R176, [R1+0x60] ;  /* 0x0000600001b07983 */ /* 0x000ee20000100a00 */
[----:B------:R-:W-:-:S04]  /*ccf0*/  UIADD3 UR34, UR34, -0x3, URZ ;  /* 0xfffffffd22227890 */ /* 0x000fc8000fffe03f */
[----:B------:R-:W-:Y:S02]  /*cd00*/  USHF.R.S32.HI UR10, URZ, 0x1f, UR34 ;  /* 0x0000001f3f0a7899 */ /* 0x000fe40008011422 */
[----:B------:R-:W-:Y:S02]  /*cd10*/  UIMAD.WIDE.U32 UR36, UR34, UR8, URZ ;  /* 0x00000008222472a5 */ /* 0x000fe4000f8e003f */
[----:B------:R-:W-:-:S04]  /*cd20*/  UIMAD UR10, UR10, UR8, URZ ;  /* 0x000000080a0a72a4 */ /* 0x000fc8000f8e023f */
[----:B------:R-:W-:Y:S01]  /*cd30*/  UIMAD UR10, UR34, UR9, UR10 ;  /* 0x00000009220a72a4 */ /* 0x000fe2000f8e020a */
[----:B------:R-:W-:Y:S01]  /*cd40*/  IMAD.U32 R2, RZ, RZ, UR36 ;  /* 0x00000024ff027e24 */ /* 0x000fe2000f8e00ff */
[----:B------:R-:W-:Y:S01]  /*cd50*/  USHF.L.U32 UR34, UR8, 0x6, URZ ;  /* 0x0000000608227899 */ /* 0x000fe2000800063f */
[----:B------:R-:W-:Y:S01]  /*cd60*/  IMAD.U32 R4, RZ, RZ, UR36 ;  /* 0x00000024ff047e24 */ /* 0x000fe2000f8e00ff */
[----:B------:R-:W-:-:S06]  /*cd70*/  UIADD3 UR10, UR37, UR10, URZ ;  /* 0x0000000a250a7290 */ /* 0x000fcc000fffe03f */
[----:B------:R-:W-:Y:S01]  /*cd80*/  IMAD.U32 R3, RZ, RZ, UR10 ;  /* 0x0000000aff037e24 */ /* 0x000fe2000f8e00ff */
[----:B------:R-:W-:Y:S01]  /*cd90*/  ULDC.64 UR10, c[0x0][0x218] ;  /* 0x00008600000a7ab9 */ /* 0x000fe20000000a00 */
[----:B--2---:R-:W-:-:S04]  /*cda0*/  LEA R2, P0, R2, R178, 0x7 ;  /* 0x000000b202027211 */ /* 0x004fc800078038ff */
[----:B---3--:R-:W-:Y:S02]  /*cdb0*/  LEA.HI.X R3, R4, R177, R3, 0x7, P0 ;  /* 0x000000b104037211 */ /* 0x008fe400000f3c03 */
        /* <DEDUP_REMOVED lines=17> */
.L_x_876:
[----:B------:R2:W-:Y:S04]  /*ced0*/  STL [R1+0xac], R201 ;  /* 0x0000acc901007387 */ /* 0x0005e80000100800 */
[----:B--2---:R-:W2:Y:S04]  /*cee0*/  LDL.LU R201, [R1+0x4] ;  /* 0x0000040001c97983 */ /* 0x004ea80000300800 */
[----:B------:R3:W-:Y:S04]  /*cef0*/  STL [R1+0xa8], R197 ;  /* 0x0000a8c501007387 */ /* 0x0007e80000100800 */
[----:B---3--:R-:W3:Y:S04]  /*cf00*/  LDL.LU R197, [R1] ;  /* 0x0000000001c57983 */ /* 0x008ee80000300800 */
[----:B------:R-:W-:Y:S04]  /*cf10*/  STL [R1+0xa4], R195 ;  /* 0x0000a4c301007387 */ /* 0x000fe80000100800 */
[----:B------:R4:W-:Y:S04]  /*cf20*/  STL [R1+0xa0], R194 ;  /* 0x0000a0c201007387 */ /* 0x0009e80000100800 */
[----:B----4-:R-:W4:Y:S04]  /*cf30*/  LDL.LU R194, [R1+0xc] ;  /* 0x00000c0001c27983 */ /* 0x010f280000300800 */
[----:B------:R1:W-:Y:S04]  /*cf40*/  STL [R1+0x9c], R193 ;  /* 0x00009cc101007387 */ /* 0x0003e80000100800 */
[----:B-1----:R-:W4:Y:S01]  /*cf50*/  LDL.LU R193, [R1+0x8] ;  /* 0x0000080001c17983 */ /* 0x002f220000300800 */
[----:B------:R-:W-:Y:S01]  /*cf60*/  FMNMX.FTZ R2, R225, R10, !PT ;  /* 0x0000000ae1027209 */ /* 0x000fe20007810000 */
[----:B------:R-:W-:Y:S01]  /*cf70*/  IMAD.WIDE.U32 R4, R14, -0x2daee0ad, RZ ;  /* 0xd2511f530e047825 */ /* 0x000fe200078e00ff */
[----:B------:R-:W-:Y:S01]  /*cf80*/  ISETP.GE.AND P0, PT, R0, R200, PT ;  /* 0x000000c80000720c */ /* 0x000fe20003f06270 */
        /* <DEDUP_REMOVED lines=11> */
[C---:B------:R-:W-:Y:S01]  /*d040*/  ISETP.LT.OR P6, PT, R0.reuse, R196, P6 ;  /* 0x000000c40000720c */ /* 0x040fe200037c1670 */
[----:B------:R-:W-:Y:S01]  /*d050*/  STL [R1+0x8c], R189 ;  /* 0x00008cbd01007387 */ /* 0x000fe20000100800 */
[----:B------:R-:W-:Y:S01]  /*d060*/  ISETP.LT.OR P3, PT, R0, R199, P3 ;  /* 0x000000c70000720c */ /* 0x000fe20001f61670 */
[----:B------:R-:W-:Y:S01]  /*d070*/  IMAD.WIDE.U32 R2, R4, -0x326172a9, RZ ;  /* 0xcd9e8d5704027825 */ /* 0x000fe200078e00ff */
[----:B------:R-:W-:Y:S01]  /*d080*/  ISETP.LT.OR P0, PT, R0, R198, P0 ;  /* 0x000000c60000720c */ /* 0x000fe20000701670 */
[----:B------:R-:W-:Y:S01]  /*d090*/  STL [R1+0x88], R188 ;  /* 0x000088bc01007387 */ /* 0x000fe20000100800 */
[----:B------:R-:W-:Y:S01]  /*d0a0*/  LOP3.LUT R0, R51, UR19, R12, 0x96, !PT ;  /* 0x0000001333007c12 */ /* 0x000fe2000f8e960c */
[----:B------:R-:W-:Y:S01]  /*d0b0*/  IMAD.MOV.U32 R28, RZ, RZ, R175 ;  /* 0x000000ffff1c7224 */ /* 0x000fe200078e00af */
[----:B------:R-:W-:Y:S01]  /*d0c0*/  FMNMX.FTZ R4, R240, R8, !PT ;  /* 0x00000008f0047209 */ /* 0x000fe20007810000 */
[----:B------:R-:W-:Y:S01]  /*d0d0*/  IMAD.MOV.U32 R22, RZ, RZ, R173 ;  /* 0x000000ffff167224 */ /* 0x000fe200078e00ad */
[----:B------:R-:W-:Y:S01]  /*d0e0*/  LOP3.LUT R10, R5, UR14, R16, 0x96, !PT ;  /* 0x0000000e050a7c12 */ /* 0x000fe2000f8e9610 */
[----:B------:R-:W-:Y:S01]  /*d0f0*/  IMAD.WIDE.U32 R12, R0, -0x2daee0ad, RZ ;  /* 0xd2511f53000c7825 */ /* 0x000fe200078e00ff */
[----:B------:R-:W-:Y:S01]  /*d100*/  FMNMX.FTZ R0, R239, R4, !PT ;  /* 0x00000004ef007209 */ /* 0x000fe20007810000 */
[----:B------:R-:W-:Y:S01]  /*d110*/  STL [R1+0x84], R187 ;  /* 0x000084bb01007387 */ /* 0x000fe20000100800 */
[----:B------:R-:W-:Y:S01]  /*d120*/  LOP3.LUT R5, R2, 0xffff, RZ, 0xc0, !PT ;  /* 0x0000ffff02057812 */ /* 0x000fe200078ec0ff */
[----:B------:R-:W-:Y:S01]  /*d130*/  IMAD.WIDE.U32 R48, R10, -0x326172a9, RZ ;  /* 0xcd9e8d570a307825 */ /* 0x000fe200078e00ff */
[----:B------:R-:W-:Y:S01]  /*d140*/  FMNMX.FTZ R0, R235, R0, !PT ;  /* 0x00000000eb007209 */ /* 0x000fe20007810000 */
[----:B------:R-:W-:Y:S01]  /*d150*/  STL [R1+0x80], R186 ;  /* 0x000080ba01007387 */ /* 0x000fe20000100800 */
[----:B------:R-:W-:Y:S01]  /*d160*/  LOP3.LUT R9, R2, 0xff, RZ, 0xc0, !PT ;  /* 0x000000ff02097812 */ /* 0x000fe200078ec0ff */
[----:B------:R-:W-:Y:S01]  /*d170*/  IMAD.MOV.U32 R42, RZ, RZ, R28 ;  /* 0x000000ffff2a7224 */ /* 0x000fe200078e001c */
[--C-:B------:R-:W-:Y:S01]  /*d180*/  SHF.R.U32.HI R4, RZ, 0x10, R2.reuse ;  /* 0x00000010ff047819 */ /* 0x100fe20000011602 */
[----:B------:R-:W-:Y:S01]  /*d190*/  STL [R1+0x7c], R135 ;  /* 0x00007c8701007387 */ /* 0x000fe20000100800 */
[----:B------:R-:W-:Y:S01]  /*d1a0*/  SHF.R.U32.HI R8, RZ, 0x18, R2 ;  /* 0x00000018ff087819 */ /* 0x000fe20000011602 */
[----:B------:R-:W-:Y:S01]  /*d1b0*/  IMAD.MOV.U32 R28, RZ, RZ, R216 ;  /* 0x000000ffff1c7224 */ /* 0x000fe200078e00d8 */
[----:B------:R-:W-:Y:S01]  /*d1c0*/  FMNMX.FTZ R2, R233, R0, !PT ;  /* 0x00000000e9027209 */ /* 0x000fe20007810000 */
[----:B------:R-:W-:Y:S01]  /*d1d0*/  UIADD3 UR10, UR4, 0x1, URZ ;  /* 0x00000001040a7890 */ /* 0x000fe2000fffe03f */
[----:B------:R-:W-:-:S02]  /*d1e0*/  LOP3.LUT R7, R7, UR18, R78, 0x96, !PT ;  /* 0x0000001207077c12 */ /* 0x000fc4000f8e964e */
[----:B------:R-:W-:Y:S02]  /*d1f0*/  LOP3.LUT R4, R4, 0xff, RZ, 0xc0, !PT ;  /* 0x000000ff04047812 */ /* 0x000fe400078ec0ff */
[----:B------:R-:W-:Y:S01]  /*d200*/  LOP3.LUT R0, R13, UR16, R6, 0x96, !PT ;  /* 0x000000100d007c12 */ /* 0x000fe2000f8e9606 */
[----:B------:R-:W-:Y:S01]  /*d210*/  IMAD.WIDE.U32 R6, R7, -0x326172a9, RZ ;  /* 0xcd9e8d5707067825 */ /* 0x000fe200078e00ff */
[----:B------:R-:W-:Y:S02]  /*d220*/  FMNMX.FTZ R2, R232, R2, !PT ;  /* 0x00000002e8027209 */ /* 0x000fe40007810000 */
[----:B------:R-:W-:Y:S01]  /*d230*/  SHF.R.U32.HI R5, RZ, 0x8, R5 ;  /* 0x00000008ff057819 */ /* 0x000fe20000011605 */
[----:B------:R-:W-:Y:S01]  /*d240*/  IMAD.WIDE.U32 R34, R0, -0x326172a9, RZ ;  /* 0xcd9e8d5700227825 */ /* 0x000fe200078e00ff */
[----:B------:R-:W-:Y:S02]  /*d250*/  PRMT R15, R4, 0x5410, R8 ;  /* 0x00005410040f7816 */ /* 0x000fe40000000008 */
[----:B------:R-:W-:-:S02]  /*d260*/  FMNMX.FTZ R4, R229, R2, !PT ;  /* 0x00000002e5047209 */ /* 0x000fc40007810000 */
[----:B------:R-:W-:Y:S02]  /*d270*/  PRMT R14, R9, 0x5410, R5 ;  /* 0x00005410090e7816 */ /* 0x000fe40000000005 */
[----:B------:R-:W-:Y:S02]  /*d280*/  LOP3.LUT R5, R7, UR17, R50, 0x96, !PT ;  /* 0x0000001107057c12 */ /* 0x000fe4000f8e9632 */
[----:B------:R-:W-:Y:S02]  /*d290*/  FMNMX.FTZ R7, R228, R4, !PT ;  /* 0x00000004e4077209 */ /* 0x000fe40007810000 */
[----:B------:R-:W-:Y:S01]  /*d2a0*/  LOP3.LUT R0, R35, UR15, R6, 0x96, !PT ;  /* 0x0000000f23007c12 */ /* 0x000fe2000f8e9606 */
[----:B------:R-:W-:Y:S01]  /*d2b0*/  IMAD.WIDE.U32 R4, R5, -0x2daee0ad, RZ ;  /* 0xd2511f5305047825 */ /* 0x000fe200078e00ff */
[----:B------:R-:W-:Y:S02]  /*d2c0*/  FMNMX.FTZ R6, R220, R7, !PT ;  /* 0x00000007dc067209 */ /* 0x000fe40007810000 */
[----:B------:R-:W-:Y:S01]  /*d2d0*/  LOP3.LUT R2, R3, UR22, R48, 0x96, !PT ;  /* 0x0000001603027c12 */ /* 0x000fe2000f8e9630 */
[----:B------:R-:W-:Y:S01]  /*d2e0*/  IMAD.WIDE.U32 R32, R0, -0x2daee0ad, RZ ;  /* 0xd2511f5300207825 */ /* 0x000fe200078e00ff */
[----:B------:R-:W-:-:S02]  /*d2f0*/  FMNMX.FTZ R0, R221, R6, !PT ;  /* 0x00000006dd007209 */ /* 0x000fc40007810000 */
[C---:B------:R-:W-:Y:S02]  /*d300*/  LOP3.LUT R3, R2.reuse, 0xffff, RZ, 0xc0, !PT ;  /* 0x0000ffff02037812 */ /* 0x040fe400078ec0ff */
[----:B------:R-:W-:Y:S02]  /*d310*/  LOP3.LUT R12, R5, UR14, R12, 0x96, !PT ;  /* 0x0000000e050c7c12 */ /* 0x000fe4000f8e960c */
[----:B------:R-:W-:Y:S02]  /*d320*/  FMNMX.FTZ R0, R217, R0, !PT ;  /* 0x00000000d9007209 */ /* 0x000fe40007810000 */
[----:B------:R-:W-:Y:S02]  /*d330*/  SHF.R.U32.HI R5, RZ, 0x8, R3 ;  /* 0x00000008ff057819 */ /* 0x000fe40000011603 */
[----:B------:R-:W-:Y:S02]  /*d340*/  LOP3.LUT R3, R2, 0xff, RZ, 0xc0, !PT ;  /* 0x000000ff02037812 */ /* 0x000fe400078ec0ff */
[----:B------:R-:W-:-:S02]  /*d350*/  LOP3.LUT R6, R33, UR12, R4, 0x96, !PT ;  /* 0x0000000c21067c12 */ /* 0x000fc4000f8e9604 */
[--C-:B------:R-:W-:Y:S02]  /*d360*/  SHF.R.U32.HI R4, RZ, 0x10, R2.reuse ;  /* 0x00000010ff047819 */ /* 0x100fe40000011602 */
[----:B------:R-:W-:Y:S01]  /*d370*/  FMNMX.FTZ R0, R215, R0, !PT ;  /* 0x00000000d7007209 */ /* 0x000fe20007810000 */
[----:B------:R-:W-:Y:S01]  /*d380*/  IMAD.WIDE.U32 R8, R6, -0x326172a9, RZ ;  /* 0xcd9e8d5706087825 */ /* 0x000fe200078e00ff */
[----:B------:R-:W-:Y:S02]  /*d390*/  PRMT R21, R3, 0x5410, R5 ;  /* 0x0000541003157816 */ /* 0x000fe40000000005 */
[----:B------:R-:W-:Y:S02]  /*d3a0*/  SHF.R.U32.HI R3, RZ, 0x18, R2 ;  /* 0x00000018ff037819 */ /* 0x000fe40000011602 */
[----:B------:R-:W-:Y:S02]  /*d3b0*/  LOP3.LUT R2, R4, 0xff, RZ, 0xc0, !PT ;  /* 0x000000ff04027812 */ /* 0x000fe400078ec0ff */
[----:B------:R-:W-:-:S02]  /*d3c0*/  FMNMX.FTZ R0, R214, R0, !PT ;  /* 0x00000000d6007209 */ /* 0x000fc40007810000 */
[----:B------:R-:W-:Y:S02]  /*d3d0*/  PRMT R13, R2, 0x5410, R3 ;  /* 0x00005410020d7816 */ /* 0x000fe40000000003 */
[----:B------:R-:W-:Y:S01]  /*d3e0*/  FMNMX.FTZ R2, R38, R87, !PT ;  /* 0x0000005726027209 */ /* 0x000fe20007810000 */
[----:B------:R-:W1:Y:S01]  /*d3f0*/  SHFL.BFLY PT, R4, R0, 0x2, 0x1f ;  /* 0x0c401f0000047f89 */ /* 0x000e6200000e0000 */
[C---:B------:R-:W-:Y:S02]  /*d400*/  LOP3.LUT R3, R8.reuse, 0xffff, RZ, 0xc0, !PT ;  /* 0x0000ffff08037812 */ /* 0x040fe400078ec0ff */
[----:B------:R-:W-:Y:S02]  /*d410*/  FMNMX.FTZ R2, R95, R2, !PT ;  /* 0x000000025f027209 */ /* 0x000fe40007810000 */
[----:B------:R-:W-:Y:S02]  /*d420*/  SHF.R.U32.HI R3, RZ, 0x8, R3 ;  /* 0x00000008ff037819 */ /* 0x000fe40000011603 */
[----:B------:R-:W-:-:S02]  /*d430*/  LOP3.LUT R5, R8, 0xff, RZ, 0xc0, !PT ;  /* 0x000000ff08057812 */ /* 0x000fc400078ec0ff */
[----:B------:R-:W-:Y:S02]  /*d440*/  FMNMX.FTZ R2, R86, R2, !PT ;  /* 0x0000000256027209 */ /* 0x000fe40007810000 */
[----:B------:R-:W-:Y:S02]  /*d450*/  PRMT R20, R5, 0x5410, R3 ;  /* 0x0000541005147816 */ /* 0x000fe40000000003 */
[----:B------:R-:W-:Y:S02]  /*d460*/  FMNMX.FTZ R3, R85, R2, !PT ;  /* 0x0000000255037209 */ /* 0x000fe40007810000 */
[----:B------:R-:W-:Y:S02]  /*d470*/  FMNMX.FTZ R2, R37, R89, !PT ;  /* 0x0000005925027209 */ /* 0x000fe40007810000 */
[----:B------:R-:W-:Y:S02]  /*d480*/  FMNMX.FTZ R3, R112, R3, !PT ;  /* 0x0000000370037209 */ /* 0x000fe40007810000 */
[----:B------:R-:W-:-:S02]  /*d490*/  FMNMX.FTZ R2, R93, R2, !PT ;  /* 0x000000025d027209 */ /* 0x000fc40007810000 */
[----:B------:R-:W-:Y:S02]  /*d4a0*/  FMNMX.FTZ R3, R113, R3, !PT ;  /* 0x0000000371037209 */ /* 0x000fe40007810000 */
[----:B------:R-:W-:Y:S02]  /*d4b0*/  FMNMX.FTZ R2, R92, R2, !PT ;  /* 0x000000025c027209 */ /* 0x000fe40007810000 */
[----:B-1----:R-:W-:Y:S02]  /*d4c0*/  FMNMX.FTZ R11, R0, R4, !PT ;  /* 0x00000004000b7209 */ /* 0x002fe40007810000 */
        /* <DEDUP_REMOVED lines=63> */
[----:B--2---:R-:W-:-:S02]  /*d8c0*/  FMNMX.FTZ R2, R201, R2, !PT ;  /* 0x00000002c9027209 */ /* 0x004fc40007810000 */
[----:B------:R-:W-:Y:S02]  /*d8d0*/  FMNMX.FTZ R3, R238, R3, !PT ;  /* 0x00000003ee037209 */ /* 0x000fe40007810000 */
[----:B---3--:R-:W-:Y:S02]  /*d8e0*/  FMNMX.FTZ R2, R197, R2, !PT ;  /* 0x00000002c5027209 */ /* 0x008fe40007810000 */
[----:B------:R-:W-:Y:S02]  /*d8f0*/  FMNMX.FTZ R3, R234, R3, !PT ;  /* 0x00000003ea037209 */ /* 0x000fe40007810000 */
[----:B------:R-:W-:Y:S02]  /*d900*/  FMNMX.FTZ R2, R252, R2, !PT ;  /* 0x00000002fc027209 */ /* 0x000fe40007810000 */
[----:B------:R-:W-:Y:S02]  /*d910*/  FMNMX.FTZ R3, R224, R3, !PT ;  /* 0x00000003e0037209 */ /* 0x000fe40007810000 */
[----:B------:R-:W-:-:S02]  /*d920*/  FMNMX.FTZ R2, R249, R2, !PT ;  /* 0x00000002f9027209 */ /* 0x000fc40007810000 */
[----:B------:R-:W-:Y:S02]  /*d930*/  FSEL R177, R23, -INF , !P6 ;  /* 0xff80000017b17808 */ /* 0x000fe40007000000 */
[----:B------:R-:W-:Y:S02]  /*d940*/  FMNMX.FTZ R3, R222, R3, !PT ;  /* 0x00000003de037209 */ /* 0x000fe40007810000 */
[----:B------:R-:W-:Y:S02]  /*d950*/  FMNMX.FTZ R2, R245, R2, !PT ;  /* 0x00000002f5027209 */ /* 0x000fe40007810000 */
[----:B------:R-:W-:Y:S02]  /*d960*/  FMNMX.FTZ R10, R177, R3, !PT ;  /* 0x00000003b10a7209 */ /* 0x000fe40007810000 */
[----:B------:R-:W-:Y:S02]  /*d970*/  FSEL R181, R29, -INF , !P5 ;  /* 0xff8000001db57808 */ /* 0x000fe40006800000 */
[----:B----4-:R-:W-:Y:S01]  /*d980*/  FMNMX.FTZ R0, R194, R0, !PT ;  /* 0x00000000c2007209 */ /* 0x010fe20007810000 */
[----:B------:R-:W2:Y:S01]  /*d990*/  SHFL.BFLY PT, R3, R10, 0x2, 0x1f ;  /* 0x0c401f000a037f89 */ /* 0x000ea200000e0000 */
[----:B------:R-:W-:-:S02]  /*d9a0*/  FMNMX.FTZ R2, R237, R2, !PT ;  /* 0x00000002ed027209 */ /* 0x000fc40007810000 */
[----:B------:R-:W-:Y:S02]  /*d9b0*/  FSEL R179, R24, -INF , !P4 ;  /* 0xff80000018b37808 */ /* 0x000fe40006000000 */
[----:B------:R-:W-:Y:S02]  /*d9c0*/  FMNMX.FTZ R2, R181, R2, !PT ;  /* 0x00000002b5027209 */ /* 0x000fe40007810000 */
[----:B------:R-:W-:Y:S01]  /*d9d0*/  FSEL R175, R25, -INF , !P3 ;  /* 0xff80000019af7808 */ /* 0x000fe20005800000 */
[----:B------:R-:W-:Y:S01]  /*d9e0*/  IMAD.WIDE.U32 R24, R12, -0x326172a9, RZ ;  /* 0xcd9e8d570c187825 */ /* 0x000fe200078e00ff */
[----:B------:R-:W-:Y:S02]  /*d9f0*/  FMNMX.FTZ R5, R179, R2, !PT ;  /* 0x00000002b3057209 */ /* 0x000fe40007810000 */
[----:B------:R-:W-:Y:S02]  /*da00*/  FSEL R178, R31, -INF , !P2 ;  /* 0xff8000001fb27808 */ /* 0x000fe40005000000 */
[----:B------:R-:W-:-:S02]  /*da10*/  FMNMX.FTZ R5, R175, R5, !PT ;  /* 0x00000005af057209 */ /* 0x000fc40007810000 */
[----:B------:R-:W-:Y:S02]  /*da20*/  FSEL R176, R26, -INF , !P1 ;  /* 0xff8000001ab07808 */ /* 0x000fe40004800000 */
[----:B------:R-:W-:Y:S01]  /*da30*/  FSEL R173, R27, -INF , !P0 ;  /* 0xff8000001bad7808 */ /* 0x000fe20004000000 */
[----:B------:R-:W3:Y:S01]  /*da40*/  SHFL.BFLY PT, R2, R5, 0x2, 0x1f ;  /* 0x0c401f0005027f89 */ /* 0x000ee200000e0000 */
[----:B------:R-:W-:Y:S02]  /*da50*/  SHF.R.U32.HI R6, RZ, 0x10, R8 ;  /* 0x00000010ff067819 */ /* 0x000fe40000011608 */
[----:B-1----:R-:W-:Y:S02]  /*da60*/  FMNMX.FTZ R117, R11, R4, !PT ;  /* 0x000000040b757209 */ /* 0x002fe40007810000 */
[----:B------:R-:W-:Y:S02]  /*da70*/  LOP3.LUT R6, R6, 0xff, RZ, 0xc0, !PT ;  /* 0x000000ff06067812 */ /* 0x000fe400078ec0ff */
[----:B--2---:R-:W-:Y:S01]  /*da80*/  FMNMX.FTZ R10, R10, R3, !PT ;  /* 0x000000030a0a7209 */ /* 0x004fe20007810000 */
[C---:B------:R-:W-:Y:S01]  /*da90*/  FMUL.FTZ R4, R117.reuse, UR35 ;  /* 0x0000002375047c20 */ /* 0x040fe20008410000 */
[----:B------:R-:W-:-:S02]  /*daa0*/  FSETP.NEU.FTZ.AND P0, PT, R117, -INF , PT ;  /* 0xff8000007500780b */ /* 0x000fc40003f1d000 */
[----:B------:R-:W-:Y:S02]  /*dab0*/  FMNMX.FTZ R0, R193, R0, !PT ;  /* 0x00000000c1007209 */ /* 0x000fe40007810000 */
[----:B------:R-:W-:Y:S02]  /*dac0*/  FSEL R4, R4, RZ, P0 ;  /* 0x000000ff04047208 */ /* 0x000fe40000000000 */
[----:B------:R-:W-:Y:S02]  /*dad0*/  FMNMX.FTZ R0, R71, R0, !PT ;  /* 0x0000000047007209 */ /* 0x000fe40007810000 */
[----:B------:R-:W-:Y:S01]  /*dae0*/  PRMT R216, R116, 0x7054, R116 ;  /* 0x0000705474d87816 */ /* 0x000fe20000000074 */
[----:B------:R-:W-:Y:S01]  /*daf0*/  IMAD.MOV.U32 R116, RZ, RZ, R53 ;  /* 0x000000ffff747224 */ /* 0x000fe200078e0035 */
[----:B------:R-:W-:-:S03]  /*db00*/  FMNMX.FTZ R0, R54, R0, !PT ;  /* 0x0000000036007209 */ /* 0x000fc60007810000 */
[--C-:B------:R-:W-:Y:S02]  /*db10*/  HSET2.LE.AND R14, R14, R216.reuse, PT ;  /* 0x000000d80e0e7233 */ /* 0x100fe40003803000 */
[----:B------:R-:W-:Y:S02]  /*db20*/  FMNMX.FTZ R0, R53, R0, !PT ;  /* 0x0000000035007209 */ /* 0x000fe40007810000 */
[----:B---3--:R-:W-:Y:S02]  /*db30*/  FMNMX.FTZ R5, R5, R2, !PT ;  /* 0x0000000205057209 */ /* 0x008fe40007810000 */
[----:B------:R-:W-:Y:S02]  /*db40*/  FMNMX.FTZ R0, R250, R0, !PT ;  /* 0x00000000fa007209 */ /* 0x000fe40007810000 */
[----:B------:R-:W-:Y:S02]  /*db50*/  HSET2.LE.AND R15, R15, R216, PT ;  /* 0x000000d80f0f7233 */ /* 0x000fe40003803000 */
[----:B------:R-:W-:-:S02]  /*db60*/  FMNMX.FTZ R0, R248, R0, !PT ;  /* 0x00000000f8007209 */ /* 0x000fc40007810000 */
[--C-:B------:R-:W-:Y:S02]  /*db70*/  HSET2.LE.AND R12, R21, R216.reuse, PT ;  /* 0x000000d8150c7233 */ /* 0x100fe40003803000 */
[----:B------:R-:W-:Y:S02]  /*db80*/  FMNMX.FTZ R0, R241, R0, !PT ;  /* 0x00000000f1007209 */ /* 0x000fe40007810000 */
[----:B------:R-:W-:Y:S02]  /*db90*/  HSET2.LE.AND R13, R13, R216, PT ;  /* 0x000000d80d0d7233 */ /* 0x000fe40003803000 */
[----:B------:R-:W-:Y:S02]  /*dba0*/  FMNMX.FTZ R7, R178, R0, !PT ;  /* 0x00000000b2077209 */ /* 0x000fe40007810000 */
[----:B------:R-:W-:Y:S02]  /*dbb0*/  SHF.R.U32.HI R0, RZ, 0x18, R8 ;  /* 0x00000018ff007819 */ /* 0x000fe40000011608 */
[----:B------:R-:W-:-:S02]  /*dbc0*/  FMNMX.FTZ R7, R176, R7, !PT ;  /* 0x00000007b0077209 */ /* 0x000fc40007810000 */
[----:B------:R-:W-:Y:S01]  /*dbd0*/  PRMT R19, R6, 0x5410, R0 ;  /* 0x0000541006137816 */ /* 0x000fe20000000000 */
[----:B------:R-:W-:Y:S01]  /*dbe0*/  FFMA.FTZ R6, R83, UR35, -R4 ;  /* 0x0000002353067c23 */ /* 0x000fe20008010804 */
[----:B------:R-:W-:Y:S02]  /*dbf0*/  FMNMX.FTZ R7, R173, R7, !PT ;  /* 0x00000007ad077209 */ /* 0x000fe40007810000 */
[----:B------:R-:W-:Y:S01]  /*dc00*/  LOP3.LUT R0, R9, UR22, R24, 0x96, !PT ;  /* 0x0000001609007c12 */ /* 0x000fe2000f8e9618 */
[----:B------:R1:W2:Y:S01]  /*dc10*/  MUFU.EX2 R41, R6 ;  /* 0x0000000600297308 */ /* 0x0002a20000000800 */
[----:B------:R-:W3:Y:S01]  /*dc20*/  SHFL.BFLY PT, R9, R10, 0x1, 0x1f ;  /* 0x0c201f000a097f89 */ /* 0x000ee200000e0000 */
[----:B------:R-:W-:Y:S02]  /*dc30*/  HSET2.LE.AND R11, R19, R216, PT ;  /* 0x000000d8130b7233 */ /* 0x000fe40003803000 */
[----:B------:R-:W-:Y:S01]  /*dc40*/  LOP3.LUT R2, R0, 0xffff, RZ, 0xc0, !PT ;  /* 0x0000ffff00027812 */ /* 0x000fe200078ec0ff */
[----:B------:R-:W4:Y:S03]  /*dc50*/  SHFL.BFLY PT, R8, R7, 0x2, 0x1f ;  /* 0x0c401f0007087f89 */ /* 0x000f2600000e0000 */
[----:B------:R-:W-:-:S02]  /*dc60*/  SHF.R.U32.HI R3, RZ, 0x8, R2 ;  /* 0x00000008ff037819 */ /* 0x000fc40000011602 */
[----:B------:R-:W-:-:S04]  /*dc70*/  LOP3.LUT R2, R0, 0xff, RZ, 0xc0, !PT ;  /* 0x000000ff00027812 */ /* 0x000fc800078ec0ff */
[----:B------:R-:W-:Y:S01]  /*dc80*/  PRMT R18, R2, 0x5410, R3 ;  /* 0x0000541002127816 */ /* 0x000fe20000000003 */
[--C-:B------:R-:W-:Y:S01]  /*dc90*/  FFMA.FTZ R3, R84, UR35, -R4.reuse ;  /* 0x0000002354037c23 */ /* 0x100fe20008010804 */
[----:B-1----:R-:W-:-:S03]  /*dca0*/  FFMA.FTZ R6, R88, UR35, -R4 ;  /* 0x0000002358067c23 */ /* 0x002fc60008010804 */
[----:B------:R1:W-:Y:S01]  /*dcb0*/  MUFU.EX2 R190, R3 ;  /* 0x0000000300be7308 */ /* 0x0003e20000000800 */
[----:B---3--:R-:W-:-:S07]  /*dcc0*/  FMNMX.FTZ R40, R10, R9, !PT ;  /* 0x000000090a287209 */ /* 0x008fce0007810000 */
[----:B------:R3:W-:Y:S01]  /*dcd0*/  MUFU.EX2 R43, R6 ;  /* 0x00000006002b7308 */ /* 0x0007e20000000800 */
[----:B----4-:R-:W-:Y:S01]  /*dce0*/  FMNMX.FTZ R2, R7, R8, !PT ;  /* 0x0000000807027209 */ /* 0x010fe20007810000 */
[C---:B------:R-:W-:Y:S01]  /*dcf0*/  FMUL.FTZ R10, R40.reuse, UR35 ;  /* 0x00000023280a7c20 */ /* 0x040fe20008410000 */
[----:B------:R-:W4:Y:S01]  /*dd00*/  SHFL.BFLY PT, R8, R5, 0x1, 0x1f ;  /* 0x0c201f0005087f89 */ /* 0x000f2200000e0000 */
[----:B------:R-:W-:Y:S02]  /*dd10*/  FSETP.NEU.FTZ.AND P1, PT, R40, -INF , PT ;  /* 0xff8000002800780b */ /* 0x000fe40003f3d000 */
[--C-:B------:R-:W-:Y:S01]  /*dd20*/  SHF.R.U32.HI R7, RZ, 0x18, R0.reuse ;  /* 0x00000018ff077819 */ /* 0x100fe20000011600 */
[----:B------:R-:W2:Y:S01]  /*dd30*/  SHFL.BFLY PT, R9, R2, 0x1, 0x1f ;  /* 0x0c201f0002097f89 */ /* 0x000ea200000e0000 */
[----:B-1----:R-:W-:-:S04]  /*dd40*/  SHF.R.U32.HI R3, RZ, 0x10, R0 ;  /* 0x00000010ff037819 */ /* 0x002fc80000011600 */
[----:B------:R-:W-:Y:S02]  /*dd50*/  LOP3.LUT R0, R3, 0xff, RZ, 0xc0, !PT ;  /* 0x000000ff03007812 */ /* 0x000fe400078ec0ff */
[----:B------:R-:W-:Y:S02]  /*dd60*/  FSEL R3, R10, RZ, P1 ;  /* 0x000000ff0a037208 */ /* 0x000fe40000800000 */
[----:B------:R-:W-:Y:S01]  /*dd70*/  PRMT R17, R0, 0x5410, R7 ;  /* 0x0000541000117816 */ /* 0x000fe20000000007 */
[----:B---3--:R-:W-:Y:S01]  /*dd80*/  FFMA.FTZ R6, R82, UR35, -R4 ;  /* 0x0000002352067c23 */ /* 0x008fe20008010804 */
[----:B------:R-:W-:Y:S01]  /*dd90*/  HSET2.LE.AND R10, R20, R216, PT ;  /* 0x000000d8140a7233 */ /* 0x000fe20003803000 */
[----:B------:R-:W-:Y:S02]  /*dda0*/  FFMA.FTZ R0, R87, UR35, -R3 ;  /* 0x0000002357007c23 */ /* 0x000fe40008010803 */
[----:B------:R-:W-:Y:S01]  /*ddb0*/  MUFU.EX2 R30, R6 ;  /* 0x00000006001e7308 */ /* 0x000fe20000000800 */
[----:B----4-:R-:W-:-:S07]  /*ddc0*/  FMNMX.FTZ R132, R5, R8, !PT ;  /* 0x0000000805847209 */ /* 0x010fce0007810000 */
[----:B------:R1:W-:Y:S01]  /*ddd0*/  MUFU.EX2 R87, R0 ;  /* 0x0000000000577308 */ /* 0x0003e20000000800 */
[----:B------:R-:W-:Y:S02]  /*dde0*/  FSEL R5, R117, RZ, P0 ;  /* 0x000000ff75057208 */ /* 0x000fe40000000000 */
[----:B------:R-:W-:Y:S02]  /*ddf0*/  FSETP.NEU.FTZ.AND P0, PT, R132, -INF , PT ;  /* 0xff8000008400780b */ /* 0x000fe40003f1d000 */
[----:B------:R-:W-:Y:S01]  /*de00*/  HSET2.LE.AND R8, R18, R216, PT ;  /* 0x000000d812087233 */ /* 0x000fe20003803000 */
[----:B------:R-:W-:Y:S01]  /*de10*/  FADD.FTZ R26, R39, -R5 ;  /* 0x80000005271a7221 */ /* 0x000fe20000010000 */
[----:B------:R-:W-:-:S05]  /*de20*/  FSEL R5, R40, RZ, P1 ;  /* 0x000000ff28057208 */ /* 0x000fca0000800000 */
[----:B------:R-:W-:Y:S01]  /*de30*/  FADD.FTZ R24, R38, -R5 ;  /* 0x8000000526187221 */ /* 0x000fe20000010000 */
[----:B------:R-:W-:Y:S01]  /*de40*/  FSEL R5, R132, RZ, P0 ;  /* 0x000000ff84057208 */ /* 0x000fe20000000000 */
[----:B-1----:R-:W-:Y:S01]  /*de50*/  FFMA.FTZ R0, R95, UR35, -R3 ;  /* 0x000000235f007c23 */ /* 0x002fe20008010803 */
[----:B--2---:R-:W-:-:S03]  /*de60*/  IMAD.MOV.U32 R95, RZ, RZ, R41 ;  /* 0x000000ffff5f7224 */ /* 0x004fc600078e0029 */
[----:B------:R-:W-:Y:S01]  /*de70*/  FADD.FTZ R7, R37, -R5 ;  /* 0x8000000525077221 */ /* 0x000fe20000010000 */
[----:B------:R-:W-:Y:S01]  /*de80*/  IMAD.MOV.U32 R41, RZ, RZ, R131 ;  /* 0x000000ffff297224 */ /* 0x000fe200078e0083 */
[----:B------:R-:W-:Y:S01]  /*de90*/  FMNMX.FTZ R131, R2, R9, !PT ;  /* 0x0000000902837209 */ /* 0x000fe20007810000 */
[----:B------:R1:W-:Y:S01]  /*dea0*/  MUFU.EX2 R88, R0 ;  /* 0x0000000000587308 */ /* 0x0003e20000000800 */
[----:B------:R-:W-:Y:S01]  /*deb0*/  FMUL.FTZ R2, R132, UR35 ;  /* 0x0000002384027c20 */ /* 0x000fe20008410000 */
[----:B------:R-:W-:Y:S01]  /*dec0*/  HSET2.LE.AND R9, R17, R216, PT ;  /* 0x000000d811097233 */ /* 0x000fe20003803000 */
[----:B------:R-:W-:-:S03]  /*ded0*/  FMUL.FTZ R7, R7, UR35 ;  /* 0x0000002307077c20 */ /* 0x000fc60008410000 */
[----:B------:R-:W-:Y:S02]  /*dee0*/  FSEL R2, R2, RZ, P0 ;  /* 0x000000ff02027208 */ /* 0x000fe40000000000 */
[C---:B------:R-:W-:Y:S01]  /*def0*/  FSETP.NEU.FTZ.AND P0, PT, R131.reuse, -INF , PT ;  /* 0xff8000008300780b */ /* 0x040fe20003f1d000 */
[----:B------:R-:W2:Y:S03]  /*df00*/  MUFU.EX2 R81, R7 ;  /* 0x0000000700517308 */ /* 0x000ea60000000800 */
[----:B------:R-:W-:Y:S01]  /*df10*/  FSEL R5, R131, RZ, P0 ;  /* 0x000000ff83057208 */ /* 0x000fe20000000000 */
[----:B-1----:R-:W-:-:S04]  /*df20*/  FFMA.FTZ R0, R86, UR35, -R3 ;  /* 0x0000002356007c23 */ /* 0x002fc80008010803 */
[----:B------:R-:W-:Y:S01]  /*df30*/  FADD.FTZ R16, R36, -R5 ;  /* 0x8000000524107221 */ /* 0x000fe20000010000 */
[----:B------:R-:W-:Y:S01]  /*df40*/  FMUL.FTZ R5, R131, UR35 ;  /* 0x0000002383057c20 */ /* 0x000fe20008410000 */
[----:B------:R-:W-:Y:S01]  /*df50*/  IMAD.MOV.U32 R86, RZ, RZ, R41 ;  /* 0x000000ffff567224 */ /* 0x000fe200078e0029 */
[----:B------:R1:W-:Y:S01]  /*df60*/  MUFU.EX2 R189, R0 ;  /* 0x0000000000bd7308 */ /* 0x0003e20000000800 */
[----:B------:R-:W-:Y:S01]  /*df70*/  FMUL.FTZ R16, R16, UR35 ;  /* 0x0000002310107c20 */ /* 0x000fe20008410000 */
[-C--:B--2---:R-:W-:Y:S01]  /*df80*/  FMUL.FTZ R148, R148, R81.reuse ;  /* 0x0000005194947220 */ /* 0x084fe20000410000 */
[-C--:B------:R-:W-:Y:S01]  /*df90*/  FMUL.FTZ R149, R149, R81.reuse ;  /* 0x0000005195957220 */ /* 0x080fe20000410000 */
[----:B------:R-:W-:-:S04]  /*dfa0*/  FMUL.FTZ R144, R144, R81 ;  /* 0x0000005190907220 */ /* 0x000fc80000410000 */
[----:B------:R2:W3:Y:S01]  /*dfb0*/  MUFU.EX2 R82, R16 ;  /* 0x0000001000527308 */ /* 0x0004e20000000800 */
[-C--:B------:R-:W-:Y:S01]  /*dfc0*/  FMUL.FTZ R145, R145, R81.reuse ;  /* 0x0000005191917220 */ /* 0x080fe20000410000 */
[-C--:B------:R-:W-:Y:S01]  /*dfd0*/  FMUL.FTZ R140, R140, R81.reuse ;  /* 0x000000518c8c7220 */ /* 0x080fe20000410000 */
[-C--:B------:R-:W-:Y:S01]  /*dfe0*/  FMUL.FTZ R141, R141, R81.reuse ;  /* 0x000000518d8d7220 */ /* 0x080fe20000410000 */
[-C--:B------:R-:W-:Y:S01]  /*dff0*/  FMUL.FTZ R136, R136, R81.reuse ;  /* 0x0000005188887220 */ /* 0x080fe20000410000 */
[----:B------:R-:W-:Y:S01]  /*e000*/  FMUL.FTZ R137, R137, R81 ;  /* 0x0000005189897220 */ /* 0x000fe20000410000 */
[----:B-1----:R-:W-:-:S04]  /*e010*/  FFMA.FTZ R0, R85, UR35, -R3 ;  /* 0x0000002355007c23 */ /* 0x002fc80008010803 */
[----:B------:R1:W4:Y:S01]  /*e020*/  MUFU.EX2 R135, R0 ;  /* 0x0000000000877308 */ /* 0x0003220000000800 */
[----:B--2---:R-:W-:Y:S01]  /*e030*/  LDSM.16.MT88.4 R16, [R185+0x4000] ;  /* 0x00400000b910783b */ /* 0x004fe20000004200 */
[-C--:B---3--:R-:W-:Y:S01]  /*e040*/  FMUL.FTZ R150, R150, R82.reuse ;  /* 0x0000005296967220 */ /* 0x088fe20000410000 */
[-C--:B------:R-:W-:Y:S01]  /*e050*/  FMUL.FTZ R151, R151, R82.reuse ;  /* 0x0000005297977220 */ /* 0x080fe20000410000 */
[-C--:B------:R-:W-:Y:S01]  /*e060*/  FMUL.FTZ R146, R146, R82.reuse ;  /* 0x0000005292927220 */ /* 0x080fe20000410000 */
[-C--:B------:R-:W-:Y:S01]  /*e070*/  FMUL.FTZ R147, R147, R82.reuse ;  /* 0x0000005293937220 */ /* 0x080fe20000410000 */
[-C--:B------:R-:W-:Y:S01]  /*e080*/  FMUL.FTZ R142, R142, R82.reuse ;  /* 0x000000528e8e7220 */ /* 0x080fe20000410000 */
[-C--:B------:R-:W-:Y:S01]  /*e090*/  FMUL.FTZ R143, R143, R82.reuse ;  /* 0x000000528f8f7220 */ /* 0x080fe20000410000 */
[-C--:B------:R-:W-:Y:S01]  /*e0a0*/  FMUL.FTZ R138, R138, R82.reuse ;  /* 0x000000528a8a7220 */ /* 0x080fe20000410000 */
[----:B------:R-:W-:Y:S01]  /*e0b0*/  FMUL.FTZ R139, R139, R82 ;  /* 0x000000528b8b7220 */ /* 0x000fe20000410000 */
[----:B-1----:R-:W-:Y:S01]  /*e0c0*/  FFMA.FTZ R0, R89, UR35, -R2 ;  /* 0x0000002359007c23 */ /* 0x002fe20008010802 */
[----:B------:R-:W-:-:S03]  /*e0d0*/  IMAD.MOV.U32 R89, RZ, RZ, R63 ;  /* 0x000000ffff597224 */ /* 0x000fc600078e003f */
[----:B------:R1:W-:Y:S02]  /*e0e0*/  MUFU.EX2 R84, R0 ;  /* 0x0000000000547308 */ /* 0x0003e40000000800 */
[----:B-1----:R-:W-:Y:S01]  /*e0f0*/  FFMA.FTZ R0, R93, UR35, -R2 ;  /* 0x000000235d007c23 */ /* 0x002fe20008010802 */
[----:B------:R-:W-:-:S05]  /*e100*/  IMAD.MOV.U32 R93, RZ, RZ, R42 ;  /* 0x000000ffff5d7224 */ /* 0x000fca00078e002a */
[----:B------:R1:W-:Y:S02]  /*e110*/  MUFU.EX2 R29, R0 ;  /* 0x00000000001d7308 */ /* 0x0003e40000000800 */
[----:B-1----:R-:W-:-:S06]  /*e120*/  FFMA.FTZ R0, R92, UR35, -R2 ;  /* 0x000000235c007c23 */ /* 0x002fcc0008010802 */
[----:B------:R1:W-:Y:S02]  /*e130*/  MUFU.EX2 R188, R0 ;  /* 0x0000000000bc7308 */ /* 0x0003e40000000800 */
[----:B-1----:R-:W-:Y:S01]  /*e140*/  FSEL R0, R5, RZ, P0 ;  /* 0x000000ff05007208 */ /* 0x002fe20000000000 */
[----:B------:R-:W-:Y:S01]  /*e150*/  FFMA.FTZ R5, R90, UR35, -R2 ;  /* 0x000000235a057c23 */ /* 0x000fe20008010802 */
[----:B------:R-:W-:-:S04]  /*e160*/  IMAD.MOV.U32 R90, RZ, RZ, R40 ;  /* 0x000000ffff5a7224 */ /* 0x000fc800078e0028 */
[----:B------:R1:W2:Y:S01]  /*e170*/  MUFU.EX2 R31, R5 ;  /* 0x00000005001f7308 */ /* 0x0002a20000000800 */
[----:B------:R-:W-:Y:S01]  /*e180*/  FFMA.FTZ R6, R96, UR35, -R0 ;  /* 0x0000002360067c23 */ /* 0x000fe20008010800 */
[----:B------:R-:W-:-:S06]  /*e190*/  IMAD.MOV.U32 R96, RZ, RZ, R28 ;  /* 0x000000ffff607224 */ /* 0x000fcc00078e001c */
[----:B------:R3:W-:Y:S01]  /*e1a0*/  MUFU.EX2 R187, R6 ;  /* 0x0000000600bb7308 */ /* 0x0007e20000000800 */
[----:B-1----:R-:W-:-:S04]  /*e1b0*/  F2FP.BF16.F32.PACK_AB R5, R30, R190 ;  /* 0x000000be1e05723e */ /* 0x002fc800000010ff */
[----:B------:R-:W-:Y:S02]  /*e1c0*/  LOP3.LUT R14, R14, R5, RZ, 0xc0, !PT ;  /* 0x000000050e0e7212 */ /* 0x000fe400078ec0ff */
[----:B----4-:R-:W-:Y:S01]  /*e1d0*/  F2FP.BF16.F32.PACK_AB R5, R135, R189 ;  /* 0x000000bd8705723e */ /* 0x010fe200000010ff */
[----:B---3--:R-:W-:Y:S01]  /*e1e0*/  FFMA.FTZ R6, R91, UR35, -R0 ;  /* 0x000000235b067c23 */ /* 0x008fe20008010800 */
[----:B------:R-:W-:Y:S02]  /*e1f0*/  IMAD.MOV.U32 R91, RZ, RZ, R43 ;  /* 0x000000ffff5b7224 */ /* 0x000fe400078e002b */
[----:B------:R-:W-:Y:S01]  /*e200*/  LOP3.LUT R15, R15, R5, RZ, 0xc0, !PT ;  /* 0x000000050f0f7212 */ /* 0x000fe200078ec0ff */
[----:B------:R-:W-:Y:S01]  /*e210*/  IMAD.MOV.U32 R43, RZ, RZ, R22 ;  /* 0x000000ffff2b7224 */ /* 0x000fe200078e0016 */
[----:B------:R1:W3:Y:S01]  /*e220*/  MUFU.EX2 R192, R6 ;  /* 0x0000000600c07308 */ /* 0x0002e20000000800 */
[----:B------:R-:W4:Y:S01]  /*e230*/  LDSM.16.MT88.4 R20, [R184+0x4000] ;  /* 0x00400000b814783b */ /* 0x000f220000004200 */
[----:B------:R-:W-:Y:S01]  /*e240*/  F2FP.BF16.F32.PACK_AB R5, R91, R95 ;  /* 0x0000005f5b05723e */ /* 0x000fe200000010ff */
[----:B------:R-:W-:-:S03]  /*e250*/  IMAD.MOV.U32 R92, RZ, RZ, R43 ;  /* 0x000000ffff5c7224 */ /* 0x000fc600078e002b */
[----:B------:R-:W-:Y:S02]  /*e260*/  LOP3.LUT R12, R12, R5, RZ, 0xc0, !PT ;  /* 0x000000050c0c7212 */ /* 0x000fe400078ec0ff */
[----:B------:R-:W-:-:S04]  /*e270*/  F2FP.BF16.F32.PACK_AB R5, R88, R87 ;  /* 0x000000575805723e */ /* 0x000fc800000010ff */
[----:B------:R-:W-:Y:S02]  /*e280*/  LOP3.LUT R13, R13, R5, RZ, 0xc0, !PT ;  /* 0x000000050d0d7212 */ /* 0x000fe400078ec0ff */
[----:B--2---:R-:W-:Y:S01]  /*e290*/  F2FP.BF16.F32.PACK_AB R5, R31, R188 ;  /* 0x000000bc1f05723e */ /* 0x004fe200000010ff */
[----:B-1----:R-:W-:-:S03]  /*e2a0*/  FFMA.FTZ R6, R94, UR35, -R0 ;  /* 0x000000235e067c23 */ /* 0x002fc60008010800 */
[----:B------:R-:W-:Y:S01]  /*e2b0*/  LOP3.LUT R10, R10, R5, RZ, 0xc0, !PT ;  /* 0x000000050a0a7212 */ /* 0x000fe200078ec0ff */
[----:B------:R-:W-:Y:S01]  /*e2c0*/  IMAD.MOV.U32 R94, RZ, RZ, R64 ;  /* 0x000000ffff5e7224 */ /* 0x000fe200078e0040 */
[----:B---3--:R-:W-:Y:S01]  /*e2d0*/  F2FP.BF16.F32.PACK_AB R5, R192, R187 ;  /* 0x000000bbc005723e */ /* 0x008fe200000010ff */
[----:B------:R1:W-:Y:S03]  /*e2e0*/  MUFU.EX2 R83, R6 ;  /* 0x0000000600537308 */ /* 0x0003e60000000800 */
[----:B------:R-:W-:Y:S02]  /*e2f0*/  LOP3.LUT R11, R11, R5, RZ, 0xc0, !PT ;  /* 0x000000050b0b7212 */ /* 0x000fe400078ec0ff */
[----:B------:R-:W-:-:S04]  /*e300*/  F2FP.BF16.F32.PACK_AB R5, R29, R84 ;  /* 0x000000541d05723e */ /* 0x000fc800000010ff */
[----:B------:R-:W-:Y:S01]  /*e310*/  LOP3.LUT R8, R8, R5, RZ, 0xc0, !PT ;  /* 0x0000000508087212 */ /* 0x000fe200078ec0ff */
[----:B-1----:R-:W-:Y:S01]  /*e320*/  FFMA.FTZ R6, R97, UR35, -R0 ;  /* 0x0000002361067c23 */ /* 0x002fe20008010800 */
[----:B------:R-:W-:-:S03]  /*e330*/  IMAD.MOV.U32 R97, RZ, RZ, R65 ;  /* 0x000000ffff617224 */ /* 0x000fc600078e0041 */
[----:B------:R-:W1:Y:S02]  /*e340*/  MUFU.EX2 R191, R6 ;  /* 0x0000000600bf7308 */ /* 0x000e640000000800 */
[----:B-1----:R-:W-:Y:S02]  /*e350*/  F2FP.BF16.F32.PACK_AB R5, R191, R83 ;  /* 0x00000053bf05723e */ /* 0x002fe400000010ff */
[----:B------:R-:W-:Y:S01]  /*e360*/  LOP3.LUT R6, R25, UR13, R34, 0x96, !PT ;  /* 0x0000000d19067c12 */ /* 0x000fe2000f8e9622 */
[----:B------:R-:W-:Y:S01]  /*e370*/  IMAD.MOV.U32 R25, RZ, RZ, R52 ;  /* 0x000000ffff197224 */ /* 0x000fe200078e0034 */
[----:B------:R-:W-:Y:S01]  /*e380*/  LOP3.LUT R9, R9, R5, RZ, 0xc0, !PT ;  /* 0x0000000509097212 */ /* 0x000fe200078ec0ff */
[----:B------:R-:W-:Y:S02]  /*e390*/  FMUL.FTZ R5, R26, UR35 ;  /* 0x000000231a057c20 */ /* 0x000fe40008410000 */
[----:B------:R-:W-:Y:S02]  /*e3a0*/  IMAD.WIDE.U32 R6, R6, -0x2daee0ad, RZ ;  /* 0xd2511f5306067825 */ /* 0x000fe400078e00ff */
[----:B------:R1:W2:Y:S02]  /*e3b0*/  MUFU.EX2 R76, R5 ;  /* 0x00000005004c7308 */ /* 0x0002a40000000800 */
[C---:B----4-:R-:W-:Y:S06]  /*e3c0*/  HMMA.16816.F32.BF16 R148, R8.reuse, R20, R148 ;  /* 0x000000140894723c */ /* 0x050fec0000041894 */
[C---:B------:R-:W-:Y:S06]  /*e3d0*/  HMMA.16816.F32.BF16 R144, R8.reuse, R22, R144 ;  /* 0x000000160890723c */ /* 0x040fec0000041890 */
[C---:B------:R-:W-:Y:S01]  /*e3e0*/  HMMA.16816.F32.BF16 R140, R8.reuse, R16, R140 ;  /* 0x00000010088c723c */ /* 0x040fe2000004188c */
[----:B-1----:R-:W-:Y:S01]  /*e3f0*/  FMUL.FTZ R5, R24, UR35 ;  /* 0x0000002318057c20 */ /* 0x002fe20008410000 */
[-C--:B--2---:R-:W-:Y:S01]  /*e400*/  FMUL.FTZ R164, R164, R76.reuse ;  /* 0x0000004ca4a47220 */ /* 0x084fe20000410000 */
[-C--:B------:R-:W-:Y:S01]  /*e410*/  FMUL.FTZ R165, R165, R76.reuse ;  /* 0x0000004ca5a57220 */ /* 0x080fe20000410000 */
[-C--:B------:R-:W-:Y:S01]  /*e420*/  FMUL.FTZ R160, R160, R76.reuse ;  /* 0x0000004ca0a07220 */ /* 0x080fe20000410000 */
[----:B------:R1:W2:Y:S01]  /*e430*/  MUFU.EX2 R79, R5 ;  /* 0x00000005004f7308 */ /* 0x0002a20000000800 */
[-C--:B------:R-:W-:Y:S01]  /*e440*/  FMUL.FTZ R161, R161, R76.reuse ;  /* 0x0000004ca1a17220 */ /* 0x080fe20000410000 */
[-C--:B------:R-:W-:Y:S01]  /*e450*/  FMUL.FTZ R156, R156, R76.reuse ;  /* 0x0000004c9c9c7220 */ /* 0x080fe20000410000 */
[-C--:B------:R-:W-:Y:S01]  /*e460*/  FMUL.FTZ R157, R157, R76.reuse ;  /* 0x0000004c9d9d7220 */ /* 0x080fe20000410000 */
[-C--:B------:R-:W-:Y:S01]  /*e470*/  FMUL.FTZ R152, R152, R76.reuse ;  /* 0x0000004c98987220 */ /* 0x080fe20000410000 */
[----:B------:R-:W-:Y:S01]  /*e480*/  FMUL.FTZ R153, R153, R76 ;  /* 0x0000004c99997220 */ /* 0x000fe20000410000 */
[----:B------:R-:W-:Y:S01]  /*e490*/  HMMA.16816.F32.BF16 R136, R8, R18, R136 ;  /* 0x000000120888723c */ /* 0x000fe20000041888 */
[----:B------:R-:W-:-:S06]  /*e4a0*/  IMAD.MOV.U32 R24, RZ, RZ, R31 ;  /* 0x000000ffff187224 */ /* 0x000fcc00078e001f */
[----:B------:R-:W-:Y:S01]  /*e4b0*/  LOP3.LUT R11, R6, 0xff, RZ, 0xc0, !PT ;  /* 0x000000ff060b7812 */ /* 0x000fe200078ec0ff */
[----:B------:R-:W-:Y:S01]  /*e4c0*/  FFMA.FTZ R8, R100, UR35, -R2 ;  /* 0x0000002364087c23 */ /* 0x000fe20008010802 */
[----:B------:R-:W-:Y:S01]  /*e4d0*/  SHF.R.U32.HI R10, RZ, 0x10, R6 ;  /* 0x00000010ff0a7819 */ /* 0x000fe20000011606 */
[----:B-1----:R-:W-:Y:S01]  /*e4e0*/  FFMA.FTZ R5, R101, UR35, -R2 ;  /* 0x0000002365057c23 */ /* 0x002fe20008010802 */
[-C--:B--2---:R-:W-:Y:S01]  /*e4f0*/  FMUL.FTZ R166, R166, R79.reuse ;  /* 0x0000004fa6a67220 */ /* 0x084fe20000410000 */
[-C--:B------:R-:W-:Y:S01]  /*e500*/  FMUL.FTZ R167, R167, R79.reuse ;  /* 0x0000004fa7a77220 */ /* 0x080fe20000410000 */
[-C--:B------:R-:W-:Y:S01]  /*e510*/  FMUL.FTZ R162, R162, R79.reuse ;  /* 0x0000004fa2a27220 */ /* 0x080fe20000410000 */
[----:B------:R1:W-:Y:S01]  /*e520*/  MUFU.EX2 R26, R5 ;  /* 0x00000005001a7308 */ /* 0x0003e20000000800 */
[-C--:B------:R-:W-:Y:S01]  /*e530*/  FMUL.FTZ R163, R163, R79.reuse ;  /* 0x0000004fa3a37220 */ /* 0x080fe20000410000 */
[-C--:B------:R-:W-:Y:S01]  /*e540*/  FMUL.FTZ R158, R158, R79.reuse ;  /* 0x0000004f9e9e7220 */ /* 0x080fe20000410000 */
[-C--:B------:R-:W-:Y:S01]  /*e550*/  FMUL.FTZ R159, R159, R79.reuse ;  /* 0x0000004f9f9f7220 */ /* 0x080fe20000410000 */
[-C--:B------:R-:W-:Y:S01]  /*e560*/  FMUL.FTZ R154, R154, R79.reuse ;  /* 0x0000004f9a9a7220 */ /* 0x080fe20000410000 */
[----:B------:R-:W-:Y:S01]  /*e570*/  FMUL.FTZ R155, R155, R79 ;  /* 0x0000004f9b9b7220 */ /* 0x000fe20000410000 */
[----:B------:R-:W-:Y:S01]  /*e580*/  SHF.R.U32.HI R9, RZ, 0x18, R6 ;  /* 0x00000018ff097819 */ /* 0x000fe20000011606 */
[----:B------:R-:W-:Y:S01]  /*e590*/  HMMA.16816.F32.BF16 R164, R12, R20, R164 ;  /* 0x000000140ca4723c */ /* 0x000fe200000418a4 */
[----:B------:R-:W-:-:S05]  /*e5a0*/  IMAD.MOV.U32 R101, RZ, RZ, R29 ;  /* 0x000000ffff657224 */ /* 0x000fca00078e001d */
[----:B------:R-:W-:Y:S01]  /*e5b0*/  HMMA.16816.F32.BF16 R160, R12, R22, R160 ;  /* 0x000000160ca0723c */ /* 0x000fe200000418a0 */
[----:B------:R-:W2:Y:S01]  /*e5c0*/  LDSM.16.MT88.4 R20, [R185+0x4400] ;  /* 0x00440000b914783b */ /* 0x000ea20000004200 */
[----:B-1----:R-:W-:Y:S01]  /*e5d0*/  FFMA.FTZ R5, R99, UR35, -R2 ;  /* 0x0000002363057c23 */ /* 0x002fe20008010802 */
[----:B------:R-:W-:-:S03]  /*e5e0*/  IMAD.MOV.U32 R99, RZ, RZ, R30 ;  /* 0x000000ffff637224 */ /* 0x000fc600078e001e */
[C---:B------:R-:W-:Y:S01]  /*e5f0*/  HMMA.16816.F32.BF16 R156, R12.reuse, R16, R156 ;  /* 0x000000100c9c723c */ /* 0x040fe2000004189c */
[----:B------:R1:W3:Y:S05]  /*e600*/  MUFU.EX2 R27, R5 ;  /* 0x00000005001b7308 */ /* 0x0002ea0000000800 */
[----:B------:R-:W-:Y:S01]  /*e610*/  HMMA.16816.F32.BF16 R152, R12, R18, R152 ;  /* 0x000000120c98723c */ /* 0x000fe20000041898 */
[----:B------:R-:W4:Y:S02]  /*e620*/  LDSM.16.MT88.4 R16, [R184+0x4400] ;  /* 0x00440000b810783b */ /* 0x000f240000004200 */
[----:B------:R3:W-:Y:S01]  /*e630*/  MUFU.EX2 R15, R8 ;  /* 0x00000008000f7308 */ /* 0x0007e20000000800 */
[----:B-1----:R-:W-:-:S02]  /*e640*/  LOP3.LUT R5, R7, UR23, R32, 0x96, !PT ;  /* 0x0000001707057c12 */ /* 0x002fc4000f8e9620 */
[----:B------:R-:W-:-:S04]  /*e650*/  LOP3.LUT R7, R6, 0xffff, RZ, 0xc0, !PT ;  /* 0x0000ffff06077812 */ /* 0x000fc800078ec0ff */
[----:B------:R-:W-:Y:S01]  /*e660*/  SHF.R.U32.HI R6, RZ, 0x8, R7 ;  /* 0x00000008ff067819 */ /* 0x000fe20000011607 */
[----:B------:R-:W-:Y:S01]  /*e670*/  FFMA.FTZ R7, R98, UR35, -R2 ;  /* 0x0000002362077c23 */ /* 0x000fe20008010802 */
[----:B---3--:R-:W-:Y:S01]  /*e680*/  SHF.R.U32.HI R8, RZ, 0x18, R5 ;  /* 0x00000018ff087819 */ /* 0x008fe20000011605 */
[----:B------:R-:W-:Y:S01]  /*e690*/  IMAD.MOV.U32 R98, RZ, RZ, R24 ;  /* 0x000000ffff627224 */ /* 0x000fe200078e0018 */
[----:B------:R-:W-:Y:S01]  /*e6a0*/  PRMT R13, R11, 0x5410, R6 ;  /* 0x000054100b0d7816 */ /* 0x000fe20000000006 */
[----:B------:R1:W3:Y:S01]  /*e6b0*/  MUFU.EX2 R186, R7 ;  /* 0x0000000700ba7308 */ /* 0x0002e20000000800 */
[----:B------:R-:W-:-:S04]  /*e6c0*/  LOP3.LUT R6, R10, 0xff, RZ, 0xc0, !PT ;  /* 0x000000ff0a067812 */ /* 0x000fc800078ec0ff */
[----:B------:R-:W-:Y:S02]  /*e6d0*/  PRMT R11, R6, 0x5410, R9 ;  /* 0x00005410060b7816 */ /* 0x000fe40000000009 */
[----:B------:R-:W-:Y:S02]  /*e6e0*/  SHF.R.U32.HI R6, RZ, 0x10, R5 ;  /* 0x00000010ff067819 */ /* 0x000fe40000011605 */
[----:B------:R-:W-:Y:S01]  /*e6f0*/  LOP3.LUT R9, R5, 0xff, RZ, 0xc0, !PT ;  /* 0x000000ff05097812 */ /* 0x000fe200078ec0ff */
[----:B-1----:R-:W-:Y:S01]  /*e700*/  FFMA.FTZ R7, R103, UR35, -R0 ;  /* 0x0000002367077c23 */ /* 0x002fe20008010800 */
[----:B------:R-:W-:-:S03]  /*e710*/  IMAD.MOV.U32 R103, RZ, RZ, R25 ;  /* 0x000000ffff677224 */ /* 0x000fc600078e0019 */
[----:B------:R1:W-:Y:S02]  /*e720*/  MUFU.EX2 R85, R7 ;  /* 0x0000000700557308 */ /* 0x0003e40000000800 */
[----:B-1----:R-:W-:Y:S02]  /*e730*/  LOP3.LUT R7, R5, 0xffff, RZ, 0xc0, !PT ;  /* 0x0000ffff05077812 */ /* 0x002fe400078ec0ff */
[----:B------:R-:W-:Y:S01]  /*e740*/  LOP3.LUT R5, R6, 0xff, RZ, 0xc0, !PT ;  /* 0x000000ff06057812 */ /* 0x000fe200078ec0ff */
[--C-:B------:R-:W-:Y:S01]  /*e750*/  FFMA.FTZ R6, R104, UR35, -R0.reuse ;  /* 0x0000002368067c23 */ /* 0x100fe20008010800 */
[----:B------:R-:W-:Y:S01]  /*e760*/  SHF.R.U32.HI R7, RZ, 0x8, R7 ;  /* 0x00000008ff077819 */ /* 0x000fe20000011607 */
[----:B------:R-:W-:Y:S02]  /*e770*/  IMAD.MOV.U32 R104, RZ, RZ, R27 ;  /* 0x000000ffff687224 */ /* 0x000fe400078e001b */
[----:B------:R1:W-:Y:S01]  /*e780*/  MUFU.EX2 R14, R6 ;  /* 0x00000006000e7308 */ /* 0x0003e20000000800 */
[----:B------:R-:W-:Y:S01]  /*e790*/  PRMT R12, R9, 0x5410, R7 ;  /* 0x00005410090c7816 */ /* 0x000fe20000000007 */
[----:B------:R-:W-:Y:S01]  /*e7a0*/  FFMA.FTZ R7, R105, UR35, -R0 ;  /* 0x0000002369077c23 */ /* 0x000fe20008010800 */
[----:B------:R-:W-:Y:S01]  /*e7b0*/  PRMT R9, R5, 0x5410, R8 ;  /* 0x0000541005097816 */ /* 0x000fe20000000008 */
[----:B------:R-:W-:Y:S01]  /*e7c0*/  IMAD.MOV.U32 R27, RZ, RZ, R54 ;  /* 0x000000ffff1b7224 */ /* 0x000fe200078e0036 */
[----:B------:R-:W-:Y:S01]  /*e7d0*/  HSET2.LE.AND R5, R13, R216, PT ;  /* 0x000000d80d057233 */ /* 0x000fe20003803000 */
[----:B-1----:R-:W-:-:S02]  /*e7e0*/  FFMA.FTZ R6, R102, UR35, -R0 ;  /* 0x0000002366067c23 */ /* 0x002fc40008010800 */
[----:B------:R-:W-:Y:S08]  /*e7f0*/  MUFU.EX2 R102, R7 ;  /* 0x0000000700667308 */ /* 0x000ff00000000800 */
[----:B------:R3:W1:Y:S02]  /*e800*/  MUFU.EX2 R195, R6 ;  /* 0x0000000600c37308 */ /* 0x0006640000000800 */
        /* <DEDUP_REMOVED lines=9> */
[----:B------:R-:W-:-:S04]  /*e8a0*/  F2FP.BF16.F32.PACK_AB R6, R102, R85 ;  /* 0x000000556606723e */ /* 0x000fc800000010ff */
[----:B------:R-:W-:Y:S01]  /*e8b0*/  LOP3.LUT R9, R5, R6, RZ, 0xc0, !PT ;  /* 0x0000000605097212 */ /* 0x000fe200078ec0ff */
[----:B------:R-:W-:Y:S01]  /*e8c0*/  FFMA.FTZ R5, R111, UR35, -R4 ;  /* 0x000000236f057c23 */ /* 0x000fe20008010804 */
[----:B------:R-:W-:Y:S01]  /*e8d0*/  LOP3.LUT R6, R49, UR13, R46, 0x96, !PT ;  /* 0x0000000d31067c12 */ /* 0x000fe2000f8e962e */
[----:B------:R-:W-:-:S04]  /*e8e0*/  IMAD.MOV.U32 R111, RZ, RZ, R14 ;  /* 0x000000ffff6f7224 */ /* 0x000fc800078e000e */
[----:B--2---:R-:W-:Y:S01]  /*e8f0*/  HMMA.16816.F32.BF16 R28, R8, R22, R136 ;  /* 0x00000016081c723c */ /* 0x004fe20000041888 */
[----:B------:R1:W-:Y:S01]  /*e900*/  MUFU.EX2 R139, R5 ;  /* 0x00000005008b7308 */ /* 0x0003e20000000800 */
[----:B------:R-:W-:-:S04]  /*e910*/  IMAD.WIDE.U32 R6, R6, -0x2daee0ad, RZ ;  /* 0xd2511f5306067825 */ /* 0x000fc800078e00ff */
[C---:B----4-:R-:W-:Y:S06]  /*e920*/  HMMA.16816.F32.BF16 R40, R8.reuse, R16, R148 ;  /* 0x000000100828723c */ /* 0x050fec0000041894 */
[----:B------:R-:W-:Y:S01]  /*e930*/  HMMA.16816.F32.BF16 R36, R8, R18, R144 ;  /* 0x000000120824723c */ /* 0x000fe20000041890 */
[----:B-1----:R-:W-:-:S05]  /*e940*/  FFMA.FTZ R5, R110, UR35, -R4 ;  /* 0x000000236e057c23 */ /* 0x002fca0008010804 */
[----:B------:R-:W-:Y:S01]  /*e950*/  HMMA.16816.F32.BF16 R32, R8, R20, R140 ;  /* 0x000000140820723c */ /* 0x000fe2000004188c */
[----:B------:R-:W-:Y:S01]  /*e960*/  IMAD.WIDE.U32 R146, R236, -0x326172a9, RZ ;  /* 0xcd9e8d57ec927825 */ /* 0x000fe200078e00ff */
[----:B------:R1:W-:Y:S03]  /*e970*/  MUFU.EX2 R148, R5 ;  /* 0x0000000500947308 */ /* 0x0003e60000000800 */
[----:B------:R-:W-:Y:S02]  /*e980*/  IMAD.MOV.U32 R110, RZ, RZ, R15 ;  /* 0x000000ffff6e7224 */ /* 0x000fe400078e000f */
[----:B------:R-:W-:Y:S01]  /*e990*/  LOP3.LUT R11, R6, 0xff, RZ, 0xc0, !PT ;  /* 0x000000ff060b7812 */ /* 0x000fe200078ec0ff */
[----:B------:R-:W-:Y:S01]  /*e9a0*/  FFMA.FTZ R8, R106, UR35, -R4 ;  /* 0x000000236a087c23 */ /* 0x000fe20008010804 */
[----:B------:R-:W-:Y:S01]  /*e9b0*/  SHF.R.U32.HI R10, RZ, 0x10, R6 ;  /* 0x00000010ff0a7819 */ /* 0x000fe20000011606 */
[----:B------:R-:W-:Y:S01]  /*e9c0*/  IMAD.MOV.U32 R106, RZ, RZ, R116 ;  /* 0x000000ffff6a7224 */ /* 0x000fe200078e0074 */
[----:B------:R-:W-:Y:S01]  /*e9d0*/  SHF.R.U32.HI R9, RZ, 0x18, R6 ;  /* 0x00000018ff097819 */ /* 0x000fe20000011606 */
[----:B------:R-:W-:Y:S01]  /*e9e0*/  MUFU.EX2 R100, R8 ;  /* 0x0000000800647308 */ /* 0x000fe20000000800 */
[----:B-1----:R-:W-:Y:S01]  /*e9f0*/  FFMA.FTZ R5, R107, UR35, -R4 ;  /* 0x000000236b057c23 */ /* 0x002fe20008010804 */
[----:B------:R-:W-:-:S06]  /*ea00*/  IMAD.MOV.U32 R107, RZ, RZ, R26 ;  /* 0x000000ffff6b7224 */ /* 0x000fcc00078e001a */
[----:B------:R1:W2:Y:S02]  /*ea10*/  MUFU.EX2 R149, R5 ;  /* 0x0000000500957308 */ /* 0x0002a40000000800 */
[----:B-1----:R-:W-:Y:S02]  /*ea20*/  LOP3.LUT R5, R7, UR23, R44, 0x96, !PT ;  /* 0x0000001707057c12 */ /* 0x002fe4000f8e962c */
[----:B------:R-:W-:Y:S01]  /*ea30*/  LOP3.LUT R7, R6, 0xffff, RZ, 0xc0, !PT ;  /* 0x0000ffff06077812 */ /* 0x000fe200078ec0ff */
[----:B------:R-:W-:Y:S01]  /*ea40*/  FFMA.FTZ R6, R109, UR35, -R3 ;  /* 0x000000236d067c23 */ /* 0x000fe20008010803 */
[----:B------:R-:W-:Y:S01]  /*ea50*/  SHF.R.U32.HI R8, RZ, 0x10, R5 ;  /* 0x00000010ff087819 */ /* 0x000fe20000011605 */
[----:B------:R-:W-:Y:S01]  /*ea60*/  IMAD.MOV.U32 R109, RZ, RZ, R27 ;  /* 0x000000ffff6d7224 */ /* 0x000fe200078e001b */
[----:B------:R-:W-:Y:S01]  /*ea70*/  SHF.R.U32.HI R7, RZ, 0x8, R7 ;  /* 0x00000008ff077819 */ /* 0x000fe20000011607 */
[----:B------:R1:W-:Y:S03]  /*ea80*/  MUFU.EX2 R150, R6 ;  /* 0x0000000600967308 */ /* 0x0003e60000000800 */
[----:B------:R-:W-:-:S02]  /*ea90*/  PRMT R11, R11, 0x5410, R7 ;  /* 0x000054100b0b7816 */ /* 0x000fc40000000007 */
[----:B------:R-:W-:Y:S02]  /*eaa0*/  LOP3.LUT R7, R10, 0xff, RZ, 0xc0, !PT ;  /* 0x000000ff0a077812 */ /* 0x000fe400078ec0ff */
[----:B------:R-:W-:Y:S02]  /*eab0*/  LOP3.LUT R10, R5, 0xff, RZ, 0xc0, !PT ;  /* 0x000000ff050a7812 */ /* 0x000fe400078ec0ff */
[----:B------:R-:W-:Y:S02]  /*eac0*/  PRMT R12, R7, 0x5410, R9 ;  /* 0x00005410070c7816 */ /* 0x000fe40000000009 */
[----:B------:R-:W-:Y:S01]  /*ead0*/  SHF.R.U32.HI R9, RZ, 0x18, R5 ;  /* 0x00000018ff097819 */ /* 0x000fe20000011605 */
[----:B-1----:R-:W-:Y:S01]  /*eae0*/  FFMA.FTZ R6, R108, UR35, -R3 ;  /* 0x000000236c067c23 */ /* 0x002fe20008010803 */
[----:B------:R-:W-:-:S03]  /*eaf0*/  IMAD.MOV.U32 R108, RZ, RZ, R71 ;  /* 0x000000ffff6c7224 */ /* 0x000fc600078e0047 */
[----:B------:R1:W3:Y:S02]  /*eb00*/  MUFU.EX2 R151, R6 ;  /* 0x0000000600977308 */ /* 0x0002e40000000800 */
[----:B-1----:R-:W-:Y:S01]  /*eb10*/  LOP3.LUT R6, R5, 0xffff, RZ, 0xc0, !PT ;  /* 0x0000ffff05067812 */ /* 0x002fe200078ec0ff */
[----:B------:R-:W-:Y:S01]  /*eb20*/  FFMA.FTZ R5, R112, UR35, -R3 ;  /* 0x0000002370057c23 */ /* 0x000fe20008010803 */
[----:B------:R-:W-:Y:S02]  /*eb30*/  IMAD.MOV.U32 R112, RZ, RZ, R70 ;  /* 0x000000ffff707224 */ /* 0x000fe400078e0046 */
[----:B------:R-:W-:Y:S02]  /*eb40*/  SHF.R.U32.HI R7, RZ, 0x8, R6 ;  /* 0x00000008ff077819 */ /* 0x000fe40000011606 */
[----:B------:R1:W-:Y:S01]  /*eb50*/  MUFU.EX2 R136, R5 ;  /* 0x0000000500887308 */ /* 0x0003e20000000800 */
[----:B------:R-:W-:Y:S02]  /*eb60*/  LOP3.LUT R6, R8, 0xff, RZ, 0xc0, !PT ;  /* 0x000000ff08067812 */ /* 0x000fe400078ec0ff */
[----:B------:R-:W-:-:S02]  /*eb70*/  PRMT R8, R10, 0x5410, R7 ;  /* 0x000054100a087816 */ /* 0x000fc40000000007 */
[----:B------:R-:W-:Y:S01]  /*eb80*/  PRMT R7, R6, 0x5410, R9 ;  /* 0x0000541006077816 */ /* 0x000fe20000000009 */
[----:B------:R-:W-:-:S04]  /*eb90*/  FFMA.FTZ R6, R113, UR35, -R3 ;  /* 0x0000002371067c23 */ /* 0x000fc80008010803 */
[----:B------:R2:W4:Y:S01]  /*eba0*/  MUFU.EX2 R138, R6 ;  /* 0x00000006008a7308 */ /* 0x0005220000000800 */
[----:B-1----:R-:W-:Y:S02]  /*ebb0*/  HSET2.LE.AND R5, R11, R216, PT ;  /* 0x000000d80b057233 */ /* 0x002fe40003803000 */
        /* <DEDUP_REMOVED lines=11> */
[----:B------:R-:W-:Y:S01]  /*ec70*/  IMAD.U32 R5, RZ, RZ, UR10 ;  /* 0x0000000aff057e24 */ /* 0x000fe2000f8e00ff */
[----:B------:R-:W-:Y:S02]  /*ec80*/  UIADD3 UR10, UR4, 0x2, URZ ;  /* 0x00000002040a7890 */ /* 0x000fe4000fffe03f */
[----:B------:R-:W-:Y:S02]  /*ec90*/  UIADD3 UR4, UR4, 0x3, URZ ;  /* 0x0000000304047890 */ /* 0x000fe4000fffe03f */
[----:B------:R-:W-:Y:S01]  /*eca0*/  LOP3.LUT R5, R77, UR33, R5, 0x96, !PT ;  /* 0x000000214d057c12 */ /* 0x000fe2000f8e9605 */
[----:B------:R-:W-:Y:S04]  /*ecb0*/  HMMA.16816.F32.BF16 R64, R8, R16, R164 ;  /* 0x000000100840723c */ /* 0x000fe800000418a4 */
[----:B------:R-:W-:-:S02]  /*ecc0*/  IMAD.WIDE.U32 R12, R5, -0x326172a9, RZ ;  /* 0xcd9e8d57050c7825 */ /* 0x000fc400078e00ff */
[C---:B------:R-:W-:Y:S02]  /*ecd0*/  HMMA.16816.F32.BF16 R60, R8.reuse, R18, R160 ;  /* 0x00000012083c723c */ /* 0x040fe400000418a0 */
[----:B------:R-:W-:Y:S01]  /*ece0*/  IMAD.MOV.U32 R164, RZ, RZ, R111 ;  /* 0x000000ffffa47224 */ /* 0x000fe200078e006f */
[----:B------:R-:W-:Y:S01]  /*ecf0*/  LOP3.LUT R6, R13, UR21, R146, 0x96, !PT ;  /* 0x000000150d067c12 */ /* 0x000fe2000f8e9692 */
[----:B------:R-:W-:Y:S01]  /*ed00*/  VIADD R146, R236, 0x4 ;  /* 0x00000004ec927836 */ /* 0x000fe20000000000 */
[----:B------:R-:W-:Y:S01]  /*ed10*/  LOP3.LUT R5, R69, UR19, R12, 0x96, !PT ;  /* 0x0000001345057c12 */ /* 0x000fe2000f8e960c */
[----:B------:R-:W-:Y:S02]  /*ed20*/  HMMA.16816.F32.BF16 R56, R8, R20, R156 ;  /* 0x000000140838723c */ /* 0x000fe4000004189c */
[----:B------:R-:W-:-:S04]  /*ed30*/  IMAD.WIDE.U32 R6, R6, -0x2daee0ad, RZ ;  /* 0xd2511f5306067825 */ /* 0x000fc800078e00ff */
[----:B------:R-:W-:Y:S01]  /*ed40*/  HMMA.16816.F32.BF16 R52, R8, R22, R152 ;  /* 0x000000160834723c */ /* 0x000fe20000041898 */
[----:B------:R-:W-:Y:S01]  /*ed50*/  LOP3.LUT R7, R7, UR18, R80, 0x96, !PT ;  /* 0x0000001207077c12 */ /* 0x000fe2000f8e9650 */
[----:B------:R-:W-:Y:S01]  /*ed60*/  IMAD.WIDE.U32 R146, R146, -0x326172a9, RZ ;  /* 0xcd9e8d5792927825 */ /* 0x000fe200078e00ff */
[----:B------:R-:W1:Y:S04]  /*ed70*/  LDSM.16.MT88.4 R20, [R184+0x4800] ;  /* 0x00480000b814783b */ /* 0x000e680000004200 */
[----:B------:R-:W-:-:S05]  /*ed80*/  IMAD.WIDE.U32 R8, R5, -0x2daee0ad, RZ ;  /* 0xd2511f5305087825 */ /* 0x000fca00078e00ff */
[----:B------:R-:W-:Y:S01]  /*ed90*/  LOP3.LUT R5, R9, UR16, R6, 0x96, !PT ;  /* 0x0000001009057c12 */ /* 0x000fe2000f8e9606 */
[----:B------:R-:W-:Y:S01]  /*eda0*/  IMAD.WIDE.U32 R6, R7, -0x326172a9, RZ ;  /* 0xcd9e8d5707067825 */ /* 0x000fe200078e00ff */
[----:B------:R-:W-:-:S03]  /*edb0*/  LOP3.LUT R9, R13, UR21, R146, 0x96, !PT ;  /* 0x000000150d097c12 */ /* 0x000fc6000f8e9692 */
        /* <DEDUP_REMOVED lines=17> */
[----:B------:R-:W-:-:S04]  /*eed0*/  IMAD.WIDE.U32 R6, R10, -0x326172a9, RZ ;  /* 0xcd9e8d570a067825 */ /* 0x000fc800078e00ff */
[----:B------:R-:W-:Y:S01]  /*eee0*/  FFMA.FTZ R10, R121, UR35, -R4 ;  /* 0x00000023790a7c23 */ /* 0x000fe20008010804 */
[----:B------:R-:W-:Y:S01]  /*eef0*/  IMAD.WIDE.U32 R8, R5, -0x2daee0ad, RZ ;  /* 0xd2511f5305087825 */ /* 0x000fe200078e00ff */
[C---:B------:R-:W-:Y:S02]  /*ef00*/  LOP3.LUT R5, R6.reuse, 0xffff, RZ, 0xc0, !PT ;  /* 0x0000ffff06057812 */ /* 0x040fe400078ec0ff */
[----:B------:R2:W-:Y:S01]  /*ef10*/  MUFU.EX2 R145, R10 ;  /* 0x0000000a00917308 */ /* 0x0005e20000000800 */
[----:B------:R-:W-:Y:S01]  /*ef20*/  IMAD.WIDE.U32 R48, R11, -0x2daee0ad, RZ ;  /* 0xd2511f530b307825 */ /* 0x000fe200078e00ff */
[----:B------:R-:W-:Y:S02]  /*ef30*/  LOP3.LUT R14, R9, UR14, R14, 0x96, !PT ;  /* 0x0000000e090e7c12 */ /* 0x000fe4000f8e960e */
[----:B------:R-:W-:Y:S02]  /*ef40*/  SHF.R.U32.HI R9, RZ, 0x8, R5 ;  /* 0x00000008ff097819 */ /* 0x000fe40000011605 */
[----:B------:R-:W-:Y:S01]  /*ef50*/  LOP3.LUT R5, R6, 0xff, RZ, 0xc0, !PT ;  /* 0x000000ff06057812 */ /* 0x000fe200078ec0ff */
[----:B------:R-:W-:-:S03]  /*ef60*/  IMAD.WIDE.U32 R24, R14, -0x326172a9, RZ ;  /* 0xcd9e8d570e187825 */ /* 0x000fc600078e00ff */
[----:B------:R-:W-:Y:S02]  /*ef70*/  PRMT R17, R5, 0x5410, R9 ;  /* 0x0000541005117816 */ /* 0x000fe40000000009 */
[--C-:B------:R-:W-:Y:S02]  /*ef80*/  SHF.R.U32.HI R5, RZ, 0x10, R6.reuse ;  /* 0x00000010ff057819 */ /* 0x100fe40000011606 */
[----:B------:R-:W-:Y:S02]  /*ef90*/  SHF.R.U32.HI R6, RZ, 0x18, R6 ;  /* 0x00000018ff067819 */ /* 0x000fe40000011606 */
[----:B--2---:R-:W-:Y:S01]  /*efa0*/  LOP3.LUT R10, R49, UR12, R8, 0x96, !PT ;  /* 0x0000000c310a7c12 */ /* 0x004fe2000f8e9608 */
[----:B------:R-:W-:Y:S01]  /*efb0*/  FFMA.FTZ R8, R120, UR35, -R4 ;  /* 0x0000002378087c23 */ /* 0x000fe20008010804 */
[----:B------:R-:W-:Y:S01]  /*efc0*/  LOP3.LUT R5, R5, 0xff, RZ, 0xc0, !PT ;  /* 0x000000ff05057812 */ /* 0x000fe200078ec0ff */
[----:B------:R-:W-:Y:S02]  /*efd0*/  IMAD.MOV.U32 R49, RZ, RZ, R93 ;  /* 0x000000ffff317224 */ /* 0x000fe400078e005d */
[----:B------:R2:W3:Y:S01]  /*efe0*/  MUFU.EX2 R147, R8 ;  /* 0x0000000800937308 */ /* 0x0004e20000000800 */
[----:B------:R-:W-:Y:S01]  /*eff0*/  PRMT R15, R5, 0x5410, R6 ;  /* 0x00005410050f7816 */ /* 0x000fe20000000006 */
[----:B------:R-:W-:Y:S01]  /*f000*/  FFMA.FTZ R5, R114, UR35, -R4 ;  /* 0x0000002372057c23 */ /* 0x000fe20008010804 */
[----:B------:R-:W-:Y:S01]  /*f010*/  LOP3.LUT R6, R7, UR22, R26, 0x96, !PT ;  /* 0x0000001607067c12 */ /* 0x000fe2000f8e961a */
[----:B------:R-:W-:Y:S01]  /*f020*/  FFMA.FTZ R7, R122, UR35, -R3 ;  /* 0x000000237a077c23 */ /* 0x000fe20008010803 */
[----:B------:R-:W-:-:S03]  /*f030*/  FFMA.FTZ R49, R49, R79, R87 ;  /* 0x0000004f31317223 */ /* 0x000fc60000010057 */
[----:B------:R4:W-:Y:S08]  /*f040*/  MUFU.EX2 R165, R5 ;  /* 0x0000000500a57308 */ /* 0x0009f00000000800 */
[----:B------:R1:W-:Y:S01]  /*f050*/  MUFU.EX2 R137, R7 ;  /* 0x0000000700897308 */ /* 0x0003e20000000800 */
[----:B--2---:R-:W-:-:S07]  /*f060*/  FFMA.FTZ R8, R115, UR35, -R4 ;  /* 0x0000002373087c23 */ /* 0x004fce0008010804 */
[----:B------:R2:W-:Y:S01]  /*f070*/  MUFU.EX2 R146, R8 ;  /* 0x0000000800927308 */ /* 0x0005e20000000800 */
[----:B----4-:R-:W-:Y:S01]  /*f080*/  LOP3.LUT R5, R6, 0xffff, RZ, 0xc0, !PT ;  /* 0x0000ffff06057812 */ /* 0x010fe200078ec0ff */
[----:B-1----:R-:W-:-:S06]  /*f090*/  FFMA.FTZ R7, R123, UR35, -R3 ;  /* 0x000000237b077c23 */ /* 0x002fcc0008010803 */
[----:B------:R1:W4:Y:S01]  /*f0a0*/  MUFU.EX2 R144, R7 ;  /* 0x0000000700907308 */ /* 0x0003220000000800 */
[----:B--2---:R-:W-:-:S03]  /*f0b0*/  IMAD.WIDE.U32 R8, R10, -0x326172a9, RZ ;  /* 0xcd9e8d570a087825 */ /* 0x004fc600078e00ff */
[C---:B------:R-:W-:Y:S02]  /*f0c0*/  LOP3.LUT R10, R8.reuse, 0xffff, RZ, 0xc0, !PT ;  /* 0x0000ffff080a7812 */ /* 0x040fe400078ec0ff */
[----:B------:R-:W-:Y:S02]  /*f0d0*/  LOP3.LUT R11, R8, 0xff, RZ, 0xc0, !PT ;  /* 0x000000ff080b7812 */ /* 0x000fe400078ec0ff */
[----:B------:R-:W-:Y:S02]  /*f0e0*/  SHF.R.U32.HI R12, RZ, 0x8, R10 ;  /* 0x00000008ff0c7819 */ /* 0x000fe4000001160a */
[----:B------:R-:W-:Y:S02]  /*f0f0*/  SHF.R.U32.HI R10, RZ, 0x8, R5 ;  /* 0x00000008ff0a7819 */ /* 0x000fe40000011605 */
[----:B------:R-:W-:Y:S01]  /*f100*/  LOP3.LUT R5, R6, 0xff, RZ, 0xc0, !PT ;  /* 0x000000ff06057812 */ /* 0x000fe200078ec0ff */
[----:B-1----:R-:W-:Y:S01]  /*f110*/  FFMA.FTZ R7, R118, UR35, -R3 ;  /* 0x0000002376077c23 */ /* 0x002fe20008010803 */
[----:B------:R-:W-:Y:S01]  /*f120*/  PRMT R16, R11, 0x5410, R12 ;  /* 0x000054100b107816 */ /* 0x000fe2000000000c */
[----:B------:R-:W-:Y:S01]  /*f130*/  IMAD.MOV.U32 R118, RZ, RZ, R98 ;  /* 0x000000ffff767224 */ /* 0x000fe200078e0062 */
[----:B------:R-:W-:Y:S01]  /*f140*/  PRMT R12, R5, 0x5410, R10 ;  /* 0x00005410050c7816 */ /* 0x000fe2000000000a */
[----:B------:R1:W-:Y:S01]  /*f150*/  MUFU.EX2 R155, R7 ;  /* 0x00000007009b7308 */ /* 0x0003e20000000800 */
[----:B------:R-:W-:-:S02]  /*f160*/  SHF.R.U32.HI R5, RZ, 0x10, R6 ;  /* 0x00000010ff057819 */ /* 0x000fc40000011606 */
[----:B------:R-:W-:Y:S02]  /*f170*/  SHF.R.U32.HI R11, RZ, 0x10, R8 ;  /* 0x00000010ff0b7819 */ /* 0x000fe40000011608 */
[----:B------:R-:W-:Y:S02]  /*f180*/  SHF.R.U32.HI R10, RZ, 0x18, R6 ;  /* 0x00000018ff0a7819 */ /* 0x000fe40000011606 */
[----:B------:R-:W-:Y:S02]  /*f190*/  LOP3.LUT R6, R5, 0xff, RZ, 0xc0, !PT ;  /* 0x000000ff05067812 */ /* 0x000fe400078ec0ff */
[----:B------:R-:W-:Y:S02]  /*f1a0*/  LOP3.LUT R11, R11, 0xff, RZ, 0xc0, !PT ;  /* 0x000000ff0b0b7812 */ /* 0x000fe400078ec0ff */
[----:B------:R-:W-:Y:S01]  /*f1b0*/  SHF.R.U32.HI R5, RZ, 0x18, R8 ;  /* 0x00000018ff057819 */ /* 0x000fe20000011608 */
[----:B------:R-:W-:Y:S01]  /*f1c0*/  FFMA.FTZ R8, R126, UR35, -R2 ;  /* 0x000000237e087c23 */ /* 0x000fe20008010802 */
[----:B------:R-:W-:-:S02]  /*f1d0*/  PRMT R10, R6, 0x5410, R10 ;  /* 0x00005410060a7816 */ /* 0x000fc4000000000a */
[----:B------:R-:W-:Y:S01]  /*f1e0*/  PRMT R11, R11, 0x5410, R5 ;  /* 0x000054100b0b7816 */ /* 0x000fe20000000005 */
[----:B------:R-:W-:Y:S01]  /*f1f0*/  MUFU.EX2 R143, R8 ;  /* 0x00000008008f7308 */ /* 0x000fe20000000800 */
[----:B-1----:R-:W-:Y:S01]  /*f200*/  FFMA.FTZ R7, R119, UR35, -R3 ;  /* 0x0000002377077c23 */ /* 0x002fe20008010803 */
[----:B------:R-:W-:Y:S01]  /*f210*/  LOP3.LUT R5, R9, UR22, R24, 0x96, !PT ;  /* 0x0000001609057c12 */ /* 0x000fe2000f8e9618 */
[----:B------:R-:W-:Y:S02]  /*f220*/  IMAD.MOV.U32 R24, RZ, RZ, R107 ;  /* 0x000000ffff187224 */ /* 0x000fe400078e006b */
[----:B------:R-:W-:Y:S01]  /*f230*/  IMAD.MOV.U32 R119, RZ, RZ, R100 ;  /* 0x000000ffff777224 */ /* 0x000fe200078e0064 */
[----:B------:R-:W-:Y:S02]  /*f240*/  LOP3.LUT R6, R5, 0xffff, RZ, 0xc0, !PT ;  /* 0x0000ffff05067812 */ /* 0x000fe400078ec0ff */
[----:B------:R1:W2:Y:S02]  /*f250*/  MUFU.EX2 R166, R7 ;  /* 0x0000000700a67308 */ /* 0x0002a40000000800 */
[----:B-1----:R-:W-:Y:S01]  /*f260*/  FFMA.FTZ R7, R129, UR35, -R2 ;  /* 0x0000002381077c23 */ /* 0x002fe20008010802 */
[----:B------:R-:W-:-:S05]  /*f270*/  IMAD.MOV.U32 R129, RZ, RZ, R94 ;  /* 0x000000ffff817224 */ /* 0x000fca00078e005e */
[----:B------:R1:W-:Y:S02]  /*f280*/  MUFU.EX2 R142, R7 ;  /* 0x00000007008e7308 */ /* 0x0003e40000000800 */
[----:B-1----:R-:W-:Y:S02]  /*f290*/  SHF.R.U32.HI R7, RZ, 0x8, R6 ;  /* 0x00000008ff077819 */ /* 0x002fe40000011606 */
[----:B------:R-:W-:-:S04]  /*f2a0*/  LOP3.LUT R6, R5, 0xff, RZ, 0xc0, !PT ;  /* 0x000000ff05067812 */ /* 0x000fc800078ec0ff */
[----:B------:R-:W-:Y:S01]  /*f2b0*/  PRMT R8, R6, 0x5410, R7 ;  /* 0x0000541006087816 */ /* 0x000fe20000000007 */
[--C-:B------:R-:W-:Y:S01]  /*f2c0*/  FFMA.FTZ R6, R125, UR35, -R2.reuse ;  /* 0x000000237d067c23 */ /* 0x100fe20008010802 */
[----:B------:R-:W-:Y:S01]  /*f2d0*/  SHF.R.U32.HI R7, RZ, 0x10, R5 ;  /* 0x00000010ff077819 */ /* 0x000fe20000011605 */
[----:B------:R-:W-:Y:S02]  /*f2e0*/  IMAD.MOV.U32 R125, RZ, RZ, R101 ;  /* 0x000000ffff7d7224 */ /* 0x000fe400078e0065 */
[----:B------:R1:W-:Y:S02]  /*f2f0*/  MUFU.EX2 R116, R6 ;  /* 0x0000000600747308 */ /* 0x0003e40000000800 */
[----:B-1----:R-:W-:Y:S02]  /*f300*/  SHF.R.U32.HI R6, RZ, 0x18, R5 ;  /* 0x00000018ff067819 */ /* 0x002fe40000011605 */
[----:B------:R-:W-:Y:S01]  /*f310*/  LOP3.LUT R5, R7, 0xff, RZ, 0xc0, !PT ;  /* 0x000000ff07057812 */ /* 0x000fe200078ec0ff */
[----:B------:R-:W-:Y:S01]  /*f320*/  FFMA.FTZ R7, R124, UR35, -R2 ;  /* 0x000000237c077c23 */ /* 0x000fe20008010802 */
[----:B------:R-:W-:-:S02]  /*f330*/  IMAD.MOV.U32 R124, RZ, RZ, R104 ;  /* 0x000000ffff7c7224 */ /* 0x000fc400078e0068 */
[----:B------:R-:W-:Y:S01]  /*f340*/  PRMT R9, R5, 0x5410, R6 ;  /* 0x0000541005097816 */ /* 0x000fe20000000006 */
[----:B------:R1:W2:Y:S01]  /*f350*/  MUFU.EX2 R122, R7 ;  /* 0x00000007007a7308 */ /* 0x0002a20000000800 */
[----:B------:R-:W-:Y:S02]  /*f360*/  HSET2.LE.AND R5, R12, R216, PT ;  /* 0x000000d80c057233 */ /* 0x000fe40003803000 */
[----:B---3--:R-:W-:-:S04]  /*f370*/  F2FP.BF16.F32.PACK_AB R6, R147, R145 ;  /* 0x000000919306723e */ /* 0x008fc800000010ff */
        /* <DEDUP_REMOVED lines=8> */
[----:B------:R1:W-:Y:S03]  /*f400*/  MUFU.EX2 R154, R7 ;  /* 0x00000007009a7308 */ /* 0x0003e60000000800 */
[----:B------:R-:W-:Y:S02]  /*f410*/  LOP3.LUT R14, R5, R6, RZ, 0xc0, !PT ;  /* 0x00000006050e7212 */ /* 0x000fe400078ec0ff */
[----:B------:R-:W-:-:S02]  /*f420*/  HSET2.LE.AND R5, R15, R216, PT ;  /* 0x000000d80f057233 */ /* 0x000fc40003803000 */
[----:B--2---:R-:W-:-:S04]  /*f430*/  F2FP.BF16.F32.PACK_AB R6, R166, R155 ;  /* 0x0000009ba606723e */ /* 0x004fc800000010ff */
[----:B------:R-:W-:Y:S02]  /*f440*/  LOP3.LUT R15, R5, R6, RZ, 0xc0, !PT ;  /* 0x00000006050f7212 */ /* 0x000fe400078ec0ff */
[--C-:B------:R-:W-:Y:S02]  /*f450*/  HSET2.LE.AND R5, R16, R216.reuse, PT ;  /* 0x000000d810057233 */ /* 0x100fe40003803000 */
[----:B------:R-:W2:Y:S01]  /*f460*/  LDSM.16.MT88.4 R16, [R185+0x4800] ;  /* 0x00480000b910783b */ /* 0x000ea20000004200 */
[----:B------:R-:W-:Y:S01]  /*f470*/  F2FP.BF16.F32.PACK_AB R6, R122, R116 ;  /* 0x000000747a06723e */ /* 0x000fe200000010ff */
[----:B-1----:R-:W-:Y:S01]  /*f480*/  FFMA.FTZ R7, R127, UR35, -R0 ;  /* 0x000000237f077c23 */ /* 0x002fe20008010800 */
[----:B------:R-:W-:Y:S01]  /*f490*/  HMMA.16816.F32.BF16 R64, R12, R20, R64 ;  /* 0x000000140c40723c */ /* 0x000fe20000041840 */
[----:B------:R-:W-:Y:S01]  /*f4a0*/  IMAD.MOV.U32 R127, RZ, RZ, R99 ;  /* 0x000000ffff7f7224 */ /* 0x000fe200078e0063 */
[----:B------:R-:W-:Y:S01]  /*f4b0*/  LOP3.LUT R10, R5, R6, RZ, 0xc0, !PT ;  /* 0x00000006050a7212 */ /* 0x000fe200078ec0ff */
[----:B------:R1:W3:Y:S01]  /*f4c0*/  MUFU.EX2 R123, R7 ;  /* 0x00000007007b7308 */ /* 0x0002e20000000800 */
[----:B------:R-:W-:-:S02]  /*f4d0*/  HSET2.LE.AND R5, R11, R216, PT ;  /* 0x000000d80b057233 */ /* 0x000fc40003803000 */
[----:B------:R-:W-:Y:S01]  /*f4e0*/  HMMA.16816.F32.BF16 R60, R12, R22, R60 ;  /* 0x000000160c3c723c */ /* 0x000fe2000004183c */
[----:B-1----:R-:W-:Y:S01]  /*f4f0*/  FFMA.FTZ R7, R130, UR35, -R0 ;  /* 0x0000002382077c23 */ /* 0x002fe20008010800 */
[----:B---3--:R-:W-:Y:S01]  /*f500*/  F2FP.BF16.F32.PACK_AB R6, R123, R154 ;  /* 0x0000009a7b06723e */ /* 0x008fe200000010ff */
[----:B------:R-:W-:Y:S02]  /*f510*/  IMAD.MOV.U32 R130, RZ, RZ, R103 ;  /* 0x000000ffff827224 */ /* 0x000fe400078e0067 */
[----:B------:R1:W-:Y:S01]  /*f520*/  MUFU.EX2 R141, R7 ;  /* 0x00000007008d7308 */ /* 0x0003e20000000800 */
[----:B------:R-:W-:Y:S02]  /*f530*/  LOP3.LUT R11, R5, R6, RZ, 0xc0, !PT ;  /* 0x00000006050b7212 */ /* 0x000fe400078ec0ff */
[----:B------:R-:W-:Y:S02]  /*f540*/  HSET2.LE.AND R5, R8, R216, PT ;  /* 0x000000d808057233 */ /* 0x000fe40003803000 */
[----:B------:R-:W-:-:S04]  /*f550*/  F2FP.BF16.F32.PACK_AB R6, R143, R142 ;  /* 0x0000008e8f06723e */ /* 0x000fc800000010ff */
[----:B------:R-:W-:Y:S02]  /*f560*/  LOP3.LUT R8, R5, R6, RZ, 0xc0, !PT ;  /* 0x0000000605087212 */ /* 0x000fe400078ec0ff */
[----:B------:R-:W-:Y:S01]  /*f570*/  HSET2.LE.AND R5, R9, R216, PT ;  /* 0x000000d809057233 */ /* 0x000fe20003803000 */
[----:B--2---:R-:W-:Y:S01]  /*f580*/  HMMA.16816.F32.BF16 R56, R12, R16, R56 ;  /* 0x000000100c38723c */ /* 0x004fe20000041838 */
[----:B-1----:R-:W-:-:S05]  /*f590*/  FFMA.FTZ R7, R133, UR35, -R0 ;  /* 0x0000002385077c23 */ /* 0x002fca0008010800 */
[----:B------:R-:W-:Y:S01]  /*f5a0*/  HMMA.16816.F32.BF16 R52, R12, R18, R52 ;  /* 0x000000120c34723c */ /* 0x000fe20000041834 */
[----:B------:R-:W1:Y:S02]  /*f5b0*/  MUFU.EX2 R140, R7 ;  /* 0x00000007008c7308 */ /* 0x000e640000000800 */
[----:B-1----:R-:W-:-:S04]  /*f5c0*/  F2FP.BF16.F32.PACK_AB R6, R140, R141 ;  /* 0x0000008d8c06723e */ /* 0x002fc800000010ff */
[----:B------:R-:W-:Y:S01]  /*f5d0*/  LOP3.LUT R9, R5, R6, RZ, 0xc0, !PT ;  /* 0x0000000605097212 */ /* 0x000fe200078ec0ff */
[----:B------:R-:W-:Y:S01]  /*f5e0*/  FFMA.FTZ R5, R134, UR35, -R2 ;  /* 0x0000002386057c23 */ /* 0x000fe20008010802 */
[----:B------:R-:W-:Y:S01]  /*f5f0*/  LOP3.LUT R6, R25, UR13, R70, 0x96, !PT ;  /* 0x0000000d19067c12 */ /* 0x000fe2000f8e9646 */
[----:B------:R-:W-:Y:S02]  /*f600*/  IMAD.MOV.U32 R25, RZ, RZ, R110 ;  /* 0x000000ffff197224 */ /* 0x000fe400078e006e */
[----:B------:R1:W-:Y:S02]  /*f610*/  MUFU.EX2 R71, R5 ;  /* 0x0000000500477308 */ /* 0x0003e40000000800 */
[----:B------:R-:W-:Y:S01]  /*f620*/  IMAD.WIDE.U32 R6, R6, -0x2daee0ad, RZ ;  /* 0xd2511f5306067825 */ /* 0x000fe200078e00ff */
        /* <DEDUP_REMOVED lines=8> */
[----:B------:R-:W-:Y:S01]  /*f6b0*/  LOP3.LUT R11, R6, 0xff, RZ, 0xc0, !PT ;  /* 0x000000ff060b7812 */ /* 0x000fe200078ec0ff */
[----:B------:R-:W-:Y:S01]  /*f6c0*/  FFMA.FTZ R8, R74, UR35, -R2 ;  /* 0x000000234a087c23 */ /* 0x000fe20008010802 */
[----:B------:R-:W-:-:S02]  /*f6d0*/  SHF.R.U32.HI R10, RZ, 0x10, R6 ;  /* 0x00000010ff0a7819 */ /* 0x000fc40000011606 */
[----:B------:R-:W-:Y:S01]  /*f6e0*/  SHF.R.U32.HI R9, RZ, 0x18, R6 ;  /* 0x00000018ff097819 */ /* 0x000fe20000011606 */
[----:B------:R3:W-:Y:S01]  /*f6f0*/  MUFU.EX2 R157, R8 ;  /* 0x00000008009d7308 */ /* 0x0007e20000000800 */
[----:B-1----:R-:W-:Y:S01]  /*f700*/  LOP3.LUT R5, R7, UR23, R48, 0x96, !PT ;  /* 0x0000001707057c12 */ /* 0x002fe2000f8e9630 */
[----:B------:R-:W-:Y:S01]  /*f710*/  IMAD.MOV.U32 R48, RZ, RZ, R96 ;  /* 0x000000ffff307224 */ /* 0x000fe200078e0060 */
[----:B------:R-:W-:Y:S01]  /*f720*/  LOP3.LUT R7, R6, 0xffff, RZ, 0xc0, !PT ;  /* 0x0000ffff06077812 */ /* 0x000fe200078ec0ff */
[----:B------:R-:W-:Y:S02]  /*f730*/  FFMA.FTZ R6, R72, UR35, -R2 ;  /* 0x0000002348067c23 */ /* 0x000fe40008010802 */
[----:B------:R-:W-:Y:S01]  /*f740*/  FFMA.FTZ R48, R48, R82, R83 ;  /* 0x0000005230307223 */ /* 0x000fe20000010053 */
[----:B------:R-:W-:Y:S01]  /*f750*/  SHF.R.U32.HI R7, RZ, 0x8, R7 ;  /* 0x00000008ff077819 */ /* 0x000fe20000011607 */
[----:B------:R1:W4:Y:S01]  /*f760*/  MUFU.EX2 R105, R6 ;  /* 0x0000000600697308 */ /* 0x0003220000000800 */
[----:B------:R-:W-:-:S02]  /*f770*/  IMAD.MOV.U32 R83, RZ, RZ, R164 ;  /* 0x000000ffff537224 */ /* 0x000fc400078e00a4 */
[----:B------:R-:W-:Y:S02]  /*f780*/  PRMT R13, R11, 0x5410, R7 ;  /* 0x000054100b0d7816 */ /* 0x000fe40000000007 */
[----:B------:R-:W-:Y:S02]  /*f790*/  LOP3.LUT R7, R10, 0xff, RZ, 0xc0, !PT ;  /* 0x000000ff0a077812 */ /* 0x000fe400078ec0ff */
[----:B---3--:R-:W-:Y:S02]  /*f7a0*/  SHF.R.U32.HI R8, RZ, 0x18, R5 ;  /* 0x00000018ff087819 */ /* 0x008fe40000011605 */
[----:B------:R-:W-:Y:S02]  /*f7b0*/  PRMT R11, R7, 0x5410, R9 ;  /* 0x00005410070b7816 */ /* 0x000fe40000000009 */
[C---:B------:R-:W-:Y:S02]  /*f7c0*/  LOP3.LUT R7, R5.reuse, 0xffff, RZ, 0xc0, !PT ;  /* 0x0000ffff05077812 */ /* 0x040fe400078ec0ff */
[----:B------:R-:W-:-:S02]  /*f7d0*/  LOP3.LUT R9, R5, 0xff, RZ, 0xc0, !PT ;  /* 0x000000ff05097812 */ /* 0x000fc400078ec0ff */
[----:B------:R-:W-:Y:S01]  /*f7e0*/  SHF.R.U32.HI R7, RZ, 0x8, R7 ;  /* 0x00000008ff077819 */ /* 0x000fe20000011607 */
[--C-:B-1----:R-:W-:Y:S01]  /*f7f0*/  FFMA.FTZ R6, R168, UR35, -R0.reuse ;  /* 0x00000023a8067c23 */ /* 0x102fe20008010800 */
[----:B----4-:R-:W-:Y:S02]  /*f800*/  IMAD.MOV.U32 R26, RZ, RZ, R105 ;  /* 0x000000ffff1a7224 */ /* 0x010fe400078e0069 */
[----:B------:R-:W-:Y:S01]  /*f810*/  PRMT R12, R9, 0x5410, R7 ;  /* 0x00005410090c7816 */ /* 0x000fe20000000007 */
[----:B------:R-:W-:Y:S01]  /*f820*/  FFMA.FTZ R7, R170, UR35, -R0 ;  /* 0x00000023aa077c23 */ /* 0x000fe20008010800 */
[----:B------:R1:W-:Y:S01]  /*f830*/  MUFU.EX2 R134, R6 ;  /* 0x0000000600867308 */ /* 0x0003e20000000800 */
[----:B------:R-:W-:Y:S02]  /*f840*/  IMAD.MOV.U32 R170, RZ, RZ, R106 ;  /* 0x000000ffffaa7224 */ /* 0x000fe400078e006a */
[----:B------:R-:W-:-:S05]  /*f850*/  IMAD.MOV.U32 R168, RZ, RZ, R102 ;  /* 0x000000ffffa87224 */ /* 0x000fca00078e0066 */
[----:B------:R-:W-:Y:S01]  /*f860*/  MUFU.EX2 R160, R7 ;  /* 0x0000000700a07308 */ /* 0x000fe20000000800 */
[----:B-1----:R-:W-:-:S04]  /*f870*/  SHF.R.U32.HI R6, RZ, 0x10, R5 ;  /* 0x00000010ff067819 */ /* 0x002fc80000011605 */
[----:B------:R-:W-:Y:S01]  /*f880*/  LOP3.LUT R5, R6, 0xff, RZ, 0xc0, !PT ;  /* 0x000000ff06057812 */ /* 0x000fe200078ec0ff */
[----:B------:R-:W-:-:S03]  /*f890*/  FFMA.FTZ R6, R169, UR35, -R0 ;  /* 0x00000023a9067c23 */ /* 0x000fc60008010800 */
[----:B------:R-:W-:Y:S01]  /*f8a0*/  PRMT R9, R5, 0x5410, R8 ;  /* 0x0000541005097816 */ /* 0x000fe20000000008 */
[----:B------:R1:W-:Y:S01]  /*f8b0*/  MUFU.EX2 R156, R6 ;  /* 0x00000006009c7308 */ /* 0x0003e20000000800 */
[----:B------:R-:W-:Y:S01]  /*f8c0*/  HSET2.LE.AND R5, R13, R216, PT ;  /* 0x000000d80d057233 */ /* 0x000fe20003803000 */
[----:B-1----:R-:W-:-:S06]  /*f8d0*/  FFMA.FTZ R6, R75, UR35, -R0 ;  /* 0x000000234b067c23 */ /* 0x002fcc0008010800 */
[----:B------:R1:W3:Y:S02]  /*f8e0*/  MUFU.EX2 R113, R6 ;  /* 0x0000000600717308 */ /* 0x0002e40000000800 */
[----:B-1----:R-:W-:-:S04]  /*f8f0*/  F2FP.BF16.F32.PACK_AB R6, R105, R157 ;  /* 0x0000009d6906723e */ /* 0x002fc800000010ff */
        /* <DEDUP_REMOVED lines=12> */
[----:B------:R-:W-:Y:S02]  /*f9c0*/  IMAD.MOV.U32 R183, RZ, RZ, R108 ;  /* 0x000000ffffb77224 */ /* 0x000fe400078e006c */
[----:B------:R1:W-:Y:S01]  /*f9d0*/  MUFU.EX2 R121, R5 ;  /* 0x0000000500797308 */ /* 0x0003e20000000800 */
[----:B------:R-:W-:Y:S01]  /*f9e0*/  IMAD.MOV.U32 R27, RZ, RZ, R109 ;  /* 0x000000ffff1b7224 */ /* 0x000fe200078e006d */
[----:B--2---:R-:W-:Y:S01]  /*f9f0*/  HMMA.16816.F32.BF16 R72, R8, R16, R40 ;  /* 0x000000100848723c */ /* 0x004fe20000041828 */
[----:B------:R-:W-:-:S05]  /*fa00*/  IMAD.WIDE.U32 R6, R6, -0x2daee0ad, RZ ;  /* 0xd2511f5306067825 */ /* 0x000fca00078e00ff */
[C---:B------:R-:W-:Y:S06]  /*fa10*/  HMMA.16816.F32.BF16 R40, R8.reuse, R18, R36 ;  /* 0x000000120828723c */ /* 0x040fec0000041824 */
[----:B------:R-:W-:Y:S01]  /*fa20*/  HMMA.16816.F32.BF16 R32, R8, R20, R32 ;  /* 0x000000140820723c */ /* 0x000fe20000041820 */
[----:B------:R-:W-:-:S04]  /*fa30*/  IMAD.WIDE.U32 R38, R236, -0x326172a9, RZ ;  /* 0xcd9e8d57ec267825 */ /* 0x000fc800078e00ff */
[----:B-1----:R-:W-:Y:S01]  /*fa40*/  FFMA.FTZ R5, R182, UR35, -R4 ;  /* 0x00000023b6057c23 */ /* 0x002fe20008010804 */
[----:B------:R-:W-:Y:S01]  /*fa50*/  IMAD.MOV.U32 R182, RZ, RZ, R112 ;  /* 0x000000ffffb67224 */ /* 0x000fe200078e0070 */
[----:B------:R-:W-:Y:S02]  /*fa60*/  HMMA.16816.F32.BF16 R28, R8, R22, R28 ;  /* 0x00000016081c723c */ /* 0x000fe4000004181c */
[----:B------:R1:W-:Y:S05]  /*fa70*/  MUFU.EX2 R163, R5 ;  /* 0x0000000500a37308 */ /* 0x0003ea0000000800 */
[----:B------:R-:W-:Y:S01]  /*fa80*/  LOP3.LUT R11, R6, 0xff, RZ, 0xc0, !PT ;  /* 0x000000ff060b7812 */ /* 0x000fe200078ec0ff */
[----:B------:R-:W-:Y:S01]  /*fa90*/  FFMA.FTZ R8, R171, UR35, -R4 ;  /* 0x00000023ab087c23 */ /* 0x000fe20008010804 */
[----:B------:R-:W-:-:S02]  /*faa0*/  SHF.R.U32.HI R10, RZ, 0x10, R6 ;  /* 0x00000010ff0a7819 */ /* 0x000fc40000011606 */
[----:B------:R-:W-:Y:S01]  /*fab0*/  SHF.R.U32.HI R9, RZ, 0x18, R6 ;  /* 0x00000018ff097819 */ /* 0x000fe20000011606 */
[----:B------:R-:W-:Y:S01]  /*fac0*/  MUFU.EX2 R169, R8 ;  /* 0x0000000800a97308 */ /* 0x000fe20000000800 */
[----:B-1----:R-:W-:Y:S01]  /*fad0*/  FFMA.FTZ R5, R172, UR35, -R4 ;  /* 0x00000023ac057c23 */ /* 0x002fe20008010804 */
[----:B------:R-:W-:-:S06]  /*fae0*/  IMAD.MOV.U32 R172, RZ, RZ, R113 ;  /* 0x000000ffffac7224 */ /* 0x000fcc00078e0071 */
[----:B------:R1:W-:Y:S02]  /*faf0*/  MUFU.EX2 R159, R5 ;  /* 0x00000005009f7308 */ /* 0x0003e40000000800 */
[----:B-1----:R-:W-:Y:S02]  /*fb00*/  LOP3.LUT R5, R7, UR23, R44, 0x96, !PT ;  /* 0x0000001707057c12 */ /* 0x002fe4000f8e962c */
[----:B------:R-:W-:Y:S02]  /*fb10*/  LOP3.LUT R7, R6, 0xffff, RZ, 0xc0, !PT ;  /* 0x0000ffff06077812 */ /* 0x000fe400078ec0ff */
[----:B------:R-:W-:Y:S02]  /*fb20*/  SHF.R.U32.HI R8, RZ, 0x18, R5 ;  /* 0x00000018ff087819 */ /* 0x000fe40000011605 */
[----:B------:R-:W-:Y:S01]  /*fb30*/  SHF.R.U32.HI R6, RZ, 0x8, R7 ;  /* 0x00000008ff067819 */ /* 0x000fe20000011607 */
[----:B------:R-:W-:Y:S01]  /*fb40*/  FFMA.FTZ R7, R180, UR35, -R3 ;  /* 0x00000023b4077c23 */ /* 0x000fe20008010803 */
[----:B------:R-:W-:-:S02]  /*fb50*/  IMAD.MOV.U32 R180, RZ, RZ, R92 ;  /* 0x000000ffffb47224 */ /* 0x000fc400078e005c */
[----:B------:R-:W-:Y:S01]  /*fb60*/  PRMT R12, R11, 0x5410, R6 ;  /* 0x000054100b0c7816 */ /* 0x000fe20000000006 */
[----:B------:R1:W-:Y:S01]  /*fb70*/  MUFU.EX2 R158, R7 ;  /* 0x00000007009e7308 */ /* 0x0003e20000000800 */
[----:B------:R-:W-:-:S04]  /*fb80*/  LOP3.LUT R6, R10, 0xff, RZ, 0xc0, !PT ;  /* 0x000000ff0a067812 */ /* 0x000fc800078ec0ff */
[----:B------:R-:W-:Y:S02]  /*fb90*/  PRMT R11, R6, 0x5410, R9 ;  /* 0x00005410060b7816 */ /* 0x000fe40000000009 */
[----:B------:R-:W-:Y:S02]  /*fba0*/  SHF.R.U32.HI R6, RZ, 0x10, R5 ;  /* 0x00000010ff067819 */ /* 0x000fe40000011605 */
[----:B------:R-:W-:Y:S01]  /*fbb0*/  LOP3.LUT R9, R5, 0xff, RZ, 0xc0, !PT ;  /* 0x000000ff05097812 */ /* 0x000fe200078ec0ff */
[----:B-1----:R-:W-:Y:S01]  /*fbc0*/  FFMA.FTZ R7, R174, UR35, -R3 ;  /* 0x00000023ae077c23 */ /* 0x002fe20008010803 */
[----:B------:R-:W-:-:S03]  /*fbd0*/  IMAD.MOV.U32 R174, RZ, RZ, R86 ;  /* 0x000000ffffae7224 */ /* 0x000fc600078e0056 */
[----:B------:R1:W2:Y:S02]  /*fbe0*/  MUFU.EX2 R171, R7 ;  /* 0x0000000700ab7308 */ /* 0x0002a40000000800 */
[----:B-1----:R-:W-:Y:S01]  /*fbf0*/  LOP3.LUT R7, R5, 0xffff, RZ, 0xc0, !PT ;  /* 0x0000ffff05077812 */ /* 0x002fe200078ec0ff */
[----:B--2---:R-:W-:Y:S01]  /*fc00*/  IMAD.MOV.U32 R82, RZ, RZ, R171 ;  /* 0x000000ffff527224 */ /* 0x004fe200078e00ab */
[----:B------:R-:W-:Y:S01]  /*fc10*/  LOP3.LUT R5, R6, 0xff, RZ, 0xc0, !PT ;  /* 0x000000ff06057812 */ /* 0x000fe200078ec0ff */
[----:B------:R-:W-:Y:S01]  /*fc20*/  FFMA.FTZ R6, R205, UR35, -R3 ;  /* 0x00000023cd067c23 */ /* 0x000fe20008010803 */
[----:B------:R-:W-:Y:S01]  /*fc30*/  SHF.R.U32.HI R7, RZ, 0x8, R7 ;  /* 0x00000008ff077819 */ /* 0x000fe20000011607 */
[----:B------:R-:W-:Y:S02]  /*fc40*/  IMAD.MOV.U32 R205, RZ, RZ, R95 ;  /* 0x000000ffffcd7224 */ /* 0x000fe400078e005f */
[----:B------:R1:W-:Y:S01]  /*fc50*/  MUFU.EX2 R126, R6 ;  /* 0x00000006007e7308 */ /* 0x0003e20000000800 */
[----:B------:R-:W-:-:S02]  /*fc60*/  PRMT R9, R9, 0x5410, R7 ;  /* 0x0000541009097816 */ /* 0x000fc40000000007 */
[----:B------:R-:W-:Y:S02]  /*fc70*/  PRMT R7, R5, 0x5410, R8 ;  /* 0x0000541005077816 */ /* 0x000fe40000000008 */
[----:B------:R-:W-:Y:S01]  /*fc80*/  HSET2.LE.AND R5, R12, R216, PT ;  /* 0x000000d80c057233 */ /* 0x000fe20003803000 */
[----:B-1----:R-:W-:-:S04]  /*fc90*/  FFMA.FTZ R6, R208, UR35, -R3 ;  /* 0x00000023d0067c23 */ /* 0x002fc80008010803 */
[----:B------:R1:W2:Y:S02]  /*fca0*/  MUFU.EX2 R162, R6 ;  /* 0x0000000600a27308 */ /* 0x0002a40000000800 */
[----:B-1----:R-:W-:-:S04]  /*fcb0*/  F2FP.BF16.F32.PACK_AB R6, R169, R159 ;  /* 0x0000009fa906723e */ /* 0x002fc800000010ff */
[----:B------:R-:W-:Y:S02]  /*fcc0*/  LOP3.LUT R10, R5, R6, RZ, 0xc0, !PT ;  /* 0x00000006050a7212 */ /* 0x000fe400078ec0ff */
[----:B------:R-:W-:Y:S02]  /*fcd0*/  HSET2.LE.AND R5, R11, R216, PT ;  /* 0x000000d80b057233 */ /* 0x000fe40003803000 */
[----:B------:R-:W-:Y:S01]  /*fce0*/  F2FP.BF16.F32.PACK_AB R6, R171, R158 ;  /* 0x0000009eab06723e */ /* 0x000fe200000010ff */
[----:B------:R-:W-:-:S03]  /*fcf0*/  IMAD.MOV.U32 R171, RZ, RZ, R26 ;  /* 0x000000ffffab7224 */ /* 0x000fc600078e001a */
        /* <DEDUP_REMOVED lines=9> */
[C---:B------:R-:W-:Y:S06]  /*fd90*/  HMMA.16816.F32.BF16 R60, R8.reuse, R18, R60 ;  /* 0x00000012083c723c */ /* 0x040fec000004183c */
[C---:B------:R-:W-:Y:S01]  /*fda0*/  HMMA.16816.F32.BF16 R44, R8.reuse, R16, R64 ;  /* 0x00000010082c723c */ /* 0x040fe20000041840 */
[----:B------:R-:W-:Y:S01]  /*fdb0*/  VIADD R18, R236, 0x4 ;  /* 0x00000004ec127836 */ /* 0x000fe20000000000 */
[----:B------:R-:W1:Y:S03]  /*fdc0*/  LDSM.16.MT88.4 R64, [R184+0x5000] ;  /* 0x00500000b840783b */ /* 0x000e660000004200 */
[----:B------:R-:W-:Y:S01]  /*fdd0*/  IMAD.WIDE.U32 R18, R18, -0x326172a9, RZ ;  /* 0xcd9e8d5712127825 */ /* 0x000fe200078e00ff */
[----:B------:R-:W-:Y:S01]  /*fde0*/  HMMA.16816.F32.BF16 R108, R8, R20, R56 ;  /* 0x00000014086c723c */ /* 0x000fe20000041838 */
[----:B------:R-:W2:Y:S02]  /*fdf0*/  LDSM.16.MT88.4 R56, [R185+0x5000] ;  /* 0x00500000b938783b */ /* 0x000ea40000004200 */
[----:B------:R-:W-:-:S03]  /*fe00*/  IMAD.WIDE.U32 R16, R5, -0x326172a9, RZ ;  /* 0xcd9e8d5705107825 */ /* 0x000fc600078e00ff */
[----:B------:R-:W-:Y:S02]  /*fe10*/  HMMA.16816.F32.BF16 R112, R8, R22, R52 ;  /* 0x000000160870723c */ /* 0x000fe40000041834 */
[----:B------:R-:W-:Y:S02]  /*fe20*/  LOP3.LUT R6, R17, UR21, R18, 0x96, !PT ;  /* 0x0000001511067c12 */ /* 0x000fe4000f8e9612 */
[----:B------:R-:W-:-:S03]  /*fe30*/  LOP3.LUT R5, R51, UR19, R16, 0x96, !PT ;  /* 0x0000001333057c12 */ /* 0x000fc6000f8e9610 */
[----:B------:R-:W-:-:S04]  /*fe40*/  IMAD.WIDE.U32 R6, R6, -0x2daee0ad, RZ ;  /* 0xd2511f5306067825 */ /* 0x000fc800078e00ff */
[----:B------:R-:W-:Y:S01]  /*fe50*/  FFMA.FTZ R52, R174, R76, R205 ;  /* 0x0000004cae347223 */ /* 0x000fe200000100cd */
[----:B------:R-:W-:Y:S01]  /*fe60*/  FFMA.FTZ R53, R180, R81, R84 ;  /* 0x00000051b4357223 */ /* 0x000fe20000010054 */
[----:B------:R-:W-:Y:S01]  /*fe70*/  IMAD.WIDE.U32 R8, R5, -0x2daee0ad, RZ ;  /* 0xd2511f5305087825 */ /* 0x000fe200078e00ff */
[----:B------:R-:W-:-:S03]  /*fe80*/  LOP3.LUT R7, R7, UR18, R78, 0x96, !PT ;  /* 0x0000001207077c12 */ /* 0x000fc6000f8e964e */
[----:B------:R-:W-:Y:S01]  /*fe90*/  IMAD.MOV.U32 R76, RZ, RZ, R25 ;  /* 0x000000ffff4c7224 */ /* 0x000fe200078e0019 */
[----:B------:R-:W-:Y:S01]  /*fea0*/  LOP3.LUT R5, R9, UR16, R6, 0x96, !PT ;  /* 0x0000001009057c12 */ /* 0x000fe2000f8e9606 */
[----:B------:R-:W-:-:S04]  /*feb0*/  IMAD.WIDE.U32 R6, R7, -0x326172a9, RZ ;  /* 0xcd9e8d5707067825 */ /* 0x000fc800078e00ff */
[----:B------:R-:W-:Y:S01]  /*fec0*/  FFMA.FTZ R9, R207, UR35, -R2 ;  /* 0x00000023cf097c23 */ /* 0x000fe20008010802 */
[----:B------:R-:W-:Y:S01]  /*fed0*/  IMAD.WIDE.U32 R14, R5, -0x326172a9, RZ ;  /* 0xcd9e8d57050e7825 */ /* 0x000fe200078e00ff */
[----:B------:R-:W-:Y:S02]  /*fee0*/  LOP3.LUT R7, R7, UR17, R50, 0x96, !PT ;  /* 0x0000001107077c12 */ /* 0x000fe4000f8e9632 */
[----:B------:R3:W-:Y:S01]  /*fef0*/  MUFU.EX2 R120, R9 ;  /* 0x0000000900787308 */ /* 0x0007e20000000800 */
[----:B------:R-:W-:Y:S01]  /*ff00*/  IMAD.MOV.U32 R81, RZ, RZ, R27 ;  /* 0x000000ffff517224 */ /* 0x000fe200078e001b */
[----:B------:R-:W-:Y:S01]  /*ff10*/  LOP3.LUT R5, R15, UR15, R6, 0x96, !PT ;  /* 0x0000000f0f057c12 */ /* 0x000fe2000f8e9606 */
[----:B------:R-:W-:-:S04]  /*ff20*/  IMAD.WIDE.U32 R6, R7, -0x2daee0ad, RZ ;  /* 0xd2511f5307067825 */ /* 0x000fc800078e00ff */
[----:B------:R-:W-:Y:S01]  /*ff30*/  IMAD.WIDE.U32 R36, R5, -0x2daee0ad, RZ ;  /* 0xd2511f5305247825 */ /* 0x000fe200078e00ff */
[----:B------:R-:W-:-:S03]  /*ff40*/  LOP3.LUT R10, R7, UR14, R8, 0x96, !PT ;  /* 0x0000000e070a7c12 */ /* 0x000fc6000f8e9608 */
[--C-:B------:R-:W-:Y:S01]  /*ff50*/  FFMA.FTZ R5, R209, UR35, -R2.reuse ;  /* 0x00000023d1057c23 */ /* 0x100fe20008010802 */
[----:B------:R-:W-:Y:S01]  /*ff60*/  FFMA.FTZ R8, R206, UR35, -R2 ;  /* 0x00000023ce087c23 */ /* 0x000fe20008010802 */
[----:B------:R-:W-:Y:S01]  /*ff70*/  IMAD.MOV.U32 R84, RZ, RZ, R165 ;  /* 0x000000ffff547224 */ /* 0x000fe200078e00a5 */
[----:B------:R-:W-:Y:S01]  /*ff80*/  LOP3.LUT R6, R37, UR12, R6, 0x96, !PT ;  /* 0x0000000c25067c12 */ /* 0x000fe2000f8e9606 */
[----:B------:R4:W-:Y:S01]  /*ff90*/  MUFU.EX2 R153, R5 ;  /* 0x0000000500997308 */ /* 0x0009e20000000800 */
[----:B------:R-:W-:-:S04]  /*ffa0*/  IMAD.WIDE.U32 R12, R10, -0x326172a9, RZ ;  /* 0xcd9e8d570a0c7825 */ /* 0x000fc800078e00ff */
[----:B------:R-:W-:-:S03]  /*ffb0*/  IMAD.WIDE.U32 R6, R6, -0x326172a9, RZ ;  /* 0xcd9e8d5706067825 */ /* 0x000fc600078e00ff */
[----:B------:R1:W-:Y:S01]  /*ffc0*/  MUFU.EX2 R167, R8 ;  /* 0x0000000800a77308 */ /* 0x0003e20000000800 */
[----:B------:R-:W-:Y:S01]  /*ffd0*/  IMAD.MOV.U32 R54, RZ, RZ, R134 ;  /* 0x000000ffff367224 */ /* 0x000fe200078e0086 */
[----:B---3--:R-:W-:Y:S02]  /*ffe0*/  SHF.R.U32.HI R9, RZ, 0x18, R6 ;  /* 0x00000018ff097819 */ /* 0x008fe40000011606 */
[----:B----4-:R-:W-:-:S04]  /*fff0*/  LOP3.LUT R5, R6, 0xffff, RZ, 0xc0, !PT ;  /* 0x0000ffff06057812 */ /* 0x010fc800078ec0ff */
[----:B-1----:R-:W-:Y:S02]  /*10000*/  SHF.R.U32.HI R8, RZ, 0x8, R5 ;  /* 0x00000008ff087819 */ /* 0x002fe40000011605 */
[----:B------:R-:W-:-:S04]  /*10010*/  LOP3.LUT R5, R6, 0xff, RZ, 0xc0, !PT ;  /* 0x000000ff06057812 */ /* 0x000fc800078ec0ff */
[----:B------:R-:W-:Y:S01]  /*10020*/  PRMT R15, R5, 0x5410, R8 ;  /* 0x00005410050f7816 */ /* 0x000fe20000000008 */
[----:B------:R-:W-:Y:S01]  /*10030*/  FFMA.FTZ R8, R204, UR35, -R2 ;  /* 0x00000023cc087c23 */ /* 0x000fe20008010802 */
[----:B------:R-:W-:Y:S02]  /*10040*/  SHF.R.U32.HI R5, RZ, 0x10, R6 ;  /* 0x00000010ff057819 */ /* 0x000fe40000011606 */
[----:B------:R-:W-:Y:S01]  /*10050*/  LOP3.LUT R6, R7, UR22, R12, 0x96, !PT ;  /* 0x0000001607067c12 */ /* 0x000fe2000f8e960c */
[----:B------:R-:W-:Y:S01]  /*10060*/  FFMA.FTZ R7, R211, UR35, -R0 ;  /* 0x00000023d3077c23 */ /* 0x000fe20008010800 */
[----:B------:R-:W-:Y:S01]  /*10070*/  LOP3.LUT R5, R5, 0xff, RZ, 0xc0, !PT ;  /* 0x000000ff05057812 */ /* 0x000fe200078ec0ff */
[----:B------:R1:W3:Y:S03]  /*10080*/  MUFU.EX2 R133, R8 ;  /* 0x0000000800857308 */ /* 0x0002e60000000800 */
[----:B------:R-:W-:-:S02]  /*10090*/  PRMT R11, R5, 0x5410, R9 ;  /* 0x00005410050b7816 */ /* 0x000fc40000000009 */
[--C-:B------:R-:W-:Y:S02]  /*100a0*/  SHF.R.U32.HI R5, RZ, 0x10, R6.reuse ;  /* 0x00000010ff057819 */ /* 0x100fe40000011606 */
[C---:B------:R-:W-:Y:S01]  /*100b0*/  LOP3.LUT R9, R6.reuse, 0xff, RZ, 0xc0, !PT ;  /* 0x000000ff06097812 */ /* 0x040fe200078ec0ff */
[----:B------:R4:W-:Y:S01]  /*100c0*/  MUFU.EX2 R152, R7 ;  /* 0x0000000700987308 */ /* 0x0009e20000000800 */
[----:B------:R-:W-:Y:S02]  /*100d0*/  LOP3.LUT R5, R5, 0xff, RZ, 0xc0, !PT ;  /* 0x000000ff05057812 */ /* 0x000fe400078ec0ff */
[----:B-1----:R-:W-:Y:S02]  /*100e0*/  SHF.R.U32.HI R8, RZ, 0x18, R6 ;  /* 0x00000018ff087819 */ /* 0x002fe40000011606 */
[----:B----4-:R-:W-:Y:S01]  /*100f0*/  LOP3.LUT R7, R6, 0xffff, RZ, 0xc0, !PT ;  /* 0x0000ffff06077812 */ /* 0x010fe200078ec0ff */
[----:B------:R-:W-:-:S03]  /*10100*/  FFMA.FTZ R6, R212, UR35, -R0 ;  /* 0x00000023d4067c23 */ /* 0x000fc60008010800 */
[----:B------:R-:W-:Y:S01]  /*10110*/  SHF.R.U32.HI R7, RZ, 0x8, R7 ;  /* 0x00000008ff077819 */ /* 0x000fe20000011607 */
[----:B------:R1:W-:Y:S03]  /*10120*/  MUFU.EX2 R86, R6 ;  /* 0x0000000600567308 */ /* 0x0003e60000000800 */
[----:B------:R-:W-:Y:S01]  /*10130*/  PRMT R12, R9, 0x5410, R7 ;  /* 0x00005410090c7816 */ /* 0x000fe20000000007 */
[----:B------:R-:W-:Y:S01]  /*10140*/  FFMA.FTZ R7, R213, UR35, -R0 ;  /* 0x00000023d5077c23 */ /* 0x000fe20008010800 */
[----:B------:R-:W-:Y:S02]  /*10150*/  PRMT R9, R5, 0x5410, R8 ;  /* 0x0000541005097816 */ /* 0x000fe40000000008 */
[----:B------:R-:W-:Y:S01]  /*10160*/  HSET2.LE.AND R5, R15, R216, PT ;  /* 0x000000d80f057233 */ /* 0x000fe20003803000 */
[----:B------:R4:W-:Y:S01]  /*10170*/  MUFU.EX2 R55, R7 ;  /* 0x0000000700377308 */ /* 0x0009e20000000800 */
[----:B-1----:R-:W-:-:S07]  /*10180*/  FFMA.FTZ R6, R210, UR35, -R0 ;  /* 0x00000023d2067c23 */ /* 0x002fce0008010800 */
[----:B------:R3:W1:Y:S01]  /*10190*/  MUFU.EX2 R70, R6 ;  /* 0x0000000600467308 */ /* 0x0006620000000800 */
[----:B----4-:R-:W-:-:S05]  /*101a0*/  IMAD.U32 R7, RZ, RZ, UR4 ;  /* 0x00000004ff077e24 */ /* 0x010fca000f8e00ff */
[----:B------:R-:W-:Y:S01]  /*101b0*/  LOP3.LUT R7, R77, UR33, R7, 0x96, !PT ;  /* 0x000000214d077c12 */ /* 0x000fe2000f8e9607 */
[----:B------:R-:W-:Y:S01]  /*101c0*/  IMAD.MOV.U32 R77, RZ, RZ, R166 ;  /* 0x000000ffff4d7224 */ /* 0x000fe200078e00a6 */
        /* <DEDUP_REMOVED lines=10> */
[----:B------:R-:W-:Y:S02]  /*10270*/  LOP3.LUT R9, R5, R6, RZ, 0xc0, !PT ;  /* 0x0000000605097212 */ /* 0x000fe400078ec0ff */
[----:B------:R-:W-:Y:S02]  /*10280*/  LOP3.LUT R6, R17, UR21, R38, 0x96, !PT ;  /* 0x0000001511067c12 */ /* 0x000fe4000f8e9626 */
[----:B------:R-:W-:-:S03]  /*10290*/  LOP3.LUT R5, R69, UR19, R16, 0x96, !PT ;  /* 0x0000001345057c12 */ /* 0x000fc6000f8e9610 */
[C---:B------:R-:W-:Y:S06]  /*102a0*/  HMMA.16816.F32.BF16 R96, R8.reuse, R66, R40 ;  /* 0x000000420860723c */ /* 0x040fec0000041828 */
[----:B------:R-:W-:Y:S01]  /*102b0*/  HMMA.16816.F32.BF16 R92, R8, R64, R72 ;  /* 0x00000040085c723c */ /* 0x000fe20000041848 */
[----:B------:R-:W-:Y:S01]  /*102c0*/  LOP3.LUT R40, R13, UR13, R14, 0x96, !PT ;  /* 0x0000000d0d287c12 */ /* 0x000fe2000f8e960e */
[----:B------:R-:W-:-:S04]  /*102d0*/  IMAD.WIDE.U32 R12, R5, -0x2daee0ad, RZ ;  /* 0xd2511f53050c7825 */ /* 0x000fc800078e00ff */
[----:B--2---:R-:W-:Y:S01]  /*102e0*/  HMMA.16816.F32.BF16 R100, R8, R56, R32 ;  /* 0x000000380864723c */ /* 0x004fe20000041820 */
[----:B------:R-:W-:Y:S02]  /*102f0*/  IMAD.MOV.U32 R73, RZ, RZ, R24 ;  /* 0x000000ffff497224 */ /* 0x000fe400078e0018 */
[----:B------:R-:W-:-:S03]  /*10300*/  IMAD.MOV.U32 R72, RZ, RZ, R167 ;  /* 0x000000ffff487224 */ /* 0x000fc600078e00a7 */
[----:B------:R-:W-:Y:S07]  /*10310*/  HMMA.16816.F32.BF16 R104, R8, R58, R28 ;  /* 0x0000003a0868723c */ /* 0x000fee000004181c */
        /* <DEDUP_REMOVED lines=9> */
[C---:B------:R-:W-:Y:S02]  /*103b0*/  LOP3.LUT R15, R9.reuse, UR21, R38, 0x96, !PT ;  /* 0x00000015090f7c12 */ /* 0x040fe4000f8e9626 */
[----:B------:R-:W-:Y:S01]  /*103c0*/  LOP3.LUT R13, R9, UR21, R18, 0x96, !PT ;  /* 0x00000015090d7c12 */ /* 0x000fe2000f8e9612 */
[----:B------:R-:W-:Y:S01]  /*103d0*/  IMAD.WIDE.U32 R38, R5, -0x2daee0ad, RZ ;  /* 0xd2511f5305267825 */ /* 0x000fe200078e00ff */
[----:B------:R-:W-:Y:S02]  /*103e0*/  LOP3.LUT R5, R7, UR14, R12, 0x96, !PT ;  /* 0x0000000e07057c12 */ /* 0x000fe4000f8e960c */
[----:B------:R-:W-:Y:S01]  /*103f0*/  LOP3.LUT R11, R69, UR19, R8, 0x96, !PT ;  /* 0x00000013450b7c12 */ /* 0x000fe2000f8e9608 */
[----:B------:R-:W-:Y:S01]  /*10400*/  IMAD.MOV.U32 R69, RZ, RZ, R183 ;  /* 0x000000ffff457224 */ /* 0x000fe200078e00b7 */
[----:B------:R-:W-:Y:S02]  /*10410*/  LOP3.LUT R6, R39, UR12, R6, 0x96, !PT ;  /* 0x0000000c27067c12 */ /* 0x000fe4000f8e9606 */
[----:B------:R-:W-:Y:S01]  /*10420*/  LOP3.LUT R12, R51, UR19, R8, 0x96, !PT ;  /* 0x00000013330c7c12 */ /* 0x000fe2000f8e9608 */
[----:B------:R-:W-:-:S04]  /*10430*/  IMAD.WIDE.U32 R8, R5, -0x326172a9, RZ ;  /* 0xcd9e8d5705087825 */ /* 0x000fc800078e00ff */
[----:B------:R-:W-:Y:S01]  /*10440*/  IMAD.WIDE.U32 R6, R6, -0x326172a9, RZ ;  /* 0xcd9e8d5706067825 */ /* 0x000fe200078e00ff */
[----:B------:R-:W-:-:S03]  /*10450*/  LOP3.LUT R37, R9, UR13, R10, 0x96, !PT ;  /* 0x0000000d09257c12 */ /* 0x000fc6000f8e960a */
[----:B------:R-:W-:Y:S01]  /*10460*/  IMAD.WIDE.U32 R22, R11, -0x2daee0ad, RZ ;  /* 0xd2511f530b167825 */ /* 0x000fe200078e00ff */
[----:B------:R-:W-:Y:S02]  /*10470*/  LOP3.LUT R9, R6, 0xffff, RZ, 0xc0, !PT ;  /* 0x0000ffff06097812 */ /* 0x000fe400078ec0ff */
[----:B------:R-:W-:Y:S01]  /*10480*/  LOP3.LUT R5, R7, UR22, R8, 0x96, !PT ;  /* 0x0000001607057c12 */ /* 0x000fe2000f8e9608 */
[----:B------:R-:W-:Y:S01]  /*10490*/  IMAD.WIDE.U32 R16, R12, -0x2daee0ad, RZ ;  /* 0xd2511f530c107825 */ /* 0x000fe200078e00ff */
[----:B------:R-:W-:Y:S02]  /*104a0*/  SHF.R.U32.HI R7, RZ, 0x8, R9 ;  /* 0x00000008ff077819 */ /* 0x000fe40000011609 */
[----:B------:R-:W-:Y:S02]  /*104b0*/  LOP3.LUT R9, R6, 0xff, RZ, 0xc0, !PT ;  /* 0x000000ff06097812 */ /* 0x000fe400078ec0ff */
[----:B------:R-:W-:Y:S02]  /*104c0*/  SHF.R.U32.HI R8, RZ, 0x10, R6 ;  /* 0x00000010ff087819 */ /* 0x000fe40000011606 */
[----:B------:R-:W-:-:S02]  /*104d0*/  PRMT R26, R9, 0x5410, R7 ;  /* 0x00005410091a7816 */ /* 0x000fc40000000007 */
[----:B------:R-:W-:Y:S02]  /*104e0*/  SHF.R.U32.HI R10, RZ, 0x18, R6 ;  /* 0x00000018ff0a7819 */ /* 0x000fe40000011606 */
[----:B------:R-:W-:Y:S01]  /*104f0*/  LOP3.LUT R7, R8, 0xff, RZ, 0xc0, !PT ;  /* 0x000000ff08077812 */ /* 0x000fe200078ec0ff */
[----:B------:R-:W-:Y:S01]  /*10500*/  FFMA.FTZ R8, R225, UR35, -R4 ;  /* 0x00000023e1087c23 */ /* 0x000fe20008010804 */
[----:B------:R-:W-:Y:S02]  /*10510*/  LOP3.LUT R6, R5, 0xffff, RZ, 0xc0, !PT ;  /* 0x0000ffff05067812 */ /* 0x000fe400078ec0ff */
[----:B------:R-:W-:Y:S01]  /*10520*/  PRMT R19, R7, 0x5410, R10 ;  /* 0x0000541007137816 */ /* 0x000fe2000000000a */
[----:B------:R1:W-:Y:S01]  /*10530*/  MUFU.EX2 R225, R8 ;  /* 0x0000000800e17308 */ /* 0x0003e20000000800 */
[----:B------:R-:W-:Y:S01]  /*10540*/  SHF.R.U32.HI R7, RZ, 0x8, R6 ;  /* 0x00000008ff077819 */ /* 0x000fe20000011606 */
[----:B------:R-:W-:Y:S01]  /*10550*/  IMAD.WIDE.U32 R10, R13, -0x2daee0ad, RZ ;  /* 0xd2511f530d0a7825 */ /* 0x000fe200078e00ff */
[----:B------:R-:W-:-:S04]  /*10560*/  LOP3.LUT R6, R5, 0xff, RZ, 0xc0, !PT ;  /* 0x000000ff05067812 */ /* 0x000fc800078ec0ff */
[----:B------:R-:W-:Y:S02]  /*10570*/  PRMT R18, R6, 0x5410, R7 ;  /* 0x0000541006127816 */ /* 0x000fe40000000007 */
[--C-:B------:R-:W-:Y:S02]  /*10580*/  SHF.R.U32.HI R6, RZ, 0x10, R5.reuse ;  /* 0x00000010ff067819 */ /* 0x100fe40000011605 */
[----:B------:R-:W-:Y:S02]  /*10590*/  SHF.R.U32.HI R7, RZ, 0x18, R5 ;  /* 0x00000018ff077819 */ /* 0x000fe40000011605 */
[----:B------:R-:W-:Y:S01]  /*105a0*/  LOP3.LUT R5, R6, 0xff, RZ, 0xc0, !PT ;  /* 0x000000ff06057812 */ /* 0x000fe200078ec0ff */
[----:B------:R-:W-:Y:S01]  /*105b0*/  FFMA.FTZ R6, R219, UR35, -R4 ;  /* 0x00000023db067c23 */ /* 0x000fe20008010804 */
[----:B------:R-:W-:Y:S02]  /*105c0*/  LOP3.LUT R10, R17, UR16, R10, 0x96, !PT ;  /* 0x00000010110a7c12 */ /* 0x000fe4000f8e960a */
[----:B------:R-:W-:Y:S01]  /*105d0*/  PRMT R14, R5, 0x5410, R7 ;  /* 0x00005410050e7816 */ /* 0x000fe20000000007 */
[----:B------:R2:W-:Y:S01]  /*105e0*/  MUFU.EX2 R219, R6 ;  /* 0x0000000600db7308 */ /* 0x0005e20000000800 */
[--C-:B------:R-:W-:Y:S01]  /*105f0*/  FFMA.FTZ R5, R218, UR35, -R4.reuse ;  /* 0x00000023da057c23 */ /* 0x100fe20008010804 */
[----:B-1----:R-:W-:Y:S01]  /*10600*/  FFMA.FTZ R8, R223, UR35, -R4 ;  /* 0x00000023df087c23 */ /* 0x002fe20008010804 */
[----:B------:R-:W-:-:S04]  /*10610*/  IMAD.WIDE.U32 R20, R10, -0x326172a9, RZ ;  /* 0xcd9e8d570a147825 */ /* 0x000fc800078e00ff */
[----:B------:R-:W-:Y:S01]  /*10620*/  IMAD.MOV.U32 R218, RZ, RZ, R170 ;  /* 0x000000ffffda7224 */ /* 0x000fe200078e00aa */
[----:B------:R1:W-:Y:S08]  /*10630*/  MUFU.EX2 R213, R5 ;  /* 0x0000000500d57308 */ /* 0x0003f00000000800 */
[----:B------:R3:W4:Y:S01]  /*10640*/  MUFU.EX2 R223, R8 ;  /* 0x0000000800df7308 */ /* 0x0007220000000800 */
[----:B--2---:R-:W-:-:S04]  /*10650*/  IMAD.WIDE.U32 R6, R15, -0x2daee0ad, RZ ;  /* 0xd2511f530f067825 */ /* 0x004fc800078e00ff */
[----:B-1----:R-:W-:Y:S01]  /*10660*/  FFMA.FTZ R5, R230, UR35, -R3 ;  /* 0x00000023e6057c23 */ /* 0x002fe20008010803 */
[----:B------:R-:W-:-:S03]  /*10670*/  IMAD.MOV.U32 R230, RZ, RZ, R171 ;  /* 0x000000ffffe67224 */ /* 0x000fc600078e00ab */
[----:B------:R1:W-:Y:S01]  /*10680*/  MUFU.EX2 R212, R5 ;  /* 0x0000000500d47308 */ /* 0x0003e20000000800 */
[----:B---3--:R-:W-:Y:S02]  /*10690*/  LOP3.LUT R8, R7, UR18, R80, 0x96, !PT ;  /* 0x0000001207087c12 */ /* 0x008fe4000f8e9650 */
[----:B------:R-:W-:Y:S02]  /*106a0*/  LOP3.LUT R7, R23, UR16, R6, 0x96, !PT ;  /* 0x0000001017077c12 */ /* 0x000fe4000f8e9606 */
[----:B------:R-:W-:Y:S01]  /*106b0*/  LOP3.LUT R6, R11, UR18, R78, 0x96, !PT ;  /* 0x000000120b067c12 */ /* 0x000fe2000f8e964e */
[----:B------:R-:W-:-:S04]  /*106c0*/  IMAD.WIDE.U32 R8, R8, -0x326172a9, RZ ;  /* 0xcd9e8d5708087825 */ /* 0x000fc800078e00ff */
[----:B------:R-:W-:Y:S01]  /*106d0*/  IMAD.WIDE.U32 R28, R7, -0x326172a9, RZ ;  /* 0xcd9e8d57071c7825 */ /* 0x000fe200078e00ff */
[----:B------:R-:W-:-:S03]  /*106e0*/  LOP3.LUT R12, R9, UR17, R68, 0x96, !PT ;  /* 0x00000011090c7c12 */ /* 0x000fc6000f8e9644 */
[----:B-1----:R-:W-:Y:S01]  /*106f0*/  FFMA.FTZ R5, R231, UR35, -R3 ;  /* 0x00000023e7057c23 */ /* 0x002fe20008010803 */
[----:B------:R-:W-:Y:S01]  /*10700*/  IMAD.WIDE.U32 R6, R6, -0x326172a9, RZ ;  /* 0xcd9e8d5706067825 */ /* 0x000fe200078e00ff */
[----:B------:R-:W-:Y:S02]  /*10710*/  LOP3.LUT R11, R29, UR15, R8, 0x96, !PT ;  /* 0x0000000f1d0b7c12 */ /* 0x000fe4000f8e9608 */
[----:B------:R1:W2:Y:S01]  /*10720*/  MUFU.EX2 R211, R5 ;  /* 0x0000000500d37308 */ /* 0x0002a20000000800 */
[----:B------:R-:W-:Y:S01]  /*10730*/  IMAD.MOV.U32 R68, RZ, RZ, R89 ;  /* 0x000000ffff447224 */ /* 0x000fe200078e0059 */
[----:B------:R-:W-:Y:S01]  /*10740*/  LOP3.LUT R9, R7, UR17, R50, 0x96, !PT ;  /* 0x0000001107097c12 */ /* 0x000fe2000f8e9632 */
[----:B------:R-:W-:Y:S01]  /*10750*/  IMAD.WIDE.U32 R32, R11, -0x2daee0ad, RZ ;  /* 0xd2511f530b207825 */ /* 0x000fe200078e00ff */
[----:B------:R-:W-:-:S03]  /*10760*/  LOP3.LUT R8, R21, UR15, R6, 0x96, !PT ;  /* 0x0000000f15087c12 */ /* 0x000fc6000f8e9606 */
[----:B------:R-:W-:-:S04]  /*10770*/  IMAD.WIDE.U32 R6, R12, -0x2daee0ad, RZ ;  /* 0xd2511f530c067825 */ /* 0x000fc800078e00ff */
[----:B------:R-:W-:Y:S01]  /*10780*/  IMAD.WIDE.U32 R34, R8, -0x2daee0ad, RZ ;  /* 0xd2511f5308227825 */ /* 0x000fe200078e00ff */
[----:B------:R-:W-:Y:S02]  /*10790*/  LOP3.LUT R13, R7, UR14, R22, 0x96, !PT ;  /* 0x0000000e070d7c12 */ /* 0x000fe4000f8e9616 */
[----:B------:R-:W-:Y:S01]  /*107a0*/  LOP3.LUT R12, R33, UR12, R6, 0x96, !PT ;  /* 0x0000000c210c7c12 */ /* 0x000fe2000f8e9606 */
[----:B------:R-:W-:Y:S01]  /*107b0*/  IMAD.WIDE.U32 R6, R9, -0x2daee0ad, RZ ;  /* 0xd2511f5309067825 */ /* 0x000fe200078e00ff */
[----:B----4-:R-:W-:-:S03]  /*107c0*/  F2FP.BF16.F32.PACK_AB R8, R223, R225 ;  /* 0x000000e1df08723e */ /* 0x010fc600000010ff */
[----:B-1----:R-:W-:Y:S01]  /*107d0*/  FFMA.FTZ R5, R227, UR35, -R3 ;  /* 0x00000023e3057c23 */ /* 0x002fe20008010803 */
[----:B------:R-:W-:Y:S01]  /*107e0*/  IMAD.MOV.U32 R231, RZ, RZ, R182 ;  /* 0x000000ffffe77224 */ /* 0x000fe200078e00b6 */
[----:B------:R-:W-:Y:S02]  /*107f0*/  LOP3.LUT R10, R35, UR12, R6, 0x96, !PT ;  /* 0x0000000c230a7c12 */ /* 0x000fe4000f8e9606 */
[----:B------:R1:W-:Y:S01]  /*10800*/  MUFU.EX2 R210, R5 ;  /* 0x0000000500d27308 */ /* 0x0003e20000000800 */
[----:B------:R-:W-:Y:S01]  /*10810*/  LOP3.LUT R11, R7, UR14, R16, 0x96, !PT ;  /* 0x0000000e070b7c12 */ /* 0x000fe2000f8e9610 */
[----:B------:R-:W-:Y:S01]  /*10820*/  IMAD.MOV.U32 R78, RZ, RZ, R172 ;  /* 0x000000ffff4e7224 */ /* 0x000fe200078e00ac */
[----:B------:R-:W-:Y:S01]  /*10830*/  HSET2.LE.AND R6, R18, R216, PT ;  /* 0x000000d812067233 */ /* 0x000fe20003803000 */
[----:B------:R-:W-:Y:S01]  /*10840*/  IMAD.MOV.U32 R227, RZ, RZ, R82 ;  /* 0x000000ffffe37224 */ /* 0x000fe200078e0052 */
[----:B--2---:R-:W-:Y:S01]  /*10850*/  F2FP.BF16.F32.PACK_AB R7, R211, R212 ;  /* 0x000000d4d307723e */ /* 0x004fe200000010ff */
[----:B------:R-:W-:-:S02]  /*10860*/  IMAD.MOV.U32 R82, RZ, RZ, R133 ;  /* 0x000000ffff527224 */ /* 0x000fc400078e0085 */
[----:B------:R-:W-:Y:S01]  /*10870*/  LOP3.LUT R24, R6, R8, RZ, 0xc0, !PT ;  /* 0x0000000806187212 */ /* 0x000fe200078ec0ff */
[----:B------:R-:W-:Y:S01]  /*10880*/  IMAD.MOV.U32 R50, RZ, RZ, R230 ;  /* 0x000000ffff327224 */ /* 0x000fe200078e00e6 */
[----:B------:R-:W-:Y:S01]  /*10890*/  HSET2.LE.AND R6, R26, R216, PT ;  /* 0x000000d81a067233 */ /* 0x000fe20003803000 */
[----:B------:R-:W-:Y:S01]  /*108a0*/  IMAD.MOV.U32 R230, RZ, RZ, R70 ;  /* 0x000000ffffe67224 */ /* 0x000fe200078e0046 */
[----:B------:R-:W-:Y:S01]  /*108b0*/  F2FP.BF16.F32.PACK_AB R8, R213, R219 ;  /* 0x000000dbd508723e */ /* 0x000fe200000010ff */
[----:B------:R-:W-:Y:S02]  /*108c0*/  IMAD.MOV.U32 R70, RZ, RZ, R127 ;  /* 0x000000ffff467224 */ /* 0x000fe400078e007f */
[----:B------:R-:W-:Y:S01]  /*108d0*/  IMAD.MOV.U32 R51, RZ, RZ, R78 ;  /* 0x000000ffff337224 */ /* 0x000fe200078e004e */
[----:B------:R-:W-:Y:S01]  /*108e0*/  LOP3.LUT R26, R6, R8, RZ, 0xc0, !PT ;  /* 0x00000008061a7212 */ /* 0x000fe200078ec0ff */
[----:B-1----:R-:W-:Y:S01]  /*108f0*/  FFMA.FTZ R5, R226, UR35, -R3 ;  /* 0x00000023e2057c23 */ /* 0x002fe20008010803 */
[----:B------:R-:W-:-:S03]  /*10900*/  IMAD.WIDE.U32 R8, R13, -0x326172a9, RZ ;  /* 0xcd9e8d570d087825 */ /* 0x000fc600078e00ff */
[----:B------:R1:W2:Y:S01]  /*10910*/  MUFU.EX2 R209, R5 ;  /* 0x0000000500d17308 */ /* 0x0002a20000000800 */
[----:B------:R-:W-:Y:S02]  /*10920*/  IMAD.MOV.U32 R226, RZ, RZ, R130 ;  /* 0x000000ffffe27224 */ /* 0x000fe400078e0082 */
[----:B------:R-:W-:Y:S01]  /*10930*/  IMAD.MOV.U32 R78, RZ, RZ, R168 ;  /* 0x000000ffff4e7224 */ /* 0x000fe200078e00a8 */
[----:B-1----:R-:W-:-:S05]  /*10940*/  HSET2.LE.AND R5, R14, R216, PT ;  /* 0x000000d80e057233 */ /* 0x002fca0003803000 */
[----:B------:R-:W-:Y:S02]  /*10950*/  LOP3.LUT R25, R5, R7, RZ, 0xc0, !PT ;  /* 0x0000000705197212 */ /* 0x000fe400078ec0ff */
[----:B------:R-:W-:Y:S02]  /*10960*/  HSET2.LE.AND R5, R19, R216, PT ;  /* 0x000000d813057233 */ /* 0x000fe40003803000 */
[----:B--2---:R-:W-:-:S04]  /*10970*/  F2FP.BF16.F32.PACK_AB R7, R209, R210 ;  /* 0x000000d2d107723e */ /* 0x004fc800000010ff */
[----:B------:R-:W-:Y:S01]  /*10980*/  LOP3.LUT R27, R5, R7, RZ, 0xc0, !PT ;  /* 0x00000007051b7212 */ /* 0x000fe200078ec0ff */
[----:B------:R-:W-:-:S04]  /*10990*/  IMAD.WIDE.U32 R6, R12, -0x326172a9, RZ ;  /* 0xcd9e8d570c067825 */ /* 0x000fc800078e00ff */
[----:B------:R-:W-:Y:S01]  /*109a0*/  FFMA.FTZ R5, R240, UR35, -R4 ;  /* 0x00000023f0057c23 */ /* 0x000fe20008010804 */
[----:B------:R-:W-:Y:S02]  /*109b0*/  LOP3.LUT R12, R9, UR13, R28, 0x96, !PT ;  /* 0x0000000d090c7c12 */ /* 0x000fe4000f8e961c */
[----:B------:R-:W-:Y:S01]  /*109c0*/  LOP3.LUT R15, R7, UR22, R8, 0x96, !PT ;  /* 0x00000016070f7c12 */ /* 0x000fe2000f8e9608 */
[----:B------:R1:W-:Y:S01]  /*109d0*/  MUFU.EX2 R208, R5 ;  /* 0x0000000500d07308 */ /* 0x0003e20000000800 */
[C---:B------:R-:W-:Y:S01]  /*109e0*/  LOP3.LUT R13, R6.reuse, 0xffff, RZ, 0xc0, !PT ;  /* 0x0000ffff060d7812 */ /* 0x040fe200078ec0ff */
[----:B------:R-:W-:Y:S01]  /*109f0*/  IMAD.WIDE.U32 R8, R11, -0x326172a9, RZ ;  /* 0xcd9e8d570b087825 */ /* 0x000fe200078e00ff */
[----:B------:R-:W-:Y:S01]  /*10a00*/  LOP3.LUT R18, R6, 0xff, RZ, 0xc0, !PT ;  /* 0x000000ff06127812 */ /* 0x000fe200078ec0ff */
[----:B------:R-:W-:Y:S01]  /*10a10*/  HMMA.16816.F32.BF16 R164, R24, R64, R44 ;  /* 0x0000004018a4723c */ /* 0x000fe2000004182c */
[--C-:B------:R-:W-:Y:S02]  /*10a20*/  SHF.R.U32.HI R17, RZ, 0x10, R6.reuse ;  /* 0x00000010ff117819 */ /* 0x100fe40000011606 */
[----:B------:R-:W-:Y:S01]  /*10a30*/  SHF.R.U32.HI R16, RZ, 0x18, R6 ;  /* 0x00000018ff107819 */ /* 0x000fe20000011606 */
[----:B------:R-:W-:Y:S01]  /*10a40*/  IMAD.WIDE.U32 R6, R10, -0x326172a9, RZ ;  /* 0xcd9e8d570a067825 */ /* 0x000fe200078e00ff */
[----:B------:R-:W-:-:S03]  /*10a50*/  LOP3.LUT R19, R9, UR13, R20, 0x96, !PT ;  /* 0x0000000d09137c12 */ /* 0x000fc6000f8e9614 */
[----:B------:R-:W-:Y:S01]  /*10a60*/  IMAD.MOV.U32 R46, RZ, RZ, R129 ;  /* 0x000000ffff2e7224 */ /* 0x000fe200078e0081 */
[----:B------:R-:W-:Y:S01]  /*10a70*/  LOP3.LUT R14, R7, UR22, R8, 0x96, !PT ;  /* 0x00000016070e7c12 */ /* 0x000fe2000f8e9608 */
[----:B------:R-:W-:Y:S01]  /*10a80*/  IMAD.MOV.U32 R47, RZ, RZ, R128 ;  /* 0x000000ffff2f7224 */ /* 0x000fe200078e0080 */
[C---:B------:R-:W-:Y:S01]  /*10a90*/  LOP3.LUT R28, R6.reuse, 0xffff, RZ, 0xc0, !PT ;  /* 0x0000ffff061c7812 */ /* 0x040fe200078ec0ff */
[----:B-1----:R-:W-:Y:S01]  /*10aa0*/  FFMA.FTZ R5, R239, UR35, -R4 ;  /* 0x00000023ef057c23 */ /* 0x002fe20008010804 */
[----:B------:R-:W-:Y:S01]  /*10ab0*/  LOP3.LUT R31, R6, 0xff, RZ, 0xc0, !PT ;  /* 0x000000ff061f7812 */ /* 0x000fe200078ec0ff */
[----:B------:R-:W-:Y:S01]  /*10ac0*/  IMAD.MOV.U32 R45, RZ, RZ, R47 ;  /* 0x000000ffff2d7224 */ /* 0x000fe200078e002f */
[--C-:B------:R-:W-:Y:S01]  /*10ad0*/  SHF.R.U32.HI R30, RZ, 0x10, R6.reuse ;  /* 0x00000010ff1e7819 */ /* 0x100fe20000011606 */
[----:B------:R1:W-:Y:S01]  /*10ae0*/  MUFU.EX2 R207, R5 ;  /* 0x0000000500cf7308 */ /* 0x0003e20000000800 */
[----:B------:R-:W-:Y:S01]  /*10af0*/  SHF.R.U32.HI R29, RZ, 0x18, R6 ;  /* 0x00000018ff1d7819 */ /* 0x000fe20000011606 */
[----:B------:R-:W-:-:S04]  /*10b00*/  IMAD.WIDE.U32 R6, R37, -0x2daee0ad, RZ ;  /* 0xd2511f5325067825 */ /* 0x000fc800078e00ff */
[----:B------:R-:W-:Y:S01]  /*10b10*/  IMAD.MOV.U32 R47, RZ, RZ, R50 ;  /* 0x000000ffff2f7224 */ /* 0x000fe200078e0032 */
[C---:B------:R-:W-:Y:S02]  /*10b20*/  LOP3.LUT R20, R6.reuse, 0xffff, RZ, 0xc0, !PT ;  /* 0x0000ffff06147812 */ /* 0x040fe400078ec0ff */
[----:B------:R-:W-:Y:S01]  /*10b30*/  LOP3.LUT R23, R6, 0xff, RZ, 0xc0, !PT ;  /* 0x000000ff06177812 */ /* 0x000fe200078ec0ff */
[----:B------:R-:W-:Y:S01]  /*10b40*/  IMAD.MOV.U32 R65, RZ, RZ, R47 ;  /* 0x000000ffff417224 */ /* 0x000fe200078e002f */
[--C-:B------:R-:W-:Y:S02]  /*10b50*/  SHF.R.U32.HI R22, RZ, 0x10, R6.reuse ;  /* 0x00000010ff167819 */ /* 0x100fe40000011606 */
[----:B------:R-:W-:Y:S02]  /*10b60*/  SHF.R.U32.HI R21, RZ, 0x18, R6 ;  /* 0x00000018ff157819 */ /* 0x000fe40000011606 */
[----:B------:R-:W-:Y:S01]  /*10b70*/  SHF.R.U32.HI R6, RZ, 0x8, R13 ;  /* 0x00000008ff067819 */ /* 0x000fe2000001160d */
[----:B-1----:R-:W-:Y:S01]  /*10b80*/  FFMA.FTZ R5, R235, UR35, -R4 ;  /* 0x00000023eb057c23 */ /* 0x002fe20008010804 */
[----:B------:R-:W-:-:S02]  /*10b90*/  LOP3.LUT R9, R7, UR23, R38, 0x96, !PT ;  /* 0x0000001707097c12 */ /* 0x000fc4000f8e9626 */
[----:B------:R-:W-:Y:S01]  /*10ba0*/  PRMT R89, R18, 0x5410, R6 ;  /* 0x0000541012597816 */ /* 0x000fe20000000006 */
[----:B------:R1:W-:Y:S01]  /*10bb0*/  MUFU.EX2 R206, R5 ;  /* 0x0000000500ce7308 */ /* 0x0003e20000000800 */
[----:B------:R-:W-:-:S04]  /*10bc0*/  LOP3.LUT R6, R17, 0xff, RZ, 0xc0, !PT ;  /* 0x000000ff11067812 */ /* 0x000fc800078ec0ff */
[----:B------:R-:W-:Y:S01]  /*10bd0*/  PRMT R87, R6, 0x5410, R16 ;  /* 0x0000541006577816 */ /* 0x000fe20000000010 */
[----:B------:R-:W-:-:S05]  /*10be0*/  IMAD.WIDE.U32 R6, R12, -0x2daee0ad, RZ ;  /* 0xd2511f530c067825 */ /* 0x000fca00078e00ff */
[----:B------:R-:W-:Y:S02]  /*10bf0*/  LOP3.LUT R33, R7, UR23, R32, 0x96, !PT ;  /* 0x0000001707217c12 */ /* 0x000fe4000f8e9620 */
[C---:B------:R-:W-:Y:S02]  /*10c00*/  LOP3.LUT R42, R6.reuse, 0xffff, RZ, 0xc0, !PT ;  /* 0x0000ffff062a7812 */ /* 0x040fe400078ec0ff */
[----:B------:R-:W-:Y:S01]  /*10c10*/  LOP3.LUT R44, R6, 0xff, RZ, 0xc0, !PT ;  /* 0x000000ff062c7812 */ /* 0x000fe200078ec0ff */
[----:B-1----:R-:W-:Y:S01]  /*10c20*/  FFMA.FTZ R5, R233, UR35, -R4 ;  /* 0x00000023e9057c23 */ /* 0x002fe20008010804 */
[--C-:B------:R-:W-:Y:S02]  /*10c30*/  SHF.R.U32.HI R43, RZ, 0x10, R6.reuse ;  /* 0x00000010ff2b7819 */ /* 0x100fe40000011606 */
[----:B------:R-:W-:Y:S01]  /*10c40*/  SHF.R.U32.HI R75, RZ, 0x18, R6 ;  /* 0x00000018ff4b7819 */ /* 0x000fe20000011606 */
[----:B------:R1:W2:Y:S01]  /*10c50*/  MUFU.EX2 R204, R5 ;  /* 0x0000000500cc7308 */ /* 0x0002a20000000800 */
[----:B------:R-:W-:-:S03]  /*10c60*/  IMAD.WIDE.U32 R6, R40, -0x2daee0ad, RZ ;  /* 0xd2511f5328067825 */ /* 0x000fc600078e00ff */
[C---:B------:R-:W-:Y:S02]  /*10c70*/  LOP3.LUT R10, R6.reuse, 0xffff, RZ, 0xc0, !PT ;  /* 0x0000ffff060a7812 */ /* 0x040fe400078ec0ff */
[----:B------:R-:W-:Y:S02]  /*10c80*/  LOP3.LUT R13, R6, 0xff, RZ, 0xc0, !PT ;  /* 0x000000ff060d7812 */ /* 0x000fe400078ec0ff */
[--C-:B------:R-:W-:Y:S02]  /*10c90*/  SHF.R.U32.HI R12, RZ, 0x10, R6.reuse ;  /* 0x00000010ff0c7819 */ /* 0x100fe40000011606 */
[----:B------:R-:W-:Y:S02]  /*10ca0*/  SHF.R.U32.HI R11, RZ, 0x18, R6 ;  /* 0x00000018ff0b7819 */ /* 0x000fe40000011606 */
[----:B------:R-:W-:Y:S02]  /*10cb0*/  SHF.R.U32.HI R6, RZ, 0x8, R28 ;  /* 0x00000008ff067819 */ /* 0x000fe4000001161c */
[----:B------:R-:W-:Y:S01]  /*10cc0*/  LOP3.LUT R8, R7, UR23, R36, 0x96, !PT ;  /* 0x0000001707087c12 */ /* 0x000fe2000f8e9624 */
[----:B-1----:R-:W-:Y:S01]  /*10cd0*/  FFMA.FTZ R5, R232, UR35, -R4 ;  /* 0x00000023e8057c23 */ /* 0x002fe20008010804 */
[----:B------:R-:W-:Y:S01]  /*10ce0*/  PRMT R80, R31, 0x5410, R6 ;  /* 0x000054101f507816 */ /* 0x000fe20000000006 */
[--C-:B------:R-:W-:Y:S01]  /*10cf0*/  FFMA.FTZ R7, R215, UR35, -R4.reuse ;  /* 0x00000023d7077c23 */ /* 0x100fe20008010804 */
[----:B------:R-:W-:Y:S01]  /*10d00*/  LOP3.LUT R6, R30, 0xff, RZ, 0xc0, !PT ;  /* 0x000000ff1e067812 */ /* 0x000fe200078ec0ff */
[----:B------:R1:W-:Y:S03]  /*10d10*/  MUFU.EX2 R205, R5 ;  /* 0x0000000500cd7308 */ /* 0x0003e60000000800 */
[----:B------:R-:W-:Y:S01]  /*10d20*/  PRMT R79, R6, 0x5410, R29 ;  /* 0x00005410064f7816 */ /* 0x000fe2000000001d */
[----:B------:R-:W-:-:S04]  /*10d30*/  FFMA.FTZ R6, R214, UR35, -R4 ;  /* 0x00000023d6067c23 */ /* 0x000fc80008010804 */
[----:B------:R-:W-:Y:S08]  /*10d40*/  MUFU.EX2 R170, R6 ;  /* 0x0000000600aa7308 */ /* 0x000ff00000000800 */
[----:B------:R3:W-:Y:S01]  /*10d50*/  MUFU.EX2 R171, R7 ;  /* 0x0000000700ab7308 */ /* 0x0007e20000000800 */
[----:B-1----:R-:W-:-:S07]  /*10d60*/  FFMA.FTZ R5, R229, UR35, -R4 ;  /* 0x00000023e5057c23 */ /* 0x002fce0008010804 */
[----:B------:R1:W-:Y:S01]  /*10d70*/  MUFU.EX2 R182, R5 ;  /* 0x0000000500b67308 */ /* 0x0003e20000000800 */
[----:B---3--:R-:W-:Y:S01]  /*10d80*/  SHF.R.U32.HI R7, RZ, 0x18, R9 ;  /* 0x00000018ff077819 */ /* 0x008fe20000011609 */
        /* <DEDUP_REMOVED lines=8> */
[----:B-1----:R-:W-:-:S05]  /*10e10*/  IMAD.WIDE.U32 R4, R19, -0x2daee0ad, RZ ;  /* 0xd2511f5313047825 */ /* 0x002fca00078e00ff */
[----:B------:R-:W-:Y:S02]  /*10e20*/  LOP3.LUT R32, R5, UR23, R34, 0x96, !PT ;  /* 0x0000001705207c12 */ /* 0x000fe4000f8e9622 */
[C---:B------:R-:W-:Y:S02]  /*10e30*/  LOP3.LUT R39, R4.reuse, 0xffff, RZ, 0xc0, !PT ;  /* 0x0000ffff04277812 */ /* 0x040fe400078ec0ff */
[----:B------:R-:W-:Y:S02]  /*10e40*/  SHF.R.U32.HI R5, RZ, 0x8, R20 ;  /* 0x00000008ff057819 */ /* 0x000fe40000011614 */
[----:B------:R-:W-:Y:S02]  /*10e50*/  LOP3.LUT R41, R4, 0xff, RZ, 0xc0, !PT ;  /* 0x000000ff04297812 */ /* 0x000fe400078ec0ff */
[--C-:B------:R-:W-:Y:S02]  /*10e60*/  SHF.R.U32.HI R40, RZ, 0x10, R4.reuse ;  /* 0x00000010ff287819 */ /* 0x100fe40000011604 */
[----:B------:R-:W-:Y:S01]  /*10e70*/  SHF.R.U32.HI R74, RZ, 0x18, R4 ;  /* 0x00000018ff4a7819 */ /* 0x000fe20000011604 */
[----:B------:R-:W-:Y:S01]  /*10e80*/  FFMA.FTZ R4, R251, UR35, -R3 ;  /* 0x00000023fb047c23 */ /* 0x000fe20008010803 */
[----:B------:R-:W-:-:S02]  /*10e90*/  PRMT R16, R23, 0x5410, R5 ;  /* 0x0000541017107816 */ /* 0x000fc40000000005 */
[----:B------:R-:W-:Y:S01]  /*10ea0*/  LOP3.LUT R5, R22, 0xff, RZ, 0xc0, !PT ;  /* 0x000000ff16057812 */ /* 0x000fe200078ec0ff */
[----:B------:R1:W-:Y:S03]  /*10eb0*/  MUFU.EX2 R134, R4 ;  /* 0x0000000400867308 */ /* 0x0003e60000000800 */
[----:B------:R-:W-:Y:S01]  /*10ec0*/  PRMT R21, R5, 0x5410, R21 ;  /* 0x0000541005157816 */ /* 0x000fe20000000015 */
[----:B------:R-:W-:-:S04]  /*10ed0*/  FFMA.FTZ R5, R247, UR35, -R3 ;  /* 0x00000023f7057c23 */ /* 0x000fc80008010803 */
[----:B------:R3:W-:Y:S01]  /*10ee0*/  MUFU.EX2 R130, R5 ;  /* 0x0000000500827308 */ /* 0x0007e20000000800 */
[----:B-1----:R-:W-:Y:S01]  /*10ef0*/  FFMA.FTZ R4, R68, UR35, -R3 ;  /* 0x0000002344047c23 */ /* 0x002fe20008010803 */
[----:B------:R-:W-:Y:S02]  /*10f00*/  IMAD.MOV.U32 R68, RZ, RZ, R231 ;  /* 0x000000ffff447224 */ /* 0x000fe400078e00e7 */
[----:B------:R-:W-:-:S04]  /*10f10*/  IMAD.MOV.U32 R231, RZ, RZ, R169 ;  /* 0x000000ffffe77224 */ /* 0x000fc800078e00a9 */
[----:B------:R1:W-:Y:S01]  /*10f20*/  MUFU.EX2 R133, R4 ;  /* 0x0000000400857308 */ /* 0x0003e20000000800 */
[----:B------:R-:W-:Y:S02]  /*10f30*/  IMAD.MOV.U32 R50, RZ, RZ, R68 ;  /* 0x000000ffff327224 */ /* 0x000fe400078e0044 */
[--C-:B------:R-:W-:Y:S01]  /*10f40*/  FFMA.FTZ R68, R234, UR35, -R3.reuse ;  /* 0x00000023ea447c23 */ /* 0x100fe20008010803 */
[----:B---3--:R-:W-:-:S04]  /*10f50*/  FFMA.FTZ R5, R246, UR35, -R3 ;  /* 0x00000023f6057c23 */ /* 0x008fc80008010803 */
[----:B------:R3:W4:Y:S01]  /*10f60*/  MUFU.EX2 R129, R5 ;  /* 0x0000000500817308 */ /* 0x0007220000000800 */
[----:B-1----:R-:W-:Y:S02]  /*10f70*/  SHF.R.U32.HI R4, RZ, 0x8, R10 ;  /* 0x00000008ff047819 */ /* 0x002fe4000001160a */
[----:B------:R-:W-:Y:S02]  /*10f80*/  LOP3.LUT R10, R9, 0xff, RZ, 0xc0, !PT ;  /* 0x000000ff090a7812 */ /* 0x000fe400078ec0ff */
[----:B------:R-:W-:Y:S02]  /*10f90*/  PRMT R36, R13, 0x5410, R4 ;  /* 0x000054100d247816 */ /* 0x000fe40000000004 */
[----:B------:R-:W-:Y:S02]  /*10fa0*/  LOP3.LUT R4, R12, 0xff, RZ, 0xc0, !PT ;  /* 0x000000ff0c047812 */ /* 0x000fe400078ec0ff */
[----:B---3--:R-:W-:Y:S02]  /*10fb0*/  LOP3.LUT R5, R9, 0xffff, RZ, 0xc0, !PT ;  /* 0x0000ffff09057812 */ /* 0x008fe400078ec0ff */
[----:B------:R-:W-:-:S02]  /*10fc0*/  PRMT R35, R4, 0x5410, R11 ;  /* 0x0000541004237816 */ /* 0x000fc4000000000b */
[----:B------:R-:W-:Y:S02]  /*10fd0*/  SHF.R.U32.HI R4, RZ, 0x10, R9 ;  /* 0x00000010ff047819 */ /* 0x000fe40000011609 */
[----:B------:R-:W-:Y:S01]  /*10fe0*/  SHF.R.U32.HI R6, RZ, 0x8, R5 ;  /* 0x00000008ff067819 */ /* 0x000fe20000011605 */
[----:B------:R-:W-:Y:S01]  /*10ff0*/  FFMA.FTZ R5, R244, UR35, -R3 ;  /* 0x00000023f4057c23 */ /* 0x000fe20008010803 */
[----:B------:R-:W-:Y:S02]  /*11000*/  LOP3.LUT R4, R4, 0xff, RZ, 0xc0, !PT ;  /* 0x000000ff04047812 */ /* 0x000fe400078ec0ff */
[----:B------:R-:W-:Y:S01]  /*11010*/  PRMT R11, R10, 0x5410, R6 ;  /* 0x000054100a0b7816 */ /* 0x000fe20000000006 */
[----:B------:R1:W-:Y:S01]  /*11020*/  MUFU.EX2 R127, R5 ;  /* 0x00000005007f7308 */ /* 0x0003e20000000800 */
[----:B------:R-:W-:Y:S01]  /*11030*/  PRMT R9, R4, 0x5410, R7 ;  /* 0x0000541004097816 */ /* 0x000fe20000000007 */
[----:B------:R-:W-:Y:S01]  /*11040*/  FFMA.FTZ R6, R242, UR35, -R3 ;  /* 0x00000023f2067c23 */ /* 0x000fe20008010803 */
[----:B------:R-:W-:-:S05]  /*11050*/  LOP3.LUT R4, R8, 0xffff, RZ, 0xc0, !PT ;  /* 0x0000ffff08047812 */ /* 0x000fca00078ec0ff */
[----:B------:R3:W-:Y:S01]  /*11060*/  MUFU.EX2 R168, R6 ;  /* 0x0000000600a87308 */ /* 0x0007e20000000800 */
[----:B-1----:R-:W-:-:S07]  /*11070*/  FFMA.FTZ R5, R243, UR35, -R3 ;  /* 0x00000023f3057c23 */ /* 0x002fce0008010803 */
[----:B------:R1:W-:Y:S01]  /*11080*/  MUFU.EX2 R128, R5 ;  /* 0x0000000500807308 */ /* 0x0003e20000000800 */
[----:B---3--:R-:W-:Y:S02]  /*11090*/  SHF.R.U32.HI R6, RZ, 0x10, R8 ;  /* 0x00000010ff067819 */ /* 0x008fe40000011608 */
[----:B-1----:R-:W-:Y:S02]  /*110a0*/  SHF.R.U32.HI R5, RZ, 0x8, R4 ;  /* 0x00000008ff057819 */ /* 0x002fe40000011604 */
[----:B------:R-:W-:-:S04]  /*110b0*/  LOP3.LUT R4, R8, 0xff, RZ, 0xc0, !PT ;  /* 0x000000ff08047812 */ /* 0x000fc800078ec0ff */
[----:B------:R-:W-:Y:S01]  /*110c0*/  PRMT R28, R4, 0x5410, R5 ;  /* 0x00005410041c7816 */ /* 0x000fe20000000005 */
[----:B------:R-:W-:Y:S01]  /*110d0*/  FFMA.FTZ R4, R238, UR35, -R3 ;  /* 0x00000023ee047c23 */ /* 0x000fe20008010803 */
[----:B------:R-:W-:-:S03]  /*110e0*/  SHF.R.U32.HI R5, RZ, 0x18, R8 ;  /* 0x00000018ff057819 */ /* 0x000fc60000011608 */
[----:B------:R1:W-:Y:S02]  /*110f0*/  MUFU.EX2 R169, R4 ;  /* 0x0000000400a97308 */ /* 0x0003e40000000800 */
[----:B-1----:R-:W-:Y:S01]  /*11100*/  LOP3.LUT R4, R6, 0xff, RZ, 0xc0, !PT ;  /* 0x000000ff06047812 */ /* 0x002fe200078ec0ff */
[----:B------:R-:W-:Y:S01]  /*11110*/  FFMA.FTZ R6, R46, UR35, -R2 ;  /* 0x000000232e067c23 */ /* 0x000fe20008010802 */
[----:B------:R-:W-:Y:S02]  /*11120*/  IMAD.MOV.U32 R46, RZ, RZ, R226 ;  /* 0x000000ffff2e7224 */ /* 0x000fe400078e00e2 */
[----:B------:R-:W-:Y:S01]  /*11130*/  IMAD.MOV.U32 R226, RZ, RZ, R51 ;  /* 0x000000ffffe27224 */ /* 0x000fe200078e0033 */
[----:B------:R-:W-:Y:S01]  /*11140*/  PRMT R13, R4, 0x5410, R5 ;  /* 0x00005410040d7816 */ /* 0x000fe20000000005 */
[----:B------:R-:W-:Y:S02]  /*11150*/  IMAD.MOV.U32 R51, RZ, RZ, R69 ;  /* 0x000000ffff337224 */ /* 0x000fe400078e0045 */
[----:B------:R-:W-:Y:S01]  /*11160*/  FFMA.FTZ R4, R45, UR35, -R2 ;  /* 0x000000232d047c23 */ /* 0x000fe20008010802 */
[----:B------:R-:W-:-:S02]  /*11170*/  IMAD.MOV.U32 R69, RZ, RZ, R81 ;  /* 0x000000ffff457224 */ /* 0x000fc400078e0051 */
[----:B------:R-:W-:Y:S01]  /*11180*/  FFMA.FTZ R7, R193, UR35, -R0 ;  /* 0x00000023c1077c23 */ /* 0x000fe20008010800 */
[----:B------:R-:W-:Y:S02]  /*11190*/  IMAD.MOV.U32 R81, RZ, RZ, R218 ;  /* 0x000000ffff517224 */ /* 0x000fe400078e00da */
[----:B------:R-:W-:Y:S01]  /*111a0*/  FFMA.FTZ R37, R250, UR35, -R0 ;  /* 0x00000023fa257c23 */ /* 0x000fe20008010800 */
[----:B------:R-:W-:Y:S02]  /*111b0*/  IMAD.MOV.U32 R218, RZ, RZ, R84 ;  /* 0x000000ffffda7224 */ /* 0x000fe400078e0054 */
[--C-:B------:R-:W-:Y:S01]  /*111c0*/  FFMA.FTZ R5, R201, UR35, -R2.reuse ;  /* 0x00000023c9057c23 */ /* 0x100fe20008010802 */
[----:B------:R-:W-:Y:S02]  /*111d0*/  IMAD.MOV.U32 R84, RZ, RZ, R77 ;  /* 0x000000ffff547224 */ /* 0x000fe400078e004d */
[----:B------:R-:W-:Y:S01]  /*111e0*/  FFMA.FTZ R12, R252, UR35, -R2 ;  /* 0x00000023fc0c7c23 */ /* 0x000fe20008010802 */
[----:B------:R-:W-:-:S02]  /*111f0*/  IMAD.MOV.U32 R77, RZ, RZ, R72 ;  /* 0x000000ffff4d7224 */ /* 0x000fc400078e0048 */
[--C-:B------:R-:W-:Y:S01]  /*11200*/  FFMA.FTZ R29, R249, UR35, -R2.reuse ;  /* 0x00000023f91d7c23 */ /* 0x100fe20008010802 */
[----:B------:R-:W-:Y:S02]  /*11210*/  IMAD.MOV.U32 R72, RZ, RZ, R55 ;  /* 0x000000ffff487224 */ /* 0x000fe400078e0037 */
[----:B------:R-:W-:Y:S01]  /*11220*/  FFMA.FTZ R30, R245, UR35, -R2 ;  /* 0x00000023f51e7c23 */ /* 0x000fe20008010802 */
[----:B------:R-:W-:Y:S01]  /*11230*/  IMAD.MOV.U32 R55, RZ, RZ, R122 ;  /* 0x000000ffff377224 */ /* 0x000fe200078e007a */
[----:B------:R-:W-:Y:S01]  /*11240*/  MUFU.EX2 R68, R68 ;  /* 0x0000004400447308 */ /* 0x000fe20000000800 */
[----:B------:R-:W-:Y:S01]  /*11250*/  IMAD.MOV.U32 R64, RZ, RZ, R226 ;  /* 0x000000ffff407224 */ /* 0x000fe200078e00e2 */
[----:B------:R1:W5:Y:S01]  /*11260*/  LDL.LU R201, [R1+0xac] ;  /* 0x0000ac0001c97983 */ /* 0x0003620000300800 */
[----:B------:R-:W-:Y:S02]  /*11270*/  IMAD.MOV.U32 R45, RZ, RZ, R50 ;  /* 0x000000ffff2d7224 */ /* 0x000fe400078e0032 */
[----:B------:R-:W-:-:S02]  /*11280*/  IMAD.MOV.U32 R240, RZ, RZ, R46 ;  /* 0x000000fffff07224 */ /* 0x000fc400078e002e */
[----:B------:R-:W-:Y:S01]  /*11290*/  IMAD.MOV.U32 R47, RZ, RZ, R69 ;  /* 0x000000ffff2f7224 */ /* 0x000fe200078e0045 */
[----:B------:R-:W-:Y:S01]  /*112a0*/  MUFU.EX2 R122, R6 ;  /* 0x00000006007a7308 */ /* 0x000fe20000000800 */
[----:B------:R-:W-:Y:S02]  /*112b0*/  IMAD.MOV.U32 R226, RZ, RZ, R81 ;  /* 0x000000ffffe27224 */ /* 0x000fe400078e0051 */
[----:B------:R-:W-:Y:S02]  /*112c0*/  IMAD.MOV.U32 R50, RZ, RZ, R77 ;  /* 0x000000ffff327224 */ /* 0x000fe400078e004d */
[----:B------:R-:W-:Y:S02]  /*112d0*/  IMAD.MOV.U32 R46, RZ, RZ, R51 ;  /* 0x000000ffff2e7224 */ /* 0x000fe400078e0033 */
[----:B------:R-:W-:Y:S02]  /*112e0*/  IMAD.MOV.U32 R69, RZ, RZ, R72 ;  /* 0x000000ffff457224 */ /* 0x000fe400078e0048 */
[----:B------:R-:W-:-:S02]  /*112f0*/  IMAD.MOV.U32 R81, RZ, RZ, R55 ;  /* 0x000000ffff517224 */ /* 0x000fc400078e0037 */
[----:B------:R-:W-:Y:S02]  /*11300*/  IMAD.MOV.U32 R77, RZ, RZ, R120 ;  /* 0x000000ffff4d7224 */ /* 0x000fe400078e0078 */
[----:B------:R-:W-:Y:S02]  /*11310*/  IMAD.MOV.U32 R72, RZ, RZ, R91 ;  /* 0x000000ffff487224 */ /* 0x000fe400078e005b */
[--C-:B------:R-:W-:Y:S01]  /*11320*/  FFMA.FTZ R91, R224, UR35, -R3.reuse ;  /* 0x00000023e05b7c23 */ /* 0x100fe20008010803 */
[----:B------:R-:W-:Y:S02]  /*11330*/  IMAD.MOV.U32 R120, RZ, RZ, R90 ;  /* 0x000000ffff787224 */ /* 0x000fe400078e005a */
[--C-:B------:R-:W-:Y:S01]  /*11340*/  FFMA.FTZ R90, R177, UR35, -R3.reuse ;  /* 0x00000023b15a7c23 */ /* 0x100fe20008010803 */
[----:B------:R-:W-:Y:S02]  /*11350*/  IMAD.MOV.U32 R55, RZ, RZ, R88 ;  /* 0x000000ffff377224 */ /* 0x000fe400078e0058 */
[----:B------:R-:W-:Y:S01]  /*11360*/  FFMA.FTZ R88, R222, UR35, -R3 ;  /* 0x00000023de587c23 */ /* 0x000fe20008010803 */
[----:B------:R-:W-:Y:S01]  /*11370*/  FFMA.FTZ R3, R240, UR35, -R2 ;  /* 0x00000023f0037c23 */ /* 0x000fe20008010802 */
[----:B------:R-:W-:-:S02]  /*11380*/  IMAD.MOV.U32 R17, RZ, RZ, R45 ;  /* 0x000000ffff117224 */ /* 0x000fc400078e002d */
        /* <DEDUP_REMOVED lines=9> */
[----:B------:R-:W-:Y:S02]  /*11420*/  IMAD.MOV.U32 R84, RZ, RZ, R123 ;  /* 0x000000ffff547224 */ /* 0x000fe400078e007b */
[----:B---3--:R-:W-:Y:S01]  /*11430*/  FFMA.FTZ R3, R17, UR35, -R0 ;  /* 0x0000002311037c23 */ /* 0x008fe20008010800 */
[----:B------:R-:W-:Y:S02]  /*11440*/  IMAD.MOV.U32 R17, RZ, RZ, R18 ;  /* 0x000000ffff117224 */ /* 0x000fe400078e0012 */
[----:B------:R-:W-:Y:S01]  /*11450*/  FFMA.FTZ R6, R194, UR35, -R0 ;  /* 0x00000023c2067c23 */ /* 0x000fe20008010800 */
[----:B------:R-:W-:Y:S01]  /*11460*/  IMAD.MOV.U32 R18, RZ, RZ, R235 ;  /* 0x000000ffff127224 */ /* 0x000fe200078e00eb */
[----:B------:R-:W3:Y:S01]  /*11470*/  MUFU.EX2 R123, R4 ;  /* 0x00000004007b7308 */ /* 0x000ee20000000800 */
        /* <DEDUP_REMOVED lines=9> */
[----:B------:R-:W-:Y:S01]  /*11510*/  FFMA.FTZ R8, R17, UR35, -R0 ;  /* 0x0000002311087c23 */ /* 0x000fe20008010800 */
[----:B------:R-:W-:Y:S02]  /*11520*/  IMAD.MOV.U32 R78, RZ, RZ, R82 ;  /* 0x000000ffff4e7224 */ /* 0x000fe400078e0052 */
[----:B------:R-:W-:Y:S02]  /*11530*/  IMAD.MOV.U32 R229, RZ, RZ, R38 ;  /* 0x000000ffffe57224 */ /* 0x000fe400078e0026 */
[----:B------:R-:W-:Y:S02]  /*11540*/  IMAD.MOV.U32 R233, RZ, RZ, R64 ;  /* 0x000000ffffe97224 */ /* 0x000fe400078e0040 */
[----:B------:R-:W-:Y:S01]  /*11550*/  FFMA.FTZ R31, R18, UR35, -R0 ;  /* 0x00000023121f7c23 */ /* 0x000fe20008010800 */
[----:B------:R-:W-:-:S02]  /*11560*/  IMAD.MOV.U32 R82, RZ, RZ, R124 ;  /* 0x000000ffff527224 */ /* 0x000fc400078e007c */
[----:B------:R-:W-:Y:S02]  /*11570*/  IMAD.MOV.U32 R64, RZ, RZ, R121 ;  /* 0x000000ffff407224 */ /* 0x000fe400078e0079 */
[----:B------:R-:W-:Y:S01]  /*11580*/  FFMA.FTZ R34, R235, UR35, -R0 ;  /* 0x00000023eb227c23 */ /* 0x000fe20008010800 */
[----:B------:R-:W-:Y:S01]  /*11590*/  IMAD.MOV.U32 R17, RZ, RZ, R65 ;  /* 0x000000ffff117224 */ /* 0x000fe200078e0041 */
[----:B------:R2:W-:Y:S01]  /*115a0*/  MUFU.EX2 R121, R3 ;  /* 0x0000000300797308 */ /* 0x0005e20000000800 */
[----:B------:R-:W-:Y:S02]  /*115b0*/  IMAD.MOV.U32 R18, RZ, RZ, R227 ;  /* 0x000000ffff127224 */ /* 0x000fe400078e00e3 */
[----:B------:R-:W-:Y:S02]  /*115c0*/  IMAD.MOV.U32 R235, RZ, RZ, R231 ;  /* 0x000000ffffeb7224 */ /* 0x000fe400078e00e7 */
[----:B------:R-:W-:Y:S02]  /*115d0*/  IMAD.MOV.U32 R232, RZ, RZ, R240 ;  /* 0x000000ffffe87224 */ /* 0x000fe400078e00f0 */
[----:B------:R-:W-:-:S02]  /*115e0*/  IMAD.MOV.U32 R239, RZ, RZ, R82 ;  /* 0x000000ffffef7224 */ /* 0x000fc400078e0052 */
[----:B------:R-:W-:Y:S02]  /*115f0*/  IMAD.MOV.U32 R240, RZ, RZ, R126 ;  /* 0x000000fffff07224 */ /* 0x000fe400078e007e */
[----:B------:R-:W-:Y:S02]  /*11600*/  IMAD.MOV.U32 R65, RZ, RZ, R85 ;  /* 0x000000ffff417224 */ /* 0x000fe400078e0055 */
[----:B--2---:R-:W-:Y:S01]  /*11610*/  FADD.FTZ R3, R228, R52 ;  /* 0x00000034e4037221 */ /* 0x004fe20000010000 */
        /* <DEDUP_REMOVED lines=23> */
[----:B------:R-:W-:Y:S01]  /*11790*/  FFMA.FTZ R38, R248, UR35, -R0 ;  /* 0x00000023f8267c23 */ /* 0x000fe20008010800 */
[----:B------:R-:W-:Y:S02]  /*117a0*/  IMAD.MOV.U32 R231, RZ, RZ, R78 ;  /* 0x000000ffffe77224 */ /* 0x000fe400078e004e */
[----:B------:R-:W-:Y:S01]  /*117b0*/  FFMA.FTZ R78, R241, UR35, -R0 ;  /* 0x00000023f14e7c23 */ /* 0x000fe20008010800 */
[----:B------:R-:W-:Y:S02]  /*117c0*/  IMAD.MOV.U32 R227, RZ, RZ, R86 ;  /* 0x000000ffffe37224 */ /* 0x000fe400078e0056 */
[----:B------:R-:W-:Y:S01]  /*117d0*/  FFMA.FTZ R82, R178, UR35, -R0 ;  /* 0x00000023b2527c23 */ /* 0x000fe20008010800 */
[----:B------:R-:W-:Y:S02]  /*117e0*/  IMAD.MOV.U32 R47, RZ, RZ, R50 ;  /* 0x000000ffff2f7224 */ /* 0x000fe400078e0032 */
[----:B------:R-:W-:Y:S01]  /*117f0*/  FFMA.FTZ R85, R176, UR35, -R0 ;  /* 0x00000023b0557c23 */ /* 0x000fe20008010800 */
        /* <DEDUP_REMOVED lines=13> */
[--C-:B------:R-:W-:Y:S01]  /*118d0*/  FFMA.FTZ R4, R197, UR35, -R2.reuse ;  /* 0x00000023c5047c23 */ /* 0x100fe20008010802 */
[----:B------:R-:W-:Y:S02]  /*118e0*/  IMAD.MOV.U32 R226, RZ, RZ, R77 ;  /* 0x000000ffffe27224 */ /* 0x000fe400078e004d */
[----:B------:R-:W-:Y:S01]  /*118f0*/  FFMA.FTZ R69, R237, UR35, -R2 ;  /* 0x00000023ed457c23 */ /* 0x000fe20008010802 */
[----:B------:R-:W-:-:S02]  /*11900*/  IMAD.MOV.U32 R55, RZ, RZ, R70 ;  /* 0x000000ffff377224 */ /* 0x000fc400078e0046 */
[----:B------:R-:W-:Y:S01]  /*11910*/  FFMA.FTZ R70, R181, UR35, -R2 ;  /* 0x00000023b5467c23 */ /* 0x000fe20008010802 */
[----:B------:R-:W-:Y:S02]  /*11920*/  IMAD.MOV.U32 R83, RZ, RZ, R76 ;  /* 0x000000ffff537224 */ /* 0x000fe400078e004c */
[--C-:B------:R-:W-:Y:S01]  /*11930*/  FFMA.FTZ R72, R179, UR35, -R2.reuse ;  /* 0x00000023b3487c23 */ /* 0x100fe20008010802 */
[----:B------:R-:W-:Y:S02]  /*11940*/  IMAD.MOV.U32 R45, RZ, RZ, R47 ;  /* 0x000000ffff2d7224 */ /* 0x000fe400078e002f */
[----:B------:R-:W-:Y:S01]  /*11950*/  FFMA.FTZ R77, R175, UR35, -R2 ;  /* 0x00000023af4d7c23 */ /* 0x000fe20008010802 */
[----:B------:R-:W-:Y:S01]  /*11960*/  IMAD.MOV.U32 R215, RZ, RZ, R233 ;  /* 0x000000ffffd77224 */ /* 0x000fe200078e00e9 */
[----:B------:R-:W-:Y:S01]  /*11970*/  SHF.R.U32.HI R2, RZ, 0x8, R0 ;  /* 0x00000008ff027819 */ /* 0x000fe20000011600 */
[----:B------:R-:W-:Y:S01]  /*11980*/  IMAD.MOV.U32 R76, RZ, RZ, R73 ;  /* 0x000000ffff4c7224 */ /* 0x000fe200078e0049 */
[----:B------:R2:W-:Y:S01]  /*11990*/  MUFU.EX2 R124, R5 ;  /* 0x00000005007c7308 */ /* 0x0005e20000000800 */
[----:B------:R-:W-:-:S02]  /*119a0*/  IMAD.MOV.U32 R46, RZ, RZ, R50 ;  /* 0x000000ffff2e7224 */ /* 0x000fc400078e0032 */
[----:B------:R-:W-:Y:S02]  /*119b0*/  IMAD.MOV.U32 R249, RZ, RZ, R118 ;  /* 0x000000fffff97224 */ /* 0x000fe400078e0076 */
[----:B------:R-:W-:Y:S01]  /*119c0*/  FADD.FTZ R81, R81, R53 ;  /* 0x0000003551517221 */ /* 0x000fe20000010000 */
[----:B------:R-:W-:Y:S02]  /*119d0*/  IMAD.MOV.U32 R239, RZ, RZ, R240 ;  /* 0x000000ffffef7224 */ /* 0x000fe400078e00f0 */
[----:B------:R-:W-:Y:S01]  /*119e0*/  FADD.FTZ R84, R84, R49 ;  /* 0x0000003154547221 */ /* 0x000fe20000010000 */
[----:B------:R-:W-:Y:S01]  /*119f0*/  IMAD.MOV.U32 R233, RZ, RZ, R17 ;  /* 0x000000ffffe97224 */ /* 0x000fe200078e0011 */
[----:B------:R-:W-:Y:S01]  /*11a00*/  LOP3.LUT R0, R15, 0xff, RZ, 0xc0, !PT ;  /* 0x000000ff0f007812 */ /* 0x000fe200078ec0ff */
[----:B------:R-:W-:Y:S02]  /*11a10*/  IMAD.MOV.U32 R73, RZ, RZ, R54 ;  /* 0x000000ffff497224 */ /* 0x000fe400078e0036 */
[----:B------:R-:W-:Y:S01]  /*11a20*/  IMAD.MOV.U32 R245, RZ, RZ, R189 ;  /* 0x000000fffff57224 */ /* 0x000fe200078e00bd */
[----:B------:R-:W-:Y:S01]  /*11a30*/  MUFU.EX2 R78, R78 ;  /* 0x0000004e004e7308 */ /* 0x000fe20000000800 */
[----:B------:R-:W-:Y:S01]  /*11a40*/  IMAD.MOV.U32 R47, RZ, RZ, R51 ;  /* 0x000000ffff2f7224 */ /* 0x000fe200078e0033 */
[----:B------:R1:W5:Y:S01]  /*11a50*/  LDL.LU R197, [R1+0xa8] ;  /* 0x0000a80001c57983 */ /* 0x0003620000300800 */
[----:B------:R-:W-:-:S02]  /*11a60*/  IMAD.MOV.U32 R240, RZ, RZ, R64 ;  /* 0x000000fffff07224 */ /* 0x000fc400078e0040 */
[----:B------:R-:W-:Y:S02]  /*11a70*/  IMAD.MOV.U32 R17, RZ, RZ, R18 ;  /* 0x000000ffff117224 */ /* 0x000fe400078e0012 */
[----:B------:R-:W-:Y:S02]  /*11a80*/  IMAD.MOV.U32 R234, RZ, RZ, R215 ;  /* 0x000000ffffea7224 */ /* 0x000fe400078e00d7 */
[----:B------:R-:W-:Y:S01]  /*11a90*/  IMAD.MOV.U32 R50, RZ, RZ, R218 ;  /* 0x000000ffff327224 */ /* 0x000fe200078e00da */
[----:B------:R-:W-:Y:S01]  /*11aa0*/  MUFU.EX2 R118, R8 ;  /* 0x0000000800767308 */ /* 0x000fe20000000800 */
[----:B------:R-:W-:Y:S01]  /*11ab0*/  IMAD.MOV.U32 R64, RZ, RZ, R65 ;  /* 0x000000ffff407224 */ /* 0x000fe200078e0041 */
[----:B--2---:R-:W-:Y:S01]  /*11ac0*/  HSET2.LE.AND R5, R9, R216, PT ;  /* 0x000000d809057233 */ /* 0x004fe20003803000 */
[----:B------:R-:W-:Y:S01]  /*11ad0*/  IMAD.MOV.U32 R18, RZ, RZ, R235 ;  /* 0x000000ffff127224 */ /* 0x000fe200078e00eb */
[----:B------:R1:W5:Y:S01]  /*11ae0*/  LDL.LU R195, [R1+0xa4] ;  /* 0x0000a40001c37983 */ /* 0x0003620000300800 */
[----:B------:R-:W-:-:S02]  /*11af0*/  IMAD.MOV.U32 R51, RZ, RZ, R83 ;  /* 0x000000ffff337224 */ /* 0x000fc400078e0053 */
[----:B------:R-:W-:Y:S01]  /*11b00*/  IMAD.MOV.U32 R65, RZ, RZ, R45 ;  /* 0x000000ffff417224 */ /* 0x000fe200078e002d */
[----:B------:R2:W-:Y:S01]  /*11b10*/  MUFU.EX2 R126, R4 ;  /* 0x00000004007e7308 */ /* 0x0005e20000000800 */
[----:B------:R-:W-:Y:S01]  /*11b20*/  IMAD.MOV.U32 R218, RZ, RZ, R76 ;  /* 0x000000ffffda7224 */ /* 0x000fe200078e004c */
[----:B------:R1:W5:Y:S01]  /*11b30*/  LDL.LU R194, [R1+0xa0] ;  /* 0x0000a00001c27983 */ /* 0x0003620000300800 */
[----:B------:R-:W-:Y:S02]  /*11b40*/  IMAD.MOV.U32 R45, RZ, RZ, R46 ;  /* 0x000000ffff2d7224 */ /* 0x000fe400078e002e */
[----:B------:R-:W-:Y:S01]  /*11b50*/  IMAD.MOV.U32 R235, RZ, RZ, R239 ;  /* 0x000000ffffeb7224 */ /* 0x000fe200078e00ef */
[----:B------:R1:W5:Y:S01]  /*11b60*/  LDL.LU R193, [R1+0x9c] ;  /* 0x00009c0001c17983 */ /* 0x0003620000300800 */
[----:B------:R-:W-:Y:S01]  /*11b70*/  IMAD.MOV.U32 R54, RZ, RZ, R71 ;  /* 0x000000ffff367224 */ /* 0x000fe200078e0047 */
[----:B------:R-:W-:Y:S01]  /*11b80*/  PRMT R71, R0, 0x5410, R2 ;  /* 0x0000541000477816 */ /* 0x000fe20000000002 */
[----:B------:R-:W-:-:S02]  /*11b90*/  IMAD.MOV.U32 R83, RZ, RZ, R73 ;  /* 0x000000ffff537224 */ /* 0x000fc400078e0049 */
[----:B------:R-:W-:Y:S02]  /*11ba0*/  IMAD.MOV.U32 R46, RZ, RZ, R47 ;  /* 0x000000ffff2e7224 */ /* 0x000fe400078e002f */
[----:B------:R-:W-:Y:S01]  /*11bb0*/  IMAD.MOV.U32 R239, RZ, RZ, R240 ;  /* 0x000000ffffef7224 */ /* 0x000fe200078e00f0 */
[----:B------:R-:W-:Y:S01]  /*11bc0*/  HSET2.LE.AND R0, R16, R216, PT ;  /* 0x000000d810007233 */ /* 0x000fe20003803000 */
[----:B------:R-:W-:Y:S02]  /*11bd0*/  IMAD.MOV.U32 R47, RZ, RZ, R50 ;  /* 0x000000ffff2f7224 */ /* 0x000fe400078e0032 */
[----:B------:R-:W-:Y:S01]  /*11be0*/  IMAD.MOV.U32 R240, RZ, RZ, R64 ;  /* 0x000000fffff07224 */ /* 0x000fe200078e0040 */
[----:B------:R-:W-:Y:S01]  /*11bf0*/  F2FP.BF16.F32.PACK_AB R2, R204, R206 ;  /* 0x000000cecc02723e */ /* 0x000fe200000010ff */
[----:B------:R-:W-:Y:S02]  /*11c00*/  IMAD.MOV.U32 R50, RZ, RZ, R51 ;  /* 0x000000ffff327224 */ /* 0x000fe400078e0033 */
[----:B------:R-:W-:-:S02]  /*11c10*/  IMAD.MOV.U32 R64, RZ, RZ, R65 ;  /* 0x000000ffff407224 */ /* 0x000fc400078e0041 */
[----:B------:R-:W-:Y:S02]  /*11c20*/  IMAD.MOV.U32 R246, RZ, RZ, R17 ;  /* 0x000000fffff67224 */ /* 0x000fe400078e0011 */
[----:B------:R-:W-:Y:S02]  /*11c30*/  IMAD.MOV.U32 R224, RZ, RZ, R18 ;  /* 0x000000ffffe07224 */ /* 0x000fe400078e0012 */
[----:B------:R-:W-:Y:S01]  /*11c40*/  IMAD.MOV.U32 R73, RZ, RZ, R120 ;  /* 0x000000ffff497224 */ /* 0x000fe200078e0078 */
[----:B------:R-:W1:Y:S01]  /*11c50*/  LDSM.16.MT88.4 R16, [R184+0x5400] ;  /* 0x00540000b810783b */ /* 0x000e620000004200 */
[----:B------:R-:W-:Y:S01]  /*11c60*/  IMAD.MOV.U32 R51, RZ, RZ, R218 ;  /* 0x000000ffff337224 */ /* 0x000fe200078e00da */
[----:B------:R3:W3:Y:S01]  /*11c70*/  MUFU.EX2 R120, R6 ;  /* 0x0000000600787308 */ /* 0x0006e20000000800 */
[----:B------:R-:W-:Y:S02]  /*11c80*/  IMAD.MOV.U32 R65, RZ, RZ, R45 ;  /* 0x000000ffff417224 */ /* 0x000fe400078e002d */
[----:B------:R-:W-:-:S02]  /*11c90*/  IMAD.MOV.U32 R218, RZ, RZ, R83 ;  /* 0x000000ffffda7224 */ /* 0x000fc400078e0053 */
[----:B------:R-:W-:Y:S02]  /*11ca0*/  IMAD.MOV.U32 R45, RZ, RZ, R46 ;  /* 0x000000ffff2d7224 */ /* 0x000fe400078e002e */
[----:B------:R-:W-:Y:S02]  /*11cb0*/  IMAD.MOV.U32 R76, RZ, RZ, R54 ;  /* 0x000000ffff4c7224 */ /* 0x000fe400078e0036 */
[----:B------:R-:W-:Y:S01]  /*11cc0*/  IMAD.MOV.U32 R46, RZ, RZ, R47 ;  /* 0x000000ffff2e7224 */ /* 0x000fe200078e002f */
[----:B------:R-:W-:Y:S01]  /*11cd0*/  LOP3.LUT R10, R0, R2, RZ, 0xc0, !PT ;  /* 0x00000002000a7212 */ /* 0x000fe200078ec0ff */
[----:B------:R-:W-:Y:S01]  /*11ce0*/  IMAD.MOV.U32 R47, RZ, RZ, R50 ;  /* 0x000000ffff2f7224 */ /* 0x000fe200078e0032 */
[----:B------:R-:W-:Y:S01]  /*11cf0*/  HSET2.LE.AND R0, R21, R216, PT ;  /* 0x000000d815007233 */ /* 0x000fe20003803000 */
[----:B------:R-:W-:Y:S01]  /*11d00*/  IMAD.MOV.U32 R50, RZ, RZ, R51 ;  /* 0x000000ffff327224 */ /* 0x000fe200078e0033 */
[----:B----4-:R-:W-:Y:S01]  /*11d10*/  F2FP.BF16.F32.PACK_AB R2, R129, R130 ;  /* 0x000000828102723e */ /* 0x010fe200000010ff */
[----:B------:R-:W-:-:S02]  /*11d20*/  IMAD.MOV.U32 R51, RZ, RZ, R218 ;  /* 0x000000ffff337224 */ /* 0x000fc400078e00da */
[----:B------:R-:W-:Y:S01]  /*11d30*/  IMAD.MOV.U32 R215, RZ, RZ, R119 ;  /* 0x000000ffffd77224 */ /* 0x000fe200078e0077 */
[----:B--2---:R-:W-:Y:S01]  /*11d40*/  F2FP.BF16.F32.PACK_AB R4, R207, R208 ;  /* 0x000000d0cf04723e */ /* 0x004fe200000010ff */
[----:B------:R-:W-:Y:S01]  /*11d50*/  IMAD.MOV.U32 R218, RZ, RZ, R76 ;  /* 0x000000ffffda7224 */ /* 0x000fe200078e004c */
[----:B------:R-:W2:Y:S01]  /*11d60*/  MUFU.EX2 R119, R7 ;  /* 0x0000000700777308 */ /* 0x000ea20000000800 */
[----:B------:R-:W-:Y:S02]  /*11d70*/  IMAD.MOV.U32 R76, RZ, RZ, R73 ;  /* 0x000000ffff4c7224 */ /* 0x000fe400078e0049 */
[----:B------:R-:W-:Y:S01]  /*11d80*/  FADD.FTZ R73, R190, R3 ;  /* 0x00000003be497221 */ /* 0x000fe20000010000 */
[--C-:B------:R-:W-:Y:S01]  /*11d90*/  HSET2.LE.AND R3, R11, R216.reuse, PT ;  /* 0x000000d80b037233 */ /* 0x100fe20003803000 */
[----:B------:R-:W4:Y:S01]  /*11da0*/  LDSM.16.MT88.4 R20, [R185+0x5400] ;  /* 0x00540000b914783b */ /* 0x000f220000004200 */
[----:B------:R-:W-:Y:S02]  /*11db0*/  LOP3.LUT R11, R0, R2, RZ, 0xc0, !PT ;  /* 0x00000002000b7212 */ /* 0x000fe400078ec0ff */
[----:B------:R-:W-:-:S02]  /*11dc0*/  HSET2.LE.AND R0, R28, R216, PT ;  /* 0x000000d81c007233 */ /* 0x000fc40003803000 */
[----:B---3--:R-:W-:Y:S02]  /*11dd0*/  F2FP.BF16.F32.PACK_AB R2, R123, R122 ;  /* 0x0000007a7b02723e */ /* 0x008fe400000010ff */
[----:B------:R-:W-:Y:S02]  /*11de0*/  F2FP.BF16.F32.PACK_AB R6, R133, R134 ;  /* 0x000000868506723e */ /* 0x000fe400000010ff */
[----:B------:R-:W-:Y:S02]  /*11df0*/  LOP3.LUT R8, R3, R4, RZ, 0xc0, !PT ;  /* 0x0000000403087212 */ /* 0x000fe400078ec0ff */
[----:B------:R-:W-:Y:S02]  /*11e00*/  LOP3.LUT R4, R0, R2, RZ, 0xc0, !PT ;  /* 0x0000000200047212 */ /* 0x000fe400078ec0ff */
[----:B------:R-:W-:Y:S02]  /*11e10*/  LOP3.LUT R9, R5, R6, RZ, 0xc0, !PT ;  /* 0x0000000605097212 */ /* 0x000fe400078ec0ff */
[----:B------:R-:W-:-:S02]  /*11e20*/  HSET2.LE.AND R3, R13, R216, PT ;  /* 0x000000d80d037233 */ /* 0x000fc40003803000 */
[--C-:B------:R-:W-:Y:S02]  /*11e30*/  HSET2.LE.AND R0, R36, R216.reuse, PT ;  /* 0x000000d824007233 */ /* 0x100fe40003803000 */
[----:B------:R-:W-:Y:S02]  /*11e40*/  F2FP.BF16.F32.PACK_AB R5, R120, R121 ;  /* 0x000000797805723e */ /* 0x000fe400000010ff */
[----:B------:R-:W-:Y:S01]  /*11e50*/  F2FP.BF16.F32.PACK_AB R2, R124, R125 ;  /* 0x0000007d7c02723e */ /* 0x000fe200000010ff */
[----:B------:R-:W-:Y:S01]  /*11e60*/  IMAD.MOV.U32 R247, RZ, RZ, R233 ;  /* 0x000000fffff77224 */ /* 0x000fe200078e00e9 */
[----:B------:R-:W-:Y:S01]  /*11e70*/  LOP3.LUT R5, R3, R5, RZ, 0xc0, !PT ;  /* 0x0000000503057212 */ /* 0x000fe200078ec0ff */
[----:B------:R-:W-:Y:S01]  /*11e80*/  IMAD.MOV.U32 R243, RZ, RZ, R239 ;  /* 0x000000fffff37224 */ /* 0x000fe200078e00ef */
[----:B------:R-:W-:Y:S01]  /*11e90*/  LOP3.LUT R6, R0, R2, RZ, 0xc0, !PT ;  /* 0x0000000200067212 */ /* 0x000fe200078ec0ff */
[----:B------:R-:W-:Y:S01]  /*11ea0*/  IMAD.MOV.U32 R239, RZ, RZ, R64 ;  /* 0x000000ffffef7224 */ /* 0x000fe200078e0040 */
[----:B------:R-:W-:Y:S01]  /*11eb0*/  HSET2.LE.AND R3, R35, R216, PT ;  /* 0x000000d823037233 */ /* 0x000fe20003803000 */
[----:B------:R-:W-:Y:S01]  /*11ec0*/  IMAD.MOV.U32 R233, RZ, RZ, R65 ;  /* 0x000000ffffe97224 */ /* 0x000fe200078e0041 */
[----:B------:R-:W-:Y:S01]  /*11ed0*/  SHF.R.U32.HI R2, RZ, 0x10, R15 ;  /* 0x00000010ff027819 */ /* 0x000fe2000001160f */
[----:B------:R-:W-:Y:S01]  /*11ee0*/  HMMA.16816.F32.BF16 R64, R24, R66, R60 ;  /* 0x000000421840723c */ /* 0x000fe2000004183c */
[----:B--2---:R-:W-:-:S02]  /*11ef0*/  F2FP.BF16.F32.PACK_AB R7, R118, R119 ;  /* 0x000000777607723e */ /* 0x004fc400000010ff */
[----:B------:R-:W-:Y:S02]  /*11f00*/  LOP3.LUT R0, R14, 0xffff, RZ, 0xc0, !PT ;  /* 0x0000ffff0e007812 */ /* 0x000fe400078ec0ff */
[----:B------:R-:W-:Y:S01]  /*11f10*/  SHF.R.U32.HI R13, RZ, 0x18, R15 ;  /* 0x00000018ff0d7819 */ /* 0x000fe2000001160f */
[C---:B------:R-:W-:Y:S01]  /*11f20*/  HMMA.16816.F32.BF16 R60, R24.reuse, R56, R108 ;  /* 0x00000038183c723c */ /* 0x040fe2000004186c */
[----:B------:R2:W3:Y:S01]  /*11f30*/  MUFU.EX2 R111, R12 ;  /* 0x0000000c006f7308 */ /* 0x0004e20000000800 */
[----:B------:R-:W-:Y:S02]  /*11f40*/  LOP3.LUT R2, R2, 0xff, RZ, 0xc0, !PT ;  /* 0x000000ff02027812 */ /* 0x000fe400078ec0ff */
[----:B------:R-:W-:Y:S02]  /*11f50*/  LOP3.LUT R7, R3, R7, RZ, 0xc0, !PT ;  /* 0x0000000703077212 */ /* 0x000fe400078ec0ff */
[----:B------:R-:W-:Y:S01]  /*11f60*/  SHF.R.U32.HI R0, RZ, 0x8, R0 ;  /* 0x00000008ff007819 */ /* 0x000fe20000011600 */
[----:B------:R-:W-:Y:S01]  /*11f70*/  HMMA.16816.F32.BF16 R56, R24, R58, R112 ;  /* 0x0000003a1838723c */ /* 0x000fe20000041870 */
[----:B------:R-:W-:Y:S01]  /*11f80*/  SHF.R.U32.HI R3, RZ, 0x10, R14 ;  /* 0x00000010ff037819 */ /* 0x000fe2000001160e */
[----:B------:R-:W-:-:S05]  /*11f90*/  IMAD.MOV.U32 R54, RZ, RZ, R192 ;  /* 0x000000ffff367224 */ /* 0x000fca00078e00c0 */
[----:B------:R-:W-:Y:S02]  /*11fa0*/  PRMT R25, R2, 0x5410, R13 ;  /* 0x0000541002197816 */ /* 0x000fe4000000000d */
[----:B--2---:R-:W-:Y:S01]  /*11fb0*/  LOP3.LUT R12, R14, 0xff, RZ, 0xc0, !PT ;  /* 0x000000ff0e0c7812 */ /* 0x004fe200078ec0ff */
[----:B------:R-:W-:Y:S01]  /*11fc0*/  IMAD.MOV.U32 R252, RZ, RZ, R55 ;  /* 0x000000fffffc7224 */ /* 0x000fe200078e0037 */
[----:B------:R-:W-:Y:S01]  /*11fd0*/  SHF.R.U32.HI R2, RZ, 0x18, R14 ;  /* 0x00000018ff027819 */ /* 0x000fe2000001160e */
[----:B------:R-:W-:Y:S01]  /*11fe0*/  MUFU.EX2 R110, R29 ;  /* 0x0000001d006e7308 */ /* 0x000fe20000000800 */
[----:B------:R-:W-:Y:S01]  /*11ff0*/  PRMT R13, R12, 0x5410, R0 ;  /* 0x000054100c0d7816 */ /* 0x000fe20000000000 */
[----:B------:R-:W-:Y:S01]  /*12000*/  FADD.FTZ R83, R191, R48 ;  /* 0x00000030bf537221 */ /* 0x000fe20000010000 */
[----:B------:R-:W-:Y:S01]  /*12010*/  LOP3.LUT R0, R3, 0xff, RZ, 0xc0, !PT ;  /* 0x000000ff03007812 */ /* 0x000fe200078ec0ff */
[----:B------:R-:W-:-:S04]  /*12020*/  IMAD.MOV.U32 R177, RZ, RZ, R54 ;  /* 0x000000ffffb17224 */ /* 0x000fc800078e0036 */
[----:B------:R-:W-:Y:S01]  /*12030*/  MUFU.EX2 R109, R30 ;  /* 0x0000001e006d7308 */ /* 0x000fe20000000800 */
[----:B------:R-:W-:-:S07]  /*12040*/  PRMT R24, R0, 0x5410, R2 ;  /* 0x0000541000187816 */ /* 0x000fce0000000002 */
[----:B------:R2:W-:Y:S01]  /*12050*/  MUFU.EX2 R108, R31 ;  /* 0x0000001f006c7308 */ /* 0x0005e20000000800 */
[----:B------:R-:W-:Y:S01]  /*12060*/  LOP3.LUT R0, R40, 0xff, RZ, 0xc0, !PT ;  /* 0x000000ff28007812 */ /* 0x000fe200078ec0ff */
[----:B-1----:R-:W-:Y:S01]  /*12070*/  HMMA.16816.F32.BF16 R52, R4, R16, R92 ;  /* 0x000000100434723c */ /* 0x002fe2000004185c */
[----:B------:R-:W-:Y:S01]  /*12080*/  SHF.R.U32.HI R2, RZ, 0x8, R39 ;  /* 0x00000008ff027819 */ /* 0x000fe20000011627 */
[----:B------:R-:W-:Y:S01]  /*12090*/  IMAD.MOV.U32 R251, RZ, RZ, R218 ;  /* 0x000000fffffb7224 */ /* 0x000fe200078e00da */
[----:B------:R1:W5:Y:S03]  /*120a0*/  LDL.LU R192, [R1+0x98] ;  /* 0x0000980001c07983 */ /* 0x0003660000300800 */
[----:B------:R4:W-:Y:S08]  /*120b0*/  MUFU.EX2 R93, R34 ;  /* 0x00000022005d7308 */ /* 0x0009f00000000800 */
[----:B------:R-:W-:Y:S01]  /*120c0*/  MUFU.EX2 R92, R37 ;  /* 0x00000025005c7308 */ /* 0x000fe20000000800 */
[----:B--2---:R-:W2:Y:S01]  /*120d0*/  LDSM.16.MT88.4 R28, [R184+0x5800] ;  /* 0x00580000b81c783b */ /* 0x004ea20000004200 */
[----:B------:R-:W-:Y:S01]  /*120e0*/  SHF.R.U32.HI R3, RZ, 0x8, R42 ;  /* 0x00000008ff037819 */ /* 0x000fe2000001162a */
[----:B------:R-:W-:Y:S01]  /*120f0*/  IMAD.MOV.U32 R244, RZ, RZ, R235 ;  /* 0x000000fffff47224 */ /* 0x000fe200078e00eb */
[----:B------:R-:W-:Y:S01]  /*12100*/  PRMT R35, R41, 0x5410, R2 ;  /* 0x0000541029237816 */ /* 0x000fe20000000002 */
[----:B------:R-:W-:Y:S01]  /*12110*/  IMAD.MOV.U32 R218, RZ, RZ, R76 ;  /* 0x000000ffffda7224 */ /* 0x000fe200078e004c */
[----:B------:R-:W-:Y:S01]  /*12120*/  LOP3.LUT R12, R43, 0xff, RZ, 0xc0, !PT ;  /* 0x000000ff2b0c7812 */ /* 0x000fe200078ec0ff */
[----:B------:R-:W-:-:S02]  /*12130*/  IMAD.MOV.U32 R242, RZ, RZ, R46 ;  /* 0x000000fffff27224 */ /* 0x000fc400078e002e */
[----:B------:R-:W-:Y:S01]  /*12140*/  IMAD.MOV.U32 R238, RZ, RZ, R47 ;  /* 0x000000ffffee7224 */ /* 0x000fe200078e002f */
[----:B----4-:R-:W-:Y:S01]  /*12150*/  PRMT R34, R0, 0x5410, R74 ;  /* 0x0000541000227816 */ /* 0x010fe2000000004a */
[----:B------:R-:W-:Y:S01]  /*12160*/  IMAD.MOV.U32 R222, RZ, RZ, R50 ;  /* 0x000000ffffde7224 */ /* 0x000fe200078e0032 */
[----:B------:R4:W1:Y:S01]  /*12170*/  MUFU.EX2 R74, R38 ;  /* 0x00000026004a7308 */ /* 0x0008620000000800 */
[----:B------:R-:W-:Y:S01]  /*12180*/  FADD.FTZ R0, R245, R84 ;  /* 0x00000054f5007221 */ /* 0x000fe20000010000 */
[----:B------:R-:W-:Y:S02]  /*12190*/  IMAD.MOV.U32 R245, RZ, RZ, R252 ;  /* 0x000000fffff57224 */ /* 0x000fe400078e00fc */
[----:B------:R-:W-:Y:S01]  /*121a0*/  FADD.FTZ R2, R187, R83 ;  /* 0x00000053bb027221 */ /* 0x000fe20000010000 */
[----:B------:R-:W-:Y:S01]  /*121b0*/  IMAD.MOV.U32 R252, RZ, RZ, R177 ;  /* 0x000000fffffc7224 */ /* 0x000fe200078e00b1 */
[----:B------:R-:W-:Y:S01]  /*121c0*/  PRMT R76, R44, 0x5410, R3 ;  /* 0x000054102c4c7816 */ /* 0x000fe20000000003 */
[----:B------:R-:W-:Y:S01]  /*121d0*/  IMAD.MOV.U32 R214, RZ, RZ, R51 ;  /* 0x000000ffffd67224 */ /* 0x000fe200078e0033 */
[C---:B------:R-:W-:Y:S06]  /*121e0*/  HMMA.16816.F32.BF16 R164, R8.reuse, R16, R164 ;  /* 0x0000001008a4723c */ /* 0x040fec00000418a4 */
[-C--:B------:R-:W-:Y:S01]  /*121f0*/  HMMA.16816.F32.BF16 R64, R8, R18.reuse, R64 ;  /* 0x000000120840723c */ /* 0x080fe20000041840 */
[----:B------:R-:W-:Y:S01]  /*12200*/  MUFU.EX2 R69, R69 ;  /* 0x0000004500457308 */ /* 0x000fe20000000800 */
[----:B------:R1:W5:Y:S04]  /*12210*/  LDL.LU R191, [R1+0x94] ;  /* 0x0000940001bf7983 */ /* 0x0003680000300800 */
[----:B----4-:R-:W4:Y:S01]  /*12220*/  LDSM.16.MT88.4 R36, [R185+0x5800] ;  /* 0x00580000b924783b */ /* 0x010f220000004200 */
[----:B------:R-:W-:Y:S01]  /*12230*/  IMAD.MOV.U32 R235, RZ, RZ, R45 ;  /* 0x000000ffffeb7224 */ /* 0x000fe200078e002d */
[----:B------:R-:W-:Y:S01]  /*12240*/  HMMA.16816.F32.BF16 R48, R4, R18, R96 ;  /* 0x000000120430723c */ /* 0x000fe20000041860 */
[----:B------:R-:W-:Y:S01]  /*12250*/  FADD.FTZ R16, R252, R2 ;  /* 0x00000002fc107221 */ /* 0x000fe20000010000 */
[----:B------:R-:W-:Y:S01]  /*12260*/  FADD.FTZ R3, R188, R81 ;  /* 0x00000051bc037221 */ /* 0x000fe20000010000 */
[----:B---3--:R-:W-:-:S03]  /*12270*/  F2FP.BF16.F32.PACK_AB R2, R111, R126 ;  /* 0x0000007e6f02723e */ /* 0x008fc600000010ff */
[----:B------:R-:W-:Y:S01]  /*12280*/  HMMA.16816.F32.BF16 R40, R4, R22, R104 ;  /* 0x000000160428723c */ /* 0x000fe20000041868 */
[----:B------:R-:W-:Y:S01]  /*12290*/  IMAD.MOV.U32 R177, RZ, RZ, R222 ;  /* 0x000000ffffb17224 */ /* 0x000fe200078e00de */
[----:B------:R-:W-:-:S04]  /*122a0*/  PRMT R75, R12, 0x5410, R75 ;  /* 0x000054100c4b7816 */ /* 0x000fc8000000004b */
[-C--:B------:R-:W-:Y:S01]  /*122b0*/  HMMA.16816.F32.BF16 R60, R8, R20.reuse, R60 ;  /* 0x00000014083c723c */ /* 0x080fe2000004183c */
[----:B------:R-:W3:Y:S01]  /*122c0*/  MUFU.EX2 R70, R70 ;  /* 0x0000004600467308 */ /* 0x000ee20000000800 */
[----:B------:R2:W5:Y:S04]  /*122d0*/  LDL.LU R190, [R1+0x90] ;  /* 0x0000900001be7983 */ /* 0x0005680000300800 */
[----:B------:R-:W-:Y:S01]  /*122e0*/  HMMA.16816.F32.BF16 R44, R4, R20, R100 ;  /* 0x00000014042c723c */ /* 0x000fe20000041864 */
[----:B------:R-:W-:Y:S01]  /*122f0*/  FADD.FTZ R3, R249, R3 ;  /* 0x00000003f9037221 */ /* 0x000fe20000010000 */
[----:B------:R-:W-:Y:S01]  /*12300*/  IMAD.MOV.U32 R222, RZ, RZ, R224 ;  /* 0x000000ffffde7224 */ /* 0x000fe200078e00e0 */
[----:B-1----:R-:W-:-:S03]  /*12310*/  F2FP.BF16.F32.PACK_AB R12, R74, R92 ;  /* 0x0000005c4a0c723e */ /* 0x002fc600000010ff */
[----:B------:R-:W-:Y:S01]  /*12320*/  HMMA.16816.F32.BF16 R56, R8, R22, R56 ;  /* 0x000000160838723c */ /* 0x000fe20000041838 */
[----:B------:R-:W-:Y:S01]  /*12330*/  FADD.FTZ R4, R135, R0 ;  /* 0x0000000087047221 */ /* 0x000fe20000010000 */
[--C-:B------:R-:W-:Y:S01]  /*12340*/  HSET2.LE.AND R0, R13, R216.reuse, PT ;  /* 0x000000d80d007233 */ /* 0x100fe20003803000 */
[----:B------:R-:W-:Y:S01]  /*12350*/  FADD.FTZ R5, R245, R73 ;  /* 0x00000049f5057221 */ /* 0x000fe20000010000 */
[----:B------:R-:W-:Y:S01]  /*12360*/  F2FP.BF16.F32.PACK_AB R6, R109, R110 ;  /* 0x0000006e6d06723e */ /* 0x000fe200000010ff */
[----:B------:R-:W-:Y:S01]  /*12370*/  FADD.FTZ R14, R136, R4 ;  /* 0x00000004880e7221 */ /* 0x000fe20000010000 */
[----:B------:R-:W-:Y:S01]  /*12380*/  IMAD.MOV.U32 R224, RZ, RZ, R234 ;  /* 0x000000ffffe07224 */ /* 0x000fe200078e00ea */
[----:B------:R-:W-:Y:S01]  /*12390*/  LOP3.LUT R4, R0, R2, RZ, 0xc0, !PT ;  /* 0x0000000200047212 */ /* 0x000fe200078ec0ff */
[----:B------:R-:W-:Y:S01]  /*123a0*/  MUFU.EX2 R72, R72 ;  /* 0x0000004800487308 */ /* 0x000fe20000000800 */
[--C-:B------:R-:W-:Y:S01]  /*123b0*/  HSET2.LE.AND R0, R24, R216.reuse, PT ;  /* 0x000000d818007233 */ /* 0x100fe20003803000 */
[----:B------:R-:W-:Y:S01]  /*123c0*/  FADD.FTZ R15, R139, R5 ;  /* 0x000000058b0f7221 */ /* 0x000fe20000010000 */
[----:B------:R-:W-:Y:S01]  /*123d0*/  F2FP.BF16.F32.PACK_AB R2, R93, R108 ;  /* 0x0000006c5d02723e */ /* 0x000fe200000010ff */
[----:B------:R-:W-:Y:S01]  /*123e0*/  FADD.FTZ R13, R177, R3 ;  /* 0x00000003b10d7221 */ /* 0x000fe20000010000 */
[--C-:B------:R-:W-:Y:S01]  /*123f0*/  HSET2.LE.AND R3, R80, R216.reuse, PT ;  /* 0x000000d850037233 */ /* 0x100fe20003803000 */
[----:B------:R1:W5:Y:S01]  /*12400*/  LDL.LU R189, [R1+0x8c] ;  /* 0x00008c0001bd7983 */ /* 0x0003620000300800 */
[----:B------:R-:W-:Y:S01]  /*12410*/  LOP3.LUT R5, R0, R2, RZ, 0xc0, !PT ;  /* 0x0000000200057212 */ /* 0x000fe200078ec0ff */
[----:B------:R-:W-:Y:S01]  /*12420*/  FADD.FTZ R0, R148, R15 ;  /* 0x0000000f94007221 */ /* 0x000fe20000010000 */
[----:B------:R-:W-:Y:S01]  /*12430*/  IMAD.MOV.U32 R234, RZ, RZ, R217 ;  /* 0x000000ffffea7224 */ /* 0x000fe200078e00d9 */
[--C-:B------:R-:W-:Y:S01]  /*12440*/  HSET2.LE.AND R7, R79, R216.reuse, PT ;  /* 0x000000d84f077233 */ /* 0x100fe20003803000 */
[----:B------:R-:W-:Y:S01]  /*12450*/  FADD.FTZ R2, R222, R16 ;  /* 0x00000010de027221 */ /* 0x000fe20000010000 */
[----:B------:R-:W-:Y:S01]  /*12460*/  LOP3.LUT R6, R3, R6, RZ, 0xc0, !PT ;  /* 0x0000000603067212 */ /* 0x000fe200078ec0ff */
[----:B------:R-:W-:Y:S01]  /*12470*/  FADD.FTZ R18, R149, R0 ;  /* 0x0000000095127221 */ /* 0x000fe20000010000 */
[--C-:B------:R-:W-:Y:S01]  /*12480*/  HSET2.LE.AND R3, R87, R216.reuse, PT ;  /* 0x000000d857037233 */ /* 0x100fe20003803000 */
[----:B------:R-:W-:Y:S01]  /*12490*/  FADD.FTZ R16, R234, R2 ;  /* 0x00000002ea107221 */ /* 0x000fe20000010000 */
[----:B------:R-:W-:-:S02]  /*124a0*/  HSET2.LE.AND R0, R89, R216, PT ;  /* 0x000000d859007233 */ /* 0x000fc40003803000 */
[----:B------:R-:W-:Y:S02]  /*124b0*/  F2FP.BF16.F32.PACK_AB R11, R169, R168 ;  /* 0x000000a8a90b723e */ /* 0x000fe400000010ff */
[----:B------:R-:W-:Y:S02]  /*124c0*/  HSET2.LE.AND R8, R71, R216, PT ;  /* 0x000000d847087233 */ /* 0x000fe40003803000 */
[----:B------:R-:W-:Y:S01]  /*124d0*/  F2FP.BF16.F32.PACK_AB R9, R182, R205 ;  /* 0x000000cdb609723e */ /* 0x000fe200000010ff */
[----:B------:R-:W1:Y:S01]  /*124e0*/  MUFU.EX2 R27, R77 ;  /* 0x0000004d001b7308 */ /* 0x000e620000000800 */
[----:B------:R-:W-:Y:S01]  /*124f0*/  LOP3.LUT R7, R7, R12, RZ, 0xc0, !PT ;  /* 0x0000000c07077212 */ /* 0x000fe200078ec0ff */
[----:B------:R-:W-:Y:S01]  /*12500*/  FADD.FTZ R17, R138, R14 ;  /* 0x0000000e8a117221 */ /* 0x000fe20000010000 */
[----:B------:R-:W-:Y:S01]  /*12510*/  F2FP.BF16.F32.PACK_AB R2, R180, R183 ;  /* 0x000000b7b402723e */ /* 0x000fe200000010ff */
[----:B------:R-:W-:Y:S01]  /*12520*/  IMAD.MOV.U32 R249, RZ, RZ, R215 ;  /* 0x000000fffff97224 */ /* 0x000fe200078e00d7 */
[----:B------:R-:W-:Y:S01]  /*12530*/  LOP3.LUT R11, R3, R11, RZ, 0xc0, !PT ;  /* 0x0000000b030b7212 */ /* 0x000fe200078ec0ff */
[----:B------:R-:W-:Y:S01]  /*12540*/  LDSM.16.MT88.4 R20, [R185+0x5c00] ;  /* 0x005c0000b914783b */ /* 0x000fe20000004200 */
[----:B------:R-:W-:-:S02]  /*12550*/  LOP3.LUT R10, R0, R2, RZ, 0xc0, !PT ;  /* 0x00000002000a7212 */ /* 0x000fc400078ec0ff */
[----:B------:R-:W-:Y:S01]  /*12560*/  LOP3.LUT R3, R33, 0xffff, RZ, 0xc0, !PT ;  /* 0x0000ffff21037812 */ /* 0x000fe200078ec0ff */
[----:B------:R-:W1:Y:S01]  /*12570*/  MUFU.EX2 R26, R82 ;  /* 0x00000052001a7308 */ /* 0x000e620000000800 */
[----:B------:R-:W-:Y:S01]  /*12580*/  SHF.R.U32.HI R2, RZ, 0x10, R33 ;  /* 0x00000010ff027819 */ /* 0x000fe20000011621 */
[----:B------:R-:W-:Y:S01]  /*12590*/  FADD.FTZ R15, R224, R13 ;  /* 0x0000000de00f7221 */ /* 0x000fe20000010000 */
[----:B------:R-:W-:Y:S01]  /*125a0*/  LOP3.LUT R0, R32, 0xffff, RZ, 0xc0, !PT ;  /* 0x0000ffff20007812 */ /* 0x000fe200078ec0ff */
[----:B--2---:R-:W-:Y:S01]  /*125b0*/  HMMA.16816.F32.BF16 R52, R4, R28, R52 ;  /* 0x0000001c0434723c */ /* 0x004fe20000041834 */
[----:B------:R-:W-:-:S03]  /*125c0*/  HSET2.LE.AND R12, R25, R216, PT ;  /* 0x000000d8190c7233 */ /* 0x000fc60003803000 */
[----:B------:R-:W-:Y:S01]  /*125d0*/  MUFU.EX2 R24, R86 ;  /* 0x0000005600187308 */ /* 0x000fe20000000800 */
[----:B------:R-:W-:Y:S01]  /*125e0*/  F2FP.BF16.F32.PACK_AB R13, R128, R127 ;  /* 0x0000007f800d723e */ /* 0x000fe200000010ff */
[C---:B------:R-:W-:Y:S01]  /*125f0*/  HMMA.16816.F32.BF16 R48, R4.reuse, R30, R48 ;  /* 0x0000001e0430723c */ /* 0x040fe20000041830 */
[----:B------:R-:W-:Y:S01]  /*12600*/  LOP3.LUT R8, R8, R9, RZ, 0xc0, !PT ;  /* 0x0000000908087212 */ /* 0x000fe200078ec0ff */
[----:B------:R-:W-:Y:S01]  /*12610*/  IMAD.MOV.U32 R177, RZ, RZ, R221 ;  /* 0x000000ffffb17224 */ /* 0x000fe200078e00dd */
[----:B------:R2:W5:Y:S03]  /*12620*/  LDL.LU R188, [R1+0x88] ;  /* 0x0000880001bc7983 */ /* 0x0005660000300800 */
[----:B----4-:R-:W-:Y:S01]  /*12630*/  HMMA.16816.F32.BF16 R44, R4, R36, R44 ;  /* 0x00000024042c723c */ /* 0x010fe2000004182c */
[----:B------:R-:W-:-:S05]  /*12640*/  LOP3.LUT R9, R12, R13, RZ, 0xc0, !PT ;  /* 0x0000000d0c097212 */ /* 0x000fca00078ec0ff */
[----:B------:R-:W-:Y:S01]  /*12650*/  HMMA.16816.F32.BF16 R40, R4, R38, R40 ;  /* 0x000000260428723c */ /* 0x000fe20000041828 */
[----:B------:R-:W-:Y:S01]  /*12660*/  SHF.R.U32.HI R12, RZ, 0x18, R33 ;  /* 0x00000018ff0c7819 */ /* 0x000fe20000011621 */
[----:B------:R-:W-:Y:S01]  /*12670*/  IMAD.MOV.U32 R217, RZ, RZ, R186 ;  /* 0x000000ffffd97224 */ /* 0x000fe200078e00ba */
[----:B------:R-:W4:Y:S01]  /*12680*/  MUFU.EX2 R25, R85 ;  /* 0x0000005500197308 */ /* 0x000f220000000800 */
[----:B------:R-:W-:Y:S01]  /*12690*/  FADD.FTZ R15, R238, R15 ;  /* 0x0000000fee0f7221 */ /* 0x000fe20000010000 */
[----:B------:R-:W-:-:S06]  /*126a0*/  FADD.FTZ R16, R242, R16 ;  /* 0x00000010f2107221 */ /* 0x000fcc0000010000 */
[----:B------:R-:W2:Y:S01]  /*126b0*/  MUFU.EX2 R91, R91 ;  /* 0x0000005b005b7308 */ /* 0x000ea20000000800 */
[----:B------:R-:W-:-:S07]  /*126c0*/  SHF.R.U32.HI R6, RZ, 0x8, R3 ;  /* 0x00000008ff067819 */ /* 0x000fce0000011603 */
[----:B------:R-:W-:Y:S01]  /*126d0*/  MUFU.EX2 R88, R88 ;  /* 0x0000005800587308 */ /* 0x000fe20000000800 */
[----:B------:R-:W-:-:S07]  /*126e0*/  LOP3.LUT R3, R2, 0xff, RZ, 0xc0, !PT ;  /* 0x000000ff02037812 */ /* 0x000fce00078ec0ff */
[----:B------:R-:W2:Y:S01]  /*126f0*/  MUFU.EX2 R19, R90 ;  /* 0x0000005a00137308 */ /* 0x000ea20000000800 */
[----:B------:R-:W-:Y:S01]  /*12700*/  LOP3.LUT R7, R32, 0xff, RZ, 0xc0, !PT ;  /* 0x000000ff20077812 */ /* 0x000fe200078ec0ff */
[----:B------:R-:W-:Y:S01]  /*12710*/  IMAD.MOV.U32 R245, RZ, RZ, R155 ;  /* 0x000000fffff57224 */ /* 0x000fe200078e009b */
[----:B------:R-:W-:Y:S01]  /*12720*/  SHF.R.U32.HI R5, RZ, 0x10, R32 ;  /* 0x00000010ff057819 */ /* 0x000fe20000011620 */
[----:B------:R-:W-:Y:S01]  /*12730*/  IMAD.MOV.U32 R222, RZ, RZ, R243 ;  /* 0x000000ffffde7224 */ /* 0x000fe200078e00f3 */
        /* <DEDUP_REMOVED lines=9> */
[----:B------:R2:W5:Y:S01]  /*127d0*/  LDL.LU R187, [R1+0x84] ;  /* 0x0000840001bb7983 */ /* 0x0005620000300800 */
[----:B------:R-:W-:-:S02]  /*127e0*/  PRMT R3, R0, 0x5410, R4 ;  /* 0x0000541000037816 */ /* 0x000fc40000000004 */
[--C-:B------:R-:W-:Y:S01]  /*127f0*/  HSET2.LE.AND R0, R2, R216.reuse, PT ;  /* 0x000000d802007233 */ /* 0x100fe20003803000 */
[----:B------:R-:W-:Y:S01]  /*12800*/  IMAD.MOV.U32 R252, RZ, RZ, R217 ;  /* 0x000000fffffc7224 */ /* 0x000fe200078e00d9 */
[----:B---3--:R-:W-:Y:S01]  /*12810*/  F2FP.BF16.F32.PACK_AB R2, R70, R69 ;  /* 0x000000454602723e */ /* 0x008fe200000010ff */
[----:B------:R-:W-:Y:S01]  /*12820*/  FADD.FTZ R4, R150, R17 ;  /* 0x0000001196047221 */ /* 0x000fe20000010000 */
[--C-:B------:R-:W-:Y:S02]  /*12830*/  HSET2.LE.AND R5, R35, R216.reuse, PT ;  /* 0x000000d823057233 */ /* 0x100fe40003803000 */
[----:B------:R-:W-:Y:S01]  /*12840*/  LOP3.LUT R13, R33, 0xff, RZ, 0xc0, !PT ;  /* 0x000000ff210d7812 */ /* 0x000fe200078ec0ff */
[----:B------:R-:W-:Y:S01]  /*12850*/  IMAD.MOV.U32 R238, RZ, RZ, R247 ;  /* 0x000000ffffee7224 */ /* 0x000fe200078e00f7 */
[----:B------:R-:W-:Y:S01]  /*12860*/  LOP3.LUT R136, R0, R2, RZ, 0xc0, !PT ;  /* 0x0000000200887212 */ /* 0x000fe200078ec0ff */
[----:B------:R-:W-:Y:S01]  /*12870*/  FADD.FTZ R2, R249, R18 ;  /* 0x00000012f9027221 */ /* 0x000fe20000010000 */
[--C-:B------:R-:W-:Y:S01]  /*12880*/  HSET2.LE.AND R17, R14, R216.reuse, PT ;  /* 0x000000d80e117233 */ /* 0x100fe20003803000 */
[----:B------:R-:W-:Y:S01]  /*12890*/  FADD.FTZ R0, R151, R4 ;  /* 0x0000000497007221 */ /* 0x000fe20000010000 */
[--C-:B------:R-:W-:Y:S01]  /*128a0*/  HSET2.LE.AND R7, R76, R216.reuse, PT ;  /* 0x000000d84c077233 */ /* 0x100fe20003803000 */
[----:B------:R-:W-:Y:S01]  /*128b0*/  FADD.FTZ R18, R145, R2 ;  /* 0x0000000291127221 */ /* 0x000fe20000010000 */
[----:B-1----:R-:W-:Y:S01]  /*128c0*/  F2FP.BF16.F32.PACK_AB R2, R27, R72 ;  /* 0x000000481b02723e */ /* 0x002fe200000010ff */
[----:B------:R-:W-:Y:S01]  /*128d0*/  FADD.FTZ R14, R252, R15 ;  /* 0x0000000ffc0e7221 */ /* 0x000fe20000010000 */
[----:B------:R-:W-:Y:S01]  /*128e0*/  FADD.FTZ R15, R177, R16 ;  /* 0x00000010b10f7221 */ /* 0x000fe20000010000 */
[--C-:B------:R-:W-:Y:S01]  /*128f0*/  HSET2.LE.AND R3, R3, R216.reuse, PT ;  /* 0x000000d803037233 */ /* 0x100fe20003803000 */
[----:B------:R-:W-:Y:S01]  /*12900*/  FADD.FTZ R16, R137, R0 ;  /* 0x0000000089107221 */ /* 0x000fe20000010000 */
[----:B------:R-:W-:Y:S01]  /*12910*/  LOP3.LUT R138, R5, R2, RZ, 0xc0, !PT ;  /* 0x00000002058a7212 */ /* 0x000fe200078ec0ff */
[----:B------:R-:W-:Y:S01]  /*12920*/  FADD.FTZ R2, R142, R14 ;  /* 0x0000000e8e027221 */ /* 0x000fe20000010000 */
[----:B------:R-:W-:Y:S01]  /*12930*/  F2FP.BF16.F32.PACK_AB R0, R26, R78 ;  /* 0x0000004e1a00723e */ /* 0x000fe200000010ff */
[----:B------:R-:W-:Y:S01]  /*12940*/  IMAD.MOV.U32 R242, RZ, RZ, R251 ;  /* 0x000000fffff27224 */ /* 0x000fe200078e00fb */
[----:B------:R-:W-:Y:S01]  /*12950*/  PRMT R13, R13, 0x5410, R6 ;  /* 0x000054100d0d7816 */ /* 0x000fe20000000006 */
[----:B------:R-:W-:Y:S01]  /*12960*/  FADD.FTZ R5, R143, R2 ;  /* 0x000000028f057221 */ /* 0x000fe20000010000 */
[--C-:B------:R-:W-:Y:S01]  /*12970*/  HSET2.LE.AND R6, R34, R216.reuse, PT ;  /* 0x000000d822067233 */ /* 0x100fe20003803000 */
[----:B------:R-:W-:Y:S01]  /*12980*/  IMAD.MOV.U32 R243, RZ, RZ, R214 ;  /* 0x000000fffff37224 */ /* 0x000fe200078e00d6 */
[----:B----4-:R-:W-:Y:S01]  /*12990*/  F2FP.BF16.F32.PACK_AB R4, R24, R25 ;  /* 0x000000191804723e */ /* 0x010fe200000010ff */
[----:B------:R-:W-:Y:S01]  /*129a0*/  IMAD.MOV.U32 R244, RZ, RZ, R163 ;  /* 0x000000fffff47224 */ /* 0x000fe200078e00a3 */
[----:B------:R-:W-:Y:S01]  /*129b0*/  LOP3.LUT R137, R3, R0, RZ, 0xc0, !PT ;  /* 0x0000000003897212 */ /* 0x000fe200078ec0ff */
[----:B------:R-:W-:Y:S01]  /*129c0*/  FADD.FTZ R0, R141, R15 ;  /* 0x0000000f8d007221 */ /* 0x000fe20000010000 */
[----:B------:R-:W-:Y:S01]  /*129d0*/  F2FP.BF16.F32.PACK_AB R2, R170, R171 ;  /* 0x000000abaa02723e */ /* 0x000fe200000010ff */
[----:B------:R-:W-:Y:S01]  /*129e0*/  FADD.FTZ R3, R147, R18 ;  /* 0x0000001293037221 */ /* 0x000fe20000010000 */
[----:B------:R-:W-:Y:S01]  /*129f0*/  IMAD.MOV.U32 R249, RZ, RZ, R154 ;  /* 0x000000fffff97224 */ /* 0x000fe200078e009a */
[----:B------:R-:W-:Y:S01]  /*12a00*/  LOP3.LUT R139, R6, R4, RZ, 0xc0, !PT ;  /* 0x00000004068b7212 */ /* 0x000fe200078ec0ff */
[----:B------:R-:W-:Y:S01]  /*12a10*/  FADD.FTZ R4, R140, R0 ;  /* 0x000000008c047221 */ /* 0x000fe20000010000 */
[----:B------:R-:W-:Y:S01]  /*12a20*/  LOP3.LUT R154, R7, R2, RZ, 0xc0, !PT ;  /* 0x00000002079a7212 */ /* 0x000fe200078ec0ff */
[----:B------:R-:W-:Y:S01]  /*12a30*/  FADD.FTZ R6, R144, R16 ;  /* 0x0000001090067221 */ /* 0x000fe20000010000 */
[--C-:B------:R-:W-:Y:S01]  /*12a40*/  HSET2.LE.AND R12, R75, R216.reuse, PT ;  /* 0x000000d84b0c7233 */ /* 0x100fe20003803000 */
[----:B------:R-:W-:Y:S01]  /*12a50*/  FADD.FTZ R14, R146, R3 ;  /* 0x00000003920e7221 */ /* 0x000fe20000010000 */
[----:B--2---:R-:W-:Y:S01]  /*12a60*/  F2FP.BF16.F32.PACK_AB R2, R91, R68 ;  /* 0x000000445b02723e */ /* 0x004fe200000010ff */
[----:B------:R-:W-:Y:S01]  /*12a70*/  IMAD.MOV.U32 R177, RZ, RZ, R233 ;  /* 0x000000ffffb17224 */ /* 0x000fe200078e00e9 */
[----:B------:R-:W-:Y:S01]  /*12a80*/  HSET2.LE.AND R13, R13, R216, PT ;  /* 0x000000d80d0d7233 */ /* 0x000fe20003803000 */
        /* <DEDUP_REMOVED lines=86> */
[----:B------:R2:W5:Y:S01]  /*12ff0*/  LDL.LU R186, [R1+0x80] ;  /* 0x0000800001ba7983 */ /* 0x0005620000300800 */
[C---:B------:R-:W-:Y:S01]  /*13000*/  HMMA.16816.F32.BF16 R28, R8.reuse, R30, R64 ;  /* 0x0000001e081c723c */ /* 0x040fe20000041840 */
[----:B------:R-:W-:Y:S01]  /*13010*/  FADD.FTZ R4, R174, R4 ;  /* 0x00000004ae047221 */ /* 0x000fe20000010000 */
[----:B------:R-:W-:Y:S01]  /*13020*/  FADD.FTZ R3, R68, R3 ;  /* 0x0000000344037221 */ /* 0x000fe20000010000 */
[----:B------:R-:W3:Y:S03]  /*13030*/  LDC.U8 R116, c[0x0][0x388] ;  /* 0x0000e200ff747b82 */ /* 0x000ee60000000000 */
[C---:B------:R-:W-:Y:S01]  /*13040*/  HMMA.16816.F32.BF16 R156, R8.reuse, R36, R60 ;  /* 0x00000024089c723c */ /* 0x040fe2000004183c */
[----:B------:R-:W-:Y:S01]  /*13050*/  FADD.FTZ R2, R69, R2 ;  /* 0x0000000245027221 */ /* 0x000fe20000010000 */
[----:B------:R-:W-:Y:S01]  /*13060*/  FADD.FTZ R0, R78, R0 ;  /* 0x000000004e007221 */ /* 0x000fe20000010000 */
[----:B------:R2:W5:Y:S03]  /*13070*/  LDL.LU R135, [R1+0x7c] ;  /* 0x00007c0001877983 */ /* 0x0005660000300800 */
        /* <DEDUP_REMOVED lines=28> */
[----:B--23--:R-:W-:-:S15]  /*13240*/  IMAD.MOV.U32 R37, RZ, RZ, R132 ;  /* 0x000000ffff257224 */ /* 0x00cfde00078e0084 */
[----:B------:R-:W-:-:S02]  /*13250*/  NOP ;  /* 0x0000000000007918 */ /* 0x000fc40000000000 */
.L_x_875:
[----:B------:R-:W-:-:S06]  /*13260*/  UISETP.GT.AND UP0, UPT, UR29, UR24, UPT ;  /* 0x000000181d00728c */ /* 0x000fcc000bf04270 */
[----:B------:R-:W-:-:S13]  /*13270*/  PLOP3.LUT P0, PT, PT, PT, UP0, 0x80, 0x0 ;  /* 0x000000000000781c */ /* 0x000fda0003f0f008 */
[----:B------:R-:W-:Y:S05]  /*13280*/  @!P0 BRA `(.L_x_877) ;  /* 0x0000008400b08947 */ /* 0x000fea0003800000 */
[----:B------:R-:W2:Y:S01]  /*13290*/  LDL.LU R2, [R1+0x14] ;  /* 0x0000140001027983 */ /* 0x000ea20000300800 */
[C---:B------:R-:W-:Y:S01]  /*132a0*/  IADD3 R0, R236.reuse, 0x4, RZ ;  /* 0x00000004ec007810 */ /* 0x040fe20007ffe0ff */
[----:B------:R-:W-:Y:S01]  /*132b0*/  IMAD.WIDE.U32 R8, R236, -0x326172a9, RZ ;  /* 0xcd9e8d57ec087825 */ /* 0x000fe200078e00ff */
[----:B------:R-:W-:Y:S01]  /*132c0*/  PRMT R3, R116, 0x7054, R116 ;  /* 0x0000705474037816 */ /* 0x000fe20000000074 */
[----:B------:R-:W3:Y:S01]  /*132d0*/  LDL.LU R4, [R1+0x78] ;  /* 0x0000780001047983 */ /* 0x000ee20000300800 */
[----:B------:R-:W-:Y:S01]  /*132e0*/  MOV R134, R38 ;  /* 0x0000002600867202 */ /* 0x000fe20000000f00 */
[----:B------:R-:W-:Y:S01]  /*132f0*/  IMAD.WIDE.U32 R6, R0, -0x326172a9, RZ ;  /* 0xcd9e8d5700067825 */ /* 0x000fe200078e00ff */
[----:B------:R-:W-:Y:S01]  /*13300*/  MOV R133, R39 ;  /* 0x0000002700857202 */ /* 0x000fe20000000f00 */
[----:B------:R1:W-:Y:S01]  /*13310*/  STL [R1+0x10], R3 ;  /* 0x0000100301007387 */ /* 0x0003e20000100800 */
[----:B------:R-:W-:Y:S01]  /*13320*/  USHF.L.U64.HI UR34, UR6, 0x6, UR7 ;  /* 0x0000000606227899 */ /* 0x000fe20008010207 */
[----:B------:R-:W-:Y:S01]  /*13330*/  IMAD.MOV.U32 R132, RZ, RZ, R36 ;  /* 0x000000ffff847224 */ /* 0x000fe200078e0024 */
[----:B------:R-:W-:Y:S01]  /*13340*/  USHF.L.U32 UR35, UR6, 0x6, URZ ;  /* 0x0000000606237899 */ /* 0x000fe2000800063f */
[----:B------:R-:W-:Y:S01]  /*13350*/  STL.64 [R1+0x38], R8 ;  /* 0x0000380801007387 */ /* 0x000fe20000100a00 */
[----:B------:R-:W-:-:S02]  /*13360*/  USHF.L.U64.HI UR36, UR8, 0x6, UR9 ;  /* 0x0000000608247899 */ /* 0x000fc40008010209 */
[----:B------:R-:W-:Y:S01]  /*13370*/  USHF.L.U32 UR37, UR8, 0x6, URZ ;  /* 0x0000000608257899 */ /* 0x000fe2000800063f */
[----:B------:R4:W-:Y:S01]  /*13380*/  STL.64 [R1+0x30], R6 ;  /* 0x0000300601007387 */ /* 0x0009e20000100a00 */
[----:B------:R-:W-:Y:S01]  /*13390*/  ULDC UR4, c[0x0][0x2ec] ;  /* 0x0000bb0000047ab9 */ /* 0x000fe20000000800 */
[----:B------:R-:W-:Y:S01]  /*133a0*/  ULDC.64 UR6, c[0x0][0x218] ;  /* 0x0000860000067ab9 */ /* 0x000fe20000000a00 */
[----:B------:R-:W-:Y:S01]  /*133b0*/  ULDC.64 UR10, c[0x0][0x220] ;  /* 0x00008800000a7ab9 */ /* 0x000fe20000000a00 */
[----:B------:R-:W-:Y:S01]  /*133c0*/  ULDC.64 UR8, c[0x0][0x248] ;  /* 0x0000920000087ab9 */ /* 0x000fe20000000a00 */
[----:B-1----:R-:W-:Y:S02]  /*133d0*/  MOV R3, R37 ;  /* 0x0000002500037202 */ /* 0x002fe40000000f00 */
[-C--:B--2---:R-:W-:Y:S02]  /*133e0*/  LOP3.LUT R0, R9, R2.reuse, RZ, 0x3c, !PT ;  /* 0x0000000209007212 */ /* 0x084fe400078e3cff */
[----:B------:R-:W-:Y:S01]  /*133f0*/  LOP3.LUT R2, R7, R2, RZ, 0x3c, !PT ;  /* 0x0000000207027212 */ /* 0x000fe200078e3cff */
[----:B---3--:R-:W-:-:S05]  /*13400*/  IMAD.WIDE.U32 R4, R4, -0x2daee0ad, RZ ;  /* 0xd2511f5304047825 */ /* 0x008fca00078e00ff */
[----:B------:R1:W-:Y:S04]  /*13410*/  STL.64 [R1+0x8], R4 ;  /* 0x0000080401007387 */ /* 0x0003e80000100a00 */
[----:B----4-:R-:W2:Y:S04]  /*13420*/  LDL.LU.64 R6, [R1+0x40] ;  /* 0x0000400001067983 */ /* 0x010ea80000300a00 */
        /* <DEDUP_REMOVED lines=8> */
.L_x_880:
[----:B------:R-:W2:Y:S01]  /*134b0*/  LDL.64 R32, [R1+0x68] ;  /* 0x0000680001207983 */ /* 0x000ea20000100a00 */
[----:B------:R-:W-:Y:S03]  /*134c0*/  UIADD3 UR40, UR29, -0x2, URZ ;  /* 0xfffffffe1d287890 */ /* 0x000fe6000fffe03f */
[----:B------:R-:W3:Y:S01]  /*134d0*/  LDL.64 R30, [R1+0x60] ;  /* 0x00006000011e7983 */ /* 0x000ee20000100a00 */
[----:B------:R-:W-:Y:S02]  /*134e0*/  UIMAD.WIDE.U32 UR42, UR40, UR8, URZ ;  /* 0x00000008282a72a5 */ /* 0x000fe4000f8e003f */
[----:B------:R-:W-:Y:S01]  /*134f0*/  USHF.R.S32.HI UR29, URZ, 0x1f, UR40 ;  /* 0x0000001f3f1d7899 */ /* 0x000fe20008011428 */
[----:B------:R-:W4:Y:S03]  /*13500*/  LDL R21, [R1+0x28] ;  /* 0x0000280001157983 */ /* 0x000f260000100800 */
[----:B------:R-:W-:Y:S01]  /*13510*/  UIMAD UR29, UR29, UR8, URZ ;  /* 0x000000081d1d72a4 */ /* 0x000fe2000f8e023f */
[----:B------:R-:W-:Y:S02]  /*13520*/  IMAD.U32 R4, RZ, RZ, UR42 ;  /* 0x0000002aff047e24 */ /* 0x000fe4000f8e00ff */
[----:B------:R-:W-:Y:S01]  /*13530*/  IMAD.U32 R6, RZ, RZ, UR42 ;  /* 0x0000002aff067e24 */ /* 0x000fe2000f8e00ff */
[----:B------:R-:W-:Y:S04]  /*13540*/  UIMAD UR29, UR40, UR9, UR29 ;  /* 0x00000009281d72a4 */ /* 0x000fe8000f8e021d */
[----:B------:R-:W-:Y:S06]  /*13550*/  UIADD3 UR29, UR43, UR29, URZ ;  /* 0x0000001d2b1d7290 */ /* 0x000fec000fffe03f */
[----:B------:R-:W-:Y:S01]  /*13560*/  IMAD.U32 R5, RZ, RZ, UR29 ;  /* 0x0000001dff057e24 */ /* 0x000fe2000f8e00ff */
[----:B--2---:R-:W-:Y:S04]  /*13570*/  LEA R4, P0, R4, R32, 0x7 ;  /* 0x0000002004047211 */ /* 0x004fe800078038ff */
[----:B---3--:R-:W-:Y:S02]  /*13580*/  LEA.HI.X R5, R6, R31, R5, 0x7, P0 ;  /* 0x0000001f06057211 */ /* 0x008fe400000f3c05 */
[C---:B------:R-:W-:Y:S04]  /*13590*/  LEA R8, P0, R4.reuse, UR6, 0x1 ;  /* 0x0000000604087c11 */ /* 0x040fe8000f8008ff */
[----:B------:R-:W-:Y:S02]  /*135a0*/  LEA.HI.X R9, R4, UR7, R5, 0x1, P0 ;  /* 0x0000000704097c11 */ /* 0x000fe400080f0c05 */
[----:B------:R-:W-:Y:S03]  /*135b0*/  IADD3 R6, P0, R8, UR37, RZ ;  /* 0x0000002508067c10 */ /* 0x000fe6000ff1e0ff */
[----:B------:R-:W-:Y:S01]  /*135c0*/  @!PT LDS RZ, [RZ] ;  /* 0x00000000fffff984 */ /* 0x000fe20000000800 */
[----:B------:R-:W-:Y:S01]  /*135d0*/  @!PT LDS RZ, [RZ] ;  /* 0x00000000fffff984 */ /* 0x000fe20000000800 */
[----:B------:R-:W-:Y:S01]  /*135e0*/  @!PT LDS RZ, [RZ] ;  /* 0x00000000fffff984 */ /* 0x000fe20000000800 */
[----:B----4-:R1:W-:Y:S01]  /*135f0*/  LDGSTS.E.BYPASS.LTC128B.128 [R21+0x2000], desc[UR30][R8.64] ;  /* 0x0200000008157fae */ /* 0x0103e2000b901d5e */
[----:B------:R-:W-:Y:S02]  /*13600*/  IADD3.X R7, R9, UR36, RZ, P0, !PT ;  /* 0x0000002409077c10 */ /* 0x000fe400087fe4ff */
[----:B------:R-:W-:Y:S03]  /*13610*/  IADD3 R4, P0, R6, UR37, RZ ;  /* 0x0000002506047c10 */ /* 0x000fe6000ff1e0ff */
[----:B------:R1:W-:Y:S01]  /*13620*/  LDGSTS.E.BYPASS.LTC128B.128 [R21+0x2800], desc[UR30][R6.64] ;  /* 0x0280000006157fae */ /* 0x0003e2000b901d5e */
[----:B------:R-:W-:Y:S02]  /*13630*/  IADD3.X R5, R7, UR36, RZ, P0, !PT ;  /* 0x0000002407057c10 */ /* 0x000fe400087fe4ff */
[----:B------:R-:W-:Y:S03]  /*13640*/  IADD3 R10, P0, R4, UR37, RZ ;  /* 0x00000025040a7c10 */ /* 0x000fe6000ff1e0ff */
[----:B------:R1:W-:Y:S01]  /*13650*/  LDGSTS.E.BYPASS.LTC128B.128 [R21+0x3000], desc[UR30][R4.64] ;  /* 0x0300000004157fae */ /* 0x0003e2000b901d5e */
[----:B------:R-:W-:Y:S05]  /*13660*/  IADD3.X R11, R5, UR36, RZ, P0, !PT ;  /* 0x00000024050b7c10 */ /* 0x000fea00087fe4ff */
[----:B------:R1:W-:Y:S04]  /*13670*/  LDGSTS.E.BYPASS.LTC128B.128 [R21+0x3800], desc[UR30][R10.64] ;  /* 0x038000000a157fae */ /* 0x0003e8000b901d5e */
[----:B------:R-:W0:Y:S01]  /*13680*/  LDGDEPBAR ;  /* 0x00000000000079af */ /* 0x000e220000000000 */
[----:B------:R-:W-:Y:S05]  /*13690*/  BRA `(.L_x_879) ;  /* 0x00000020007c7947 */ /* 0x000fea0003800000 */
.L_x_878:
[----:B--2---:R-:W2:Y:S01]  /*136a0*/  LDL.64 R6, [R1+0x58] ;  /* 0x0000580001067983 */ /* 0x004ea20000100a00 */
[----:B------:R-:W-:Y:S04]  /*136b0*/  DEPBAR.LE SB0, 0x0 ;  /* 0x000080000000791a */ /* 0x000fe80000000000 */
[----:B------:R-:W-:Y:S01]  /*136c0*/  UIADD3 UR38, UR29, -0x1, URZ ;  /* 0xffffffff1d267890 */ /* 0x000fe2000fffe03f */
[----:B------:R-:W3:Y:S03]  /*136d0*/  LDL R2, [R1+0x28] ;  /* 0x0000280001027983 */ /* 0x000ee60000100800 */
[----:B------:R-:W-:Y:S01]  /*136e0*/  USHF.R.S32.HI UR40, URZ, 0x1f, UR38 ;  /* 0x0000001f3f287899 */ /* 0x000fe20008011426 */
[----:B------:R-:W-:Y:S01]  /*136f0*/  BAR.SYNC.DEFER_BLOCKING 0x0 ;  /* 0x0000000000007b1d */ /* 0x000fe20000010000 */
[----:B------:R-:W-:Y:S01]  /*13700*/  UIMAD UR39, UR25, UR38, URZ ;  /* 0x00000026192772a4 */ /* 0x000fe2000f8e023f */
[----:B-1----:R-:W-:Y:S01]  /*13710*/  IMAD.U32 R4, RZ, RZ, UR38 ;  /* 0x00000026ff047e24 */ /* 0x002fe2000f8e00ff */
[----:B------:R-:W-:Y:S02]  /*13720*/  UISETP.GT.AND UP0, UPT, UR38, UR24, UPT ;  /* 0x000000182600728c */ /* 0x000fe4000bf04270 */
[----:B------:R-:W-:Y:S01]  /*13730*/  UIMAD UR39, UR40, UR26, UR39 ;  /* 0x0000001a282772a4 */ /* 0x000fe2000f8e0227 */
[----:B--2---:R-:W-:Y:S05]  /*13740*/  IMAD.WIDE.U32 R4, R4, UR26, R6 ;  /* 0x0000001a04047c25 */ /* 0x004fea000f8e0006 */
[----:B------:R-:W-:Y:S01]  /*13750*/  VIADD R0, R5, UR39 ;  /* 0x0000002705007c36 */ /* 0x000fe20008000000 */
[C---:B------:R-:W-:Y:S01]  /*13760*/  LEA R8, P0, R4.reuse, UR10, 0x1 ;  /* 0x0000000a04087c11 */ /* 0x040fe2000f8008ff */
[----:B------:R-:W-:Y:S03]  /*13770*/  USHF.L.U32 UR39, UR38, 0x2, URZ ;  /* 0x0000000226277899 */ /* 0x000fe6000800063f */
[----:B------:R-:W-:Y:S01]  /*13780*/  LEA.HI.X R9, R4, UR11, R0, 0x1, P0 ;  /* 0x0000000b04097c11 */ /* 0x000fe200080f0c00 */
[----:B------:R-:W-:Y:S01]  /*13790*/  IMAD.U32 R0, RZ, RZ, UR38 ;  /* 0x00000026ff007e24 */ /* 0x000fe2000f8e00ff */
[----:B------:R-:W-:Y:S01]  /*137a0*/  IADD3 R6, P0, R8, UR35, RZ ;  /* 0x0000002308067c10 */ /* 0x000fe2000ff1e0ff */
[----:B------:R-:W-:Y:S02]  /*137b0*/  UIADD3 UR40, UR39, 0x1, URZ ;  /* 0x0000000127287890 */ /* 0x000fe4000fffe03f */
[----:B------:R-:W-:Y:S01]  /*137c0*/  @!PT LDS RZ, [RZ] ;  /* 0x00000000fffff984 */ /* 0x000fe20000000800 */
[----:B------:R-:W-:Y:S01]  /*137d0*/  @!PT LDS RZ, [RZ] ;  /* 0x00000000fffff984 */ /* 0x000fe20000000800 */
[----:B------:R-:W-:Y:S01]  /*137e0*/  @!PT LDS RZ, [RZ] ;  /* 0x00000000fffff984 */ /* 0x000fe20000000800 */
[----:B---3--:R-:W-:Y:S01]  /*137f0*/  LDGSTS.E.BYPASS.LTC128B.128 [R2+0x4000], desc[UR30][R8.64] ;  /* 0x0400000008027fae */ /* 0x008fe2000b901d5e */
[----:B------:R-:W-:Y:S02]  /*13800*/  IADD3.X R7, R9, UR34, RZ, P0, !PT ;  /* 0x0000002209077c10 */ /* 0x000fe400087fe4ff */
[----:B------:R-:W-:Y:S04]  /*13810*/  IADD3 R4, P0, R6, UR35, RZ ;  /* 0x0000002306047c10 */ /* 0x000fe8000ff1e0ff */
[----:B------:R-:W-:Y:S01]  /*13820*/  IADD3.X R5, R7, UR34, RZ, P0, !PT ;  /* 0x0000002207057c10 */ /* 0x000fe200087fe4ff */
[----:B------:R-:W-:Y:S01]  /*13830*/  LDGSTS.E.BYPASS.LTC128B.128 [R2+0x4800], desc[UR30][R6.64] ;  /* 0x0480000006027fae */ /* 0x000fe2000b901d5e */
[----:B------:R-:W-:Y:S04]  /*13840*/  IADD3 R10, P0, R4, UR35, RZ ;  /* 0x00000023040a7c10 */ /* 0x000fe8000ff1e0ff */
[----:B------:R-:W-:Y:S03]  /*13850*/  IADD3.X R11, R5, UR34, RZ, P0, !PT ;  /* 0x00000022050b7c10 */ /* 0x000fe600087fe4ff */
[----:B------:R1:W-:Y:S08]  /*13860*/  LDGSTS.E.BYPASS.LTC128B.128 [R2+0x5000], desc[UR30][R4.64] ;  /* 0x0500000004027fae */ /* 0x0003f0000b901d5e */
[----:B------:R2:W-:Y:S08]  /*13870*/  LDGSTS.E.BYPASS.LTC128B.128 [R2+0x5800], desc[UR30][R10.64] ;  /* 0x058000000a027fae */ /* 0x0005f0000b901d5e */
[----:B-----5:R-:W-:Y:S08]  /*13880*/  LDSM.16.M88.4 R128, [R186] ;  /* 0x00000000ba80783b */ /* 0x020ff00000000200 */
[----:B------:R-:W0:Y:S08]  /*13890*/  LDGDEPBAR ;  /* 0x00000000000079af */ /* 0x000e300000000000 */
[----:B------:R-:W1:Y:S08]  /*138a0*/  LDSM.16.M88.4 R16, [R135+0x2000] ;  /* 0x002000008710783b */ /* 0x000e700000000200 */
[----:B------:R-:W2:Y:S08]  /*138b0*/  LDSM.16.M88.4 R124, [R186+0x1000] ;  /* 0x00100000ba7c783b */ /* 0x000eb00000000200 */
[----:B------:R-:W3:Y:S08]  /*138c0*/  LDSM.16.M88.4 R32, [R135+0x2400] ;  /* 0x002400008720783b */ /* 0x000ef00000000200 */
[----:B------:R-:W4:Y:S08]  /*138d0*/  LDSM.16.M88.4 R48, [R135+0x2800] ;  /* 0x002800008730783b */ /* 0x000f300000000200 */
        /* <DEDUP_REMOVED lines=21> */
[-C--:B------:R-:W-:Y:S06]  /*13a30*/  HMMA.16816.F32.BF16 R52, R128, R64.reuse, RZ ;  /* 0x000000408034723c */ /* 0x080fec00000418ff */
        /* <DEDUP_REMOVED lines=12> */
[----:B------:R-:W-:Y:S02]  /*13b00*/  ISETP.GE.AND P2, PT, R2, R196, PT ;  /* 0x000000c40200720c */ /* 0x000fe40003f46270 */
[-C--:B------:R-:W-:Y:S01]  /*13b10*/  ISETP.GE.OR P4, PT, R0, R201.reuse, !P4 ;  /* 0x000000c90000720c */ /* 0x080fe20006786670 */
[-C--:B------:R-:W-:Y:S01]  /*13b20*/  HMMA.16816.F32.BF16 R76, R124, R82.reuse, RZ ;  /* 0x000000527c4c723c */ /* 0x080fe200000418ff */
[C---:B------:R-:W-:Y:S02]  /*13b30*/  ISETP.GE.OR P3, PT, R2.reuse, R201, !P3 ;  /* 0x000000c90200720c */ /* 0x040fe40005f66670 */
[-C--:B------:R-:W-:Y:S02]  /*13b40*/  ISETP.GE.OR P2, PT, R2, R203.reuse, !P2 ;  /* 0x000000cb0200720c */ /* 0x080fe40005746670 */
[----:B------:R-:W-:Y:S01]  /*13b50*/  ISETP.GE.OR P1, PT, R0, R203, !P1 ;  /* 0x000000cb0000720c */ /* 0x000fe20004f26670 */
[C---:B------:R-:W-:Y:S02]  /*13b60*/  HMMA.16816.F32.BF16 R80, R128.reuse, R82, RZ ;  /* 0x000000528050723c */ /* 0x040fe400000418ff */
[CC--:B------:R-:W-:Y:S02]  /*13b70*/  ISETP.GE.AND P6, PT, R2.reuse, R199.reuse, PT ;  /* 0x000000c70200720c */ /* 0x0c0fe40003fc6270 */
[----:B------:R-:W-:Y:S02]  /*13b80*/  ISETP.GE.AND P0, PT, R2, R198, PT ;  /* 0x000000c60200720c */ /* 0x000fe40003f06270 */
[----:B------:R-:W-:Y:S01]  /*13b90*/  ISETP.GE.AND P5, PT, R0, R199, PT ;  /* 0x000000c70000720c */ /* 0x000fe20003fa6270 */
[-C--:B-1----:R-:W-:Y:S01]  /*13ba0*/  HMMA.16816.F32.BF16 R84, R128, R96.reuse, RZ ;  /* 0x000000608054723c */ /* 0x082fe200000418ff */
[C---:B------:R-:W-:Y:S02]  /*13bb0*/  ISETP.GE.OR P6, PT, R2.reuse, R202, !P6 ;  /* 0x000000ca0200720c */ /* 0x040fe400077c6670 */
[----:B------:R-:W-:Y:S01]  /*13bc0*/  ISETP.GE.OR P0, PT, R2, R200, !P0 ;  /* 0x000000c80200720c */ /* 0x000fe20004706670 */
[C---:B------:R-:W-:Y:S01]  /*13bd0*/  VIADD R2, R0.reuse, 0x8 ;  /* 0x0000000800027836 */ /* 0x040fe20000000000 */
[----:B------:R-:W-:Y:S01]  /*13be0*/  ISETP.GE.OR P5, PT, R0, R202, !P5 ;  /* 0x000000ca0000720c */ /* 0x000fe20006fa6670 */
        /* <DEDUP_REMOVED lines=17> */
[C---:B------:R-:W-:Y:S03]  /*13d00*/  ISETP.GE.AND P4, PT, R2.reuse, R197, PT ;  /* 0x000000c50200720c */ /* 0x040fe60003f86270 */
[----:B------:R-:W-:Y:S02]  /*13d10*/  FSEL R224, R5, -INF , !P3 ;  /* 0xff80000005e07808 */ /* 0x000fe40005800000 */
[----:B------:R-:W-:Y:S02]  /*13d20*/  ISETP.GE.OR P4, PT, R2, R201, !P4 ;  /* 0x000000c90200720c */ /* 0x000fe40006786670 */
[----:B------:R-:W-:Y:S02]  /*13d30*/  FSEL R209, R6, -INF , !P1 ;  /* 0xff80000006d17808 */ /* 0x000fe40004800000 */
[C---:B------:R-:W-:Y:S01]  /*13d40*/  ISETP.GE.AND P1, PT, R2.reuse, R199, PT ;  /* 0x000000c70200720c */ /* 0x040fe20003f26270 */
[-C--:B-1----:R-:W-:Y:S03]  /*13d50*/  HMMA.16816.F32.BF16 R20, R172, R168.reuse, R20 ;  /* 0x000000a8ac14723c */ /* 0x082fe60000041814 */
[----:B------:R-:W-:Y:S02]  /*13d60*/  FSEL R232, R7, -INF , !P2 ;  /* 0xff80000007e87808 */ /* 0x000fe40005000000 */
[-C--:B------:R-:W-:Y:S01]  /*13d70*/  ISETP.GE.AND P2, PT, R2, R198.reuse, PT ;  /* 0x000000c60200720c */ /* 0x080fe20003f46270 */
[----:B------:R-:W1:Y:S01]  /*13d80*/  LDSM.16.M88.4 R4, [R194] ;  /* 0x00000000c204783b */ /* 0x000e620000000200 */
[----:B------:R-:W-:Y:S01]  /*13d90*/  ISETP.GE.AND P3, PT, R0, R198, PT ;  /* 0x000000c60000720c */ /* 0x000fe20003f66270 */
[C---:B------:R-:W-:Y:S04]  /*13da0*/  HMMA.16816.F32.BF16 R24, R180.reuse, R168, R24 ;  /* 0x000000a8b418723c */ /* 0x040fe80000041818 */
[----:B------:R-:W-:Y:S02]  /*13db0*/  ISETP.GE.OR P1, PT, R2, R202, !P1 ;  /* 0x000000ca0200720c */ /* 0x000fe40004f26670 */
[-C--:B------:R-:W-:Y:S01]  /*13dc0*/  ISETP.GE.OR P3, PT, R0, R200.reuse, !P3 ;  /* 0x000000c80000720c */ /* 0x080fe20005f66670 */
[-C--:B------:R-:W-:Y:S03]  /*13dd0*/  HMMA.16816.F32.BF16 R28, R180, R170.reuse, R28 ;  /* 0x000000aab41c723c */ /* 0x080fe6000004181c */
[----:B------:R-:W-:Y:S02]  /*13de0*/  ISETP.GE.OR P2, PT, R2, R200, !P2 ;  /* 0x000000c80200720c */ /* 0x000fe40005746670 */
[----:B------:R-:W-:Y:S01]  /*13df0*/  FSEL R213, R8, -INF , !P5 ;  /* 0xff80000008d57808 */ /* 0x000fe20006800000 */
[C---:B------:R-:W-:Y:S04]  /*13e00*/  HMMA.16816.F32.BF16 R32, R172.reuse, R170, R32 ;  /* 0x000000aaac20723c */ /* 0x040fe80000041820 */
[C---:B------:R-:W-:Y:S02]  /*13e10*/  ISETP.GE.AND P5, PT, R2.reuse, R196, PT ;  /* 0x000000c40200720c */ /* 0x040fe40003fa6270 */
[----:B------:R-:W-:Y:S02]  /*13e20*/  FSEL R233, R9, -INF , !P6 ;  /* 0xff80000009e97808 */ /* 0x000fe40007000000 */
[----:B------:R-:W-:Y:S03]  /*13e30*/  ISETP.GE.OR P5, PT, R2, R203, !P5 ;  /* 0x000000cb0200720c */ /* 0x000fe60006fa6670 */
[----:B------:R-:W-:Y:S01]  /*13e40*/  FSEL R229, R10, -INF , !P3 ;  /* 0xff8000000ae57808 */ /* 0x000fe20005800000 */
[----:B------:R-:W-:Y:S01]  /*13e50*/  VIADD R2, R0, 0x9 ;  /* 0x0000000900027836 */ /* 0x000fe20000000000 */
[----:B------:R-:W-:Y:S01]  /*13e60*/  FSEL R243, R12, -INF , !P1 ;  /* 0xff8000000cf37808 */ /* 0x000fe20004800000 */
[----:B------:R-:W-:Y:S01]  /*13e70*/  IMAD.U32 R12, RZ, RZ, UR40 ;  /* 0x00000028ff0c7e24 */ /* 0x000fe2000f8e00ff */
[----:B------:R-:W-:Y:S02]  /*13e80*/  FSEL R237, R11, -INF , !P0 ;  /* 0xff8000000bed7808 */ /* 0x000fe40004000000 */
[C---:B------:R-:W-:Y:S01]  /*13e90*/  ISETP.GE.AND P3, PT, R2.reuse, R199, PT ;  /* 0x000000c70200720c */ /* 0x040fe20003f66270 */
[----:B------:R-:W2:Y:S01]  /*13ea0*/  LDSM.16.M88.4 R8, [R193] ;  /* 0x00000000c108783b */ /* 0x000ea20000000200 */
[C---:B------:R-:W-:Y:S02]  /*13eb0*/  ISETP.GE.AND P0, PT, R2.reuse, R198, PT ;  /* 0x000000c60200720c */ /* 0x040fe40003f06270 */
[C---:B------:R-:W-:Y:S02]  /*13ec0*/  ISETP.GE.AND P6, PT, R2.reuse, R197, PT ;  /* 0x000000c50200720c */ /* 0x040fe40003fc6270 */
        /* <DEDUP_REMOVED lines=10> */
[----:B------:R-:W-:Y:S02]  /*13f70*/  ISETP.GE.AND P3, PT, R2, R199, PT ;  /* 0x000000c70200720c */ /* 0x000fe40003f66270 */
[----:B------:R-:W-:Y:S01]  /*13f80*/  FSEL R241, R14, -INF , !P2 ;  /* 0xff8000000ef17808 */ /* 0x000fe20005000000 */
[C---:B------:R-:W-:Y:S01]  /*13f90*/  HMMA.16816.F32.BF16 R48, R172.reuse, R6, R48 ;  /* 0x00000006ac30723c */ /* 0x040fe20000041830 */
[----:B------:R-:W1:Y:S03]  /*13fa0*/  LDSM.16.M88.4 R4, [R192] ;  /* 0x00000000c004783b */ /* 0x000e660000000200 */
[----:B------:R-:W-:Y:S02]  /*13fb0*/  ISETP.GE.AND P2, PT, R2, R196, PT ;  /* 0x000000c40200720c */ /* 0x000fe40003f46270 */
[----:B------:R-:W-:Y:S02]  /*13fc0*/  FSEL R244, R15, -INF , !P0 ;  /* 0xff8000000ff47808 */ /* 0x000fe40004000000 */
[----:B------:R-:W-:Y:S02]  /*13fd0*/  FSEL R176, R16, -INF , !P4 ;  /* 0xff80000010b07808 */ /* 0x000fe40006000000 */
[C---:B------:R-:W-:Y:S02]  /*13fe0*/  ISETP.GE.AND P0, PT, R2.reuse, R197, PT ;  /* 0x000000c50200720c */ /* 0x040fe40003f06270 */
[C---:B------:R-:W-:Y:S01]  /*13ff0*/  ISETP.GE.AND P4, PT, R2.reuse, R198, PT ;  /* 0x000000c60200720c */ /* 0x040fe20003f86270 */
[-C--:B--2---:R-:W-:Y:S03]  /*14000*/  HMMA.16816.F32.BF16 R52, R172, R8.reuse, R52 ;  /* 0x00000008ac34723c */ /* 0x084fe60000041834 */
[C---:B------:R-:W-:Y:S02]  /*14010*/  ISETP.GE.OR P0, PT, R2.reuse, R201, !P0 ;  /* 0x000000c90200720c */ /* 0x040fe40004706670 */
        /* <DEDUP_REMOVED lines=8> */
[C---:B------:R-:W-:Y:S01]  /*140a0*/  HMMA.16816.F32.BF16 R64, R172.reuse, R10, R64 ;  /* 0x0000000aac40723c */ /* 0x040fe20000041840 */
[----:B------:R-:W2:Y:S03]  /*140b0*/  LDSM.16.M88.4 R8, [R191] ;  /* 0x00000000bf08783b */ /* 0x000ea60000000200 */
[----:B------:R-:W-:Y:S02]  /*140c0*/  FSEL R177, R19, -INF , !P1 ;  /* 0xff80000013b17808 */ /* 0x000fe40004800000 */
[----:B------:R-:W-:Y:S02]  /*140d0*/  FSEL R20, R20, -INF , !P0 ;  /* 0xff80000014147808 */ /* 0x000fe40004000000 */
[C---:B------:R-:W-:Y:S01]  /*140e0*/  ISETP.GE.AND P5, PT, R2.reuse, R197, PT ;  /* 0x000000c50200720c */ /* 0x040fe20003fa6270 */
[-C--:B-1----:R-:W-:Y:S03]  /*140f0*/  HMMA.16816.F32.BF16 R68, R172, R4.reuse, R68 ;  /* 0x00000004ac44723c */ /* 0x082fe60000041844 */
        /* <DEDUP_REMOVED lines=9> */
[----:B------:R-:W1:Y:S03]  /*14190*/  LDSM.16.M88.4 R4, [R190] ;  /* 0x00000000be04783b */ /* 0x000e660000000200 */
[----:B------:R-:W-:Y:S01]  /*141a0*/  ISETP.GE.OR P0, PT, R2, R200, !P0 ;  /* 0x000000c80200720c */ /* 0x000fe20004706670 */
[----:B------:R-:W-:Y:S01]  /*141b0*/  VIADD R2, R0, 0x18 ;  /* 0x0000001800027836 */ /* 0x000fe20000000000 */
[----:B------:R-:W-:Y:S02]  /*141c0*/  FSEL R250, R21, -INF , !P5 ;  /* 0xff80000015fa7808 */ /* 0x000fe40006800000 */
[----:B------:R-:W-:Y:S02]  /*141d0*/  FSEL R22, R22, -INF , !P2 ;  /* 0xff80000016167808 */ /* 0x000fe40005000000 */
[----:B------:R-:W-:Y:S02]  /*141e0*/  ISETP.GE.AND P2, PT, R2, R198, PT ;  /* 0x000000c60200720c */ /* 0x000fe40003f46270 */
[----:B------:R-:W-:Y:S01]  /*141f0*/  FSEL R23, R23, -INF , !P1 ;  /* 0xff80000017177808 */ /* 0x000fe20004800000 */
[-C--:B--2---:R-:W-:Y:S03]  /*14200*/  HMMA.16816.F32.BF16 R84, R172, R8.reuse, R84 ;  /* 0x00000008ac54723c */ /* 0x084fe60000041854 */
[----:B------:R-:W-:Y:S02]  /*14210*/  FSEL R24, R24, -INF , !P3 ;  /* 0xff80000018187808 */ /* 0x000fe40005800000 */
[C---:B------:R-:W-:Y:S01]  /*14220*/  ISETP.GE.AND P1, PT, R2.reuse, R199, PT ;  /* 0x000000c70200720c */ /* 0x040fe20003f26270 */
[C---:B------:R-:W-:Y:S04]  /*14230*/  HMMA.16816.F32.BF16 R88, R180.reuse, R8, R88 ;  /* 0x00000008b458723c */ /* 0x040fe80000041858 */
[C---:B------:R-:W-:Y:S02]  /*14240*/  ISETP.GE.AND P5, PT, R2.reuse, R197, PT ;  /* 0x000000c50200720c */ /* 0x040fe40003fa6270 */
[C---:B------:R-:W-:Y:S01]  /*14250*/  ISETP.GE.AND P3, PT, R2.reuse, R196, PT ;  /* 0x000000c40200720c */ /* 0x040fe20003f66270 */
[-C--:B------:R-:W-:Y:S03]  /*14260*/  HMMA.16816.F32.BF16 R92, R180, R10.reuse, R92 ;  /* 0x0000000ab45c723c */ /* 0x080fe6000004185c */
[C---:B------:R-:W-:Y:S02]  /*14270*/  ISETP.GE.OR P1, PT, R2.reuse, R202, !P1 ;  /* 0x000000ca0200720c */ /* 0x040fe40004f26670 */
[C---:B------:R-:W-:Y:S01]  /*14280*/  ISETP.GE.OR P2, PT, R2.reuse, R200, !P2 ;  /* 0x000000c80200720c */ /* 0x040fe20005746670 */
[C---:B------:R-:W-:Y:S01]  /*14290*/  HMMA.16816.F32.BF16 R96, R172.reuse, R10, R96 ;  /* 0x0000000aac60723c */ /* 0x040fe20000041860 */
[----:B------:R-:W2:Y:S01]  /*142a0*/  LDSM.16.M88.4 R8, [R189] ;  /* 0x00000000bd08783b */ /* 0x000ea20000000200 */
[----:B------:R-:W-:Y:S04]  /*142b0*/  DEPBAR.LE SB0, 0x0 ;  /* 0x000080000000791a */ /* 0x000fe80000000000 */
[C---:B------:R-:W-:Y:S02]  /*142c0*/  ISETP.GE.OR P5, PT, R2.reuse, R201, !P5 ;  /* 0x000000c90200720c */ /* 0x040fe40006fa6670 */
[----:B------:R-:W-:Y:S01]  /*142d0*/  ISETP.GE.OR P3, PT, R2, R203, !P3 ;  /* 0x000000cb0200720c */ /* 0x000fe20005f66670 */
[----:B------:R-:W-:Y:S01]  /*142e0*/  BAR.SYNC.DEFER_BLOCKING 0x0 ;  /* 0x0000000000007b1d */ /* 0x000fe20000010000 */
[-C--:B-1----:R-:W-:Y:S05]  /*142f0*/  HMMA.16816.F32.BF16 R100, R172, R4.reuse, R100 ;  /* 0x00000004ac64723c */ /* 0x082fea0000041864 */
[----:B------:R-:W-:Y:S01]  /*14300*/  FSEL R25, R25, -INF , !P6 ;  /* 0xff80000019197808 */ /* 0x000fe20007000000 */
[C---:B------:R-:W-:Y:S05]  /*14310*/  HMMA.16816.F32.BF16 R104, R180.reuse, R4, R104 ;  /* 0x00000004b468723c */ /* 0x040fea0000041868 */
[----:B------:R-:W-:Y:S01]  /*14320*/  FSEL R26, R26, -INF , !P4 ;  /* 0xff8000001a1a7808 */ /* 0x000fe20006000000 */
[-C--:B------:R-:W-:Y:S05]  /*14330*/  HMMA.16816.F32.BF16 R108, R180, R6.reuse, R108 ;  /* 0x00000006b46c723c */ /* 0x080fea000004186c */
[----:B------:R-:W-:Y:S01]  /*14340*/  FSEL R27, R27, -INF , !P0 ;  /* 0xff8000001b1b7808 */ /* 0x000fe20004000000 */
[----:B------:R-:W-:Y:S01]  /*14350*/  VIADD R2, R0, 0x19 ;  /* 0x0000001900027836 */ /* 0x000fe20000000000 */
[----:B------:R-:W-:Y:S01]  /*14360*/  FSEL R17, R28, -INF , !P1 ;  /* 0xff8000001c117808 */ /* 0x000fe20004800000 */
[C---:B------:R-:W-:Y:S04]  /*14370*/  HMMA.16816.F32.BF16 R112, R172.reuse, R6, R112 ;  /* 0x00000006ac70723c */ /* 0x040fe80000041870 */
[----:B------:R-:W-:Y:S01]  /*14380*/  ISETP.GE.AND P4, PT, R2, R199, PT ;  /* 0x000000c70200720c */ /* 0x000fe20003f86270 */
[----:B------:R-:W-:Y:S01]  /*14390*/  VIADD R5, R0, 0x70 ;  /* 0x0000007000057836 */ /* 0x000fe20000000000 */
[----:B------:R-:W-:Y:S01]  /*143a0*/  ISETP.GE.AND P0, PT, R2, R198, PT ;  /* 0x000000c60200720c */ /* 0x000fe20003f06270 */
[----:B------:R-:W-:Y:S01]  /*143b0*/  VIADD R6, R0, 0x69 ;  /* 0x0000006900067836 */ /* 0x000fe20000000000 */
[C---:B------:R-:W-:Y:S02]  /*143c0*/  ISETP.GE.AND P6, PT, R2.reuse, R197, PT ;  /* 0x000000c50200720c */ /* 0x040fe40003fc6270 */
[C---:B------:R-:W-:Y:S01]  /*143d0*/  ISETP.GE.AND P1, PT, R2.reuse, R196, PT ;  /* 0x000000c40200720c */ /* 0x040fe20003f26270 */
[-C--:B--2---:R-:W-:Y:S03]  /*143e0*/  HMMA.16816.F32.BF16 R116, R172, R8.reuse, R116 ;  /* 0x00000008ac74723c */ /* 0x084fe60000041874 */
[----:B------:R-:W-:Y:S01]  /*143f0*/  ISETP.GE.OR P4, PT, R2, R202, !P4 ;  /* 0x000000ca0200720c */ /* 0x000fe20006786670 */
[----:B------:R-:W-:Y:S01]  /*14400*/  VIADD R4, R0, 0x71 ;  /* 0x0000007100047836 */ /* 0x000fe20000000000 */
[C---:B------:R-:W-:Y:S01]  /*14410*/  ISETP.GE.OR P0, PT, R2.reuse, R200, !P0 ;  /* 0x000000c80200720c */ /* 0x040fe20004706670 */
[C---:B------:R-:W-:Y:S04]  /*14420*/  HMMA.16816.F32.BF16 R120, R180.reuse, R8, R120 ;  /* 0x00000008b478723c */ /* 0x040fe80000041878 */
[C---:B------:R-:W-:Y:S02]  /*14430*/  ISETP.GE.OR P6, PT, R2.reuse, R201, !P6 ;  /* 0x000000c90200720c */ /* 0x040fe400077c6670 */
[----:B------:R-:W-:Y:S01]  /*14440*/  ISETP.GE.OR P1, PT, R2, R203, !P1 ;  /* 0x000000cb0200720c */ /* 0x000fe20004f26670 */
[-C--:B------:R-:W-:Y:S01]  /*14450*/  HMMA.16816.F32.BF16 R124, R180, R10.reuse, R124 ;  /* 0x0000000ab47c723c */ /* 0x080fe2000004187c */
[----:B------:R-:W2:Y:S03]  /*14460*/  LDL.64 R180, [R1+0x30] ;  /* 0x0000300001b47983 */ /* 0x000ea60000100a00 */
[----:B------:R-:W-:Y:S01]  /*14470*/  FSEL R247, R29, -INF , !P4 ;  /* 0xff8000001df77808 */ /* 0x000fe20006000000 */
[----:B------:R-:W-:Y:S01]  /*14480*/  VIADD R2, R0, 0x20 ;  /* 0x0000002000027836 */ /* 0x000fe20000000000 */
[----:B------:R-:W-:Y:S01]  /*14490*/  FSEL R19, R30, -INF , !P2 ;  /* 0xff8000001e137808 */ /* 0x000fe20005000000 */
[----:B------:R-:W3:Y:S01]  /*144a0*/  LDL.64 R28, [R1+0x18] ;  /* 0x00001800011c7983 */ /* 0x000ee20000100a00 */
[----:B------:R-:W-:Y:S01]  /*144b0*/  FSEL R18, R31, -INF , !P0 ;  /* 0xff8000001f127808 */ /* 0x000fe20004000000 */
[----:B------:R-:W-:Y:S04]  /*144c0*/  HMMA.16816.F32.BF16 R128, R172, R10, R128 ;  /* 0x0000000aac80723c */ /* 0x000fe80000041880 */
        /* <DEDUP_REMOVED lines=24> */
[----:B------:R-:W-:Y:S01]  /*14650*/  FSEL R249, R38, -INF , !P2 ;  /* 0xff80000026f97808 */ /* 0x000fe20005000000 */
[----:B------:R-:W4:Y:S01]  /*14660*/  LDL.64 R36, [R1+0x38] ;  /* 0x0000380001247983 */ /* 0x000f220000100a00 */
        /* <DEDUP_REMOVED lines=45> */
[----:B------:R-:W-:Y:S01]  /*14940*/  FSEL R223, R56, -INF , !P5 ;  /* 0xff80000038df7808 */ /* 0x000fe20006800000 */
[----:B------:R-:W2:Y:S01]  /*14950*/  LDL.64 R52, [R1+0x8] ;  /* 0x0000080001347983 */ /* 0x000ea20000100a00 */
[----:B------:R-:W-:Y:S02]  /*14960*/  FSEL R222, R57, -INF , !P6 ;  /* 0xff80000039de7808 */ /* 0x000fe40007000000 */
[----:B------:R-:W-:Y:S02]  /*14970*/  FSEL R230, R51, -INF , !P1 ;  /* 0xff80000033e67808 */ /* 0x000fe40004800000 */
[C---:B------:R-:W-:Y:S01]  /*14980*/  ISETP.GE.AND P1, PT, R2.reuse, R196, PT ;  /* 0x000000c40200720c */ /* 0x040fe20003f26270 */
[----:B------:R-:W2:Y:S01]  /*14990*/  LDL.64 R56, [R1+0x20] ;  /* 0x0000200001387983 */ /* 0x000ea20000100a00 */
[C---:B------:R-:W-:Y:S02]  /*149a0*/  ISETP.GE.AND P0, PT, R2.reuse, R198, PT ;  /* 0x000000c60200720c */ /* 0x040fe40003f06270 */
[C---:B------:R-:W-:Y:S02]  /*149b0*/  ISETP.GE.OR P1, PT, R2.reuse, R203, !P1 ;  /* 0x000000cb0200720c */ /* 0x040fe40004f26670 */
[----:B------:R-:W-:Y:S01]  /*149c0*/  ISETP.GE.OR P0, PT, R2, R200, !P0 ;  /* 0x000000c80200720c */ /* 0x000fe20004706670 */
[----:B------:R-:W-:Y:S01]  /*149d0*/  VIADD R2, R0, 0x38 ;  /* 0x0000003800027836 */ /* 0x000fe20000000000 */
        /* <DEDUP_REMOVED lines=149> */
[CC--:B------:R-:W-:Y:S02]  /*15330*/  ISETP.GE.OR P4, PT, R2.reuse, R203.reuse, !P4 ;  /* 0x000000cb0200720c */ /* 0x0c0fe40006786670 */
        /* <DEDUP_REMOVED lines=8> */
[----:B------:R-:W-:Y:S02]  /*153c0*/  FSEL R105, R105, -INF , !P2 ;  /* 0xff80000069697808 */ /* 0x000fe40005000000 */
[C---:B------:R-:W-:Y:S02]  /*153d0*/  ISETP.GE.OR P1, PT, R6.reuse, R203, !P1 ;  /* 0x000000cb0600720c */ /* 0x040fe40004f26670 */
[-C--:B------:R-:W-:Y:S02]  /*153e0*/  ISETP.GE.AND P2, PT, R6, R197.reuse, PT ;  /* 0x000000c50600720c */ /* 0x080fe40003f46270 */
        /* <DEDUP_REMOVED lines=8> */
[----:B------:R-:W-:Y:S02]  /*15470*/  ISETP.GE.OR P2, PT, R6, R201, !P2 ;  /* 0x000000c90600720c */ /* 0x000fe40005746670 */
[C---:B------:R-:W-:Y:S02]  /*15480*/  ISETP.GE.AND P5, PT, R5.reuse, R197, PT ;  /* 0x000000c50500720c */ /* 0x040fe40003fa6270 */
[----:B------:R-:W-:Y:S02]  /*15490*/  ISETP.GE.AND P1, PT, R5, R196, PT ;  /* 0x000000c40500720c */ /* 0x000fe40003f26270 */
[CC--:B------:R-:W-:Y:S02]  /*154a0*/  ISETP.GE.OR P6, PT, R2.reuse, R201.reuse, !P6 ;  /* 0x000000c90200720c */ /* 0x0c0fe400077c6670 */
[C---:B------:R-:W-:Y:S02]  /*154b0*/  ISETP.GE.OR P4, PT, R2.reuse, R202, !P4 ;  /* 0x000000ca0200720c */ /* 0x040fe40006786670 */
[----:B------:R-:W-:Y:S01]  /*154c0*/  ISETP.GE.OR P3, PT, R2, R200, !P3 ;  /* 0x000000c80200720c */ /* 0x000fe20005f66670 */
[C---:B------:R-:W-:Y:S01]  /*154d0*/  VIADD R2, R0.reuse, 0x78 ;  /* 0x0000007800027836 */ /* 0x040fe20000000000 */
[----:B------:R-:W-:Y:S01]  /*154e0*/  FSEL R113, R113, -INF , !P2 ;  /* 0xff80000071717808 */ /* 0x000fe20005000000 */
[----:B------:R-:W-:Y:S01]  /*154f0*/  VIADD R0, R0, 0x79 ;  /* 0x0000007900007836 */ /* 0x000fe20000000000 */
[C---:B------:R-:W-:Y:S02]  /*15500*/  ISETP.GE.OR P5, PT, R5.reuse, R201, !P5 ;  /* 0x000000c90500720c */ /* 0x040fe40006fa6670 */
[----:B------:R-:W-:Y:S02]  /*15510*/  ISETP.GE.OR P1, PT, R5, R203, !P1 ;  /* 0x000000cb0500720c */ /* 0x000fe40004f26670 */
[C---:B------:R-:W-:Y:S02]  /*15520*/  ISETP.GE.AND P2, PT, R4.reuse, R197, PT ;  /* 0x000000c50400720c */ /* 0x040fe40003f46270 */
[----:B------:R-:W-:Y:S02]  /*15530*/  FSEL R107, R107, -INF , !P0 ;  /* 0xff8000006b6b7808 */ /* 0x000fe40004000000 */
[-C--:B------:R-:W-:Y:S02]  /*15540*/  ISETP.GE.AND P0, PT, R4, R196.reuse, PT ;  /* 0x000000c40400720c */ /* 0x080fe40003f06270 */
[----:B------:R-:W-:Y:S02]  /*15550*/  FSEL R116, R116, -INF , !P5 ;  /* 0xff80000074747808 */ /* 0x000fe40006800000 */
[----:B------:R-:W-:Y:S02]  /*15560*/  FSEL R118, R118, -INF , !P1 ;  /* 0xff80000076767808 */ /* 0x000fe40004800000 */
[----:B------:R-:W-:Y:S02]  /*15570*/  ISETP.GE.OR P2, PT, R4, R201, !P2 ;  /* 0x000000c90400720c */ /* 0x000fe40005746670 */
[----:B------:R-:W-:Y:S02]  /*15580*/  ISETP.GE.AND P1, PT, R0, R197, PT ;  /* 0x000000c50000720c */ /* 0x000fe40003f26270 */
[-C--:B------:R-:W-:Y:S02]  /*15590*/  ISETP.GE.AND P5, PT, R2, R196.reuse, PT ;  /* 0x000000c40200720c */ /* 0x080fe40003fa6270 */
[----:B------:R-:W-:Y:S02]  /*155a0*/  ISETP.GE.OR P0, PT, R4, R203, !P0 ;  /* 0x000000cb0400720c */ /* 0x000fe40004706670 */
[----:B------:R-:W-:Y:S02]  /*155b0*/  FSEL R112, R112, -INF , !P6 ;  /* 0xff80000070707808 */ /* 0x000fe40007000000 */
[----:B------:R-:W-:Y:S02]  /*155c0*/  FSEL R117, R117, -INF , !P2 ;  /* 0xff80000075757808 */ /* 0x000fe40005000000 */
[----:B------:R-:W-:Y:S02]  /*155d0*/  ISETP.GE.OR P1, PT, R0, R201, !P1 ;  /* 0x000000c90000720c */ /* 0x000fe40004f26670 */
[C---:B------:R-:W-:Y:S02]  /*155e0*/  ISETP.GE.OR P5, PT, R2.reuse, R203, !P5 ;  /* 0x000000cb0200720c */ /* 0x040fe40006fa6670 */
[----:B------:R-:W-:Y:S02]  /*155f0*/  ISETP.GE.AND P6, PT, R2, R197, PT ;  /* 0x000000c50200720c */ /* 0x000fe40003fc6270 */
[----:B------:R-:W-:Y:S02]  /*15600*/  ISETP.GE.AND P2, PT, R0, R196, PT ;  /* 0x000000c40000720c */ /* 0x000fe40003f46270 */
[----:B------:R-:W-:Y:S02]  /*15610*/  FSEL R119, R119, -INF , !P0 ;  /* 0xff80000077777808 */ /* 0x000fe40004000000 */
[----:B------:R-:W-:Y:S02]  /*15620*/  ISETP.GE.AND P0, PT, R6, R199, PT ;  /* 0x000000c70600720c */ /* 0x000fe40003f06270 */
[----:B------:R-:W-:Y:S02]  /*15630*/  FSEL R129, R129, -INF , !P1 ;  /* 0xff80000081817808 */ /* 0x000fe40004800000 */
[----:B------:R-:W-:Y:S02]  /*15640*/  FSEL R130, R130, -INF , !P5 ;  /* 0xff80000082827808 */ /* 0x000fe40006800000 */
[----:B------:R-:W-:Y:S02]  /*15650*/  ISETP.GE.OR P6, PT, R2, R201, !P6 ;  /* 0x000000c90200720c */ /* 0x000fe400077c6670 */
[C---:B------:R-:W-:Y:S02]  /*15660*/  ISETP.GE.AND P1, PT, R5.reuse, R199, PT ;  /* 0x000000c70500720c */ /* 0x040fe40003f26270 */
[C---:B------:R-:W-:Y:S02]  /*15670*/  ISETP.GE.AND P5, PT, R5.reuse, R198, PT ;  /* 0x000000c60500720c */ /* 0x040fe40003fa6270 */
[----:B------:R-:W-:Y:S02]  /*15680*/  ISETP.GE.OR P2, PT, R0, R203, !P2 ;  /* 0x000000cb0000720c */ /* 0x000fe40005746670 */
[-C--:B------:R-:W-:Y:S02]  /*15690*/  ISETP.GE.OR P0, PT, R6, R202.reuse, !P0 ;  /* 0x000000ca0600720c */ /* 0x080fe40004706670 */
[----:B------:R-:W-:Y:S02]  /*156a0*/  FSEL R128, R128, -INF , !P6 ;  /* 0xff80000080807808 */ /* 0x000fe40007000000 */
[C---:B------:R-:W-:Y:S02]  /*156b0*/  ISETP.GE.OR P1, PT, R5.reuse, R202, !P1 ;  /* 0x000000ca0500720c */ /* 0x040fe40004f26670 */
[----:B------:R-:W-:Y:S01]  /*156c0*/  ISETP.GE.OR P5, PT, R5, R200, !P5 ;  /* 0x000000c80500720c */ /* 0x000fe20006fa6670 */
[----:B------:R-:W-:Y:S01]  /*156d0*/  IMAD.U32 R5, RZ, RZ, UR33 ;  /* 0x00000021ff057e24 */ /* 0x000fe2000f8e00ff */
[----:B------:R-:W-:Y:S02]  /*156e0*/  FSEL R131, R131, -INF , !P2 ;  /* 0xff80000083837808 */ /* 0x000fe40005000000 */
[----:B------:R-:W-:Y:S02]  /*156f0*/  FSEL R108, R108, -INF , !P4 ;  /* 0xff8000006c6c7808 */ /* 0x000fe40006000000 */
[-C--:B------:R-:W-:Y:S02]  /*15700*/  ISETP.GE.AND P6, PT, R6, R198.reuse, PT ;  /* 0x000000c60600720c */ /* 0x080fe40003fc6270 */
[CC--:B------:R-:W-:Y:S02]  /*15710*/  ISETP.GE.AND P2, PT, R4.reuse, R199.reuse, PT ;  /* 0x000000c70400720c */ /* 0x0c0fe40003f46270 */
[----:B------:R-:W-:Y:S02]  /*15720*/  ISETP.GE.AND P4, PT, R4, R198, PT ;  /* 0x000000c60400720c */ /* 0x000fe40003f86270 */
[----:B------:R-:W-:Y:S02]  /*15730*/  FSEL R109, R109, -INF , !P0 ;  /* 0xff8000006d6d7808 */ /* 0x000fe40004000000 */
[----:B------:R-:W-:Y:S02]  /*15740*/  PLOP3.LUT P0, PT, PT, PT, UP0, 0x80, 0x0 ;  /* 0x000000000000781c */ /* 0x000fe40003f0f008 */
[----:B------:R-:W-:Y:S02]  /*15750*/  ISETP.GE.OR P6, PT, R6, R200, !P6 ;  /* 0x000000c80600720c */ /* 0x000fe400077c6670 */
[C---:B------:R-:W-:Y:S02]  /*15760*/  ISETP.GE.OR P2, PT, R4.reuse, R202, !P2 ;  /* 0x000000ca0400720c */ /* 0x040fe40005746670 */
[----:B------:R-:W-:Y:S02]  /*15770*/  ISETP.GE.OR P4, PT, R4, R200, !P4 ;  /* 0x000000c80400720c */ /* 0x000fe40006786670 */
[--C-:B--2---:R-:W-:Y:S02]  /*15780*/  LOP3.LUT R6, R57, UR20, R52.reuse, 0x96, !PT ;  /* 0x0000001439067c12 */ /* 0x104fe4000f8e9634 */
[----:B---3--:R-:W-:Y:S02]  /*15790*/  LOP3.LUT R7, R29, UR20, R52, 0x96, !PT ;  /* 0x000000141d077c12 */ /* 0x008fe4000f8e9634 */
[----:B------:R-:W-:Y:S01]  /*157a0*/  LOP3.LUT R4, R53, UR39, R5, 0x96, !PT ;  /* 0x0000002735047c12 */ /* 0x000fe2000f8e9605 */
[----:B------:R-:W-:Y:S01]  /*157b0*/  IMAD.WIDE.U32 R78, R6, -0x326172a9, RZ ;  /* 0xcd9e8d57064e7825 */ /* 0x000fe200078e00ff */
[----:B------:R-:W-:Y:S02]  /*157c0*/  FSEL R110, R110, -INF , !P3 ;  /* 0xff8000006e6e7808 */ /* 0x000fe40005800000 */
[----:B------:R-:W-:Y:S01]  /*157d0*/  FSEL R120, R120, -INF , !P1 ;  /* 0xff80000078787808 */ /* 0x000fe20004800000 */
[----:B------:R-:W-:Y:S01]  /*157e0*/  IMAD.WIDE.U32 R80, R7, -0x326172a9, RZ ;  /* 0xcd9e8d5707507825 */ /* 0x000fe200078e00ff */
[----:B------:R-:W-:Y:S02]  /*157f0*/  FSEL R121, R121, -INF , !P2 ;  /* 0xff80000079797808 */ /* 0x000fe40005000000 */
[-C--:B------:R-:W-:Y:S01]  /*15800*/  ISETP.GE.AND P3, PT, R2, R199.reuse, PT ;  /* 0x000000c70200720c */ /* 0x080fe20003f66270 */
[----:B------:R-:W-:Y:S01]  /*15810*/  IMAD.WIDE.U32 R4, R4, -0x326172a9, RZ ;  /* 0xcd9e8d5704047825 */ /* 0x000fe200078e00ff */
[----:B------:R-:W-:Y:S02]  /*15820*/  ISETP.GE.AND P1, PT, R2, R198, PT ;  /* 0x000000c60200720c */ /* 0x000fe40003f26270 */
[----:B------:R-:W-:Y:S02]  /*15830*/  ISETP.GE.AND P2, PT, R0, R199, PT ;  /* 0x000000c70000720c */ /* 0x000fe40003f46270 */
[----:B----4-:R-:W-:Y:S02]  /*15840*/  LOP3.LUT R13, R5, UR21, R36, 0x96, !PT ;  /* 0x00000015050d7c12 */ /* 0x010fe4000f8e9624 */
[----:B------:R-:W-:Y:S02]  /*15850*/  LOP3.LUT R14, R79, UR19, R4, 0x96, !PT ;  /* 0x000000134f0e7c12 */ /* 0x000fe4000f8e9604 */
[----:B------:R-:W-:Y:S02]  /*15860*/  LOP3.LUT R15, R5, UR21, R180, 0x96, !PT ;  /* 0x00000015050f7c12 */ /* 0x000fe4000f8e96b4 */
[----:B------:R-:W-:Y:S01]  /*15870*/  LOP3.LUT R16, R81, UR19, R4, 0x96, !PT ;  /* 0x0000001351107c12 */ /* 0x000fe2000f8e9604 */
[----:B------:R-:W-:Y:S06]  /*15880*/  @P0 BRA `(.L_x_880) ;  /* 0xffffffdc00080947 */ /* 0x000fec000383ffff */
.L_x_879:
[C---:B------:R-:W-:Y:S01]  /*15890*/  ISETP.GE.AND P0, PT, R0.reuse, R198, PT ;  /* 0x000000c60000720c */ /* 0x040fe20003f06270 */
[----:B------:R-:W-:Y:S01]  /*158a0*/  STL [R1+0x88], R188 ;  /* 0x000088bc01007387 */ /* 0x000fe20000100800 */
[C---:B------:R-:W-:Y:S01]  /*158b0*/  ISETP.GE.OR P2, PT, R0.reuse, R202, !P2 ;  /* 0x000000ca0000720c */ /* 0x040fe20005746670 */
[----:B-1----:R-:W-:Y:S01]  /*158c0*/  IMAD.WIDE.U32 R6, R13, -0x2daee0ad, RZ ;  /* 0xd2511f530d067825 */ /* 0x002fe200078e00ff */
[----:B------:R-:W-:Y:S01]  /*158d0*/  ISETP.GE.OR P0, PT, R0, R200, !P0 ;  /* 0x000000c80000720c */ /* 0x000fe20004706670 */
[----:B------:R-:W-:Y:S01]  /*158e0*/  STL [R1+0x84], R187 ;  /* 0x000084bb01007387 */ /* 0x000fe20000100800 */
[----:B------:R-:W-:Y:S01]  /*158f0*/  LOP3.LUT R0, R53, UR33, R12, 0x96, !PT ;  /* 0x0000002135007c12 */ /* 0x000fe2000f8e960c */
[----:B------:R-:W-:Y:S01]  /*15900*/  IMAD.WIDE.U32 R4, R15, -0x2daee0ad, RZ ;  /* 0xd2511f530f047825 */ /* 0x000fe200078e00ff */
[----:B------:R-:W-:Y:S01]  /*15910*/  LOP3.LUT R12, R7, UR18, R56, 0x96, !PT ;  /* 0x00000012070c7c12 */ /* 0x000fe2000f8e9638 */
[----:B------:R1:W-:Y:S01]  /*15920*/  STL [R1+0x80], R186 ;  /* 0x000080ba01007387 */ /* 0x0003e20000100800 */
[----:B------:R-:W-:Y:S01]  /*15930*/  ISETP.GE.OR P3, PT, R2, R202, !P3 ;  /* 0x000000ca0200720c */ /* 0x000fe20005f66670 */
[----:B------:R-:W-:Y:S01]  /*15940*/  IMAD.WIDE.U32 R10, R14, -0x2daee0ad, RZ ;  /* 0xd2511f530e0a7825 */ /* 0x000fe200078e00ff */
[----:B------:R-:W-:Y:S01]  /*15950*/  ISETP.GE.OR P1, PT, R2, R200, !P1 ;  /* 0x000000c80200720c */ /* 0x000fe20004f26670 */
[----:B------:R-:W-:Y:S01]  /*15960*/  STL [R1+0x7c], R135 ;  /* 0x00007c8701007387 */ /* 0x000fe20000100800 */
[----:B------:R-:W-:Y:S01]  /*15970*/  FSEL R124, R124, -INF , !P3 ;  /* 0xff8000007c7c7808 */ /* 0x000fe20005800000 */
[----:B------:R-:W-:Y:S01]  /*15980*/  IMAD.WIDE.U32 R14, R0, -0x326172a9, RZ ;  /* 0xcd9e8d57000e7825 */ /* 0x000fe200078e00ff */
[----:B------:R-:W-:Y:S01]  /*15990*/  LOP3.LUT R7, R11, UR16, R6, 0x96, !PT ;  /* 0x000000100b077c12 */ /* 0x000fe2000f8e9606 */
[----:B------:R-:W-:Y:S01]  /*159a0*/  UIADD3 UR29, UR39, 0x2, URZ ;  /* 0x00000002271d7890 */ /* 0x000fe2000fffe03f */
[----:B------:R-:W-:Y:S01]  /*159b0*/  FSEL R125, R125, -INF , !P2 ;  /* 0xff8000007d7d7808 */ /* 0x000fe20005000000 */
[----:B------:R-:W-:Y:S01]  /*159c0*/  IMAD.WIDE.U32 R8, R16, -0x2daee0ad, RZ ;  /* 0xd2511f5310087825 */ /* 0x000fe200078e00ff */
[----:B------:R-:W-:Y:S01]  /*159d0*/  LOP3.LUT R2, R15, UR21, R180, 0x96, !PT ;  /* 0x000000150f027c12 */ /* 0x000fe2000f8e96b4 */
[----:B------:R-:W-:Y:S01]  /*159e0*/  UIADD3 UR39, UR39, 0x3, URZ ;  /* 0x0000000327277890 */ /* 0x000fe2000fffe03f */
[----:B------:R-:W-:Y:S01]  /*159f0*/  LOP3.LUT R0, R81, UR19, R14, 0x96, !PT ;  /* 0x0000001351007c12 */ /* 0x000fe2000f8e960e */
[----:B------:R-:W-:Y:S01]  /*15a00*/  IMAD.MOV.U32 R62, RZ, RZ, R17 ;  /* 0x000000ffff3e7224 */ /* 0x000fe200078e0011 */
[----:B------:R-:W-:Y:S01]  /*15a10*/  LOP3.LUT R43, R15, UR21, R36, 0x96, !PT ;  /* 0x000000150f2b7c12 */ /* 0x000fe2000f8e9624 */
[----:B------:R-:W-:Y:S01]  /*15a20*/  IMAD.WIDE.U32 R16, R12, -0x326172a9, RZ ;  /* 0xcd9e8d570c107825 */ /* 0x000fe200078e00ff */
[----:B------:R-:W-:Y:S01]  /*15a30*/  LOP3.LUT R42, R79, UR19, R14, 0x96, !PT ;  /* 0x000000134f2a7c12 */ /* 0x000fe2000f8e960e */
[----:B------:R-:W-:Y:S01]  /*15a40*/  UISETP.GT.AND UP0, UPT, UR38, UR24, UPT ;  /* 0x000000182600728c */ /* 0x000fe2000bf04270 */
[----:B------:R-:W-:Y:S01]  /*15a50*/  FSEL R111, R111, -INF , !P6 ;  /* 0xff8000006f6f7808 */ /* 0x000fe20007000000 */
[----:B------:R-:W-:Y:S01]  /*15a60*/  IMAD.MOV.U32 R182, RZ, RZ, R22 ;  /* 0x000000ffffb67224 */ /* 0x000fe200078e0016 */
[----:B------:R-:W-:Y:S01]  /*15a70*/  FSEL R122, R122, -INF , !P5 ;  /* 0xff8000007a7a7808 */ /* 0x000fe20006800000 */
[----:B------:R-:W-:Y:S01]  /*15a80*/  IMAD.MOV.U32 R90, RZ, RZ, R23 ;  /* 0x000000ffff5a7224 */ /* 0x000fe200078e0017 */
[----:B------:R-:W-:Y:S01]  /*15a90*/  FSEL R126, R126, -INF , !P1 ;  /* 0xff8000007e7e7808 */ /* 0x000fe20004800000 */
[----:B------:R-:W-:Y:S01]  /*15aa0*/  IMAD.WIDE.U32 R22, R7, -0x326172a9, RZ ;  /* 0xcd9e8d5707167825 */ /* 0x000fe200078e00ff */
[----:B------:R-:W-:Y:S03]  /*15ab0*/  FSEL R123, R123, -INF , !P4 ;  /* 0xff8000007b7b7808 */ /* 0x000fe60006000000 */
[----:B-1----:R-:W-:Y:S01]  /*15ac0*/  IMAD.MOV.U32 R186, RZ, RZ, R28 ;  /* 0x000000ffffba7224 */ /* 0x002fe200078e001c */
[----:B------:R-:W-:Y:S01]  /*15ad0*/  LOP3.LUT R7, R23, UR15, R16, 0x96, !PT ;  /* 0x0000000f17077c12 */ /* 0x000fe2000f8e9610 */
[----:B------:R-:W-:Y:S02]  /*15ae0*/  IMAD.MOV.U32 R187, RZ, RZ, R29 ;  /* 0x000000ffffbb7224 */ /* 0x000fe400078e001d */
[----:B------:R-:W-:Y:S01]  /*15af0*/  IMAD.MOV.U32 R77, RZ, RZ, R25 ;  /* 0x000000ffff4d7224 */ /* 0x000fe200078e0019 */
        /* <DEDUP_REMOVED lines=19> */
[----:B------:R-:W-:Y:S01]  /*15c30*/  IMAD.WIDE.U32 R12, R6, -0x2daee0ad, RZ ;  /* 0xd2511f53060c7825 */ /* 0x000fe200078e00ff */
[----:B------:R-:W-:Y:S03]  /*15c40*/  LOP3.LUT R9, R11, UR17, R80, 0x96, !PT ;  /* 0x000000110b097c12 */ /* 0x000fe6000f8e9650 */
[----:B------:R-:W-:Y:S01]  /*15c50*/  IMAD.WIDE.U32 R14, R0, -0x326172a9, RZ ;  /* 0xcd9e8d57000e7825 */ /* 0x000fe200078e00ff */
[----:B------:R-:W-:Y:S03]  /*15c60*/  LOP3.LUT R0, R13, UR14, R8, 0x96, !PT ;  /* 0x0000000e0d007c12 */ /* 0x000fe6000f8e9608 */
[----:B------:R-:W-:Y:S02]  /*15c70*/  IMAD.MOV.U32 R63, RZ, RZ, R19 ;  /* 0x000000ffff3f7224 */ /* 0x000fe400078e0013 */
[----:B------:R-:W-:Y:S01]  /*15c80*/  IMAD.WIDE.U32 R18, R2, -0x2daee0ad, RZ ;  /* 0xd2511f5302127825 */ /* 0x000fe200078e00ff */
[----:B------:R-:W-:Y:S03]  /*15c90*/  LOP3.LUT R2, R15, UR15, R10, 0x96, !PT ;  /* 0x0000000f0f027c12 */ /* 0x000fe6000f8e960a */
[----:B------:R-:W-:Y:S01]  /*15ca0*/  IMAD.WIDE.U32 R6, R5, -0x326172a9, RZ ;  /* 0xcd9e8d5705067825 */ /* 0x000fe200078e00ff */
[----:B------:R-:W-:Y:S03]  /*15cb0*/  LOP3.LUT R12, R19, UR12, R12, 0x96, !PT ;  /* 0x0000000c130c7c12 */ /* 0x000fe6000f8e960c */
        /* <DEDUP_REMOVED lines=8> */
[----:B------:R-:W-:Y:S01]  /*15d40*/  LOP3.LUT R9, R9, UR14, R24, 0x96, !PT ;  /* 0x0000000e09097c12 */ /* 0x000fe2000f8e9618 */
[----:B------:R-:W-:Y:S01]  /*15d50*/  IMAD.WIDE.U32 R6, R12, -0x326172a9, RZ ;  /* 0xcd9e8d570c067825 */ /* 0x000fe200078e00ff */
[----:B------:R-:W-:Y:S02]  /*15d60*/  LOP3.LUT R12, R4, 0xffff, RZ, 0xc0, !PT ;  /* 0x0000ffff040c7812 */ /* 0x000fe400078ec0ff */
[----:B------:R-:W-:Y:S01]  /*15d70*/  SHF.R.U32.HI R22, RZ, 0x10, R4 ;  /* 0x00000010ff167819 */ /* 0x000fe20000011604 */
[----:B------:R-:W-:Y:S01]  /*15d80*/  IMAD.MOV.U32 R70, RZ, RZ, R26 ;  /* 0x000000ffff467224 */ /* 0x000fe200078e001a */
[----:B------:R-:W-:Y:S01]  /*15d90*/  SHF.R.U32.HI R24, RZ, 0x18, R4 ;  /* 0x00000018ff187819 */ /* 0x000fe20000011604 */
[----:B------:R-:W-:Y:S01]  /*15da0*/  IMAD.WIDE.U32 R4, R2, -0x2daee0ad, RZ ;  /* 0xd2511f5302047825 */ /* 0x000fe200078e00ff */
[----:B------:R-:W-:Y:S02]  /*15db0*/  FMNMX.FTZ R2, R207, R133, !PT ;  /* 0x00000085cf027209 */ /* 0x000fe40007810000 */
[----:B------:R-:W-:Y:S01]  /*15dc0*/  LOP3.LUT R13, R31, UR12, R8, 0x96, !PT ;  /* 0x0000000c1f0d7c12 */ /* 0x000fe2000f8e9608 */
[----:B------:R-:W-:Y:S01]  /*15dd0*/  IMAD.MOV.U32 R74, RZ, RZ, R27 ;  /* 0x000000ffff4a7224 */ /* 0x000fe200078e001b */
[----:B------:R-:W-:Y:S01]  /*15de0*/  FMNMX.FTZ R2, R224, R2, !PT ;  /* 0x00000002e0027209 */ /* 0x000fe20007810000 */
[----:B------:R-:W-:Y:S01]  /*15df0*/  IMAD.WIDE.U32 R8, R9, -0x326172a9, RZ ;  /* 0xcd9e8d5709087825 */ /* 0x000fe200078e00ff */
[----:B------:R-:W-:Y:S02]  /*15e00*/  LOP3.LUT R16, R5, UR23, R16, 0x96, !PT ;  /* 0x0000001705107c12 */ /* 0x000fe4000f8e9610 */
[----:B------:R-:W-:Y:S02]  /*15e10*/  FMNMX.FTZ R2, R176, R2, !PT ;  /* 0x00000002b0027209 */ /* 0x000fe40007810000 */
[C---:B------:R-:W-:Y:S02]  /*15e20*/  LOP3.LUT R25, R4.reuse, 0xffff, RZ, 0xc0, !PT ;  /* 0x0000ffff04197812 */ /* 0x040fe400078ec0ff */
[--C-:B------:R-:W-:Y:S02]  /*15e30*/  SHF.R.U32.HI R26, RZ, 0x10, R4.reuse ;  /* 0x00000010ff1a7819 */ /* 0x100fe40000011604 */
[----:B------:R-:W-:Y:S02]  /*15e40*/  LOP3.LUT R27, R4, 0xff, RZ, 0xc0, !PT ;  /* 0x000000ff041b7812 */ /* 0x000fe400078ec0ff */
[----:B------:R-:W-:Y:S01]  /*15e50*/  SHF.R.U32.HI R28, RZ, 0x18, R4 ;  /* 0x00000018ff1c7819 */ /* 0x000fe20000011604 */
[----:B------:R-:W-:Y:S01]  /*15e60*/  IMAD.WIDE.U32 R4, R13, -0x326172a9, RZ ;  /* 0xcd9e8d570d047825 */ /* 0x000fe200078e00ff */
[----:B------:R-:W-:Y:S02]  /*15e70*/  FMNMX.FTZ R2, R168, R2, !PT ;  /* 0x00000002a8027209 */ /* 0x000fe40007810000 */
[----:B------:R-:W-:Y:S02]  /*15e80*/  LOP3.LUT R10, R7, UR22, R10, 0x96, !PT ;  /* 0x00000016070a7c12 */ /* 0x000fe4000f8e960a */
[----:B------:R-:W-:Y:S02]  /*15e90*/  LOP3.LUT R17, R5, UR22, R8, 0x96, !PT ;  /* 0x0000001605117c12 */ /* 0x000fe4000f8e9608 */
[----:B------:R-:W-:Y:S02]  /*15ea0*/  LOP3.LUT R33, R4, 0xffff, RZ, 0xc0, !PT ;  /* 0x0000ffff04217812 */ /* 0x000fe400078ec0ff */
[----:B------:R-:W-:Y:S02]  /*15eb0*/  FMNMX.FTZ R5, R60, R2, !PT ;  /* 0x000000023c057209 */ /* 0x000fe40007810000 */
[----:B------:R-:W-:Y:S02]  /*15ec0*/  FMNMX.FTZ R2, R209, R134, !PT ;  /* 0x00000086d1027209 */ /* 0x000fe40007810000 */
[----:B------:R-:W-:Y:S02]  /*15ed0*/  FMNMX.FTZ R5, R250, R5, !PT ;  /* 0x00000005fa057209 */ /* 0x000fe40007810000 */
        /* <DEDUP_REMOVED lines=9> */
[C---:B------:R-:W-:Y:S02]  /*15f70*/  LOP3.LUT R15, R6.reuse, 0xffff, RZ, 0xc0, !PT ;  /* 0x0000ffff060f7812 */ /* 0x040fe400078ec0ff */
[--C-:B------:R-:W-:Y:S02]  /*15f80*/  SHF.R.U32.HI R19, RZ, 0x10, R6.reuse ;  /* 0x00000010ff137819 */ /* 0x100fe40000011606 */
[----:B------:R-:W-:Y:S02]  /*15f90*/  LOP3.LUT R23, R6, 0xff, RZ, 0xc0, !PT ;  /* 0x000000ff06177812 */ /* 0x000fe400078ec0ff */
[----:B------:R-:W-:Y:S01]  /*15fa0*/  SHF.R.U32.HI R21, RZ, 0x18, R6 ;  /* 0x00000018ff157819 */ /* 0x000fe20000011606 */
[----:B------:R-:W-:Y:S01]  /*15fb0*/  IMAD.WIDE.U32 R6, R11, -0x2daee0ad, RZ ;  /* 0xd2511f530b067825 */ /* 0x000fe200078e00ff */
[----:B------:R-:W-:Y:S02]  /*15fc0*/  FMNMX.FTZ R4, R234, R4, !PT ;  /* 0x00000004ea047209 */ /* 0x000fe40007810000 */
[----:B------:R-:W-:Y:S02]  /*15fd0*/  FMNMX.FTZ R2, R182, R2, !PT ;  /* 0x00000002b6027209 */ /* 0x000fe40007810000 */
[C---:B------:R-:W-:Y:S02]  /*15fe0*/  LOP3.LUT R13, R6.reuse, 0xffff, RZ, 0xc0, !PT ;  /* 0x0000ffff060d7812 */ /* 0x040fe400078ec0ff */
[--C-:B------:R-:W-:Y:S02]  /*15ff0*/  SHF.R.U32.HI R29, RZ, 0x10, R6.reuse ;  /* 0x00000010ff1d7819 */ /* 0x100fe40000011606 */
[----:B------:R-:W-:Y:S02]  /*16000*/  LOP3.LUT R32, R6, 0xff, RZ, 0xc0, !PT ;  /* 0x000000ff06207812 */ /* 0x000fe400078ec0ff */
[----:B------:R-:W-:Y:S02]  /*16010*/  SHF.R.U32.HI R31, RZ, 0x18, R6 ;  /* 0x00000018ff1f7819 */ /* 0x000fe40000011606 */
[----:B------:R-:W-:Y:S02]  /*16020*/  FMNMX.FTZ R4, R218, R4, !PT ;  /* 0x00000004da047209 */ /* 0x000fe40007810000 */
[----:B------:R-:W-:Y:S02]  /*16030*/  SHF.R.U32.HI R6, RZ, 0x8, R12 ;  /* 0x00000008ff067819 */ /* 0x000fe4000001160c */
[----:B------:R-:W-:Y:S02]  /*16040*/  FMNMX.FTZ R2, R90, R2, !PT ;  /* 0x000000025a027209 */ /* 0x000fe40007810000 */
[----:B------:R-:W-:Y:S02]  /*16050*/  LOP3.LUT R5, R19, 0xff, RZ, 0xc0, !PT ;  /* 0x000000ff13057812 */ /* 0x000fe400078ec0ff */
[----:B------:R-:W-:Y:S02]  /*16060*/  LOP3.LUT R18, R7, UR23, R18, 0x96, !PT ;  /* 0x0000001707127c12 */ /* 0x000fe4000f8e9612 */
[----:B------:R-:W-:Y:S02]  /*16070*/  LOP3.LUT R7, R22, 0xff, RZ, 0xc0, !PT ;  /* 0x000000ff16077812 */ /* 0x000fe400078ec0ff */
[----:B------:R-:W-:Y:S02]  /*16080*/  FMNMX.FTZ R4, R210, R4, !PT ;  /* 0x00000004d2047209 */ /* 0x000fe40007810000 */
[----:B------:R-:W-:Y:S02]  /*16090*/  PRMT R173, R20, 0x5410, R6 ;  /* 0x0000541014ad7816 */ /* 0x000fe40000000006 */
[----:B------:R-:W-:Y:S02]  /*160a0*/  FMNMX.FTZ R2, R216, R2, !PT ;  /* 0x00000002d8027209 */ /* 0x000fe40007810000 */
[----:B------:R-:W-:Y:S02]  /*160b0*/  SHF.R.U32.HI R6, RZ, 0x8, R15 ;  /* 0x00000008ff067819 */ /* 0x000fe4000001160f */
[----:B------:R-:W-:Y:S02]  /*160c0*/  PRMT R175, R5, 0x5410, R21 ;  /* 0x0000541005af7816 */ /* 0x000fe40000000015 */
[----:B------:R-:W-:Y:S02]  /*160d0*/  LOP3.LUT R5, R0, 0xffff, RZ, 0xc0, !PT ;  /* 0x0000ffff00057812 */ /* 0x000fe400078ec0ff */
[----:B------:R-:W-:Y:S02]  /*160e0*/  LOP3.LUT R14, R9, UR13, R14, 0x96, !PT ;  /* 0x0000000d090e7c12 */ /* 0x000fe4000f8e960e */
[----:B------:R-:W-:Y:S02]  /*160f0*/  PRMT R172, R7, 0x5410, R24 ;  /* 0x0000541007ac7816 */ /* 0x000fe40000000018 */
[----:B------:R-:W-:Y:S02]  /*16100*/  FMNMX.FTZ R4, R212, R4, !PT ;  /* 0x00000004d4047209 */ /* 0x000fe40007810000 */
[--C-:B------:R-:W-:Y:S02]  /*16110*/  SHF.R.U32.HI R7, RZ, 0x10, R0.reuse ;  /* 0x00000010ff077819 */ /* 0x100fe40000011600 */
[----:B------:R-:W-:Y:S02]  /*16120*/  LOP3.LUT R8, R0, 0xff, RZ, 0xc0, !PT ;  /* 0x000000ff00087812 */ /* 0x000fe400078ec0ff */
[----:B------:R-:W-:Y:S02]  /*16130*/  SHF.R.U32.HI R9, RZ, 0x18, R0 ;  /* 0x00000018ff097819 */ /* 0x000fe40000011600 */
[----:B------:R-:W-:Y:S02]  /*16140*/  FMNMX.FTZ R2, R221, R2, !PT ;  /* 0x00000002dd027209 */ /* 0x000fe40007810000 */
[----:B------:R-:W-:Y:S02]  /*16150*/  PRMT R174, R23, 0x5410, R6 ;  /* 0x0000541017ae7816 */ /* 0x000fe40000000006 */
[----:B------:R-:W-:Y:S02]  /*16160*/  FMNMX.FTZ R0, R213, R3, !PT ;  /* 0x00000003d5007209 */ /* 0x000fe40007810000 */
        /* <DEDUP_REMOVED lines=13> */
[----:B------:R-:W-:Y:S02]  /*16240*/  PRMT R23, R8, 0x5410, R6 ;  /* 0x0000541008177816 */ /* 0x000fe40000000006 */
        /* <DEDUP_REMOVED lines=74> */
[----:B------:R-:W-:Y:S02]  /*166f0*/  FMNMX.FTZ R38, R131, R38, !PT ;  /* 0x0000002683267209 */ /* 0x000fe40007810000 */
[----:B------:R-:W-:Y:S02]  /*16700*/  FMNMX.FTZ R7, R93, R2, !PT ;  /* 0x000000025d077209 */ /* 0x000fe40007810000 */
[----:B------:R-:W-:Y:S02]  /*16710*/  LOP3.LUT R2, R9, 0xff, RZ, 0xc0, !PT ;  /* 0x000000ff09027812 */ /* 0x000fe400078ec0ff */
[----:B------:R-:W2:Y:S01]  /*16720*/  SHFL.BFLY PT, R9, R38, 0x2, 0x1f ;  /* 0x0c401f0026097f89 */ /* 0x000ea200000e0000 */
[----:B------:R-:W-:Y:S02]  /*16730*/  FMNMX.FTZ R7, R104, R7, !PT ;  /* 0x0000000768077209 */ /* 0x000fe40007810000 */
[----:B------:R-:W-:Y:S01]  /*16740*/  FMNMX.FTZ R6, R73, R5, !PT ;  /* 0x0000000549067209 */ /* 0x000fe20007810000 */
[----:B------:R-:W-:Y:S01]  /*16750*/  IMAD.WIDE.U32 R4, R14, -0x2daee0ad, RZ ;  /* 0xd2511f530e047825 */ /* 0x000fe200078e00ff */
[C---:B------:R-:W-:Y:S02]  /*16760*/  LOP3.LUT R8, R10.reuse, 0xffff, RZ, 0xc0, !PT ;  /* 0x0000ffff0a087812 */ /* 0x040fe400078ec0ff */
[----:B------:R-:W-:Y:S02]  /*16770*/  LOP3.LUT R11, R10, 0xff, RZ, 0xc0, !PT ;  /* 0x000000ff0a0b7812 */ /* 0x000fe400078ec0ff */
[----:B------:R-:W-:Y:S02]  /*16780*/  FMNMX.FTZ R7, R105, R7, !PT ;  /* 0x0000000769077209 */ /* 0x000fe40007810000 */
[----:B------:R-:W-:Y:S02]  /*16790*/  SHF.R.U32.HI R10, RZ, 0x18, R10 ;  /* 0x00000018ff0a7819 */ /* 0x000fe4000001160a */
[----:B------:R-:W-:Y:S02]  /*167a0*/  FMNMX.FTZ R6, R72, R6, !PT ;  /* 0x0000000648067209 */ /* 0x000fe40007810000 */
[----:B------:R-:W-:Y:S02]  /*167b0*/  FMNMX.FTZ R7, R108, R7, !PT ;  /* 0x000000076c077209 */ /* 0x000fe40007810000 */
[----:B------:R-:W-:Y:S02]  /*167c0*/  PRMT R49, R2, 0x5410, R10 ;  /* 0x0000541002317816 */ /* 0x000fe4000000000a */
[----:B------:R-:W-:Y:S02]  /*167d0*/  FMNMX.FTZ R2, R64, R6, !PT ;  /* 0x0000000640027209 */ /* 0x000fe40007810000 */
[----:B------:R-:W-:Y:S02]  /*167e0*/  LOP3.LUT R6, R5, UR23, R30, 0x96, !PT ;  /* 0x0000001705067c12 */ /* 0x000fe4000f8e961e */
[----:B------:R-:W-:Y:S02]  /*167f0*/  LOP3.LUT R19, R4, 0xffff, RZ, 0xc0, !PT ;  /* 0x0000ffff04137812 */ /* 0x000fe400078ec0ff */
[----:B-1----:R-:W-:Y:S02]  /*16800*/  FMNMX.FTZ R0, R0, R12, !PT ;  /* 0x0000000c00007209 */ /* 0x002fe40007810000 */
[----:B------:R-:W-:Y:S02]  /*16810*/  FMNMX.FTZ R5, R109, R7, !PT ;  /* 0x000000076d057209 */ /* 0x000fe40007810000 */
[----:B------:R-:W-:Y:S01]  /*16820*/  LOP3.LUT R22, R4, 0xff, RZ, 0xc0, !PT ;  /* 0x000000ff04167812 */ /* 0x000fe200078ec0ff */
[----:B------:R-:W1:Y:S01]  /*16830*/  SHFL.BFLY PT, R39, R0, 0x1, 0x1f ;  /* 0x0c201f0000277f89 */ /* 0x000e6200000e0000 */
[----:B------:R-:W-:Y:S02]  /*16840*/  FMNMX.FTZ R5, R120, R5, !PT ;  /* 0x0000000578057209 */ /* 0x000fe40007810000 */
[--C-:B------:R-:W-:Y:S02]  /*16850*/  SHF.R.U32.HI R20, RZ, 0x10, R4.reuse ;  /* 0x00000010ff147819 */ /* 0x100fe40000011604 */
[----:B------:R-:W-:Y:S02]  /*16860*/  SHF.R.U32.HI R21, RZ, 0x18, R4 ;  /* 0x00000018ff157819 */ /* 0x000fe40000011604 */
[----:B------:R-:W-:Y:S02]  /*16870*/  FMNMX.FTZ R4, R121, R5, !PT ;  /* 0x0000000579047209 */ /* 0x000fe40007810000 */
[----:B--2---:R-:W-:Y:S02]  /*16880*/  FMNMX.FTZ R38, R38, R9, !PT ;  /* 0x0000000926267209 */ /* 0x004fe40007810000 */
[----:B------:R-:W-:Y:S02]  /*16890*/  FMNMX.FTZ R4, R124, R4, !PT ;  /* 0x000000047c047209 */ /* 0x000fe40007810000 */
[----:B------:R-:W-:Y:S01]  /*168a0*/  SHF.R.U32.HI R8, RZ, 0x8, R8 ;  /* 0x00000008ff087819 */ /* 0x000fe20000011608 */
[----:B------:R-:W2:Y:S01]  /*168b0*/  SHFL.BFLY PT, R7, R38, 0x1, 0x1f ;  /* 0x0c201f0026077f89 */ /* 0x000ea200000e0000 */
[----:B------:R-:W-:Y:S02]  /*168c0*/  FMNMX.FTZ R15, R125, R4, !PT ;  /* 0x000000047d0f7209 */ /* 0x000fe40007810000 */
[----:B------:R-:W-:Y:S02]  /*168d0*/  PRMT R48, R11, 0x5410, R8 ;  /* 0x000054100b307816 */ /* 0x000fe40000000008 */
[----:B------:R-:W-:Y:S03]  /*168e0*/  FMNMX.FTZ R2, R51, R2, !PT ;  /* 0x0000000233027209 */ /* 0x000fe60007810000 */
[----:B------:R-:W3:Y:S01]  /*168f0*/  SHFL.BFLY PT, R8, R15, 0x2, 0x1f ;  /* 0x0c401f000f087f89 */ /* 0x000ee200000e0000 */
[----:B------:R-:W-:Y:S01]  /*16900*/  LOP3.LUT R4, R26, 0xff, RZ, 0xc0, !PT ;  /* 0x000000ff1a047812 */ /* 0x000fe200078ec0ff */
[----:B------:R-:W-:Y:S01]  /*16910*/  IMAD.MOV.U32 R26, RZ, RZ, R52 ;  /* 0x000000ffff1a7224 */ /* 0x000fe200078e0034 */
[----:B------:R-:W-:Y:S02]  /*16920*/  FMNMX.FTZ R2, R94, R2, !PT ;  /* 0x000000025e027209 */ /* 0x000fe40007810000 */
[----:B-1----:R-:W-:Y:S02]  /*16930*/  FMNMX.FTZ R39, R0, R39, !PT ;  /* 0x0000002700277209 */ /* 0x002fe40007810000 */
[----:B------:R-:W-:Y:S01]  /*16940*/  PRMT R55, R4, 0x5410, R28 ;  /* 0x0000541004377816 */ /* 0x000fe2000000001c */
[----:B------:R-:W-:Y:S01]  /*16950*/  IMAD.MOV.U32 R28, RZ, RZ, R56 ;  /* 0x000000ffff1c7224 */ /* 0x000fe200078e0038 */
[C---:B------:R-:W-:Y:S01]  /*16960*/  FSETP.NEU.FTZ.AND P2, PT, R39.reuse, -INF , PT ;  /* 0xff8000002700780b */ /* 0x040fe20003f5d000 */
[----:B------:R-:W-:Y:S01]  /*16970*/  FMUL.FTZ R11, R39, UR4 ;  /* 0x00000004270b7c20 */ /* 0x000fe20008410000 */
[----:B------:R-:W-:Y:S02]  /*16980*/  FMNMX.FTZ R2, R95, R2, !PT ;  /* 0x000000025f027209 */ /* 0x000fe40007810000 */
[----:B------:R-:W-:Y:S01]  /*16990*/  LOP3.LUT R4, R29, 0xff, RZ, 0xc0, !PT ;  /* 0x000000ff1d047812 */ /* 0x000fe200078ec0ff */
[----:B------:R-:W-:Y:S01]  /*169a0*/  IMAD.MOV.U32 R29, RZ, RZ, R57 ;  /* 0x000000ffff1d7224 */ /* 0x000fe200078e0039 */
[----:B------:R-:W-:Y:S02]  /*169b0*/  FSEL R11, R11, RZ, P2 ;  /* 0x000000ff0b0b7208 */ /* 0x000fe40001000000 */
[----:B------:R-:W-:Y:S02]  /*169c0*/  FMNMX.FTZ R2, R106, R2, !PT ;  /* 0x000000026a027209 */ /* 0x000fe40007810000 */
[----:B------:R-:W-:Y:S01]  /*169d0*/  PRMT R67, R4, 0x5410, R31 ;  /* 0x0000541004437816 */ /* 0x000fe2000000001f */
[----:B------:R-:W-:Y:S01]  /*169e0*/  FFMA.FTZ R4, R176, UR4, -R11 ;  /* 0x00000004b0047c23 */ /* 0x000fe2000801080b */
[----:B------:R-:W-:Y:S01]  /*169f0*/  FMNMX.FTZ R2, R107, R2, !PT ;  /* 0x000000026b027209 */ /* 0x000fe20007810000 */
[----:B------:R-:W-:Y:S01]  /*16a00*/  IMAD.MOV.U32 R31, RZ, RZ, R182 ;  /* 0x000000ffff1f7224 */ /* 0x000fe200078e00b6 */
[----:B--2---:R-:W-:Y:S01]  /*16a10*/  FMNMX.FTZ R38, R38, R7, !PT ;  /* 0x0000000726267209 */ /* 0x004fe20007810000 */
[----:B------:R1:W-:Y:S01]  /*16a20*/  MUFU.EX2 R188, R4 ;  /* 0x0000000400bc7308 */ /* 0x0003e20000000800 */
[----:B------:R-:W-:Y:S01]  /*16a30*/  FMNMX.FTZ R2, R110, R2, !PT ;  /* 0x000000026e027209 */ /* 0x000fe20007810000 */
[----:B------:R-:W-:Y:S01]  /*16a40*/  IMAD.MOV.U32 R176, RZ, RZ, R26 ;  /* 0x000000ffffb07224 */ /* 0x000fe200078e001a */
[----:B------:R-:W-:Y:S01]  /*16a50*/  SHF.R.U32.HI R9, RZ, 0x8, R33 ;  /* 0x00000008ff097819 */ /* 0x000fe20000011621 */
[----:B------:R-:W-:Y:S01]  /*16a60*/  FMUL.FTZ R10, R38, UR4 ;  /* 0x00000004260a7c20 */ /* 0x000fe20008410000 */
[----:B------:R-:W-:Y:S01]  /*16a70*/  FMNMX.FTZ R2, R111, R2, !PT ;  /* 0x000000026f027209 */ /* 0x000fe20007810000 */
[----:B------:R-:W-:Y:S01]  /*16a80*/  IMAD.MOV.U32 R33, RZ, RZ, R90 ;  /* 0x000000ffff217224 */ /* 0x000fe200078e005a */
[----:B------:R-:W-:Y:S02]  /*16a90*/  LOP3.LUT R7, R16, 0xffff, RZ, 0xc0, !PT ;  /* 0x0000ffff10077812 */ /* 0x000fe400078ec0ff */
[----:B---3--:R-:W-:Y:S02]  /*16aa0*/  FMNMX.FTZ R15, R15, R8, !PT ;  /* 0x000000080f0f7209 */ /* 0x008fe40007810000 */
[----:B------:R-:W-:Y:S02]  /*16ab0*/  FSETP.NEU.FTZ.AND P1, PT, R38, -INF , PT ;  /* 0xff8000002600780b */ /* 0x000fe40003f3d000 */
[----:B------:R-:W-:Y:S02]  /*16ac0*/  SHF.R.U32.HI R8, RZ, 0x10, R16 ;  /* 0x00000010ff087819 */ /* 0x000fe40000011610 */
[----:B------:R-:W-:Y:S02]  /*16ad0*/  SHF.R.U32.HI R5, RZ, 0x8, R25 ;  /* 0x00000008ff057819 */ /* 0x000fe40000011619 */
[----:B------:R-:W-:Y:S01]  /*16ae0*/  FMNMX.FTZ R0, R122, R2, !PT ;  /* 0x000000027a007209 */ /* 0x000fe20007810000 */
[----:B-1----:R-:W-:Y:S01]  /*16af0*/  FFMA.FTZ R4, R168, UR4, -R11 ;  /* 0x00000004a8047c23 */ /* 0x002fe2000801080b */
[----:B------:R-:W-:Y:S01]  /*16b00*/  PRMT R91, R34, 0x5410, R9 ;  /* 0x00005410225b7816 */ /* 0x000fe20000000009 */
[----:B------:R-:W-:Y:S01]  /*16b10*/  IMAD.MOV.U32 R168, RZ, RZ, R36 ;  /* 0x000000ffffa87224 */ /* 0x000fe200078e0024 */
[----:B------:R-:W-:Y:S01]  /*16b20*/  SHF.R.U32.HI R9, RZ, 0x8, R7 ;  /* 0x00000008ff097819 */ /* 0x000fe20000011607 */
[----:B------:R1:W-:Y:S01]  /*16b30*/  MUFU.EX2 R135, R4 ;  /* 0x0000000400877308 */ /* 0x0003e20000000800 */
[----:B------:R-:W-:Y:S02]  /*16b40*/  SHF.R.U32.HI R2, RZ, 0x8, R13 ;  /* 0x00000008ff027819 */ /* 0x000fe4000001160d */
[----:B------:R-:W-:Y:S02]  /*16b50*/  FSEL R10, R10, RZ, P1 ;  /* 0x000000ff0a0a7208 */ /* 0x000fe40000800000 */
[----:B------:R-:W-:Y:S02]  /*16b60*/  LOP3.LUT R7, R8, 0xff, RZ, 0xc0, !PT ;  /* 0x000000ff08077812 */ /* 0x000fe400078ec0ff */
[----:B------:R-:W-:Y:S01]  /*16b70*/  SHF.R.U32.HI R13, RZ, 0x18, R16 ;  /* 0x00000018ff0d7819 */ /* 0x000fe20000011610 */
[--C-:B------:R-:W-:Y:S01]  /*16b80*/  FFMA.FTZ R12, R169, UR4, -R10.reuse ;  /* 0x00000004a90c7c23 */ /* 0x100fe2000801080a */
[----:B------:R-:W-:Y:S01]  /*16b90*/  PRMT R54, R27, 0x5410, R5 ;  /* 0x000054101b367816 */ /* 0x000fe20000000005 */
[----:B------:R-:W-:Y:S01]  /*16ba0*/  IMAD.MOV.U32 R27, RZ, RZ, R53 ;  /* 0x000000ffff1b7224 */ /* 0x000fe200078e0035 */
[----:B------:R-:W-:Y:S01]  /*16bb0*/  PRMT R53, R7, 0x5410, R13 ;  /* 0x0000541007357816 */ /* 0x000fe2000000000d */
[----:B------:R2:W3:Y:S01]  /*16bc0*/  MUFU.EX2 R66, R12 ;  /* 0x0000000c00427308 */ /* 0x0004e20000000800 */
[--C-:B------:R-:W-:Y:S01]  /*16bd0*/  FFMA.FTZ R7, R177, UR4, -R10.reuse ;  /* 0x00000004b1077c23 */ /* 0x100fe2000801080a */
[----:B------:R-:W-:Y:S01]  /*16be0*/  FFMA.FTZ R204, R204, UR4, -R10 ;  /* 0x00000004cccc7c23 */ /* 0x000fe2000801080a */
[----:B------:R-:W-:Y:S01]  /*16bf0*/  FMNMX.FTZ R0, R123, R0, !PT ;  /* 0x000000007b007209 */ /* 0x000fe20007810000 */
[----:B------:R-:W-:Y:S01]  /*16c00*/  IMAD.MOV.U32 R169, RZ, RZ, R37 ;  /* 0x000000ffffa97224 */ /* 0x000fe200078e0025 */
[----:B------:R-:W-:Y:S01]  /*16c10*/  FSEL R5, R127, -INF , !P0 ;  /* 0xff8000007f057808 */ /* 0x000fe20004000000 */
[----:B------:R-:W-:Y:S01]  /*16c20*/  IMAD.MOV.U32 R177, RZ, RZ, R27 ;  /* 0x000000ffffb17224 */ /* 0x000fe200078e001b */
[----:B------:R-:W-:Y:S03]  /*16c30*/  FMNMX.FTZ R0, R126, R0, !PT ;  /* 0x000000007e007209 */ /* 0x000fe60007810000 */
[----:B------:R4:W3:Y:S01]  /*16c40*/  MUFU.EX2 R30, R7 ;  /* 0x00000007001e7308 */ /* 0x0008e20000000800 */
[----:B------:R-:W-:Y:S01]  /*16c50*/  PRMT R58, R32, 0x5410, R2 ;  /* 0x00005410203a7816 */ /* 0x000fe20000000002 */
[----:B------:R-:W3:Y:S01]  /*16c60*/  SHFL.BFLY PT, R37, R15, 0x1, 0x1f ;  /* 0x0c201f000f257f89 */ /* 0x000ee200000e0000 */
[----:B------:R-:W-:Y:S02]  /*16c70*/  FMNMX.FTZ R0, R5, R0, !PT ;  /* 0x0000000005007209 */ /* 0x000fe40007810000 */
[----:B------:R-:W-:Y:S02]  /*16c80*/  LOP3.LUT R14, R16, 0xff, RZ, 0xc0, !PT ;  /* 0x000000ff100e7812 */ /* 0x000fe400078ec0ff */
[C---:B-1----:R-:W-:Y:S03]  /*16c90*/  LOP3.LUT R4, R18.reuse, 0xffff, RZ, 0xc0, !PT ;  /* 0x0000ffff12047812 */ /* 0x042fe600078ec0ff */
[----:B------:R-:W-:Y:S01]  /*16ca0*/  MUFU.EX2 R204, R204 ;  /* 0x000000cc00cc7308 */ /* 0x000fe20000000800 */
[----:B------:R-:W1:Y:S01]  /*16cb0*/  SHFL.BFLY PT, R2, R0, 0x2, 0x1f ;  /* 0x0c401f0000027f89 */ /* 0x000e6200000e0000 */
[----:B------:R-:W-:Y:S02]  /*16cc0*/  LOP3.LUT R8, R18, 0xff, RZ, 0xc0, !PT ;  /* 0x000000ff12087812 */ /* 0x000fe400078ec0ff */
[----:B------:R-:W-:Y:S02]  /*16cd0*/  PRMT R52, R14, 0x5410, R9 ;  /* 0x000054100e347816 */ /* 0x000fe40000000009 */
[----:B------:R-:W-:Y:S02]  /*16ce0*/  SHF.R.U32.HI R4, RZ, 0x8, R4 ;  /* 0x00000008ff047819 */ /* 0x000fe40000011604 */
[----:B--2---:R-:W-:Y:S02]  /*16cf0*/  SHF.R.U32.HI R12, RZ, 0x18, R17 ;  /* 0x00000018ff0c7819 */ /* 0x004fe40000011611 */
[----:B----4-:R-:W-:Y:S02]  /*16d00*/  SHF.R.U32.HI R7, RZ, 0x10, R18 ;  /* 0x00000010ff077819 */ /* 0x010fe40000011612 */
[----:B------:R-:W-:Y:S01]  /*16d10*/  PRMT R56, R8, 0x5410, R4 ;  /* 0x0000541008387816 */ /* 0x000fe20000000004 */
[--C-:B------:R-:W-:Y:S01]  /*16d20*/  FFMA.FTZ R8, R207, UR4, -R11.reuse ;  /* 0x00000004cf087c23 */ /* 0x100fe2000801080b */
[----:B------:R-:W-:Y:S01]  /*16d30*/  LOP3.LUT R9, R7, 0xff, RZ, 0xc0, !PT ;  /* 0x000000ff07097812 */ /* 0x000fe200078ec0ff */
[----:B------:R-:W-:Y:S01]  /*16d40*/  FFMA.FTZ R7, R224, UR4, -R11 ;  /* 0x00000004e0077c23 */ /* 0x000fe2000801080b */
[----:B------:R-:W-:Y:S01]  /*16d50*/  LOP3.LUT R16, R35, 0xff, RZ, 0xc0, !PT ;  /* 0x000000ff23107812 */ /* 0x000fe200078ec0ff */
[----:B------:R2:W-:Y:S01]  /*16d60*/  MUFU.EX2 R32, R8 ;  /* 0x0000000800207308 */ /* 0x0005e20000000800 */
[----:B---3--:R-:W-:Y:S01]  /*16d70*/  IMAD.MOV.U32 R224, RZ, RZ, R66 ;  /* 0x000000ffffe07224 */ /* 0x008fe200078e0042 */
[----:B------:R-:W-:Y:S01]  /*16d80*/  SHF.R.U32.HI R14, RZ, 0x18, R18 ;  /* 0x00000018ff0e7819 */ /* 0x000fe20000011612 */
[----:B------:R-:W-:Y:S01]  /*16d90*/  IMAD.MOV.U32 R207, RZ, RZ, R30 ;  /* 0x000000ffffcf7224 */ /* 0x000fe200078e001e */
[----:B------:R-:W-:Y:S02]  /*16da0*/  LOP3.LUT R13, R17, 0xff, RZ, 0xc0, !PT ;  /* 0x000000ff110d7812 */ /* 0x000fe400078ec0ff */
[----:B------:R-:W-:Y:S04]  /*16db0*/  FMNMX.FTZ R37, R15, R37, !PT ;  /* 0x000000250f257209 */ /* 0x000fe80007810000 */
[----:B------:R3:W-:Y:S01]  /*16dc0*/  MUFU.EX2 R76, R7 ;  /* 0x00000007004c7308 */ /* 0x0007e20000000800 */
[----:B-1----:R-:W-:Y:S02]  /*16dd0*/  FMNMX.FTZ R0, R0, R2, !PT ;  /* 0x0000000200007209 */ /* 0x002fe40007810000 */
[----:B------:R-:W-:Y:S02]  /*16de0*/  LOP3.LUT R2, R17, 0xffff, RZ, 0xc0, !PT ;  /* 0x0000ffff11027812 */ /* 0x000fe400078ec0ff */
[----:B------:R-:W-:Y:S01]  /*16df0*/  SHF.R.U32.HI R4, RZ, 0x10, R17 ;  /* 0x00000010ff047819 */ /* 0x000fe20000011611 */
[----:B------:R-:W-:Y:S01]  /*16e00*/  IMAD.MOV.U32 R17, RZ, RZ, R169 ;  /* 0x000000ffff117224 */ /* 0x000fe200078e00a9 */
[----:B------:R-:W-:Y:S01]  /*16e10*/  PRMT R57, R9, 0x5410, R14 ;  /* 0x0000541009397816 */ /* 0x000fe2000000000e */
[C---:B------:R-:W-:Y:S01]  /*16e20*/  FMUL.FTZ R9, R37.reuse, UR4 ;  /* 0x0000000425097c20 */ /* 0x040fe20008410000 */
[----:B--2---:R-:W-:Y:S01]  /*16e30*/  SHF.R.U32.HI R8, RZ, 0x8, R2 ;  /* 0x00000008ff087819 */ /* 0x004fe20000011602 */
[----:B------:R-:W-:Y:S01]  /*16e40*/  IMAD.WIDE.U32 R14, R42, -0x2daee0ad, RZ ;  /* 0xd2511f532a0e7825 */ /* 0x000fe200078e00ff */
[----:B------:R-:W1:Y:S01]  /*16e50*/  SHFL.BFLY PT, R2, R0, 0x1, 0x1f ;  /* 0x0c201f0000027f89 */ /* 0x000e6200000e0000 */
[----:B------:R-:W-:Y:S02]  /*16e60*/  FSETP.NEU.FTZ.AND P0, PT, R37, -INF , PT ;  /* 0xff8000002500780b */ /* 0x000fe40003f1d000 */
[----:B------:R-:W-:Y:S02]  /*16e70*/  LOP3.LUT R4, R4, 0xff, RZ, 0xc0, !PT ;  /* 0x000000ff04047812 */ /* 0x000fe400078ec0ff */
[----:B------:R-:W-:Y:S01]  /*16e80*/  PRMT R75, R13, 0x5410, R8 ;  /* 0x000054100d4b7816 */ /* 0x000fe20000000008 */
[--C-:B---3--:R-:W-:Y:S01]  /*16e90*/  FFMA.FTZ R7, R209, UR4, -R10.reuse ;  /* 0x00000004d1077c23 */ /* 0x108fe2000801080a */
[----:B------:R-:W-:Y:S01]  /*16ea0*/  FFMA.FTZ R8, R232, UR4, -R10 ;  /* 0x00000004e8087c23 */ /* 0x000fe2000801080a */
[----:B------:R-:W-:Y:S01]  /*16eb0*/  FSEL R9, R9, RZ, P0 ;  /* 0x000000ff09097208 */ /* 0x000fe20000000000 */
[----:B------:R-:W-:Y:S01]  /*16ec0*/  IMAD.MOV.U32 R232, RZ, RZ, R176 ;  /* 0x000000ffffe87224 */ /* 0x000fe200078e00b0 */
[----:B------:R2:W-:Y:S01]  /*16ed0*/  MUFU.EX2 R34, R7 ;  /* 0x0000000700227308 */ /* 0x0005e20000000800 */
[----:B------:R-:W-:Y:S01]  /*16ee0*/  PRMT R87, R4, 0x5410, R12 ;  /* 0x0000541004577816 */ /* 0x000fe2000000000c */
[----:B------:R-:W-:Y:S01]  /*16ef0*/  IMAD.MOV.U32 R209, RZ, RZ, R70 ;  /* 0x000000ffffd17224 */ /* 0x000fe200078e0046 */
[----:B------:R-:W-:Y:S01]  /*16f00*/  LOP3.LUT R4, R6, 0xffff, RZ, 0xc0, !PT ;  /* 0x0000ffff06047812 */ /* 0x000fe200078ec0ff */
[----:B------:R-:W-:Y:S01]  /*16f10*/  FFMA.FTZ R220, R220, UR4, -R9 ;  /* 0x00000004dcdc7c23 */ /* 0x000fe20008010809 */
[----:B------:R-:W-:Y:S01]  /*16f20*/  PRMT R89, R16, 0x5410, R89 ;  /* 0x0000541010597816 */ /* 0x000fe20000000059 */
[----:B------:R-:W-:Y:S01]  /*16f30*/  IMAD.MOV.U32 R16, RZ, RZ, R168 ;  /* 0x000000ffff107224 */ /* 0x000fe200078e00a8 */
[----:B------:R-:W-:Y:S03]  /*16f40*/  SHF.R.U32.HI R4, RZ, 0x8, R4 ;  /* 0x00000008ff047819 */ /* 0x000fe60000011604 */
[----:B------:R3:W4:Y:S01]  /*16f50*/  MUFU.EX2 R168, R8 ;  /* 0x0000000800a87308 */ /* 0x0007220000000800 */
[----:B------:R-:W-:Y:S01]  /*16f60*/  LOP3.LUT R13, R20, 0xff, RZ, 0xc0, !PT ;  /* 0x000000ff140d7812 */ /* 0x000fe200078ec0ff */
[----:B------:R-:W-:Y:S01]  /*16f70*/  IMAD.MOV.U32 R20, RZ, RZ, R60 ;  /* 0x000000ffff147224 */ /* 0x000fe200078e003c */
[----:B------:R-:W-:Y:S01]  /*16f80*/  SHF.R.U32.HI R12, RZ, 0x8, R19 ;  /* 0x00000008ff0c7819 */ /* 0x000fe20000011613 */
[----:B------:R-:W-:Y:S01]  /*16f90*/  FFMA.FTZ R211, R211, UR4, -R9 ;  /* 0x00000004d3d37c23 */ /* 0x000fe20008010809 */
[----:B------:R-:W-:Y:S01]  /*16fa0*/  PRMT R25, R13, 0x5410, R21 ;  /* 0x000054100d197816 */ /* 0x000fe20000000015 */
[--C-:B------:R-:W-:Y:S01]  /*16fb0*/  FFMA.FTZ R178, R178, UR4, -R9.reuse ;  /* 0x00000004b2b27c23 */ /* 0x100fe20008010809 */
[----:B-1----:R-:W-:Y:S03]  /*16fc0*/  FMNMX.FTZ R36, R0, R2, !PT ;  /* 0x0000000200247209 */ /* 0x002fe60007810000 */
[----:B------:R-:W-:Y:S01]  /*16fd0*/  MUFU.EX2 R220, R220 ;  /* 0x000000dc00dc7308 */ /* 0x000fe20000000800 */
[----:B--2---:R-:W-:Y:S01]  /*16fe0*/  LOP3.LUT R7, R6, 0xff, RZ, 0xc0, !PT ;  /* 0x000000ff06077812 */ /* 0x004fe200078ec0ff */
[--C-:B------:R-:W-:Y:S01]  /*16ff0*/  FFMA.FTZ R171, R171, UR4, -R9.reuse ;  /* 0x00000004abab7c23 */ /* 0x100fe20008010809 */
[----:B------:R-:W-:Y:S01]  /*17000*/  FSEL R0, R37, RZ, P0 ;  /* 0x000000ff25007208 */ /* 0x000fe20000000000 */
[--C-:B------:R-:W-:Y:S01]  /*17010*/  FFMA.FTZ R170, R170, UR4, -R9.reuse ;  /* 0x00000004aaaa7c23 */ /* 0x100fe20008010809 */
[----:B------:R-:W-:Y:S01]  /*17020*/  PRMT R88, R7, 0x5410, R4 ;  /* 0x0000541007587816 */ /* 0x000fe20000000004 */
[----:B------:R-:W-:Y:S01]  /*17030*/  FFMA.FTZ R7, R213, UR4, -R9 ;  /* 0x00000004d5077c23 */ /* 0x000fe20008010809 */
[----:B------:R-:W-:Y:S03]  /*17040*/  SHF.R.U32.HI R4, RZ, 0x10, R6 ;  /* 0x00000010ff047819 */ /* 0x000fe60000011606 */
[----:B------:R-:W-:Y:S01]  /*17050*/  MUFU.EX2 R211, R211 ;  /* 0x000000d300d37308 */ /* 0x000fe20000000800 */
[C---:B---3--:R-:W-:Y:S01]  /*17060*/  FMUL.FTZ R8, R36.reuse, UR4 ;  /* 0x0000000424087c20 */ /* 0x048fe20008410000 */
[----:B------:R-:W-:Y:S01]  /*17070*/  FSETP.NEU.FTZ.AND P0, PT, R36, -INF , PT ;  /* 0xff8000002400780b */ /* 0x000fe20003f1d000 */
[----:B------:R-:W-:Y:S01]  /*17080*/  FADD.FTZ R3, -R0, R3 ;  /* 0x0000000300037221 */ /* 0x000fe20000010100 */
[----:B------:R-:W-:Y:S01]  /*17090*/  LOP3.LUT R2, R4, 0xff, RZ, 0xc0, !PT ;  /* 0x000000ff04027812 */ /* 0x000fe200078ec0ff */
[----:B------:R-:W-:Y:S01]  /*170a0*/  FFMA.FTZ R4, R233, UR4, -R9 ;  /* 0x00000004e9047c23 */ /* 0x000fe20008010809 */
[----:B------:R-:W-:Y:S01]  /*170b0*/  FSEL R8, R8, RZ, P0 ;  /* 0x000000ff08087208 */ /* 0x000fe20000000000 */
[----:B------:R-:W-:Y:S03]  /*170c0*/  IMAD.MOV.U32 R233, RZ, RZ, R177 ;  /* 0x000000ffffe97224 */ /* 0x000fe600078e00b1 */
[----:B------:R1:W-:Y:S01]  /*170d0*/  MUFU.EX2 R21, R7 ;  /* 0x0000000700157308 */ /* 0x0003e20000000800 */
[----:B------:R-:W-:Y:S01]  /*170e0*/  PRMT R27, R22, 0x5410, R12 ;  /* 0x00005410161b7816 */ /* 0x000fe2000000000c */
[----:B------:R-:W-:Y:S01]  /*170f0*/  IMAD.WIDE.U32 R12, R43, -0x2daee0ad, RZ ;  /* 0xd2511f532b0c7825 */ /* 0x000fe200078e00ff */
[----:B------:R-:W-:Y:S02]  /*17100*/  SHF.R.U32.HI R6, RZ, 0x18, R6 ;  /* 0x00000018ff067819 */ /* 0x000fe40000011606 */
[----:B------:R-:W-:Y:S01]  /*17110*/  FSEL R0, R36, RZ, P0 ;  /* 0x000000ff24007208 */ /* 0x000fe20000000000 */
[----:B------:R-:W-:Y:S01]  /*17120*/  IMAD.MOV.U32 R22, RZ, RZ, R209 ;  /* 0x000000ffff167224 */ /* 0x000fe200078e00d1 */
[----:B------:R-:W-:Y:S03]  /*17130*/  PRMT R90, R2, 0x5410, R6 ;  /* 0x00005410025a7816 */ /* 0x000fe60000000006 */
[----:B------:R2:W-:Y:S01]  /*17140*/  MUFU.EX2 R176, R4 ;  /* 0x0000000400b07308 */ /* 0x0005e20000000800 */
[----:B------:R-:W-:Y:S01]  /*17150*/  FSEL R2, R39, RZ, P2 ;  /* 0x000000ff27027208 */ /* 0x000fe20001000000 */
[----:B------:R-:W-:Y:S01]  /*17160*/  IMAD.MOV.U32 R209, RZ, RZ, R62 ;  /* 0x000000ffffd17224 */ /* 0x000fe200078e003e */
[----:B------:R-:W-:Y:S01]  /*17170*/  LOP3.LUT R6, R13, UR18, R28, 0x96, !PT ;  /* 0x000000120d067c12 */ /* 0x000fe2000f8e961c */
[----:B------:R-:W-:Y:S01]  /*17180*/  FFMA.FTZ R217, R217, UR4, -R8 ;  /* 0x00000004d9d97c23 */ /* 0x000fe20008010808 */
[----:B------:R-:W-:Y:S01]  /*17190*/  LOP3.LUT R15, R15, UR16, R12, 0x96, !PT ;  /* 0x000000100f0f7c12 */ /* 0x000fe2000f8e960c */
[--C-:B------:R-:W-:Y:S01]  /*171a0*/  FFMA.FTZ R215, R215, UR4, -R8.reuse ;  /* 0x00000004d7d77c23 */ /* 0x100fe20008010808 */
[--C-:B------:R-:W-:Y:S03]  /*171b0*/  FFMA.FTZ R205, R205, UR4, -R8.reuse ;  /* 0x00000004cdcd7c23 */ /* 0x100fe60008010808 */
[----:B------:R-:W-:Y:S01]  /*171c0*/  MUFU.EX2 R178, R178 ;  /* 0x000000b200b27308 */ /* 0x000fe20000000800 */
[----:B-1----:R-:W-:Y:S01]  /*171d0*/  FADD.FTZ R7, -R2, R133 ;  /* 0x0000008502077221 */ /* 0x002fe20000010100 */
[--C-:B------:R-:W-:Y:S01]  /*171e0*/  FFMA.FTZ R2, R237, UR4, -R8.reuse ;  /* 0x00000004ed027c23 */ /* 0x100fe20008010808 */
[----:B------:R-:W-:Y:S04]  /*171f0*/  IMAD.WIDE.U32 R18, R15, -0x326172a9, RZ ;  /* 0xcd9e8d570f127825 */ /* 0x000fe800078e00ff */
[----:B------:R-:W-:Y:S01]  /*17200*/  FFMA.FTZ R237, R116, UR4, -R11 ;  /* 0x0000000474ed7c23 */ /* 0x000fe2000801080b */
[----:B------:R-:W-:Y:S01]  /*17210*/  PLOP3.LUT P0, PT, PT, PT, UP0, 0x80, 0x0 ;  /* 0x000000000000781c */ /* 0x000fe20003f0f008 */
[--C-:B------:R-:W-:Y:S01]  /*17220*/  FFMA.FTZ R179, R179, UR4, -R8.reuse ;  /* 0x00000004b3b37c23 */ /* 0x100fe20008010808 */
[----:B------:R-:W-:Y:S01]  /*17230*/  IMAD.MOV.U32 R133, RZ, RZ, R17 ;  /* 0x000000ffff857224 */ /* 0x000fe200078e0011 */
[----:B------:R1:W-:Y:S01]  /*17240*/  MUFU.EX2 R60, R2 ;  /* 0x00000002003c7308 */ /* 0x0003e20000000800 */
[----:B--2---:R-:W-:Y:S01]  /*17250*/  FFMA.FTZ R4, R229, UR4, -R8 ;  /* 0x00000004e5047c23 */ /* 0x004fe20008010808 */
[----:B------:R-:W-:Y:S01]  /*17260*/  FFMA.FTZ R229, R100, UR4, -R11 ;  /* 0x0000000464e57c23 */ /* 0x000fe2000801080b */
[----:B------:R-:W-:Y:S02]  /*17270*/  IMAD.MOV.U32 R213, RZ, RZ, R133 ;  /* 0x000000ffffd57224 */ /* 0x000fe400078e0085 */
[----:B------:R-:W-:Y:S01]  /*17280*/  FFMA.FTZ R133, R68, UR4, -R11 ;  /* 0x0000000444857c23 */ /* 0x000fe2000801080b */
[----:B------:R-:W-:Y:S02]  /*17290*/  IMAD.MOV.U32 R68, RZ, RZ, R28 ;  /* 0x000000ffff447224 */ /* 0x000fe400078e001c */
[----:B------:R-:W-:Y:S02]  /*172a0*/  IMAD.MOV.U32 R28, RZ, RZ, R186 ;  /* 0x000000ffff1c7224 */ /* 0x000fe400078e00ba */
[----:B------:R2:W-:Y:S10]  /*172b0*/  MUFU.EX2 R26, R4 ;  /* 0x00000004001a7308 */ /* 0x0005f40000000800 */
[----:B------:R-:W-:Y:S01]  /*172c0*/  MUFU.EX2 R217, R217 ;  /* 0x000000d900d97308 */ /* 0x000fe20000000800 */
[----:B-1----:R-:W-:Y:S01]  /*172d0*/  FFMA.FTZ R2, R244, UR4, -R8 ;  /* 0x00000004f4027c23 */ /* 0x002fe20008010808 */
[----:B------:R-:W-:Y:S02]  /*172e0*/  IMAD.MOV.U32 R244, RZ, RZ, R207 ;  /* 0x000000fffff47224 */ /* 0x000fe400078e00cf */
[----:B------:R-:W-:Y:S01]  /*172f0*/  FFMA.FTZ R207, R97, UR4, -R11 ;  /* 0x0000000461cf7c23 */ /* 0x000fe2000801080b */
[----:B------:R-:W-:Y:S02]  /*17300*/  IMAD.MOV.U32 R97, RZ, RZ, R213 ;  /* 0x000000ffff617224 */ /* 0x000fe400078e00d5 */
[----:B------:R-:W-:Y:S03]  /*17310*/  FFMA.FTZ R213, R115, UR4, -R10 ;  /* 0x0000000473d57c23 */ /* 0x000fe6000801080a */
[----:B------:R1:W-:Y:S01]  /*17320*/  MUFU.EX2 R169, R2 ;  /* 0x0000000200a97308 */ /* 0x0003e20000000800 */
[----:B--2---:R-:W-:Y:S01]  /*17330*/  FADD.FTZ R4, -R0, R132 ;  /* 0x0000008400047221 */ /* 0x004fe20000010100 */
[----:B------:R-:W-:Y:S01]  /*17340*/  FSEL R0, R38, RZ, P1 ;  /* 0x000000ff26007208 */ /* 0x000fe20000800000 */
[----:B------:R-:W-:Y:S02]  /*17350*/  IMAD.MOV.U32 R132, RZ, RZ, R16 ;  /* 0x000000ffff847224 */ /* 0x000fe400078e0010 */
[----:B------:R-:W-:Y:S05]  /*17360*/  IMAD.WIDE.U32 R16, R6, -0x326172a9, RZ ;  /* 0xcd9e8d5706107825 */ /* 0x000fea00078e00ff */
[----:B------:R-:W-:Y:S01]  /*17370*/  MUFU.EX2 R215, R215 ;  /* 0x000000d700d77308 */ /* 0x000fe20000000800 */
[----:B------:R-:W-:Y:S01]  /*17380*/  FADD.FTZ R6, -R0, R134 ;  /* 0x0000008600067221 */ /* 0x000fe20000010100 */
[----:B------:R-:W-:Y:S01]  /*17390*/  FFMA.FTZ R0, R243, UR4, -R9 ;  /* 0x00000004f3007c23 */ /* 0x000fe20008010809 */
[----:B------:R-:W-:Y:S01]  /*173a0*/  LOP3.LUT R12, R17, UR17, R78, 0x96, !PT ;  /* 0x00000011110c7c12 */ /* 0x000fe2000f8e964e */
[--C-:B------:R-:W-:Y:S06]  /*173b0*/  FFMA.FTZ R134, R41, UR4, -R11.reuse ;  /* 0x0000000429867c23 */ /* 0x100fec000801080b */
[----:B------:R2:W-:Y:S01]  /*173c0*/  MUFU.EX2 R177, R0 ;  /* 0x0000000000b17308 */ /* 0x0005e20000000800 */
[----:B-1----:R-:W-:Y:S01]  /*173d0*/  FFMA.FTZ R2, R216, UR4, -R10 ;  /* 0x00000004d8027c23 */ /* 0x002fe2000801080a */
[----:B------:R-:W-:Y:S04]  /*173e0*/  IMAD.WIDE.U32 R12, R12, -0x2daee0ad, RZ ;  /* 0xd2511f530c0c7825 */ /* 0x000fe800078e00ff */
[----:B------:R-:W-:Y:S01]  /*173f0*/  FFMA.FTZ R216, R40, UR4, -R11 ;  /* 0x0000000428d87c23 */ /* 0x000fe2000801080b */
[----:B------:R-:W-:Y:S03]  /*17400*/  LOP3.LUT R14, R13, UR14, R14, 0x96, !PT ;  /* 0x0000000e0d0e7c12 */ /* 0x000fe6000f8e960e */
[----:B------:R1:W-:Y:S02]  /*17410*/  MUFU.EX2 R35, R2 ;  /* 0x0000000200237308 */ /* 0x0003e40000000800 */
[----:B------:R-:W-:Y:S08]  /*17420*/  IMAD.WIDE.U32 R14, R14, -0x326172a9, RZ ;  /* 0xcd9e8d570e0e7825 */ /* 0x000ff000078e00ff */
[----:B------:R-:W-:Y:S01]  /*17430*/  MUFU.EX2 R133, R133 ;  /* 0x0000008500857308 */ /* 0x000fe20000000800 */
[----:B--2---:R-:W-:Y:S01]  /*17440*/  FFMA.FTZ R0, R238, UR4, -R9 ;  /* 0x00000004ee007c23 */ /* 0x004fe20008010809 */
[----:B------:R-:W-:Y:S01]  /*17450*/  LOP3.LUT R15, R15, UR13, R18, 0x96, !PT ;  /* 0x0000000d0f0f7c12 */ /* 0x000fe2000f8e9612 */
[--C-:B------:R-:W-:Y:S01]  /*17460*/  FFMA.FTZ R18, R234, UR4, -R11.reuse ;  /* 0x00000004ea127c23 */ /* 0x100fe2000801080b */
[--C-:B------:R-:W-:Y:S01]  /*17470*/  FFMA.FTZ R234, R128, UR4, -R11.reuse ;  /* 0x0000000480ea7c23 */ /* 0x100fe2000801080b */
[--C-:B------:R-:W-:Y:S01]  /*17480*/  FFMA.FTZ R128, R82, UR4, -R10.reuse ;  /* 0x0000000452807c23 */ /* 0x100fe2000801080a */
[--C-:B------:R-:W-:Y:S01]  /*17490*/  FFMA.FTZ R238, R117, UR4, -R11.reuse ;  /* 0x0000000475ee7c23 */ /* 0x100fe2000801080b */
[--C-:B------:R-:W-:Y:S03]  /*174a0*/  FFMA.FTZ R117, R71, UR4, -R10.reuse ;  /* 0x0000000447757c23 */ /* 0x100fe6000801080a */
[----:B------:R2:W3:Y:S01]  /*174b0*/  MUFU.EX2 R182, R0 ;  /* 0x0000000000b67308 */ /* 0x0004e20000000800 */
[----:B-1----:R-:W-:Y:S01]  /*174c0*/  FFMA.FTZ R2, R221, UR4, -R10 ;  /* 0x00000004dd027c23 */ /* 0x002fe2000801080a */
[----:B------:R-:W-:Y:S01]  /*174d0*/  FFMA.FTZ R221, R112, UR4, -R11 ;  /* 0x0000000470dd7c23 */ /* 0x000fe2000801080b */
[--C-:B------:R-:W-:Y:S01]  /*174e0*/  FFMA.FTZ R71, R223, UR4, -R9.reuse ;  /* 0x00000004df477c23 */ /* 0x100fe20008010809 */
[----:B------:R-:W-:Y:S06]  /*174f0*/  FFMA.FTZ R223, R120, UR4, -R9 ;  /* 0x0000000478df7c23 */ /* 0x000fec0008010809 */
[----:B------:R1:W-:Y:S10]  /*17500*/  MUFU.EX2 R30, R2 ;  /* 0x00000002001e7308 */ /* 0x0003f40000000800 */
[----:B------:R-:W-:Y:S01]  /*17510*/  MUFU.EX2 R171, R171 ;  /* 0x000000ab00ab7308 */ /* 0x000fe20000000800 */
[----:B--2---:R-:W-:Y:S01]  /*17520*/  FFMA.FTZ R0, R241, UR4, -R8 ;  /* 0x00000004f1007c23 */ /* 0x004fe20008010808 */
[----:B----4-:R-:W-:Y:S02]  /*17530*/  IMAD.MOV.U32 R241, RZ, RZ, R168 ;  /* 0x000000fffff17224 */ /* 0x010fe400078e00a8 */
[----:B------:R-:W-:Y:S01]  /*17540*/  FFMA.FTZ R168, R44, UR4, -R11 ;  /* 0x000000042ca87c23 */ /* 0x000fe2000801080b */
[----:B------:R-:W-:Y:S01]  /*17550*/  FFMA.FTZ R44, R206, UR4, -R10 ;  /* 0x00000004ce2c7c23 */ /* 0x000fe2000801080a */
[----:B------:R-:W-:Y:S01]  /*17560*/  FFMA.FTZ R206, R105, UR4, -R9 ;  /* 0x0000000469ce7c23 */ /* 0x000fe20008010809 */
[----:B---3--:R-:W-:Y:S02]  /*17570*/  IMAD.MOV.U32 R116, RZ, RZ, R182 ;  /* 0x000000ffff747224 */ /* 0x008fe400078e00b6 */
[----:B------:R-:W-:Y:S01]  /*17580*/  FFMA.FTZ R182, R86, UR4, -R10 ;  /* 0x0000000456b67c23 */ /* 0x000fe2000801080a */
[----:B------:R2:W-:Y:S01]  /*17590*/  MUFU.EX2 R70, R0 ;  /* 0x0000000000467308 */ /* 0x0005e20000000800 */
[----:B-1----:R-:W-:Y:S01]  /*175a0*/  FFMA.FTZ R2, R20, UR4, -R11 ;  /* 0x0000000414027c23 */ /* 0x002fe2000801080b */
[----:B------:R-:W-:Y:S02]  /*175b0*/  IMAD.MOV.U32 R20, RZ, RZ, R74 ;  /* 0x000000ffff147224 */ /* 0x000fe400078e004a */
[----:B------:R-:W-:Y:S01]  /*175c0*/  FFMA.FTZ R105, R72, UR4, -R8 ;  /* 0x0000000448697c23 */ /* 0x000fe20008010808 */
[----:B------:R-:W-:Y:S05]  /*175d0*/  IMAD.MOV.U32 R86, RZ, RZ, R135 ;  /* 0x000000ffff567224 */ /* 0x000fea00078e0087 */
[----:B------:R-:W-:Y:S10]  /*175e0*/  MUFU.EX2 R168, R168 ;  /* 0x000000a800a87308 */ /* 0x000ff40000000800 */
[----:B------:R-:W-:Y:S01]  /*175f0*/  MUFU.EX2 R205, R205 ;  /* 0x000000cd00cd7308 */ /* 0x000fe20000000800 */
[----:B--2---:R-:W-:Y:S01]  /*17600*/  LOP3.LUT R0, R19, UR15, R16, 0x96, !PT ;  /* 0x0000000f13007c12 */ /* 0x004fe2000f8e9610 */
[----:B------:R-:W-:Y:S01]  /*17610*/  FFMA.FTZ R19, R235, UR4, -R11 ;  /* 0x00000004eb137c23 */ /* 0x000fe2000801080b */
[----:B------:R-:W-:Y:S02]  /*17620*/  IMAD.MOV.U32 R235, RZ, RZ, R183 ;  /* 0x000000ffffeb7224 */ /* 0x000fe400078e00b7 */
[--C-:B------:R-:W-:Y:S01]  /*17630*/  FFMA.FTZ R183, R96, UR4, -R11.reuse ;  /* 0x0000000460b77c23 */ /* 0x100fe2000801080b */
[----:B------:R-:W-:Y:S04]  /*17640*/  IMAD.WIDE.U32 R16, R0, -0x2daee0ad, RZ ;  /* 0xd2511f5300107825 */ /* 0x000fe800078e00ff */
[--C-:B------:R-:W-:Y:S01]  /*17650*/  FFMA.FTZ R0, R219, UR4, -R11.reuse ;  /* 0x00000004db007c23 */ /* 0x100fe2000801080b */
[----:B------:R-:W-:Y:S01]  /*17660*/  MUFU.EX2 R179, R179 ;  /* 0x000000b300b37308 */ /* 0x000fe20000000800 */
[----:B------:R-:W-:Y:S01]  /*17670*/  LOP3.LUT R12, R17, UR12, R12, 0x96, !PT ;  /* 0x0000000c110c7c12 */ /* 0x000fe2000f8e960c */
[--C-:B------:R-:W-:Y:S08]  /*17680*/  FFMA.FTZ R17, R210, UR4, -R11.reuse ;  /* 0x00000004d2117c23 */ /* 0x100ff0000801080b */
[----:B------:R1:W-:Y:S01]  /*17690*/  MUFU.EX2 R66, R0 ;  /* 0x0000000000427308 */ /* 0x0003e20000000800 */
[----:B------:R-:W-:Y:S09]  /*176a0*/  IMAD.WIDE.U32 R12, R12, -0x326172a9, RZ ;  /* 0xcd9e8d570c0c7825 */ /* 0x000ff200078e00ff */
[----:B------:R2:W-:Y:S10]  /*176b0*/  MUFU.EX2 R219, R2 ;  /* 0x0000000200db7308 */ /* 0x0005f40000000800 */
[----:B------:R-:W-:Y:S01]  /*176c0*/  MUFU.EX2 R186, R17 ;  /* 0x0000001100ba7308 */ /* 0x000fe20000000800 */
[--C-:B-1----:R-:W-:Y:S01]  /*176d0*/  FFMA.FTZ R0, R214, UR4, -R11.reuse ;  /* 0x00000004d6007c23 */ /* 0x102fe2000801080b */
[--C-:B------:R-:W-:Y:S08]  /*176e0*/  FFMA.FTZ R214, R85, UR4, -R11.reuse ;  /* 0x0000000455d67c23 */ /* 0x100ff0000801080b */
[----:B------:R1:W3:Y:S01]  /*176f0*/  MUFU.EX2 R127, R0 ;  /* 0x00000000007f7308 */ /* 0x0002e20000000800 */
[----:B--2---:R-:W-:Y:S09]  /*17700*/  FFMA.FTZ R2, R250, UR4, -R11 ;  /* 0x00000004fa027c23 */ /* 0x004ff2000801080b */
[----:B------:R2:W-:Y:S10]  /*17710*/  MUFU.EX2 R42, R2 ;  /* 0x00000002002a7308 */ /* 0x0005f40000000800 */
[----:B------:R-:W-:Y:S01]  /*17720*/  MUFU.EX2 R170, R170 ;  /* 0x000000aa00aa7308 */ /* 0x000fe20000000800 */
[----:B-1----:R-:W-:Y:S02]  /*17730*/  LOP3.LUT R0, R13, UR22, R14, 0x96, !PT ;  /* 0x000000160d007c12 */ /* 0x002fe4000f8e960e */
[C---:B------:R-:W-:Y:S02]  /*17740*/  LOP3.LUT R13, R12.reuse, 0xffff, RZ, 0xc0, !PT ;  /* 0x0000ffff0c0d7812 */ /* 0x040fe400078ec0ff */
[----:B------:R-:W-:Y:S02]  /*17750*/  LOP3.LUT R14, R12, 0xff, RZ, 0xc0, !PT ;  /* 0x000000ff0c0e7812 */ /* 0x000fe400078ec0ff */
[----:B------:R-:W-:Y:S03]  /*17760*/  SHF.R.U32.HI R13, RZ, 0x8, R13 ;  /* 0x00000008ff0d7819 */ /* 0x000fe6000001160d */
[----:B------:R-:W-:Y:S01]  /*17770*/  MUFU.EX2 R183, R183 ;  /* 0x000000b700b77308 */ /* 0x000fe20000000800 */
[----:B--2---:R-:W-:Y:S01]  /*17780*/  FFMA.FTZ R2, R31, UR4, -R10 ;  /* 0x000000041f027c23 */ /* 0x004fe2000801080a */
[----:B------:R-:W-:Y:S02]  /*17790*/  PRMT R62, R14, 0x5410, R13 ;  /* 0x000054100e3e7816 */ /* 0x000fe4000000000d */
[--C-:B------:R-:W-:Y:S02]  /*177a0*/  SHF.R.U32.HI R14, RZ, 0x10, R12.reuse ;  /* 0x00000010ff0e7819 */ /* 0x100fe4000001160c */
[----:B------:R-:W-:Y:S04]  /*177b0*/  SHF.R.U32.HI R13, RZ, 0x18, R12 ;  /* 0x00000018ff0d7819 */ /* 0x000fe8000001160c */
[----:B------:R1:W-:Y:S01]  /*177c0*/  MUFU.EX2 R31, R2 ;  /* 0x00000002001f7308 */ /* 0x0003e20000000800 */
[----:B------:R-:W-:Y:S04]  /*177d0*/  LOP3.LUT R12, R14, 0xff, RZ, 0xc0, !PT ;  /* 0x000000ff0e0c7812 */ /* 0x000fe800078ec0ff */
[----:B------:R-:W-:Y:S01]  /*177e0*/  PRMT R74, R12, 0x5410, R13 ;  /* 0x000054100c4a7816 */ /* 0x000fe2000000000d */
[----:B------:R-:W-:Y:S04]  /*177f0*/  IMAD.WIDE.U32 R12, R15, -0x2daee0ad, RZ ;  /* 0xd2511f530f0c7825 */ /* 0x000fe800078e00ff */
[----:B------:R-:W-:Y:S01]  /*17800*/  MUFU.EX2 R207, R207 ;  /* 0x000000cf00cf7308 */ /* 0x000fe20000000800 */
[----:B------:R-:W-:Y:S01]  /*17810*/  LOP3.LUT R14, R13, UR23, R16, 0x96, !PT ;  /* 0x000000170d0e7c12 */ /* 0x000fe2000f8e9610 */
[--C-:B------:R-:W-:Y:S01]  /*17820*/  FFMA.FTZ R16, R218, UR4, -R11.reuse ;  /* 0x00000004da107c23 */ /* 0x100fe2000801080b */
[C---:B------:R-:W-:Y:S01]  /*17830*/  LOP3.LUT R15, R12.reuse, 0xff, RZ, 0xc0, !PT ;  /* 0x000000ff0c0f7812 */ /* 0x040fe200078ec0ff */
[----:B------:R-:W-:Y:S02]  /*17840*/  IMAD.MOV.U32 R218, RZ, RZ, R224 ;  /* 0x000000ffffda7224 */ /* 0x000fe400078e00e0 */
[----:B------:R-:W-:Y:S04]  /*17850*/  FFMA.FTZ R224, R113, UR4, -R11 ;  /* 0x0000000471e07c23 */ /* 0x000fe8000801080b */
[----:B------:R2:W4:Y:S01]  /*17860*/  MUFU.EX2 R112, R16 ;  /* 0x0000001000707308 */ /* 0x0005220000000800 */
[----:B-1----:R-:W-:Y:S01]  /*17870*/  LOP3.LUT R2, R12, 0xffff, RZ, 0xc0, !PT ;  /* 0x0000ffff0c027812 */ /* 0x002fe200078ec0ff */
[--C-:B------:R-:W-:Y:S01]  /*17880*/  FFMA.FTZ R13, R33, UR4, -R10.reuse ;  /* 0x00000004210d7c23 */ /* 0x100fe2000801080a */
[----:B------:R-:W-:Y:S02]  /*17890*/  IMAD.MOV.U32 R113, RZ, RZ, R177 ;  /* 0x000000ffff717224 */ /* 0x000fe400078e00b1 */
[----:B------:R-:W-:Y:S01]  /*178a0*/  FFMA.FTZ R177, R99, UR4, -R10 ;  /* 0x0000000463b17c23 */ /* 0x000fe2000801080a */
[----:B------:R-:W-:Y:S01]  /*178b0*/  SHF.R.U32.HI R2, RZ, 0x8, R2 ;  /* 0x00000008ff027819 */ /* 0x000fe20000011602 */
[----:B------:R-:W-:Y:S03]  /*178c0*/  IMAD.MOV.U32 R85, RZ, RZ, R218 ;  /* 0x000000ffff557224 */ /* 0x000fe600078e00da */
[----:B------:R1:W-:Y:S01]  /*178d0*/  MUFU.EX2 R33, R13 ;  /* 0x0000000d00217308 */ /* 0x0003e20000000800 */
[----:B---3--:R-:W-:Y:S02]  /*178e0*/  IMAD.MOV.U32 R218, RZ, RZ, R127 ;  /* 0x000000ffffda7224 */ /* 0x008fe400078e007f */
[----:B------:R-:W-:Y:S02]  /*178f0*/  FFMA.FTZ R127, R83, UR4, -R10 ;  /* 0x00000004537f7c23 */ /* 0x000fe4000801080a */
[----:B------:R-:W-:Y:S02]  /*17900*/  IMAD.MOV.U32 R99, RZ, RZ, R218 ;  /* 0x000000ffff637224 */ /* 0x000fe400078e00da */
[----:B------:R-:W-:Y:S03]  /*17910*/  FFMA.FTZ R218, R103, UR4, -R10 ;  /* 0x0000000467da7c23 */ /* 0x000fe6000801080a */
[----:B------:R-:W-:Y:S01]  /*17920*/  MUFU.EX2 R103, R19 ;  /* 0x0000001300677308 */ /* 0x000fe20000000800 */
[----:B--2---:R-:W-:Y:S02]  /*17930*/  IMAD.MOV.U32 R16, RZ, RZ, R70 ;  /* 0x000000ffff107224 */ /* 0x004fe400078e0046 */
[--C-:B------:R-:W-:Y:S01]  /*17940*/  FFMA.FTZ R70, R225, UR4, -R10.reuse ;  /* 0x00000004e1467c23 */ /* 0x100fe2000801080a */
[----:B------:R-:W-:Y:S01]  /*17950*/  FFMA.FTZ R225, R130, UR4, -R10 ;  /* 0x0000000482e17c23 */ /* 0x000fe2000801080a */
[----:B----4-:R-:W-:Y:S02]  /*17960*/  IMAD.MOV.U32 R82, RZ, RZ, R112 ;  /* 0x000000ffff527224 */ /* 0x010fe400078e0070 */
[--C-:B------:R-:W-:Y:S01]  /*17970*/  FFMA.FTZ R112, R65, UR4, -R9.reuse ;  /* 0x0000000441707c23 */ /* 0x100fe20008010809 */
[--C-:B------:R-:W-:Y:S01]  /*17980*/  FFMA.FTZ R130, R45, UR4, -R9.reuse ;  /* 0x000000042d827c23 */ /* 0x100fe20008010809 */
[----:B------:R-:W-:Y:S02]  /*17990*/  IMAD.MOV.U32 R65, RZ, RZ, R16 ;  /* 0x000000ffff417224 */ /* 0x000fe400078e0010 */
[----:B------:R-:W-:Y:S01]  /*179a0*/  FFMA.FTZ R16, R239, UR4, -R8 ;  /* 0x00000004ef107c23 */ /* 0x000fe20008010808 */
[--C-:B-1----:R-:W-:Y:S01]  /*179b0*/  FFMA.FTZ R13, R84, UR4, -R9.reuse ;  /* 0x00000004540d7c23 */ /* 0x102fe20008010809 */
[----:B------:R-:W-:Y:S01]  /*179c0*/  PRMT R84, R15, 0x5410, R2 ;  /* 0x000054100f547816 */ /* 0x000fe20000000002 */
[----:B------:R-:W-:Y:S01]  /*179d0*/  FFMA.FTZ R15, R209, UR4, -R9 ;  /* 0x00000004d10f7c23 */ /* 0x000fe20008010809 */
[--C-:B------:R-:W-:Y:S01]  /*179e0*/  SHF.R.U32.HI R2, RZ, 0x10, R12.reuse ;  /* 0x00000010ff027819 */ /* 0x100fe2000001160c */
[----:B------:R1:W-:Y:S01]  /*179f0*/  MUFU.EX2 R250, R13 ;  /* 0x0000000d00fa7308 */ /* 0x0003e20000000800 */
[----:B------:R-:W-:Y:S01]  /*17a00*/  SHF.R.U32.HI R12, RZ, 0x18, R12 ;  /* 0x00000018ff0c7819 */ /* 0x000fe2000001160c */
[----:B------:R-:W-:Y:S01]  /*17a10*/  IMAD.MOV.U32 R209, RZ, RZ, R233 ;  /* 0x000000ffffd17224 */ /* 0x000fe200078e00e9 */
[----:B------:R-:W-:Y:S01]  /*17a20*/  LOP3.LUT R2, R2, 0xff, RZ, 0xc0, !PT ;  /* 0x000000ff02027812 */ /* 0x000fe200078ec0ff */
[----:B------:R-:W-:Y:S01]  /*17a30*/  FFMA.FTZ R233, R129, UR4, -R11 ;  /* 0x0000000481e97c23 */ /* 0x000fe2000801080b */
[--C-:B------:R-:W-:Y:S01]  /*17a40*/  FFMA.FTZ R129, R93, UR4, -R9.reuse ;  /* 0x000000045d817c23 */ /* 0x100fe20008010809 */
[----:B------:R-:W-:Y:S02]  /*17a50*/  IMAD.MOV.U32 R93, RZ, RZ, R244 ;  /* 0x000000ffff5d7224 */ /* 0x000fe400078e00f4 */
[----:B------:R-:W-:Y:S02]  /*17a60*/  FFMA.FTZ R239, R5, UR4, -R8 ;  /* 0x0000000405ef7c23 */ /* 0x000fe40008010808 */
[----:B------:R-:W-:Y:S10]  /*17a70*/  MUFU.EX2 R15, R15 ;  /* 0x0000000f000f7308 */ /* 0x000ff40000000800 */
[----:B------:R-:W-:Y:S01]  /*17a80*/  MUFU.EX2 R129, R129 ;  /* 0x0000008100817308 */ /* 0x000fe20000000800 */
[----:B-1----:R-:W-:Y:S01]  /*17a90*/  FFMA.FTZ R13, R77, UR4, -R9 ;  /* 0x000000044d0d7c23 */ /* 0x002fe20008010809 */
[----:B------:R-:W-:Y:S01]  /*17aa0*/  PRMT R77, R2, 0x5410, R12 ;  /* 0x00005410024d7816 */ /* 0x000fe2000000000c */
[--C-:B------:R-:W-:Y:S01]  /*17ab0*/  FFMA.FTZ R12, R22, UR4, -R8.reuse ;  /* 0x00000004160c7c23 */ /* 0x100fe20008010808 */
[----:B------:R-:W-:Y:S01]  /*17ac0*/  FFMA.FTZ R2, R20, UR4, -R8 ;  /* 0x0000000414027c23 */ /* 0x000fe20008010808 */
[--C-:B------:R-:W-:Y:S01]  /*17ad0*/  FFMA.FTZ R20, R59, UR4, -R11.reuse ;  /* 0x000000043b147c23 */ /* 0x100fe2000801080b */
[--C-:B------:R-:W-:Y:S01]  /*17ae0*/  FFMA.FTZ R59, R212, UR4, -R11.reuse ;  /* 0x00000004d43b7c23 */ /* 0x100fe2000801080b */
[----:B------:R-:W-:Y:S03]  /*17af0*/  IMAD.MOV.U32 R212, RZ, RZ, R132 ;  /* 0x000000ffffd47224 */ /* 0x000fe600078e0084 */
[----:B------:R1:W-:Y:S01]  /*17b00*/  MUFU.EX2 R243, R13 ;  /* 0x0000000d00f37308 */ /* 0x0003e20000000800 */
[--C-:B------:R-:W-:Y:S01]  /*17b10*/  FFMA.FTZ R22, R47, UR4, -R11.reuse ;  /* 0x000000042f167c23 */ /* 0x100fe2000801080b */
[----:B------:R-:W-:Y:S01]  /*17b20*/  FFMA.FTZ R132, R69, UR4, -R11 ;  /* 0x0000000445847c23 */ /* 0x000fe2000801080b */
[----:B------:R-:W-:Y:S02]  /*17b30*/  IMAD.MOV.U32 R96, RZ, RZ, R212 ;  /* 0x000000ffff607224 */ /* 0x000fe400078e00d4 */
[----:B------:R-:W-:Y:S01]  /*17b40*/  FFMA.FTZ R47, R61, UR4, -R10 ;  /* 0x000000043d2f7c23 */ /* 0x000fe2000801080a */
[----:B------:R-:W-:Y:S02]  /*17b50*/  IMAD.MOV.U32 R212, RZ, RZ, R60 ;  /* 0x000000ffffd47224 */ /* 0x000fe400078e003c */
[--C-:B------:R-:W-:Y:S01]  /*17b60*/  FFMA.FTZ R61, R226, UR4, -R10.reuse ;  /* 0x00000004e23d7c23 */ /* 0x100fe2000801080a */
[----:B------:R-:W-:Y:S01]  /*17b70*/  IMAD.MOV.U32 R69, RZ, RZ, R29 ;  /* 0x000000ffff457224 */ /* 0x000fe200078e001d */
[----:B------:R2:W-:Y:S01]  /*17b80*/  MUFU.EX2 R43, R2 ;  /* 0x00000002002b7308 */ /* 0x0005e20000000800 */
[----:B------:R-:W-:Y:S02]  /*17b90*/  IMAD.MOV.U32 R29, RZ, RZ, R187 ;  /* 0x000000ffff1d7224 */ /* 0x000fe400078e00bb */
[----:B------:R-:W-:Y:S01]  /*17ba0*/  FFMA.FTZ R226, R131, UR4, -R10 ;  /* 0x0000000483e27c23 */ /* 0x000fe2000801080a */
[--C-:B------:R-:W-:Y:S06]  /*17bb0*/  FFMA.FTZ R131, R46, UR4, -R9.reuse ;  /* 0x000000042e837c23 */ /* 0x100fec0008010809 */
[----:B------:R-:W-:Y:S01]  /*17bc0*/  MUFU.EX2 R132, R132 ;  /* 0x0000008400847308 */ /* 0x000fe20000000800 */
[----:B-1----:R-:W-:Y:S09]  /*17bd0*/  FFMA.FTZ R13, R247, UR4, -R9 ;  /* 0x00000004f70d7c23 */ /* 0x002ff20008010809 */
[----:B------:R1:W-:Y:S01]  /*17be0*/  MUFU.EX2 R247, R12 ;  /* 0x0000000c00f77308 */ /* 0x0003e20000000800 */
[----:B--2---:R-:W-:Y:S04]  /*17bf0*/  LOP3.LUT R2, R0, 0xffff, RZ, 0xc0, !PT ;  /* 0x0000ffff00027812 */ /* 0x004fe800078ec0ff */
[----:B------:R-:W-:Y:S05]  /*17c00*/  SHF.R.U32.HI R2, RZ, 0x8, R2 ;  /* 0x00000008ff027819 */ /* 0x000fea0000011602 */
[----:B------:R2:W3:Y:S01]  /*17c10*/  MUFU.EX2 R210, R13 ;  /* 0x0000000d00d27308 */ /* 0x0004e20000000800 */
[----:B-1----:R-:W-:Y:S02]  /*17c20*/  IMAD.MOV.U32 R12, RZ, RZ, R63 ;  /* 0x000000ffff0c7224 */ /* 0x002fe400078e003f */
[--C-:B------:R-:W-:Y:S01]  /*17c30*/  FFMA.FTZ R63, R208, UR4, -R11.reuse ;  /* 0x00000004d03f7c23 */ /* 0x100fe2000801080b */
[----:B------:R-:W-:Y:S02]  /*17c40*/  IMAD.MOV.U32 R208, RZ, RZ, R232 ;  /* 0x000000ffffd07224 */ /* 0x000fe400078e00e8 */
[----:B------:R-:W-:Y:S01]  /*17c50*/  FFMA.FTZ R232, R101, UR4, -R11 ;  /* 0x0000000465e87c23 */ /* 0x000fe2000801080b */
[--C-:B------:R-:W-:Y:S01]  /*17c60*/  FFMA.FTZ R11, R12, UR4, -R8.reuse ;  /* 0x000000040c0b7c23 */ /* 0x100fe20008010808 */
[----:B------:R-:W-:Y:S01]  /*17c70*/  FFMA.FTZ R12, R235, UR4, -R8 ;  /* 0x00000004eb0c7c23 */ /* 0x000fe20008010808 */
[----:B------:R-:W-:Y:S01]  /*17c80*/  IMAD.MOV.U32 R235, RZ, RZ, R66 ;  /* 0x000000ffffeb7224 */ /* 0x000fe200078e0042 */
[----:B--2---:R-:W-:Y:S01]  /*17c90*/  LOP3.LUT R13, R0, 0xff, RZ, 0xc0, !PT ;  /* 0x000000ff000d7812 */ /* 0x004fe200078ec0ff */
[----:B------:R1:W2:Y:S01]  /*17ca0*/  MUFU.EX2 R41, R11 ;  /* 0x0000000b00297308 */ /* 0x0002a20000000800 */
[----:B------:R-:W-:Y:S02]  /*17cb0*/  IMAD.MOV.U32 R101, RZ, RZ, R209 ;  /* 0x000000ffff657224 */ /* 0x000fe400078e00d1 */
[----:B------:R-:W-:Y:S01]  /*17cc0*/  FFMA.FTZ R209, R114, UR4, -R10 ;  /* 0x0000000472d17c23 */ /* 0x000fe2000801080a */
[----:B------:R-:W-:Y:S01]  /*17cd0*/  PRMT R60, R13, 0x5410, R2 ;  /* 0x000054100d3c7816 */ /* 0x000fe20000000002 */
[--C-:B------:R-:W-:Y:S01]  /*17ce0*/  FFMA.FTZ R13, R242, UR4, -R9.reuse ;  /* 0x00000004f20d7c23 */ /* 0x100fe20008010809 */
[----:B------:R-:W-:Y:S01]  /*17cf0*/  SHF.R.U32.HI R2, RZ, 0x18, R0 ;  /* 0x00000018ff027819 */ /* 0x000fe20000011600 */
[----:B------:R-:W-:Y:S02]  /*17d00*/  IMAD.MOV.U32 R100, RZ, RZ, R208 ;  /* 0x000000ffff647224 */ /* 0x000fe400078e00d0 */
[--C-:B------:R-:W-:Y:S01]  /*17d10*/  FFMA.FTZ R208, R104, UR4, -R9.reuse ;  /* 0x0000000468d07c23 */ /* 0x100fe20008010809 */
[----:B------:R4:W4:Y:S01]  /*17d20*/  MUFU.EX2 R40, R12 ;  /* 0x0000000c00287308 */ /* 0x0009220000000800 */
[----:B---3--:R-:W-:Y:S02]  /*17d30*/  IMAD.MOV.U32 R83, RZ, RZ, R210 ;  /* 0x000000ffff537224 */ /* 0x008fe400078e00d2 */
[----:B------:R-:W-:Y:S01]  /*17d40*/  FFMA.FTZ R210, R109, UR4, -R9 ;  /* 0x000000046dd27c23 */ /* 0x000fe20008010809 */
[----:B------:R-:W-:Y:S02]  /*17d50*/  IMAD.MOV.U32 R242, RZ, RZ, R85 ;  /* 0x000000fffff27224 */ /* 0x000fe400078e0055 */
[--C-:B------:R-:W-:Y:S01]  /*17d60*/  FFMA.FTZ R85, R228, UR4, -R8.reuse ;  /* 0x00000004e4557c23 */ /* 0x100fe20008010808 */
[--C-:B------:R-:W-:Y:S01]  /*17d70*/  FFMA.FTZ R228, R126, UR4, -R8.reuse ;  /* 0x000000047ee47c23 */ /* 0x100fe20008010808 */
[----:B------:R-:W-:Y:S01]  /*17d80*/  FFMA.FTZ R104, R73, UR4, -R8 ;  /* 0x0000000449687c23 */ /* 0x000fe20008010808 */
[----:B-1----:R-:W-:Y:S01]  /*17d90*/  SHF.R.U32.HI R11, RZ, 0x10, R0 ;  /* 0x00000010ff0b7819 */ /* 0x002fe20000011600 */
[----:B--2---:R-:W-:Y:S02]  /*17da0*/  IMAD.MOV.U32 R17, RZ, RZ, R41 ;  /* 0x000000ffff117224 */ /* 0x004fe400078e0029 */
[----:B------:R-:W-:Y:S01]  /*17db0*/  IMAD.MOV.U32 R41, RZ, RZ, R219 ;  /* 0x000000ffff297224 */ /* 0x000fe200078e00db */
[----:B------:R-:W-:Y:S01]  /*17dc0*/  LOP3.LUT R0, R11, 0xff, RZ, 0xc0, !PT ;  /* 0x000000ff0b007812 */ /* 0x000fe200078ec0ff */
[--C-:B------:R-:W-:Y:S01]  /*17dd0*/  FFMA.FTZ R219, R102, UR4, -R10.reuse ;  /* 0x0000000466db7c23 */ /* 0x100fe2000801080a */
[----:B------:R-:W-:Y:S01]  /*17de0*/  FFMA.FTZ R11, R249, UR4, -R10 ;  /* 0x00000004f90b7c23 */ /* 0x000fe2000801080a */
[----:B------:R-:W-:Y:S01]  /*17df0*/  IMAD.MOV.U32 R102, RZ, RZ, R76 ;  /* 0x000000ffff667224 */ /* 0x000fe200078e004c */
[----:B------:R-:W-:Y:S01]  /*17e00*/  PRMT R66, R0, 0x5410, R2 ;  /* 0x0000541000427816 */ /* 0x000fe20000000002 */
[--C-:B------:R-:W-:Y:S01]  /*17e10*/  FFMA.FTZ R2, R231, UR4, -R10.reuse ;  /* 0x00000004e7027c23 */ /* 0x100fe2000801080a */
[----:B------:R-:W-:Y:S02]  /*17e20*/  IMAD.MOV.U32 R231, RZ, RZ, R181 ;  /* 0x000000ffffe77224 */ /* 0x000fe400078e00b5 */
[----:B------:R-:W-:Y:S01]  /*17e30*/  FFMA.FTZ R0, R230, UR4, -R10 ;  /* 0x00000004e6007c23 */ /* 0x000fe2000801080a */
[----:B------:R-:W-:Y:S01]  /*17e40*/  IMAD.MOV.U32 R230, RZ, RZ, R180 ;  /* 0x000000ffffe67224 */ /* 0x000fe200078e00b4 */
[----:B------:R1:W-:Y:S01]  /*17e50*/  MUFU.EX2 R187, R2 ;  /* 0x0000000200bb7308 */ /* 0x0003e20000000800 */
[----:B------:R-:W-:Y:S02]  /*17e60*/  IMAD.MOV.U32 R115, RZ, RZ, R231 ;  /* 0x000000ffff737224 */ /* 0x000fe400078e00e7 */
[----:B----4-:R-:W-:Y:S01]  /*17e70*/  FFMA.FTZ R12, R248, UR4, -R10 ;  /* 0x00000004f80c7c23 */ /* 0x010fe2000801080a */
[----:B------:R-:W-:Y:S02]  /*17e80*/  IMAD.MOV.U32 R231, RZ, RZ, R212 ;  /* 0x000000ffffe77224 */ /* 0x000fe400078e00d4 */
[----:B------:R-:W-:Y:S01]  /*17e90*/  FFMA.FTZ R180, R98, UR4, -R10 ;  /* 0x0000000462b47c23 */ /* 0x000fe2000801080a */
[----:B------:R-:W-:Y:S02]  /*17ea0*/  IMAD.MOV.U32 R114, RZ, RZ, R230 ;  /* 0x000000ffff727224 */ /* 0x000fe400078e00e6 */
[--C-:B------:R-:W-:Y:S01]  /*17eb0*/  FFMA.FTZ R181, R50, UR4, -R10.reuse ;  /* 0x0000000432b57c23 */ /* 0x100fe2000801080a */
[----:B------:R-:W-:Y:S02]  /*17ec0*/  IMAD.MOV.U32 R248, RZ, RZ, R235 ;  /* 0x000000fffff87224 */ /* 0x000fe400078e00eb */
[--C-:B------:R-:W-:Y:S01]  /*17ed0*/  FFMA.FTZ R230, R118, UR4, -R10.reuse ;  /* 0x0000000476e67c23 */ /* 0x100fe2000801080a */
[----:B------:R-:W-:Y:S01]  /*17ee0*/  FFMA.FTZ R235, R119, UR4, -R10 ;  /* 0x0000000477eb7c23 */ /* 0x000fe2000801080a */
[--C-:B------:R-:W-:Y:S01]  /*17ef0*/  FFMA.FTZ R10, R246, UR4, -R9.reuse ;  /* 0x00000004f60a7c23 */ /* 0x100fe20008010809 */
[----:B------:R-:W-:Y:S01]  /*17f00*/  FFMA.FTZ R76, R222, UR4, -R9 ;  /* 0x00000004de4c7c23 */ /* 0x000fe20008010809 */
[----:B------:R-:W-:Y:S02]  /*17f10*/  IMAD.MOV.U32 R98, RZ, RZ, R15 ;  /* 0x000000ffff627224 */ /* 0x000fe400078e000f */
[----:B------:R-:W-:Y:S01]  /*17f20*/  FFMA.FTZ R15, R236, UR4, -R9 ;  /* 0x00000004ec0f7c23 */ /* 0x000fe20008010809 */
[----:B------:R-:W-:Y:S02]  /*17f30*/  IMAD.MOV.U32 R246, RZ, RZ, R231 ;  /* 0x000000fffff67224 */ /* 0x000fe400078e00e7 */
[----:B------:R-:W-:Y:S01]  /*17f40*/  FFMA.FTZ R119, R92, UR4, -R9 ;  /* 0x000000045c777c23 */ /* 0x000fe20008010809 */
[----:B------:R-:W-:Y:S02]  /*17f50*/  IMAD.MOV.U32 R222, RZ, RZ, R241 ;  /* 0x000000ffffde7224 */ /* 0x000fe400078e00f1 */
[--C-:B-1----:R-:W-:Y:S01]  /*17f60*/  FFMA.FTZ R2, R245, UR4, -R9.reuse ;  /* 0x00000004f5027c23 */ /* 0x102fe20008010809 */
[--C-:B------:R-:W-:Y:S01]  /*17f70*/  FFMA.FTZ R212, R108, UR4, -R9.reuse ;  /* 0x000000046cd47c23 */ /* 0x100fe20008010809 */
[--C-:B------:R-:W-:Y:S01]  /*17f80*/  FFMA.FTZ R231, R121, UR4, -R9.reuse ;  /* 0x0000000479e77c23 */ /* 0x100fe20008010809 */
[--C-:B------:R-:W-:Y:S01]  /*17f90*/  FFMA.FTZ R236, R124, UR4, -R9.reuse ;  /* 0x000000047cec7c23 */ /* 0x100fe20008010809 */
[----:B------:R-:W-:Y:S01]  /*17fa0*/  FFMA.FTZ R241, R125, UR4, -R9 ;  /* 0x000000047df17c23 */ /* 0x000fe20008010809 */
[----:B------:R-:W-:Y:S01]  /*17fb0*/  FFMA.FTZ R9, R251, UR4, -R8 ;  /* 0x00000004fb097c23 */ /* 0x000fe20008010808 */
[----:B------:R1:W-:Y:S01]  /*17fc0*/  MUFU.EX2 R135, R0 ;  /* 0x0000000000877308 */ /* 0x0003e20000000800 */
[----:B------:R-:W2:Y:S01]  /*17fd0*/  LDL R251, [R1+0x10] ;  /* 0x0000100001fb7983 */ /* 0x000ea20000100800 */
[----:B------:R-:W-:Y:S02]  /*17fe0*/  IMAD.MOV.U32 R50, RZ, RZ, R188 ;  /* 0x000000ffff327224 */ /* 0x000fe400078e00bc */
[----:B------:R-:W-:Y:S01]  /*17ff0*/  FFMA.FTZ R124, R107, UR4, -R8 ;  /* 0x000000046b7c7c23 */ /* 0x000fe20008010808 */
[----:B------:R-:W-:Y:S02]  /*18000*/  IMAD.MOV.U32 R120, RZ, RZ, R102 ;  /* 0x000000ffff787224 */ /* 0x000fe400078e0066 */
[----:B------:R-:W-:Y:S01]  /*18010*/  FFMA.FTZ R125, R106, UR4, -R8 ;  /* 0x000000046a7d7c23 */ /* 0x000fe20008010808 */
[----:B------:R-:W-:Y:S02]  /*18020*/  IMAD.MOV.U32 R102, RZ, RZ, R86 ;  /* 0x000000ffff667224 */ /* 0x000fe400078e0056 */
[--C-:B------:R-:W-:Y:S01]  /*18030*/  FFMA.FTZ R86, R227, UR4, -R8.reuse ;  /* 0x00000004e3567c23 */ /* 0x100fe20008010808 */
[----:B------:R3:W-:Y:S01]  /*18040*/  MUFU.EX2 R188, R18 ;  /* 0x0000001200bc7308 */ /* 0x0007e20000000800 */
[----:B------:R-:W-:Y:S01]  /*18050*/  F2FP.BF16.F32.PACK_AB R5, R120, R32 ;  /* 0x000000207805723e */ /* 0x000fe200000010ff */
[----:B------:R-:W-:Y:S01]  /*18060*/  FFMA.FTZ R227, R123, UR4, -R8 ;  /* 0x000000047be37c23 */ /* 0x000fe20008010808 */
[----:B------:R-:W-:Y:S02]  /*18070*/  IMAD.MOV.U32 R123, RZ, RZ, R242 ;  /* 0x000000ffff7b7224 */ /* 0x000fe400078e00f2 */
[----:B------:R-:W-:Y:S02]  /*18080*/  IMAD.MOV.U32 R118, RZ, RZ, R83 ;  /* 0x000000ffff767224 */ /* 0x000fe400078e0053 */
[----:B------:R-:W-:Y:S03]  /*18090*/  IMAD.MOV.U32 R83, RZ, RZ, R82 ;  /* 0x000000ffff537224 */ /* 0x000fe600078e0052 */
[----:B------:R4:W-:Y:S01]  /*180a0*/  MUFU.EX2 R245, R10 ;  /* 0x0000000a00f57308 */ /* 0x0009e20000000800 */
[----:B-1----:R-:W-:Y:S01]  /*180b0*/  FFMA.FTZ R0, R252, UR4, -R8 ;  /* 0x00000004fc007c23 */ /* 0x002fe20008010808 */
[----:B------:R-:W-:Y:S02]  /*180c0*/  IMAD.MOV.U32 R82, RZ, RZ, R248 ;  /* 0x000000ffff527224 */ /* 0x000fe400078e00f8 */
[----:B------:R-:W-:Y:S02]  /*180d0*/  IMAD.MOV.U32 R19, RZ, RZ, R115 ;  /* 0x000000ffff137224 */ /* 0x000fe400078e0073 */
[----:B------:R-:W-:Y:S01]  /*180e0*/  FFMA.FTZ R115, R94, UR4, -R8 ;  /* 0x000000045e737c23 */ /* 0x000fe20008010808 */
[----:B------:R-:W-:Y:S03]  /*180f0*/  IMAD.MOV.U32 R109, RZ, RZ, R50 ;  /* 0x000000ffff6d7224 */ /* 0x000fe600078e0032 */
[----:B------:R1:W-:Y:S01]  /*18100*/  MUFU.EX2 R242, R0 ;  /* 0x0000000000f27308 */ /* 0x0003e20000000800 */
[----:B---3--:R-:W-:Y:S02]  /*18110*/  IMAD.MOV.U32 R18, RZ, RZ, R114 ;  /* 0x000000ffff127224 */ /* 0x008fe400078e0072 */
[----:B------:R-:W-:Y:S01]  /*18120*/  FFMA.FTZ R114, R51, UR4, -R8 ;  /* 0x0000000433727c23 */ /* 0x000fe20008010808 */
[----:B------:R-:W-:Y:S02]  /*18130*/  IMAD.MOV.U32 R50, RZ, RZ, R98 ;  /* 0x000000ffff327224 */ /* 0x000fe400078e0062 */
[----:B------:R-:W-:Y:S02]  /*18140*/  IMAD.MOV.U32 R94, RZ, RZ, R18 ;  /* 0x000000ffff5e7224 */ /* 0x000fe400078e0012 */
[----:B------:R-:W-:Y:S02]  /*18150*/  IMAD.MOV.U32 R18, RZ, RZ, R99 ;  /* 0x000000ffff127224 */ /* 0x000fe400078e0063 */
[----:B------:R3:W-:Y:S01]  /*18160*/  MUFU.EX2 R248, R12 ;  /* 0x0000000c00f87308 */ /* 0x0007e20000000800 */
[----:B------:R-:W-:Y:S01]  /*18170*/  IMAD.MOV.U32 R99, RZ, RZ, R42 ;  /* 0x000000ffff637224 */ /* 0x000fe200078e002a */
[----:B----4-:R-:W4:Y:S01]  /*18180*/  LDL.LU R10, [R1+0x48] ;  /* 0x00004800010a7983 */ /* 0x010f220000300800 */
[----:B------:R-:W-:Y:S02]  /*18190*/  IMAD.MOV.U32 R92, RZ, RZ, R113 ;  /* 0x000000ffff5c7224 */ /* 0x000fe400078e0071 */
[--C-:B------:R-:W-:Y:S01]  /*181a0*/  FFMA.FTZ R113, R95, UR4, -R8.reuse ;  /* 0x000000045f717c23 */ /* 0x100fe20008010808 */
[----:B------:R-:W-:Y:S02]  /*181b0*/  IMAD.MOV.U32 R108, RZ, RZ, R169 ;  /* 0x000000ffff6c7224 */ /* 0x000fe400078e00a9 */
[----:B------:R-:W-:Y:S01]  /*181c0*/  FFMA.FTZ R169, R111, UR4, -R8 ;  /* 0x000000046fa97c23 */ /* 0x000fe20008010808 */
[----:B------:R-:W-:Y:S01]  /*181d0*/  IMAD.MOV.U32 R126, RZ, RZ, R92 ;  /* 0x000000ffff7e7224 */ /* 0x000fe200078e005c */
[----:B------:R-:W-:Y:S01]  /*181e0*/  MUFU.EX2 R249, R11 ;  /* 0x0000000b00f97308 */ /* 0x000fe20000000800 */
[----:B-1----:R-:W-:Y:S01]  /*181f0*/  F2FP.BF16.F32.PACK_AB R0, R102, R109 ;  /* 0x0000006d6600723e */ /* 0x002fe200000010ff */
[----:B------:R-:W-:Y:S02]  /*18200*/  IMAD.MOV.U32 R111, RZ, RZ, R222 ;  /* 0x000000ffff6f7224 */ /* 0x000fe400078e00de */
[----:B------:R-:W-:Y:S01]  /*18210*/  FFMA.FTZ R222, R122, UR4, -R8 ;  /* 0x000000047ade7c23 */ /* 0x000fe20008010808 */
[----:B------:R-:W-:Y:S02]  /*18220*/  IMAD.MOV.U32 R95, RZ, RZ, R19 ;  /* 0x000000ffff5f7224 */ /* 0x000fe400078e0013 */
[----:B------:R-:W-:Y:S02]  /*18230*/  IMAD.MOV.U32 R19, RZ, RZ, R50 ;  /* 0x000000ffff137224 */ /* 0x000fe400078e0032 */
[----:B------:R-:W-:Y:S02]  /*18240*/  IMAD.MOV.U32 R122, RZ, RZ, R93 ;  /* 0x000000ffff7a7224 */ /* 0x000fe400078e005d */
[----:B---3--:R-:W-:Y:S01]  /*18250*/  FFMA.FTZ R12, R240, UR4, -R8 ;  /* 0x00000004f00c7c23 */ /* 0x008fe20008010808 */
[----:B------:R-:W-:Y:S01]  /*18260*/  IMAD.MOV.U32 R93, RZ, RZ, R65 ;  /* 0x000000ffff5d7224 */ /* 0x000fe200078e0041 */
[----:B------:R1:W-:Y:S01]  /*18270*/  MUFU.EX2 R244, R2 ;  /* 0x0000000200f47308 */ /* 0x0003e20000000800 */
[----:B------:R-:W-:Y:S02]  /*18280*/  IMAD.MOV.U32 R121, RZ, RZ, R43 ;  /* 0x000000ffff797224 */ /* 0x000fe400078e002b */
[----:B------:R-:W-:Y:S01]  /*18290*/  IMAD.MOV.U32 R45, RZ, RZ, R40 ;  /* 0x000000ffff2d7224 */ /* 0x000fe200078e0028 */
[----:B------:R-:W-:Y:S01]  /*182a0*/  F2FP.BF16.F32.PACK_AB R51, R108, R93 ;  /* 0x0000005d6c33723e */ /* 0x000fe200000010ff */
[----:B------:R-:W-:Y:S02]  /*182b0*/  IMAD.MOV.U32 R46, RZ, RZ, R41 ;  /* 0x000000ffff2e7224 */ /* 0x000fe400078e0029 */
[----:B------:R-:W-:Y:S03]  /*182c0*/  IMAD.MOV.U32 R98, RZ, RZ, R116 ;  /* 0x000000ffff627224 */ /* 0x000fe600078e0074 */
[----:B------:R-:W-:Y:S01]  /*182d0*/  MUFU.EX2 R115, R115 ;  /* 0x0000007300737308 */ /* 0x000fe20000000800 */
[----:B------:R-:W-:Y:S01]  /*182e0*/  FFMA.FTZ R116, R64, UR4, -R8 ;  /* 0x0000000440747c23 */ /* 0x000fe20008010808 */
[----:B------:R-:W-:Y:S02]  /*182f0*/  IMAD.MOV.U32 R92, RZ, RZ, R246 ;  /* 0x000000ffff5c7224 */ /* 0x000fe400078e00f6 */
[----:B------:R-:W-:Y:S02]  /*18300*/  IMAD.MOV.U32 R107, RZ, RZ, R98 ;  /* 0x000000ffff6b7224 */ /* 0x000fe400078e0062 */
[----:B------:R-:W-:Y:S02]  /*18310*/  IMAD.MOV.U32 R98, RZ, RZ, R176 ;  /* 0x000000ffff627224 */ /* 0x000fe400078e00b0 */
[----:B------:R-:W-:Y:S02]  /*18320*/  FFMA.FTZ R176, R110, UR4, -R8 ;  /* 0x000000046eb07c23 */ /* 0x000fe40008010808 */
[----:B------:R-:W-:Y:S01]  /*18330*/  MUFU.EX2 R246, R13 ;  /* 0x0000000d00f67308 */ /* 0x000fe20000000800 */
[----:B-1----:R-:W-:Y:S01]  /*18340*/  F2FP.BF16.F32.PACK_AB R2, R122, R123 ;  /* 0x0000007b7a02723e */ /* 0x002fe200000010ff */
[----:B------:R-:W-:Y:S02]  /*18350*/  IMAD.MOV.U32 R11, RZ, RZ, R243 ;  /* 0x000000ffff0b7224 */ /* 0x000fe400078e00f3 */
[----:B------:R-:W-:Y:S02]  /*18360*/  IMAD.MOV.U32 R65, RZ, RZ, R118 ;  /* 0x000000ffff417224 */ /* 0x000fe400078e0076 */
[----:B------:R-:W-:Y:S04]  /*18370*/  IMAD.MOV.U32 R110, RZ, RZ, R11 ;  /* 0x000000ffff6e7224 */ /* 0x000fe800078e000b */
[----:B------:R-:W-:Y:S01]  /*18380*/  MUFU.EX2 R243, R15 ;  /* 0x0000000f00f37308 */ /* 0x000fe20000000800 */
[----:B------:R-:W-:Y:S02]  /*18390*/  IMAD.MOV.U32 R252, RZ, RZ, R65 ;  /* 0x000000fffffc7224 */ /* 0x000fe400078e0041 */
[----:B------:R-:W-:Y:S02]  /*183a0*/  IMAD.MOV.U32 R64, RZ, RZ, R45 ;  /* 0x000000ffff407224 */ /* 0x000fe400078e002d */
[----:B------:R-:W-:Y:S02]  /*183b0*/  IMAD.MOV.U32 R45, RZ, RZ, R103 ;  /* 0x000000ffff2d7224 */ /* 0x000fe400078e0067 */
[----:B------:R-:W-:Y:S03]  /*183c0*/  IMAD.MOV.U32 R65, RZ, RZ, R25 ;  /* 0x000000ffff417224 */ /* 0x000fe600078e0019 */
[----:B------:R1:W-:Y:S01]  /*183d0*/  MUFU.EX2 R240, R9 ;  /* 0x0000000900f07308 */ /* 0x0003e20000000800 */
[----:B------:R-:W-:Y:S09]  /*183e0*/  IMAD.MOV.U32 R103, RZ, RZ, R82 ;  /* 0x000000ffff677224 */ /* 0x000ff200078e0052 */
[----:B------:R-:W-:Y:S01]  /*183f0*/  MUFU.EX2 R119, R119 ;  /* 0x0000007700777308 */ /* 0x000fe20000000800 */
[----:B-1----:R-:W-:Y:S02]  /*18400*/  LOP3.LUT R9, R14, 0xff, RZ, 0xc0, !PT ;  /* 0x000000ff0e097812 */ /* 0x002fe400078ec0ff */
[--C-:B--2---:R-:W-:Y:S02]  /*18410*/  HSET2.LE.AND R42, R173, R251.reuse, PT ;  /* 0x000000fbad2a7233 */ /* 0x104fe40003803000 */
[--C-:B------:R-:W-:Y:S05]  /*18420*/  HSET2.LE.AND R50, R174, R251.reuse, PT ;  /* 0x000000fbae327233 */ /* 0x100fea0003803000 */
[----:B------:R1:W-:Y:S01]  /*18430*/  MUFU.EX2 R173, R16 ;  /* 0x0000001000ad7308 */ /* 0x0003e20000000800 */
[--C-:B------:R-:W-:Y:S01]  /*18440*/  HSET2.LE.AND R43, R172, R251.reuse, PT ;  /* 0x000000fbac2b7233 */ /* 0x100fe20003803000 */
[----:B------:R-:W-:Y:S01]  /*18450*/  IMAD.MOV.U32 R172, RZ, RZ, R121 ;  /* 0x000000ffffac7224 */ /* 0x000fe200078e0079 */
[----:B------:R-:W-:Y:S01]  /*18460*/  LOP3.LUT R42, R42, R0, RZ, 0xc0, !PT ;  /* 0x000000002a2a7212 */ /* 0x000fe200078ec0ff */
[----:B------:R-:W-:Y:S01]  /*18470*/  IMAD.MOV.U32 R121, RZ, RZ, R46 ;  /* 0x000000ffff797224 */ /* 0x000fe200078e002e */
[----:B------:R-:W-:Y:S01]  /*18480*/  LOP3.LUT R0, R14, 0xffff, RZ, 0xc0, !PT ;  /* 0x0000ffff0e007812 */ /* 0x000fe200078ec0ff */
[----:B------:R-:W-:Y:S01]  /*18490*/  IMAD.MOV.U32 R46, RZ, RZ, R83 ;  /* 0x000000ffff2e7224 */ /* 0x000fe200078e0053 */
[--C-:B------:R-:W-:Y:S03]  /*184a0*/  HSET2.LE.AND R40, R23, R251.reuse, PT ;  /* 0x000000fb17287233 */ /* 0x100fe60003803000 */
[----:B------:R-:W-:Y:S01]  /*184b0*/  MUFU.EX2 R174, R12 ;  /* 0x0000000c00ae7308 */ /* 0x000fe20000000800 */
[----:B------:R-:W-:Y:S01]  /*184c0*/  SHF.R.U32.HI R8, RZ, 0x8, R0 ;  /* 0x00000008ff087819 */ /* 0x000fe20000011600 */
[----:B------:R-:W-:Y:S01]  /*184d0*/  FMUL.FTZ R0, R3, UR4 ;  /* 0x0000000403007c20 */ /* 0x000fe20008410000 */
[----:B------:R-:W-:Y:S01]  /*184e0*/  F2FP.BF16.F32.PACK_AB R3, R107, R126 ;  /* 0x0000007e6b03723e */ /* 0x000fe200000010ff */
[----:B------:R-:W-:Y:S01]  /*184f0*/  IMAD.MOV.U32 R23, RZ, RZ, R18 ;  /* 0x000000ffff177224 */ /* 0x000fe200078e0012 */
[----:B------:R-:W-:Y:S01]  /*18500*/  LOP3.LUT R43, R43, R2, RZ, 0xc0, !PT ;  /* 0x000000022b2b7212 */ /* 0x000fe200078ec0ff */
[----:B------:R-:W-:Y:S01]  /*18510*/  IMAD.MOV.U32 R18, RZ, RZ, R17 ;  /* 0x000000ffff127224 */ /* 0x000fe200078e0011 */
[----:B------:R-:W-:Y:S03]  /*18520*/  LOP3.LUT R50, R50, R3, RZ, 0xc0, !PT ;  /* 0x0000000332327212 */ /* 0x000fe600078ec0ff */
[----:B------:R-:W2:Y:S01]  /*18530*/  MUFU.EX2 R0, R0 ;  /* 0x0000000000007308 */ /* 0x000ea20000000800 */
[--C-:B------:R-:W-:Y:S01]  /*18540*/  HSET2.LE.AND R3, R175, R251.reuse, PT ;  /* 0x000000fbaf037233 */ /* 0x100fe20003803000 */
[----:B------:R-:W-:Y:S01]  /*18550*/  IMAD.MOV.U32 R175, RZ, RZ, R45 ;  /* 0x000000ffffaf7224 */ /* 0x000fe200078e002d */
[--C-:B------:R-:W-:Y:S02]  /*18560*/  HSET2.LE.AND R41, R24, R251.reuse, PT ;  /* 0x000000fb18297233 */ /* 0x100fe40003803000 */
[----:B------:R-:W-:Y:S02]  /*18570*/  F2FP.BF16.F32.PACK_AB R2, R111, R34 ;  /* 0x000000226f02723e */ /* 0x000fe400000010ff */
[----:B------:R-:W-:Y:S02]  /*18580*/  LOP3.LUT R51, R3, R51, RZ, 0xc0, !PT ;  /* 0x0000003303337212 */ /* 0x000fe400078ec0ff */
[----:B------:R-:W-:Y:S01]  /*18590*/  LOP3.LUT R40, R40, R5, RZ, 0xc0, !PT ;  /* 0x0000000528287212 */ /* 0x000fe200078ec0ff */
[----:B------:R-:W3:Y:S01]  /*185a0*/  LDL.LU R3, [R1+0x4c] ;  /* 0x00004c0001037983 */ /* 0x000ee20000300800 */
[--C-:B------:R-:W-:Y:S02]  /*185b0*/  HSET2.LE.AND R48, R48, R251.reuse, PT ;  /* 0x000000fb30307233 */ /* 0x100fe40003803000 */
[----:B------:R-:W-:Y:S01]  /*185c0*/  F2FP.BF16.F32.PACK_AB R5, R98, R21 ;  /* 0x000000156205723e */ /* 0x000fe200000010ff */
[----:B-1----:R-:W3:Y:S01]  /*185d0*/  LDL.LU R16, [R1+0x50] ;  /* 0x0000500001107983 */ /* 0x002ee20000300800 */
[----:B------:R-:W-:Y:S02]  /*185e0*/  LOP3.LUT R41, R41, R2, RZ, 0xc0, !PT ;  /* 0x0000000229297212 */ /* 0x000fe400078ec0ff */
[----:B------:R-:W-:Y:S01]  /*185f0*/  SHF.R.U32.HI R2, RZ, 0x10, R14 ;  /* 0x00000010ff027819 */ /* 0x000fe2000001160e */
[----:B--2---:R-:W-:Y:S01]  /*18600*/  FMUL.FTZ R12, R0, R144 ;  /* 0x00000090000c7220 */ /* 0x004fe20000410000 */
[----:B------:R-:W-:Y:S01]  /*18610*/  LOP3.LUT R48, R48, R5, RZ, 0xc0, !PT ;  /* 0x0000000530307212 */ /* 0x000fe200078ec0ff */
[----:B------:R-:W-:Y:S01]  /*18620*/  FMUL.FTZ R13, R0, R145 ;  /* 0x00000091000d7220 */ /* 0x000fe20000410000 */
[----:B------:R-:W-:Y:S01]  /*18630*/  LOP3.LUT R5, R2, 0xff, RZ, 0xc0, !PT ;  /* 0x000000ff02057812 */ /* 0x000fe200078ec0ff */
[----:B------:R-:W-:Y:S01]  /*18640*/  FMUL.FTZ R25, R0, R141 ;  /* 0x0000008d00197220 */ /* 0x000fe20000410000 */
[--C-:B------:R-:W-:Y:S01]  /*18650*/  HSET2.LE.AND R49, R49, R251.reuse, PT ;  /* 0x000000fb31317233 */ /* 0x100fe20003803000 */
[----:B------:R-:W-:Y:S01]  /*18660*/  IMAD.MOV.U32 R144, RZ, RZ, R28 ;  /* 0x000000ffff907224 */ /* 0x000fe200078e001c */
[----:B------:R-:W-:Y:S01]  /*18670*/  F2FP.BF16.F32.PACK_AB R2, R92, R26 ;  /* 0x0000001a5c02723e */ /* 0x000fe200000010ff */
[----:B------:R-:W-:Y:S01]  /*18680*/  FMUL.FTZ R28, R0, R136 ;  /* 0x00000088001c7220 */ /* 0x000fe20000410000 */
[----:B------:R-:W-:Y:S01]  /*18690*/  SHF.R.U32.HI R14, RZ, 0x18, R14 ;  /* 0x00000018ff0e7819 */ /* 0x000fe2000001160e */
[----:B------:R-:W-:Y:S01]  /*186a0*/  IMAD.MOV.U32 R145, RZ, RZ, R29 ;  /* 0x000000ffff917224 */ /* 0x000fe200078e001d */
[----:B------:R-:W-:Y:S01]  /*186b0*/  LOP3.LUT R49, R49, R2, RZ, 0xc0, !PT ;  /* 0x0000000231317212 */ /* 0x000fe200078ec0ff */
[----:B------:R-:W-:Y:S01]  /*186c0*/  FMUL.FTZ R2, R4, UR4 ;  /* 0x0000000404027c20 */ /* 0x000fe20008410000 */
[----:B------:R-:W-:Y:S01]  /*186d0*/  PRMT R73, R9, 0x5410, R8 ;  /* 0x0000541009497816 */ /* 0x000fe20000000008 */
[----:B------:R-:W-:Y:S01]  /*186e0*/  IMAD.U32 R4, RZ, RZ, UR29 ;  /* 0x0000001dff047e24 */ /* 0x000fe2000f8e00ff */
[----:B------:R-:W-:Y:S01]  /*186f0*/  PRMT R72, R5, 0x5410, R14 ;  /* 0x0000541005487816 */ /* 0x000fe2000000000e */
[C---:B------:R-:W-:Y:S01]  /*18700*/  FMUL.FTZ R8, R0.reuse, R148 ;  /* 0x0000009400087220 */ /* 0x040fe20000410000 */
[--C-:B------:R-:W-:Y:S01]  /*18710*/  HSET2.LE.AND R52, R52, R251.reuse, PT ;  /* 0x000000fb34347233 */ /* 0x100fe20003803000 */
[----:B------:R-:W1:Y:S01]  /*18720*/  MUFU.EX2 R2, R2 ;  /* 0x0000000200027308 */ /* 0x000e620000000800 */
[----:B------:R-:W-:Y:S01]  /*18730*/  LOP3.LUT R4, R101, UR33, R4, 0x96, !PT ;  /* 0x0000002165047c12 */ /* 0x000fe2000f8e9604 */
[----:B----4-:R-:W-:Y:S01]  /*18740*/  FFMA.FTZ R118, R0, R10, R21 ;  /* 0x0000000a00767223 */ /* 0x010fe20000010015 */
[--C-:B------:R-:W-:Y:S01]  /*18750*/  HSET2.LE.AND R53, R53, R251.reuse, PT ;  /* 0x000000fb35357233 */ /* 0x100fe20003803000 */
[----:B------:R-:W-:Y:S01]  /*18760*/  IMAD.MOV.U32 R141, RZ, RZ, R110 ;  /* 0x000000ffff8d7224 */ /* 0x000fe200078e006e */
[--C-:B------:R-:W-:Y:S01]  /*18770*/  HSET2.LE.AND R55, R55, R251.reuse, PT ;  /* 0x000000fb37377233 */ /* 0x100fe20003803000 */
[----:B------:R-:W-:Y:S01]  /*18780*/  IMAD.WIDE.U32 R10, R4, -0x326172a9, RZ ;  /* 0xcd9e8d57040a7825 */ /* 0x000fe200078e00ff */
[--C-:B------:R-:W-:Y:S01]  /*18790*/  HSET2.LE.AND R54, R54, R251.reuse, PT ;  /* 0x000000fb36367233 */ /* 0x100fe20003803000 */
[----:B------:R-:W-:Y:S01]  /*187a0*/  UMOV UR29, UR38 ;  /* 0x00000026001d7c82 */ /* 0x000fe20008000000 */
[--C-:B------:R-:W-:Y:S01]  /*187b0*/  HSET2.LE.AND R58, R58, R251.reuse, PT ;  /* 0x000000fb3a3a7233 */ /* 0x100fe20003803000 */
[C---:B------:R-:W-:Y:S01]  /*187c0*/  FMUL.FTZ R9, R0.reuse, R149 ;  /* 0x0000009500097220 */ /* 0x040fe20000410000 */
[--C-:B------:R-:W-:Y:S01]  /*187d0*/  LOP3.LUT R83, R79, UR19, R10.reuse, 0x96, !PT ;  /* 0x000000134f537c12 */ /* 0x100fe2000f8e960a */
[----:B------:R-:W-:Y:S01]  /*187e0*/  FMUL.FTZ R29, R0, R137 ;  /* 0x00000089001d7220 */ /* 0x000fe20000410000 */
[----:B------:R-:W-:Y:S01]  /*187f0*/  LOP3.LUT R4, R81, UR19, R10, 0x96, !PT ;  /* 0x0000001351047c12 */ /* 0x000fe2000f8e960a */
[----:B------:R-:W-:Y:S01]  /*18800*/  IMAD.MOV.U32 R148, RZ, RZ, R99 ;  /* 0x000000ffff947224 */ /* 0x000fe200078e0063 */
[C---:B------:R-:W-:Y:S01]  /*18810*/  LOP3.LUT R5, R11.reuse, UR21, R94, 0x96, !PT ;  /* 0x000000150b057c12 */ /* 0x040fe2000f8e965e */
[----:B------:R-:W-:Y:S01]  /*18820*/  IMAD.MOV.U32 R137, RZ, RZ, R252 ;  /* 0x000000ffff897224 */ /* 0x000fe200078e00fc */
[----:B------:R-:W-:Y:S01]  /*18830*/  LOP3.LUT R82, R11, UR21, R96, 0x96, !PT ;  /* 0x000000150b527c12 */ /* 0x000fe2000f8e9660 */
[C---:B-1----:R-:W-:Y:S01]  /*18840*/  FMUL.FTZ R10, R2.reuse, R150 ;  /* 0x00000096020a7220 */ /* 0x042fe20000410000 */
[--C-:B------:R-:W-:Y:S01]  /*18850*/  HSET2.LE.AND R57, R57, R251.reuse, PT ;  /* 0x000000fb39397233 */ /* 0x100fe20003803000 */
[----:B------:R-:W-:Y:S01]  /*18860*/  IMAD.MOV.U32 R150, RZ, RZ, R30 ;  /* 0x000000ffff967224 */ /* 0x000fe200078e001e */
[--C-:B------:R-:W-:Y:S01]  /*18870*/  HSET2.LE.AND R56, R56, R251.reuse, PT ;  /* 0x000000fb38387233 */ /* 0x100fe20003803000 */
[----:B------:R-:W-:Y:S01]  /*18880*/  IMAD.MOV.U32 R110, RZ, RZ, R31 ;  /* 0x000000ffff6e7224 */ /* 0x000fe200078e001f */
[--C-:B------:R-:W-:Y:S01]  /*18890*/  HSET2.LE.AND R62, R62, R251.reuse, PT ;  /* 0x000000fb3e3e7233 */ /* 0x100fe20003803000 */
[----:B------:R-:W-:Y:S01]  /*188a0*/  IMAD.MOV.U32 R99, RZ, RZ, R27 ;  /* 0x000000ffff637224 */ /* 0x000fe200078e001b */
[--C-:B------:R-:W-:Y:S01]  /*188b0*/  HSET2.LE.AND R60, R60, R251.reuse, PT ;  /* 0x000000fb3c3c7233 */ /* 0x100fe20003803000 */
[C---:B------:R-:W-:Y:S01]  /*188c0*/  FMUL.FTZ R11, R2.reuse, R151 ;  /* 0x00000097020b7220 */ /* 0x040fe20000410000 */
[C---:B------:R-:W-:Y:S01]  /*188d0*/  FMUL.FTZ R14, R2.reuse, R146 ;  /* 0x00000092020e7220 */ /* 0x040fe20000410000 */
[C---:B------:R-:W-:Y:S01]  /*188e0*/  FMUL.FTZ R15, R2.reuse, R147 ;  /* 0x00000093020f7220 */ /* 0x040fe20000410000 */
[C---:B------:R-:W-:Y:S01]  /*188f0*/  FMUL.FTZ R27, R2.reuse, R143 ;  /* 0x0000008f021b7220 */ /* 0x040fe20000410000 */
[C---:B------:R-:W-:Y:S01]  /*18900*/  FMUL.FTZ R30, R2.reuse, R138 ;  /* 0x0000008a021e7220 */ /* 0x040fe20000410000 */
[----:B------:R-:W-:Y:S01]  /*18910*/  FMUL.FTZ R31, R2, R139 ;  /* 0x0000008b021f7220 */ /* 0x000fe20000410000 */
[----:B------:R-:W-:Y:S01]  /*18920*/  FMUL.FTZ R24, R0, R140 ;  /* 0x0000008c00187220 */ /* 0x000fe20000410000 */
[----:B------:R-:W-:Y:S01]  /*18930*/  FMUL.FTZ R0, R7, UR4 ;  /* 0x0000000407007c20 */ /* 0x000fe20008410000 */
[----:B------:R-:W-:Y:S01]  /*18940*/  IMAD.MOV.U32 R21, RZ, RZ, R92 ;  /* 0x000000ffff157224 */ /* 0x000fe200078e005c */
[----:B------:R1:W-:Y:S01]  /*18950*/  MUFU.EX2 R151, R70 ;  /* 0x0000004600977308 */ /* 0x0003e20000000800 */
[----:B------:R-:W-:Y:S02]  /*18960*/  IMAD.MOV.U32 R136, RZ, RZ, R64 ;  /* 0x000000ffff887224 */ /* 0x000fe400078e0040 */
[----:B------:R-:W-:Y:S02]  /*18970*/  IMAD.MOV.U32 R92, RZ, RZ, R65 ;  /* 0x000000ffff5c7224 */ /* 0x000fe400078e0041 */
[----:B------:R-:W-:Y:S05]  /*18980*/  IMAD.WIDE.U32 R64, R4, -0x2daee0ad, RZ ;  /* 0xd2511f5304407825 */ /* 0x000fea00078e00ff */
[----:B------:R-:W2:Y:S01]  /*18990*/  MUFU.EX2 R0, R0 ;  /* 0x0000000000007308 */ /* 0x000ea20000000800 */
[----:B------:R-:W-:Y:S02]  /*189a0*/  IMAD.MOV.U32 R140, RZ, RZ, R172 ;  /* 0x000000ffff8c7224 */ /* 0x000fe400078e00ac */
[----:B------:R-:W-:Y:S02]  /*189b0*/  IMAD.MOV.U32 R252, RZ, RZ, R46 ;  /* 0x000000fffffc7224 */ /* 0x000fe400078e002e */
[----:B------:R-:W-:Y:S02]  /*189c0*/  IMAD.MOV.U32 R149, RZ, RZ, R103 ;  /* 0x000000ffff957224 */ /* 0x000fe400078e0067 */
[----:B------:R-:W-:Y:S03]  /*189d0*/  IMAD.MOV.U32 R143, RZ, RZ, R33 ;  /* 0x000000ffff8f7224 */ /* 0x000fe600078e0021 */
[----:B------:R4:W-:Y:S01]  /*189e0*/  MUFU.EX2 R172, R20 ;  /* 0x0000001400ac7308 */ /* 0x0009e20000000800 */
[--C-:B-1----:R-:W-:Y:S01]  /*189f0*/  HSET2.LE.AND R70, R84, R251.reuse, PT ;  /* 0x000000fb54467233 */ /* 0x102fe20003803000 */
[----:B------:R-:W-:Y:S02]  /*18a00*/  IMAD.MOV.U32 R139, RZ, RZ, R149 ;  /* 0x000000ffff8b7224 */ /* 0x000fe400078e0095 */
[----:B------:R-:W-:Y:S06]  /*18a10*/  IMAD.MOV.U32 R149, RZ, RZ, R21 ;  /* 0x000000ffff957224 */ /* 0x000fec00078e0015 */
[----:B------:R1:W-:Y:S01]  /*18a20*/  MUFU.EX2 R146, R85 ;  /* 0x0000005500927308 */ /* 0x0003e20000000800 */
[C---:B--2---:R-:W-:Y:S01]  /*18a30*/  FMUL.FTZ R4, R0.reuse, R164 ;  /* 0x000000a400047220 */ /* 0x044fe20000410000 */
[C---:B------:R-:W-:Y:S01]  /*18a40*/  FMUL.FTZ R17, R0.reuse, R161 ;  /* 0x000000a100117220 */ /* 0x040fe20000410000 */
[----:B------:R-:W-:Y:S02]  /*18a50*/  IMAD.MOV.U32 R161, RZ, RZ, R150 ;  /* 0x000000ffffa17224 */ /* 0x000fe400078e0096 */
[C---:B------:R-:W-:Y:S01]  /*18a60*/  FMUL.FTZ R21, R0.reuse, R157 ;  /* 0x0000009d00157220 */ /* 0x040fe20000410000 */
[C---:B------:R-:W-:Y:S01]  /*18a70*/  FMUL.FTZ R33, R0.reuse, R153 ;  /* 0x0000009900217220 */ /* 0x040fe20000410000 */
[----:B------:R-:W-:Y:S03]  /*18a80*/  IMAD.MOV.U32 R153, RZ, RZ, R95 ;  /* 0x000000ffff997224 */ /* 0x000fe600078e005f */
[----:B------:R-:W-:Y:S01]  /*18a90*/  MUFU.EX2 R164, R22 ;  /* 0x0000001600a47308 */ /* 0x000fe20000000800 */
[----:B----4-:R-:W-:Y:S01]  /*18aa0*/  FMUL.FTZ R20, R0, R156 ;  /* 0x0000009c00147220 */ /* 0x010fe20000410000 */
[----:B------:R-:W-:Y:S08]  /*18ab0*/  IMAD.MOV.U32 R95, RZ, RZ, R69 ;  /* 0x000000ffff5f7224 */ /* 0x000ff000078e0045 */
[----:B------:R2:W-:Y:S01]  /*18ac0*/  MUFU.EX2 R156, R59 ;  /* 0x0000003b009c7308 */ /* 0x0005e20000000800 */
[----:B-1----:R-:W-:Y:S09]  /*18ad0*/  IMAD.MOV.U32 R85, RZ, RZ, R95 ;  /* 0x000000ffff557224 */ /* 0x002ff200078e005f */
[----:B------:R1:W-:Y:S10]  /*18ae0*/  MUFU.EX2 R157, R63 ;  /* 0x0000003f009d7308 */ /* 0x0003f40000000800 */
[----:B------:R4:W-:Y:S01]  /*18af0*/  MUFU.EX2 R150, R61 ;  /* 0x0000003d00967308 */ /* 0x0009e20000000800 */
[--C-:B--2---:R-:W-:Y:S09]  /*18b00*/  HSET2.LE.AND R59, R67, R251.reuse, PT ;  /* 0x000000fb433b7233 */ /* 0x104ff20003803000 */
[----:B------:R2:W-:Y:S01]  /*18b10*/  MUFU.EX2 R147, R86 ;  /* 0x0000005600937308 */ /* 0x0005e20000000800 */
[--C-:B-1----:R-:W-:Y:S02]  /*18b20*/  HSET2.LE.AND R63, R74, R251.reuse, PT ;  /* 0x000000fb4a3f7233 */ /* 0x102fe40003803000 */
[--C-:B----4-:R-:W-:Y:S02]  /*18b30*/  HSET2.LE.AND R61, R66, R251.reuse, PT ;  /* 0x000000fb423d7233 */ /* 0x110fe40003803000 */
[--C-:B------:R-:W-:Y:S01]  /*18b40*/  HSET2.LE.AND R66, R91, R251.reuse, PT ;  /* 0x000000fb5b427233 */ /* 0x100fe20003803000 */
[----:B------:R-:W-:Y:S02]  /*18b50*/  IMAD.MOV.U32 R91, RZ, RZ, R85 ;  /* 0x000000ffff5b7224 */ /* 0x000fe400078e0055 */
[----:B--2---:R-:W-:Y:S02]  /*18b60*/  IMAD.MOV.U32 R86, RZ, RZ, R100 ;  /* 0x000000ffff567224 */ /* 0x004fe400078e0064 */
[----:B---3--:R-:W-:Y:S01]  /*18b70*/  FFMA.FTZ R106, R2, R3, R26 ;  /* 0x00000003026a7223 */ /* 0x008fe2000001001a */
[----:B------:R-:W-:Y:S01]  /*18b80*/  FMUL.FTZ R3, R6, UR4 ;  /* 0x0000000406037c20 */ /* 0x000fe20008410000 */
[----:B------:R-:W-:Y:S01]  /*18b90*/  FMUL.FTZ R26, R2, R142 ;  /* 0x0000008e021a7220 */ /* 0x000fe20000410000 */
[----:B------:R-:W-:Y:S04]  /*18ba0*/  IMAD.WIDE.U32 R6, R5, -0x2daee0ad, RZ ;  /* 0xd2511f5305067825 */ /* 0x000fe800078e00ff */
[C---:B------:R-:W-:Y:S01]  /*18bb0*/  FMUL.FTZ R5, R0.reuse, R165 ;  /* 0x000000a500057220 */ /* 0x040fe20000410000 */
[----:B------:R1:W2:Y:S01]  /*18bc0*/  MUFU.EX2 R2, R3 ;  /* 0x0000000300027308 */ /* 0x0002a20000000800 */
[C---:B------:R-:W-:Y:S01]  /*18bd0*/  FFMA.FTZ R103, R0.reuse, R16, R32 ;  /* 0x0000001000677223 */ /* 0x040fe20000010020 */
[C---:B------:R-:W-:Y:S01]  /*18be0*/  FMUL.FTZ R16, R0.reuse, R160 ;  /* 0x000000a000107220 */ /* 0x040fe20000410000 */
[----:B------:R-:W-:Y:S01]  /*18bf0*/  LOP3.LUT R46, R65, UR16, R6, 0x96, !PT ;  /* 0x00000010412e7c12 */ /* 0x000fe2000f8e9606 */
[----:B------:R-:W-:Y:S01]  /*18c00*/  IMAD.MOV.U32 R160, RZ, RZ, R137 ;  /* 0x000000ffffa07224 */ /* 0x000fe200078e0089 */
[----:B------:R-:W-:Y:S01]  /*18c10*/  LOP3.LUT R45, R7, UR18, R144, 0x96, !PT ;  /* 0x00000012072d7c12 */ /* 0x000fe2000f8e9690 */
[----:B------:R-:W-:Y:S01]  /*18c20*/  IMAD.MOV.U32 R142, RZ, RZ, R148 ;  /* 0x000000ffff8e7224 */ /* 0x000fe200078e0094 */
[--C-:B------:R-:W-:Y:S01]  /*18c30*/  HSET2.LE.AND R65, R87, R251.reuse, PT ;  /* 0x000000fb57417233 */ /* 0x100fe20003803000 */
[----:B------:R-:W-:Y:S02]  /*18c40*/  IMAD.MOV.U32 R148, RZ, RZ, R102 ;  /* 0x000000ffff947224 */ /* 0x000fe400078e0066 */
[----:B------:R-:W-:Y:S01]  /*18c50*/  FMUL.FTZ R32, R0, R152 ;  /* 0x0000009800207220 */ /* 0x000fe20000410000 */
[----:B------:R-:W-:Y:S02]  /*18c60*/  IMAD.MOV.U32 R137, RZ, RZ, R140 ;  /* 0x000000ffff897224 */ /* 0x000fe400078e008c */
[----:B------:R-:W-:Y:S02]  /*18c70*/  IMAD.MOV.U32 R165, RZ, RZ, R136 ;  /* 0x000000ffffa57224 */ /* 0x000fe400078e0088 */
[----:B------:R-:W-:Y:S02]  /*18c80*/  IMAD.MOV.U32 R136, RZ, RZ, R141 ;  /* 0x000000ffff887224 */ /* 0x000fe400078e008d */
[----:B------:R-:W-:Y:S01]  /*18c90*/  IMAD.MOV.U32 R152, RZ, RZ, R94 ;  /* 0x000000ffff987224 */ /* 0x000fe200078e005e */
[----:B-1----:R-:W3:Y:S01]  /*18ca0*/  LDL.LU R3, [R1+0x54] ;  /* 0x0000540001037983 */ /* 0x002ee20000300800 */
[C---:B--2---:R-:W-:Y:S01]  /*18cb0*/  FMUL.FTZ R6, R2.reuse, R166 ;  /* 0x000000a602067220 */ /* 0x044fe20000410000 */
[----:B------:R-:W-:Y:S02]  /*18cc0*/  IMAD.MOV.U32 R166, RZ, RZ, R23 ;  /* 0x000000ffffa67224 */ /* 0x000fe400078e0017 */
[C---:B------:R-:W-:Y:S01]  /*18cd0*/  FMUL.FTZ R23, R2.reuse, R159 ;  /* 0x0000009f02177220 */ /* 0x040fe20000410000 */
[----:B------:R-:W-:Y:S01]  /*18ce0*/  FMUL.FTZ R7, R2, R167 ;  /* 0x000000a702077220 */ /* 0x000fe20000410000 */
[----:B------:R1:W-:Y:S01]  /*18cf0*/  MUFU.EX2 R159, R44 ;  /* 0x0000002c009f7308 */ /* 0x0003e20000000800 */
[----:B------:R-:W-:Y:S01]  /*18d00*/  IMAD.MOV.U32 R167, RZ, RZ, R18 ;  /* 0x000000ffffa77224 */ /* 0x000fe200078e0012 */
[----:B------:R-:W-:Y:S01]  /*18d10*/  F2FP.BF16.F32.PACK_AB R0, R166, R139 ;  /* 0x0000008ba600723e */ /* 0x000fe200000010ff */
[C---:B------:R-:W-:Y:S01]  /*18d20*/  FMUL.FTZ R18, R2.reuse, R162 ;  /* 0x000000a202127220 */ /* 0x040fe20000410000 */
[----:B------:R-:W-:Y:S02]  /*18d30*/  IMAD.MOV.U32 R162, RZ, RZ, R19 ;  /* 0x000000ffffa27224 */ /* 0x000fe400078e0013 */
[----:B------:R-:W-:Y:S01]  /*18d40*/  FMUL.FTZ R19, R2, R163 ;  /* 0x000000a302137220 */ /* 0x000fe20000410000 */
[----:B------:R-:W-:Y:S01]  /*18d50*/  LOP3.LUT R54, R54, R0, RZ, 0xc0, !PT ;  /* 0x0000000036367212 */ /* 0x000fe200078ec0ff */
[----:B------:R-:W-:Y:S01]  /*18d60*/  FMUL.FTZ R22, R2, R158 ;  /* 0x0000009e02167220 */ /* 0x000fe20000410000 */
[----:B------:R-:W-:Y:S01]  /*18d70*/  F2FP.BF16.F32.PACK_AB R0, R136, R250 ;  /* 0x000000fa8800723e */ /* 0x000fe200000010ff */
[----:B------:R-:W-:Y:S01]  /*18d80*/  IMAD.MOV.U32 R163, RZ, RZ, R35 ;  /* 0x000000ffffa37224 */ /* 0x000fe200078e0023 */
[----:B------:R-:W2:Y:S01]  /*18d90*/  MUFU.EX2 R158, R47 ;  /* 0x0000002f009e7308 */ /* 0x000ea20000000800 */
[----:B------:R-:W-:Y:S01]  /*18da0*/  FMUL.FTZ R35, R2, R155 ;  /* 0x0000009b02237220 */ /* 0x000fe20000410000 */
[----:B------:R-:W-:Y:S01]  /*18db0*/  LOP3.LUT R56, R56, R0, RZ, 0xc0, !PT ;  /* 0x0000000038387212 */ /* 0x000fe200078ec0ff */
        /* <DEDUP_REMOVED lines=8> */
[----:B------:R-:W-:Y:S01]  /*18e40*/  IMAD.WIDE.U32 R44, R45, -0x326172a9, RZ ;  /* 0xcd9e8d572d2c7825 */ /* 0x000fe200078e00ff */
[----:B------:R-:W-:Y:S03]  /*18e50*/  F2FP.BF16.F32.PACK_AB R0, R135, R187 ;  /* 0x000000bb8700723e */ /* 0x000fe600000010ff */
[----:B------:R-:W-:Y:S01]  /*18e60*/  IMAD.WIDE.U32 R68, R46, -0x326172a9, RZ ;  /* 0xcd9e8d572e447825 */ /* 0x000fe200078e00ff */
[----:B------:R-:W-:Y:S02]  /*18e70*/  LOP3.LUT R63, R63, R0, RZ, 0xc0, !PT ;  /* 0x000000003f3f7212 */ /* 0x000fe400078ec0ff */
[----:B------:R-:W-:Y:S01]  /*18e80*/  F2FP.BF16.F32.PACK_AB R0, R248, R249 ;  /* 0x000000f9f800723e */ /* 0x000fe200000010ff */
[----:B------:R-:W-:Y:S01]  /*18e90*/  IMAD.MOV.U32 R155, RZ, RZ, R145 ;  /* 0x000000ffff9b7224 */ /* 0x000fe200078e0091 */
[----:B------:R-:W-:Y:S01]  /*18ea0*/  LOP3.LUT R67, R69, UR15, R44, 0x96, !PT ;  /* 0x0000000f45437c12 */ /* 0x000fe2000f8e962c */
[----:B------:R-:W-:Y:S01]  /*18eb0*/  IMAD.MOV.U32 R145, RZ, RZ, R148 ;  /* 0x000000ffff917224 */ /* 0x000fe200078e0094 */
[----:B------:R-:W-:Y:S01]  /*18ec0*/  LOP3.LUT R61, R61, R0, RZ, 0xc0, !PT ;  /* 0x000000003d3d7212 */ /* 0x000fe200078ec0ff */
[----:B------:R1:W-:Y:S01]  /*18ed0*/  MUFU.EX2 R148, R71 ;  /* 0x0000004700947308 */ /* 0x0003e20000000800 */
[----:B------:R-:W-:Y:S01]  /*18ee0*/  F2FP.BF16.F32.PACK_AB R0, R240, R242 ;  /* 0x000000f2f000723e */ /* 0x000fe200000010ff */
[----:B------:R-:W-:Y:S01]  /*18ef0*/  IMAD.MOV.U32 R84, RZ, RZ, R94 ;  /* 0x000000ffff547224 */ /* 0x000fe200078e005e */
[--C-:B------:R-:W-:Y:S01]  /*18f00*/  HSET2.LE.AND R69, R72, R251.reuse, PT ;  /* 0x000000fb48457233 */ /* 0x100fe20003803000 */
[----:B------:R-:W-:Y:S01]  /*18f10*/  IMAD.MOV.U32 R87, RZ, RZ, R101 ;  /* 0x000000ffff577224 */ /* 0x000fe200078e0065 */
[----:B------:R-:W-:Y:S02]  /*18f20*/  LOP3.LUT R65, R65, R0, RZ, 0xc0, !PT ;  /* 0x0000000041417212 */ /* 0x000fe400078ec0ff */
[----:B------:R-:W-:Y:S02]  /*18f30*/  F2FP.BF16.F32.PACK_AB R0, R173, R174 ;  /* 0x000000aead00723e */ /* 0x000fe400000010ff */
[--C-:B------:R-:W-:Y:S01]  /*18f40*/  HSET2.LE.AND R72, R88, R251.reuse, PT ;  /* 0x000000fb58487233 */ /* 0x100fe20003803000 */
[----:B------:R-:W-:Y:S01]  /*18f50*/  IMAD.MOV.U32 R88, RZ, RZ, R96 ;  /* 0x000000ffff587224 */ /* 0x000fe200078e0060 */
[--C-:B-1----:R-:W-:Y:S01]  /*18f60*/  HSET2.LE.AND R71, R77, R251.reuse, PT ;  /* 0x000000fb4d477233 */ /* 0x102fe20003803000 */
[----:B---3--:R-:W-:Y:S01]  /*18f70*/  FFMA.FTZ R102, R2, R3, R34 ;  /* 0x0000000302667223 */ /* 0x008fe20000010022 */
[----:B------:R-:W-:Y:S01]  /*18f80*/  F2FP.BF16.F32.PACK_AB R3, R142, R121 ;  /* 0x000000798e03723e */ /* 0x000fe200000010ff */
[----:B------:R-:W-:Y:S01]  /*18f90*/  FMUL.FTZ R34, R2, R154 ;  /* 0x0000009a02227220 */ /* 0x000fe20000410000 */
[----:B------:R-:W-:Y:S01]  /*18fa0*/  F2FP.BF16.F32.PACK_AB R2, R161, R163 ;  /* 0x000000a3a102723e */ /* 0x000fe200000010ff */
[----:B------:R-:W-:Y:S01]  /*18fb0*/  IMAD.MOV.U32 R154, RZ, RZ, R144 ;  /* 0x000000ffff9a7224 */ /* 0x000fe200078e0090 */
[----:B------:R-:W-:Y:S01]  /*18fc0*/  LOP3.LUT R52, R52, R3, RZ, 0xc0, !PT ;  /* 0x0000000334347212 */ /* 0x000fe200078ec0ff */
[----:B------:R-:W-:Y:S01]  /*18fd0*/  IMAD.MOV.U32 R144, RZ, RZ, R149 ;  /* 0x000000ffff907224 */ /* 0x000fe200078e0095 */
[----:B------:R-:W-:Y:S01]  /*18fe0*/  F2FP.BF16.F32.PACK_AB R3, R160, R162 ;  /* 0x000000a2a003723e */ /* 0x000fe200000010ff */
[----:B------:R-:W1:Y:S01]  /*18ff0*/  MUFU.EX2 R149, R76 ;  /* 0x0000004c00957308 */ /* 0x000e620000000800 */
[----:B------:R-:W-:Y:S01]  /*19000*/  LOP3.LUT R55, R55, R2, RZ, 0xc0, !PT ;  /* 0x0000000237377212 */ /* 0x000fe200078ec0ff */
[----:B------:R-:W-:Y:S01]  /*19010*/  IMAD.MOV.U32 R141, RZ, RZ, R144 ;  /* 0x000000ffff8d7224 */ /* 0x000fe200078e0090 */
[----:B------:R-:W-:Y:S01]  /*19020*/  F2FP.BF16.F32.PACK_AB R2, R137, R247 ;  /* 0x000000f78902723e */ /* 0x000fe200000010ff */
[----:B------:R-:W-:Y:S01]  /*19030*/  IMAD.MOV.U32 R144, RZ, RZ, R99 ;  /* 0x000000ffff907224 */ /* 0x000fe200078e0063 */
[----:B------:R-:W-:Y:S02]  /*19040*/  LOP3.LUT R58, R58, R3, RZ, 0xc0, !PT ;  /* 0x000000033a3a7212 */ /* 0x000fe400078ec0ff */
        /* <DEDUP_REMOVED lines=8> */
[--C-:B------:R-:W-:Y:S01]  /*190d0*/  HSET2.LE.AND R64, R75, R251.reuse, PT ;  /* 0x000000fb4b407233 */ /* 0x100fe20003803000 */
[----:B------:R-:W-:Y:S01]  /*190e0*/  IMAD.WIDE.U32 R74, R67, -0x2daee0ad, RZ ;  /* 0xd2511f53434a7825 */ /* 0x000fe200078e00ff */
[----:B------:R-:W-:Y:S02]  /*190f0*/  F2FP.BF16.F32.PACK_AB R2, R244, R245 ;  /* 0x000000f5f402723e */ /* 0x000fe400000010ff */
[--C-:B------:R-:W-:Y:S01]  /*19100*/  HSET2.LE.AND R67, R89, R251.reuse, PT ;  /* 0x000000fb59437233 */ /* 0x100fe20003803000 */
[----:B------:R-:W-:Y:S01]  /*19110*/  IMAD.WIDE.U32 R44, R3, -0x326172a9, RZ ;  /* 0xcd9e8d57032c7825 */ /* 0x000fe200078e00ff */
[----:B------:R-:W-:Y:S02]  /*19120*/  LOP3.LUT R64, R64, R2, RZ, 0xc0, !PT ;  /* 0x0000000240407212 */ /* 0x000fe400078ec0ff */
[----:B------:R-:W-:Y:S01]  /*19130*/  F2FP.BF16.F32.PACK_AB R2, R243, R246 ;  /* 0x000000f6f302723e */ /* 0x000fe200000010ff */
[----:B------:R-:W-:Y:S01]  /*19140*/  IMAD.MOV.U32 R89, RZ, RZ, R97 ;  /* 0x000000ffff597224 */ /* 0x000fe200078e0061 */
[----:B------:R-:W-:Y:S02]  /*19150*/  LOP3.LUT R3, R45, UR13, R68, 0x96, !PT ;  /* 0x0000000d2d037c12 */ /* 0x000fe4000f8e9644 */
[----:B------:R-:W-:Y:S02]  /*19160*/  LOP3.LUT R66, R66, R2, RZ, 0xc0, !PT ;  /* 0x0000000242427212 */ /* 0x000fe400078ec0ff */
[----:B------:R-:W-:Y:S02]  /*19170*/  F2FP.BF16.F32.PACK_AB R2, R164, R172 ;  /* 0x000000aca402723e */ /* 0x000fe400000010ff */
[----:B------:R-:W-:Y:S02]  /*19180*/  LOP3.LUT R46, R75, UR12, R46, 0x96, !PT ;  /* 0x0000000c4b2e7c12 */ /* 0x000fe4000f8e962e */
[----:B------:R-:W-:Y:S02]  /*19190*/  LOP3.LUT R70, R70, R2, RZ, 0xc0, !PT ;  /* 0x0000000246467212 */ /* 0x000fe400078ec0ff */
[--C-:B------:R-:W-:Y:S01]  /*191a0*/  HSET2.LE.AND R68, R73, R251.reuse, PT ;  /* 0x000000fb49447233 */ /* 0x100fe20003803000 */
[----:B------:R-:W-:Y:S01]  /*191b0*/  IMAD.WIDE.U32 R46, R46, -0x326172a9, RZ ;  /* 0xcd9e8d572e2e7825 */ /* 0x000fe200078e00ff */
[----:B------:R-:W-:Y:S02]  /*191c0*/  F2FP.BF16.F32.PACK_AB R2, R157, R156 ;  /* 0x0000009c9d02723e */ /* 0x000fe400000010ff */
[----:B------:R-:W-:Y:S02]  /*191d0*/  LOP3.LUT R67, R67, R0, RZ, 0xc0, !PT ;  /* 0x0000000043437212 */ /* 0x000fe400078ec0ff */
[----:B--2---:R-:W-:Y:S02]  /*191e0*/  F2FP.BF16.F32.PACK_AB R0, R158, R159 ;  /* 0x0000009f9e00723e */ /* 0x004fe400000010ff */
[----:B------:R-:W-:Y:S02]  /*191f0*/  LOP3.LUT R68, R68, R2, RZ, 0xc0, !PT ;  /* 0x0000000244447212 */ /* 0x000fe400078ec0ff */
[----:B-1----:R-:W-:Y:S02]  /*19200*/  F2FP.BF16.F32.PACK_AB R2, R149, R148 ;  /* 0x000000949502723e */ /* 0x002fe400000010ff */
[----:B------:R-:W-:Y:S02]  /*19210*/  LOP3.LUT R71, R71, R0, RZ, 0xc0, !PT ;  /* 0x0000000047477212 */ /* 0x000fe400078ec0ff */
[----:B------:R-:W-:Y:S02]  /*19220*/  F2FP.BF16.F32.PACK_AB R0, R151, R150 ;  /* 0x000000969700723e */ /* 0x000fe400000010ff */
[----:B------:R-:W-:Y:S02]  /*19230*/  LOP3.LUT R44, R47, UR22, R44, 0x96, !PT ;  /* 0x000000162f2c7c12 */ /* 0x000fe4000f8e962c */
[----:B------:R-:W-:Y:S01]  /*19240*/  LOP3.LUT R72, R72, R2, RZ, 0xc0, !PT ;  /* 0x0000000248487212 */ /* 0x000fe200078ec0ff */
[----:B------:R-:W-:Y:S01]  /*19250*/  IMAD.WIDE.U32 R2, R3, -0x2daee0ad, RZ ;  /* 0xd2511f5303027825 */ /* 0x000fe200078e00ff */
[----:B------:R-:W-:Y:S02]  /*19260*/  LOP3.LUT R69, R69, R0, RZ, 0xc0, !PT ;  /* 0x0000000045457212 */ /* 0x000fe400078ec0ff */
[----:B------:R-:W-:Y:S02]  /*19270*/  LOP3.LUT R0, R44, 0xffff, RZ, 0xc0, !PT ;  /* 0x0000ffff2c007812 */ /* 0x000fe400078ec0ff */
[C---:B------:R-:W-:Y:S02]  /*19280*/  LOP3.LUT R73, R46.reuse, 0xffff, RZ, 0xc0, !PT ;  /* 0x0000ffff2e497812 */ /* 0x040fe400078ec0ff */
[----:B------:R-:W-:Y:S02]  /*19290*/  LOP3.LUT R77, R46, 0xff, RZ, 0xc0, !PT ;  /* 0x000000ff2e4d7812 */ /* 0x000fe400078ec0ff */
[--C-:B------:R-:W-:Y:S02]  /*192a0*/  SHF.R.U32.HI R76, RZ, 0x10, R46.reuse ;  /* 0x00000010ff4c7819 */ /* 0x100fe4000001162e */
[----:B------:R-:W-:Y:S02]  /*192b0*/  SHF.R.U32.HI R75, RZ, 0x18, R46 ;  /* 0x00000018ff4b7819 */ /* 0x000fe4000001162e */
[----:B------:R-:W-:Y:S02]  /*192c0*/  LOP3.LUT R45, R3, UR23, R74, 0x96, !PT ;  /* 0x00000017032d7c12 */ /* 0x000fe4000f8e964a */
[C---:B------:R-:W-:Y:S02]  /*192d0*/  LOP3.LUT R3, R2.reuse, 0xffff, RZ, 0xc0, !PT ;  /* 0x0000ffff02037812 */ /* 0x040fe400078ec0ff */
[----:B------:R-:W-:Y:S02]  /*192e0*/  LOP3.LUT R47, R2, 0xff, RZ, 0xc0, !PT ;  /* 0x000000ff022f7812 */ /* 0x000fe400078ec0ff */
[--C-:B------:R-:W-:Y:S02]  /*192f0*/  SHF.R.U32.HI R46, RZ, 0x10, R2.reuse ;  /* 0x00000010ff2e7819 */ /* 0x100fe40000011602 */
[----:B------:R-:W-:Y:S02]  /*19300*/  SHF.R.U32.HI R74, RZ, 0x18, R2 ;  /* 0x00000018ff4a7819 */ /* 0x000fe40000011602 */
[----:B------:R-:W-:Y:S02]  /*19310*/  SHF.R.U32.HI R2, RZ, 0x8, R0 ;  /* 0x00000008ff027819 */ /* 0x000fe40000011600 */
[----:B------:R-:W-:Y:S04]  /*19320*/  LOP3.LUT R0, R44, 0xff, RZ, 0xc0, !PT ;  /* 0x000000ff2c007812 */ /* 0x000fe800078ec0ff */
[----:B------:R-:W-:Y:S02]  /*19330*/  PRMT R96, R0, 0x5410, R2 ;  /* 0x0000541000607816 */ /* 0x000fe40000000002 */
[--C-:B------:R-:W-:Y:S02]  /*19340*/  SHF.R.U32.HI R0, RZ, 0x10, R44.reuse ;  /* 0x00000010ff007819 */ /* 0x100fe4000001162c */
[----:B------:R-:W-:Y:S02]  /*19350*/  SHF.R.U32.HI R44, RZ, 0x18, R44 ;  /* 0x00000018ff2c7819 */ /* 0x000fe4000001162c */
[----:B------:R-:W-:Y:S02]  /*19360*/  LOP3.LUT R0, R0, 0xff, RZ, 0xc0, !PT ;  /* 0x000000ff00007812 */ /* 0x000fe400078ec0ff */
[----:B------:R-:W-:Y:S02]  /*19370*/  LOP3.LUT R2, R46, 0xff, RZ, 0xc0, !PT ;  /* 0x000000ff2e027812 */ /* 0x000fe400078ec0ff */
[----:B------:R-:W-:Y:S02]  /*19380*/  PRMT R98, R0, 0x5410, R44 ;  /* 0x0000541000627816 */ /* 0x000fe4000000002c */
[----:B------:R-:W-:Y:S02]  /*19390*/  SHF.R.U32.HI R0, RZ, 0x8, R73 ;  /* 0x00000008ff007819 */ /* 0x000fe40000011649 */
[--C-:B------:R-:W-:Y:S01]  /*193a0*/  HSET2.LE.AND R73, R90, R251.reuse, PT ;  /* 0x000000fb5a497233 */ /* 0x100fe20003803000 */
[----:B------:R-:W-:Y:S01]  /*193b0*/  IMAD.MOV.U32 R90, RZ, RZ, R84 ;  /* 0x000000ffff5a7224 */ /* 0x000fe200078e0054 */
[----:B------:R-:W-:Y:S02]  /*193c0*/  PRMT R93, R77, 0x5410, R0 ;  /* 0x000054104d5d7816 */ /* 0x000fe40000000000 */
[----:B------:R-:W-:Y:S02]  /*193d0*/  LOP3.LUT R0, R76, 0xff, RZ, 0xc0, !PT ;  /* 0x000000ff4c007812 */ /* 0x000fe400078ec0ff */
[----:B------:R-:W-:Y:S02]  /*193e0*/  PRMT R101, R2, 0x5410, R74 ;  /* 0x0000541002657816 */ /* 0x000fe4000000004a */
[----:B------:R-:W-:Y:S02]  /*193f0*/  PRMT R95, R0, 0x5410, R75 ;  /* 0x00005410005f7816 */ /* 0x000fe4000000004b */
[----:B------:R-:W-:Y:S01]  /*19400*/  SHF.R.U32.HI R0, RZ, 0x8, R3 ;  /* 0x00000008ff007819 */ /* 0x000fe20000011603 */
[----:B------:R-:W-:Y:S03]  /*19410*/  IMAD.WIDE.U32 R2, R82, -0x2daee0ad, RZ ;  /* 0xd2511f5352027825 */ /* 0x000fe600078e00ff */
[----:B------:R-:W-:Y:S01]  /*19420*/  PRMT R100, R47, 0x5410, R0 ;  /* 0x000054102f647816 */ /* 0x000fe20000000000 */
[----:B------:R-:W-:Y:S01]  /*19430*/  IMAD.WIDE.U32 R46, R83, -0x2daee0ad, RZ ;  /* 0xd2511f53532e7825 */ /* 0x000fe200078e00ff */
[----:B------:R-:W-:Y:S04]  /*19440*/  F2FP.BF16.F32.PACK_AB R0, R147, R146 ;  /* 0x000000929300723e */ /* 0x000fe800000010ff */
[----:B------:R-:W-:Y:S02]  /*19450*/  LOP3.LUT R73, R73, R0, RZ, 0xc0, !PT ;  /* 0x0000000049497212 */ /* 0x000fe400078ec0ff */
        /* <DEDUP_REMOVED lines=35> */
[----:B------:R-:W-:Y:S01]  /*19690*/  LOP3.LUT R2, R46, 0xff, RZ, 0xc0, !PT ;  /* 0x000000ff2e027812 */ /* 0x000fe200078ec0ff */
[----:B------:R-:W-:Y:S03]  /*196a0*/  IMAD.MOV.U32 R46, RZ, RZ, R88 ;  /* 0x000000ffff2e7224 */ /* 0x000fe600078e0058 */
        /* <DEDUP_REMOVED lines=38> */
[----:B------:R-:W-:Y:S04]  /*19910*/  LOP3.LUT R3, R45, UR17, R78, 0x96, !PT ;  /* 0x000000112d037c12 */ /* 0x000fe8000f8e964e */
        /* <DEDUP_REMOVED lines=52> */
[----:B------:R-:W-:Y:S01]  /*19c60*/  IMAD.MOV.U32 R77, RZ, RZ, R79 ;  /* 0x000000ffff4d7224 */ /* 0x000fe200078e004f */
[--C-:B------:R-:W-:Y:S02]  /*19c70*/  HSET2.LE.AND R152, R152, R251.reuse, PT ;  /* 0x000000fb98987233 */ /* 0x100fe40003803000 */
[--C-:B------:R-:W-:Y:S01]  /*19c80*/  HSET2.LE.AND R153, R153, R251.reuse, PT ;  /* 0x000000fb99997233 */ /* 0x100fe20003803000 */
[----:B------:R-:W-:Y:S05]  /*19c90*/  IMAD.WIDE.U32 R46, R0, -0x2daee0ad, RZ ;  /* 0xd2511f53002e7825 */ /* 0x000fea00078e00ff */
        /* <DEDUP_REMOVED lines=44> */
[----:B------:R-:W1:Y:S01]  /*19f60*/  LDSM.16.MT88.4 R44, [R184+0x4000] ;  /* 0x00400000b82c783b */ /* 0x000e620000004200 */
[C---:B------:R-:W-:Y:S02]  /*19f70*/  LOP3.LUT R0, R2.reuse, 0xffff, RZ, 0xc0, !PT ;  /* 0x0000ffff02007812 */ /* 0x040fe400078ec0ff */
[--C-:B------:R-:W-:Y:S02]  /*19f80*/  HSET2.LE.AND R137, R137, R251.reuse, PT ;  /* 0x000000fb89897233 */ /* 0x100fe40003803000 */
        /* <DEDUP_REMOVED lines=9> */
[----:B------:R-:W-:Y:S01]  /*1a020*/  IMAD.MOV.U32 R2, RZ, RZ, R74 ;  /* 0x000000ffff027224 */ /* 0x000fe200078e004a */
[----:B------:R-:W-:Y:S03]  /*1a030*/  F2FP.BF16.F32.PACK_AB R0, R211, R220 ;  /* 0x000000dcd300723e */ /* 0x000fe600000010ff */
        /* <DEDUP_REMOVED lines=11> */
[----:B------:R-:W1:Y:S04]  /*1a0f0*/  LDSM.16.MT88.4 R40, [R184+0x4400] ;  /* 0x00440000b828783b */ /* 0x000e680000004200 */
[----:B------:R-:W-:Y:S01]  /*1a100*/  IMAD.MOV.U32 R49, RZ, RZ, R142 ;  /* 0x000000ffff317224 */ /* 0x000fe200078e008e */
[--C-:B------:R-:W-:Y:S01]  /*1a110*/  HSET2.LE.AND R50, R84, R251.reuse, PT ;  /* 0x000000fb54327233 */ /* 0x100fe20003803000 */
[----:B------:R-:W-:Y:S01]  /*1a120*/  MUFU.EX2 R142, R112 ;  /* 0x00000070008e7308 */ /* 0x000fe20000000800 */
[----:B------:R-:W-:Y:S03]  /*1a130*/  IMAD.MOV.U32 R44, RZ, RZ, R75 ;  /* 0x000000ffff2c7224 */ /* 0x000fe600078e004b */
[----:B------:R-:W-:Y:S01]  /*1a140*/  IMAD.MOV.U32 R3, RZ, RZ, R141 ;  /* 0x000000ffff037224 */ /* 0x000fe200078e008d */
[--C-:B------:R-:W-:Y:S01]  /*1a150*/  HSET2.LE.AND R48, R82, R251.reuse, PT ;  /* 0x000000fb52307233 */ /* 0x100fe20003803000 */
[----:B------:R-:W-:Y:S04]  /*1a160*/  IMAD.MOV.U32 R141, RZ, RZ, R144 ;  /* 0x000000ffff8d7224 */ /* 0x000fe800078e0090 */
[----:B------:R-:W-:Y:S01]  /*1a170*/  MUFU.EX2 R144, R127 ;  /* 0x0000007f00907308 */ /* 0x000fe20000000800 */
[----:B------:R-:W-:Y:S01]  /*1a180*/  IMAD.MOV.U32 R75, RZ, RZ, R145 ;  /* 0x000000ffff4b7224 */ /* 0x000fe200078e0091 */
[--C-:B------:R-:W-:Y:S01]  /*1a190*/  HSET2.LE.AND R74, R141, R251.reuse, PT ;  /* 0x000000fb8d4a7233 */ /* 0x100fe20003803000 */
[----:B------:R-:W-:Y:S03]  /*1a1a0*/  IMAD.MOV.U32 R82, RZ, RZ, R110 ;  /* 0x000000ffff527224 */ /* 0x000fe600078e006e */
[--C-:B------:R-:W-:Y:S01]  /*1a1b0*/  HSET2.LE.AND R75, R75, R251.reuse, PT ;  /* 0x000000fb4b4b7233 */ /* 0x100fe20003803000 */
[----:B------:R-:W-:Y:S03]  /*1a1c0*/  IMAD.MOV.U32 R51, RZ, RZ, R143 ;  /* 0x000000ffff337224 */ /* 0x000fe600078e008f */
[----:B------:R-:W2:Y:S01]  /*1a1d0*/  MUFU.EX2 R145, R134 ;  /* 0x0000008600917308 */ /* 0x000ea20000000800 */
[----:B------:R-:W-:Y:S01]  /*1a1e0*/  LOP3.LUT R74, R74, R0, RZ, 0xc0, !PT ;  /* 0x000000004a4a7212 */ /* 0x000fe200078ec0ff */
[----:B------:R-:W-:Y:S01]  /*1a1f0*/  IMAD.MOV.U32 R84, RZ, RZ, R2 ;  /* 0x000000ffff547224 */ /* 0x000fe200078e0002 */
[----:B------:R-:W-:Y:S04]  /*1a200*/  F2FP.BF16.F32.PACK_AB R0, R215, R217 ;  /* 0x000000d9d700723e */ /* 0x000fe800000010ff */
[----:B------:R-:W-:Y:S03]  /*1a210*/  LOP3.LUT R75, R75, R0, RZ, 0xc0, !PT ;  /* 0x000000004b4b7212 */ /* 0x000fe600078ec0ff */
[----:B------:R-:W-:Y:S10]  /*1a220*/  MUFU.EX2 R134, R117 ;  /* 0x0000007500867308 */ /* 0x000ff40000000800 */
[----:B------:R3:W-:Y:S01]  /*1a230*/  MUFU.EX2 R117, R180 ;  /* 0x000000b400757308 */ /* 0x0007e20000000800 */
[----:B--2---:R-:W-:Y:S01]  /*1a240*/  F2FP.BF16.F32.PACK_AB R2, R145, R168 ;  /* 0x000000a89102723e */ /* 0x004fe200000010ff */
[-C--:B-1----:R-:W-:Y:S05]  /*1a250*/  HMMA.16816.F32.BF16 R4, R52, R40.reuse, R4 ;  /* 0x000000283404723c */ /* 0x082fea0000041804 */
[----:B------:R-:W-:Y:S03]  /*1a260*/  LOP3.LUT R50, R50, R2, RZ, 0xc0, !PT ;  /* 0x0000000232327212 */ /* 0x000fe600078ec0ff */
[----:B------:R-:W1:Y:S01]  /*1a270*/  MUFU.EX2 R143, R128 ;  /* 0x00000080008f7308 */ /* 0x000e620000000800 */
[C---:B------:R-:W-:Y:S04]  /*1a280*/  HMMA.16816.F32.BF16 R8, R56.reuse, R40, R8 ;  /* 0x000000283808723c */ /* 0x040fe80000041808 */
[----:B------:R-:W-:Y:S02]  /*1a290*/  F2FP.BF16.F32.PACK_AB R2, R132, R133 ;  /* 0x000000858402723e */ /* 0x000fe400000010ff */
[-C--:B------:R-:W-:Y:S03]  /*1a2a0*/  HMMA.16816.F32.BF16 R12, R56, R42.reuse, R12 ;  /* 0x0000002a380c723c */ /* 0x080fe6000004180c */
[----:B------:R-:W-:Y:S02]  /*1a2b0*/  MUFU.EX2 R127, R221 ;  /* 0x000000dd007f7308 */ /* 0x000fe40000000800 */
[----:B---3--:R-:W-:Y:S01]  /*1a2c0*/  IMAD.MOV.U32 R180, RZ, RZ, R122 ;  /* 0x000000ffffb47224 */ /* 0x008fe200078e007a */
[C---:B------:R-:W-:Y:S01]  /*1a2d0*/  HMMA.16816.F32.BF16 R16, R52.reuse, R42, R16 ;  /* 0x0000002a3410723c */ /* 0x040fe20000041810 */
[----:B------:R-:W2:Y:S06]  /*1a2e0*/  LDSM.16.MT88.4 R40, [R185+0x4400] ;  /* 0x00440000b928783b */ /* 0x000eac0000004200 */
[----:B------:R3:W-:Y:S01]  /*1a2f0*/  MUFU.EX2 R122, R177 ;  /* 0x000000b1007a7308 */ /* 0x0007e20000000800 */
[----:B------:R-:W-:Y:S03]  /*1a300*/  LOP3.LUT R48, R48, R2, RZ, 0xc0, !PT ;  /* 0x0000000230307212 */ /* 0x000fe600078ec0ff */
[----:B-1----:R-:W-:Y:S06]  /*1a310*/  F2FP.BF16.F32.PACK_AB R0, R144, R143 ;  /* 0x0000008f9000723e */ /* 0x002fec00000010ff */
[----:B------:R1:W-:Y:S01]  /*1a320*/  MUFU.EX2 R128, R224 ;  /* 0x000000e000807308 */ /* 0x0003e20000000800 */
[----:B------:R-:W-:Y:S09]  /*1a330*/  F2FP.BF16.F32.PACK_AB R2, R171, R178 ;  /* 0x000000b2ab02723e */ /* 0x000ff200000010ff */
[----:B------:R-:W-:Y:S10]  /*1a340*/  MUFU.EX2 R141, R104 ;  /* 0x00000068008d7308 */ /* 0x000ff40000000800 */
[----:B------:R-:W-:Y:S10]  /*1a350*/  MUFU.EX2 R110, R130 ;  /* 0x00000082006e7308 */ /* 0x000ff40000000800 */
[----:B------:R-:W-:Y:S01]  /*1a360*/  MUFU.EX2 R112, R114 ;  /* 0x0000007200707308 */ /* 0x000fe20000000800 */
[-C--:B--2---:R-:W-:Y:S09]  /*1a370*/  HMMA.16816.F32.BF16 R20, R52, R40.reuse, R20 ;  /* 0x000000283414723c */ /* 0x084ff20000041814 */
[----:B------:R-:W-:Y:S01]  /*1a380*/  MUFU.EX2 R104, R218 ;  /* 0x000000da00687308 */ /* 0x000fe20000000800 */
[C---:B------:R-:W-:Y:S09]  /*1a390*/  HMMA.16816.F32.BF16 R24, R56.reuse, R40, R24 ;  /* 0x000000283818723c */ /* 0x040ff20000041818 */
[----:B------:R-:W-:Y:S01]  /*1a3a0*/  MUFU.EX2 R114, R176 ;  /* 0x000000b000727308 */ /* 0x000fe20000000800 */
[-C--:B------:R-:W-:Y:S06]  /*1a3b0*/  HMMA.16816.F32.BF16 R28, R56, R42.reuse, R28 ;  /* 0x0000002a381c723c */ /* 0x080fec000004181c */
[----:B------:R-:W-:Y:S01]  /*1a3c0*/  HMMA.16816.F32.BF16 R32, R52, R42, R32 ;  /* 0x0000002a3420723c */ /* 0x000fe20000041820 */
[----:B------:R-:W2:Y:S04]  /*1a3d0*/  LDSM.16.MT88.4 R40, [R184+0x4800] ;  /* 0x00480000b828783b */ /* 0x000ea80000004200 */
[----:B------:R-:W-:Y:S02]  /*1a3e0*/  IMAD.MOV.U32 R59, RZ, RZ, R140 ;  /* 0x000000ffff3b7224 */ /* 0x000fe400078e008c */
[----:B------:R-:W-:Y:S01]  /*1a3f0*/  MUFU.EX2 R140, R105 ;  /* 0x00000069008c7308 */ /* 0x000fe20000000800 */
[----:B------:R-:W-:Y:S03]  /*1a400*/  IMAD.MOV.U32 R58, RZ, RZ, R77 ;  /* 0x000000ffff3a7224 */ /* 0x000fe600078e004d */
[----:B------:R-:W-:Y:S01]  /*1a410*/  IMAD.MOV.U32 R57, RZ, RZ, R126 ;  /* 0x000000ffff397224 */ /* 0x000fe200078e007e */
[--C-:B------:R-:W-:Y:S01]  /*1a420*/  HSET2.LE.AND R55, R95, R251.reuse, PT ;  /* 0x000000fb5f377233 */ /* 0x100fe20003803000 */
[----:B------:R-:W-:Y:S01]  /*1a430*/  IMAD.MOV.U32 R56, RZ, RZ, R123 ;  /* 0x000000ffff387224 */ /* 0x000fe200078e007b */
[--C-:B------:R-:W-:Y:S01]  /*1a440*/  HSET2.LE.AND R54, R93, R251.reuse, PT ;  /* 0x000000fb5d367233 */ /* 0x100fe20003803000 */
[----:B---3--:R-:W-:Y:S02]  /*1a450*/  IMAD.MOV.U32 R177, RZ, RZ, R59 ;  /* 0x000000ffffb17224 */ /* 0x008fe400078e003b */
[----:B------:R-:W-:Y:S01]  /*1a460*/  MUFU.EX2 R126, R233 ;  /* 0x000000e9007e7308 */ /* 0x000fe20000000800 */
[----:B------:R-:W-:Y:S01]  /*1a470*/  IMAD.MOV.U32 R59, RZ, RZ, R76 ;  /* 0x000000ffff3b7224 */ /* 0x000fe200078e004c */
[--C-:B------:R-:W-:Y:S01]  /*1a480*/  HSET2.LE.AND R52, R96, R251.reuse, PT ;  /* 0x000000fb60347233 */ /* 0x100fe20003803000 */
[----:B-1----:R-:W-:Y:S01]  /*1a490*/  IMAD.MOV.U32 R224, RZ, RZ, R56 ;  /* 0x000000ffffe07224 */ /* 0x002fe200078e0038 */
[--C-:B------:R-:W-:Y:S01]  /*1a4a0*/  HSET2.LE.AND R53, R98, R251.reuse, PT ;  /* 0x000000fb62357233 */ /* 0x100fe20003803000 */
[----:B------:R-:W-:Y:S02]  /*1a4b0*/  IMAD.MOV.U32 R221, RZ, RZ, R59 ;  /* 0x000000ffffdd7224 */ /* 0x000fe400078e003b */
[----:B------:R-:W-:Y:S03]  /*1a4c0*/  LOP3.LUT R52, R52, R2, RZ, 0xc0, !PT ;  /* 0x0000000234347212 */ /* 0x000fe600078ec0ff */
[----:B------:R1:W-:Y:S01]  /*1a4d0*/  MUFU.EX2 R95, R182 ;  /* 0x000000b6005f7308 */ /* 0x0003e20000000800 */
[----:B------:R-:W-:Y:S01]  /*1a4e0*/  F2FP.BF16.F32.PACK_AB R2, R142, R170 ;  /* 0x000000aa8e02723e */ /* 0x000fe200000010ff */
[----:B------:R-:W-:Y:S03]  /*1a4f0*/  IMAD.MOV.U32 R76, RZ, RZ, R120 ;  /* 0x000000ffff4c7224 */ /* 0x000fe600078e0078 */
[----:B------:R-:W-:Y:S01]  /*1a500*/  LOP3.LUT R54, R54, R2, RZ, 0xc0, !PT ;  /* 0x0000000236367212 */ /* 0x000fe200078ec0ff */
[----:B------:R-:W-:Y:S01]  /*1a510*/  FADD.FTZ R76, R76, R103 ;  /* 0x000000674c4c7221 */ /* 0x000fe20000010000 */
[--C-:B------:R-:W-:Y:S03]  /*1a520*/  HSET2.LE.AND R2, R86, R251.reuse, PT ;  /* 0x000000fb56027233 */ /* 0x100fe60003803000 */
[----:B------:R-:W-:Y:S10]  /*1a530*/  MUFU.EX2 R120, R113 ;  /* 0x0000007100787308 */ /* 0x000ff40000000800 */
[----:B------:R-:W-:Y:S01]  /*1a540*/  MUFU.EX2 R105, R206 ;  /* 0x000000ce00697308 */ /* 0x000fe20000000800 */
[-C--:B--2---:R-:W-:Y:S05]  /*1a550*/  HMMA.16816.F32.BF16 R4, R60, R40.reuse, R4 ;  /* 0x000000283c04723c */ /* 0x084fea0000041804 */
[----:B-1----:R-:W-:Y:S01]  /*1a560*/  IMAD.MOV.U32 R182, RZ, RZ, R109 ;  /* 0x000000ffffb67224 */ /* 0x002fe200078e006d */
[C---:B------:R-:W-:Y:S03]  /*1a570*/  HMMA.16816.F32.BF16 R8, R64.reuse, R40, R8 ;  /* 0x000000284008723c */ /* 0x040fe60000041808 */
[----:B------:R1:W-:Y:S03]  /*1a580*/  MUFU.EX2 R109, R181 ;  /* 0x000000b5006d7308 */ /* 0x0003e60000000800 */
[-C--:B------:R-:W-:Y:S07]  /*1a590*/  HMMA.16816.F32.BF16 R12, R64, R42.reuse, R12 ;  /* 0x0000002a400c723c */ /* 0x080fee000004180c */
[----:B------:R2:W-:Y:S01]  /*1a5a0*/  MUFU.EX2 R93, R216 ;  /* 0x000000d8005d7308 */ /* 0x0005e20000000800 */
[C---:B------:R-:W-:Y:S01]  /*1a5b0*/  HMMA.16816.F32.BF16 R16, R60.reuse, R42, R16 ;  /* 0x0000002a3c10723c */ /* 0x040fe20000041810 */
[----:B------:R-:W3:Y:S08]  /*1a5c0*/  LDSM.16.MT88.4 R40, [R185+0x4800] ;  /* 0x00480000b928783b */ /* 0x000ef00000004200 */
[----:B------:R4:W-:Y:S02]  /*1a5d0*/  MUFU.EX2 R96, R131 ;  /* 0x0000008300607308 */ /* 0x0009e40000000800 */
[----:B-1----:R-:W-:Y:S08]  /*1a5e0*/  IMAD.MOV.U32 R181, RZ, RZ, R121 ;  /* 0x000000ffffb57224 */ /* 0x002ff000078e0079 */
[----:B------:R1:W-:Y:S01]  /*1a5f0*/  MUFU.EX2 R121, R209 ;  /* 0x000000d100797308 */ /* 0x0003e20000000800 */
[----:B--2---:R-:W-:Y:S09]  /*1a600*/  IMAD.MOV.U32 R216, RZ, RZ, R108 ;  /* 0x000000ffffd87224 */ /* 0x004ff200078e006c */
[----:B------:R2:W3:Y:S01]  /*1a610*/  MUFU.EX2 R108, R214 ;  /* 0x000000d6006c7308 */ /* 0x0004e20000000800 */
[----:B----4-:R-:W-:Y:S09]  /*1a620*/  IMAD.MOV.U32 R131, RZ, RZ, R216 ;  /* 0x000000ffff837224 */ /* 0x010ff200078e00d8 */
[----:B------:R-:W-:Y:S01]  /*1a630*/  MUFU.EX2 R98, R125 ;  /* 0x0000007d00627308 */ /* 0x000fe20000000800 */
[----:B-1----:R-:W-:Y:S02]  /*1a640*/  IMAD.MOV.U32 R209, RZ, RZ, R182 ;  /* 0x000000ffffd17224 */ /* 0x002fe400078e00b6 */
[----:B------:R-:W-:Y:S07]  /*1a650*/  IMAD.MOV.U32 R182, RZ, RZ, R58 ;  /* 0x000000ffffb67224 */ /* 0x000fee00078e003a */
[----:B------:R-:W-:Y:S01]  /*1a660*/  MUFU.EX2 R125, R225 ;  /* 0x000000e1007d7308 */ /* 0x000fe20000000800 */
[----:B--2---:R-:W-:Y:S01]  /*1a670*/  IMAD.MOV.U32 R214, RZ, RZ, R107 ;  /* 0x000000ffffd67224 */ /* 0x004fe200078e006b */
[-C--:B---3--:R-:W-:Y:S03]  /*1a680*/  HMMA.16816.F32.BF16 R20, R60, R40.reuse, R20 ;  /* 0x000000283c14723c */ /* 0x088fe60000041814 */
[----:B------:R-:W-:Y:S05]  /*1a690*/  IMAD.MOV.U32 R130, RZ, RZ, R214 ;  /* 0x000000ffff827224 */ /* 0x000fea00078e00d6 */
[----:B------:R-:W-:Y:S03]  /*1a6a0*/  MUFU.EX2 R107, R116 ;  /* 0x00000074006b7308 */ /* 0x000fe60000000800 */
[----:B------:R-:W-:Y:S01]  /*1a6b0*/  IMAD.MOV.U32 R214, RZ, RZ, R180 ;  /* 0x000000ffffd67224 */ /* 0x000fe200078e00b4 */
[C---:B------:R-:W-:Y:S06]  /*1a6c0*/  HMMA.16816.F32.BF16 R24, R64.reuse, R40, R24 ;  /* 0x000000284018723c */ /* 0x040fec0000041818 */
[-C--:B------:R-:W-:Y:S01]  /*1a6d0*/  HMMA.16816.F32.BF16 R28, R64, R42.reuse, R28 ;  /* 0x0000002a401c723c */ /* 0x080fe2000004181c */
[----:B------:R-:W1:Y:S05]  /*1a6e0*/  MUFU.EX2 R123, R213 ;  /* 0x000000d5007b7308 */ /* 0x000e6a0000000800 */
[----:B------:R-:W-:Y:S01]  /*1a6f0*/  HMMA.16816.F32.BF16 R32, R60, R42, R32 ;  /* 0x0000002a3c20723c */ /* 0x000fe20000041820 */
[----:B------:R-:W2:Y:S04]  /*1a700*/  LDSM.16.MT88.4 R40, [R184+0x4c00] ;  /* 0x004c0000b828783b */ /* 0x000ea80000004200 */
[----:B------:R-:W-:Y:S01]  /*1a710*/  MUFU.EX2 R86, R229 ;  /* 0x000000e500567308 */ /* 0x000fe20000000800 */
[----:B------:R-:W-:Y:S01]  /*1a720*/  IMAD.MOV.U32 R67, RZ, RZ, R49 ;  /* 0x000000ffff437224 */ /* 0x000fe200078e0031 */
[--C-:B------:R-:W-:Y:S01]  /*1a730*/  HSET2.LE.AND R49, R83, R251.reuse, PT ;  /* 0x000000fb53317233 */ /* 0x100fe20003803000 */
[----:B------:R-:W-:Y:S03]  /*1a740*/  IMAD.MOV.U32 R64, RZ, RZ, R44 ;  /* 0x000000ffff407224 */ /* 0x000fe600078e002c */
[----:B------:R-:W-:Y:S01]  /*1a750*/  F2FP.BF16.F32.PACK_AB R62, R207, R183 ;  /* 0x000000b7cf3e723e */ /* 0x000fe200000010ff */
[----:B------:R-:W-:Y:S03]  /*1a760*/  IMAD.MOV.U32 R83, RZ, RZ, R45 ;  /* 0x000000ffff537224 */ /* 0x000fe600078e002d */
[----:B------:R-:W-:Y:S01]  /*1a770*/  LOP3.LUT R62, R2, R62, RZ, 0xc0, !PT ;  /* 0x0000003e023e7212 */ /* 0x000fe200078ec0ff */
[----:B------:R-:W3:Y:S01]  /*1a780*/  LDSM.16.MT88.4 R44, [R185+0x4c00] ;  /* 0x004c0000b92c783b */ /* 0x000ee20000004200 */
[--C-:B------:R-:W-:Y:S01]  /*1a790*/  HSET2.LE.AND R63, R90, R251.reuse, PT ;  /* 0x000000fb5a3f7233 */ /* 0x100fe20003803000 */
[----:B------:R-:W-:Y:S01]  /*1a7a0*/  IMAD.MOV.U32 R216, RZ, RZ, R64 ;  /* 0x000000ffffd87224 */ /* 0x000fe200078e0040 */
[--C-:B------:R-:W-:Y:S01]  /*1a7b0*/  HSET2.LE.AND R60, R87, R251.reuse, PT ;  /* 0x000000fb573c7233 */ /* 0x100fe20003803000 */
[----:B------:R-:W4:Y:S01]  /*1a7c0*/  MUFU.EX2 R90, R208 ;  /* 0x000000d0005a7308 */ /* 0x000f220000000800 */
[----:B------:R-:W-:Y:S01]  /*1a7d0*/  F2FP.BF16.F32.PACK_AB R2, R108, R93 ;  /* 0x0000005d6c02723e */ /* 0x000fe200000010ff */
[----:B------:R-:W-:Y:S01]  /*1a7e0*/  IMAD.MOV.U32 R180, RZ, RZ, R83 ;  /* 0x000000ffffb47224 */ /* 0x000fe200078e0053 */
[--C-:B------:R-:W-:Y:S01]  /*1a7f0*/  HSET2.LE.AND R61, R88, R251.reuse, PT ;  /* 0x000000fb583d7233 */ /* 0x100fe20003803000 */
[----:B------:R-:W-:Y:S01]  /*1a800*/  IMAD.MOV.U32 R65, RZ, RZ, R51 ;  /* 0x000000ffff417224 */ /* 0x000fe200078e0033 */
[----:B------:R-:W-:Y:S02]  /*1a810*/  LOP3.LUT R60, R60, R2, RZ, 0xc0, !PT ;  /* 0x000000023c3c7212 */ /* 0x000fe400078ec0ff */
[--C-:B------:R-:W-:Y:S01]  /*1a820*/  HSET2.LE.AND R51, R85, R251.reuse, PT ;  /* 0x000000fb55337233 */ /* 0x100fe20003803000 */
[----:B------:R-:W-:Y:S01]  /*1a830*/  IMAD.MOV.U32 R85, RZ, RZ, R111 ;  /* 0x000000ffff557224 */ /* 0x000fe200078e006f */
[--C-:B------:R-:W-:Y:S01]  /*1a840*/  HSET2.LE.AND R2, R100, R251.reuse, PT ;  /* 0x000000fb64027233 */ /* 0x100fe20003803000 */
[----:B------:R-:W-:Y:S01]  /*1a850*/  MUFU.EX2 R88, R237 ;  /* 0x000000ed00587308 */ /* 0x000fe20000000800 */
[----:B------:R-:W-:Y:S01]  /*1a860*/  F2FP.BF16.F32.PACK_AB R66, R129, R119 ;  /* 0x000000778142723e */ /* 0x000fe200000010ff */
[----:B------:R-:W-:Y:S01]  /*1a870*/  IMAD.MOV.U32 R83, RZ, RZ, R65 ;  /* 0x000000ffff537224 */ /* 0x000fe200078e0041 */
[----:B------:R-:W-:Y:S02]  /*1a880*/  LOP3.LUT R51, R51, R0, RZ, 0xc0, !PT ;  /* 0x0000000033337212 */ /* 0x000fe400078ec0ff */
[----:B------:R-:W-:Y:S02]  /*1a890*/  LOP3.LUT R66, R2, R66, RZ, 0xc0, !PT ;  /* 0x0000004202427212 */ /* 0x000fe400078ec0ff */
[----:B------:R-:W-:Y:S03]  /*1a8a0*/  F2FP.BF16.F32.PACK_AB R0, R134, R204 ;  /* 0x000000cc8600723e */ /* 0x000fe600000010ff */
[----:B------:R-:W-:Y:S01]  /*1a8b0*/  MUFU.EX2 R87, R219 ;  /* 0x000000db00577308 */ /* 0x000fe20000000800 */
[--C-:B------:R-:W-:Y:S02]  /*1a8c0*/  HSET2.LE.AND R64, R97, R251.reuse, PT ;  /* 0x000000fb61407233 */ /* 0x100fe40003803000 */
[----:B------:R-:W-:Y:S02]  /*1a8d0*/  LOP3.LUT R49, R49, R0, RZ, 0xc0, !PT ;  /* 0x0000000031317212 */ /* 0x000fe400078ec0ff */
[----:B------:R-:W-:Y:S01]  /*1a8e0*/  F2FP.BF16.F32.PACK_AB R0, R179, R205 ;  /* 0x000000cdb300723e */ /* 0x000fe200000010ff */
[-C--:B--2---:R-:W-:Y:S04]  /*1a8f0*/  HMMA.16816.F32.BF16 R4, R68, R40.reuse, R4 ;  /* 0x000000284404723c */ /* 0x084fe80000041804 */
[----:B------:R-:W-:Y:S01]  /*1a900*/  MUFU.EX2 R111, R124 ;  /* 0x0000007c006f7308 */ /* 0x000fe20000000800 */
[----:B------:R-:W-:Y:S01]  /*1a910*/  LOP3.LUT R53, R53, R0, RZ, 0xc0, !PT ;  /* 0x0000000035357212 */ /* 0x000fe200078ec0ff */
[C---:B------:R-:W-:Y:S08]  /*1a920*/  HMMA.16816.F32.BF16 R8, R72.reuse, R40, R8 ;  /* 0x000000284808723c */ /* 0x040ff00000041808 */
[----:B------:R-:W2:Y:S03]  /*1a930*/  MUFU.EX2 R124, R234 ;  /* 0x000000ea007c7308 */ /* 0x000ea60000000800 */
[----:B------:R-:W-:Y:S01]  /*1a940*/  F2FP.BF16.F32.PACK_AB R0, R140, R141 ;  /* 0x0000008d8c00723e */ /* 0x000fe200000010ff */
[-C--:B------:R-:W-:Y:S03]  /*1a950*/  HMMA.16816.F32.BF16 R12, R72, R42.reuse, R12 ;  /* 0x0000002a480c723c */ /* 0x080fe6000004180c */
[----:B------:R-:W-:Y:S03]  /*1a960*/  LOP3.LUT R55, R55, R0, RZ, 0xc0, !PT ;  /* 0x0000000037377212 */ /* 0x000fe600078ec0ff */
[C---:B------:R-:W-:Y:S01]  /*1a970*/  HMMA.16816.F32.BF16 R16, R68.reuse, R42, R16 ;  /* 0x0000002a4410723c */ /* 0x040fe20000041810 */
[----:B------:R-:W1:Y:S01]  /*1a980*/  LDSM.16.MT88.4 R40, [R184+0x5000] ;  /* 0x00500000b828783b */ /* 0x000e620000004200 */
[----:B------:R-:W2:Y:S03]  /*1a990*/  MUFU.EX2 R100, R232 ;  /* 0x000000e800647308 */ /* 0x000ea60000000800 */
[----:B------:R-:W-:Y:S01]  /*1a9a0*/  F2FP.BF16.F32.PACK_AB R0, R122, R117 ;  /* 0x000000757a00723e */ /* 0x000fe200000010ff */
[-C--:B---3--:R-:W-:Y:S06]  /*1a9b0*/  HMMA.16816.F32.BF16 R20, R68, R44.reuse, R20 ;  /* 0x0000002c4414723c */ /* 0x088fec0000041814 */
[----:B------:R-:W-:Y:S01]  /*1a9c0*/  MUFU.EX2 R113, R212 ;  /* 0x000000d400717308 */ /* 0x000fe20000000800 */
[----:B------:R-:W-:Y:S01]  /*1a9d0*/  LOP3.LUT R63, R63, R0, RZ, 0xc0, !PT ;  /* 0x000000003f3f7212 */ /* 0x000fe200078ec0ff */
[C---:B------:R-:W-:Y:S04]  /*1a9e0*/  HMMA.16816.F32.BF16 R24, R72.reuse, R44, R24 ;  /* 0x0000002c4818723c */ /* 0x040fe80000041818 */
[----:B------:R-:W-:Y:S02]  /*1a9f0*/  F2FP.BF16.F32.PACK_AB R0, R109, R95 ;  /* 0x0000005f6d00723e */ /* 0x000fe400000010ff */
[-C--:B------:R-:W-:Y:S02]  /*1aa00*/  HMMA.16816.F32.BF16 R28, R72, R46.reuse, R28 ;  /* 0x0000002e481c723c */ /* 0x080fe4000004181c */
[----:B------:R-:W-:Y:S03]  /*1aa10*/  MUFU.EX2 R75, R227 ;  /* 0x000000e3004b7308 */ /* 0x000fe60000000800 */
[----:B------:R-:W-:Y:S01]  /*1aa20*/  FADD.FTZ R44, R85, R102 ;  /* 0x00000066552c7221 */ /* 0x000fe20000010000 */
[----:B------:R-:W-:Y:S06]  /*1aa30*/  HMMA.16816.F32.BF16 R32, R68, R46, R32 ;  /* 0x0000002e4420723c */ /* 0x000fec0000041820 */
[----:B------:R-:W-:Y:S01]  /*1aa40*/  MUFU.EX2 R102, R226 ;  /* 0x000000e200667308 */ /* 0x000fe20000000800 */
[----:B------:R-:W-:Y:S04]  /*1aa50*/  IMAD.MOV.U32 R85, RZ, RZ, R57 ;  /* 0x000000ffff557224 */ /* 0x000fe800078e0039 */
[----:B------:R-:W-:Y:S01]  /*1aa60*/  FADD.FTZ R45, R3, R106 ;  /* 0x0000006a032d7221 */ /* 0x000fe20000010000 */
[----:B------:R-:W3:Y:S01]  /*1aa70*/  LDSM.16.MT88.4 R56, [R185+0x5000] ;  /* 0x00500000b938783b */ /* 0x000ee20000004200 */
[----:B------:R-:W-:Y:S02]  /*1aa80*/  LOP3.LUT R61, R61, R0, RZ, 0xc0, !PT ;  /* 0x000000003d3d7212 */ /* 0x000fe400078ec0ff */
[----:B------:R-:W-:Y:S01]  /*1aa90*/  FADD.FTZ R69, R221, R45 ;  /* 0x0000002ddd457221 */ /* 0x000fe20000010000 */
[----:B------:R-:W-:Y:S01]  /*1aaa0*/  F2FP.BF16.F32.PACK_AB R0, R120, R115 ;  /* 0x000000737800723e */ /* 0x000fe200000010ff */
[----:B------:R-:W-:Y:S01]  /*1aab0*/  FADD.FTZ R72, R177, R118 ;  /* 0x00000076b1487221 */ /* 0x000fe20000010000 */
[----:B------:R-:W-:Y:S01]  /*1aac0*/  F2FP.BF16.F32.PACK_AB R2, R110, R96 ;  /* 0x000000606e02723e */ /* 0x000fe200000010ff */
[----:B------:R-:W-:Y:S01]  /*1aad0*/  IMAD.MOV.U32 R177, RZ, RZ, R84 ;  /* 0x000000ffffb17224 */ /* 0x000fe200078e0054 */
[--C-:B------:R-:W-:Y:S01]  /*1aae0*/  HSET2.LE.AND R65, R94, R251.reuse, PT ;  /* 0x000000fb5e417233 */ /* 0x100fe20003803000 */
[-C--:B-1----:R-:W-:Y:S01]  /*1aaf0*/  HMMA.16816.F32.BF16 R4, R48, R40.reuse, R4 ;  /* 0x000000283004723c */ /* 0x082fe20000041804 */
[----:B------:R-:W1:Y:S04]  /*1ab00*/  MUFU.EX2 R116, R210 ;  /* 0x000000d200747308 */ /* 0x000e680000000800 */
[----:B------:R-:W-:Y:S01]  /*1ab10*/  LOP3.LUT R64, R64, R2, RZ, 0xc0, !PT ;  /* 0x0000000240407212 */ /* 0x000fe200078ec0ff */
[C---:B------:R-:W-:Y:S05]  /*1ab20*/  HMMA.16816.F32.BF16 R8, R52.reuse, R40, R8 ;  /* 0x000000283408723c */ /* 0x040fea0000041808 */
[----:B------:R-:W-:Y:S01]  /*1ab30*/  MUFU.EX2 R77, R169 ;  /* 0x000000a9004d7308 */ /* 0x000fe20000000800 */
[----:B------:R-:W-:Y:S01]  /*1ab40*/  IMAD.MOV.U32 R84, RZ, RZ, R67 ;  /* 0x000000ffff547224 */ /* 0x000fe200078e0043 */
[-C--:B------:R-:W-:Y:S04]  /*1ab50*/  HMMA.16816.F32.BF16 R12, R52, R42.reuse, R12 ;  /* 0x0000002a340c723c */ /* 0x080fe8000004180c */
[--C-:B------:R-:W-:Y:S02]  /*1ab60*/  HSET2.LE.AND R67, R101, R251.reuse, PT ;  /* 0x000000fb65437233 */ /* 0x100fe40003803000 */
[C---:B------:R-:W-:Y:S05]  /*1ab70*/  HMMA.16816.F32.BF16 R16, R48.reuse, R42, R16 ;  /* 0x0000002a3010723c */ /* 0x040fea0000041810 */
[----:B------:R-:W-:Y:S01]  /*1ab80*/  LOP3.LUT R67, R67, R0, RZ, 0xc0, !PT ;  /* 0x0000000043437212 */ /* 0x000fe200078ec0ff */
[----:B------:R-:W-:Y:S01]  /*1ab90*/  FADD.FTZ R0, R224, R44 ;  /* 0x0000002ce0007221 */ /* 0x000fe20000010000 */
[----:B------:R-:W-:Y:S01]  /*1aba0*/  FADD.FTZ R2, R209, R76 ;  /* 0x0000004cd1027221 */ /* 0x000fe20000010000 */
[----:B------:R-:W2:Y:S01]  /*1abb0*/  LDSM.16.MT88.4 R44, [R184+0x5400] ;  /* 0x00540000b82c783b */ /* 0x000ea20000004200 */
[----:B------:R-:W-:Y:S02]  /*1abc0*/  MUFU.EX2 R76, R222 ;  /* 0x000000de004c7308 */ /* 0x000fe40000000800 */
[----:B------:R-:W-:Y:S01]  /*1abd0*/  FADD.FTZ R41, R214, R0 ;  /* 0x00000000d6297221 */ /* 0x000fe20000010000 */
[-C--:B---3--:R-:W-:Y:S03]  /*1abe0*/  HMMA.16816.F32.BF16 R20, R48, R56.reuse, R20 ;  /* 0x000000383014723c */ /* 0x088fe60000041814 */
[----:B------:R-:W-:Y:S01]  /*1abf0*/  FADD.FTZ R73, R182, R2 ;  /* 0x00000002b6497221 */ /* 0x000fe20000010000 */
[--C-:B------:R-:W-:Y:S01]  /*1ac00*/  HSET2.LE.AND R2, R91, R251.reuse, PT ;  /* 0x000000fb5b027233 */ /* 0x100fe20003803000 */
[----:B------:R-:W-:Y:S01]  /*1ac10*/  FADD.FTZ R72, R85, R72 ;  /* 0x0000004855487221 */ /* 0x000fe20000010000 */
[C---:B------:R-:W-:Y:S01]  /*1ac20*/  HMMA.16816.F32.BF16 R24, R52.reuse, R56, R24 ;  /* 0x000000383418723c */ /* 0x040fe20000041818 */
[----:B------:R-:W3:Y:S04]  /*1ac30*/  MUFU.EX2 R85, R238 ;  /* 0x000000ee00557308 */ /* 0x000ee80000000800 */
[----:B------:R-:W-:Y:S01]  /*1ac40*/  F2FP.BF16.F32.PACK_AB R71, R123, R121 ;  /* 0x000000797b47723e */ /* 0x000fe200000010ff */
[-C--:B------:R-:W-:Y:S05]  /*1ac50*/  HMMA.16816.F32.BF16 R28, R52, R58.reuse, R28 ;  /* 0x0000003a341c723c */ /* 0x080fea000004181c */
[----:B------:R-:W-:Y:S01]  /*1ac60*/  MUFU.EX2 R55, R239 ;  /* 0x000000ef00377308 */ /* 0x000fe20000000800 */
[----:B------:R-:W-:Y:S01]  /*1ac70*/  LOP3.LUT R71, R2, R71, RZ, 0xc0, !PT ;  /* 0x0000004702477212 */ /* 0x000fe200078ec0ff */
[----:B------:R-:W-:Y:S04]  /*1ac80*/  HMMA.16816.F32.BF16 R32, R48, R58, R32 ;  /* 0x0000003a3020723c */ /* 0x000fe80000041820 */
[----:B------:R-:W-:Y:S01]  /*1ac90*/  FADD.FTZ R2, R130, R72 ;  /* 0x0000004882027221 */ /* 0x000fe20000010000 */
[----:B------:R-:W-:Y:S01]  /*1aca0*/  FADD.FTZ R40, R181, R73 ;  /* 0x00000049b5287221 */ /* 0x000fe20000010000 */
[--C-:B------:R-:W-:Y:S01]  /*1acb0*/  HSET2.LE.AND R56, R79, R251.reuse, PT ;  /* 0x000000fb4f387233 */ /* 0x100fe20003803000 */
[----:B------:R-:W-:Y:S02]  /*1acc0*/  IMAD.MOV.U32 R182, RZ, RZ, R84 ;  /* 0x000000ffffb67224 */ /* 0x000fe400078e0054 */
[----:B------:R-:W-:Y:S02]  /*1acd0*/  MUFU.EX2 R84, R230 ;  /* 0x000000e600547308 */ /* 0x000fe40000000800 */
[----:B------:R-:W-:Y:S01]  /*1ace0*/  FADD.FTZ R73, R250, R2 ;  /* 0x00000002fa497221 */ /* 0x000fe20000010000 */
[----:B----4-:R-:W-:Y:S01]  /*1acf0*/  F2FP.BF16.F32.PACK_AB R2, R105, R90 ;  /* 0x0000005a6902723e */ /* 0x010fe200000010ff */
[----:B------:R-:W-:Y:S01]  /*1ad00*/  FADD.FTZ R74, R82, R41 ;  /* 0x00000029524a7221 */ /* 0x000fe20000010000 */
[----:B------:R-:W-:Y:S01]  /*1ad10*/  F2FP.BF16.F32.PACK_AB R3, R112, R107 ;  /* 0x0000006b7003723e */ /* 0x000fe200000010ff */
[----:B------:R-:W-:Y:S01]  /*1ad20*/  FADD.FTZ R73, R216, R73 ;  /* 0x00000049d8497221 */ /* 0x000fe20000010000 */
[----:B------:R-:W-:Y:S01]  /*1ad30*/  LOP3.LUT R56, R56, R2, RZ, 0xc0, !PT ;  /* 0x0000000238387212 */ /* 0x000fe200078ec0ff */
[----:B------:R-:W-:Y:S01]  /*1ad40*/  FADD.FTZ R2, R182, R40 ;  /* 0x00000028b6027221 */ /* 0x000fe20000010000 */
[-C--:B--2---:R-:W-:Y:S01]  /*1ad50*/  HMMA.16816.F32.BF16 R4, R60, R44.reuse, R4 ;  /* 0x0000002c3c04723c */ /* 0x084fe20000041804 */
[----:B------:R-:W2:Y:S01]  /*1ad60*/  LDSM.16.MT88.4 R40, [R185+0x5400] ;  /* 0x00540000b928783b */ /* 0x000ea20000004200 */
[----:B------:R-:W-:Y:S03]  /*1ad70*/  MUFU.EX2 R82, R223 ;  /* 0x000000df00527308 */ /* 0x000fe60000000800 */
[--C-:B------:R-:W-:Y:S01]  /*1ad80*/  HSET2.LE.AND R0, R92, R251.reuse, PT ;  /* 0x000000fb5c007233 */ /* 0x100fe20003803000 */
[----:B------:R-:W-:Y:S01]  /*1ad90*/  IMAD.MOV.U32 R214, RZ, RZ, R83 ;  /* 0x000000ffffd67224 */ /* 0x000fe200078e0053 */
[----:B------:R-:W-:Y:S01]  /*1ada0*/  F2FP.BF16.F32.PACK_AB R70, R128, R127 ;  /* 0x0000007f8046723e */ /* 0x000fe200000010ff */
[----:B------:R-:W-:Y:S04]  /*1adb0*/  FADD.FTZ R49, R180, R2 ;  /* 0x00000002b4317221 */ /* 0x000fe80000010000 */
[----:B------:R-:W4:Y:S01]  /*1adc0*/  MUFU.EX2 R83, R235 ;  /* 0x000000eb00537308 */ /* 0x000f220000000800 */
[----:B------:R-:W-:Y:S01]  /*1add0*/  LOP3.LUT R65, R65, R3, RZ, 0xc0, !PT ;  /* 0x0000000341417212 */ /* 0x000fe200078ec0ff */
[----:B------:R-:W-:Y:S01]  /*1ade0*/  FADD.FTZ R51, R166, R49 ;  /* 0x00000031a6337221 */ /* 0x000fe20000010000 */
[----:B------:R-:W-:Y:S01]  /*1adf0*/  LOP3.LUT R70, R0, R70, RZ, 0xc0, !PT ;  /* 0x0000004600467212 */ /* 0x000fe200078ec0ff */
[----:B------:R-:W-:Y:S01]  /*1ae00*/  FADD.FTZ R0, R131, R69 ;  /* 0x0000004583007221 */ /* 0x000fe20000010000 */
[----:B------:R-:W-:Y:S02]  /*1ae10*/  F2FP.BF16.F32.PACK_AB R2, R126, R124 ;  /* 0x0000007c7e02723e */ /* 0x000fe400000010ff */
[--C-:B------:R-:W-:Y:S01]  /*1ae20*/  HSET2.LE.AND R69, R99, R251.reuse, PT ;  /* 0x000000fb63457233 */ /* 0x100fe20003803000 */
[C---:B------:R-:W-:Y:S04]  /*1ae30*/  HMMA.16816.F32.BF16 R8, R64.reuse, R44, R8 ;  /* 0x0000002c4008723c */ /* 0x040fe80000041808 */
[----:B------:R-:W-:Y:S01]  /*1ae40*/  FADD.FTZ R72, R247, R0 ;  /* 0x00000000f7487221 */ /* 0x000fe20000010000 */
[----:B------:R-:W-:Y:S01]  /*1ae50*/  F2FP.BF16.F32.PACK_AB R0, R104, R87 ;  /* 0x000000576800723e */ /* 0x000fe200000010ff */
[-C--:B------:R-:W-:Y:S05]  /*1ae60*/  HMMA.16816.F32.BF16 R12, R64, R46.reuse, R12 ;  /* 0x0000002e400c723c */ /* 0x080fea000004180c */
[----:B------:R-:W-:Y:S01]  /*1ae70*/  LOP3.LUT R69, R69, R0, RZ, 0xc0, !PT ;  /* 0x0000000045457212 */ /* 0x000fe200078ec0ff */
[C---:B------:R-:W-:Y:S01]  /*1ae80*/  HMMA.16816.F32.BF16 R16, R60.reuse, R46, R16 ;  /* 0x0000002e3c10723c */ /* 0x040fe20000041810 */
[----:B------:R-:W4:Y:S04]  /*1ae90*/  LDSM.16.MT88.4 R44, [R184+0x5800] ;  /* 0x00580000b82c783b */ /* 0x000f280000004200 */
[----:B------:R-:W-:Y:S01]  /*1aea0*/  FADD.FTZ R0, R214, R74 ;  /* 0x0000004ad6007221 */ /* 0x000fe20000010000 */
[--C-:B------:R-:W-:Y:S01]  /*1aeb0*/  HSET2.LE.AND R3, R89, R251.reuse, PT ;  /* 0x000000fb59037233 */ /* 0x100fe20003803000 */
[----:B------:R-:W-:Y:S01]  /*1aec0*/  FADD.FTZ R72, R177, R72 ;  /* 0x00000048b1487221 */ /* 0x000fe20000010000 */
[----:B------:R-:W-:Y:S01]  /*1aed0*/  F2FP.BF16.F32.PACK_AB R68, R100, R86 ;  /* 0x000000566444723e */ /* 0x000fe200000010ff */
[----:B------:R-:W-:Y:S01]  /*1aee0*/  MUFU.EX2 R74, R236 ;  /* 0x000000ec004a7308 */ /* 0x000fe20000000800 */
[-C--:B--2---:R-:W-:Y:S03]  /*1aef0*/  HMMA.16816.F32.BF16 R20, R60, R40.reuse, R20 ;  /* 0x000000283c14723c */ /* 0x084fe60000041814 */
[----:B------:R-:W-:Y:S01]  /*1af00*/  FADD.FTZ R48, R163, R0 ;  /* 0x00000000a3307221 */ /* 0x000fe20000010000 */
[--C-:B------:R-:W-:Y:S02]  /*1af10*/  HSET2.LE.AND R0, R81, R251.reuse, PT ;  /* 0x000000fb51007233 */ /* 0x100fe40003803000 */
[C---:B------:R-:W-:Y:S05]  /*1af20*/  HMMA.16816.F32.BF16 R24, R64.reuse, R40, R24 ;  /* 0x000000284018723c */ /* 0x040fea0000041818 */
[----:B------:R-:W-:Y:S01]  /*1af30*/  LOP3.LUT R68, R3, R68, RZ, 0xc0, !PT ;  /* 0x0000004403447212 */ /* 0x000fe200078ec0ff */
[-C--:B------:R-:W-:Y:S05]  /*1af40*/  HMMA.16816.F32.BF16 R28, R64, R42.reuse, R28 ;  /* 0x0000002a401c723c */ /* 0x080fea000004181c */
[--C-:B------:R-:W-:Y:S01]  /*1af50*/  HSET2.LE.AND R57, R78, R251.reuse, PT ;  /* 0x000000fb4e397233 */ /* 0x100fe20003803000 */
[----:B------:R-:W-:Y:S01]  /*1af60*/  HMMA.16816.F32.BF16 R32, R60, R42, R32 ;  /* 0x0000002a3c20723c */ /* 0x000fe20000041820 */
[----:B------:R-:W-:Y:S04]  /*1af70*/  MUFU.EX2 R78, R231 ;  /* 0x000000e7004e7308 */ /* 0x000fe80000000800 */
[----:B-1----:R-:W-:Y:S01]  /*1af80*/  F2FP.BF16.F32.PACK_AB R58, R116, R113 ;  /* 0x00000071743a723e */ /* 0x002fe200000010ff */
[----:B------:R-:W-:Y:S01]  /*1af90*/  FADD.FTZ R50, R161, R48 ;  /* 0x00000030a1327221 */ /* 0x000fe20000010000 */
[----:B------:R-:W-:Y:S01]  /*1afa0*/  F2FP.BF16.F32.PACK_AB R3, R111, R98 ;  /* 0x000000626f03723e */ /* 0x000fe200000010ff */
[----:B------:R-:W-:Y:S03]  /*1afb0*/  FADD.FTZ R48, R175, R51 ;  /* 0x00000033af307221 */ /* 0x000fe60000010000 */
[----:B------:R-:W-:Y:S01]  /*1afc0*/  LOP3.LUT R154, R154, R2, RZ, 0xc0, !PT ;  /* 0x000000029a9a7212 */ /* 0x000fe200078ec0ff */
[----:B------:R-:W-:Y:S01]  /*1afd0*/  FADD.FTZ R2, R162, R73 ;  /* 0x00000049a2027221 */ /* 0x000fe20000010000 */
[----:B------:R-:W-:Y:S01]  /*1afe0*/  LOP3.LUT R58, R0, R58, RZ, 0xc0, !PT ;  /* 0x0000003a003a7212 */ /* 0x000fe200078ec0ff */
[----:B------:R-:W-:Y:S01]  /*1aff0*/  FADD.FTZ R54, R188, R48 ;  /* 0x00000030bc367221 */ /* 0x000fe20000010000 */
[----:B------:R-:W-:Y:S01]  /*1b000*/  MUFU.EX2 R73, R241 ;  /* 0x000000f100497308 */ /* 0x000fe20000000800 */
[----:B------:R2:W5:Y:S01]  /*1b010*/  LDL.LU R188, [R1+0x88] ;  /* 0x0000880001bc7983 */ /* 0x0005620000300800 */
[----:B------:R-:W-:Y:S01]  /*1b020*/  FADD.FTZ R49, R160, R2 ;  /* 0x00000002a0317221 */ /* 0x000fe20000010000 */
[----:B---3--:R-:W-:Y:S01]  /*1b030*/  F2FP.BF16.F32.PACK_AB R2, R85, R88 ;  /* 0x000000585502723e */ /* 0x008fe200000010ff */
[-C--:B----4-:R-:W-:Y:S01]  /*1b040*/  HMMA.16816.F32.BF16 R4, R68, R44.reuse, R4 ;  /* 0x0000002c4404723c */ /* 0x090fe20000041804 */
[----:B------:R-:W-:Y:S04]  /*1b050*/  LDSM.16.MT88.4 R160, [R184+0x5c00] ;  /* 0x005c0000b8a0783b */ /* 0x000fe80000004200 */
[----:B------:R-:W-:Y:S01]  /*1b060*/  LOP3.LUT R152, R152, R2, RZ, 0xc0, !PT ;  /* 0x0000000298987212 */ /* 0x000fe200078ec0ff */
[----:B------:R-:W-:Y:S01]  /*1b070*/  FADD.FTZ R2, R245, R49 ;  /* 0x00000031f5027221 */ /* 0x000fe20000010000 */
[----:B------:R-:W-:Y:S01]  /*1b080*/  LOP3.LUT R57, R57, R3, RZ, 0xc0, !PT ;  /* 0x0000000339397212 */ /* 0x000fe200078ec0ff */
[----:B------:R-:W-:Y:S02]  /*1b090*/  FADD.FTZ R0, R167, R72 ;  /* 0x00000048a7007221 */ /* 0x000fe40000010000 */
[----:B------:R-:W1:Y:S01]  /*1b0a0*/  MUFU.EX2 R72, R228 ;  /* 0x000000e400487308 */ /* 0x000e620000000800 */
[----:B------:R-:W-:Y:S01]  /*1b0b0*/  HSET2.LE.AND R3, R80, R251, PT ;  /* 0x000000fb50037233 */ /* 0x000fe20003803000 */
[----:B------:R-:W-:Y:S01]  /*1b0c0*/  FADD.FTZ R52, R165, R0 ;  /* 0x00000000a5347221 */ /* 0x000fe20000010000 */
[----:B------:R-:W-:Y:S02]  /*1b0d0*/  F2FP.BF16.F32.PACK_AB R59, R77, R114 ;  /* 0x000000724d3b723e */ /* 0x000fe400000010ff */
[----:B------:R-:W-:Y:S02]  /*1b0e0*/  F2FP.BF16.F32.PACK_AB R0, R102, R125 ;  /* 0x0000007d6600723e */ /* 0x000fe400000010ff */
[----:B------:R-:W-:Y:S02]  /*1b0f0*/  LOP3.LUT R59, R3, R59, RZ, 0xc0, !PT ;  /* 0x0000003b033b7212 */ /* 0x000fe400078ec0ff */
[----:B------:R-:W-:Y:S02]  /*1b100*/  F2FP.BF16.F32.PACK_AB R3, R83, R84 ;  /* 0x000000545303723e */ /* 0x000fe400000010ff */
[----:B------:R-:W-:Y:S01]  /*1b110*/  LOP3.LUT R155, R155, R0, RZ, 0xc0, !PT ;  /* 0x000000009b9b7212 */ /* 0x000fe200078ec0ff */
[----:B------:R-:W-:Y:S01]  /*1b120*/  FADD.FTZ R0, R242, R52 ;  /* 0x00000034f2007221 */ /* 0x000fe20000010000 */
[----:B------:R-:W-:Y:S01]  /*1b130*/  LOP3.LUT R153, R153, R3, RZ, 0xc0, !PT ;  /* 0x0000000399997212 */ /* 0x000fe200078ec0ff */
[----:B------:R-:W-:Y:S01]  /*1b140*/  FADD.FTZ R3, R249, R50 ;  /* 0x00000032f9037221 */ /* 0x000fe20000010000 */
[C---:B------:R-:W-:Y:S01]  /*1b150*/  HMMA.16816.F32.BF16 R8, R56.reuse, R44, R8 ;  /* 0x0000002c3808723c */ /* 0x040fe20000041808 */
[----:B------:R-:W3:Y:S03]  /*1b160*/  LDSM.16.MT88.4 R48, [R185+0x5800] ;  /* 0x00580000b930783b */ /* 0x000ee60000004200 */
[----:B------:R-:W-:Y:S01]  /*1b170*/  FADD.FTZ R53, R248, R3 ;  /* 0x00000003f8357221 */ /* 0x000fe20000010000 */
[----:B-1----:R-:W-:Y:S01]  /*1b180*/  F2FP.BF16.F32.PACK_AB R40, R55, R72 ;  /* 0x000000483728723e */ /* 0x002fe200000010ff */
[----:B------:R-:W-:Y:S01]  /*1b190*/  FADD.FTZ R52, R244, R2 ;  /* 0x00000002f4347221 */ /* 0x000fe20000010000 */
[----:B------:R-:W-:Y:S01]  /*1b1a0*/  F2FP.BF16.F32.PACK_AB R2, R75, R76 ;  /* 0x0000004c4b02723e */ /* 0x000fe200000010ff */
[----:B------:R-:W-:Y:S01]  /*1b1b0*/  FADD.FTZ R41, R240, R0 ;  /* 0x00000000f0297221 */ /* 0x000fe20000010000 */
[-C--:B------:R-:W-:Y:S03]  /*1b1c0*/  HMMA.16816.F32.BF16 R12, R56, R46.reuse, R12 ;  /* 0x0000002e380c723c */ /* 0x080fe6000004180c */
[----:B------:R-:W-:Y:S01]  /*1b1d0*/  F2FP.BF16.F32.PACK_AB R0, R78, R82 ;  /* 0x000000524e00723e */ /* 0x000fe200000010ff */
[----:B------:R-:W-:Y:S01]  /*1b1e0*/  FADD.FTZ R41, R174, R41 ;  /* 0x00000029ae297221 */ /* 0x000fe20000010000 */
[----:B------:R-:W-:Y:S01]  /*1b1f0*/  LOP3.LUT R137, R137, R2, RZ, 0xc0, !PT ;  /* 0x0000000289897212 */ /* 0x000fe200078ec0ff */
[----:B------:R-:W-:Y:S01]  /*1b200*/  FADD.FTZ R2, R187, R53 ;  /* 0x00000035bb027221 */ /* 0x000fe20000010000 */
[----:B------:R-:W-:Y:S01]  /*1b210*/  LOP3.LUT R136, R136, R0, RZ, 0xc0, !PT ;  /* 0x0000000088887212 */ /* 0x000fe200078ec0ff */
[----:B------:R2:W5:Y:S01]  /*1b220*/  LDL.LU R187, [R1+0x84] ;  /* 0x0000840001bb7983 */ /* 0x0005620000300800 */
[C---:B------:R-:W-:Y:S04]  /*1b230*/  HMMA.16816.F32.BF16 R16, R68.reuse, R46, R16 ;  /* 0x0000002e4410723c */ /* 0x040fe80000041810 */
[----:B------:R-:W-:Y:S01]  /*1b240*/  FADD.FTZ R0, R252, R54 ;  /* 0x00000036fc007221 */ /* 0x000fe20000010000 */
[----:B------:R-:W-:Y:S01]  /*1b250*/  LOP3.LUT R139, R139, R40, RZ, 0xc0, !PT ;  /* 0x000000288b8b7212 */ /* 0x000fe200078ec0ff */
[----:B------:R-:W-:Y:S01]  /*1b260*/  FADD.FTZ R41, R173, R41 ;  /* 0x00000029ad297221 */ /* 0x000fe20000010000 */
[----:B------:R-:W-:Y:S01]  /*1b270*/  F2FP.BF16.F32.PACK_AB R3, R73, R74 ;  /* 0x0000004a4903723e */ /* 0x000fe200000010ff */
[----:B------:R-:W-:Y:S02]  /*1b280*/  FADD.FTZ R40, R186, R0 ;  /* 0x00000000ba287221 */ /* 0x000fe40000010000 */
[----:B------:R2:W5:Y:S01]  /*1b290*/  LDL.LU R186, [R1+0x80] ;  /* 0x0000800001ba7983 */ /* 0x0005620000300800 */
[----:B------:R-:W-:Y:S01]  /*1b2a0*/  FADD.FTZ R0, R135, R2 ;  /* 0x0000000287007221 */ /* 0x000fe20000010000 */
[----:B------:R-:W-:Y:S01]  /*1b2b0*/  LOP3.LUT R138, R138, R3, RZ, 0xc0, !PT ;  /* 0x000000038a8a7212 */ /* 0x000fe200078ec0ff */
[----:B------:R-:W-:Y:S01]  /*1b2c0*/  FADD.FTZ R40, R156, R40 ;  /* 0x000000289c287221 */ /* 0x000fe20000010000 */
[----:B------:R2:W5:Y:S01]  /*1b2d0*/  LDL.LU R135, [R1+0x7c] ;  /* 0x00007c0001877983 */ /* 0x0005620000300800 */
[----:B------:R-:W-:Y:S02]  /*1b2e0*/  FADD.FTZ R3, R246, R52 ;  /* 0x00000034f6037221 */ /* 0x000fe40000010000 */
[----:B------:R-:W-:Y:S02]  /*1b2f0*/  FADD.FTZ R40, R157, R40 ;  /* 0x000000289d287221 */ /* 0x000fe40000010000 */
        /* <DEDUP_REMOVED lines=21> */
[----:B------:R-:W1:Y:S02]  /*1b450*/  LDSM.16.MT88.4 R40, [R185+0x5c00] ;  /* 0x005c0000b928783b */ /* 0x000e640000004200 */
[----:B------:R-:W-:Y:S01]  /*1b460*/  FADD.FTZ R3, R205, R3 ;  /* 0x00000003cd037221 */ /* 0x000fe20000010000 */
[----:B------:R-:W-:Y:S01]  /*1b470*/  FADD.FTZ R45, R132, R0 ;  /* 0x00000000842d7221 */ /* 0x000fe20000010000 */
[----:B------:R-:W-:Y:S01]  /*1b480*/  FADD.FTZ R0, R134, R2 ;  /* 0x0000000286007221 */ /* 0x000fe20000010000 */
[----:B------:R-:W-:Y:S05]  /*1b490*/  HMMA.16816.F32.BF16 R32, R68, R50, R32 ;  /* 0x000000324420723c */ /* 0x000fea0000041820 */
[----:B------:R-:W-:Y:S01]  /*1b4a0*/  FADD.FTZ R3, R179, R3 ;  /* 0x00000003b3037221 */ /* 0x000fe20000010000 */
[-C--:B------:R-:W-:Y:S05]  /*1b4b0*/  HMMA.16816.F32.BF16 R164, R152, R160.reuse, R4 ;  /* 0x000000a098a4723c */ /* 0x080fea0000041804 */
        /* <DEDUP_REMOVED lines=8> */
[----:B------:R-:W-:Y:S04]  /*1b540*/  IMAD.MOV.U32 R132, RZ, RZ, R36 ;  /* 0x000000ffff847224 */ /* 0x000fe800078e0024 */
        /* <DEDUP_REMOVED lines=13> */
[-C--:B-1----:R-:W-:Y:S03]  /*1b620*/  HMMA.16816.F32.BF16 R156, R152, R40.reuse, R20 ;  /* 0x00000028989c723c */ /* 0x082fe60000041814 */
        /* <DEDUP_REMOVED lines=20> */
[----:B------:R-:W-:Y:S03]  /*1b770*/  IMAD.MOV.U32 R134, RZ, RZ, R38 ;  /* 0x000000ffff867224 */ /* 0x000fe600078e0026 */
        /* <DEDUP_REMOVED lines=23> */
[----:B------:R-:W-:Y:S04]  /*1b8f0*/  STL [R1+0x50], R4 ;  /* 0x0000500401007387 */ /* 0x000fe80000100800 */
[----:B------:R1:W-:Y:S04]  /*1b900*/  STL [R1+0x54], R3 ;  /* 0x0000540301007387 */ /* 0x0003e80000100800 */
[----:B------:R2:W-:Y:S04]  /*1b910*/  STL [R1+0x48], R2 ;  /* 0x0000480201007387 */ /* 0x0005e80000100800 */
[----:B------:R2:W-:Y:S01]  /*1b920*/  STL [R1+0x4c], R0 ;  /* 0x00004c0001007387 */ /* 0x0005e20000100800 */
[----:B-1----:R-:W-:Y:S01]  /*1b930*/  IMAD.MOV.U32 R3, RZ, RZ, R37 ;  /* 0x000000ffff037224 */ /* 0x002fe200078e0025 */
[----:B------:R-:W-:Y:S06]  /*1b940*/  @P0 BRA `(.L_x_878) ;  /* 0xffffff7c00540947 */ /* 0x000fec000383ffff */
.L_x_877:
[----:B------:R-:W2:Y:S01]  /*1b950*/  LDL.LU R8, [R1+0x50] ;  /* 0x0000500001087983 */ /* 0x000ea20000300800 */
[----:B------:R-:W-:-:S03]  /*1b960*/  ULDC UR4, c[0x0][0x38c] ;  /* 0x0000e30000047ab9 */ /* 0x000fc60000000800 */
[----:B------:R-:W3:Y:S04]  /*1b970*/  LDL.LU R7, [R1+0x54] ;  /* 0x0000540001077983 */ /* 0x000ee80000300800 */
[----:B------:R-:W4:Y:S04]  /*1b980*/  LDL.LU R6, [R1+0x48] ;  /* 0x0000480001067983 */ /* 0x000f280000300800 */
[----:B------:R-:W4:Y:S01]  /*1b990*/  LDL.LU R5, [R1+0x4c] ;  /* 0x00004c0001057983 */ /* 0x000f220000300800 */
[----:B------:R-:W-:Y:S01]  /*1b9a0*/  UISETP.NE.AND UP0, UPT, UR27, -0x1, UPT ;  /* 0xffffffff1b00788c */ /* 0x000fe2000bf05270 */
[----:B------:R-:W-:Y:S01]  /*1b9b0*/  MOV R17, 0x10 ;  /* 0x0000001000117802 */ /* 0x000fe20000000f00 */
[----:B------:R-:W-:Y:S01]  /*1b9c0*/  UMOV UR6, 0x400 ;  /* 0x0000040000067882 */ /* 0x000fe20000000000 */
[----:B------:R-:W1:Y:S01]  /*1b9d0*/  S2R R25, SR_TID.X ;  /* 0x0000000000197919 */ /* 0x000e620000002100 */
[----:B------:R-:W2:Y:S01]  /*1b9e0*/  S2R R24, SR_TID.X ;  /* 0x0000000000187919 */ /* 0x000ea20000002100 */
[----:B-1----:R-:W-:Y:S01]  /*1b9f0*/  SHF.R.S32.HI R23, RZ, 0x1f, R25 ;  /* 0x0000001fff177819 */ /* 0x002fe20000011419 */
[----:B--2---:R-:W1:Y:S04]  /*1ba00*/  SHFL.BFLY PT, R2, R8, 0x2, 0x1f ;  /* 0x0c401f0008027f89 */ /* 0x004e6800000e0000 */
[----:B---3--:R-:W2:Y:S04]  /*1ba10*/  SHFL.BFLY PT, R0, R7, 0x2, 0x1f ;  /* 0x0c401f0007007f89 */ /* 0x008ea800000e0000 */
        /* <DEDUP_REMOVED lines=8> */
[----:B------:R-:W3:Y:S04]  /*1baa0*/  SHFL.BFLY PT, R6, R3, 0x1, 0x1f ;  /* 0x0c201f0003067f89 */ /* 0x000ee800000e0000 */
[----:B------:R-:W4:Y:S01]  /*1bab0*/  SHFL.BFLY PT, R5, R4, 0x1, 0x1f ;  /* 0x0c201f0004057f89 */ /* 0x000f2200000e0000 */
[----:B-1----:R-:W-:Y:S01]  /*1bac0*/  FADD.FTZ R19, R2, R8 ;  /* 0x0000000802137221 */ /* 0x002fe20000010000 */
[----:B------:R-:W-:Y:S01]  /*1bad0*/  MOV R2, 0x3f800000 ;  /* 0x3f80000000027802 */ /* 0x000fe20000000f00 */
[----:B--2---:R-:W-:-:S03]  /*1bae0*/  FADD.FTZ R20, R0, R7 ;  /* 0x0000000700147221 */ /* 0x004fc60000010000 */
[----:B------:R-:W-:Y:S02]  /*1baf0*/  FSETP.NE.FTZ.AND P5, PT, R19, RZ, PT ;  /* 0x000000ff1300720b */ /* 0x000fe40003fb5000 */
[----:B------:R-:W-:Y:S01]  /*1bb00*/  MOV R0, 0x3f800000 ;  /* 0x3f80000000007802 */ /* 0x000fe20000000f00 */
[----:B---3--:R-:W-:Y:S01]  /*1bb10*/  FADD.FTZ R21, R3, R6 ;  /* 0x0000000603157221 */ /* 0x008fe20000010000 */
[----:B------:R-:W-:Y:S01]  /*1bb20*/  FSETP.NE.FTZ.AND P4, PT, R20, RZ, PT ;  /* 0x000000ff1400720b */ /* 0x000fe20003f95000 */
[----:B------:R-:W-:Y:S01]  /*1bb30*/  IMAD.MOV.U32 R3, RZ, RZ, 0x3f800000 ;  /* 0x3f800000ff037424 */ /* 0x000fe200078e00ff */
[----:B------:R-:W-:Y:S01]  /*1bb40*/  LEA.HI R6, R23, R25, RZ, 0x2 ;  /* 0x0000001917067211 */ /* 0x000fe200078f10ff */
[----:B----4-:R-:W-:Y:S01]  /*1bb50*/  FADD.FTZ R22, R4, R5 ;  /* 0x0000000504167221 */ /* 0x010fe20000010000 */
[----:B------:R-:W-:Y:S01]  /*1bb60*/  FSETP.NE.FTZ.AND P3, PT, R21, RZ, PT ;  /* 0x000000ff1500720b */ /* 0x000fe20003f75000 */
[----:B------:R-:W-:Y:S01]  /*1bb70*/  IMAD.MOV.U32 R5, RZ, RZ, 0x3f800000 ;  /* 0x3f800000ff057424 */ /* 0x000fe200078e00ff */
[----:B------:R-:W-:-:S02]  /*1bb80*/  SHF.R.S32.HI R7, RZ, 0x2, R6 ;  /* 0x00000002ff077819 */ /* 0x000fc40000011406 */
[----:B------:R-:W-:Y:S01]  /*1bb90*/  FSETP.NE.FTZ.AND P2, PT, R22, RZ, PT ;  /* 0x000000ff1600720b */ /* 0x000fe20003f55000 */
[----:B------:R-:W1:Y:S01]  /*1bba0*/  @P5 MUFU.RCP R0, R19 ;  /* 0x0000001300005308 */ /* 0x000e620000001000 */
[----:B------:R-:W-:Y:S02]  /*1bbb0*/  SHF.R.S32.HI R4, RZ, 0x1f, R7 ;  /* 0x0000001fff047819 */ /* 0x000fe40000011407 */
[----:B------:R-:W-:Y:S02]  /*1bbc0*/  LEA.HI R23, R23, R25, RZ, 0x5 ;  /* 0x0000001917177211 */ /* 0x000fe400078f28ff */
[----:B------:R-:W-:Y:S02]  /*1bbd0*/  LEA.HI R4, R4, R7, RZ, 0x3 ;  /* 0x0000000704047211 */ /* 0x000fe400078f18ff */
[----:B------:R-:W-:Y:S01]  /*1bbe0*/  SHF.R.S32.HI R18, RZ, 0x5, R23 ;  /* 0x00000005ff127819 */ /* 0x000fe20000011417 */
[----:B------:R-:W2:Y:S08]  /*1bbf0*/  @P4 MUFU.RCP R3, R20 ;  /* 0x0000001400034308 */ /* 0x000eb00000001000 */
[----:B------:R-:W3:Y:S01]  /*1bc00*/  @P3 MUFU.RCP R2, R21 ;  /* 0x0000001500023308 */ /* 0x000ee20000001000 */
[----:B-1----:R-:W-:-:S04]  /*1bc10*/  FMUL.FTZ R0, R0, UR4 ;  /* 0x0000000400007c20 */ /* 0x002fc80008410000 */
[C---:B------:R-:W-:Y:S01]  /*1bc20*/  FMUL.FTZ R164, R0.reuse, R164 ;  /* 0x000000a400a47220 */ /* 0x040fe20000410000 */
[C---:B------:R-:W-:Y:S01]  /*1bc30*/  FMUL.FTZ R165, R0.reuse, R165 ;  /* 0x000000a500a57220 */ /* 0x040fe20000410000 */
[C---:B------:R-:W-:Y:S01]  /*1bc40*/  FMUL.FTZ R160, R0.reuse, R160 ;  /* 0x000000a000a07220 */ /* 0x040fe20000410000 */
[----:B------:R-:W1:Y:S01]  /*1bc50*/  @P2 MUFU.RCP R5, R22 ;  /* 0x0000001600052308 */ /* 0x000e620000001000 */
[----:B--2---:R-:W-:Y:S01]  /*1bc60*/  FMUL.FTZ R3, R3, UR4 ;  /* 0x0000000403037c20 */ /* 0x004fe20008410000 */
[C---:B------:R-:W-:Y:S01]  /*1bc70*/  FMUL.FTZ R161, R0.reuse, R161 ;  /* 0x000000a100a17220 */ /* 0x040fe20000410000 */
[C---:B------:R-:W-:Y:S01]  /*1bc80*/  FMUL.FTZ R156, R0.reuse, R156 ;  /* 0x0000009c009c7220 */ /* 0x040fe20000410000 */
[----:B------:R-:W-:Y:S01]  /*1bc90*/  FMUL.FTZ R10, R0, R157 ;  /* 0x0000009d000a7220 */ /* 0x000fe20000410000 */
        /* <DEDUP_REMOVED lines=10> */
[----:B------:R-:W-:Y:S01]  /*1bd40*/  FMUL.FTZ R153, R0, R153 ;  /* 0x0000009900997220 */ /* 0x000fe20000410000 */
[----:B---3--:R-:W-:Y:S01]  /*1bd50*/  FMUL.FTZ R2, R2, UR4 ;  /* 0x0000000402027c20 */ /* 0x008fe20008410000 */
[----:B-1----:R-:W-:Y:S01]  /*1bd60*/  FMUL.FTZ R0, R5, UR4 ;  /* 0x0000000405007c20 */ /* 0x002fe20008410000 */
[----:B------:R-:W-:Y:S01]  /*1bd70*/  IADD3 R3, R7, -R3, RZ ;  /* 0x8000000307037210 */ /* 0x000fe20007ffe0ff */
[----:B------:R-:W1:Y:S01]  /*1bd80*/  S2UR UR4, SR_CgaCtaId ;  /* 0x00000000000479c3 */ /* 0x000e620000008800 */
        /* <DEDUP_REMOVED lines=9> */
[----:B------:R-:W-:Y:S01]  /*1be20*/  FMUL.FTZ R150, R0, R150 ;  /* 0x0000009600967220 */ /* 0x000fe20000410000 */
[----:B------:R-:W-:Y:S01]  /*1be30*/  LOP3.LUT R4, R6, 0xfffffffc, RZ, 0xc0, !PT ;  /* 0xfffffffc06047812 */ /* 0x000fe200078ec0ff */
[C---:B------:R-:W-:Y:S01]  /*1be40*/  FMUL.FTZ R15, R0.reuse, R151 ;  /* 0x00000097000f7220 */ /* 0x040fe20000410000 */
[----:B------:R-:W-:Y:S01]  /*1be50*/  SHF.R.S32.HI R6, RZ, 0x1, R2 ;  /* 0x00000001ff067819 */ /* 0x000fe20000011402 */
[----:B------:R-:W-:Y:S01]  /*1be60*/  FMUL.FTZ R146, R0, R146 ;  /* 0x0000009200927220 */ /* 0x000fe20000410000 */
[----:B------:R-:W-:Y:S01]  /*1be70*/  LOP3.LUT R5, R2, 0x3fffffe, RZ, 0xc0, !PT ;  /* 0x03fffffe02057812 */ /* 0x000fe200078ec0ff */
[----:B------:R-:W-:Y:S01]  /*1be80*/  IMAD.IADD R4, R25, 0x1, -R4 ;  /* 0x0000000119047824 */ /* 0x000fe200078e0a04 */
[----:B------:R-:W-:Y:S01]  /*1be90*/  SHF.L.U32 R2, R6, 0x6, RZ ;  /* 0x0000000606027819 */ /* 0x000fe200000006ff */
[C---:B------:R-:W-:Y:S01]  /*1bea0*/  FMUL.FTZ R11, R0.reuse, R147 ;  /* 0x00000093000b7220 */ /* 0x040fe20000410000 */
[C---:B------:R-:W-:Y:S01]  /*1beb0*/  FMUL.FTZ R142, R0.reuse, R142 ;  /* 0x0000008e008e7220 */ /* 0x040fe20000410000 */
[----:B------:R-:W-:Y:S01]  /*1bec0*/  FMUL.FTZ R7, R0, R143 ;  /* 0x0000008f00077220 */ /* 0x000fe20000410000 */
[----:B------:R-:W-:Y:S01]  /*1bed0*/  IADD3 R5, R3, -R5, RZ ;  /* 0x8000000503057210 */ /* 0x000fe20007ffe0ff */
[----:B------:R-:W-:-:S02]  /*1bee0*/  IMAD R4, R18, 0x100, R4 ;  /* 0x0000010012047824 */ /* 0x000fc400078e0204 */
[C---:B------:R-:W-:Y:S01]  /*1bef0*/  FMUL.FTZ R138, R0.reuse, R138 ;  /* 0x0000008a008a7220 */ /* 0x040fe20000410000 */
[----:B------:R-:W-:Y:S01]  /*1bf00*/  FMUL.FTZ R13, R0, R139 ;  /* 0x0000008b000d7220 */ /* 0x000fe20000410000 */
[----:B------:R-:W-:Y:S01]  /*1bf10*/  LOP3.LUT R0, R2, 0xc0, RZ, 0xc0, !PT ;  /* 0x000000c002007812 */ /* 0x000fe200078ec0ff */
[----:B-1----:R-:W-:Y:S01]  /*1bf20*/  ULEA UR4, UR4, UR6, 0x18 ;  /* 0x0000000604047291 */ /* 0x002fe2000f8ec03f */
[----:B------:R-:W-:Y:S02]  /*1bf30*/  LOP3.LUT R3, R6, 0x1, RZ, 0xc0, !PT ;  /* 0x0000000106037812 */ /* 0x000fe400078ec0ff */
[----:B------:R-:W-:Y:S01]  /*1bf40*/  LEA R2, R5, R4, 0x4 ;  /* 0x0000000405027211 */ /* 0x000fe200078e20ff */
[----:B------:R-:W-:Y:S01]  /*1bf50*/  @UP0 ULDC.64 UR6, c[0x0][0x298] ;  /* 0x0000a60000060ab9 */ /* 0x000fe20000000a00 */
[----:B------:R-:W-:Y:S01]  /*1bf60*/  LEA.HI R0, R0, R0, RZ, 0x1d ;  /* 0x0000000000007211 */ /* 0x000fe200078fe8ff */
[----:B------:R-:W-:Y:S01]  /*1bf70*/  @UP0 UIMAD.WIDE.U32 UR10, UR27, UR6, URZ ;  /* 0x000000061b0a02a5 */ /* 0x000fe2000f8e003f */
[----:B------:R-:W-:-:S02]  /*1bf80*/  ISETP.NE.U32.AND P0, PT, R3, 0x1, PT ;  /* 0x000000010300780c */ /* 0x000fc40003f05070 */
[----:B------:R-:W-:Y:S01]  /*1bf90*/  F2FP.BF16.F32.PACK_AB R5, R165, R164 ;  /* 0x000000a4a505723e */ /* 0x000fe200000010ff */
[----:B------:R-:W-:Y:S01]  /*1bfa0*/  IMAD.U32 R0, R2, 0x2, R0 ;  /* 0x0000000202007824 */ /* 0x000fe200078e0000 */
[----:B------:R-:W-:Y:S02]  /*1bfb0*/  SEL R17, R17, 0xfffffff0, P0 ;  /* 0xfffffff011117807 */ /* 0x000fe40000000000 */
[----:B------:R-:W-:Y:S02]  /*1bfc0*/  PLOP3.LUT P0, PT, PT, PT, UP0, 0x80, 0x0 ;  /* 0x000000000000781c */ /* 0x000fe40003f0f008 */
[----:B------:R-:W-:Y:S01]  /*1bfd0*/  LEA R0, R0, UR4, 0x1 ;  /* 0x0000000400007c11 */ /* 0x000fe2000f8e08ff */
[----:B------:R-:W-:Y:S01]  /*1bfe0*/  @UP0 UIMAD UR4, UR27, UR7, UR11 ;  /* 0x000000071b0402a4 */ /* 0x000fe2000f8e020b */
[----:B------:R-:W-:Y:S02]  /*1bff0*/  F2FP.BF16.F32.PACK_AB R4, R167, R166 ;  /* 0x000000a6a704723e */ /* 0x000fe400000010ff */
[----:B------:R-:W-:Y:S01]  /*1c000*/  F2FP.BF16.F32.PACK_AB R2, R161, R160 ;  /* 0x000000a0a102723e */ /* 0x000fe200000010ff */
[----:B------:R1:W-:Y:S01]  /*1c010*/  STS [R0], R5 ;  /* 0x0000000500007388 */ /* 0x0003e20000000800 */
[----:B------:R-:W-:-:S02]  /*1c020*/  IADD3 R3, R0, R17, RZ ;  /* 0x0000001100037210 */ /* 0x000fc40007ffe0ff */
[----:B------:R-:W-:Y:S01]  /*1c030*/  LOP3.LUT P1, RZ, R6, 0x2, RZ, 0xc0, !PT ;  /* 0x0000000206ff7812 */ /* 0x000fe2000782c0ff */
[----:B------:R2:W-:Y:S01]  /*1c040*/  STS [R0+0x200], R4 ;  /* 0x0002000400007388 */ /* 0x0005e20000000800 */
[----:B------:R-:W-:Y:S02]  /*1c050*/  F2FP.BF16.F32.PACK_AB R16, R16, R148 ;  /* 0x000000941010723e */ /* 0x000fe400000010ff */
[----:B------:R-:W-:Y:S01]  /*1c060*/  F2FP.BF16.F32.PACK_AB R15, R15, R150 ;  /* 0x000000960f0f723e */ /* 0x000fe200000010ff */
[----:B------:R3:W-:Y:S01]  /*1c070*/  STS [R3], R2 ;  /* 0x0000000203007388 */ /* 0x0007e20000000800 */
[----:B------:R-:W-:Y:S02]  /*1c080*/  F2FP.BF16.F32.PACK_AB R12, R12, R144 ;  /* 0x000000900c0c723e */ /* 0x000fe400000010ff */
[----:B------:R-:W-:Y:S02]  /*1c090*/  F2FP.BF16.F32.PACK_AB R11, R11, R146 ;  /* 0x000000920b0b723e */ /* 0x000fe400000010ff */
[----:B------:R-:W-:-:S02]  /*1c0a0*/  F2FP.BF16.F32.PACK_AB R10, R10, R156 ;  /* 0x0000009c0a0a723e */ /* 0x000fc400000010ff */
[----:B------:R-:W-:Y:S02]  /*1c0b0*/  F2FP.BF16.F32.PACK_AB R9, R9, R158 ;  /* 0x0000009e0909723e */ /* 0x000fe400000010ff */
[----:B------:R-:W-:Y:S02]  /*1c0c0*/  F2FP.BF16.F32.PACK_AB R8, R8, R140 ;  /* 0x0000008c0808723e */ /* 0x000fe400000010ff */
[----:B------:R-:W-:Y:S02]  /*1c0d0*/  F2FP.BF16.F32.PACK_AB R7, R7, R142 ;  /* 0x0000008e0707723e */ /* 0x000fe400000010ff */
[----:B------:R-:W-:Y:S02]  /*1c0e0*/  F2FP.BF16.F32.PACK_AB R6, R153, R152 ;  /* 0x000000989906723e */ /* 0x000fe400000010ff */
[----:B------:R-:W-:Y:S02]  /*1c0f0*/  F2FP.BF16.F32.PACK_AB R14, R14, R136 ;  /* 0x000000880e0e723e */ /* 0x000fe400000010ff */
[----:B-1----:R-:W-:-:S02]  /*1c100*/  F2FP.BF16.F32.PACK_AB R5, R155, R154 ;  /* 0x0000009a9b05723e */ /* 0x002fc400000010ff */
[----:B------:R-:W-:Y:S02]  /*1c110*/  F2FP.BF16.F32.PACK_AB R13, R13, R138 ;  /* 0x0000008a0d0d723e */ /* 0x000fe400000010ff */
[----:B--2---:R-:W-:Y:S02]  /*1c120*/  F2FP.BF16.F32.PACK_AB R4, R163, R162 ;  /* 0x000000a2a304723e */ /* 0x004fe400000010ff */
[----:B---3--:R-:W-:Y:S01]  /*1c130*/  IADD3 R2, R0, 0x20, RZ ;  /* 0x0000002000027810 */ /* 0x008fe20007ffe0ff */
        /* <DEDUP_REMOVED lines=8> */
.L_x_881:
[----:B------:R-:W-:Y:S01]  /*1c1c0*/  ULDC.U8 UR6, c[0x0][0x3d9] ;  /* 0x0000f64000067ab9 */ /* 0x000fe20000000000 */
[----:B------:R-:W-:Y:S01]  /*1c1d0*/  @P1 VIADD R2, R0, 0xffffffe0 ;  /* 0xffffffe000021836 */ /* 0x000fe20000000000 */
[----:B------:R-:W-:Y:S01]  /*1c1e0*/  ISETP.NE.AND P1, PT, RZ, UR6, PT ;  /* 0x00000006ff007c0c */ /* 0x000fe2000bf25270 */
[----:B------:R1:W-:Y:S01]  /*1c1f0*/  STS [R3+0x200], R4 ;  /* 0x0002000403007388 */ /* 0x0003e20000000800 */
[----:B------:R-:W-:Y:S02]  /*1c200*/  ULDC.U8 UR8, c[0x0][0x3d8] ;  /* 0x0000f60000087ab9 */ /* 0x000fe40000000000 */
[----:B------:R-:W-:Y:S01]  /*1c210*/  ISETP.NE.AND P0, PT, RZ, UR8, PT ;  /* 0x00000008ff007c0c */ /* 0x000fe2000bf05270 */
[----:B------:R-:W-:Y:S03]  /*1c220*/  STS [R0+0x1000], R16 ;  /* 0x0010001000007388 */ /* 0x000fe60000000800 */
[----:B------:R-:W-:Y:S01]  /*1c230*/  ISETP.EQ.AND P0, PT, RZ, UR6, P0 ;  /* 0x00000006ff007c0c */ /* 0x000fe20008702270 */
[----:B------:R2:W-:Y:S04]  /*1c240*/  STS [R0+0x1200], R15 ;  /* 0x0012000f00007388 */ /* 0x0005e80000000800 */
[----:B------:R-:W-:Y:S04]  /*1c250*/  STS [R3+0x1000], R12 ;  /* 0x0010000c03007388 */ /* 0x000fe80000000800 */
[----:B------:R3:W-:Y:S04]  /*1c260*/  STS [R3+0x1200], R11 ;  /* 0x0012000b03007388 */ /* 0x0007e80000000800 */
[----:B------:R-:W-:Y:S01]  /*1c270*/  STS [R2], R10 ;  /* 0x0000000a02007388 */ /* 0x000fe20000000800 */
[----:B------:R-:W-:-:S03]  /*1c280*/  @!P0 PLOP3.LUT P6, PT, PT, PT, PT, 0x8, 0x0 ;  /* 0x000000000000881c */ /* 0x000fc60003fce170 */
[----:B------:R-:W-:Y:S01]  /*1c290*/  STS [R2+0x200], R9 ;  /* 0x0002000902007388 */ /* 0x000fe20000000800 */
[----:B-1----:R-:W-:Y:S01]  /*1c2a0*/  @P1 IMAD.MOV.U32 R4, RZ, RZ, 0x1 ;  /* 0x00000001ff041424 */ /* 0x002fe200078e00ff */
[----:B------:R-:W1:Y:S01]  /*1c2b0*/  S2R R27, SR_CTAID.Y ;  /* 0x00000000001b7919 */ /* 0x000e620000002600 */
[----:B------:R-:W4:Y:S01]  /*1c2c0*/  S2R R26, SR_CTAID.Z ;  /* 0x00000000001a7919 */ /* 0x000f220000002700 */
[----:B--2---:R-:W-:Y:S01]  /*1c2d0*/  IMAD.IADD R0, R17, 0x1, R2 ;  /* 0x0000000111007824 */ /* 0x004fe200078e0202 */
[----:B------:R-:W2:Y:S04]  /*1c2e0*/  S2R R32, SR_CTAID.X ;  /* 0x0000000000207919 */ /* 0x000ea80000002500 */
[----:B------:R1:W-:Y:S01]  /*1c2f0*/  STS [R0], R6 ;  /* 0x0000000600007388 */ /* 0x0003e20000000800 */
[----:B---3--:R-:W3:Y:S03]  /*1c300*/  @P1 LDC R11, c[0x0][0x2c0] ;  /* 0x0000b000ff0b1b82 */ /* 0x008ee60000000800 */
[----:B------:R4:W-:Y:S04]  /*1c310*/  STS [R0+0x200], R5 ;  /* 0x0002000500007388 */ /* 0x0009e80000000800 */
[----:B------:R2:W-:Y:S04]  /*1c320*/  STS [R2+0x1000], R8 ;  /* 0x0010000802007388 */ /* 0x0005e80000000800 */
[----:B------:R2:W-:Y:S04]  /*1c330*/  STS [R2+0x1200], R7 ;  /* 0x0012000702007388 */ /* 0x0005e80000000800 */
[----:B------:R-:W-:Y:S04]  /*1c340*/  STS [R0+0x1000], R14 ;  /* 0x0010000e00007388 */ /* 0x000fe80000000800 */
[----:B------:R3:W-:Y:S01]  /*1c350*/  STS [R0+0x1200], R13 ;  /* 0x0012000d00007388 */ /* 0x0007e20000000800 */
[----:B-1----:R1:W1:Y:S01]  /*1c360*/  @P5 MUFU.LG2 R6, R19 ;  /* 0x0000001300065308 */ /* 0x0022620000000c00 */
[----:B----4-:R-:W-:-:S07]  /*1c370*/  LOP3.LUT R5, R23, 0xffffffe0, RZ, 0xc0, !PT ;  /* 0xffffffe017057812 */ /* 0x010fce00078ec0ff */
[----:B--2---:R2:W4:Y:S01]  /*1c380*/  @P4 MUFU.LG2 R8, R20 ;  /* 0x0000001400084308 */ /* 0x0045220000000c00 */
[----:B------:R-:W1:Y:S01]  /*1c390*/  @P1 LDC.64 R2, c[0x0][0x2c0] ;  /* 0x0000b000ff021b82 */ /* 0x000e620000000a00 */
[----:B------:R-:W-:-:S04]  /*1c3a0*/  SHF.R.S32.HI R7, RZ, 0x1f, R24 ;  /* 0x0000001fff077819 */ /* 0x000fc80000011418 */
[----:B------:R-:W-:-:S03]  /*1c3b0*/  LEA.HI R7, R7, R24, RZ, 0x2 ;  /* 0x0000001807077211 */ /* 0x000fc600078f10ff */
[----:B---3--:R-:W3:Y:S01]  /*1c3c0*/  @P5 LDC R13, c[0x0][0x2e8] ;  /* 0x0000ba00ff0d5b82 */ /* 0x008ee20000000800 */
[----:B------:R-:W-:-:S07]  /*1c3d0*/  LOP3.LUT R9, R7, 0xfffffffc, RZ, 0xc0, !PT ;  /* 0xfffffffc07097812 */ /* 0x000fce00078ec0ff */
[----:B------:R-:W2:Y:S01]  /*1c3e0*/  @P4 LDC R14, c[0x0][0x2e8] ;  /* 0x0000ba00ff0e4b82 */ /* 0x000ea20000000800 */
[----:B-1----:R-:W-:Y:S01]  /*1c3f0*/  @P1 IMAD R0, R3, R2, RZ ;  /* 0x0000000203001224 */ /* 0x002fe200078e02ff */
[----:B------:R-:W-:Y:S01]  /*1c400*/  @!P0 CS2R R2, SRZ ;  /* 0x0000000000028805 */ /* 0x000fe2000001ff00 */
[----:B----4-:R-:W-:Y:S06]  /*1c410*/  @!P0 BRA `(.L_x_882) ;  /* 0x00000000001c8947 */ /* 0x010fec0003800000 */
[----:B------:R-:W1:Y:S01]  /*1c420*/  S2UR UR7, SR_CTAID.Y ;  /* 0x00000000000779c3 */ /* 0x000e620000002600 */
[----:B------:R-:W-:Y:S01]  /*1c430*/  ULDC UR6, c[0x0][0x2c4] ;  /* 0x0000b10000067ab9 */ /* 0x000fe20000000800 */
[----:B------:R-:W-:Y:S01]  /*1c440*/  PLOP3.LUT P6, PT, PT, PT, PT, 0x80, 0x0 ;  /* 0x000000000000781c */ /* 0x000fe20003fcf070 */
[----:B-1----:R-:W-:-:S04]  /*1c450*/  @!UP0 UIMAD UR27, UR7, UR6, URZ ;  /* 0x00000006071b82a4 */ /* 0x002fc8000f8e023f */
[----:B------:R-:W-:Y:S02]  /*1c460*/  USHF.R.S32.HI UR6, URZ, 0x1f, UR27 ;  /* 0x0000001f3f067899 */ /* 0x000fe4000801141b */
[----:B------:R-:W-:-:S04]  /*1c470*/  IMAD.U32 R2, RZ, RZ, UR27 ;  /* 0x0000001bff027e24 */ /* 0x000fc8000f8e00ff */
[----:B------:R-:W-:Y:S02]  /*1c480*/  MOV R3, UR6 ;  /* 0x0000000600037c02 */ /* 0x000fe40008000f00 */
.L_x_882:
[----:B------:R-:W-:Y:S05]  /*1c490*/  @P1 BRA `(.L_x_883) ;  /* 0x0000000000181947 */ /* 0x000fea0003800000 */
[----:B------:R-:W1:Y:S01]  /*1c4a0*/  LDC R0, c[0x0][0x2c4] ;  /* 0x0000b100ff007b82 */ /* 0x000e620000000800 */
[----:B------:R-:W-:Y:S02]  /*1c4b0*/  ISETP.NE.AND P0, PT, RZ, UR8, PT ;  /* 0x00000008ff007c0c */ /* 0x000fe4000bf05270 */
[----:B------:R-:W-:-:S05]  /*1c4c0*/  MOV R11, 0x1 ;  /* 0x00000001000b7802 */ /* 0x000fca0000000f00 */
[----:B------:R-:W4:Y:S08]  /*1c4d0*/  LDC R4, c[0x0][0x270] ;  /* 0x00009c00ff047b82 */ /* 0x000f300000000800 */
[----:B-1----:R-:W4:Y:S02]  /*1c4e0*/  @P0 LDC R0, c[0x0][0x2e4] ;  /* 0x0000b900ff000b82 */ /* 0x002f240000000800 */
[----:B----4-:R-:W-:-:S07]  /*1c4f0*/  IMAD R4, R0, R4, RZ ;  /* 0x0000000400047224 */ /* 0x010fce00078e02ff */
.L_x_883:
[----:B------:R-:W4:Y:S01]  /*1c500*/  LDL R33, [R1+0x28] ;  /* 0x0000280001217983 */ /* 0x000f220000100800 */
[----:B------:R-:W1:Y:S01]  /*1c510*/  @P2 LDC R15, c[0x0][0x2e8] ;  /* 0x0000ba00ff0f2b82 */ /* 0x000e620000000800 */
[----:B------:R-:W-:Y:S01]  /*1c520*/  SHF.R.S32.HI R12, RZ, 0x2, R7 ;  /* 0x00000002ff0c7819 */ /* 0x000fe20000011407 */
[----:B------:R-:W-:-:S06]  /*1c530*/  IMAD.IADD R17, R24, 0x1, -R9 ;  /* 0x0000000118117824 */ /* 0x000fcc00078e0a09 */
[----:B------:R-:W-:Y:S01]  /*1c540*/  BAR.SYNC.DEFER_BLOCKING 0x0 ;  /* 0x0000000000007b1d */ /* 0x000fe20000010000 */
[----:B------:R-:W-:Y:S01]  /*1c550*/  IADD3 R7, -R5, R25, RZ ;  /* 0x0000001905077210 */ /* 0x000fe20007ffe1ff */
[----:B------:R-:W-:Y:S01]  /*1c560*/  IMAD R4, R27, R4, RZ ;  /* 0x000000041b047224 */ /* 0x000fe200078e02ff */
[----:B------:R-:W-:Y:S01]  /*1c570*/  IADD3 R5, R12, 0x20, RZ ;  /* 0x000000200c057810 */ /* 0x000fe20007ffe0ff */
[----:B------:R-:W-:Y:S01]  /*1c580*/  @P5 FMUL.FTZ R6, R6, 0.69314718246459960938 ;  /* 0x3f31721806065820 */ /* 0x000fe20000410000 */
[----:B------:R-:W-:-:S03]  /*1c590*/  LOP3.LUT P1, RZ, R7, 0x3, RZ, 0xc0, !PT ;  /* 0x0000000307ff7812 */ /* 0x000fc6000782c0ff */
[----:B------:R-:W1:Y:S01]  /*1c5a0*/  @P3 LDC R16, c[0x0][0x2e8] ;  /* 0x0000ba00ff103b82 */ /* 0x000e620000000800 */
[----:B------:R-:W2:Y:S01]  /*1c5b0*/  @P2 MUFU.LG2 R9, R22 ;  /* 0x0000001600092308 */ /* 0x000ea20000000c00 */
[----:B------:R-:W-:Y:S01]  /*1c5c0*/  ISETP.GE.AND P0, PT, R5, UR5, PT ;  /* 0x0000000505007c0c */ /* 0x000fe2000bf06270 */
[----:B------:R-:W-:Y:S01]  /*1c5d0*/  IMAD.MOV.U32 R24, RZ, RZ, 0x7f800000 ;  /* 0x7f800000ff187424 */ /* 0x000fe200078e00ff */
[----:B------:R-:W-:Y:S01]  /*1c5e0*/  SEL R5, R4, RZ, !P6 ;  /* 0x000000ff04057207 */ /* 0x000fe20007000000 */
[----:B------:R-:W-:Y:S02]  /*1c5f0*/  IMAD R4, R32, R11, RZ ;  /* 0x0000000b20047224 */ /* 0x000fe400078e02ff */
[----:B---3--:R-:W-:Y:S01]  /*1c600*/  @P5 FFMA.FTZ R24, R39, R13, R6 ;  /* 0x0000000d27185223 */ /* 0x008fe20000010006 */
[----:B------:R-:W-:Y:S02]  /*1c610*/  VIADD R7, R12, 0x40 ;  /* 0x000000400c077836 */ /* 0x000fe40000000000 */
[----:B------:R-:W-:Y:S01]  /*1c620*/  @P4 FMUL.FTZ R8, R8, 0.69314718246459960938 ;  /* 0x3f31721808084820 */ /* 0x000fe20000410000 */
[----:B------:R-:W3:Y:S01]  /*1c630*/  @P3 MUFU.LG2 R10, R21 ;  /* 0x00000015000a3308 */ /* 0x000ee20000000c00 */
[----:B------:R-:W-:Y:S01]  /*1c640*/  IMAD R0, R26, R0, R5 ;  /* 0x000000001a007224 */ /* 0x000fe200078e0205 */
[----:B------:R-:W-:Y:S01]  /*1c650*/  MOV R25, 0x7f800000 ;  /* 0x7f80000000197802 */ /* 0x000fe20000000f00 */
[----:B------:R-:W-:-:S02]  /*1c660*/  IMAD.SHL.U32 R6, R4, 0x80, RZ ;  /* 0x0000008004067824 */ /* 0x000fc400078e00ff */
[----:B--2---:R-:W-:Y:S01]  /*1c670*/  @P4 FFMA.FTZ R25, R38, R14, R8 ;  /* 0x0000000e26194223 */ /* 0x004fe20000010008 */
[----:B------:R-:W-:Y:S01]  /*1c680*/  ISETP.GE.AND P5, PT, R7, UR5, PT ;  /* 0x0000000507007c0c */ /* 0x000fe2000bfa6270 */
[----:B------:R-:W-:Y:S01]  /*1c690*/  BSSY B0, `(.L_x_884) ;  /* 0x000003e000007945 */ /* 0x000fe20003800000 */
[----:B------:R-:W-:Y:S01]  /*1c6a0*/  MOV R23, 0x7f800000 ;  /* 0x7f80000000177802 */ /* 0x000fe20000000f00 */
[----:B------:R-:W-:Y:S01]  /*1c6b0*/  @P2 FMUL.FTZ R4, R9, 0.69314718246459960938 ;  /* 0x3f31721809042820 */ /* 0x000fe20000410000 */
[----:B------:R-:W-:Y:S02]  /*1c6c0*/  IADD3 R14, P6, P4, R6, R2, R0 ;  /* 0x00000002060e7210 */ /* 0x000fe40007cde000 */
[----:B------:R-:W-:Y:S02]  /*1c6d0*/  SHF.R.S32.HI R7, RZ, 0x1f, R6 ;  /* 0x0000001fff077819 */ /* 0x000fe40000011406 */
[----:B------:R-:W-:Y:S02]  /*1c6e0*/  SHF.R.S32.HI R0, RZ, 0x1f, R0 ;  /* 0x0000001fff007819 */ /* 0x000fe40000011400 */
[----:B------:R-:W-:Y:S01]  /*1c6f0*/  MOV R22, 0x7f800000 ;  /* 0x7f80000000167802 */ /* 0x000fe20000000f00 */
[----:B---3--:R-:W-:Y:S01]  /*1c700*/  @P3 FMUL.FTZ R5, R10, 0.69314718246459960938 ;  /* 0x3f3172180a053820 */ /* 0x008fe20000410000 */
[----:B-1----:R-:W-:Y:S01]  /*1c710*/  @P2 FFMA.FTZ R22, R36, R15, R4 ;  /* 0x0000000f24162223 */ /* 0x002fe20000010004 */
[----:B------:R-:W-:-:S02]  /*1c720*/  SHF.L.U32 R15, R17, 0x3, RZ ;  /* 0x00000003110f7819 */ /* 0x000fc400000006ff */
[----:B------:R-:W-:Y:S01]  /*1c730*/  @P3 FFMA.FTZ R23, R37, R16, R5 ;  /* 0x0000001025173223 */ /* 0x000fe20000010005 */
[----:B------:R-:W-:Y:S01]  /*1c740*/  IADD3.X R10, R7, R3, R0, P6, P4 ;  /* 0x00000003070a7210 */ /* 0x000fe200037e8400 */
[----:B----4-:R1:W2:Y:S01]  /*1c750*/  LDS.128 R28, [R33+0x1800] ;  /* 0x00180000211c7984 */ /* 0x0102a20000000c00 */
[----:B------:R-:W-:Y:S05]  /*1c760*/  @P1 BRA `(.L_x_885) ;  /* 0x0000000000c01947 */ /* 0x000fea0003800000 */
        /* <DEDUP_REMOVED lines=22> */
[----:B------:R-:W-:Y:S02]  /*1c8d0*/  @!P4 IMAD R3, R3, R11, RZ ;  /* 0x0000000b0303c224 */ /* 0x000fe400078e02ff */
[C---:B------:R-:W-:Y:S02]  /*1c8e0*/  @!P6 IADD3 R2, P1, R0.reuse, R14, RZ ;  /* 0x0000000e0002e210 */ /* 0x040fe40007f3e0ff */
[----:B------:R-:W4:Y:S02]  /*1c8f0*/  @!P4 LDC.64 R16, c[0x0][0x2b0] ;  /* 0x0000ac00ff10cb82 */ /* 0x000f240000000a00 */
[----:B------:R-:W-:-:S06]  /*1c900*/  @!P6 LEA.HI.X.SX32 R0, R0, R10, 0x1, P1 ;  /* 0x0000000a0000e211 */ /* 0x000fcc00008f0eff */
[----:B------:R-:W1:Y:S01]  /*1c910*/  @!P3 LDC.64 R20, c[0x0][0x2b0] ;  /* 0x0000ac00ff14bb82 */ /* 0x000e620000000a00 */
[----:B---3--:R-:W-:-:S07]  /*1c920*/  @!P6 LEA R8, P1, R2, R6, 0x2 ;  /* 0x000000060208e211 */ /* 0x008fce00078210ff */
[----:B------:R-:W3:Y:S01]  /*1c930*/  @!P2 LDC.64 R18, c[0x0][0x2b0] ;  /* 0x0000ac00ff12ab82 */ /* 0x000ee20000000a00 */
[----:B------:R-:W-:Y:S01]  /*1c940*/  @!P6 LEA.HI.X R9, R2, R7, R0, 0x2, P1 ;  /* 0x000000070209e211 */ /* 0x000fe200008f1400 */
[----:B------:R-:W-:Y:S01]  /*1c950*/  @!P3 IMAD R2, R4, R11, RZ ;  /* 0x0000000b0402b224 */ /* 0x000fe200078e02ff */
[----:B------:R-:W-:-:S03]  /*1c960*/  @!P4 IADD3 R0, P1, R3, R14, RZ ;  /* 0x0000000e0300c210 */ /* 0x000fc60007f3e0ff */
[----:B------:R2:W-:Y:S01]  /*1c970*/  @!P6 STG.E desc[UR30][R8.64], R24 ;  /* 0x000000180800e986 */ /* 0x0005e2000c10191e */
[----:B------:R-:W-:Y:S02]  /*1c980*/  @!P4 LEA.HI.X.SX32 R3, R3, R10, 0x1, P1 ;  /* 0x0000000a0303c211 */ /* 0x000fe400008f0eff */
[----:B----4-:R-:W-:-:S04]  /*1c990*/  @!P4 LEA R6, P1, R0, R16, 0x2 ;  /* 0x000000100006c211 */ /* 0x010fc800078210ff */
[----:B------:R-:W-:Y:S01]  /*1c9a0*/  @!P4 LEA.HI.X R7, R0, R17, R3, 0x2, P1 ;  /* 0x000000110007c211 */ /* 0x000fe200008f1403 */
[----:B------:R-:W-:Y:S01]  /*1c9b0*/  @!P2 IMAD R3, R5, R11, RZ ;  /* 0x0000000b0503a224 */ /* 0x000fe200078e02ff */
[----:B------:R-:W-:-:S03]  /*1c9c0*/  @!P3 IADD3 R0, P1, R2, R14, RZ ;  /* 0x0000000e0200b210 */ /* 0x000fc60007f3e0ff */
[----:B------:R4:W-:Y:S01]  /*1c9d0*/  @!P4 STG.E desc[UR30][R6.64], R25 ;  /* 0x000000190600c986 */ /* 0x0009e2000c10191e */
[----:B------:R-:W-:Y:S02]  /*1c9e0*/  @!P3 LEA.HI.X.SX32 R2, R2, R10, 0x1, P1 ;  /* 0x0000000a0202b211 */ /* 0x000fe400008f0eff */
[----:B-1----:R-:W-:-:S04]  /*1c9f0*/  @!P3 LEA R4, P1, R0, R20, 0x2 ;  /* 0x000000140004b211 */ /* 0x002fc800078210ff */
[----:B------:R-:W-:Y:S02]  /*1ca00*/  @!P3 LEA.HI.X R5, R0, R21, R2, 0x2, P1 ;  /* 0x000000150005b211 */ /* 0x000fe400008f1402 */
[----:B------:R-:W-:-:S03]  /*1ca10*/  @!P2 IADD3 R0, P1, R3, R14, RZ ;  /* 0x0000000e0300a210 */ /* 0x000fc60007f3e0ff */
[----:B------:R4:W-:Y:S01]  /*1ca20*/  @!P3 STG.E desc[UR30][R4.64], R23 ;  /* 0x000000170400b986 */ /* 0x0009e2000c10191e */
[----:B------:R-:W-:Y:S02]  /*1ca30*/  @!P2 LEA.HI.X.SX32 R3, R3, R10, 0x1, P1 ;  /* 0x0000000a0303a211 */ /* 0x000fe400008f0eff */
[----:B---3--:R-:W-:-:S04]  /*1ca40*/  @!P2 LEA R2, P1, R0, R18, 0x2 ;  /* 0x000000120002a211 */ /* 0x008fc800078210ff */
[----:B------:R-:W-:-:S05]  /*1ca50*/  @!P2 LEA.HI.X R3, R0, R19, R3, 0x2, P1 ;  /* 0x000000130003a211 */ /* 0x000fca00008f1403 */
[----:B--2---:R4:W-:Y:S04]  /*1ca60*/  @!P2 STG.E desc[UR30][R2.64], R22 ;  /* 0x000000160200a986 */ /* 0x0049e8000c10191e */
.L_x_885:
[----:B------:R-:W-:Y:S05]  /*1ca70*/  BSYNC B0 ;  /* 0x0000000000007941 */ /* 0x000fea0003800000 */
.L_x_884:
[----:B----4-:R-:W-:Y:S01]  /*1ca80*/  SHF.R.S32.HI R3, RZ, 0x1f, R15 ;  /* 0x0000001fff037819 */ /* 0x010fe2000001140f */
[----:B------:R-:W-:Y:S01]  /*1ca90*/  IMAD.U32 R4, RZ, RZ, UR28 ;  /* 0x0000001cff047e24 */ /* 0x000fe2000f8e00ff */
[----:B------:R-:W-:Y:S01]  /*1caa0*/  IADD3 R2, P2, R15, UR10, RZ ;  /* 0x0000000a0f027c10 */ /* 0x000fe2000ff5e0ff */
[----:B------:R-:W-:Y:S01]  /*1cab0*/  ULDC.64 UR6, c[0x0][0x2a0] ;  /* 0x0000a80000067ab9 */ /* 0x000fe20000000a00 */
[----:B------:R-:W-:Y:S01]  /*1cac0*/  SHF.R.S32.HI R13, RZ, 0x1f, R12 ;  /* 0x0000001fff0d7819 */ /* 0x000fe2000001140c */
[C---:B------:R-:W-:Y:S01]  /*1cad0*/  VIADD R0, R12.reuse, 0x60 ;  /* 0x000000600c007836 */ /* 0x040fe20000000000 */
[----:B------:R-:W-:Y:S01]  /*1cae0*/  IADD3.X R3, R3, UR4, RZ, P2, !PT ;  /* 0x0000000403037c10 */ /* 0x000fe200097fe4ff */
[----:B------:R-:W-:Y:S01]  /*1caf0*/  BSSY B0, `(.L_x_886) ;  /* 0x0000015000007945 */ /* 0x000fe20003800000 */
[----:B------:R-:W-:Y:S02]  /*1cb00*/  ISETP.GE.AND P2, PT, R12, UR5, PT ;  /* 0x000000050c007c0c */ /* 0x000fe4000bf46270 */
[----:B------:R-:W-:Y:S01]  /*1cb10*/  SHF.R.S32.HI R5, RZ, 0x1f, R26 ;  /* 0x0000001fff057819 */ /* 0x000fe2000001141a */
[----:B------:R-:W-:Y:S01]  /*1cb20*/  IMAD.WIDE.U32 R6, R26, UR6, R2 ;  /* 0x000000061a067c25 */ /* 0x000fe2000f8e0002 */
[----:B------:R-:W-:-:S03]  /*1cb30*/  ISETP.GE.AND P1, PT, R0, UR5, PT ;  /* 0x0000000500007c0c */ /* 0x000fc6000bf26270 */
[----:B------:R-:W-:Y:S02]  /*1cb40*/  IMAD.WIDE R2, R4, 0x80, R12 ;  /* 0x0000008004027825 */ /* 0x000fe400078e020c */
[----:B------:R3:W4:Y:S02]  /*1cb50*/  LDS.128 R12, [R33] ;  /* 0x00000000210c7984 */ /* 0x0007240000000c00 */
[----:B------:R-:W-:-:S04]  /*1cb60*/  IMAD R0, R5, UR6, RZ ;  /* 0x0000000605007c24 */ /* 0x000fc8000f8e02ff */
        /* <DEDUP_REMOVED lines=12> */
[----:B----4-:R4:W-:Y:S02]  /*1cc30*/  STG.E.128 desc[UR30][R10.64], R12 ;  /* 0x0000000c0a007986 */ /* 0x0109e4000c101d1e */
.L_x_887:
[----:B------:R-:W-:Y:S05]  /*1cc40*/  BSYNC B0 ;  /* 0x0000000000007941 */ /* 0x000fea0003800000 */
.L_x_886:
[----:B----4-:R4:W1:Y:S01]  /*1cc50*/  LDS.128 R12, [R33+0x800] ;  /* 0x00080000210c7984 */ /* 0x0108620000000c00 */
        /* <DEDUP_REMOVED lines=15> */
.L_x_889:
[----:B------:R-:W-:Y:S05]  /*1cd50*/  BSYNC B0 ;  /* 0x0000000000007941 */ /* 0x000fea0003800000 */
.L_x_888:
[----:B-1----:R1:W1:Y:S01]  /*1cd60*/  LDS.128 R12, [R33+0x1000] ;  /* 0x00100000210c7984 */ /* 0x0022620000000c00 */
        /* <DEDUP_REMOVED lines=15> */
.L_x_891:
[----:B------:R-:W-:Y:S05]  /*1ce60*/  BSYNC B0 ;  /* 0x0000000000007941 */ /* 0x000fea0003800000 */
.L_x_890:
        /* <DEDUP_REMOVED lines=15> */
.L_x_892:
        /* <DEDUP_REMOVED lines=10> */
.L_x_1322:


//--------------------- .text._ZN5flash16flash_fwd_kernelI23Flash_fwd_kernel_traitsILi32ELi128ELi128ELi4ELb0ELb0EN7cutlass10bfloat16_tE19Flash_kernel_traitsILi32ELi128ELi128ELi4ES3_EELb0ELb0ELb1ELb0ELb0ELb1ELb1ELb0EEEvNS_16Flash_fwd_paramsE --------------------------
	.section	.text._ZN5flash16flash_fwd_kernelI23Flash_fwd_kernel_traitsILi32ELi128ELi128ELi4ELb0ELb0EN7cutlass10bfloat16_tE19Flash_kernel_traitsILi32ELi128ELi128ELi4ES3_EELb0ELb0ELb1ELb0ELb0ELb1ELb1ELb0EEEvNS_16Flash_fwd_paramsE,"ax",@progbits
	.align	128
        .global         _ZN5flash16flash_fwd_kernelI23Flash_fwd_kernel_traitsILi32ELi128ELi128ELi4ELb0ELb0EN7cutlass10bfloat16_tE19Flash_kernel_traitsILi32ELi128ELi128ELi4ES3_EELb0ELb0ELb1ELb0ELb0ELb1ELb1ELb0EEEvNS_16Flash_fwd_paramsE
        .type           _ZN5flash16flash_fwd_kernelI23Flash_fwd_kernel_traitsILi32ELi128ELi128ELi4ELb0ELb0EN7cutlass10bfloat16_tE19Flash_kernel_traitsILi32ELi128ELi128ELi4ES3_EELb0ELb0ELb1ELb0ELb0ELb1ELb1ELb0EEEvNS_16Flash_fwd_paramsE,@function
        .size           _ZN5flash16flash_fwd_kernelI23Flash_fwd_kernel_traitsILi32ELi128ELi128ELi4ELb0ELb0EN7cutlass10bfloat16_tE19Flash_kernel_traitsILi32ELi128ELi128ELi4ES3_EELb0ELb0ELb1ELb0ELb0ELb1ELb1ELb0EEEvNS_16Flash_fwd_paramsE,(.L_x_1323 - _ZN5flash16flash_fwd_kernelI23Flash_fwd_kernel_traitsILi32ELi128ELi128ELi4ELb0ELb0EN7cutlass10bfloat16_tE19Flash_kernel_traitsILi32ELi128ELi128ELi4ES3_EELb0ELb0ELb1ELb0ELb0ELb1ELb1ELb0EEEvNS_16Flash_fwd_paramsE)
        .other          _ZN5flash16flash_fwd_kernelI23Flash_fwd_kernel_traitsILi32ELi128ELi128ELi4ELb0ELb0EN7cutlass10bfloat16_tE19Flash_kernel_traitsILi32ELi128ELi128ELi4ES3_EELb0ELb0ELb1ELb0ELb0ELb1ELb1ELb0EEEvNS_16Flash_fwd_paramsE,@"STO_CUDA_ENTRY STV_DEFAULT"
_ZN5flash16flash_fwd_kernelI23Flash_fwd_kernel_traitsILi32ELi128ELi128ELi4ELb0ELb0EN7cutlass10bfloat16_tE19Flash_kernel_traitsILi32ELi128ELi128ELi4ES3_EELb0ELb0ELb1ELb0ELb0ELb1ELb1ELb0EEEvNS_16Flash_fwd_paramsE:
.text._ZN5flash16flash_fwd_kernelI23Flash_fwd_kernel_traitsILi32ELi128ELi128ELi4ELb0ELb0EN7cutlass10bfloat16_tE19Flash_kernel_traitsILi32ELi128ELi128ELi4ES3_EELb0ELb0ELb1ELb0ELb0ELb1ELb1ELb0EEEvNS_16Flash_fwd_paramsE:
        /* <DEDUP_REMOVED lines=40> */
.L_x_893:
[----:B--2---:R-:W1:Y:S02]  /*0280*/  LDC R4, c[0x0][0x2c8] ;  /* 0x0000b200ff047b82 */ /* 0x004e640000000800 */
.L_x_894:
        /* <DEDUP_REMOVED lines=22> */
[----:B------:R-:W-:Y:S01]  /*03f0*/  SHF.R.S32.HI R5, RZ, 0x1f, R2 ;  /* 0x0000001fff057819 */ /* 0x000fe20000011402 */
[----:B-1----:R-:W-:-:S03]  /*0400*/  IMAD.IADD R3, R3, 0x1, -R90 ;  /* 0x0000000103037824 */ /* 0x002fc600078e0a5a */
[----:B------:R-:W-:Y:S02]  /*0410*/  LEA.HI R5, R5, R2, RZ, 0x7 ;  /* 0x0000000205057211 */ /* 0x000fe400078f38ff */
[----:B--2---:R-:W-:Y:S02]  /*0420*/  SHF.R.S32.HI R6, RZ, 0x1f, R3 ;  /* 0x0000001fff067819 */ /* 0x004fe40000011403 */
[----:B----4-:R-:W-:Y:S02]  /*0430*/  IADD3 R0, R0, R91, R77 ;  /* 0x0000005b00007210 */ /* 0x010fe40007ffe04d */
[----:B------:R-:W-:Y:S02]  /*0440*/  LEA.HI R2, R6, R3, RZ, 0x7 ;  /* 0x0000000306027211 */ /* 0x000fe400078f38ff */
[----:B------:R-:W-:Y:S02]  /*0450*/  SHF.R.S32.HI R4, RZ, 0x1f, R0 ;  /* 0x0000001fff047819 */ /* 0x000fe40000011400 */
[----:B------:R-:W-:-:S02]  /*0460*/  SHF.R.S32.HI R2, RZ, 0x7, R2 ;  /* 0x00000007ff027819 */ /* 0x000fc40000011402 */
[----:B------:R-:W-:Y:S02]  /*0470*/  LEA.HI R0, R4, R0, RZ, 0x7 ;  /* 0x0000000004007211 */ /* 0x000fe400078f38ff */
[----:B------:R-:W-:Y:S02]  /*0480*/  VIMNMX R201, RZ, R2, !PT ;  /* 0x00000002ffc97248 */ /* 0x000fe40007fe0100 */
[----:B------:R-:W-:Y:S02]  /*0490*/  SHF.R.S32.HI R3, RZ, 0x7, R5 ;  /* 0x00000007ff037819 */ /* 0x000fe40000011405 */
[----:B------:R-:W-:Y:S01]  /*04a0*/  SHF.R.S32.HI R0, RZ, 0x7, R0 ;  /* 0x00000007ff007819 */ /* 0x000fe20000011400 */
[----:B------:R1:W-:Y:S03]  /*04b0*/  STL [R1+0x38], R201 ;  /* 0x000038c901007387 */ /* 0x0003e60000100800 */
[----:B------:R-:W-:-:S04]  /*04c0*/  VIMNMX R219, R3, R0, PT ;  /* 0x0000000003db7248 */ /* 0x000fc80003fe0100 */
[----:B------:R-:W-:-:S13]  /*04d0*/  ISETP.GT.AND P0, PT, R219, R201, PT ;  /* 0x000000c9db00720c */ /* 0x000fda0003f04270 */
        /* <DEDUP_REMOVED lines=75> */
.L_x_897:
[----:B------:R-:W-:Y:S05]  /*0990*/  BSYNC B0 ;  /* 0x0000000000007941 */ /* 0x000fea0003800000 */
.L_x_896:
        /* <DEDUP_REMOVED lines=19> */
.L_x_899:
[----:B------:R-:W-:Y:S05]  /*0ad0*/  BSYNC B0 ;  /* 0x0000000000007941 */ /* 0x000fea0003800000 */
.L_x_898:
        /* <DEDUP_REMOVED lines=15> */
.L_x_901:
[----:B------:R-:W-:Y:S05]  /*0bd0*/  BSYNC B0 ;  /* 0x0000000000007941 */ /* 0x000fea0003800000 */
.L_x_900:
        /* <DEDUP_REMOVED lines=17> */
.L_x_903:
[----:B------:R-:W-:Y:S05]  /*0cf0*/  BSYNC B0 ;  /* 0x0000000000007941 */ /* 0x000fea0003800000 */
.L_x_902:
        /* <DEDUP_REMOVED lines=11> */
.L_x_905:
[----:B------:R-:W-:Y:S05]  /*0db0*/  BSYNC B0 ;  /* 0x0000000000007941 */ /* 0x000fea0003800000 */
.L_x_904:
        /* <DEDUP_REMOVED lines=10> */
.L_x_907:
[----:B------:R-:W-:Y:S05]  /*0e60*/  BSYNC B0 ;  /* 0x0000000000007941 */ /* 0x000fea0003800000 */
.L_x_906:
        /* <DEDUP_REMOVED lines=10> */
.L_x_909:
[----:B------:R-:W-:Y:S05]  /*0f10*/  BSYNC B0 ;  /* 0x0000000000007941 */ /* 0x000fea0003800000 */
.L_x_908:
        /* <DEDUP_REMOVED lines=10> */
.L_x_895:
        /* <DEDUP_REMOVED lines=13> */
[C---:B------:R-:W-:Y:S02]  /*1090*/  IADD3 R22, R8.reuse, 0x20, RZ ;  /* 0x0000002008167810 */ /* 0x040fe40007ffe0ff */
[-C--:B------:R-:W-:Y:S02]  /*10a0*/  ISETP.GE.AND P3, PT, R8, R34.reuse, PT ;  /* 0x000000220800720c */ /* 0x080fe40003f66270 */
[----:B------:R-:W-:Y:S01]  /*10b0*/  ISETP.GE.AND P2, PT, R22, R34, PT ;  /* 0x000000221600720c */ /* 0x000fe20003f46270 */
[----:B------:R-:W5:Y:S01]  /*10c0*/  @P0 LDC.64 R10, c[0x0][0x240] ;  /* 0x00009000ff0a0b82 */ /* 0x000f620000000a00 */
[----:B------:R-:W-:-:S02]  /*10d0*/  SHF.R.S32.HI R9, RZ, 0x1f, R8 ;  /* 0x0000001fff097819 */ /* 0x000fc40000011408 */
[----:B--2---:R-:W-:Y:S02]  /*10e0*/  IABS R0, R32 ;  /* 0x0000002000007213 */ /* 0x004fe40000000000 */
[----:B------:R-:W-:Y:S02]  /*10f0*/  IADD3 R33, R8, 0x40, RZ ;  /* 0x0000004008217810 */ /* 0x000fe40007ffe0ff */
[----:B------:R-:W-:Y:S01]  /*1100*/  LEA.HI R88, R45, R102, RZ, 0x5 ;  /* 0x000000662d587211 */ /* 0x000fe200078f28ff */
[----:B------:R-:W-:Y:S02]  /*1110*/  IMAD.MOV.U32 R16, RZ, RZ, R0 ;  /* 0x000000ffff107224 */ /* 0x000fe400078e0000 */
[----:B------:R-:W2:Y:S01]  /*1120*/  @!P3 LDC.64 R18, c[0x0][0x240] ;  /* 0x00009000ff12bb82 */ /* 0x000ea20000000a00 */
[----:B------:R-:W-:Y:S01]  /*1130*/  SHF.R.S32.HI R82, RZ, 0x5, R88 ;  /* 0x00000005ff527819 */ /* 0x000fe20000011458 */
[----:B------:R-:W1:Y:S06]  /*1140*/  I2F.RP R2, R16 ;  /* 0x0000001000027306 */ /* 0x000e6c0000209400 */
[----:B------:R-:W3:Y:S02]  /*1150*/  @!P2 LDC.64 R14, c[0x0][0x240] ;  /* 0x00009000ff0eab82 */ /* 0x000ee40000000a00 */
[----:B-1----:R-:W1:Y:S02]  /*1160*/  MUFU.RCP R2, R2 ;  /* 0x0000000200027308 */ /* 0x002e640000001000 */
[----:B-1----:R-:W-:-:S06]  /*1170*/  VIADD R2, R2, 0xffffffe ;  /* 0x0ffffffe02027836 */ /* 0x002fcc0000000000 */
[----:B------:R-:W1:Y:S02]  /*1180*/  F2I.FTZ.U32.TRUNC.NTZ R3, R2 ;  /* 0x0000000200037305 */ /* 0x000e64000021f000 */
[----:B-1----:R-:W-:Y:S01]  /*1190*/  IMAD.MOV R0, RZ, RZ, -R3 ;  /* 0x000000ffff007224 */ /* 0x002fe200078e0a03 */
[----:B------:R-:W-:-:S03]  /*11a0*/  MOV R2, RZ ;  /* 0x000000ff00027202 */ /* 0x000fc60000000f00 */
[----:B------:R-:W-:-:S04]  /*11b0*/  IMAD R0, R0, R16, RZ ;  /* 0x0000001000007224 */ /* 0x000fc800078e02ff */
[----:B------:R-:W-:-:S04]  /*11c0*/  IMAD.HI.U32 R2, R3, R0, R2 ;  /* 0x0000000003027227 */ /* 0x000fc800078e0002 */
[----:B------:R-:W-:-:S04]  /*11d0*/  IMAD.MOV.U32 R3, RZ, RZ, R4 ;  /* 0x000000ffff037224 */ /* 0x000fc800078e0004 */
        /* <DEDUP_REMOVED lines=10> */
[----:B------:R-:W-:-:S03]  /*1280*/  @!P0 IMAD.WIDE.U32 R6, R46, R6, RZ ;  /* 0x000000062e068225 */ /* 0x000fc600078e00ff */
[----:B------:R-:W-:Y:S01]  /*1290*/  IADD3 R3, -R3, R102, RZ ;  /* 0x0000006603037210 */ /* 0x000fe20007ffe1ff */
[----:B------:R-:W-:Y:S01]  /*12a0*/  @!P0 IMAD.MOV.U32 R2, RZ, RZ, R6 ;  /* 0x000000ffff028224 */ /* 0x000fe200078e0006 */
[----:B------:R-:W-:Y:S01]  /*12b0*/  SHF.R.S32.HI R6, RZ, 0x1f, R26 ;  /* 0x0000001fff067819 */ /* 0x000fe2000001141a */
[----:B------:R-:W-:Y:S02]  /*12c0*/  @!P0 IMAD.IADD R12, R7, 0x1, R5 ;  /* 0x00000001070c8824 */ /* 0x000fe400078e0205 */
[----:B------:R-:W-:Y:S01]  /*12d0*/  @!P4 IMAD.IADD R0, R0, 0x1, -R16 ;  /* 0x000000010000c824 */ /* 0x000fe200078e0a10 */
[----:B------:R-:W-:Y:S01]  /*12e0*/  @!P4 IADD3 R4, R4, 0x1, RZ ;  /* 0x000000010404c810 */ /* 0x000fe20007ffe0ff */
[----:B------:R-:W-:Y:S01]  /*12f0*/  IMAD.SHL.U32 R28, R3, 0x8, RZ ;  /* 0x00000008031c7824 */ /* 0x000fe200078e00ff */
[----:B------:R-:W-:Y:S01]  /*1300*/  ISETP.NE.AND P4, PT, R30, -0x1, PT ;  /* 0xffffffff1e00780c */ /* 0x000fe20003f85270 */
[----:B------:R-:W-:Y:S01]  /*1310*/  IMAD.WIDE R10, R24, 0x80, R8 ;  /* 0x00000080180a7825 */ /* 0x000fe200078e0208 */
[----:B------:R-:W-:Y:S01]  /*1320*/  ISETP.GE.U32.AND P5, PT, R0, R16, PT ;  /* 0x000000100000720c */ /* 0x000fe20003fa6070 */
[----:B------:R-:W1:Y:S01]  /*1330*/  @!P2 LDC.64 R24, c[0x0][0x210] ;  /* 0x00008400ff18ab82 */ /* 0x000e620000000a00 */
[----:B------:R-:W-:Y:S01]  /*1340*/  SHF.R.S32.HI R29, RZ, 0x1f, R28 ;  /* 0x0000001fff1d7819 */ /* 0x000fe2000001141c */
[----:B------:R-:W-:Y:S01]  /*1350*/  IMAD R6, R6, UR4, RZ ;  /* 0x0000000406067c24 */ /* 0x000fe2000f8e02ff */
[----:B------:R-:W-:-:S02]  /*1360*/  IADD3 R2, P1, R28, R2, RZ ;  /* 0x000000021c027210 */ /* 0x000fc40007f3e0ff */
[C---:B------:R-:W-:Y:S01]  /*1370*/  LOP3.LUT R0, R26.reuse, R32, RZ, 0x3c, !PT ;  /* 0x000000201a007212 */ /* 0x040fe200078e3cff */
[----:B------:R-:W-:Y:S01]  /*1380*/  IMAD R6, R26, UR5, R6 ;  /* 0x000000051a067c24 */ /* 0x000fe2000f8e0206 */
[----:B------:R-:W-:Y:S01]  /*1390*/  @!P2 IADD3 R5, P0, R10, 0x20, RZ ;  /* 0x000000200a05a810 */ /* 0x000fe20007f1e0ff */
[----:B------:R-:W-:Y:S01]  /*13a0*/  IMAD.X R3, R29, 0x1, R12, P1 ;  /* 0x000000011d037824 */ /* 0x000fe200008e060c */
[----:B------:R-:W-:Y:S01]  /*13b0*/  ISETP.GE.AND P1, PT, R0, RZ, PT ;  /* 0x000000ff0000720c */ /* 0x000fe20003f26270 */
[----:B------:R-:W4:Y:S01]  /*13c0*/  @P4 LDC.64 R178, c[0x0][0x250] ;  /* 0x00009400ffb24b82 */ /* 0x000f220000000a00 */
[----:B------:R-:W-:Y:S01]  /*13d0*/  UMOV UR5, 0x400 ;  /* 0x0000040000057882 */ /* 0x000fe20000000000 */
[----:B------:R-:W-:-:S04]  /*13e0*/  IMAD.WIDE.U32 R20, R26, UR4, R2 ;  /* 0x000000041a147c25 */ /* 0x000fc8000f8e0002 */
[----:B------:R-:W-:Y:S02]  /*13f0*/  @P5 VIADD R4, R4, 0x1 ;  /* 0x0000000104045836 */ /* 0x000fe40000000000 */
[----:B------:R-:W5:Y:S01]  /*1400*/  @!P3 LDC.64 R26, c[0x0][0x210] ;  /* 0x00008400ff1abb82 */ /* 0x000f620000000a00 */
[----:B------:R-:W-:Y:S01]  /*1410*/  @!P2 IMAD.X R0, RZ, RZ, R11, P0 ;  /* 0x000000ffff00a224 */ /* 0x000fe200000e060b */
[----:B------:R-:W-:Y:S01]  /*1420*/  ISETP.NE.AND P0, PT, R32, RZ, PT ;  /* 0x000000ff2000720c */ /* 0x000fe20003f05270 */
[----:B------:R-:W-:Y:S01]  /*1430*/  IMAD.IADD R17, R21, 0x1, R6 ;  /* 0x0000000115117824 */ /* 0x000fe200078e0206 */
[----:B------:R-:W-:Y:S01]  /*1440*/  MOV R31, R4 ;  /* 0x00000004001f7202 */ /* 0x000fe20000000f00 */
[----:B---3--:R-:W-:Y:S01]  /*1450*/  @!P2 IMAD R0, R0, R14, RZ ;  /* 0x0000000e0000a224 */ /* 0x008fe200078e02ff */
[----:B------:R-:W3:Y:S01]  /*1460*/  @!P2 S2R R6, SR_CgaCtaId ;  /* 0x000000000006a919 */ /* 0x000ee20000008800 */
[----:B------:R-:W-:Y:S01]  /*1470*/  @!P2 IMAD.MOV.U32 R16, RZ, RZ, R20 ;  /* 0x000000ffff10a224 */ /* 0x000fe200078e0014 */
[----:B------:R-:W4:Y:S01]  /*1480*/  @P4 LDC.64 R122, c[0x0][0x248] ;  /* 0x00009200ff7a4b82 */ /* 0x000f220000000a00 */
[----:B------:R-:W-:-:S02]  /*1490*/  @!P2 IMAD R4, R5, R15, R0 ;  /* 0x0000000f0504a224 */ /* 0x000fc400078e0200 */
[----:B------:R-:W-:Y:S01]  /*14a0*/  @!P2 IMAD.WIDE.U32 R2, R5, R14, R16 ;  /* 0x0000000e0502a225 */ /* 0x000fe200078e0010 */
[----:B------:R-:W-:-:S03]  /*14b0*/  @!P3 MOV R5, R17 ;  /* 0x000000110005b202 */ /* 0x000fc60000000f00 */
[----:B------:R-:W-:Y:S01]  /*14c0*/  @!P1 IMAD.MOV R31, RZ, RZ, -R31 ;  /* 0x000000ffff1f9224 */ /* 0x000fe200078e0a1f */
[----:B------:R-:W-:Y:S01]  /*14d0*/  ISETP.GE.AND P1, PT, R33, R34, PT ;  /* 0x000000222100720c */ /* 0x000fe20003f26270 */
[----:B------:R-:W-:Y:S01]  /*14e0*/  @!P2 IMAD.IADD R3, R3, 0x1, R4 ;  /* 0x000000010303a824 */ /* 0x000fe200078e0204 */
[----:B------:R-:W-:Y:S01]  /*14f0*/  @!P0 LOP3.LUT R31, RZ, R32, RZ, 0x33, !PT ;  /* 0x00000020ff1f8212 */ /* 0x000fe200078e33ff */
[----:B------:R-:W-:Y:S01]  /*1500*/  @!P3 IMAD.MOV.U32 R4, RZ, RZ, R20 ;  /* 0x000000ffff04b224 */ /* 0x000fe200078e0014 */
[----:B-1----:R-:W-:Y:S01]  /*1510*/  @!P2 LEA R24, P0, R2, R24, 0x1 ;  /* 0x000000180218a211 */ /* 0x002fe200078008ff */
[-C--:B--2---:R-:W-:Y:S01]  /*1520*/  @!P3 IMAD R0, R11, R18.reuse, RZ ;  /* 0x000000120b00b224 */ /* 0x084fe200078e02ff */
[----:B------:R-:W-:Y:S01]  /*1530*/  IADD3 R32, R8, 0x60, RZ ;  /* 0x0000006008207810 */ /* 0x000fe20007ffe0ff */
[----:B------:R-:W-:Y:S01]  /*1540*/  @!P3 IMAD.WIDE.U32 R4, R10, R18, R4 ;  /* 0x000000120a04b225 */ /* 0x000fe200078e0004 */
[----:B------:R-:W-:Y:S01]  /*1550*/  @!P2 LEA.HI.X R25, R2, R25, R3, 0x1, P0 ;  /* 0x000000190219a211 */ /* 0x000fe200000f0c03 */
[----:B------:R-:W1:Y:S01]  /*1560*/  S2UR UR4, SR_CgaCtaId ;  /* 0x00000000000479c3 */ /* 0x000e620000008800 */
[----:B------:R-:W-:Y:S01]  /*1570*/  LEA.HI R3, R23, R8, RZ, 0x1 ;  /* 0x0000000817037211 */ /* 0x000fe200078f08ff */
[----:B------:R-:W-:Y:S01]  /*1580*/  @!P3 IMAD R0, R10, R19, R0 ;  /* 0x000000130a00b224 */ /* 0x000fe200078e0200 */
[----:B-----5:R-:W-:Y:S01]  /*1590*/  @!P3 LEA R26, P0, R4, R26, 0x1 ;  /* 0x0000001a041ab211 */ /* 0x020fe200078008ff */
[----:B------:R-:W-:Y:S01]  /*15a0*/  IMAD R15, R76, -0x80, R77 ;  /* 0xffffff804c0f7824 */ /* 0x000fe200078e024d */
[----:B------:R-:W-:Y:S01]  /*15b0*/  LOP3.LUT R3, R3, 0x7fffffe, RZ, 0xc0, !PT ;  /* 0x07fffffe03037812 */ /* 0x000fe200078ec0ff */
[----:B------:R-:W-:-:S02]  /*15c0*/  @!P3 IMAD.IADD R0, R5, 0x1, R0 ;  /* 0x000000010500b824 */ /* 0x000fc400078e0200 */
[----:B------:R-:W2:Y:S01]  /*15d0*/  @!P1 S2R R5, SR_CgaCtaId ;  /* 0x0000000000059919 */ /* 0x000ea20000008800 */
[----:B------:R-:W-:Y:S02]  /*15e0*/  ISETP.GE.AND P5, PT, R22, R15, PT ;  /* 0x0000000f1600720c */ /* 0x000fe40003fa6270 */
[----:B------:R-:W-:Y:S01]  /*15f0*/  @!P3 LEA.HI.X R27, R4, R27, R0, 0x1, P0 ;  /* 0x0000001b041bb211 */ /* 0x000fe200000f0c00 */
[----:B------:R-:W-:Y:S01]  /*1600*/  IMAD.SHL.U32 R0, R43, 0x40, RZ ;  /* 0x000000402b007824 */ /* 0x000fe200078e00ff */
[----:B------:R-:W-:Y:S02]  /*1610*/  @!P1 IADD3 R7, P0, R10, 0x40, RZ ;  /* 0x000000400a079810 */ /* 0x000fe40007f1e0ff */
[----:B------:R-:W-:Y:S02]  /*1620*/  ISETP.GE.AND P6, PT, R22, R15, PT ;  /* 0x0000000f1600720c */ /* 0x000fe40003fc6270 */
[----:B------:R-:W5:Y:S01]  /*1630*/  @!P1 LDC.64 R22, c[0x0][0x240] ;  /* 0x00009000ff169b82 */ /* 0x000f620000000a00 */
[----:B------:R-:W-:Y:S01]  /*1640*/  @!P1 IMAD.X R14, RZ, RZ, R11, P0 ;  /* 0x000000ffff0e9224 */ /* 0x000fe200000e060b */
[----:B------:R-:W-:-:S02]  /*1650*/  ISETP.GE.AND P0, PT, R32, R34, PT ;  /* 0x000000222000720c */ /* 0x000fc40003f06270 */
[----:B------:R-:W-:Y:S02]  /*1660*/  LOP3.LUT R0, R0, 0xc0, RZ, 0xc0, !PT ;  /* 0x000000c000007812 */ /* 0x000fe400078ec0ff */
[----:B------:R-:W-:Y:S01]  /*1670*/  IADD3 R3, R8, -R3, RZ ;  /* 0x8000000308037210 */ /* 0x000fe20007ffe0ff */
[----:B-1----:R-:W-:Y:S01]  /*1680*/  ULEA UR4, UR4, UR5, 0x18 ;  /* 0x0000000504047291 */ /* 0x002fe2000f8ec03f */
[----:B------:R-:W-:Y:S01]  /*1690*/  LOP3.LUT R4, R0, 0x18, R28, 0xf8, !PT ;  /* 0x0000001800047812 */ /* 0x000fe200078ef81c */
[----:B------:R-:W1:Y:S01]  /*16a0*/  @!P1 LDC.64 R34, c[0x0][0x210] ;  /* 0x00008400ff229b82 */ /* 0x000e620000000a00 */
[----:B------:R-:W-:Y:S01]  /*16b0*/  SHF.R.U32.HI R2, RZ, 0x3, R0 ;  /* 0x00000003ff027819 */ /* 0x000fe20000011600 */
[----:B------:R-:W-:Y:S01]  /*16c0*/  IMAD R3, R82, 0x8, R3 ;  /* 0x0000000852037824 */ /* 0x000fe200078e0203 */
[----:B------:R-:W-:Y:S02]  /*16d0*/  @!P2 MOV R0, 0x400 ;  /* 0x000004000000a802 */ /* 0x000fe40000000f00 */
[----:B------:R-:W-:Y:S01]  /*16e0*/  LOP3.LUT R4, R4, R2, RZ, 0x3c, !PT ;  /* 0x0000000204047212 */ /* 0x000fe200078e3cff */
[----:B------:R-:W1:Y:S01]  /*16f0*/  @!P0 S2R R41, SR_CgaCtaId ;  /* 0x0000000000298919 */ /* 0x000e620000008800 */
[----:B---3--:R-:W-:Y:S01]  /*1700*/  @!P2 LEA R39, R6, R0, 0x18 ;  /* 0x000000000627a211 */ /* 0x008fe200078ec0ff */
[----:B------:R-:W3:Y:S01]  /*1710*/  @!P0 LDC.64 R36, c[0x0][0x240] ;  /* 0x00009000ff248b82 */ /* 0x000ee20000000a00 */
[----:B------:R-:W-:Y:S01]  /*1720*/  @!P1 MOV R2, 0x400 ;  /* 0x0000040000029802 */ /* 0x000fe20000000f00 */
[--C-:B------:R-:W-:Y:S01]  /*1730*/  @P4 IMAD.IADD R0, R13, 0x1, R30.reuse ;  /* 0x000000010d004824 */ /* 0x100fe200078e021e */
[----:B------:R-:W-:Y:S01]  /*1740*/  LEA R18, R3, R4, 0x5 ;  /* 0x0000000403127211 */ /* 0x000fe200078e28ff */
[----:B------:R-:W-:Y:S01]  /*1750*/  @P4 IMAD.IADD R4, R13, 0x1, R30 ;  /* 0x000000010d044824 */ /* 0x000fe200078e021e */
[----:B------:R-:W-:Y:S01]  /*1760*/  P2R R38, PR, RZ, 0x20 ;  /* 0x00000020ff267803 */ /* 0x000fe20000000000 */
[C---:B----4-:R-:W-:Y:S01]  /*1770*/  @P4 IMAD R6, R0.reuse, R179, RZ ;  /* 0x000000b300064224 */ /* 0x050fe200078e02ff */
[----:B--2---:R-:W-:Y:S01]  /*1780*/  @!P1 LEA R40, R5, R2, 0x18 ;  /* 0x0000000205289211 */ /* 0x004fe200078ec0ff */
[----:B------:R-:W-:-:S04]  /*1790*/  @P4 IMAD.WIDE.U32 R2, R0, R178, RZ ;  /* 0x000000b200024225 */ /* 0x000fc800078e00ff */
[----:B------:R-:W-:Y:S01]  /*17a0*/  @P4 IMAD R12, R4, R123, RZ ;  /* 0x0000007b040c4224 */ /* 0x000fe200078e02ff */
[----:B------:R-:W-:Y:S01]  /*17b0*/  @P4 MOV R30, R2 ;  /* 0x00000002001e4202 */ /* 0x000fe20000000f00 */
[----:B-----5:R-:W-:Y:S02]  /*17c0*/  @!P1 IMAD R0, R14, R22, RZ ;  /* 0x000000160e009224 */ /* 0x020fe400078e02ff */
        /* <DEDUP_REMOVED lines=8> */
[----:B-1-3--:R-:W-:Y:S06]  /*1850*/  @P4 BRA `(.L_x_910) ;  /* 0x0000000000344947 */ /* 0x00afec0003800000 */
        /* <DEDUP_REMOVED lines=13> */
.L_x_910:
        /* <DEDUP_REMOVED lines=17> */
.L_x_911:
        /* <DEDUP_REMOVED lines=30> */
[----:B-1----:R-:W-:Y:S01]  /*1c20*/  SHF.R.S32.HI R27, RZ, 0x1f, R31 ;  /* 0x0000001fff1b7819 */ /* 0x002fe2000001141f */
[----:B------:R-:W1:Y:S01]  /*1c30*/  @!P5 S2R R14, SR_CgaCtaId ;  /* 0x00000000000ed919 */ /* 0x000e620000008800 */
[----:B------:R-:W-:Y:S01]  /*1c40*/  IMAD.WIDE.U32 R46, R31, UR6, R4 ;  /* 0x000000061f2e7c25 */ /* 0x000fe2000f8e0004 */
[----:B------:R-:W-:Y:S01]  /*1c50*/  SHF.R.S32.HI R26, RZ, 0x1f, R76 ;  /* 0x0000001fff1a7819 */ /* 0x000fe2000001144c */
[----:B------:R-:W-:Y:S01]  /*1c60*/  ULDC UR8, c[0x0][0x39c] ;  /* 0x0000e70000087ab9 */ /* 0x000fe20000000800 */
[----:B------:R-:W-:Y:S01]  /*1c70*/  SHF.L.U64.HI R35, R178, 0x7, R179 ;  /* 0x00000007b2237819 */ /* 0x000fe200000102b3 */
[----:B------:R-:W-:Y:S01]  /*1c80*/  @!P0 IMAD.IADD R3, R3, 0x1, R11 ;  /* 0x0000000103038824 */ /* 0x000fe200078e020b */
[----:B------:R-:W-:Y:S01]  /*1c90*/  STL.64 [R1+0x48], R46 ;  /* 0x0000482e01007387 */ /* 0x000fe20000100a00 */
[----:B------:R-:W-:-:S02]  /*1ca0*/  IMAD.SHL.U32 R153, R122, 0x80, RZ ;  /* 0x000000807a997824 */ /* 0x000fc400078e00ff */
[----:B------:R-:W-:Y:S01]  /*1cb0*/  IMAD.MOV.U32 R208, RZ, RZ, R46 ;  /* 0x000000ffffd07224 */ /* 0x000fe200078e002e */
[----:B--2---:R-:W-:Y:S01]  /*1cc0*/  @!P0 LEA R4, P3, R2, R16, 0x1 ;  /* 0x0000001002048211 */ /* 0x004fe200078608ff */
[----:B------:R-:W-:Y:S02]  /*1cd0*/  @!P0 IMAD R7, R18, 0x2, R23 ;  /* 0x0000000212078824 */ /* 0x000fe400078e0217 */
[----:B------:R-:W-:Y:S01]  /*1ce0*/  IMAD.SHL.U32 R34, R178, 0x80, RZ ;  /* 0x00000080b2227824 */ /* 0x000fe200078e00ff */
[----:B------:R-:W-:Y:S01]  /*1cf0*/  @!P0 LEA.HI.X R5, R2, R17, R3, 0x1, P3 ;  /* 0x0000001102058211 */ /* 0x000fe200018f0c03 */
[----:B------:R-:W-:Y:S01]  /*1d00*/  IMAD.MOV.U32 R225, RZ, RZ, R76 ;  /* 0x000000ffffe17224 */ /* 0x000fe200078e004c */
[----:B------:R-:W2:Y:S01]  /*1d10*/  @!P2 S2R R17, SR_CgaCtaId ;  /* 0x000000000011a919 */ /* 0x000ea20000008800 */
[----:B----4-:R-:W-:Y:S01]  /*1d20*/  @!P1 IMAD R0, R18, 0x2, R40 ;  /* 0x0000000212009824 */ /* 0x010fe200078e0228 */
[----:B---3--:R-:W-:-:S04]  /*1d30*/  @!P4 LEA R10, R22, R10, 0x18 ;  /* 0x0000000a160ac211 */ /* 0x008fc800078ec0ff */
[----:B------:R3:W-:Y:S01]  /*1d40*/  @!P1 LDGSTS.E.BYPASS.LTC128B.128 [R0+0x1000], desc[UR12][R12.64] ;  /* 0x010000000c009fae */ /* 0x0007e2000b901d4c */
[----:B------:R-:W-:-:S03]  /*1d50*/  ISETP.GE.AND P1, PT, R32, R15, PT ;  /* 0x0000000f2000720c */ /* 0x000fc60003f26270 */
[----:B------:R4:W-:Y:S10]  /*1d60*/  @!P0 LDGSTS.E.BYPASS.LTC128B.128 [R7+0x1800], desc[UR12][R4.64] ;  /* 0x0180000004078fae */ /* 0x0009f4000b901d4c */
[----:B------:R-:W2:Y:S01]  /*1d70*/  @!P1 S2R R16, SR_CgaCtaId ;  /* 0x0000000000109919 */ /* 0x000ea20000008800 */
[----:B---3--:R-:W3:Y:S01]  /*1d80*/  @!P4 LDC.64 R12, c[0x0][0x218] ;  /* 0x00008600ff0ccb82 */ /* 0x008ee20000000a00 */
[----:B------:R-:W-:-:S02]  /*1d90*/  IMAD R0, R27, UR6, RZ ;  /* 0x000000061b007c24 */ /* 0x000fc4000f8e02ff */
[----:B----4-:R-:W-:Y:S02]  /*1da0*/  @!P4 IMAD R5, R18, 0x2, R10 ;  /* 0x000000021205c824 */ /* 0x010fe400078e020a */
        /* <DEDUP_REMOVED lines=12> */
[----:B---3--:R-:W-:-:S02]  /*1e70*/  @!P4 LEA R6, P3, R2, R12, 0x1 ;  /* 0x0000000c0206c211 */ /* 0x008fc400078608ff */
[----:B-----5:R-:W-:Y:S02]  /*1e80*/  @!P5 LEA R4, P0, R0, R20, 0x1 ;  /* 0x000000140004d211 */ /* 0x020fe400078008ff */
[----:B------:R-:W-:Y:S02]  /*1e90*/  @!P4 LEA.HI.X R7, R2, R13, R3, 0x1, P3 ;  /* 0x0000000d0207c211 */ /* 0x000fe400018f0c03 */
[----:B------:R-:W-:Y:S02]  /*1ea0*/  LEA.HI R12, R45, R102, RZ, 0x4 ;  /* 0x000000662d0c7211 */ /* 0x000fe400078f20ff */
[-C--:B------:R-:W-:Y:S01]  /*1eb0*/  ISETP.GE.AND P3, PT, R33, R15.reuse, PT ;  /* 0x0000000f2100720c */ /* 0x080fe20003f66270 */
[----:B------:R3:W-:Y:S01]  /*1ec0*/  @!P4 LDGSTS.E.BYPASS.LTC128B.128 [R5+0x2000], desc[UR12][R6.64] ;  /* 0x020000000605cfae */ /* 0x0007e2000b901d4c */
[----:B------:R-:W-:Y:S02]  /*1ed0*/  SHF.R.S32.HI R11, RZ, 0x4, R12 ;  /* 0x00000004ff0b7819 */ /* 0x000fe4000001140c */
[----:B------:R-:W-:-:S02]  /*1ee0*/  ISETP.GE.AND P4, PT, R8, R15, PT ;  /* 0x0000000f0800720c */ /* 0x000fc40003f86270 */
[----:B---3--:R-:W-:Y:S02]  /*1ef0*/  @!P5 LEA.HI.X R5, R0, R21, R10, 0x1, P0 ;  /* 0x000000150005d211 */ /* 0x008fe400000f0c0a */
[----:B------:R-:W-:Y:S01]  /*1f00*/  @!P5 MOV R0, 0x400 ;  /* 0x000004000000d802 */ /* 0x000fe20000000f00 */
[----:B------:R-:W3:Y:S01]  /*1f10*/  @!P1 LDC.64 R20, c[0x0][0x218] ;  /* 0x00008600ff149b82 */ /* 0x000ee20000000a00 */
[----:B------:R-:W-:Y:S02]  /*1f20*/  ISETP.GE.AND P0, PT, R32, R15, PT ;  /* 0x0000000f2000720c */ /* 0x000fe40003f06270 */
[----:B-1----:R-:W-:Y:S02]  /*1f30*/  @!P5 LEA R0, R14, R0, 0x18 ;  /* 0x000000000e00d211 */ /* 0x002fe400078ec0ff */
[----:B------:R-:W-:Y:S02]  /*1f40*/  LEA.HI R6, R12, R11, RZ, 0x1 ;  /* 0x0000000b0c067211 */ /* 0x000fe400078f08ff */
[----:B------:R-:W-:Y:S01]  /*1f50*/  @!P2 MOV R7, 0x400 ;  /* 0x000004000007a802 */ /* 0x000fe20000000f00 */
[----:B------:R-:W1:Y:S01]  /*1f60*/  @!P2 LDC.64 R14, c[0x0][0x218] ;  /* 0x00008600ff0eab82 */ /* 0x000e620000000a00 */
[----:B------:R-:W-:-:S02]  /*1f70*/  LOP3.LUT R6, R6, 0xfffffffe, RZ, 0xc0, !PT ;  /* 0xfffffffe06067812 */ /* 0x000fc400078ec0ff */
[----:B--2---:R-:W-:Y:S01]  /*1f80*/  @!P2 LEA R17, R17, R7, 0x18 ;  /* 0x000000071111a211 */ /* 0x004fe200078ec0ff */
[----:B------:R-:W-:Y:S01]  /*1f90*/  @!P5 IMAD R7, R18, 0x2, R0 ;  /* 0x000000021207d824 */ /* 0x000fe200078e0200 */
[----:B------:R-:W-:Y:S01]  /*1fa0*/  @!P1 MOV R10, 0x400 ;  /* 0x00000400000a9802 */ /* 0x000fe20000000f00 */
[----:B------:R-:W-:Y:S01]  /*1fb0*/  IMAD.IADD R22, R11, 0x1, -R6 ;  /* 0x000000010b167824 */ /* 0x000fe200078e0a06 */
[----:B------:R-:W-:Y:S02]  /*1fc0*/  LOP3.LUT R6, R12, 0xfffffff0, RZ, 0xc0, !PT ;  /* 0xfffffff00c067812 */ /* 0x000fe400078ec0ff */
[----:B------:R-:W-:Y:S01]  /*1fd0*/  LOP3.LUT R11, R44, 0xfffffff8, RZ, 0xc0, !PT ;  /* 0xfffffff82c0b7812 */ /* 0x000fe200078ec0ff */
[----:B------:R2:W-:Y:S01]  /*1fe0*/  @!P5 LDGSTS.E.BYPASS.LTC128B.128 [R7+0x2800], desc[UR12][R4.64] ;  /* 0x028000000407dfae */ /* 0x0005e2000b901d4c */
[----:B------:R-:W-:Y:S01]  /*1ff0*/  @!P1 LEA R16, R16, R10, 0x18 ;  /* 0x0000000a10109211 */ /* 0x000fe200078ec0ff */
[C---:B------:R-:W-:Y:S02]  /*2000*/  IMAD.IADD R0, R102.reuse, 0x1, -R6 ;  /* 0x0000000166007824 */ /* 0x040fe400078e0a06 */
[----:B------:R-:W-:Y:S01]  /*2010*/  IMAD.IADD R10, R102, 0x1, -R11 ;  /* 0x00000001660a7824 */ /* 0x000fe200078e0a0b */
[----:B------:R-:W-:-:S02]  /*2020*/  SHF.L.U32 R11, R123, 0x6, RZ ;  /* 0x000000067b0b7819 */ /* 0x000fc400000006ff */
        /* <DEDUP_REMOVED lines=8> */
[----:B--2---:R-:W-:Y:S01]  /*20b0*/  IMAD.WIDE.U32 R4, R122, 0x40, RZ ;  /* 0x000000407a047825 */ /* 0x004fe200078e00ff */
[----:B------:R-:W-:Y:S02]  /*20c0*/  LEA.HI R7, R10, R10, RZ, 0x1 ;  /* 0x0000000a0a077211 */ /* 0x000fe400078f08ff */
[----:B------:R-:W-:Y:S02]  /*20d0*/  @!P2 IADD3 R4, P5, R2, R4, RZ ;  /* 0x000000040204a210 */ /* 0x000fe40007fbe0ff */
[----:B------:R-:W-:Y:S02]  /*20e0*/  LOP3.LUT R12, R7, 0x7fffffe, RZ, 0xc0, !PT ;  /* 0x07fffffe070c7812 */ /* 0x000fe400078ec0ff */
[----:B------:R-:W-:Y:S01]  /*20f0*/  @!P2 IADD3.X R5, R3, R5, R11, P5, !PT ;  /* 0x000000050305a210 */ /* 0x000fe20002ffe40b */
[----:B------:R-:W-:Y:S01]  /*2100*/  @!P1 IMAD.WIDE.U32 R2, R122, 0x60, R2 ;  /* 0x000000607a029825 */ /* 0x000fe200078e0002 */
[----:B-1----:R-:W-:-:S02]  /*2110*/  @!P2 LEA R14, P5, R4, R14, 0x1 ;  /* 0x0000000e040ea211 */ /* 0x002fc400078a08ff */
[----:B------:R-:W-:Y:S01]  /*2120*/  SHF.R.S32.HI R25, RZ, 0x1, R7 ;  /* 0x00000001ff197819 */ /* 0x000fe20000011407 */
[----:B------:R-:W-:Y:S01]  /*2130*/  IMAD.IADD R13, R10, 0x1, -R12 ;  /* 0x000000010a0d7824 */ /* 0x000fe200078e0a0c */
[----:B------:R-:W-:Y:S01]  /*2140*/  @!P2 LEA.HI.X R15, R4, R15, R5, 0x1, P5 ;  /* 0x0000000f040fa211 */ /* 0x000fe200028f0c05 */
[----:B------:R-:W-:Y:S01]  /*2150*/  @!P1 IMAD R4, R123, 0x60, RZ ;  /* 0x000000607b049824 */ /* 0x000fe200078e02ff */
[----:B---3--:R-:W-:Y:S01]  /*2160*/  @!P1 LEA R10, P5, R2, R20, 0x1 ;  /* 0x00000014020a9211 */ /* 0x008fe200078a08ff */
        /* <DEDUP_REMOVED lines=21> */
[----:B------:R-:W-:Y:S01]  /*22c0*/  IMAD.U32 R0, R0, 0x20, R4 ;  /* 0x0000002000007824 */ /* 0x000fe200078e0004 */
[----:B------:R-:W-:Y:S01]  /*22d0*/  SHF.L.U32 R7, R22, 0x3, RZ ;  /* 0x0000000316077819 */ /* 0x000fe200000006ff */
[----:B------:R-:W-:-:S02]  /*22e0*/  IMAD R4, R27, UR6, RZ ;  /* 0x000000061b047c24 */ /* 0x000fc4000f8e02ff */
        /* <DEDUP_REMOVED lines=15> */
[----:B------:R-:W-:-:S02]  /*23e0*/  IMAD R9, R26, R34, R5 ;  /* 0x000000221a097224 */ /* 0x000fc400078e0205 */
[----:B------:R-:W-:Y:S01]  /*23f0*/  IMAD.WIDE.U32 R2, R76, R34, R12 ;  /* 0x000000224c027225 */ /* 0x000fe200078e000c */
[----:B------:R-:W-:Y:S02]  /*2400*/  LOP3.LUT R7, R6, 0x8, R7, 0xf8, !PT ;  /* 0x0000000806077812 */ /* 0x000fe400078ef807 */
[----:B------:R-:W-:Y:S01]  /*2410*/  SHF.R.U32.HI R6, RZ, 0x3, R6 ;  /* 0x00000003ff067819 */ /* 0x000fe20000011606 */
[----:B------:R-:W-:Y:S01]  /*2420*/  IMAD.WIDE.U32 R4, R178, 0x40, RZ ;  /* 0x00000040b2047825 */ /* 0x000fe200078e00ff */
[----:B------:R5:W-:Y:S02]  /*2430*/  STL.64 [R1], R12 ;  /* 0x0000000c01007387 */ /* 0x000be40000100a00 */
[----:B------:R-:W-:Y:S01]  /*2440*/  LOP3.LUT R215, R7, R6, RZ, 0x3c, !PT ;  /* 0x0000000607d77212 */ /* 0x000fe200078e3cff */
[----:B------:R-:W-:Y:S01]  /*2450*/  IMAD.SHL.U32 R8, R179, 0x40, RZ ;  /* 0x00000040b3087824 */ /* 0x000fe200078e00ff */
[C---:B------:R-:W-:Y:S01]  /*2460*/  @!P3 IADD3 R10, P1, R2.reuse, R4, RZ ;  /* 0x00000004020ab210 */ /* 0x040fe20007f3e0ff */
[----:B------:R-:W-:Y:S01]  /*2470*/  IMAD.IADD R3, R3, 0x1, R9 ;  /* 0x0000000103037824 */ /* 0x000fe200078e0209 */
[----:B---3--:R-:W-:Y:S01]  /*2480*/  @!P4 LEA R6, P2, R2, R16, 0x1 ;  /* 0x000000100206c211 */ /* 0x008fe200078408ff */
[----:B------:R-:W-:-:S02]  /*2490*/  IMAD.SHL.U32 R4, R23, 0x20, RZ ;  /* 0x0000002017047824 */ /* 0x000fc400078e00ff */
[----:B------:R-:W-:Y:S01]  /*24a0*/  IMAD.MOV.U32 R0, RZ, RZ, 0x10 ;  /* 0x00000010ff007424 */ /* 0x000fe200078e00ff */
[----:B------:R-:W-:Y:S01]  /*24b0*/  @!P4 LEA.HI.X R7, R2, R17, R3, 0x1, P2 ;  /* 0x000000110207c211 */ /* 0x000fe200010f0c03 */
[----:B------:R-:W-:Y:S01]  /*24c0*/  VIADD R188, R135, 0x2020 ;  /* 0x0000202087bc7836 */ /* 0x000fe20000000000 */
[----:B------:R-:W-:Y:S01]  /*24d0*/  LOP3.LUT R214, R4, 0xffffff00, RZ, 0xc0, !PT ;  /* 0xffffff0004d67812 */ /* 0x000fe200078ec0ff */
[----:B------:R-:W-:Y:S04]  /*24e0*/  @P4 STS [R241+0x4000], RZ ;  /* 0x004000fff1004388 */ /* 0x000fe80000000800 */
[----:B------:R-:W-:Y:S01]  /*24f0*/  IMAD R11, R82, 0x200, R214 ;  /* 0x00000200520b7824 */ /* 0x000fe200078e02d6 */
[----:B------:R-:W-:Y:S04]  /*2500*/  @P4 STS [R241+0x4004], RZ ;  /* 0x004004fff1004388 */ /* 0x000fe80000000800 */
[----:B------:R-:W-:Y:S04]  /*2510*/  @P4 STS.64 [R241+0x4008], RZ ;  /* 0x004008fff1004388 */ /* 0x000fe80000000a00 */
[----:B------:R-:W-:Y:S01]  /*2520*/  @!PT LDS RZ, [RZ] ;  /* 0x00000000fffff984 */ /* 0x000fe20000000800 */
[----:B------:R-:W-:Y:S01]  /*2530*/  @!PT LDS RZ, [RZ] ;  /* 0x00000000fffff984 */ /* 0x000fe20000000800 */
[----:B------:R-:W-:Y:S01]  /*2540*/  @!PT LDS RZ, [RZ] ;  /* 0x00000000fffff984 */ /* 0x000fe20000000800 */
[----:B------:R1:W-:Y:S01]  /*2550*/  @!P4 LDGSTS.E.BYPASS.LTC128B.128 [R241+0x4000], desc[UR12][R6.64] ;  /* 0x0400000006f1cfae */ /* 0x0003e2000b901d4c */
[----:B-----5:R-:W-:Y:S01]  /*2560*/  @!P3 IADD3.X R13, R3, R5, R8, P1, !PT ;  /* 0x00000005030db210 */ /* 0x020fe20000ffe408 */
[----:B------:R-:W-:Y:S01]  /*2570*/  @!P0 IMAD R12, R179, 0x60, RZ ;  /* 0x00000060b30c8824 */ /* 0x000fe200078e02ff */
[C---:B------:R-:W-:Y:S01]  /*2580*/  @!P6 LEA R5, P1, R178.reuse, R2, 0x5 ;  /* 0x00000002b205e211 */ /* 0x040fe200078228ff */
[----:B------:R-:W-:Y:S03]  /*2590*/  @P6 STS.128 [R241+0x4800], RZ ;  /* 0x004800fff1006388 */ /* 0x000fe60000000c00 */
[C---:B------:R-:W-:Y:S01]  /*25a0*/  @!P6 LEA.HI.X R9, R178.reuse, R3, R179, 0x5, P1 ;  /* 0x00000003b209e211 */ /* 0x040fe200008f2cb3 */
[----:B------:R-:W-:Y:S01]  /*25b0*/  @!P0 IMAD.WIDE.U32 R2, R178, 0x60, R2 ;  /* 0x00000060b2028825 */ /* 0x000fe200078e0002 */
[----:B----4-:R-:W-:-:S02]  /*25c0*/  @!P6 LEA R4, P2, R5, R20, 0x1 ;  /* 0x000000140504e211 */ /* 0x010fc400078408ff */
[C---:B--2---:R-:W-:Y:S01]  /*25d0*/  @!P3 LEA R8, P1, R10.reuse, R18, 0x1 ;  /* 0x000000120a08b211 */ /* 0x044fe200078208ff */
[----:B------:R-:W-:Y:S01]  /*25e0*/  @!P0 IMAD.IADD R3, R3, 0x1, R12 ;  /* 0x0000000103038824 */ /* 0x000fe200078e020c */
[----:B------:R-:W-:Y:S02]  /*25f0*/  @!P6 LEA.HI.X R5, R5, R21, R9, 0x1, P2 ;  /* 0x000000150505e211 */ /* 0x000fe400010f0c09 */
        /* <DEDUP_REMOVED lines=10> */
[----:B------:R2:W-:Y:S01]  /*26a0*/  @!P3 LDGSTS.E.BYPASS.LTC128B.128 [R241+0x5000], desc[UR12][R8.64] ;  /* 0x0500000008f1bfae */ /* 0x0005e2000b901d4c */
[----:B-1----:R-:W-:-:S03]  /*26b0*/  @!P0 LEA R6, P1, R2, R14, 0x1 ;  /* 0x0000000e02068211 */ /* 0x002fc600078208ff */
[----:B------:R-:W-:Y:S01]  /*26c0*/  @P0 STS.128 [R241+0x5800], RZ ;  /* 0x005800fff1000388 */ /* 0x000fe20000000c00 */
        /* <DEDUP_REMOVED lines=11> */
[----:B------:R-:W-:-:S03]  /*2780*/  SEL R0, R0, 0xfffffff0, !P1 ;  /* 0xfffffff000007807 */ /* 0x000fc60004800000 */
[----:B------:R-:W3:Y:S02]  /*2790*/  LDSM.16.M88.4 R12, [R186] ;  /* 0x00000000ba0c783b */ /* 0x000ee40000000200 */
[----:B------:R-:W-:Y:S02]  /*27a0*/  IMAD R187, R0, 0x2, R186 ;  /* 0x0000000200bb7824 */ /* 0x000fe400078e02ba */
[----:B------:R-:W0:Y:S04]  /*27b0*/  LDGDEPBAR ;  /* 0x00000000000079af */ /* 0x000e280000000000 */
[----:B------:R-:W-:Y:S01]  /*27c0*/  @P0 VIADD R188, R2, 0xffffffe0 ;  /* 0xffffffe002bc0836 */ /* 0x000fe20000000000 */
[----:B--2---:R-:W2:Y:S04]  /*27d0*/  LDSM.16.M88.4 R8, [R186+0x1000] ;  /* 0x00100000ba08783b */ /* 0x004ea80000000200 */
[----:B------:R-:W-:Y:S04]  /*27e0*/  LDSM.16.M88.4 R24, [R188] ;  /* 0x00000000bc18783b */ /* 0x000fe80000000200 */
[----:B------:R-:W-:Y:S04]  /*27f0*/  LDSM.16.M88.4 R16, [R187+0x1000] ;  /* 0x00100000bb10783b */ /* 0x000fe80000000200 */
[----:B-1----:R-:W1:Y:S01]  /*2800*/  LDSM.16.M88.4 R4, [R187] ;  /* 0x00000000bb04783b */ /* 0x002e620000000200 */
[-C--:B---3--:R-:W-:Y:S06]  /*2810*/  HMMA.16816.F32.BF16 R32, R12, R20.reuse, RZ ;  /* 0x000000140c20723c */ /* 0x088fec00000418ff */
[C---:B--2---:R-:W-:Y:S06]  /*2820*/  HMMA.16816.F32.BF16 R28, R8.reuse, R20, RZ ;  /* 0x00000014081c723c */ /* 0x044fec00000418ff */
[----:B------:R-:W-:-:S12]  /*2830*/  HMMA.16816.F32.BF16 R36, R8, R22, RZ ;  /* 0x000000160824723c */ /* 0x000fd800000418ff */
[----:B-1----:R-:W-:Y:S06]  /*2840*/  HMMA.16816.F32.BF16 R40, R4, R24, R32 ;  /* 0x000000180428723c */ /* 0x002fec0000041820 */
[----:B------:R-:W-:Y:S01]  /*2850*/  HMMA.16816.F32.BF16 R32, R12, R22, RZ ;  /* 0x000000160c20723c */ /* 0x000fe200000418ff */
[----:B------:R-:W-:Y:S05]  /*2860*/  LDSM.16.M88.4 R20, [R188+0x400] ;  /* 0x00040000bc14783b */ /* 0x000fea0000000200 */
[----:B------:R-:W-:Y:S01]  /*2870*/  HMMA.16816.F32.BF16 R44, R16, R24, R28 ;  /* 0x00000018102c723c */ /* 0x000fe2000004181c */
[----:B------:R-:W1:Y:S11]  /*2880*/  LDSM.16.M88.4 R28, [R135+0x2400] ;  /* 0x00240000871c783b */ /* 0x000e760000000200 */
[----:B------:R-:W-:Y:S01]  /*2890*/  FMUL.FTZ R40, R40, UR8 ;  /* 0x0000000828287c20 */ /* 0x000fe20008410000 */
[----:B------:R-:W-:Y:S01]  /*28a0*/  FMUL.FTZ R41, R41, UR8 ;  /* 0x0000000829297c20 */ /* 0x000fe20008410000 */
[----:B------:R-:W-:Y:S01]  /*28b0*/  FMUL.FTZ R42, R42, UR8 ;  /* 0x000000082a2a7c20 */ /* 0x000fe20008410000 */
[----:B------:R-:W-:Y:S01]  /*28c0*/  FMUL.FTZ R43, R43, UR8 ;  /* 0x000000082b2b7c20 */ /* 0x000fe20008410000 */
[----:B------:R-:W2:Y:S02]  /*28d0*/  MUFU.TANH R200, R40 ;  /* 0x0000002800c87308 */ /* 0x000ea40000002400 */
[-C--:B------:R-:W-:Y:S06]  /*28e0*/  HMMA.16816.F32.BF16 R48, R4, R26.reuse, R32 ;  /* 0x0000001a0430723c */ /* 0x080fec0000041820 */
[----:B------:R-:W-:Y:S01]  /*28f0*/  HMMA.16816.F32.BF16 R32, R16, R26, R36 ;  /* 0x0000001a1020723c */ /* 0x000fe20000041824 */
[----:B------:R-:W3:Y:S01]  /*2900*/  MUFU.TANH R129, R41 ;  /* 0x0000002900817308 */ /* 0x000ee20000002400 */
[----:B------:R-:W-:Y:S01]  /*2910*/  FMUL.FTZ R44, R44, UR8 ;  /* 0x000000082c2c7c20 */ /* 0x000fe20008410000 */
[----:B------:R-:W-:Y:S01]  /*2920*/  FMUL.FTZ R45, R45, UR8 ;  /* 0x000000082d2d7c20 */ /* 0x000fe20008410000 */
[----:B------:R-:W-:Y:S01]  /*2930*/  FMUL.FTZ R46, R46, UR8 ;  /* 0x000000082e2e7c20 */ /* 0x000fe20008410000 */
[----:B------:R-:W-:-:S04]  /*2940*/  FMUL.FTZ R47, R47, UR8 ;  /* 0x000000082f2f7c20 */ /* 0x000fc80008410000 */
[----:B------:R-:W-:Y:S01]  /*2950*/  MUFU.TANH R193, R42 ;  /* 0x0000002a00c17308 */ /* 0x000fe20000002400 */
[-C--:B-1----:R-:W-:Y:S08]  /*2960*/  HMMA.16816.F32.BF16 R24, R8, R28.reuse, RZ ;  /* 0x0000001c0818723c */ /* 0x082ff000000418ff */
[----:B------:R-:W-:Y:S01]  /*2970*/  FMUL.FTZ R48, R48, UR8 ;  /* 0x0000000830307c20 */ /* 0x000fe20008410000 */
[----:B------:R-:W-:Y:S01]  /*2980*/  FMUL.FTZ R50, R50, UR8 ;  /* 0x0000000832327c20 */ /* 0x000fe20008410000 */
[----:B------:R-:W-:Y:S01]  /*2990*/  FMUL.FTZ R49, R49, UR8 ;  /* 0x0000000831317c20 */ /* 0x000fe20008410000 */
[----:B------:R-:W-:Y:S01]  /*29a0*/  FMUL.FTZ R51, R51, UR8 ;  /* 0x0000000833337c20 */ /* 0x000fe20008410000 */
[----:B------:R-:W1:Y:S01]  /*29b0*/  MUFU.TANH R198, R48 ;  /* 0x0000003000c67308 */ /* 0x000e620000002400 */
[----:B------:R-:W-:Y:S01]  /*29c0*/  HMMA.16816.F32.BF16 R36, R12, R28, RZ ;  /* 0x0000001c0c24723c */ /* 0x000fe200000418ff */
[----:B------:R-:W-:Y:S01]  /*29d0*/  FMUL.FTZ R32, R32, UR8 ;  /* 0x0000000820207c20 */ /* 0x000fe20008410000 */
[----:B------:R-:W-:Y:S01]  /*29e0*/  FMUL.FTZ R34, R34, UR8 ;  /* 0x0000000822227c20 */ /* 0x000fe20008410000 */
[----:B------:R-:W-:Y:S01]  /*29f0*/  FMUL.FTZ R33, R33, UR8 ;  /* 0x0000000821217c20 */ /* 0x000fe20008410000 */
[----:B------:R-:W-:-:S03]  /*2a00*/  FMUL.FTZ R35, R35, UR8 ;  /* 0x0000000823237c20 */ /* 0x000fc60008410000 */
[----:B------:R-:W-:Y:S08]  /*2a10*/  MUFU.TANH R177, R50 ;  /* 0x0000003200b17308 */ /* 0x000ff00000002400 */
[----:B------:R-:W4:Y:S08]  /*2a20*/  MUFU.TANH R197, R49 ;  /* 0x0000003100c57308 */ /* 0x000f300000002400 */
[----:B------:R5:W-:Y:S08]  /*2a30*/  MUFU.TANH R169, R51 ;  /* 0x0000003300a97308 */ /* 0x000bf00000002400 */
[----:B------:R2:W-:Y:S08]  /*2a40*/  MUFU.TANH R192, R43 ;  /* 0x0000002b00c07308 */ /* 0x0005f00000002400 */
[----:B------:R-:W-:Y:S01]  /*2a50*/  MUFU.TANH R180, R32 ;  /* 0x0000002000b47308 */ /* 0x000fe20000002400 */
[-C--:B-----5:R-:W-:Y:S01]  /*2a60*/  HMMA.16816.F32.BF16 R48, R16, R20.reuse, R24 ;  /* 0x000000141030723c */ /* 0x0a0fe20000041818 */
[----:B------:R-:W5:Y:S06]  /*2a70*/  LDSM.16.M88.4 R24, [R135+0x2800] ;  /* 0x002800008718783b */ /* 0x000f6c0000000200 */
[----:B------:R-:W-:Y:S01]  /*2a80*/  MUFU.TANH R176, R34 ;  /* 0x0000002200b07308 */ /* 0x000fe20000002400 */
[----:B--2---:R-:W-:Y:S06]  /*2a90*/  HMMA.16816.F32.BF16 R40, R4, R20, R36 ;  /* 0x000000140428723c */ /* 0x004fec0000041824 */
[----:B------:R-:W-:Y:S01]  /*2aa0*/  HMMA.16816.F32.BF16 R36, R12, R30, RZ ;  /* 0x0000001e0c24723c */ /* 0x000fe200000418ff */
[----:B------:R-:W-:Y:S08]  /*2ab0*/  MUFU.TANH R168, R33 ;  /* 0x0000002100a87308 */ /* 0x000ff00000002400 */
[----:B------:R2:W-:Y:S01]  /*2ac0*/  MUFU.TANH R166, R35 ;  /* 0x0000002300a67308 */ /* 0x0005e20000002400 */
[----:B------:R-:W-:Y:S01]  /*2ad0*/  FMUL.FTZ R48, R48, UR8 ;  /* 0x0000000830307c20 */ /* 0x000fe20008410000 */
[----:B------:R-:W-:Y:S01]  /*2ae0*/  FMUL.FTZ R49, R49, UR8 ;  /* 0x0000000831317c20 */ /* 0x000fe20008410000 */
[----:B------:R-:W-:Y:S01]  /*2af0*/  FMUL.FTZ R50, R50, UR8 ;  /* 0x0000000832327c20 */ /* 0x000fe20008410000 */
[----:B------:R-:W-:-:S04]  /*2b00*/  FMUL.FTZ R51, R51, UR8 ;  /* 0x0000000833337c20 */ /* 0x000fc80008410000 */
[----:B------:R-:W-:Y:S01]  /*2b10*/  MUFU.TANH R185, R44 ;  /* 0x0000002c00b97308 */ /* 0x000fe20000002400 */
[----:B------:R-:W-:Y:S01]  /*2b20*/  FMUL.FTZ R40, R40, UR8 ;  /* 0x0000000828287c20 */ /* 0x000fe20008410000 */
[----:B------:R-:W-:Y:S01]  /*2b30*/  FMUL.FTZ R41, R41, UR8 ;  /* 0x0000000829297c20 */ /* 0x000fe20008410000 */
[----:B------:R-:W-:Y:S01]  /*2b40*/  FMUL.FTZ R42, R42, UR8 ;  /* 0x000000082a2a7c20 */ /* 0x000fe20008410000 */
[----:B------:R-:W-:-:S04]  /*2b50*/  FMUL.FTZ R43, R43, UR8 ;  /* 0x000000082b2b7c20 */ /* 0x000fc80008410000 */
[----:B------:R-:W4:Y:S01]  /*2b60*/  MUFU.TANH R131, R40 ;  /* 0x0000002800837308 */ /* 0x000f220000002400 */
[----:B--2---:R-:W-:Y:S01]  /*2b70*/  HMMA.16816.F32.BF16 R32, R8, R30, RZ ;  /* 0x0000001e0820723c */ /* 0x004fe200000418ff */
[----:B------:R-:W2:Y:S06]  /*2b80*/  LDSM.16.M88.4 R28, [R188+0x800] ;  /* 0x00080000bc1c783b */ /* 0x000eac0000000200 */
[----:B------:R-:W4:Y:S08]  /*2b90*/  MUFU.TANH R196, R41 ;  /* 0x0000002900c47308 */ /* 0x000f300000002400 */
[----:B------:R-:W-:Y:S08]  /*2ba0*/  MUFU.TANH R165, R42 ;  /* 0x0000002a00a57308 */ /* 0x000ff00000002400 */
[----:B------:R3:W-:Y:S08]  /*2bb0*/  MUFU.TANH R164, R43 ;  /* 0x0000002b00a47308 */ /* 0x0007f00000002400 */
[----:B------:R-:W-:Y:S08]  /*2bc0*/  MUFU.TANH R191, R45 ;  /* 0x0000002d00bf7308 */ /* 0x000ff00000002400 */
[----:B------:R-:W-:Y:S01]  /*2bd0*/  MUFU.TANH R182, R46 ;  /* 0x0000002e00b67308 */ /* 0x000fe20000002400 */
[-C--:B---3--:R-:W-:Y:S06]  /*2be0*/  HMMA.16816.F32.BF16 R40, R16, R22.reuse, R32 ;  /* 0x000000161028723c */ /* 0x088fec0000041820 */
[----:B------:R-:W-:Y:S01]  /*2bf0*/  HMMA.16816.F32.BF16 R32, R4, R22, R36 ;  /* 0x000000160420723c */ /* 0x000fe20000041824 */
[----:B------:R3:W-:Y:S05]  /*2c00*/  MUFU.TANH R181, R47 ;  /* 0x0000002f00b57308 */ /* 0x0007ea0000002400 */
[-C--:B-----5:R-:W-:Y:S03]  /*2c10*/  HMMA.16816.F32.BF16 R20, R8, R24.reuse, RZ ;  /* 0x000000180814723c */ /* 0x0a0fe600000418ff */
[----:B------:R-:W-:Y:S08]  /*2c20*/  MUFU.TANH R163, R48 ;  /* 0x0000003000a37308 */ /* 0x000ff00000002400 */
[----:B------:R-:W-:Y:S01]  /*2c30*/  MUFU.TANH R156, R49 ;  /* 0x00000031009c7308 */ /* 0x000fe20000002400 */
[----:B---3--:R-:W-:Y:S01]  /*2c40*/  HMMA.16816.F32.BF16 R44, R12, R24, RZ ;  /* 0x000000180c2c723c */ /* 0x008fe200000418ff */
[----:B------:R-:W-:Y:S01]  /*2c50*/  FMUL.FTZ R40, R40, UR8 ;  /* 0x0000000828287c20 */ /* 0x000fe20008410000 */
[----:B------:R-:W-:Y:S01]  /*2c60*/  FMUL.FTZ R42, R42, UR8 ;  /* 0x000000082a2a7c20 */ /* 0x000fe20008410000 */
[----:B------:R-:W-:Y:S01]  /*2c70*/  FMUL.FTZ R41, R41, UR8 ;  /* 0x0000000829297c20 */ /* 0x000fe20008410000 */
[----:B------:R-:W-:-:S02]  /*2c80*/  FMUL.FTZ R43, R43, UR8 ;  /* 0x000000082b2b7c20 */ /* 0x000fc40008410000 */
[----:B------:R-:W-:Y:S01]  /*2c90*/  FMUL.FTZ R32, R32, UR8 ;  /* 0x0000000820207c20 */ /* 0x000fe20008410000 */
[----:B------:R-:W-:Y:S01]  /*2ca0*/  FMUL.FTZ R34, R34, UR8 ;  /* 0x0000000822227c20 */ /* 0x000fe20008410000 */
[----:B------:R-:W-:Y:S01]  /*2cb0*/  FMUL.FTZ R33, R33, UR8 ;  /* 0x0000000821217c20 */ /* 0x000fe20008410000 */
[----:B------:R-:W-:Y:S01]  /*2cc0*/  FMUL.FTZ R35, R35, UR8 ;  /* 0x0000000823237c20 */ /* 0x000fe20008410000 */
[----:B------:R-:W3:Y:S08]  /*2cd0*/  MUFU.TANH R124, R32 ;  /* 0x00000020007c7308 */ /* 0x000ef00000002400 */
[----:B------:R-:W-:Y:S06]  /*2ce0*/  MUFU.TANH R152, R34 ;  /* 0x0000002200987308 */ /* 0x000fec0000002400 */
[-C--:B--2---:R-:W-:Y:S02]  /*2cf0*/  HMMA.16816.F32.BF16 R36, R4, R28.reuse, R44 ;  /* 0x0000001c0424723c */ /* 0x084fe4000004182c */
[----:B------:R-:W2:Y:S04]  /*2d00*/  MUFU.TANH R121, R33 ;  /* 0x0000002100797308 */ /* 0x000ea80000002400 */
[----:B------:R-:W-:Y:S04]  /*2d10*/  HMMA.16816.F32.BF16 R44, R16, R28, R20 ;  /* 0x0000001c102c723c */ /* 0x000fe80000041814 */
[----:B------:R5:W-:Y:S02]  /*2d20*/  MUFU.TANH R149, R35 ;  /* 0x0000002300957308 */ /* 0x000be40000002400 */
[-C--:B------:R-:W-:Y:S06]  /*2d30*/  HMMA.16816.F32.BF16 R20, R8, R26.reuse, RZ ;  /* 0x0000001a0814723c */ /* 0x080fec00000418ff */
[----:B------:R-:W-:Y:S01]  /*2d40*/  HMMA.16816.F32.BF16 R24, R12, R26, RZ ;  /* 0x0000001a0c18723c */ /* 0x000fe200000418ff */
[----:B------:R-:W-:Y:S05]  /*2d50*/  MUFU.TANH R205, R40 ;  /* 0x0000002800cd7308 */ /* 0x000fea0000002400 */
[----:B------:R-:W-:Y:S01]  /*2d60*/  FMUL.FTZ R36, R36, UR8 ;  /* 0x0000000824247c20 */ /* 0x000fe20008410000 */
[----:B------:R-:W-:Y:S01]  /*2d70*/  FMUL.FTZ R37, R37, UR8 ;  /* 0x0000000825257c20 */ /* 0x000fe20008410000 */
[----:B------:R-:W-:Y:S01]  /*2d80*/  FMUL.FTZ R38, R38, UR8 ;  /* 0x0000000826267c20 */ /* 0x000fe20008410000 */
[----:B-----5:R-:W5:Y:S01]  /*2d90*/  LDSM.16.M88.4 R32, [R135+0x2c00] ;  /* 0x002c00008720783b */ /* 0x020f620000000200 */
[----:B------:R-:W-:Y:S01]  /*2da0*/  FMUL.FTZ R39, R39, UR8 ;  /* 0x0000000827277c20 */ /* 0x000fe20008410000 */
[----:B------:R-:W2:Y:S01]  /*2db0*/  MUFU.TANH R113, R36 ;  /* 0x0000002400717308 */ /* 0x000ea20000002400 */
[----:B------:R-:W-:Y:S01]  /*2dc0*/  FMUL.FTZ R44, R44, UR8 ;  /* 0x000000082c2c7c20 */ /* 0x000fe20008410000 */
[----:B------:R-:W-:Y:S01]  /*2dd0*/  FMUL.FTZ R45, R45, UR8 ;  /* 0x000000082d2d7c20 */ /* 0x000fe20008410000 */
[----:B------:R-:W-:Y:S01]  /*2de0*/  FMUL.FTZ R46, R46, UR8 ;  /* 0x000000082e2e7c20 */ /* 0x000fe20008410000 */
[----:B------:R-:W-:-:S04]  /*2df0*/  FMUL.FTZ R47, R47, UR8 ;  /* 0x000000082f2f7c20 */ /* 0x000fc80008410000 */
[----:B------:R-:W2:Y:S08]  /*2e00*/  MUFU.TANH R120, R37 ;  /* 0x0000002500787308 */ /* 0x000eb00000002400 */
[----:B------:R-:W-:Y:S08]  /*2e10*/  MUFU.TANH R148, R38 ;  /* 0x0000002600947308 */ /* 0x000ff00000002400 */
[----:B------:R1:W-:Y:S08]  /*2e20*/  MUFU.TANH R147, R39 ;  /* 0x0000002700937308 */ /* 0x0003f00000002400 */
[----:B------:R-:W-:Y:S08]  /*2e30*/  MUFU.TANH R204, R42 ;  /* 0x0000002a00cc7308 */ /* 0x000ff00000002400 */
[----:B------:R-:W-:Y:S01]  /*2e40*/  MUFU.TANH R195, R41 ;  /* 0x0000002900c37308 */ /* 0x000fe20000002400 */
[-C--:B-1----:R-:W-:Y:S01]  /*2e50*/  HMMA.16816.F32.BF16 R36, R16, R30.reuse, R20 ;  /* 0x0000001e1024723c */ /* 0x082fe20000041814 */
[----:B------:R-:W1:Y:S06]  /*2e60*/  LDSM.16.M88.4 R20, [R188+0xc00] ;  /* 0x000c0000bc14783b */ /* 0x000e6c0000000200 */
[----:B------:R4:W-:Y:S08]  /*2e70*/  MUFU.TANH R194, R43 ;  /* 0x0000002b00c27308 */ /* 0x0009f00000002400 */
[----:B------:R-:W-:Y:S08]  /*2e80*/  MUFU.TANH R207, R50 ;  /* 0x0000003200cf7308 */ /* 0x000ff00000002400 */
[----:B------:R1:W-:Y:S01]  /*2e90*/  MUFU.TANH R206, R51 ;  /* 0x0000003300ce7308 */ /* 0x0003e20000002400 */
[----:B----4-:R-:W-:Y:S01]  /*2ea0*/  HMMA.16816.F32.BF16 R40, R4, R30, R24 ;  /* 0x0000001e0428723c */ /* 0x010fe20000041818 */
[----:B------:R-:W-:Y:S01]  /*2eb0*/  FMUL.FTZ R36, R36, UR8 ;  /* 0x0000000824247c20 */ /* 0x000fe20008410000 */
[----:B------:R-:W-:Y:S01]  /*2ec0*/  FMUL.FTZ R38, R38, UR8 ;  /* 0x0000000826267c20 */ /* 0x000fe20008410000 */
[----:B------:R-:W-:Y:S01]  /*2ed0*/  FMUL.FTZ R37, R37, UR8 ;  /* 0x0000000825257c20 */ /* 0x000fe20008410000 */
[----:B------:R-:W-:-:S02]  /*2ee0*/  FMUL.FTZ R39, R39, UR8 ;  /* 0x0000000827277c20 */ /* 0x000fc40008410000 */
[-C--:B-----5:R-:W-:Y:S01]  /*2ef0*/  HMMA.16816.F32.BF16 R28, R12, R32.reuse, RZ ;  /* 0x000000200c1c723c */ /* 0x0a0fe200000418ff */
[----:B------:R-:W-:Y:S05]  /*2f00*/  MUFU.TANH R174, R36 ;  /* 0x0000002400ae7308 */ /* 0x000fea0000002400 */
[----:B------:R-:W-:Y:S03]  /*2f10*/  HMMA.16816.F32.BF16 R24, R8, R32, RZ ;  /* 0x000000200818723c */ /* 0x000fe600000418ff */
[----:B------:R-:W-:Y:S08]  /*2f20*/  MUFU.TANH R172, R38 ;  /* 0x0000002600ac7308 */ /* 0x000ff00000002400 */
[----:B------:R-:W-:Y:S01]  /*2f30*/  MUFU.TANH R173, R37 ;  /* 0x0000002500ad7308 */ /* 0x000fe20000002400 */
[----:B------:R-:W-:Y:S01]  /*2f40*/  FMUL.FTZ R40, R40, UR8 ;  /* 0x0000000828287c20 */ /* 0x000fe20008410000 */
[----:B------:R-:W-:Y:S01]  /*2f50*/  FMUL.FTZ R42, R42, UR8 ;  /* 0x000000082a2a7c20 */ /* 0x000fe20008410000 */
[----:B------:R-:W-:Y:S01]  /*2f60*/  FMUL.FTZ R41, R41, UR8 ;  /* 0x0000000829297c20 */ /* 0x000fe20008410000 */
[----:B------:R-:W-:-:S04]  /*2f70*/  FMUL.FTZ R43, R43, UR8 ;  /* 0x000000082b2b7c20 */ /* 0x000fc80008410000 */
[----:B------:R4:W-:Y:S05]  /*2f80*/  MUFU.TANH R170, R39 ;  /* 0x0000002700aa7308 */ /* 0x0009ea0000002400 */
[-C--:B-1----:R-:W-:Y:S01]  /*2f90*/  HMMA.16816.F32.BF16 R48, R16, R20.reuse, R24 ;  /* 0x000000141030723c */ /* 0x082fe20000041818 */
[----:B------:R-:W1:Y:S02]  /*2fa0*/  LDSM.16.M88.4 R24, [R135+0x3000] ;  /* 0x003000008718783b */ /* 0x000e640000000200 */
[----:B------:R-:W-:Y:S08]  /*2fb0*/  MUFU.TANH R190, R44 ;  /* 0x0000002c00be7308 */ /* 0x000ff00000002400 */
[----:B------:R-:W-:Y:S01]  /*2fc0*/  MUFU.TANH R184, R45 ;  /* 0x0000002d00b87308 */ /* 0x000fe20000002400 */
[----:B----4-:R-:W-:Y:S06]  /*2fd0*/  HMMA.16816.F32.BF16 R36, R4, R20, R28 ;  /* 0x000000140424723c */ /* 0x010fec000004181c */
[----:B------:R-:W-:Y:S01]  /*2fe0*/  HMMA.16816.F32.BF16 R28, R8, R34, RZ ;  /* 0x00000022081c723c */ /* 0x000fe200000418ff */
[----:B------:R-:W-:Y:S05]  /*2ff0*/  MUFU.TANH R189, R46 ;  /* 0x0000002e00bd7308 */ /* 0x000fea0000002400 */
[----:B------:R-:W-:Y:S01]  /*3000*/  FMUL.FTZ R48, R48, UR8 ;  /* 0x0000000830307c20 */ /* 0x000fe20008410000 */
[----:B------:R-:W-:Y:S01]  /*3010*/  FMUL.FTZ R49, R49, UR8 ;  /* 0x0000000831317c20 */ /* 0x000fe20008410000 */
[----:B------:R-:W-:Y:S01]  /*3020*/  FMUL.FTZ R50, R50, UR8 ;  /* 0x0000000832327c20 */ /* 0x000fe20008410000 */
[----:B------:R4:W-:Y:S01]  /*3030*/  MUFU.TANH R175, R47 ;  /* 0x0000002f00af7308 */ /* 0x0009e20000002400 */
[----:B------:R-:W-:-:S07]  /*3040*/  FMUL.FTZ R51, R51, UR8 ;  /* 0x0000000833337c20 */ /* 0x000fce0008410000 */
[----:B------:R-:W5:Y:S01]  /*3050*/  MUFU.TANH R101, R40 ;  /* 0x0000002800657308 */ /* 0x000f620000002400 */
[----:B------:R-:W-:Y:S01]  /*3060*/  FMUL.FTZ R36, R36, UR8 ;  /* 0x0000000824247c20 */ /* 0x000fe20008410000 */
[----:B------:R-:W-:Y:S01]  /*3070*/  FMUL.FTZ R37, R37, UR8 ;  /* 0x0000000825257c20 */ /* 0x000fe20008410000 */
[----:B------:R-:W-:Y:S01]  /*3080*/  FMUL.FTZ R38, R38, UR8 ;  /* 0x0000000826267c20 */ /* 0x000fe20008410000 */
[----:B------:R-:W-:Y:S01]  /*3090*/  FMUL.FTZ R39, R39, UR8 ;  /* 0x0000000827277c20 */ /* 0x000fe20008410000 */
[----:B-1----:R-:W-:Y:S03]  /*30a0*/  HMMA.16816.F32.BF16 R52, R12, R26, RZ ;  /* 0x0000001a0c34723c */ /* 0x002fe600000418ff */
[----:B------:R-:W-:Y:S03]  /*30b0*/  MUFU.TANH R100, R36 ;  /* 0x0000002400647308 */ /* 0x000fe60000002400 */
[----:B------:R-:W-:Y:S05]  /*30c0*/  HMMA.16816.F32.BF16 R28, R16, R22, R28 ;  /* 0x00000016101c723c */ /* 0x000fea000004181c */
[----:B------:R-:W-:Y:S01]  /*30d0*/  MUFU.TANH R106, R37 ;  /* 0x00000025006a7308 */ /* 0x000fe20000002400 */
[----:B----4-:R-:W-:Y:S01]  /*30e0*/  HMMA.16816.F32.BF16 R44, R12, R34, RZ ;  /* 0x000000220c2c723c */ /* 0x010fe200000418ff */
[----:B------:R-:W1:Y:S06]  /*30f0*/  LDSM.16.M88.4 R32, [R188+0x1000] ;  /* 0x00100000bc20783b */ /* 0x000e6c0000000200 */
[----:B------:R-:W-:Y:S08]  /*3100*/  MUFU.TANH R136, R38 ;  /* 0x0000002600887308 */ /* 0x000ff00000002400 */
[----:B------:R4:W-:Y:S03]  /*3110*/  MUFU.TANH R134, R39 ;  /* 0x0000002700867308 */ /* 0x0009e60000002400 */
[----:B------:R-:W-:Y:S01]  /*3120*/  FMUL.FTZ R28, R28, UR8 ;  /* 0x000000081c1c7c20 */ /* 0x000fe20008410000 */
[----:B------:R-:W-:Y:S01]  /*3130*/  FMUL.FTZ R30, R30, UR8 ;  /* 0x000000081e1e7c20 */ /* 0x000fe20008410000 */
[----:B------:R-:W-:Y:S01]  /*3140*/  FMUL.FTZ R29, R29, UR8 ;  /* 0x000000081d1d7c20 */ /* 0x000fe20008410000 */
[----:B------:R-:W-:-:S02]  /*3150*/  FMUL.FTZ R31, R31, UR8 ;  /* 0x000000081f1f7c20 */ /* 0x000fc40008410000 */
[----:B------:R-:W-:Y:S01]  /*3160*/  MUFU.TANH R158, R28 ;  /* 0x0000001c009e7308 */ /* 0x000fe20000002400 */
[----:B------:R-:W-:Y:S07]  /*3170*/  HMMA.16816.F32.BF16 R44, R4, R22, R44 ;  /* 0x00000016042c723c */ /* 0x000fee000004182c */
[----:B------:R-:W-:Y:S01]  /*3180*/  MUFU.TANH R155, R30 ;  /* 0x0000001e009b7308 */ /* 0x000fe20000002400 */
[----:B----4-:R-:W-:Y:S07]  /*3190*/  HMMA.16816.F32.BF16 R36, R12, R24, RZ ;  /* 0x000000180c24723c */ /* 0x010fee00000418ff */
[----:B------:R-:W-:Y:S08]  /*31a0*/  MUFU.TANH R157, R29 ;  /* 0x0000001d009d7308 */ /* 0x000ff00000002400 */
[----:B------:R4:W-:Y:S01]  /*31b0*/  MUFU.TANH R154, R31 ;  /* 0x0000001f009a7308 */ /* 0x0009e20000002400 */
[----:B------:R-:W-:Y:S01]  /*31c0*/  FMUL.FTZ R44, R44, UR8 ;  /* 0x000000082c2c7c20 */ /* 0x000fe20008410000 */
[----:B------:R-:W-:Y:S01]  /*31d0*/  FMUL.FTZ R46, R46, UR8 ;  /* 0x000000082e2e7c20 */ /* 0x000fe20008410000 */
[----:B------:R-:W-:Y:S01]  /*31e0*/  FMUL.FTZ R45, R45, UR8 ;  /* 0x000000082d2d7c20 */ /* 0x000fe20008410000 */
[----:B------:R-:W-:-:S04]  /*31f0*/  FMUL.FTZ R47, R47, UR8 ;  /* 0x000000082f2f7c20 */ /* 0x000fc80008410000 */
[----:B------:R-:W-:Y:S01]  /*3200*/  MUFU.TANH R139, R42 ;  /* 0x0000002a008b7308 */ /* 0x000fe20000002400 */
[----:B-1----:R-:W-:Y:S01]  /*3210*/  HMMA.16816.F32.BF16 R20, R4, R32, R36 ;  /* 0x000000200414723c */ /* 0x002fe20000041824 */
[----:B------:R-:W-:Y:S06]  /*3220*/  LDSM.16.M88.4 R36, [R188+0x1400] ;  /* 0x00140000bc24783b */ /* 0x000fec0000000200 */
[----:B------:R-:W1:Y:S01]  /*3230*/  MUFU.TANH R107, R41 ;  /* 0x00000029006b7308 */ /* 0x000e620000002400 */
[----:B----4-:R-:W4:Y:S07]  /*3240*/  LDSM.16.M88.4 R28, [R135+0x3400] ;  /* 0x00340000871c783b */ /* 0x010f2e0000000200 */
[----:B------:R3:W-:Y:S08]  /*3250*/  MUFU.TANH R138, R43 ;  /* 0x0000002b008a7308 */ /* 0x0007f00000002400 */
[----:B------:R-:W-:Y:S01]  /*3260*/  MUFU.TANH R162, R48 ;  /* 0x0000003000a27308 */ /* 0x000fe20000002400 */
[----:B------:R-:W-:Y:S01]  /*3270*/  FMUL.FTZ R20, R20, UR8 ;  /* 0x0000000814147c20 */ /* 0x000fe20008410000 */
[----:B------:R-:W-:Y:S01]  /*3280*/  FMUL.FTZ R21, R21, UR8 ;  /* 0x0000000815157c20 */ /* 0x000fe20008410000 */
[----:B------:R-:W-:Y:S01]  /*3290*/  FMUL.FTZ R22, R22, UR8 ;  /* 0x0000000816167c20 */ /* 0x000fe20008410000 */
[----:B------:R-:W-:-:S04]  /*32a0*/  FMUL.FTZ R23, R23, UR8 ;  /* 0x0000000817177c20 */ /* 0x000fc80008410000 */
[----:B------:R-:W-:Y:S01]  /*32b0*/  MUFU.TANH R161, R49 ;  /* 0x0000003100a17308 */ /* 0x000fe20000002400 */
[----:B---3--:R-:W-:Y:S07]  /*32c0*/  HMMA.16816.F32.BF16 R40, R8, R26, RZ ;  /* 0x0000001a0828723c */ /* 0x008fee00000418ff */
[----:B------:R-:W-:Y:S08]  /*32d0*/  MUFU.TANH R160, R50 ;  /* 0x0000003200a07308 */ /* 0x000ff00000002400 */
[----:B------:R3:W-:Y:S08]  /*32e0*/  MUFU.TANH R159, R51 ;  /* 0x00000033009f7308 */ /* 0x0007f00000002400 */
[----:B------:R-:W1:Y:S01]  /*32f0*/  MUFU.TANH R87, R44 ;  /* 0x0000002c00577308 */ /* 0x000e620000002400 */
[----:B------:R-:W-:Y:S06]  /*3300*/  HMMA.16816.F32.BF16 R56, R16, R34, R40 ;  /* 0x000000221038723c */ /* 0x000fec0000041828 */
[C---:B----4-:R-:W-:Y:S01]  /*3310*/  HMMA.16816.F32.BF16 R40, R8.reuse, R28, RZ ;  /* 0x0000001c0828723c */ /* 0x050fe200000418ff */
[----:B------:R-:W-:Y:S05]  /*3320*/  MUFU.TANH R128, R46 ;  /* 0x0000002e00807308 */ /* 0x000fea0000002400 */
[----:B---3--:R-:W-:Y:S01]  /*3330*/  HMMA.16816.F32.BF16 R48, R8, R24, RZ ;  /* 0x000000180830723c */ /* 0x008fe200000418ff */
[----:B------:R-:W3:Y:S02]  /*3340*/  LDSM.16.M88.4 R24, [R135+0x3800] ;  /* 0x003800008718783b */ /* 0x000ee40000000200 */
[----:B------:R-:W4:Y:S08]  /*3350*/  MUFU.TANH R86, R45 ;  /* 0x0000002d00567308 */ /* 0x000f300000002400 */
[----:B------:R2:W-:Y:S01]  /*3360*/  MUFU.TANH R127, R47 ;  /* 0x0000002f007f7308 */ /* 0x0005e20000002400 */
[----:B------:R-:W-:Y:S01]  /*3370*/  FMUL.FTZ R2, R57, UR8 ;  /* 0x0000000839027c20 */ /* 0x000fe20008410000 */
[----:B------:R-:W-:Y:S01]  /*3380*/  FMUL.FTZ R56, R56, UR8 ;  /* 0x0000000838387c20 */ /* 0x000fe20008410000 */
[----:B------:R-:W-:-:S04]  /*3390*/  FMUL.FTZ R58, R58, UR8 ;  /* 0x000000083a3a7c20 */ /* 0x000fc80008410000 */
[----:B------:R-:W-:Y:S01]  /*33a0*/  HMMA.16816.F32.BF16 R60, R16, R36, R40 ;  /* 0x00000024103c723c */ /* 0x000fe20000041828 */
[----:B------:R5:W-:Y:S05]  /*33b0*/  MUFU.TANH R140, R2 ;  /* 0x00000002008c7308 */ /* 0x000bea0000002400 */
[----:B------:R-:W-:Y:S03]  /*33c0*/  HMMA.16816.F32.BF16 R40, R12, R30, RZ ;  /* 0x0000001e0c28723c */ /* 0x000fe600000418ff */
[----:B------:R-:W4:Y:S03]  /*33d0*/  MUFU.TANH R84, R20 ;  /* 0x0000001400547308 */ /* 0x000f260000002400 */
[----:B--2---:R-:W-:Y:S05]  /*33e0*/  HMMA.16816.F32.BF16 R44, R16, R32, R48 ;  /* 0x00000020102c723c */ /* 0x004fea0000041830 */
[----:B------:R-:W2:Y:S01]  /*33f0*/  MUFU.TANH R85, R21 ;  /* 0x0000001500557308 */ /* 0x000ea20000002400 */
[----:B------:R-:W-:Y:S01]  /*3400*/  HMMA.16816.F32.BF16 R48, R12, R28, RZ ;  /* 0x0000001c0c30723c */ /* 0x000fe200000418ff */
[----:B-----5:R-:W-:-:S05]  /*3410*/  FMUL.FTZ R2, R59, UR8 ;  /* 0x000000083b027c20 */ /* 0x020fca0008410000 */
[----:B------:R-:W-:Y:S01]  /*3420*/  HMMA.16816.F32.BF16 R32, R4, R34, R52 ;  /* 0x000000220420723c */ /* 0x000fe20000041834 */
[----:B------:R5:W-:Y:S05]  /*3430*/  MUFU.TANH R167, R2 ;  /* 0x0000000200a77308 */ /* 0x000bea0000002400 */
[C---:B---3--:R-:W-:Y:S03]  /*3440*/  HMMA.16816.F32.BF16 R64, R8.reuse, R24, RZ ;  /* 0x000000180840723c */ /* 0x048fe600000418ff */
[----:B------:R-:W-:Y:S03]  /*3450*/  MUFU.TANH R126, R22 ;  /* 0x00000016007e7308 */ /* 0x000fe60000002400 */
[----:B------:R-:W-:Y:S01]  /*3460*/  FMUL.FTZ R44, R44, UR8 ;  /* 0x000000082c2c7c20 */ /* 0x000fe20008410000 */
[----:B------:R-:W-:Y:S01]  /*3470*/  FMUL.FTZ R45, R45, UR8 ;  /* 0x000000082d2d7c20 */ /* 0x000fe20008410000 */
[----:B------:R-:W-:Y:S01]  /*3480*/  FMUL.FTZ R46, R46, UR8 ;  /* 0x000000082e2e7c20 */ /* 0x000fe20008410000 */
[----:B------:R-:W-:Y:S01]  /*3490*/  FMUL.FTZ R47, R47, UR8 ;  /* 0x000000082f2f7c20 */ /* 0x000fe20008410000 */
[----:B------:R-:W-:Y:S01]  /*34a0*/  HMMA.16816.F32.BF16 R72, R8, R26, RZ ;  /* 0x0000001a0848723c */ /* 0x000fe200000418ff */
[----:B------:R3:W-:Y:S05]  /*34b0*/  MUFU.TANH R125, R23 ;  /* 0x00000017007d7308 */ /* 0x0007ea0000002400 */
[----:B------:R-:W-:Y:S02]  /*34c0*/  HMMA.16816.F32.BF16 R48, R4, R36, R48 ;  /* 0x000000240430723c */ /* 0x000fe40000041830 */
[----:B-----5:R-:W-:Y:S01]  /*34d0*/  FMUL.FTZ R2, R32, UR8 ;  /* 0x0000000820027c20 */ /* 0x020fe20008410000 */
[----:B------:R-:W-:Y:S03]  /*34e0*/  MUFU.TANH R143, R44 ;  /* 0x0000002c008f7308 */ /* 0x000fe60000002400 */
[----:B------:R-:W-:Y:S01]  /*34f0*/  HMMA.16816.F32.BF16 R52, R12, R26, RZ ;  /* 0x0000001a0c34723c */ /* 0x000fe200000418ff */
[----:B------:R-:W-:-:S04]  /*3500*/  IADD3 R36, R77, -R90, -R78 ;  /* 0x8000005a4d247210 */ /* 0x000fc80007ffe84e */
[----:B------:R5:W2:Y:S01]  /*3510*/  MUFU.TANH R83, R2 ;  /* 0x0000000200537308 */ /* 0x000aa20000002400 */
[----:B---3--:R-:W3:Y:S07]  /*3520*/  LDSM.16.M88.4 R20, [R135+0x3c00] ;  /* 0x003c00008714783b */ /* 0x008eee0000000200 */
[----:B------:R-:W-:Y:S08]  /*3530*/  MUFU.TANH R145, R45 ;  /* 0x0000002d00917308 */ /* 0x000ff00000002400 */
[----:B------:R-:W-:Y:S01]  /*3540*/  MUFU.TANH R146, R46 ;  /* 0x0000002e00927308 */ /* 0x000fe20000002400 */
[----:B-----5:R-:W-:-:S07]  /*3550*/  FMUL.FTZ R2, R34, UR8 ;  /* 0x0000000822027c20 */ /* 0x020fce0008410000 */
[----:B------:R5:W-:Y:S08]  /*3560*/  MUFU.TANH R118, R2 ;  /* 0x0000000200767308 */ /* 0x000bf00000002400 */
[----:B------:R1:W-:Y:S08]  /*3570*/  MUFU.TANH R183, R47 ;  /* 0x0000002f00b77308 */ /* 0x0003f00000002400 */
[----:B------:R-:W-:Y:S01]  /*3580*/  MUFU.TANH R142, R56 ;  /* 0x00000038008e7308 */ /* 0x000fe20000002400 */
[----:B-----5:R-:W-:Y:S01]  /*3590*/  FMUL.FTZ R2, R33, UR8 ;  /* 0x0000000821027c20 */ /* 0x020fe20008410000 */
[C---:B---3--:R-:W-:Y:S06]  /*35a0*/  HMMA.16816.F32.BF16 R68, R8.reuse, R20, RZ ;  /* 0x000000140844723c */ /* 0x048fec00000418ff */
[----:B------:R3:W5:Y:S01]  /*35b0*/  MUFU.TANH R81, R2 ;  /* 0x0000000200517308 */ /* 0x0007620000002400 */
[C---:B-1----:R-:W-:Y:S01]  /*35c0*/  HMMA.16816.F32.BF16 R44, R8.reuse, R30, RZ ;  /* 0x0000001e082c723c */ /* 0x042fe200000418ff */
[----:B------:R-:W1:Y:S05]  /*35d0*/  LDSM.16.M88.4 R28, [R188+0x1800] ;  /* 0x00180000bc1c783b */ /* 0x000e6a0000000200 */
[----:B------:R-:W-:Y:S01]  /*35e0*/  HMMA.16816.F32.BF16 R108, R8, R22, RZ ;  /* 0x00000016086c723c */ /* 0x000fe200000418ff */
[----:B------:R4:W-:Y:S05]  /*35f0*/  MUFU.TANH R171, R58 ;  /* 0x0000003a00ab7308 */ /* 0x0009ea0000002400 */
[----:B------:R-:W-:Y:S01]  /*3600*/  HMMA.16816.F32.BF16 R8, R12, R20, RZ ;  /* 0x000000140c08723c */ /* 0x000fe200000418ff */
[----:B---3--:R-:W-:-:S05]  /*3610*/  FMUL.FTZ R2, R35, UR8 ;  /* 0x0000000823027c20 */ /* 0x008fca0008410000 */
[----:B------:R-:W-:Y:S01]  /*3620*/  HMMA.16816.F32.BF16 R32, R12, R24, RZ ;  /* 0x000000180c20723c */ /* 0x000fe200000418ff */
[----:B------:R3:W-:Y:S01]  /*3630*/  MUFU.TANH R117, R2 ;  /* 0x0000000200757308 */ /* 0x0007e20000002400 */
[----:B----4-:R-:W4:Y:S04]  /*3640*/  LDSM.16.M88.4 R56, [R188+0x1c00] ;  /* 0x001c0000bc38783b */ /* 0x010f280000000200 */
[----:B------:R-:W-:Y:S01]  /*3650*/  HMMA.16816.F32.BF16 R24, R16, R38, R44 ;  /* 0x000000261018723c */ /* 0x000fe2000004182c */
[----:B------:R-:W-:-:S05]  /*3660*/  DEPBAR.LE SB0, 0x0 ;  /* 0x000080000000791a */ /* 0x000fca0000000000 */
[----:B------:R-:W-:Y:S01]  /*3670*/  HMMA.16816.F32.BF16 R12, R12, R22, RZ ;  /* 0x000000160c0c723c */ /* 0x000fe200000418ff */
[----:B---3--:R-:W-:-:S05]  /*3680*/  FMUL.FTZ R2, R48, UR8 ;  /* 0x0000000830027c20 */ /* 0x008fca0008410000 */
[C---:B------:R-:W-:Y:S01]  /*3690*/  HMMA.16816.F32.BF16 R44, R4.reuse, R38, R40 ;  /* 0x00000026042c723c */ /* 0x040fe20000041828 */
[----:B------:R3:W5:Y:S05]  /*36a0*/  MUFU.TANH R80, R2 ;  /* 0x0000000200507308 */ /* 0x00076a0000002400 */
[C---:B-1----:R-:W-:Y:S06]  /*36b0*/  HMMA.16816.F32.BF16 R40, R4.reuse, R28, R32 ;  /* 0x0000001c0428723c */ /* 0x042fec0000041820 */
[----:B------:R-:W-:Y:S01]  /*36c0*/  FMUL.FTZ R3, R25, UR8 ;  /* 0x0000000819037c20 */ /* 0x000fe20008410000 */
[----:B------:R-:W-:Y:S03]  /*36d0*/  HMMA.16816.F32.BF16 R96, R4, R30, R52 ;  /* 0x0000001e0460723c */ /* 0x000fe60000041834 */
[----:B------:R-:W-:Y:S01]  /*36e0*/  MUFU.TANH R119, R3 ;  /* 0x0000000300777308 */ /* 0x000fe20000002400 */
[----:B---3--:R-:W-:-:S07]  /*36f0*/  FMUL.FTZ R2, R49, UR8 ;  /* 0x0000000831027c20 */ /* 0x008fce0008410000 */
[----:B------:R1:W3:Y:S01]  /*3700*/  MUFU.TANH R79, R2 ;  /* 0x00000002004f7308 */ /* 0x0002e20000002400 */
[----:B----4-:R-:W-:Y:S05]  /*3710*/  HMMA.16816.F32.BF16 R20, R4, R56, R8 ;  /* 0x000000380414723c */ /* 0x010fea0000041808 */
[----:B------:R-:W-:Y:S01]  /*3720*/  FMUL.FTZ R39, R43, UR8 ;  /* 0x000000082b277c20 */ /* 0x000fe20008410000 */
[----:B------:R-:W-:Y:S01]  /*3730*/  FMUL.FTZ R37, R42, UR8 ;  /* 0x000000082a257c20 */ /* 0x000fe20008410000 */
[----:B------:R-:W-:Y:S02]  /*3740*/  HMMA.16816.F32.BF16 R8, R16, R28, R64 ;  /* 0x0000001c1008723c */ /* 0x000fe40000041840 */
[----:B------:R-:W-:Y:S04]  /*3750*/  MUFU.TANH R104, R39 ;  /* 0x0000002700687308 */ /* 0x000fe80000002400 */
[----:B------:R-:W-:Y:S01]  /*3760*/  HMMA.16816.F32.BF16 R92, R4, R58, R12 ;  /* 0x0000003a045c723c */ /* 0x000fe2000004180c */
[----:B------:R-:W-:Y:S01]  /*3770*/  FMUL.FTZ R28, R41, UR8 ;  /* 0x00000008291c7c20 */ /* 0x000fe20008410000 */
[----:B-1----:R-:W-:-:S04]  /*3780*/  FMUL.FTZ R2, R50, UR8 ;  /* 0x0000000832027c20 */ /* 0x002fc80008410000 */
[----:B------:R-:W-:Y:S01]  /*3790*/  HMMA.16816.F32.BF16 R4, R16, R56, R68 ;  /* 0x000000381004723c */ /* 0x000fe20000041844 */
[----:B------:R1:W-:Y:S01]  /*37a0*/  MUFU.TANH R116, R2 ;  /* 0x0000000200747308 */ /* 0x0003e20000002400 */
[----:B------:R-:W-:Y:S02]  /*37b0*/  IMAD R13, R82, 0x10, R89 ;  /* 0x00000010520d7824 */ /* 0x000fe400078e0259 */
[----:B------:R-:W-:Y:S01]  /*37c0*/  FMUL.FTZ R12, R27, UR8 ;  /* 0x000000081b0c7c20 */ /* 0x000fe20008410000 */
[----:B------:R-:W-:Y:S01]  /*37d0*/  FMUL.FTZ R15, R40, UR8 ;  /* 0x00000008280f7c20 */ /* 0x000fe20008410000 */
[----:B------:R-:W-:Y:S01]  /*37e0*/  FMUL.FTZ R52, R20, UR8 ;  /* 0x0000000814347c20 */ /* 0x000fe20008410000 */
[----:B------:R-:W-:Y:S01]  /*37f0*/  FMUL.FTZ R54, R22, UR8 ;  /* 0x0000000816367c20 */ /* 0x000fe20008410000 */
[----:B------:R-:W-:Y:S01]  /*3800*/  FMUL.FTZ R53, R21, UR8 ;  /* 0x0000000815357c20 */ /* 0x000fe20008410000 */
[----:B------:R4:W-:Y:S01]  /*3810*/  MUFU.TANH R141, R12 ;  /* 0x0000000c008d7308 */ /* 0x0009e20000002400 */
[----:B------:R-:W-:-:S02]  /*3820*/  FMUL.FTZ R55, R23, UR8 ;  /* 0x0000000817377c20 */ /* 0x000fc40008410000 */
[----:B------:R-:W-:Y:S01]  /*3830*/  FMUL.FTZ R41, R11, UR8 ;  /* 0x000000080b297c20 */ /* 0x000fe20008410000 */
[----:B------:R-:W-:Y:S01]  /*3840*/  FMUL.FTZ R40, R8, UR8 ;  /* 0x0000000808287c20 */ /* 0x000fe20008410000 */
[----:B------:R-:W-:Y:S01]  /*3850*/  FMUL.FTZ R8, R10, UR8 ;  /* 0x000000080a087c20 */ /* 0x000fe20008410000 */
[----:B------:R-:W-:Y:S02]  /*3860*/  FMUL.FTZ R9, R9, UR8 ;  /* 0x0000000809097c20 */ /* 0x000fe40008410000 */
[----:B------:R-:W-:Y:S01]  /*3870*/  MUFU.TANH R112, R40 ;  /* 0x0000002800707308 */ /* 0x000fe20000002400 */
[----:B-1----:R-:W-:-:S06]  /*3880*/  FMUL.FTZ R2, R51, UR8 ;  /* 0x0000000833027c20 */ /* 0x002fcc0008410000 */
[----:B------:R-:W-:Y:S01]  /*3890*/  FMUL.FTZ R70, R4, UR8 ;  /* 0x0000000804467c20 */ /* 0x000fe20008410000 */
[----:B------:R1:W-:Y:S01]  /*38a0*/  MUFU.TANH R115, R2 ;  /* 0x0000000200737308 */ /* 0x0003e20000002400 */
[----:B----4-:R-:W-:Y:S01]  /*38b0*/  FMUL.FTZ R12, R44, UR8 ;  /* 0x000000082c0c7c20 */ /* 0x010fe20008410000 */
[----:B------:R-:W-:Y:S01]  /*38c0*/  FMUL.FTZ R5, R5, UR8 ;  /* 0x0000000805057c20 */ /* 0x000fe20008410000 */
[----:B------:R-:W-:Y:S01]  /*38d0*/  FMUL.FTZ R6, R6, UR8 ;  /* 0x0000000806067c20 */ /* 0x000fe20008410000 */
[----:B------:R-:W-:-:S04]  /*38e0*/  FMUL.FTZ R7, R7, UR8 ;  /* 0x0000000807077c20 */ /* 0x000fc80008410000 */
[----:B------:R4:W3:Y:S08]  /*38f0*/  MUFU.TANH R82, R12 ;  /* 0x0000000c00527308 */ /* 0x0008f00000002400 */
[----:B------:R-:W-:Y:S01]  /*3900*/  MUFU.TANH R15, R15 ;  /* 0x0000000f000f7308 */ /* 0x000fe20000002400 */
[----:B-1----:R-:W-:-:S07]  /*3910*/  FMUL.FTZ R2, R60, UR8 ;  /* 0x000000083c027c20 */ /* 0x002fce0008410000 */
[----:B------:R1:W-:Y:S01]  /*3920*/  MUFU.TANH R133, R2 ;  /* 0x0000000200857308 */ /* 0x0003e20000002400 */
[----:B----4-:R-:W-:-:S07]  /*3930*/  FMUL.FTZ R12, R45, UR8 ;  /* 0x000000082d0c7c20 */ /* 0x010fce0008410000 */
[----:B------:R-:W-:Y:S08]  /*3940*/  MUFU.TANH R53, R53 ;  /* 0x0000003500357308 */ /* 0x000ff00000002400 */
[----:B------:R-:W-:Y:S01]  /*3950*/  MUFU.TANH R114, R9 ;  /* 0x0000000900727308 */ /* 0x000fe20000002400 */
[----:B-1----:R-:W-:-:S07]  /*3960*/  FMUL.FTZ R2, R61, UR8 ;  /* 0x000000083d027c20 */ /* 0x002fce0008410000 */
        /* <DEDUP_REMOVED lines=9> */
[----:B-1----:R-:W-:-:S04]  /*3a00*/  LOP3.LUT R2, R88, 0xffffffe0, RZ, 0xc0, !PT ;  /* 0xffffffe058027812 */ /* 0x002fc800078ec0ff */
[----:B------:R-:W-:Y:S01]  /*3a10*/  IADD3 R2, -R2, R102, RZ ;  /* 0x0000006602027210 */ /* 0x000fe20007ffe1ff */
[----:B------:R-:W-:-:S03]  /*3a20*/  IMAD.SHL.U32 R102, R102, 0x2, RZ ;  /* 0x0000000266667824 */ /* 0x000fc600078e00ff */
[----:B------:R-:W-:Y:S02]  /*3a30*/  SHF.R.S32.HI R3, RZ, 0x1f, R2 ;  /* 0x0000001fff037819 */ /* 0x000fe40000011402 */
[----:B------:R-:W-:Y:S02]  /*3a40*/  LOP3.LUT R103, R102, 0x6, RZ, 0xc0, !PT ;  /* 0x0000000666677812 */ /* 0x000fe400078ec0ff */
[----:B------:R-:W-:Y:S01]  /*3a50*/  LEA.HI R3, R3, R2, RZ, 0x2 ;  /* 0x0000000203037211 */ /* 0x000fe200078f10ff */
[----:B------:R-:W-:Y:S01]  /*3a60*/  MUFU.TANH R102, R37 ;  /* 0x0000002500667308 */ /* 0x000fe20000002400 */
[----:B------:R-:W-:Y:S02]  /*3a70*/  IADD3 R2, R77, 0x1, -R78 ;  /* 0x000000014d027810 */ /* 0x000fe40007ffe84e */
[----:B------:R-:W-:-:S03]  /*3a80*/  SHF.R.S32.HI R3, RZ, 0x2, R3 ;  /* 0x00000002ff037819 */ /* 0x000fc60000011403 */
[----:B------:R-:W-:Y:S02]  /*3a90*/  IMAD.IADD R33, R2, 0x1, R91 ;  /* 0x0000000102217824 */ /* 0x000fe400078e025b */
[----:B------:R-:W-:Y:S01]  /*3aa0*/  FMUL.FTZ R2, R46, UR8 ;  /* 0x000000082e027c20 */ /* 0x000fe20008410000 */
[----:B------:R-:W-:Y:S02]  /*3ab0*/  IMAD.IADD R3, R13, 0x1, R3 ;  /* 0x000000010d037824 */ /* 0x000fe400078e0203 */
[----:B------:R-:W-:Y:S01]  /*3ac0*/  FMUL.FTZ R13, R47, UR8 ;  /* 0x000000082f0d7c20 */ /* 0x000fe20008410000 */
[----:B------:R-:W1:Y:S01]  /*3ad0*/  MUFU.TANH R78, R12 ;  /* 0x0000000c004e7308 */ /* 0x000e620000002400 */
[----:B------:R-:W-:Y:S01]  /*3ae0*/  HMMA.16816.F32.BF16 R88, R16, R30, R72 ;  /* 0x0000001e1058723c */ /* 0x000fe20000041848 */
[-C--:B------:R-:W-:Y:S02]  /*3af0*/  VIADDMNMX R203, R33, R3.reuse, R77, PT ;  /* 0x0000000321cb7246 */ /* 0x080fe4000380014d */
[----:B------:R-:W-:-:S04]  /*3b00*/  VIADDMNMX R199, R36, R3, RZ, !PT ;  /* 0x0000000324c77246 */ /* 0x000fc800078001ff */
[----:B------:R4:W-:Y:S08]  /*3b10*/  MUFU.TANH R105, R2 ;  /* 0x0000000200697308 */ /* 0x0009f00000002400 */
[----:B------:R-:W1:Y:S01]  /*3b20*/  MUFU.TANH R74, R28 ;  /* 0x0000001c004a7308 */ /* 0x000e620000002400 */
[----:B----4-:R-:W-:-:S07]  /*3b30*/  IMAD R2, R76, 0x80, R103 ;  /* 0x000000804c027824 */ /* 0x010fce00078e0267 */
[----:B------:R4:W-:Y:S01]  /*3b40*/  MUFU.TANH R103, R13 ;  /* 0x0000000d00677308 */ /* 0x0009e20000002400 */
[C---:B------:R-:W-:Y:S01]  /*3b50*/  VIADD R11, R2.reuse, 0x1 ;  /* 0x00000001020b7836 */ /* 0x040fe20000000000 */
[CC--:B------:R-:W-:Y:S01]  /*3b60*/  ISETP.GE.AND P3, PT, R2.reuse, R203.reuse, PT ;  /* 0x000000cb0200720c */ /* 0x0c0fe20003f66270 */
[C---:B------:R-:W-:Y:S01]  /*3b70*/  VIADD R10, R2.reuse, 0x8 ;  /* 0x00000008020a7836 */ /* 0x040fe20000000000 */
[C---:B------:R-:W-:Y:S01]  /*3b80*/  IADD3 R22, R2.reuse, 0x19, RZ ;  /* 0x0000001902167810 */ /* 0x040fe20007ffe0ff */
[C---:B------:R-:W-:Y:S01]  /*3b90*/  VIADD R14, R2.reuse, 0x9 ;  /* 0x00000009020e7836 */ /* 0x040fe20000000000 */
[CC--:B------:R-:W-:Y:S01]  /*3ba0*/  ISETP.GE.AND P2, PT, R11.reuse, R203.reuse, PT ;  /* 0x000000cb0b00720c */ /* 0x0c0fe20003f46270 */
[----:B------:R-:W-:Y:S01]  /*3bb0*/  VIADD R12, R2, 0x11 ;  /* 0x00000011020c7836 */ /* 0x000fe20000000000 */
[----:B------:R-:W-:Y:S01]  /*3bc0*/  ISETP.GE.AND P1, PT, R10, R203, PT ;  /* 0x000000cb0a00720c */ /* 0x000fe20003f26270 */
[C---:B------:R-:W-:Y:S01]  /*3bd0*/  VIADD R20, R2.reuse, 0x18 ;  /* 0x0000001802147836 */ /* 0x040fe20000000000 */
[CC--:B------:R-:W-:Y:S01]  /*3be0*/  ISETP.LT.OR P3, PT, R2.reuse, R199.reuse, P3 ;  /* 0x000000c70200720c */ /* 0x0c0fe20001f61670 */
[C---:B------:R-:W-:Y:S01]  /*3bf0*/  VIADD R21, R2.reuse, 0x20 ;  /* 0x0000002002157836 */ /* 0x040fe20000000000 */
[----:B------:R-:W-:Y:S01]  /*3c00*/  ISETP.LT.OR P2, PT, R11, R199, P2 ;  /* 0x000000c70b00720c */ /* 0x000fe20001741670 */
[----:B------:R-:W-:Y:S01]  /*3c10*/  VIADD R24, R2, 0x21 ;  /* 0x0000002102187836 */ /* 0x000fe20000000000 */
[----:B------:R-:W-:Y:S01]  /*3c20*/  ISETP.GE.AND P0, PT, R14, R203, PT ;  /* 0x000000cb0e00720c */ /* 0x000fe20003f06270 */
[----:B------:R-:W-:Y:S01]  /*3c30*/  VIADD R23, R2, 0x28 ;  /* 0x0000002802177836 */ /* 0x000fe20000000000 */
[----:B------:R-:W-:Y:S01]  /*3c40*/  FSEL R39, R200, -INF , !P3 ;  /* 0xff800000c8277808 */ /* 0x000fe20005800000 */
[----:B----4-:R-:W-:Y:S01]  /*3c50*/  VIADD R13, R2, 0x10 ;  /* 0x00000010020d7836 */ /* 0x010fe20000000000 */
[----:B------:R-:W-:Y:S01]  /*3c60*/  ISETP.LT.OR P1, PT, R10, R199, P1 ;  /* 0x000000c70a00720c */ /* 0x000fe20000f21670 */
[C---:B------:R-:W-:Y:S01]  /*3c70*/  VIADD R25, R2.reuse, 0x29 ;  /* 0x0000002902197836 */ /* 0x040fe20000000000 */
[----:B------:R-:W-:Y:S01]  /*3c80*/  FSEL R40, R129, -INF , !P2 ;  /* 0xff80000081287808 */ /* 0x000fe20005000000 */
[C---:B------:R-:W-:Y:S01]  /*3c90*/  VIADD R26, R2.reuse, 0x30 ;  /* 0x00000030021a7836 */ /* 0x040fe20000000000 */
[----:B------:R-:W-:Y:S01]  /*3ca0*/  ISETP.GE.AND P6, PT, R13, R203, PT ;  /* 0x000000cb0d00720c */ /* 0x000fe20003fc6270 */
[----:B------:R-:W-:Y:S01]  /*3cb0*/  VIADD R27, R2, 0x31 ;  /* 0x00000031021b7836 */ /* 0x000fe20000000000 */
[----:B------:R-:W-:Y:S01]  /*3cc0*/  ISETP.LT.OR P0, PT, R14, R199, P0 ;  /* 0x000000c70e00720c */ /* 0x000fe20000701670 */
[----:B------:R-:W-:Y:S01]  /*3cd0*/  VIADD R28, R2, 0x38 ;  /* 0x00000038021c7836 */ /* 0x000fe20000000000 */
[----:B------:R-:W-:Y:S01]  /*3ce0*/  FSEL R51, R198, -INF , !P1 ;  /* 0xff800000c6337808 */ /* 0x000fe20004800000 */
[C---:B------:R-:W-:Y:S01]  /*3cf0*/  VIADD R30, R2.reuse, 0x39 ;  /* 0x00000039021e7836 */ /* 0x040fe20000000000 */
[----:B------:R-:W-:Y:S01]  /*3d00*/  FMNMX.FTZ R4, R39, R40, !PT ;  /* 0x0000002827047209 */ /* 0x000fe20007810000 */
[----:B------:R-:W-:Y:S01]  /*3d10*/  VIADD R29, R2, 0x40 ;  /* 0x00000040021d7836 */ /* 0x000fe20000000000 */
[----:B------:R-:W-:Y:S01]  /*3d20*/  ISETP.GE.AND P5, PT, R12, R203, PT ;  /* 0x000000cb0c00720c */ /* 0x000fe20003fa6270 */
[C---:B------:R-:W-:Y:S01]  /*3d30*/  VIADD R32, R2.reuse, 0x41 ;  /* 0x0000004102207836 */ /* 0x040fe20000000000 */
[----:B------:R-:W-:Y:S01]  /*3d40*/  ISETP.LT.OR P6, PT, R13, R199, P6 ;  /* 0x000000c70d00720c */ /* 0x000fe200037c1670 */
[C---:B------:R-:W-:Y:S01]  /*3d50*/  VIADD R31, R2.reuse, 0x48 ;  /* 0x00000048021f7836 */ /* 0x040fe20000000000 */
[----:B------:R-:W-:Y:S01]  /*3d60*/  FSEL R56, R197, -INF , !P0 ;  /* 0xff800000c5387808 */ /* 0x000fe20004000000 */
[C---:B------:R-:W-:Y:S01]  /*3d70*/  VIADD R34, R2.reuse, 0x49 ;  /* 0x0000004902227836 */ /* 0x040fe20000000000 */
[----:B------:R-:W-:Y:S01]  /*3d80*/  FMNMX.FTZ R4, R51, R4, !PT ;  /* 0x0000000433047209 */ /* 0x000fe20007810000 */
[----:B------:R-:W-:Y:S01]  /*3d90*/  VIADD R37, R2, 0x51 ;  /* 0x0000005102257836 */ /* 0x000fe20000000000 */
[----:B------:R-:W-:Y:S01]  /*3da0*/  ISETP.GE.AND P4, PT, R20, R203, PT ;  /* 0x000000cb1400720c */ /* 0x000fe20003f86270 */
[----:B------:R-:W-:Y:S01]  /*3db0*/  VIADD R38, R2, 0x58 ;  /* 0x0000005802267836 */ /* 0x000fe20000000000 */
[----:B------:R-:W-:Y:S01]  /*3dc0*/  ISETP.LT.OR P5, PT, R12, R199, P5 ;  /* 0x000000c70c00720c */ /* 0x000fe20002fa1670 */
[C---:B------:R-:W-:Y:S01]  /*3dd0*/  VIADD R42, R2.reuse, 0x59 ;  /* 0x00000059022a7836 */ /* 0x040fe20000000000 */
[----:B------:R-:W-:Y:S01]  /*3de0*/  FSEL R57, R131, -INF , !P6 ;  /* 0xff80000083397808 */ /* 0x000fe20007000000 */
[----:B------:R-:W-:Y:S01]  /*3df0*/  VIADD R43, R2, 0x60 ;  /* 0x00000060022b7836 */ /* 0x000fe20000000000 */
[----:B------:R-:W-:Y:S01]  /*3e00*/  FMNMX.FTZ R4, R56, R4, !PT ;  /* 0x0000000438047209 */ /* 0x000fe20007810000 */
[----:B------:R-:W-:Y:S01]  /*3e10*/  MUFU.TANH R129, R8 ;  /* 0x0000000800817308 */ /* 0x000fe20000002400 */
[----:B------:R-:W-:Y:S01]  /*3e20*/  ISETP.GE.AND P3, PT, R22, R203, PT ;  /* 0x000000cb1600720c */ /* 0x000fe20003f66270 */
[----:B------:R-:W-:Y:S01]  /*3e30*/  VIADD R44, R2, 0x61 ;  /* 0x00000061022c7836 */ /* 0x000fe20000000000 */
[----:B------:R-:W-:Y:S01]  /*3e40*/  ISETP.LT.OR P4, PT, R20, R199, P4 ;  /* 0x000000c71400720c */ /* 0x000fe20002781670 */
[----:B------:R-:W-:Y:S01]  /*3e50*/  VIADD R45, R2, 0x68 ;  /* 0x00000068022d7836 */ /* 0x000fe20000000000 */
[----:B------:R-:W-:Y:S01]  /*3e60*/  FSEL R60, R196, -INF , !P5 ;  /* 0xff800000c43c7808 */ /* 0x000fe20006800000 */
[C---:B------:R-:W-:Y:S01]  /*3e70*/  VIADD R46, R2.reuse, 0x69 ;  /* 0x00000069022e7836 */ /* 0x040fe20000000000 */
[----:B------:R-:W-:Y:S01]  /*3e80*/  FMNMX.FTZ R4, R57, R4, !PT ;  /* 0x0000000439047209 */ /* 0x000fe20007810000 */
[----:B------:R-:W-:Y:S01]  /*3e90*/  MUFU.TANH R131, R41 ;  /* 0x0000002900837308 */ /* 0x000fe20000002400 */
[C---:B------:R-:W-:Y:S01]  /*3ea0*/  ISETP.GE.AND P2, PT, R21.reuse, R203, PT ;  /* 0x000000cb1500720c */ /* 0x040fe20003f46270 */
[----:B------:R-:W-:Y:S01]  /*3eb0*/  VIADD R48, R2, 0x71 ;  /* 0x0000007102307836 */ /* 0x000fe20000000000 */
[----:B------:R-:W-:Y:S01]  /*3ec0*/  ISETP.LT.OR P3, PT, R22, R199, P3 ;  /* 0x000000c71600720c */ /* 0x000fe20001f61670 */
[----:B------:R-:W-:Y:S01]  /*3ed0*/  VIADD R47, R2, 0x70 ;  /* 0x00000070022f7836 */ /* 0x000fe20000000000 */
[----:B------:R-:W-:Y:S01]  /*3ee0*/  FSEL R61, R124, -INF , !P4 ;  /* 0xff8000007c3d7808 */ /* 0x000fe20006000000 */
[----:B------:R-:W-:Y:S01]  /*3ef0*/  VIADD R50, R2, 0x79 ;  /* 0x0000007902327836 */ /* 0x000fe20000000000 */
[----:B------:R-:W-:Y:S01]  /*3f00*/  FMNMX.FTZ R4, R60, R4, !PT ;  /* 0x000000043c047209 */ /* 0x000fe20007810000 */
[----:B------:R-:W-:Y:S01]  /*3f10*/  MUFU.TANH R124, R6 ;  /* 0x00000006007c7308 */ /* 0x000fe20000002400 */
[----:B------:R-:W-:Y:S01]  /*3f20*/  ISETP.GE.AND P1, PT, R24, R203, PT ;  /* 0x000000cb1800720c */ /* 0x000fe20003f26270 */
[----:B------:R-:W-:Y:S01]  /*3f30*/  VIADD R49, R2, 0x78 ;  /* 0x0000007802317836 */ /* 0x000fe20000000000 */
[----:B------:R-:W-:-:S02]  /*3f40*/  ISETP.LT.OR P2, PT, R21, R199, P2 ;  /* 0x000000c71500720c */ /* 0x000fc40001741670 */
[----:B------:R-:W-:Y:S02]  /*3f50*/  FSEL R62, R121, -INF , !P3 ;  /* 0xff800000793e7808 */ /* 0x000fe40005800000 */
[----:B------:R-:W-:Y:S01]  /*3f60*/  FMNMX.FTZ R4, R61, R4, !PT ;  /* 0x000000043d047209 */ /* 0x000fe20007810000 */
[----:B------:R4:W-:Y:S01]  /*3f70*/  MUFU.TANH R121, R5 ;  /* 0x0000000500797308 */ /* 0x0009e20000002400 */
[----:B------:R-:W-:Y:S02]  /*3f80*/  ISETP.GE.AND P0, PT, R23, R203, PT ;  /* 0x000000cb1700720c */ /* 0x000fe40003f06270 */
[----:B------:R-:W-:Y:S02]  /*3f90*/  FSEL R63, R113, -INF , !P2 ;  /* 0xff800000713f7808 */ /* 0x000fe40005000000 */
[----:B------:R-:W-:Y:S02]  /*3fa0*/  ISETP.LT.OR P1, PT, R24, R199, P1 ;  /* 0x000000c71800720c */ /* 0x000fe40000f21670 */
[----:B------:R-:W-:Y:S01]  /*3fb0*/  FMNMX.FTZ R4, R62, R4, !PT ;  /* 0x000000043e047209 */ /* 0x000fe20007810000 */
[----:B------:R-:W-:Y:S01]  /*3fc0*/  MUFU.TANH R113, R70 ;  /* 0x0000004600717308 */ /* 0x000fe20000002400 */
[----:B------:R-:W-:-:S02]  /*3fd0*/  ISETP.GE.AND P6, PT, R25, R203, PT ;  /* 0x000000cb1900720c */ /* 0x000fc40003fc6270 */
[----:B------:R-:W-:Y:S02]  /*3fe0*/  ISETP.LT.OR P0, PT, R23, R199, P0 ;  /* 0x000000c71700720c */ /* 0x000fe40000701670 */
[----:B------:R-:W-:Y:S02]  /*3ff0*/  FSEL R64, R120, -INF , !P1 ;  /* 0xff80000078407808 */ /* 0x000fe40004800000 */
[----:B------:R-:W-:Y:S01]  /*4000*/  FMNMX.FTZ R4, R63, R4, !PT ;  /* 0x000000043f047209 */ /* 0x000fe20007810000 */
[----:B------:R-:W-:Y:S01]  /*4010*/  MUFU.TANH R41, R52 ;  /* 0x0000003400297308 */ /* 0x000fe20000002400 */
[----:B------:R-:W-:Y:S01]  /*4020*/  ISETP.GE.AND P5, PT, R26, R203, PT ;  /* 0x000000cb1a00720c */ /* 0x000fe20003fa6270 */
[----:B----4-:R-:W-:Y:S01]  /*4030*/  FMUL.FTZ R5, R96, UR8 ;  /* 0x0000000860057c20 */ /* 0x010fe20008410000 */
[----:B------:R-:W-:Y:S02]  /*4040*/  FSEL R65, R101, -INF , !P0 ;  /* 0xff80000065417808 */ /* 0x000fe40004000000 */
[----:B------:R-:W-:-:S02]  /*4050*/  ISETP.LT.OR P6, PT, R25, R199, P6 ;  /* 0x000000c71900720c */ /* 0x000fc400037c1670 */
[----:B------:R-:W-:Y:S01]  /*4060*/  FMNMX.FTZ R4, R64, R4, !PT ;  /* 0x0000000440047209 */ /* 0x000fe20007810000 */
[----:B------:R4:W1:Y:S01]  /*4070*/  MUFU.TANH R8, R5 ;  /* 0x0000000500087308 */ /* 0x0008620000002400 */
[----:B------:R-:W-:Y:S02]  /*4080*/  ISETP.GE.AND P4, PT, R27, R203, PT ;  /* 0x000000cb1b00720c */ /* 0x000fe40003f86270 */
[----:B------:R-:W-:Y:S02]  /*4090*/  ISETP.LT.OR P5, PT, R26, R199, P5 ;  /* 0x000000c71a00720c */ /* 0x000fe40002fa1670 */
[----:B------:R-:W-:Y:S02]  /*40a0*/  FSEL R66, R107, -INF , !P6 ;  /* 0xff8000006b427808 */ /* 0x000fe40007000000 */
[----:B------:R-:W-:Y:S01]  /*40b0*/  FMNMX.FTZ R4, R65, R4, !PT ;  /* 0x0000000441047209 */ /* 0x000fe20007810000 */
[----:B------:R-:W-:Y:S01]  /*40c0*/  MUFU.TANH R120, R7 ;  /* 0x0000000700787308 */ /* 0x000fe20000002400 */
[----:B------:R-:W-:-:S02]  /*40d0*/  ISETP.GE.AND P3, PT, R28, R203, PT ;  /* 0x000000cb1c00720c */ /* 0x000fc40003f66270 */
[----:B------:R-:W-:Y:S02]  /*40e0*/  FSEL R67, R100, -INF , !P5 ;  /* 0xff80000064437808 */ /* 0x000fe40006800000 */
[----:B------:R-:W-:Y:S02]  /*40f0*/  ISETP.LT.OR P4, PT, R27, R199, P4 ;  /* 0x000000c71b00720c */ /* 0x000fe40002781670 */
[----:B------:R-:W-:Y:S01]  /*4100*/  FMNMX.FTZ R4, R66, R4, !PT ;  /* 0x0000000442047209 */ /* 0x000fe20007810000 */
[----:B------:R-:W-:Y:S01]  /*4110*/  MUFU.TANH R101, R54 ;  /* 0x0000003600657308 */ /* 0x000fe20000002400 */
[----:B------:R-:W-:Y:S01]  /*4120*/  ISETP.GE.AND P2, PT, R30, R203, PT ;  /* 0x000000cb1e00720c */ /* 0x000fe20003f46270 */
[----:B----4-:R-:W-:Y:S01]  /*4130*/  FMUL.FTZ R5, R97, UR8 ;  /* 0x0000000861057c20 */ /* 0x010fe20008410000 */
[----:B------:R-:W-:Y:S02]  /*4140*/  ISETP.LT.OR P3, PT, R28, R199, P3 ;  /* 0x000000c71c00720c */ /* 0x000fe40001f61670 */
[----:B------:R-:W-:-:S02]  /*4150*/  FSEL R68, R106, -INF , !P4 ;  /* 0xff8000006a447808 */ /* 0x000fc40006000000 */
[----:B------:R-:W-:Y:S01]  /*4160*/  FMNMX.FTZ R4, R67, R4, !PT ;  /* 0x0000000443047209 */ /* 0x000fe20007810000 */
[----:B------:R4:W1:Y:S01]  /*4170*/  MUFU.TANH R6, R5 ;  /* 0x0000000500067308 */ /* 0x0008620000002400 */
        /* <DEDUP_REMOVED lines=8> */
[----:B------:R-:W-:Y:S02]  /*4200*/  FMNMX.FTZ R4, R69, R4, !PT ;  /* 0x0000000445047209 */ /* 0x000fe40007810000 */
[----:B------:R-:W-:Y:S01]  /*4210*/  ISETP.GE.AND P6, PT, R31, R203, PT ;  /* 0x000000cb1f00720c */ /* 0x000fe20003fc6270 */
[----:B----4-:R-:W-:Y:S01]  /*4220*/  FMUL.FTZ R5, R92, UR8 ;  /* 0x000000085c057c20 */ /* 0x010fe20008410000 */
[----:B------:R-:W-:Y:S02]  /*4230*/  FSEL R71, R84, -INF , !P1 ;  /* 0xff80000054477808 */ /* 0x000fe40004800000 */
[----:B------:R-:W-:Y:S01]  /*4240*/  ISETP.LT.OR P0, PT, R32, R199, P0 ;  /* 0x000000c72000720c */ /* 0x000fe20000701670 */
[----:B------:R4:W1:Y:S01]  /*4250*/  MUFU.TANH R7, R5 ;  /* 0x0000000500077308 */ /* 0x0008620000002400 */
[----:B------:R-:W-:-:S02]  /*4260*/  FMNMX.FTZ R4, R70, R4, !PT ;  /* 0x0000000446047209 */ /* 0x000fc40007810000 */
[----:B------:R-:W-:Y:S02]  /*4270*/  IADD3 R35, R2, 0x50, RZ ;  /* 0x0000005002237810 */ /* 0x000fe40007ffe0ff */
[----:B------:R-:W-:Y:S02]  /*4280*/  ISETP.GE.AND P5, PT, R34, R203, PT ;  /* 0x000000cb2200720c */ /* 0x000fe40003fa6270 */
[----:B------:R-:W-:Y:S02]  /*4290*/  ISETP.LT.OR P6, PT, R31, R199, P6 ;  /* 0x000000c71f00720c */ /* 0x000fe400037c1670 */
[----:B--2---:R-:W-:Y:S02]  /*42a0*/  FSEL R72, R85, -INF , !P0 ;  /* 0xff80000055487808 */ /* 0x004fe40004000000 */
[----:B------:R-:W-:Y:S02]  /*42b0*/  FMNMX.FTZ R4, R71, R4, !PT ;  /* 0x0000000447047209 */ /* 0x000fe40007810000 */
[----:B------:R-:W-:-:S02]  /*42c0*/  ISETP.GE.AND P4, PT, R35, R203, PT ;  /* 0x000000cb2300720c */ /* 0x000fc40003f86270 */
[----:B------:R-:W-:Y:S02]  /*42d0*/  FSEL R73, R83, -INF , !P6 ;  /* 0xff80000053497808 */ /* 0x000fe40007000000 */
[----:B------:R-:W-:Y:S01]  /*42e0*/  ISETP.LT.OR P5, PT, R34, R199, P5 ;  /* 0x000000c72200720c */ /* 0x000fe20002fa1670 */
[----:B----4-:R-:W-:Y:S01]  /*42f0*/  FMUL.FTZ R5, R93, UR8 ;  /* 0x000000085d057c20 */ /* 0x010fe20008410000 */
[----:B------:R-:W-:Y:S02]  /*4300*/  FMNMX.FTZ R4, R72, R4, !PT ;  /* 0x0000000448047209 */ /* 0x000fe40007810000 */
[----:B------:R-:W-:Y:S01]  /*4310*/  ISETP.GE.AND P3, PT, R37, R203, PT ;  /* 0x000000cb2500720c */ /* 0x000fe20003f66270 */
[----:B------:R2:W4:Y:S01]  /*4320*/  MUFU.TANH R9, R5 ;  /* 0x0000000500097308 */ /* 0x0005220000002400 */
[----:B------:R-:W-:Y:S02]  /*4330*/  ISETP.LT.OR P4, PT, R35, R199, P4 ;  /* 0x000000c72300720c */ /* 0x000fe40002781670 */
[----:B-----5:R-:W-:-:S02]  /*4340*/  FSEL R75, R81, -INF , !P5 ;  /* 0xff800000514b7808 */ /* 0x020fc40006800000 */
[----:B------:R-:W-:Y:S02]  /*4350*/  FMNMX.FTZ R4, R73, R4, !PT ;  /* 0x0000000449047209 */ /* 0x000fe40007810000 */
[----:B------:R-:W-:Y:S02]  /*4360*/  ISETP.GE.AND P2, PT, R38, R203, PT ;  /* 0x000000cb2600720c */ /* 0x000fe40003f46270 */
[----:B------:R-:W-:Y:S02]  /*4370*/  FSEL R76, R80, -INF , !P4 ;  /* 0xff800000504c7808 */ /* 0x000fe40006000000 */
[----:B------:R-:W-:Y:S02]  /*4380*/  ISETP.LT.OR P3, PT, R37, R199, P3 ;  /* 0x000000c72500720c */ /* 0x000fe40001f61670 */
[----:B------:R-:W-:Y:S02]  /*4390*/  FMNMX.FTZ R4, R75, R4, !PT ;  /* 0x000000044b047209 */ /* 0x000fe40007810000 */
[----:B------:R-:W-:-:S02]  /*43a0*/  ISETP.GE.AND P1, PT, R42, R203, PT ;  /* 0x000000cb2a00720c */ /* 0x000fc40003f26270 */
[----:B------:R-:W-:Y:S01]  /*43b0*/  ISETP.LT.OR P2, PT, R38, R199, P2 ;  /* 0x000000c72600720c */ /* 0x000fe20001741670 */
[----:B--2---:R-:W-:Y:S01]  /*43c0*/  FMUL.FTZ R5, R88, UR8 ;  /* 0x0000000858057c20 */ /* 0x004fe20008410000 */
[----:B---3--:R-:W-:Y:S02]  /*43d0*/  FSEL R79, R79, -INF , !P3 ;  /* 0xff8000004f4f7808 */ /* 0x008fe40005800000 */
[----:B------:R-:W-:Y:S01]  /*43e0*/  FMNMX.FTZ R4, R76, R4, !PT ;  /* 0x000000044c047209 */ /* 0x000fe20007810000 */
[----:B------:R2:W3:Y:S01]  /*43f0*/  MUFU.TANH R107, R5 ;  /* 0x00000005006b7308 */ /* 0x0004e20000002400 */
[----:B------:R-:W-:Y:S02]  /*4400*/  ISETP.GE.AND P0, PT, R43, R203, PT ;  /* 0x000000cb2b00720c */ /* 0x000fe40003f06270 */
[----:B------:R-:W-:Y:S02]  /*4410*/  FSEL R82, R82, -INF , !P2 ;  /* 0xff80000052527808 */ /* 0x000fe40005000000 */
[----:B------:R-:W-:-:S02]  /*4420*/  ISETP.LT.OR P1, PT, R42, R199, P1 ;  /* 0x000000c72a00720c */ /* 0x000fc40000f21670 */
[----:B------:R-:W-:Y:S02]  /*4430*/  FMNMX.FTZ R4, R79, R4, !PT ;  /* 0x000000044f047209 */ /* 0x000fe40007810000 */
[----:B------:R-:W-:Y:S02]  /*4440*/  ISETP.GE.AND P6, PT, R44, R203, PT ;  /* 0x000000cb2c00720c */ /* 0x000fe40003fc6270 */
[----:B------:R-:W-:Y:S02]  /*4450*/  ISETP.LT.OR P0, PT, R43, R199, P0 ;  /* 0x000000c72b00720c */ /* 0x000fe40000701670 */
[----:B-1----:R-:W-:Y:S02]  /*4460*/  FSEL R81, R78, -INF , !P1 ;  /* 0xff8000004e517808 */ /* 0x002fe40004800000 */
[----:B------:R-:W-:Y:S02]  /*4470*/  FMNMX.FTZ R4, R82, R4, !PT ;  /* 0x0000000452047209 */ /* 0x000fe40007810000 */
[----:B------:R-:W-:Y:S01]  /*4480*/  ISETP.GE.AND P5, PT, R45, R203, PT ;  /* 0x000000cb2d00720c */ /* 0x000fe20003fa6270 */
[----:B--2---:R-:W-:Y:S01]  /*4490*/  FMUL.FTZ R5, R89, UR8 ;  /* 0x0000000859057c20 */ /* 0x004fe20008410000 */
[----:B------:R-:W-:-:S02]  /*44a0*/  FSEL R87, R15, -INF , !P0 ;  /* 0xff8000000f577808 */ /* 0x000fc40004000000 */
[----:B------:R-:W-:Y:S01]  /*44b0*/  ISETP.LT.OR P6, PT, R44, R199, P6 ;  /* 0x000000c72c00720c */ /* 0x000fe200037c1670 */
[----:B------:R1:W2:Y:S01]  /*44c0*/  MUFU.TANH R106, R5 ;  /* 0x00000005006a7308 */ /* 0x0002a20000002400 */
[----:B------:R-:W-:Y:S02]  /*44d0*/  FMNMX.FTZ R4, R81, R4, !PT ;  /* 0x0000000451047209 */ /* 0x000fe40007810000 */
[----:B------:R-:W-:Y:S02]  /*44e0*/  ISETP.GE.AND P4, PT, R46, R203, PT ;  /* 0x000000cb2e00720c */ /* 0x000fe40003f86270 */
[----:B------:R-:W-:Y:S02]  /*44f0*/  ISETP.LT.OR P5, PT, R45, R199, P5 ;  /* 0x000000c72d00720c */ /* 0x000fe40002fa1670 */
[----:B------:R-:W-:Y:S02]  /*4500*/  FSEL R80, R74, -INF , !P6 ;  /* 0xff8000004a507808 */ /* 0x000fe40007000000 */
[----:B------:R-:W-:Y:S01]  /*4510*/  FMNMX.FTZ R4, R87, R4, !PT ;  /* 0x0000000457047209 */ /* 0x000fe20007810000 */
[----:B------:R-:W-:Y:S01]  /*4520*/  BAR.SYNC.DEFER_BLOCKING 0x0 ;  /* 0x0000000000007b1d */ /* 0x000fe20000010000 */
[----:B------:R-:W-:-:S02]  /*4530*/  ISETP.GE.AND P2, PT, R48, R203, PT ;  /* 0x000000cb3000720c */ /* 0x000fc40003f46270 */
[----:B------:R-:W-:Y:S02]  /*4540*/  ISETP.GE.AND P3, PT, R47, R203, PT ;  /* 0x000000cb2f00720c */ /* 0x000fe40003f66270 */
[-C--:B------:R-:W-:Y:S02]  /*4550*/  ISETP.LT.OR P4, PT, R46, R199.reuse, P4 ;  /* 0x000000c72e00720c */ /* 0x080fe40002781670 */
[----:B------:R-:W-:Y:S02]  /*4560*/  FSEL R78, R8, -INF , !P5 ;  /* 0xff800000084e7808 */ /* 0x000fe40006800000 */
[----:B------:R-:W-:Y:S02]  /*4570*/  FMNMX.FTZ R4, R80, R4, !PT ;  /* 0x0000000450047209 */ /* 0x000fe40007810000 */
[----:B------:R-:W-:Y:S02]  /*4580*/  ISETP.LT.OR P2, PT, R48, R199, P2 ;  /* 0x000000c73000720c */ /* 0x000fe40001741670 */
[----:B------:R-:W-:-:S02]  /*4590*/  ISETP.GE.AND P0, PT, R50, R203, PT ;  /* 0x000000cb3200720c */ /* 0x000fc40003f06270 */
[----:B------:R-:W-:Y:S02]  /*45a0*/  ISETP.LT.OR P3, PT, R47, R199, P3 ;  /* 0x000000c72f00720c */ /* 0x000fe40001f61670 */
[----:B------:R-:W-:Y:S02]  /*45b0*/  FSEL R86, R6, -INF , !P4 ;  /* 0xff80000006567808 */ /* 0x000fe40006000000 */
[----:B------:R-:W-:Y:S02]  /*45c0*/  FMNMX.FTZ R4, R78, R4, !PT ;  /* 0x000000044e047209 */ /* 0x000fe40007810000 */
[----:B------:R-:W-:Y:S02]  /*45d0*/  FSEL R84, R53, -INF , !P2 ;  /* 0xff80000035547808 */ /* 0x000fe40005000000 */
[----:B------:R-:W-:Y:S01]  /*45e0*/  ISETP.GE.AND P1, PT, R49, R203, PT ;  /* 0x000000cb3100720c */ /* 0x000fe20003f26270 */
[----:B------:R-:W-:Y:S01]  /*45f0*/  HMMA.16816.F32.BF16 R52, R16, R58, R108 ;  /* 0x0000003a1034723c */ /* 0x000fe2000004186c */
[----:B------:R-:W-:-:S02]  /*4600*/  FSEL R85, R41, -INF , !P3 ;  /* 0xff80000029557808 */ /* 0x000fc40005800000 */
[----:B------:R-:W-:Y:S02]  /*4610*/  FMNMX.FTZ R4, R86, R4, !PT ;  /* 0x0000000456047209 */ /* 0x000fe40007810000 */
[----:B------:R-:W-:Y:S02]  /*4620*/  ISETP.LT.OR P2, PT, R50, R199, P0 ;  /* 0x000000c73200720c */ /* 0x000fe40000741670 */
[----:B------:R-:W-:Y:S01]  /*4630*/  ISETP.GT.AND P0, PT, R225, R201, PT ;  /* 0x000000c9e100720c */ /* 0x000fe20003f04270 */
[----:B------:R-:W-:Y:S01]  /*4640*/  FMUL.FTZ R19, R90, UR8 ;  /* 0x000000085a137c20 */ /* 0x000fe20008410000 */
[----:B------:R-:W-:Y:S02]  /*4650*/  ISETP.LT.OR P1, PT, R49, R199, P1 ;  /* 0x000000c73100720c */ /* 0x000fe40000f21670 */
[----:B------:R-:W-:Y:S02]  /*4660*/  FMNMX.FTZ R4, R85, R4, !PT ;  /* 0x0000000455047209 */ /* 0x000fe40007810000 */
[----:B------:R-:W-:-:S02]  /*4670*/  FSEL R83, R7, -INF , !P1 ;  /* 0xff80000007537808 */ /* 0x000fc40004800000 */
[----:B------:R-:W-:Y:S02]  /*4680*/  FMNMX.FTZ R4, R84, R4, !PT ;  /* 0x0000000454047209 */ /* 0x000fe40007810000 */
[----:B----4-:R-:W-:Y:S02]  /*4690*/  FSEL R74, R9, -INF , !P2 ;  /* 0xff800000094a7808 */ /* 0x010fe40005000000 */
[----:B------:R-:W-:-:S04]  /*46a0*/  FMNMX.FTZ R4, R83, R4, !PT ;  /* 0x0000000453047209 */ /* 0x000fc80007810000 */
[----:B------:R-:W-:Y:S01]  /*46b0*/  FMNMX.FTZ R18, R74, R4, !PT ;  /* 0x000000044a127209 */ /* 0x000fe20007810000 */
[----:B-123--:R-:W-:Y:S06]  /*46c0*/  @!P0 BRA `(.L_x_912) ;  /* 0x0000000000648947 */ /* 0x00efec0003800000 */
        /* <DEDUP_REMOVED lines=25> */
.L_x_912:
[----:B-1----:R-:W1:Y:S01]  /*4860*/  SHFL.BFLY PT, R8, R18, 0x2, 0x1f ;  /* 0x0c401f0012087f89 */ /* 0x002e6200000e0000 */
[----:B------:R-:W-:Y:S01]  /*4870*/  FMUL.FTZ R4, R91, UR8 ;  /* 0x000000085b047c20 */ /* 0x000fe20008410000 */
[--C-:B------:R-:W-:Y:S01]  /*4880*/  IADD3 R5, R33, 0x8, R3.reuse ;  /* 0x0000000821057810 */ /* 0x100fe20007ffe003 */
[----:B------:R-:W-:Y:S01]  /*4890*/  VIADD R198, R3, 0x8 ;  /* 0x0000000803c67836 */ /* 0x000fe20000000000 */
[C-C-:B------:R-:W-:Y:S01]  /*48a0*/  IADD3 R7, R33.reuse, 0x40, R3.reuse ;  /* 0x0000004021077810 */ /* 0x140fe20007ffe003 */
[----:B------:R2:W-:Y:S01]  /*48b0*/  MUFU.TANH R221, R4 ;  /* 0x0000000400dd7308 */ /* 0x0005e20000002400 */
[----:B------:R-:W-:Y:S01]  /*48c0*/  IADD3 R6, R33, 0x48, R3 ;  /* 0x0000004821067810 */ /* 0x000fe20007ffe003 */
[----:B------:R-:W-:Y:S01]  /*48d0*/  VIADD R197, R3, 0x40 ;  /* 0x0000004003c57836 */ /* 0x000fe20000000000 */
[-C--:B------:R-:W-:Y:S01]  /*48e0*/  VIMNMX R202, R5, R77.reuse, PT ;  /* 0x0000004d05ca7248 */ /* 0x080fe20003fe0100 */
[----:B------:R-:W-:Y:S01]  /*48f0*/  VIADD R196, R3, 0x48 ;  /* 0x0000004803c47836 */ /* 0x000fe20000000000 */
[-C--:B------:R-:W-:Y:S01]  /*4900*/  VIMNMX R201, R7, R77.reuse, PT ;  /* 0x0000004d07c97248 */ /* 0x080fe20003fe0100 */
[----:B------:R-:W-:Y:S01]  /*4910*/  FMUL.FTZ R3, R53, UR8 ;  /* 0x0000000835037c20 */ /* 0x000fe20008410000 */
[----:B------:R-:W-:Y:S01]  /*4920*/  VIMNMX R200, R6, R77, PT ;  /* 0x0000004d06c87248 */ /* 0x000fe20003fe0100 */
[----:B------:R-:W-:Y:S01]  /*4930*/  ULDC UR6, c[0x0][0x2ec] ;  /* 0x0000bb0000067ab9 */ /* 0x000fe20000000800 */
[C---:B------:R-:W-:Y:S01]  /*4940*/  VIADDMNMX R198, R36.reuse, R198, RZ, !PT ;  /* 0x000000c624c67246 */ /* 0x040fe200078001ff */
[----:B------:R3:W-:Y:S01]  /*4950*/  MUFU.TANH R137, R3 ;  /* 0x0000000300897308 */ /* 0x0007e20000002400 */
[----:B------:R-:W-:-:S02]  /*4960*/  VIADDMNMX R197, R36, R197, RZ, !PT ;  /* 0x000000c524c57246 */ /* 0x000fc400078001ff */
[----:B------:R-:W-:Y:S02]  /*4970*/  VIADDMNMX R196, R36, R196, RZ, !PT ;  /* 0x000000c424c47246 */ /* 0x000fe400078001ff */
[----:B------:R-:W-:Y:S01]  /*4980*/  ISETP.GE.AND P4, PT, R2, R202, PT ;  /* 0x000000ca0200720c */ /* 0x000fe20003f86270 */
[----:B--2---:R-:W-:Y:S01]  /*4990*/  FMUL.FTZ R4, R52, UR8 ;  /* 0x0000000834047c20 */ /* 0x004fe20008410000 */
[----:B------:R-:W-:Y:S01]  /*49a0*/  ISETP.GE.AND P5, PT, R2, R201, PT ;  /* 0x000000c90200720c */ /* 0x000fe20003fa6270 */
[----:B------:R-:W-:Y:S01]  /*49b0*/  MUFU.TANH R111, R19 ;  /* 0x00000013006f7308 */ /* 0x000fe20000002400 */
[----:B-1----:R-:W-:Y:S02]  /*49c0*/  FMNMX.FTZ R41, R18, R8, !PT ;  /* 0x0000000812297209 */ /* 0x002fe40007810000 */
[C---:B------:R-:W-:Y:S02]  /*49d0*/  ISETP.GE.AND P6, PT, R2.reuse, R200, PT ;  /* 0x000000c80200720c */ /* 0x040fe40003fc6270 */
[----:B------:R-:W-:-:S02]  /*49e0*/  ISETP.LT.OR P4, PT, R2, R198, P4 ;  /* 0x000000c60200720c */ /* 0x000fc40002781670 */
[C---:B------:R-:W-:Y:S01]  /*49f0*/  ISETP.LT.OR P5, PT, R2.reuse, R197, P5 ;  /* 0x000000c50200720c */ /* 0x040fe20002fa1670 */
[----:B------:R1:W-:Y:S01]  /*4a00*/  MUFU.TANH R216, R4 ;  /* 0x0000000400d87308 */ /* 0x0003e20000002400 */
[----:B------:R-:W-:Y:S01]  /*4a10*/  ISETP.LT.OR P6, PT, R2, R196, P6 ;  /* 0x000000c40200720c */ /* 0x000fe200037c1670 */
[----:B------:R-:W-:Y:S01]  /*4a20*/  FMUL.FTZ R2, R55, UR8 ;  /* 0x0000000837027c20 */ /* 0x000fe20008410000 */
[----:B---3--:R-:W-:Y:S01]  /*4a30*/  FMUL.FTZ R3, R54, UR8 ;  /* 0x0000000836037c20 */ /* 0x008fe20008410000 */
[----:B------:R-:W-:Y:S02]  /*4a40*/  ISETP.GE.AND P3, PT, R11, R200, PT ;  /* 0x000000c80b00720c */ /* 0x000fe40003f66270 */
[----:B------:R-:W-:Y:S02]  /*4a50*/  FSEL R15, R193, -INF , !P4 ;  /* 0xff800000c10f7808 */ /* 0x000fe40006000000 */
[----:B------:R2:W-:Y:S01]  /*4a60*/  MUFU.TANH R220, R2 ;  /* 0x0000000200dc7308 */ /* 0x0005e20000002400 */
[----:B------:R-:W-:-:S02]  /*4a70*/  ISETP.LT.OR P3, PT, R11, R196, P3 ;  /* 0x000000c40b00720c */ /* 0x000fc40001f61670 */
[CC--:B------:R-:W-:Y:S02]  /*4a80*/  ISETP.GE.AND P2, PT, R11.reuse, R202.reuse, PT ;  /* 0x000000ca0b00720c */ /* 0x0c0fe40003f46270 */
[C---:B------:R-:W-:Y:S02]  /*4a90*/  ISETP.GE.AND P4, PT, R10.reuse, R202, PT ;  /* 0x000000ca0a00720c */ /* 0x040fe40003f86270 */
[C---:B------:R-:W-:Y:S01]  /*4aa0*/  ISETP.GE.AND P1, PT, R11.reuse, R201, PT ;  /* 0x000000c90b00720c */ /* 0x040fe20003f26270 */
[----:B------:R3:W-:Y:S01]  /*4ab0*/  MUFU.TANH R218, R3 ;  /* 0x0000000300da7308 */ /* 0x0007e20000002400 */
[----:B-1----:R-:W1:Y:S01]  /*4ac0*/  SHFL.BFLY PT, R4, R41, 0x1, 0x1f ;  /* 0x0c201f0029047f89 */ /* 0x002e6200000e0000 */
[CC--:B------:R-:W-:Y:S02]  /*4ad0*/  ISETP.LT.OR P2, PT, R11.reuse, R198.reuse, P2 ;  /* 0x000000c60b00720c */ /* 0x0c0fe40001741670 */
[----:B------:R-:W-:Y:S02]  /*4ae0*/  ISETP.LT.OR P4, PT, R10, R198, P4 ;  /* 0x000000c60a00720c */ /* 0x000fe40002781670 */
[----:B------:R-:W-:-:S02]  /*4af0*/  ISETP.LT.OR P1, PT, R11, R197, P1 ;  /* 0x000000c50b00720c */ /* 0x000fc40000f21670 */
[----:B------:R-:W-:Y:S01]  /*4b00*/  FSEL R16, R192, -INF , !P2 ;  /* 0xff800000c0107808 */ /* 0x000fe20005000000 */
[----:B--2---:R-:W-:Y:S01]  /*4b10*/  FMUL.FTZ R2, R98, UR8 ;  /* 0x0000000862027c20 */ /* 0x004fe20008410000 */
[----:B------:R-:W-:Y:S02]  /*4b20*/  FSEL R9, R177, -INF , !P4 ;  /* 0xff800000b1097808 */ /* 0x000fe40006000000 */
[----:B------:R-:W-:Y:S01]  /*4b30*/  ISETP.GE.AND P2, PT, R10, R201, PT ;  /* 0x000000c90a00720c */ /* 0x000fe20003f46270 */
[----:B------:R2:W4:Y:S01]  /*4b40*/  MUFU.TANH R97, R2 ;  /* 0x0000000200617308 */ /* 0x0005220000002400 */
[----:B------:R-:W-:Y:S02]  /*4b50*/  ISETP.GE.AND P4, PT, R14, R200, PT ;  /* 0x000000c80e00720c */ /* 0x000fe40003f86270 */
[----:B------:R-:W-:Y:S01]  /*4b60*/  FSEL R91, R191, -INF , !P1 ;  /* 0xff800000bf5b7808 */ /* 0x000fe20004800000 */
[----:B---3--:R-:W-:Y:S01]  /*4b70*/  FMUL.FTZ R3, R99, UR8 ;  /* 0x0000000863037c20 */ /* 0x008fe20008410000 */
[----:B------:R-:W-:-:S02]  /*4b80*/  ISETP.LT.OR P2, PT, R10, R197, P2 ;  /* 0x000000c50a00720c */ /* 0x000fc40001741670 */
[----:B------:R-:W-:Y:S01]  /*4b90*/  ISETP.GE.AND P1, PT, R14, R202, PT ;  /* 0x000000ca0e00720c */ /* 0x000fe20003f26270 */
[----:B------:R3:W5:Y:S01]  /*4ba0*/  MUFU.TANH R5, R3 ;  /* 0x0000000300057308 */ /* 0x0007620000002400 */
[----:B------:R-:W-:Y:S02]  /*4bb0*/  FSEL R93, R182, -INF , !P6 ;  /* 0xff800000b65d7808 */ /* 0x000fe40007000000 */
[C---:B------:R-:W-:Y:S02]  /*4bc0*/  ISETP.GE.AND P6, PT, R14.reuse, R201, PT ;  /* 0x000000c90e00720c */ /* 0x040fe40003fc6270 */
[----:B-1----:R-:W-:Y:S02]  /*4bd0*/  FMNMX.FTZ R41, R41, R4, !PT ;  /* 0x0000000429297209 */ /* 0x002fe40007810000 */
[----:B------:R-:W-:Y:S01]  /*4be0*/  ISETP.LT.OR P1, PT, R14, R198, P1 ;  /* 0x000000c60e00720c */ /* 0x000fe20000f21670 */
[----:B--2---:R-:W-:Y:S01]  /*4bf0*/  FMUL.FTZ R2, R94, UR8 ;  /* 0x000000085e027c20 */ /* 0x004fe20008410000 */
[----:B------:R-:W-:-:S02]  /*4c00*/  FSEL R90, R180, -INF , !P2 ;  /* 0xff800000b45a7808 */ /* 0x000fc40005000000 */
[----:B------:R-:W-:Y:S01]  /*4c10*/  ISETP.GE.AND P2, PT, R13, R201, PT ;  /* 0x000000c90d00720c */ /* 0x000fe20003f46270 */
[----:B------:R1:W2:Y:S01]  /*4c20*/  MUFU.TANH R98, R2 ;  /* 0x0000000200627308 */ /* 0x0002a20000002400 */
[-C--:B------:R-:W-:Y:S02]  /*4c30*/  ISETP.LT.OR P6, PT, R14, R197.reuse, P6 ;  /* 0x000000c50e00720c */ /* 0x080fe400037c1670 */
[----:B------:R-:W-:Y:S01]  /*4c40*/  FSEL R7, R169, -INF , !P1 ;  /* 0xff800000a9077808 */ /* 0x000fe20004800000 */
[----:B---3--:R-:W-:Y:S01]  /*4c50*/  FMUL.FTZ R3, R95, UR8 ;  /* 0x000000085f037c20 */ /* 0x008fe20008410000 */
[----:B------:R-:W-:Y:S02]  /*4c60*/  FSEL R95, R181, -INF , !P3 ;  /* 0xff800000b55f7808 */ /* 0x000fe40005800000 */
[----:B------:R-:W-:Y:S01]  /*4c70*/  FSETP.NEU.FTZ.AND P3, PT, R41, -INF , PT ;  /* 0xff8000002900780b */ /* 0x000fe20003f7d000 */
[----:B------:R3:W2:Y:S01]  /*4c80*/  MUFU.TANH R4, R3 ;  /* 0x0000000300047308 */ /* 0x0006a20000002400 */
[----:B------:R-:W-:-:S02]  /*4c90*/  ISETP.LT.OR P2, PT, R13, R197, P2 ;  /* 0x000000c50d00720c */ /* 0x000fc40001741670 */
[----:B------:R-:W-:Y:S02]  /*4ca0*/  ISETP.GE.AND P1, PT, R12, R202, PT ;  /* 0x000000ca0c00720c */ /* 0x000fe40003f26270 */
[----:B------:R-:W-:Y:S02]  /*4cb0*/  FSEL R89, R168, -INF , !P6 ;  /* 0xff800000a8597808 */ /* 0x000fe40007000000 */
[----:B------:R-:W-:Y:S01]  /*4cc0*/  FSEL R92, R185, -INF , !P5 ;  /* 0xff800000b95c7808 */ /* 0x000fe20006800000 */
[----:B-1----:R-:W-:Y:S01]  /*4cd0*/  FMUL.FTZ R2, R41, UR6 ;  /* 0x0000000629027c20 */ /* 0x002fe20008410000 */
[----:B------:R-:W-:Y:S02]  /*4ce0*/  ISETP.GE.AND P6, PT, R12, R201, PT ;  /* 0x000000c90c00720c */ /* 0x000fe40003fc6270 */
[----:B------:R-:W-:Y:S02]  /*4cf0*/  ISETP.GE.AND P5, PT, R10, R200, PT ;  /* 0x000000c80a00720c */ /* 0x000fe40003fa6270 */
[----:B------:R-:W-:-:S02]  /*4d00*/  FSEL R2, R2, RZ, P3 ;  /* 0x000000ff02027208 */ /* 0x000fc40001800000 */
[----:B------:R-:W-:Y:S02]  /*4d10*/  ISETP.LT.OR P3, PT, R14, R196, P4 ;  /* 0x000000c40e00720c */ /* 0x000fe40002761670 */
[----:B------:R-:W-:Y:S01]  /*4d20*/  ISETP.GE.AND P4, PT, R13, R202, PT ;  /* 0x000000ca0d00720c */ /* 0x000fe20003f86270 */
[----:B---3--:R-:W-:Y:S01]  /*4d30*/  FFMA.FTZ R3, R39, UR6, -R2 ;  /* 0x0000000627037c23 */ /* 0x008fe20008010802 */
[-C--:B------:R-:W-:Y:S02]  /*4d40*/  ISETP.LT.OR P1, PT, R12, R198.reuse, P1 ;  /* 0x000000c60c00720c */ /* 0x080fe40000f21670 */
[----:B------:R-:W-:Y:S01]  /*4d50*/  ISETP.LT.OR P4, PT, R13, R198, P4 ;  /* 0x000000c60d00720c */ /* 0x000fe20002781670 */
[----:B------:R1:W-:Y:S01]  /*4d60*/  MUFU.EX2 R223, R3 ;  /* 0x0000000300df7308 */ /* 0x0003e20000000800 */
[----:B------:R-:W-:Y:S02]  /*4d70*/  FSEL R88, R163, -INF , !P2 ;  /* 0xff800000a3587808 */ /* 0x000fe40005000000 */
[----:B------:R-:W-:-:S02]  /*4d80*/  FSEL R6, R165, -INF , !P4 ;  /* 0xff800000a5067808 */ /* 0x000fc40006000000 */
[-C--:B------:R-:W-:Y:S02]  /*4d90*/  ISETP.GE.AND P4, PT, R20, R202.reuse, PT ;  /* 0x000000ca1400720c */ /* 0x080fe40003f86270 */
[----:B------:R-:W-:Y:S02]  /*4da0*/  ISETP.GE.AND P2, PT, R22, R202, PT ;  /* 0x000000ca1600720c */ /* 0x000fe40003f46270 */
[----:B------:R-:W-:Y:S02]  /*4db0*/  ISETP.LT.OR P4, PT, R20, R198, P4 ;  /* 0x000000c61400720c */ /* 0x000fe40002781670 */
[----:B------:R-:W-:Y:S02]  /*4dc0*/  ISETP.LT.OR P6, PT, R12, R197, P6 ;  /* 0x000000c50c00720c */ /* 0x000fe400037c1670 */
[----:B------:R-:W-:Y:S02]  /*4dd0*/  ISETP.LT.OR P5, PT, R10, R196, P5 ;  /* 0x000000c40a00720c */ /* 0x000fe40002fa1670 */
[----:B------:R-:W-:Y:S01]  /*4de0*/  FSEL R8, R164, -INF , !P1 ;  /* 0xff800000a4087808 */ /* 0x000fe20004800000 */
[----:B-1----:R-:W-:Y:S01]  /*4df0*/  FFMA.FTZ R3, R40, UR6, -R2 ;  /* 0x0000000628037c23 */ /* 0x002fe20008010802 */
[----:B------:R-:W-:-:S02]  /*4e00*/  FMNMX.FTZ R40, R15, R16, !PT ;  /* 0x000000100f287209 */ /* 0x000fc40007810000 */
[----:B------:R-:W-:Y:S01]  /*4e10*/  ISETP.LT.OR P2, PT, R22, R198, P2 ;  /* 0x000000c61600720c */ /* 0x000fe20001741670 */
[----:B------:R1:W-:Y:S01]  /*4e20*/  MUFU.EX2 R222, R3 ;  /* 0x0000000300de7308 */ /* 0x0003e20000000800 */
[----:B------:R-:W-:Y:S02]  /*4e30*/  FMNMX.FTZ R40, R9, R40, !PT ;  /* 0x0000002809287209 */ /* 0x000fe40007810000 */
[----:B------:R-:W-:Y:S02]  /*4e40*/  FSEL R10, R152, -INF , !P4 ;  /* 0xff800000980a7808 */ /* 0x000fe40006000000 */
[----:B------:R-:W-:Y:S02]  /*4e50*/  FMNMX.FTZ R40, R7, R40, !PT ;  /* 0x0000002807287209 */ /* 0x000fe40007810000 */
[----:B------:R-:W-:Y:S02]  /*4e60*/  ISETP.GE.AND P4, PT, R24, R202, PT ;  /* 0x000000ca1800720c */ /* 0x000fe40003f86270 */
[----:B------:R-:W-:-:S02]  /*4e70*/  FMNMX.FTZ R40, R6, R40, !PT ;  /* 0x0000002806287209 */ /* 0x000fc40007810000 */
[----:B------:R-:W-:Y:S02]  /*4e80*/  FSEL R77, R156, -INF , !P6 ;  /* 0xff8000009c4d7808 */ /* 0x000fe40007000000 */
[----:B------:R-:W-:Y:S02]  /*4e90*/  FSEL R96, R176, -INF , !P5 ;  /* 0xff800000b0607808 */ /* 0x000fe40006800000 */
[----:B------:R-:W-:Y:S02]  /*4ea0*/  ISETP.GE.AND P6, PT, R21, R202, PT ;  /* 0x000000ca1500720c */ /* 0x000fe40003fc6270 */
[----:B------:R-:W-:Y:S01]  /*4eb0*/  FMNMX.FTZ R40, R8, R40, !PT ;  /* 0x0000002808287209 */ /* 0x000fe20007810000 */
[----:B-1----:R-:W-:Y:S01]  /*4ec0*/  FFMA.FTZ R3, R51, UR6, -R2 ;  /* 0x0000000633037c23 */ /* 0x002fe20008010802 */
[----:B------:R-:W-:Y:S02]  /*4ed0*/  ISETP.GE.AND P5, PT, R13, R200, PT ;  /* 0x000000c80d00720c */ /* 0x000fe40003fa6270 */
[----:B------:R-:W-:Y:S01]  /*4ee0*/  FSEL R11, R149, -INF , !P2 ;  /* 0xff800000950b7808 */ /* 0x000fe20005000000 */
[----:B------:R1:W-:Y:S01]  /*4ef0*/  MUFU.EX2 R227, R3 ;  /* 0x0000000300e37308 */ /* 0x0003e20000000800 */
[----:B------:R-:W-:-:S02]  /*4f00*/  FSEL R94, R166, -INF , !P3 ;  /* 0xff800000a65e7808 */ /* 0x000fc40005800000 */
[----:B------:R-:W-:Y:S02]  /*4f10*/  ISETP.GE.AND P2, PT, R23, R202, PT ;  /* 0x000000ca1700720c */ /* 0x000fe40003f46270 */
[----:B------:R-:W-:Y:S02]  /*4f20*/  ISETP.LT.OR P4, PT, R24, R198, P4 ;  /* 0x000000c61800720c */ /* 0x000fe40002781670 */
[----:B------:R-:W-:Y:S02]  /*4f30*/  ISETP.GE.AND P3, PT, R12, R200, PT ;  /* 0x000000c80c00720c */ /* 0x000fe40003f66270 */
[----:B------:R-:W-:Y:S02]  /*4f40*/  ISETP.LT.OR P6, PT, R21, R198, P6 ;  /* 0x000000c61500720c */ /* 0x000fe400037c1670 */
[----:B------:R-:W-:Y:S02]  /*4f50*/  FMNMX.FTZ R40, R10, R40, !PT ;  /* 0x000000280a287209 */ /* 0x000fe40007810000 */
[----:B------:R-:W-:-:S02]  /*4f60*/  ISETP.LT.OR P5, PT, R13, R196, P5 ;  /* 0x000000c40d00720c */ /* 0x000fc40002fa1670 */
[----:B------:R-:W-:Y:S02]  /*4f70*/  ISETP.LT.OR P2, PT, R23, R198, P2 ;  /* 0x000000c61700720c */ /* 0x000fe40001741670 */
[----:B------:R-:W-:Y:S01]  /*4f80*/  FSEL R13, R147, -INF , !P4 ;  /* 0xff800000930d7808 */ /* 0x000fe20006000000 */
[----:B-1----:R-:W-:Y:S01]  /*4f90*/  FFMA.FTZ R3, R56, UR6, -R2 ;  /* 0x0000000638037c23 */ /* 0x002fe20008010802 */
[----:B------:R-:W-:Y:S02]  /*4fa0*/  ISETP.LT.OR P3, PT, R12, R196, P3 ;  /* 0x000000c40c00720c */ /* 0x000fe40001f61670 */
[----:B------:R-:W-:Y:S01]  /*4fb0*/  ISETP.GE.AND P4, PT, R26, R202, PT ;  /* 0x000000ca1a00720c */ /* 0x000fe20003f86270 */
[----:B------:R1:W-:Y:S01]  /*4fc0*/  MUFU.EX2 R229, R3 ;  /* 0x0000000300e57308 */ /* 0x0003e20000000800 */
[----:B------:R-:W-:Y:S02]  /*4fd0*/  FSEL R12, R148, -INF , !P6 ;  /* 0xff800000940c7808 */ /* 0x000fe40007000000 */
[----:B------:R-:W-:-:S02]  /*4fe0*/  FMNMX.FTZ R40, R11, R40, !PT ;  /* 0x000000280b287209 */ /* 0x000fc40007810000 */
[----:B------:R-:W-:Y:S02]  /*4ff0*/  FSEL R14, R139, -INF , !P2 ;  /* 0xff8000008b0e7808 */ /* 0x000fe40005000000 */
[----:B------:R-:W-:Y:S02]  /*5000*/  ISETP.GE.AND P2, PT, R27, R202, PT ;  /* 0x000000ca1b00720c */ /* 0x000fe40003f46270 */
[----:B------:R-:W-:Y:S02]  /*5010*/  ISETP.LT.OR P4, PT, R26, R198, P4 ;  /* 0x000000c61a00720c */ /* 0x000fe40002781670 */
[----:B------:R-:W-:Y:S02]  /*5020*/  ISETP.GE.AND P6, PT, R25, R202, PT ;  /* 0x000000ca1900720c */ /* 0x000fe40003fc6270 */
[----:B------:R-:W-:Y:S02]  /*5030*/  FMNMX.FTZ R40, R12, R40, !PT ;  /* 0x000000280c287209 */ /* 0x000fe40007810000 */
[----:B------:R-:W-:-:S02]  /*5040*/  ISETP.LT.OR P2, PT, R27, R198, P2 ;  /* 0x000000c61b00720c */ /* 0x000fc40001741670 */
[----:B------:R-:W-:Y:S01]  /*5050*/  FSEL R18, R136, -INF , !P4 ;  /* 0xff80000088127808 */ /* 0x000fe20006000000 */
[----:B-1----:R-:W-:Y:S01]  /*5060*/  FFMA.FTZ R3, R57, UR6, -R2 ;  /* 0x0000000639037c23 */ /* 0x002fe20008010802 */
[----:B------:R-:W-:Y:S02]  /*5070*/  ISETP.LT.OR P6, PT, R25, R198, P6 ;  /* 0x000000c61900720c */ /* 0x000fe400037c1670 */
[----:B------:R-:W-:Y:S01]  /*5080*/  ISETP.GE.AND P4, PT, R28, R202, PT ;  /* 0x000000ca1c00720c */ /* 0x000fe20003f86270 */
[----:B------:R1:W-:Y:S01]  /*5090*/  MUFU.EX2 R242, R3 ;  /* 0x0000000300f27308 */ /* 0x0003e20000000800 */
[----:B------:R-:W-:Y:S02]  /*50a0*/  FMNMX.FTZ R40, R13, R40, !PT ;  /* 0x000000280d287209 */ /* 0x000fe40007810000 */
[----:B------:R-:W-:Y:S02]  /*50b0*/  FSEL R19, R134, -INF , !P2 ;  /* 0xff80000086137808 */ /* 0x000fe40005000000 */
[----:B------:R-:W-:-:S02]  /*50c0*/  FSEL R17, R138, -INF , !P6 ;  /* 0xff8000008a117808 */ /* 0x000fc40007000000 */
[----:B------:R-:W-:Y:S02]  /*50d0*/  ISETP.GE.AND P2, PT, R30, R202, PT ;  /* 0x000000ca1e00720c */ /* 0x000fe40003f46270 */
[----:B------:R-:W-:Y:S02]  /*50e0*/  ISETP.LT.OR P4, PT, R28, R198, P4 ;  /* 0x000000c61c00720c */ /* 0x000fe40002781670 */
[----:B------:R-:W-:Y:S02]  /*50f0*/  FMNMX.FTZ R40, R14, R40, !PT ;  /* 0x000000280e287209 */ /* 0x000fe40007810000 */
[----:B------:R-:W-:Y:S02]  /*5100*/  ISETP.LT.OR P2, PT, R30, R198, P2 ;  /* 0x000000c61e00720c */ /* 0x000fe40001741670 */
[----:B------:R-:W-:Y:S02]  /*5110*/  FSEL R33, R128, -INF , !P4 ;  /* 0xff80000080217808 */ /* 0x000fe40006000000 */
[----:B------:R-:W-:Y:S01]  /*5120*/  FMNMX.FTZ R40, R17, R40, !PT ;  /* 0x0000002811287209 */ /* 0x000fe20007810000 */
[----:B-1----:R-:W-:Y:S01]  /*5130*/  FFMA.FTZ R3, R60, UR6, -R2 ;  /* 0x000000063c037c23 */ /* 0x002fe20008010802 */
[----:B------:R-:W-:-:S02]  /*5140*/  ISETP.GE.AND P4, PT, R29, R202, PT ;  /* 0x000000ca1d00720c */ /* 0x000fc40003f86270 */
[----:B------:R-:W-:Y:S01]  /*5150*/  FSEL R36, R127, -INF , !P2 ;  /* 0xff8000007f247808 */ /* 0x000fe20005000000 */
[----:B------:R1:W-:Y:S01]  /*5160*/  MUFU.EX2 R240, R3 ;  /* 0x0000000300f07308 */ /* 0x0003e20000000800 */
[----:B------:R-:W-:Y:S02]  /*5170*/  FMNMX.FTZ R40, R18, R40, !PT ;  /* 0x0000002812287209 */ /* 0x000fe40007810000 */
[C---:B------:R-:W-:Y:S02]  /*5180*/  ISETP.GE.AND P2, PT, R32.reuse, R202, PT ;  /* 0x000000ca2000720c */ /* 0x040fe40003f46270 */
[----:B------:R-:W-:Y:S02]  /*5190*/  ISETP.LT.OR P4, PT, R29, R198, P4 ;  /* 0x000000c61d00720c */ /* 0x000fe40002781670 */
[----:B------:R-:W-:Y:S02]  /*51a0*/  FMNMX.FTZ R40, R19, R40, !PT ;  /* 0x0000002813287209 */ /* 0x000fe40007810000 */
[----:B------:R-:W-:-:S02]  /*51b0*/  ISETP.LT.OR P2, PT, R32, R198, P2 ;  /* 0x000000c62000720c */ /* 0x000fc40001741670 */
[----:B------:R-:W-:Y:S02]  /*51c0*/  FSEL R39, R126, -INF , !P4 ;  /* 0xff8000007e277808 */ /* 0x000fe40006000000 */
[----:B------:R-:W-:Y:S02]  /*51d0*/  ISETP.GE.AND P4, PT, R31, R202, PT ;  /* 0x000000ca1f00720c */ /* 0x000fe40003f86270 */
[----:B------:R-:W-:Y:S01]  /*51e0*/  FMNMX.FTZ R40, R33, R40, !PT ;  /* 0x0000002821287209 */ /* 0x000fe20007810000 */
[----:B-1----:R-:W-:Y:S01]  /*51f0*/  FFMA.FTZ R3, R61, UR6, -R2 ;  /* 0x000000063d037c23 */ /* 0x002fe20008010802 */
[----:B------:R-:W-:Y:S02]  /*5200*/  FSEL R51, R125, -INF , !P2 ;  /* 0xff8000007d337808 */ /* 0x000fe40005000000 */
[----:B------:R-:W-:Y:S01]  /*5210*/  ISETP.GE.AND P2, PT, R34, R202, PT ;  /* 0x000000ca2200720c */ /* 0x000fe20003f46270 */
[----:B------:R1:W-:Y:S01]  /*5220*/  MUFU.EX2 R246, R3 ;  /* 0x0000000300f67308 */ /* 0x0003e20000000800 */
[----:B------:R-:W-:-:S02]  /*5230*/  ISETP.LT.OR P4, PT, R31, R198, P4 ;  /* 0x000000c61f00720c */ /* 0x000fc40002781670 */
[----:B------:R-:W-:Y:S02]  /*5240*/  FMNMX.FTZ R40, R36, R40, !PT ;  /* 0x0000002824287209 */ /* 0x000fe40007810000 */
[----:B------:R-:W-:Y:S02]  /*5250*/  ISETP.LT.OR P2, PT, R34, R198, P2 ;  /* 0x000000c62200720c */ /* 0x000fe40001741670 */
[----:B------:R-:W-:Y:S02]  /*5260*/  FSEL R52, R118, -INF , !P4 ;  /* 0xff80000076347808 */ /* 0x000fe40006000000 */
[----:B------:R-:W-:Y:S02]  /*5270*/  ISETP.GE.AND P4, PT, R35, R202, PT ;  /* 0x000000ca2300720c */ /* 0x000fe40003f86270 */
[----:B------:R-:W-:Y:S02]  /*5280*/  FMNMX.FTZ R40, R39, R40, !PT ;  /* 0x0000002827287209 */ /* 0x000fe40007810000 */
[----:B------:R-:W-:-:S02]  /*5290*/  FSEL R54, R117, -INF , !P2 ;  /* 0xff80000075367808 */ /* 0x000fc40005000000 */
[----:B------:R-:W-:Y:S01]  /*52a0*/  ISETP.GE.AND P2, PT, R37, R202, PT ;  /* 0x000000ca2500720c */ /* 0x000fe20003f46270 */
[----:B-1----:R-:W-:Y:S01]  /*52b0*/  FFMA.FTZ R3, R62, UR6, -R2 ;  /* 0x000000063e037c23 */ /* 0x002fe20008010802 */
[----:B------:R-:W-:Y:S02]  /*52c0*/  ISETP.LT.OR P4, PT, R35, R198, P4 ;  /* 0x000000c62300720c */ /* 0x000fe40002781670 */
[----:B------:R-:W-:Y:S01]  /*52d0*/  FMNMX.FTZ R40, R51, R40, !PT ;  /* 0x0000002833287209 */ /* 0x000fe20007810000 */
[----:B------:R1:W-:Y:S01]  /*52e0*/  MUFU.EX2 R250, R3 ;  /* 0x0000000300fa7308 */ /* 0x0003e20000000800 */
[----:B------:R-:W-:Y:S02]  /*52f0*/  ISETP.LT.OR P2, PT, R37, R198, P2 ;  /* 0x000000c62500720c */ /* 0x000fe40001741670 */
[----:B------:R-:W-:Y:S02]  /*5300*/  FSEL R53, R116, -INF , !P4 ;  /* 0xff80000074357808 */ /* 0x000fe40006000000 */
[----:B------:R-:W-:-:S02]  /*5310*/  ISETP.GE.AND P4, PT, R38, R202, PT ;  /* 0x000000ca2600720c */ /* 0x000fc40003f86270 */
[----:B------:R-:W-:Y:S02]  /*5320*/  FMNMX.FTZ R40, R52, R40, !PT ;  /* 0x0000002834287209 */ /* 0x000fe40007810000 */
[----:B------:R-:W-:Y:S02]  /*5330*/  FSEL R55, R115, -INF , !P2 ;  /* 0xff80000073377808 */ /* 0x000fe40005000000 */
[----:B------:R-:W-:Y:S02]  /*5340*/  ISETP.GE.AND P2, PT, R42, R202, PT ;  /* 0x000000ca2a00720c */ /* 0x000fe40003f46270 */
[----:B------:R-:W-:Y:S02]  /*5350*/  ISETP.LT.OR P4, PT, R38, R198, P4 ;  /* 0x000000c62600720c */ /* 0x000fe40002781670 */
[----:B------:R-:W-:Y:S01]  /*5360*/  FMNMX.FTZ R40, R54, R40, !PT ;  /* 0x0000002836287209 */ /* 0x000fe20007810000 */
[----:B-1----:R-:W-:Y:S01]  /*5370*/  FFMA.FTZ R3, R63, UR6, -R2 ;  /* 0x000000063f037c23 */ /* 0x002fe20008010802 */
[----:B------:R-:W-:-:S02]  /*5380*/  ISETP.LT.OR P2, PT, R42, R198, P2 ;  /* 0x000000c62a00720c */ /* 0x000fc40001741670 */
[----:B------:R-:W-:Y:S01]  /*5390*/  FSEL R56, R105, -INF , !P4 ;  /* 0xff80000069387808 */ /* 0x000fe20006000000 */
[----:B------:R1:W-:Y:S01]  /*53a0*/  MUFU.EX2 R185, R3 ;  /* 0x0000000300b97308 */ /* 0x0003e20000000800 */
[----:B------:R-:W-:Y:S02]  /*53b0*/  FMNMX.FTZ R40, R53, R40, !PT ;  /* 0x0000002835287209 */ /* 0x000fe40007810000 */
[----:B------:R-:W-:Y:S02]  /*53c0*/  ISETP.GE.AND P4, PT, R43, R202, PT ;  /* 0x000000ca2b00720c */ /* 0x000fe40003f86270 */
[----:B------:R-:W-:Y:S02]  /*53d0*/  FSEL R58, R103, -INF , !P2 ;  /* 0xff800000673a7808 */ /* 0x000fe40005000000 */
[----:B------:R-:W-:Y:S02]  /*53e0*/  FMNMX.FTZ R40, R55, R40, !PT ;  /* 0x0000002837287209 */ /* 0x000fe40007810000 */
[----:B------:R-:W-:-:S02]  /*53f0*/  ISETP.GE.AND P2, PT, R44, R202, PT ;  /* 0x000000ca2c00720c */ /* 0x000fc40003f46270 */
[----:B------:R-:W-:Y:S02]  /*5400*/  ISETP.LT.OR P4, PT, R43, R198, P4 ;  /* 0x000000c62b00720c */ /* 0x000fe40002781670 */
[----:B------:R-:W-:Y:S02]  /*5410*/  FMNMX.FTZ R40, R56, R40, !PT ;  /* 0x0000002838287209 */ /* 0x000fe40007810000 */
[----:B------:R-:W-:Y:S01]  /*5420*/  ISETP.LT.OR P2, PT, R44, R198, P2 ;  /* 0x000000c62c00720c */ /* 0x000fe20001741670 */
[----:B-1----:R-:W-:Y:S01]  /*5430*/  FFMA.FTZ R3, R64, UR6, -R2 ;  /* 0x0000000640037c23 */ /* 0x002fe20008010802 */
[----:B------:R-:W-:Y:S02]  /*5440*/  FSEL R57, R102, -INF , !P4 ;  /* 0xff80000066397808 */ /* 0x000fe40006000000 */
[----:B------:R-:W-:Y:S01]  /*5450*/  ISETP.GE.AND P4, PT, R45, R202, PT ;  /* 0x000000ca2d00720c */ /* 0x000fe20003f86270 */
[----:B------:R1:W-:Y:S01]  /*5460*/  MUFU.EX2 R169, R3 ;  /* 0x0000000300a97308 */ /* 0x0003e20000000800 */
[----:B------:R-:W-:-:S02]  /*5470*/  FMNMX.FTZ R40, R58, R40, !PT ;  /* 0x000000283a287209 */ /* 0x000fc40007810000 */
[----:B------:R-:W-:Y:S02]  /*5480*/  FSEL R59, R104, -INF , !P2 ;  /* 0xff800000683b7808 */ /* 0x000fe40005000000 */
[C---:B------:R-:W-:Y:S02]  /*5490*/  ISETP.GE.AND P2, PT, R46.reuse, R202, PT ;  /* 0x000000ca2e00720c */ /* 0x040fe40003f46270 */
[----:B------:R-:W-:Y:S02]  /*54a0*/  ISETP.LT.OR P4, PT, R45, R198, P4 ;  /* 0x000000c62d00720c */ /* 0x000fe40002781670 */
[----:B------:R-:W-:Y:S02]  /*54b0*/  FMNMX.FTZ R40, R57, R40, !PT ;  /* 0x0000002839287209 */ /* 0x000fe40007810000 */
[----:B------:R-:W-:Y:S02]  /*54c0*/  ISETP.LT.OR P2, PT, R46, R198, P2 ;  /* 0x000000c62e00720c */ /* 0x000fe40001741670 */
[----:B------:R-:W-:-:S02]  /*54d0*/  FMNMX.FTZ R40, R59, R40, !PT ;  /* 0x000000283b287209 */ /* 0x000fc40007810000 */
[-C--:B------:R-:W-:Y:S01]  /*54e0*/  ISETP.GE.AND P6, PT, R20, R200.reuse, PT ;  /* 0x000000c81400720c */ /* 0x080fe20003fc6270 */
[----:B-1----:R-:W-:Y:S01]  /*54f0*/  FFMA.FTZ R3, R65, UR6, -R2 ;  /* 0x0000000641037c23 */ /* 0x002fe20008010802 */
[----:B------:R-:W-:Y:S02]  /*5500*/  FSEL R65, R206, -INF , !P3 ;  /* 0xff800000ce417808 */ /* 0x000fe40005800000 */
[C---:B------:R-:W-:Y:S01]  /*5510*/  ISETP.GE.AND P3, PT, R21.reuse, R200, PT ;  /* 0x000000c81500720c */ /* 0x040fe20003f66270 */
[----:B------:R1:W-:Y:S01]  /*5520*/  MUFU.EX2 R176, R3 ;  /* 0x0000000300b07308 */ /* 0x0003e20000000800 */
[CC--:B------:R-:W-:Y:S02]  /*5530*/  ISETP.LT.OR P6, PT, R20.reuse, R196.reuse, P6 ;  /* 0x000000c41400720c */ /* 0x0c0fe400037c1670 */
[----:B------:R-:W-:Y:S02]  /*5540*/  ISETP.LT.OR P3, PT, R21, R196, P3 ;  /* 0x000000c41500720c */ /* 0x000fe40001f61670 */
[----:B------:R-:W-:-:S02]  /*5550*/  ISETP.GE.AND P1, PT, R20, R201, PT ;  /* 0x000000c91400720c */ /* 0x000fc40003f26270 */
[----:B------:R-:W-:Y:S02]  /*5560*/  FSEL R63, R207, -INF , !P5 ;  /* 0xff800000cf3f7808 */ /* 0x000fe40006800000 */
[----:B------:R-:W-:Y:S02]  /*5570*/  ISETP.LT.OR P1, PT, R20, R197, P1 ;  /* 0x000000c51400720c */ /* 0x000fe40000f21670 */
[-C--:B------:R-:W-:Y:S02]  /*5580*/  ISETP.GE.AND P5, PT, R21, R201.reuse, PT ;  /* 0x000000c91500720c */ /* 0x080fe40003fa6270 */
[----:B------:R-:W-:Y:S02]  /*5590*/  FSEL R60, R205, -INF , !P1 ;  /* 0xff800000cd3c7808 */ /* 0x000fe40004800000 */
[----:B------:R-:W-:Y:S01]  /*55a0*/  ISETP.GE.AND P1, PT, R24, R201, PT ;  /* 0x000000c91800720c */ /* 0x000fe20003f26270 */
[----:B-1----:R-:W-:Y:S01]  /*55b0*/  FFMA.FTZ R3, R66, UR6, -R2 ;  /* 0x0000000642037c23 */ /* 0x002fe20008010802 */
[----:B------:R-:W-:-:S02]  /*55c0*/  ISETP.LT.OR P5, PT, R21, R197, P5 ;  /* 0x000000c51500720c */ /* 0x000fc40002fa1670 */
[----:B------:R-:W-:Y:S01]  /*55d0*/  ISETP.LT.OR P1, PT, R24, R197, P1 ;  /* 0x000000c51800720c */ /* 0x000fe20000f21670 */
[----:B------:R1:W-:Y:S02]  /*55e0*/  MUFU.EX2 R252, R3 ;  /* 0x0000000300fc7308 */ /* 0x0003e40000000800 */
[----:B-1----:R-:W-:Y:S01]  /*55f0*/  FFMA.FTZ R3, R67, UR6, -R2 ;  /* 0x0000000643037c23 */ /* 0x002fe20008010802 */
[----:B------:R-:W-:Y:S02]  /*5600*/  FSEL R67, R204, -INF , !P6 ;  /* 0xff800000cc437808 */ /* 0x000fe40007000000 */
[----:B------:R-:W-:-:S03]  /*5610*/  ISETP.GE.AND P6, PT, R24, R200, PT ;  /* 0x000000c81800720c */ /* 0x000fc60003fc6270 */
[----:B------:R1:W-:Y:S01]  /*5620*/  MUFU.EX2 R251, R3 ;  /* 0x0000000300fb7308 */ /* 0x0003e20000000800 */
[----:B------:R-:W-:Y:S02]  /*5630*/  ISETP.LT.OR P6, PT, R24, R196, P6 ;  /* 0x000000c41800720c */ /* 0x000fe400037c1670 */
[----:B------:R-:W-:Y:S02]  /*5640*/  FSEL R24, R184, -INF , !P1 ;  /* 0xff800000b8187808 */ /* 0x000fe40004800000 */
[----:B------:R-:W-:-:S04]  /*5650*/  ISETP.GE.AND P1, PT, R25, R200, PT ;  /* 0x000000c81900720c */ /* 0x000fc80003f26270 */
[----:B------:R-:W-:Y:S01]  /*5660*/  ISETP.LT.OR P1, PT, R25, R196, P1 ;  /* 0x000000c41900720c */ /* 0x000fe20000f21670 */
[----:B-1----:R-:W-:-:S04]  /*5670*/  FFMA.FTZ R3, R68, UR6, -R2 ;  /* 0x0000000644037c23 */ /* 0x002fc80008010802 */
[----:B------:R1:W-:Y:S02]  /*5680*/  MUFU.EX2 R249, R3 ;  /* 0x0000000300f97308 */ /* 0x0003e40000000800 */
[----:B-1----:R-:W-:Y:S01]  /*5690*/  FFMA.FTZ R3, R69, UR6, -R2 ;  /* 0x0000000645037c23 */ /* 0x002fe20008010802 */
[----:B----4-:R-:W-:Y:S02]  /*56a0*/  FSEL R69, R97, -INF , !P4 ;  /* 0xff80000061457808 */ /* 0x010fe40006000000 */
        /* <DEDUP_REMOVED lines=8> */
[----:B-----5:R-:W-:Y:S02]  /*5730*/  FSEL R70, R5, -INF , !P2 ;  /* 0xff80000005467808 */ /* 0x020fe40005000000 */
[----:B------:R-:W-:Y:S01]  /*5740*/  ISETP.GE.AND P2, PT, R48, R202, PT ;  /* 0x000000ca3000720c */ /* 0x000fe20003f46270 */
[----:B------:R1:W-:Y:S01]  /*5750*/  MUFU.EX2 R247, R3 ;  /* 0x0000000300f77308 */ /* 0x0003e20000000800 */
[----:B------:R-:W-:Y:S02]  /*5760*/  FMNMX.FTZ R40, R70, R40, !PT ;  /* 0x0000002846287209 */ /* 0x000fe40007810000 */
[----:B------:R-:W-:Y:S02]  /*5770*/  ISETP.LT.OR P2, PT, R48, R198, P2 ;  /* 0x000000c63000720c */ /* 0x000fe40001741670 */
[----:B------:R-:W-:-:S02]  /*5780*/  FMNMX.FTZ R40, R62, R40, !PT ;  /* 0x000000283e287209 */ /* 0x000fc40007810000 */
[----:B------:R-:W-:Y:S02]  /*5790*/  FSEL R156, R100, -INF , !P2 ;  /* 0xff800000649c7808 */ /* 0x000fe40005000000 */
[----:B------:R-:W-:Y:S02]  /*57a0*/  ISETP.GE.AND P2, PT, R50, R202, PT ;  /* 0x000000ca3200720c */ /* 0x000fe40003f46270 */
[----:B--2---:R-:W-:Y:S02]  /*57b0*/  FSEL R164, R98, -INF , !P4 ;  /* 0xff80000062a47808 */ /* 0x004fe40006000000 */
[----:B------:R-:W-:Y:S02]  /*57c0*/  ISETP.LT.OR P2, PT, R50, R198, P2 ;  /* 0x000000c63200720c */ /* 0x000fe40001741670 */
[----:B------:R-:W-:Y:S02]  /*57d0*/  FMNMX.FTZ R40, R156, R40, !PT ;  /* 0x000000289c287209 */ /* 0x000fe40007810000 */
[----:B------:R-:W-:Y:S01]  /*57e0*/  FSEL R163, R4, -INF , !P2 ;  /* 0xff80000004a37808 */ /* 0x000fe20005000000 */
[----:B-1----:R-:W-:Y:S01]  /*57f0*/  FFMA.FTZ R3, R71, UR6, -R2 ;  /* 0x0000000647037c23 */ /* 0x002fe20008010802 */
[----:B------:R-:W-:-:S02]  /*5800*/  FMNMX.FTZ R40, R164, R40, !PT ;  /* 0x00000028a4287209 */ /* 0x000fc40007810000 */
[C---:B------:R-:W-:Y:S01]  /*5810*/  ISETP.GE.AND P4, PT, R22.reuse, R201, PT ;  /* 0x000000c91600720c */ /* 0x040fe20003f86270 */
[----:B------:R1:W-:Y:S01]  /*5820*/  MUFU.EX2 R245, R3 ;  /* 0x0000000300f57308 */ /* 0x0003e20000000800 */
[----:B------:R-:W-:Y:S02]  /*5830*/  FMNMX.FTZ R40, R163, R40, !PT ;  /* 0x00000028a3287209 */ /* 0x000fe40007810000 */
[C---:B------:R-:W-:Y:S02]  /*5840*/  ISETP.GE.AND P2, PT, R22.reuse, R200, PT ;  /* 0x000000c81600720c */ /* 0x040fe40003f46270 */
[C---:B------:R-:W-:Y:S01]  /*5850*/  ISETP.LT.OR P4, PT, R22.reuse, R197, P4 ;  /* 0x000000c51600720c */ /* 0x040fe20002781670 */
[----:B------:R-:W2:Y:S01]  /*5860*/  SHFL.BFLY PT, R4, R40, 0x2, 0x1f ;  /* 0x0c401f0028047f89 */ /* 0x000ea200000e0000 */
[----:B------:R-:W-:Y:S02]  /*5870*/  ISETP.LT.OR P2, PT, R22, R196, P2 ;  /* 0x000000c41600720c */ /* 0x000fe40001741670 */
[----:B------:R-:W-:-:S02]  /*5880*/  FSEL R61, R195, -INF , !P4 ;  /* 0xff800000c33d7808 */ /* 0x000fc40006000000 */
[----:B------:R-:W-:Y:S02]  /*5890*/  FSEL R68, R194, -INF , !P2 ;  /* 0xff800000c2447808 */ /* 0x000fe40005000000 */
[C---:B------:R-:W-:Y:S02]  /*58a0*/  ISETP.GE.AND P2, PT, R23.reuse, R200, PT ;  /* 0x000000c81700720c */ /* 0x040fe40003f46270 */
[C---:B------:R-:W-:Y:S01]  /*58b0*/  ISETP.GE.AND P4, PT, R23.reuse, R201, PT ;  /* 0x000000c91700720c */ /* 0x040fe20003f86270 */
[----:B-1----:R-:W-:Y:S01]  /*58c0*/  FFMA.FTZ R3, R72, UR6, -R2 ;  /* 0x0000000648037c23 */ /* 0x002fe20008010802 */
[C---:B------:R-:W-:Y:S02]  /*58d0*/  ISETP.LT.OR P2, PT, R23.reuse, R196, P2 ;  /* 0x000000c41700720c */ /* 0x040fe40001741670 */
[----:B------:R-:W-:Y:S01]  /*58e0*/  ISETP.LT.OR P4, PT, R23, R197, P4 ;  /* 0x000000c51700720c */ /* 0x000fe20002781670 */
[----:B------:R1:W-:Y:S01]  /*58f0*/  MUFU.EX2 R244, R3 ;  /* 0x0000000300f47308 */ /* 0x0003e20000000800 */
[----:B------:R-:W-:-:S02]  /*5900*/  FSEL R23, R190, -INF , !P5 ;  /* 0xff800000be177808 */ /* 0x000fc40006800000 */
[C---:B------:R-:W-:Y:S02]  /*5910*/  ISETP.GE.AND P5, PT, R25.reuse, R201, PT ;  /* 0x000000c91900720c */ /* 0x040fe40003fa6270 */
[----:B------:R-:W-:Y:S02]  /*5920*/  FSEL R22, R174, -INF , !P4 ;  /* 0xff800000ae167808 */ /* 0x000fe40006000000 */
[----:B------:R-:W-:Y:S02]  /*5930*/  ISETP.LT.OR P5, PT, R25, R197, P5 ;  /* 0x000000c51900720c */ /* 0x000fe40002fa1670 */
[----:B--2---:R-:W-:Y:S02]  /*5940*/  FMNMX.FTZ R40, R40, R4, !PT ;  /* 0x0000000428287209 */ /* 0x004fe40007810000 */
[----:B------:R-:W-:Y:S02]  /*5950*/  ISETP.GE.AND P4, PT, R27, R201, PT ;  /* 0x000000c91b00720c */ /* 0x000fe40003f86270 */
[----:B------:R-:W-:Y:S01]  /*5960*/  FSEL R21, R173, -INF , !P5 ;  /* 0xff800000ad157808 */ /* 0x000fe20006800000 */
[----:B------:R-:W2:Y:S01]  /*5970*/  SHFL.BFLY PT, R4, R40, 0x1, 0x1f ;  /* 0x0c201f0028047f89 */ /* 0x000ea200000e0000 */
[----:B------:R-:W-:Y:S01]  /*5980*/  ISETP.LT.OR P4, PT, R27, R197, P4 ;  /* 0x000000c51b00720c */ /* 0x000fe20002781670 */
[----:B-1----:R-:W-:Y:S01]  /*5990*/  FFMA.FTZ R3, R73, UR6, -R2 ;  /* 0x0000000649037c23 */ /* 0x002fe20008010802 */
[----:B------:R-:W-:-:S02]  /*59a0*/  ISETP.GE.AND P5, PT, R28, R201, PT ;  /* 0x000000c91c00720c */ /* 0x000fc40003fa6270 */
[----:B------:R-:W-:Y:S01]  /*59b0*/  FSEL R25, R161, -INF , !P4 ;  /* 0xff800000a1197808 */ /* 0x000fe20006000000 */
[----:B------:R1:W-:Y:S01]  /*59c0*/  MUFU.EX2 R243, R3 ;  /* 0x0000000300f37308 */ /* 0x0003e20000000800 */
[----:B------:R-:W-:Y:S02]  /*59d0*/  ISETP.LT.OR P5, PT, R28, R197, P5 ;  /* 0x000000c51c00720c */ /* 0x000fe40002fa1670 */
[----:B------:R-:W-:Y:S02]  /*59e0*/  ISETP.GE.AND P4, PT, R30, R201, PT ;  /* 0x000000c91e00720c */ /* 0x000fe40003f86270 */
[----:B------:R-:W-:Y:S02]  /*59f0*/  FSEL R64, R158, -INF , !P5 ;  /* 0xff8000009e407808 */ /* 0x000fe40006800000 */
[----:B------:R-:W-:Y:S02]  /*5a00*/  ISETP.LT.OR P4, PT, R30, R197, P4 ;  /* 0x000000c51e00720c */ /* 0x000fe40002781670 */
[----:B------:R-:W-:-:S02]  /*5a10*/  ISETP.GE.AND P5, PT, R32, R201, PT ;  /* 0x000000c92000720c */ /* 0x000fc40003fa6270 */
[----:B------:R-:W-:Y:S02]  /*5a20*/  FSEL R66, R157, -INF , !P4 ;  /* 0xff8000009d427808 */ /* 0x000fe40006000000 */
[----:B------:R-:W-:Y:S02]  /*5a30*/  ISETP.GE.AND P4, PT, R31, R201, PT ;  /* 0x000000c91f00720c */ /* 0x000fe40003f86270 */
[-C--:B------:R-:W-:Y:S01]  /*5a40*/  ISETP.LT.OR P5, PT, R32, R197.reuse, P5 ;  /* 0x000000c52000720c */ /* 0x080fe20002fa1670 */
[----:B-1----:R-:W-:Y:S01]  /*5a50*/  FFMA.FTZ R3, R75, UR6, -R2 ;  /* 0x000000064b037c23 */ /* 0x002fe20008010802 */
[----:B--2---:R-:W-:Y:S02]  /*5a60*/  FMNMX.FTZ R40, R40, R4, !PT ;  /* 0x0000000428287209 */ /* 0x004fe40007810000 */
[----:B------:R-:W-:Y:S01]  /*5a70*/  ISETP.LT.OR P4, PT, R31, R197, P4 ;  /* 0x000000c51f00720c */ /* 0x000fe20002781670 */
[----:B------:R1:W-:Y:S01]  /*5a80*/  MUFU.EX2 R239, R3 ;  /* 0x0000000300ef7308 */ /* 0x0003e20000000800 */
[----:B------:R-:W-:Y:S01]  /*5a90*/  FMNMX.FTZ R4, R93, R95, !PT ;  /* 0x0000005f5d047209 */ /* 0x000fe20007810000 */
[----:B------:R-:W-:-:S03]  /*5aa0*/  FMUL.FTZ R5, R40, UR6 ;  /* 0x0000000628057c20 */ /* 0x000fc60008410000 */
[----:B------:R-:W-:-:S04]  /*5ab0*/  FMNMX.FTZ R4, R96, R4, !PT ;  /* 0x0000000460047209 */ /* 0x000fc80007810000 */
[----:B------:R-:W-:-:S04]  /*5ac0*/  FMNMX.FTZ R4, R94, R4, !PT ;  /* 0x000000045e047209 */ /* 0x000fc80007810000 */
[----:B------:R-:W-:Y:S01]  /*5ad0*/  FMNMX.FTZ R4, R63, R4, !PT ;  /* 0x000000043f047209 */ /* 0x000fe20007810000 */
[----:B-1----:R-:W-:Y:S01]  /*5ae0*/  FFMA.FTZ R3, R76, UR6, -R2 ;  /* 0x000000064c037c23 */ /* 0x002fe20008010802 */
[----:B------:R-:W-:Y:S02]  /*5af0*/  FSEL R76, R189, -INF , !P3 ;  /* 0xff800000bd4c7808 */ /* 0x000fe40005800000 */
[C---:B------:R-:W-:Y:S01]  /*5b00*/  ISETP.GE.AND P3, PT, R26.reuse, R201, PT ;  /* 0x000000c91a00720c */ /* 0x040fe20003f66270 */
[----:B------:R1:W-:Y:S03]  /*5b10*/  MUFU.EX2 R238, R3 ;  /* 0x0000000300ee7308 */ /* 0x0003e60000000800 */
[----:B------:R-:W-:-:S04]  /*5b20*/  ISETP.LT.OR P3, PT, R26, R197, P3 ;  /* 0x000000c51a00720c */ /* 0x000fc80001f61670 */
[----:B------:R-:W-:Y:S02]  /*5b30*/  FSEL R20, R162, -INF , !P3 ;  /* 0xff800000a2147808 */ /* 0x000fe40005800000 */
[----:B------:R-:W-:-:S04]  /*5b40*/  FSETP.NEU.FTZ.AND P3, PT, R40, -INF , PT ;  /* 0xff8000002800780b */ /* 0x000fc80003f7d000 */
[----:B------:R-:W-:Y:S02]  /*5b50*/  FSEL R5, R5, RZ, P3 ;  /* 0x000000ff05057208 */ /* 0x000fe40001800000 */
[----:B------:R-:W-:Y:S01]  /*5b60*/  ISETP.GE.AND P3, PT, R29, R201, PT ;  /* 0x000000c91d00720c */ /* 0x000fe20003f66270 */
[--C-:B-1----:R-:W-:Y:S01]  /*5b70*/  FFMA.FTZ R3, R79, UR6, -R2.reuse ;  /* 0x000000064f037c23 */ /* 0x102fe20008010802 */
[----:B------:R-:W-:Y:S02]  /*5b80*/  FSEL R79, R175, -INF , !P6 ;  /* 0xff800000af4f7808 */ /* 0x000fe40007000000 */
[C---:B------:R-:W-:Y:S01]  /*5b90*/  ISETP.GE.AND P6, PT, R26.reuse, R200, PT ;  /* 0x000000c81a00720c */ /* 0x040fe20003fc6270 */
[----:B------:R1:W-:Y:S01]  /*5ba0*/  MUFU.EX2 R237, R3 ;  /* 0x0000000300ed7308 */ /* 0x0003e20000000800 */
[----:B------:R-:W-:Y:S02]  /*5bb0*/  ISETP.LT.OR P3, PT, R29, R197, P3 ;  /* 0x000000c51d00720c */ /* 0x000fe40001f61670 */
[----:B------:R-:W-:Y:S01]  /*5bc0*/  ISETP.LT.OR P6, PT, R26, R196, P6 ;  /* 0x000000c41a00720c */ /* 0x000fe200037c1670 */
[----:B-1----:R-:W-:-:S04]  /*5bd0*/  FFMA.FTZ R3, R82, UR6, -R2 ;  /* 0x0000000652037c23 */ /* 0x002fc80008010802 */
[----:B------:R1:W-:Y:S02]  /*5be0*/  MUFU.EX2 R236, R3 ;  /* 0x0000000300ec7308 */ /* 0x0003e40000000800 */
[----:B-1----:R-:W-:Y:S01]  /*5bf0*/  FFMA.FTZ R3, R81, UR6, -R2 ;  /* 0x0000000651037c23 */ /* 0x002fe20008010802 */
[----:B------:R-:W-:Y:S02]  /*5c00*/  FSEL R81, R172, -INF , !P2 ;  /* 0xff800000ac517808 */ /* 0x000fe40005000000 */
[----:B------:R-:W-:-:S03]  /*5c10*/  ISETP.GE.AND P2, PT, R27, R200, PT ;  /* 0x000000c81b00720c */ /* 0x000fc60003f46270 */
[----:B------:R1:W-:Y:S01]  /*5c20*/  MUFU.EX2 R235, R3 ;  /* 0x0000000300eb7308 */ /* 0x0003e20000000800 */
[----:B------:R-:W-:Y:S01]  /*5c30*/  ISETP.LT.OR P2, PT, R27, R196, P2 ;  /* 0x000000c41b00720c */ /* 0x000fe20001741670 */
        /* <DEDUP_REMOVED lines=10> */
[--C-:B-1----:R-:W-:Y:S01]  /*5ce0*/  FFMA.FTZ R3, R78, UR6, -R2.reuse ;  /* 0x000000064e037c23 */ /* 0x102fe20008010802 */
[----:B------:R-:W-:Y:S02]  /*5cf0*/  FSEL R78, R145, -INF , !P5 ;  /* 0xff800000914e7808 */ /* 0x000fe40006800000 */
[C---:B------:R-:W-:Y:S01]  /*5d00*/  ISETP.GE.AND P5, PT, R34.reuse, R200, PT ;  /* 0x000000c82200720c */ /* 0x040fe20003fa6270 */
[----:B------:R1:W-:Y:S01]  /*5d10*/  MUFU.EX2 R232, R3 ;  /* 0x0000000300e87308 */ /* 0x0003e20000000800 */
[----:B------:R-:W-:Y:S02]  /*5d20*/  FSEL R145, R111, -INF , !P4 ;  /* 0xff8000006f917808 */ /* 0x000fe40006000000 */
[----:B------:R-:W-:Y:S01]  /*5d30*/  ISETP.LT.OR P5, PT, R34, R196, P5 ;  /* 0x000000c42200720c */ /* 0x000fe20002fa1670 */
[----:B-1----:R-:W-:-:S04]  /*5d40*/  FFMA.FTZ R3, R86, UR6, -R2 ;  /* 0x0000000656037c23 */ /* 0x002fc80008010802 */
        /* <DEDUP_REMOVED lines=12> */
[----:B------:R1:W2:Y:S01]  /*5e10*/  MUFU.EX2 R228, R3 ;  /* 0x0000000300e47308 */ /* 0x0002a20000000800 */
[----:B------:R-:W-:Y:S02]  /*5e20*/  FSEL R86, R133, -INF , !P2 ;  /* 0xff80000085567808 */ /* 0x000fe40005000000 */
[----:B------:R-:W-:Y:S02]  /*5e30*/  ISETP.LT.OR P1, PT, R28, R196, P1 ;  /* 0x000000c41c00720c */ /* 0x000fe40000f21670 */
[----:B------:R-:W-:-:S02]  /*5e40*/  ISETP.GE.AND P2, PT, R38, R201, PT ;  /* 0x000000c92600720c */ /* 0x000fc40003f46270 */
[----:B------:R-:W-:Y:S02]  /*5e50*/  FSEL R97, R155, -INF , !P1 ;  /* 0xff8000009b617808 */ /* 0x000fe40004800000 */
[----:B------:R-:W-:Y:S02]  /*5e60*/  ISETP.LT.OR P2, PT, R38, R197, P2 ;  /* 0x000000c52600720c */ /* 0x000fe40001741670 */
[----:B------:R-:W-:Y:S02]  /*5e70*/  ISETP.GE.AND P1, PT, R32, R200, PT ;  /* 0x000000c82000720c */ /* 0x000fe40003f26270 */
[----:B------:R-:W-:Y:S02]  /*5e80*/  FSEL R99, R130, -INF , !P2 ;  /* 0xff80000082637808 */ /* 0x000fe40005000000 */
[----:B------:R-:W-:Y:S01]  /*5e90*/  ISETP.GE.AND P2, PT, R43, R201, PT ;  /* 0x000000c92b00720c */ /* 0x000fe20003f46270 */
[--C-:B-1----:R-:W-:Y:S01]  /*5ea0*/  FFMA.FTZ R3, R83, UR6, -R2.reuse ;  /* 0x0000000653037c23 */ /* 0x102fe20008010802 */
[----:B------:R-:W-:Y:S01]  /*5eb0*/  FFMA.FTZ R2, R74, UR6, -R2 ;  /* 0x000000064a027c23 */ /* 0x000fe20008010802 */
[----:B------:R-:W-:-:S02]  /*5ec0*/  FSEL R83, R160, -INF , !P6 ;  /* 0xff800000a0537808 */ /* 0x000fc40007000000 */
[C---:B------:R-:W-:Y:S01]  /*5ed0*/  ISETP.GE.AND P6, PT, R30.reuse, R200, PT ;  /* 0x000000c81e00720c */ /* 0x040fe20003fc6270 */
[----:B------:R1:W-:Y:S01]  /*5ee0*/  MUFU.EX2 R224, R2 ;  /* 0x0000000200e07308 */ /* 0x0003e20000000800 */
[----:B------:R-:W-:Y:S02]  /*5ef0*/  ISETP.LT.OR P2, PT, R43, R197, P2 ;  /* 0x000000c52b00720c */ /* 0x000fe40001741670 */
[----:B------:R-:W-:Y:S02]  /*5f00*/  ISETP.LT.OR P6, PT, R30, R196, P6 ;  /* 0x000000c41e00720c */ /* 0x000fe400037c1670 */
[----:B------:R-:W-:Y:S02]  /*5f10*/  FSEL R105, R112, -INF , !P2 ;  /* 0xff80000070697808 */ /* 0x000fe40005000000 */
[----:B------:R-:W-:Y:S01]  /*5f20*/  FSEL R101, R154, -INF , !P6 ;  /* 0xff8000009a657808 */ /* 0x000fe20007000000 */
[----:B------:R3:W4:Y:S01]  /*5f30*/  MUFU.EX2 R226, R3 ;  /* 0x0000000300e27308 */ /* 0x0007220000000800 */
[----:B------:R-:W-:-:S02]  /*5f40*/  ISETP.GE.AND P2, PT, R45, R201, PT ;  /* 0x000000c92d00720c */ /* 0x000fc40003f46270 */
[----:B------:R-:W-:Y:S02]  /*5f50*/  ISETP.GE.AND P6, PT, R31, R200, PT ;  /* 0x000000c81f00720c */ /* 0x000fe40003fc6270 */
[----:B------:R-:W-:Y:S02]  /*5f60*/  ISETP.LT.OR P2, PT, R45, R197, P2 ;  /* 0x000000c52d00720c */ /* 0x000fe40001741670 */
[-C--:B------:R-:W-:Y:S01]  /*5f70*/  ISETP.LT.OR P1, PT, R32, R196.reuse, P1 ;  /* 0x000000c42000720c */ /* 0x080fe20000f21670 */
[----:B-1----:R-:W-:Y:S01]  /*5f80*/  FFMA.FTZ R2, R15, UR6, -R5 ;  /* 0x000000060f027c23 */ /* 0x002fe20008010805 */
[----:B------:R-:W-:Y:S02]  /*5f90*/  FSEL R109, R107, -INF , !P2 ;  /* 0xff8000006b6d7808 */ /* 0x000fe40005000000 */
[----:B------:R-:W-:Y:S01]  /*5fa0*/  ISETP.GE.AND P2, PT, R47, R201, PT ;  /* 0x000000c92f00720c */ /* 0x000fe20003f46270 */
[----:B------:R1:W-:Y:S01]  /*5fb0*/  MUFU.EX2 R153, R2 ;  /* 0x0000000200997308 */ /* 0x0003e20000000800 */
[----:B------:R-:W-:-:S02]  /*5fc0*/  ISETP.LT.OR P6, PT, R31, R196, P6 ;  /* 0x000000c41f00720c */ /* 0x000fc400037c1670 */
[----:B------:R-:W-:Y:S02]  /*5fd0*/  ISETP.LT.OR P2, PT, R47, R197, P2 ;  /* 0x000000c52f00720c */ /* 0x000fe40001741670 */
[----:B---3--:R-:W-:Y:S02]  /*5fe0*/  FMNMX.FTZ R3, R92, R91, !PT ;  /* 0x0000005b5c037209 */ /* 0x008fe40007810000 */
[----:B------:R-:W-:Y:S02]  /*5ff0*/  FSEL R113, R113, -INF , !P2 ;  /* 0xff80000071717808 */ /* 0x000fe40005000000 */
[----:B------:R-:W-:Y:S02]  /*6000*/  FMNMX.FTZ R3, R90, R3, !PT ;  /* 0x000000035a037209 */ /* 0x000fe40007810000 */
[----:B------:R-:W-:Y:S02]  /*6010*/  ISETP.GE.AND P2, PT, R48, R201, PT ;  /* 0x000000c93000720c */ /* 0x000fe40003f46270 */
[----:B------:R-:W-:-:S02]  /*6020*/  FMNMX.FTZ R3, R89, R3, !PT ;  /* 0x0000000359037209 */ /* 0x000fc40007810000 */
[----:B------:R-:W-:Y:S01]  /*6030*/  ISETP.LT.OR P2, PT, R48, R197, P2 ;  /* 0x000000c53000720c */ /* 0x000fe20001741670 */
[----:B-1----:R-:W-:Y:S01]  /*6040*/  FFMA.FTZ R2, R16, UR6, -R5 ;  /* 0x0000000610027c23 */ /* 0x002fe20008010805 */
[----:B------:R-:W-:Y:S02]  /*6050*/  FMNMX.FTZ R3, R88, R3, !PT ;  /* 0x0000000358037209 */ /* 0x000fe40007810000 */
[----:B------:R-:W-:Y:S01]  /*6060*/  FSEL R121, R121, -INF , !P2 ;  /* 0xff80000079797808 */ /* 0x000fe20005000000 */
[----:B------:R1:W3:Y:S01]  /*6070*/  MUFU.EX2 R152, R2 ;  /* 0x0000000200987308 */ /* 0x0002e20000000800 */
[C---:B------:R-:W-:Y:S02]  /*6080*/  ISETP.GE.AND P2, PT, R49.reuse, R201, PT ;  /* 0x000000c93100720c */ /* 0x040fe40003f46270 */
[----:B--2---:R-:W-:Y:S02]  /*6090*/  F2FP.BF16.F32.PACK_AB R160, R228, R230 ;  /* 0x000000e6e4a0723e */ /* 0x004fe400000010ff */
[----:B------:R-:W-:-:S02]  /*60a0*/  ISETP.LT.OR P2, PT, R49, R197, P2 ;  /* 0x000000c53100720c */ /* 0x000fc40001741670 */
[----:B----4-:R-:W-:Y:S02]  /*60b0*/  F2FP.BF16.F32.PACK_AB R162, R224, R226 ;  /* 0x000000e2e0a2723e */ /* 0x010fe400000010ff */
[----:B------:R-:W-:Y:S02]  /*60c0*/  FSEL R216, R216, -INF , !P2 ;  /* 0xff800000d8d87808 */ /* 0x000fe40005000000 */
[----:B------:R-:W-:-:S04]  /*60d0*/  ISETP.GE.AND P2, PT, R50, R201, PT ;  /* 0x000000c93200720c */ /* 0x000fc80003f46270 */
[----:B------:R-:W-:Y:S01]  /*60e0*/  ISETP.LT.OR P2, PT, R50, R197, P2 ;  /* 0x000000c53200720c */ /* 0x000fe20001741670 */
[----:B-1----:R-:W-:-:S03]  /*60f0*/  FFMA.FTZ R2, R9, UR6, -R5 ;  /* 0x0000000609027c23 */ /* 0x002fc60008010805 */
[----:B------:R-:W-:Y:S01]  /*6100*/  FSEL R146, R137, -INF , !P2 ;  /* 0xff80000089927808 */ /* 0x000fe20005000000 */
[----:B------:R1:W-:Y:S01]  /*6110*/  MUFU.EX2 R154, R2 ;  /* 0x00000002009a7308 */ /* 0x0003e20000000800 */
[----:B------:R-:W-:-:S04]  /*6120*/  ISETP.GE.AND P2, PT, R38, R200, PT ;  /* 0x000000c82600720c */ /* 0x000fc80003f46270 */
[----:B------:R-:W-:-:S04]  /*6130*/  ISETP.LT.OR P2, PT, R38, R196, P2 ;  /* 0x000000c42600720c */ /* 0x000fc80001741670 */
[----:B------:R-:W-:Y:S02]  /*6140*/  FSEL R100, R144, -INF , !P2 ;  /* 0xff80000090647808 */ /* 0x000fe40005000000 */
[----:B------:R-:W-:-:S04]  /*6150*/  ISETP.GE.AND P2, PT, R47, R200, PT ;  /* 0x000000c82f00720c */ /* 0x000fc80003f46270 */
[----:B------:R-:W-:Y:S01]  /*6160*/  ISETP.LT.OR P2, PT, R47, R196, P2 ;  /* 0x000000c42f00720c */ /* 0x000fe20001741670 */
[----:B-1----:R-:W-:Y:S01]  /*6170*/  FFMA.FTZ R2, R7, UR6, -R5 ;  /* 0x0000000607027c23 */ /* 0x002fe20008010805 */
[----:B------:R-:W-:Y:S02]  /*6180*/  FSEL R7, R143, -INF , !P3 ;  /* 0xff8000008f077808 */ /* 0x000fe40005800000 */
[----:B------:R-:W-:Y:S01]  /*6190*/  ISETP.GE.AND P3, PT, R34, R201, PT ;  /* 0x000000c92200720c */ /* 0x000fe20003f66270 */
[----:B------:R1:W2:Y:S01]  /*61a0*/  MUFU.EX2 R155, R2 ;  /* 0x00000002009b7308 */ /* 0x0002a20000000800 */
[----:B------:R-:W-:Y:S02]  /*61b0*/  FSEL R111, R124, -INF , !P2 ;  /* 0xff8000007c6f7808 */ /* 0x000fe40005000000 */
[----:B------:R-:W-:Y:S02]  /*61c0*/  ISETP.LT.OR P3, PT, R34, R197, P3 ;  /* 0x000000c52200720c */ /* 0x000fe40001f61670 */
[----:B------:R-:W-:-:S02]  /*61d0*/  ISETP.GE.AND P2, PT, R50, R200, PT ;  /* 0x000000c83200720c */ /* 0x000fc40003f46270 */
[----:B------:R-:W-:Y:S02]  /*61e0*/  FSEL R82, R140, -INF , !P3 ;  /* 0xff8000008c527808 */ /* 0x000fe40005800000 */
[C---:B------:R-:W-:Y:S02]  /*61f0*/  ISETP.GE.AND P3, PT, R37.reuse, R201, PT ;  /* 0x000000c92500720c */ /* 0x040fe40003f66270 */
[----:B------:R-:W-:Y:S02]  /*6200*/  ISETP.LT.OR P2, PT, R50, R196, P2 ;  /* 0x000000c43200720c */ /* 0x000fe40001741670 */
[----:B------:R-:W-:Y:S02]  /*6210*/  ISETP.LT.OR P3, PT, R37, R197, P3 ;  /* 0x000000c52500720c */ /* 0x000fe40001f61670 */
[----:B------:R-:W-:Y:S01]  /*6220*/  FSEL R158, R220, -INF , !P2 ;  /* 0xff800000dc9e7808 */ /* 0x000fe20005000000 */
[----:B------:R-:W-:Y:S02]  /*6230*/  IMAD.MOV.U32 R220, RZ, RZ, R185 ;  /* 0x000000ffffdc7224 */ /* 0x000fe400078e00b9 */
[--C-:B-1----:R-:W-:Y:S01]  /*6240*/  FFMA.FTZ R2, R6, UR6, -R5.reuse ;  /* 0x0000000606027c23 */ /* 0x102fe20008010805 */
[----:B------:R-:W-:Y:S01]  /*6250*/  FSEL R87, R132, -INF , !P3 ;  /* 0xff80000084577808 */ /* 0x000fe20005800000 */
[----:B------:R-:W-:Y:S01]  /*6260*/  FFMA.FTZ R6, R36, UR6, -R5 ;  /* 0x0000000624067c23 */ /* 0x000fe20008010805 */
[----:B------:R-:W-:Y:S01]  /*6270*/  ISETP.GE.AND P3, PT, R42, R201, PT ;  /* 0x000000c92a00720c */ /* 0x000fe20003f66270 */
[----:B------:R1:W-:Y:S01]  /*6280*/  MUFU.EX2 R195, R2 ;  /* 0x0000000200c37308 */ /* 0x0003e20000000800 */
[----:B------:R-:W-:-:S02]  /*6290*/  FSEL R36, R183, -INF , !P1 ;  /* 0xff800000b7247808 */ /* 0x000fc40004800000 */
[C---:B------:R-:W-:Y:S02]  /*62a0*/  ISETP.LT.OR P3, PT, R42.reuse, R197, P3 ;  /* 0x000000c52a00720c */ /* 0x040fe40001f61670 */
[----:B------:R-:W-:Y:S02]  /*62b0*/  ISETP.GE.AND P1, PT, R42, R200, PT ;  /* 0x000000c82a00720c */ /* 0x000fe40003f26270 */
[----:B------:R-:W-:Y:S01]  /*62c0*/  FSEL R104, R119, -INF , !P3 ;  /* 0xff80000077687808 */ /* 0x000fe20005800000 */
[----:B------:R-:W-:Y:S01]  /*62d0*/  MUFU.EX2 R194, R6 ;  /* 0x0000000600c27308 */ /* 0x000fe20000000800 */
[----:B------:R-:W-:Y:S02]  /*62e0*/  ISETP.GE.AND P3, PT, R44, R201, PT ;  /* 0x000000c92c00720c */ /* 0x000fe40003f66270 */
[----:B------:R-:W-:Y:S02]  /*62f0*/  ISETP.LT.OR P1, PT, R42, R196, P1 ;  /* 0x000000c42a00720c */ /* 0x000fe40000f21670 */
[----:B------:R-:W-:-:S02]  /*6300*/  ISETP.LT.OR P3, PT, R44, R197, P3 ;  /* 0x000000c52c00720c */ /* 0x000fc40001f61670 */
[----:B------:R-:W-:Y:S02]  /*6310*/  FSEL R42, R167, -INF , !P5 ;  /* 0xff800000a72a7808 */ /* 0x000fe40006800000 */
        /* <DEDUP_REMOVED lines=11> */
[C---:B------:R-:W-:Y:S02]  /*63d0*/  ISETP.GE.AND P3, PT, R37.reuse, R200, PT ;  /* 0x000000c82500720c */ /* 0x040fe40003f66270 */
[----:B------:R-:W-:Y:S01]  /*63e0*/  FMNMX.FTZ R2, R22, R2, !PT ;  /* 0x0000000216027209 */ /* 0x000fe20007810000 */
[----:B-1----:R-:W-:Y:S01]  /*63f0*/  FFMA.FTZ R3, R10, UR6, -R5 ;  /* 0x000000060a037c23 */ /* 0x002fe20008010805 */
[----:B------:R-:W-:-:S02]  /*6400*/  ISETP.LT.OR P3, PT, R37, R196, P3 ;  /* 0x000000c42500720c */ /* 0x000fc40001f61670 */
[----:B------:R-:W-:Y:S01]  /*6410*/  FMNMX.FTZ R2, R21, R2, !PT ;  /* 0x0000000215027209 */ /* 0x000fe20007810000 */
[----:B------:R1:W-:Y:S01]  /*6420*/  MUFU.EX2 R205, R3 ;  /* 0x0000000300cd7308 */ /* 0x0003e20000000800 */
[----:B------:R-:W-:Y:S02]  /*6430*/  FSEL R37, R171, -INF , !P6 ;  /* 0xff800000ab257808 */ /* 0x000fe40007000000 */
[----:B------:R-:W-:Y:S02]  /*6440*/  FMNMX.FTZ R2, R20, R2, !PT ;  /* 0x0000000214027209 */ /* 0x000fe40007810000 */
[----:B------:R-:W-:Y:S02]  /*6450*/  ISETP.GE.AND P6, PT, R43, R200, PT ;  /* 0x000000c82b00720c */ /* 0x000fe40003fc6270 */
[----:B------:R-:W-:Y:S02]  /*6460*/  FMNMX.FTZ R2, R25, R2, !PT ;  /* 0x0000000219027209 */ /* 0x000fe40007810000 */
[----:B------:R-:W-:-:S02]  /*6470*/  ISETP.LT.OR P6, PT, R43, R196, P6 ;  /* 0x000000c42b00720c */ /* 0x000fc400037c1670 */
[----:B------:R-:W-:Y:S02]  /*6480*/  FMNMX.FTZ R2, R64, R2, !PT ;  /* 0x0000000240027209 */ /* 0x000fe40007810000 */
[----:B------:R-:W-:Y:S02]  /*6490*/  FSEL R43, R151, -INF , !P3 ;  /* 0xff800000972b7808 */ /* 0x000fe40005800000 */
[----:B------:R-:W-:Y:S01]  /*64a0*/  FMNMX.FTZ R2, R66, R2, !PT ;  /* 0x0000000242027209 */ /* 0x000fe20007810000 */
[----:B-1----:R-:W-:Y:S01]  /*64b0*/  FFMA.FTZ R3, R11, UR6, -R5 ;  /* 0x000000060b037c23 */ /* 0x002fe20008010805 */
[----:B------:R-:W-:Y:S02]  /*64c0*/  ISETP.GE.AND P5, PT, R44, R200, PT ;  /* 0x000000c82c00720c */ /* 0x000fe40003fa6270 */
[----:B------:R-:W-:Y:S01]  /*64d0*/  FMNMX.FTZ R2, R7, R2, !PT ;  /* 0x0000000207027209 */ /* 0x000fe20007810000 */
[----:B------:R1:W-:Y:S01]  /*64e0*/  MUFU.EX2 R208, R3 ;  /* 0x0000000300d07308 */ /* 0x0003e20000000800 */
[----:B------:R-:W-:-:S02]  /*64f0*/  FSEL R102, R141, -INF , !P1 ;  /* 0xff8000008d667808 */ /* 0x000fc40004800000 */
[----:B------:R-:W-:Y:S02]  /*6500*/  FMNMX.FTZ R2, R78, R2, !PT ;  /* 0x000000024e027209 */ /* 0x000fe40007810000 */
[----:B------:R-:W-:Y:S02]  /*6510*/  ISETP.LT.OR P5, PT, R44, R196, P5 ;  /* 0x000000c42c00720c */ /* 0x000fe40002fa1670 */
[----:B------:R-:W-:Y:S02]  /*6520*/  FMNMX.FTZ R2, R80, R2, !PT ;  /* 0x0000000250027209 */ /* 0x000fe40007810000 */
[----:B------:R-:W-:Y:S02]  /*6530*/  FSEL R106, R129, -INF , !P6 ;  /* 0xff800000816a7808 */ /* 0x000fe40007000000 */
[----:B------:R-:W-:Y:S02]  /*6540*/  FMNMX.FTZ R2, R82, R2, !PT ;  /* 0x0000000252027209 */ /* 0x000fe40007810000 */
[----:B------:R-:W-:-:S02]  /*6550*/  ISETP.GE.AND P3, PT, R46, R200, PT ;  /* 0x000000c82e00720c */ /* 0x000fc40003f66270 */
[----:B------:R-:W-:Y:S01]  /*6560*/  FMNMX.FTZ R2, R86, R2, !PT ;  /* 0x0000000256027209 */ /* 0x000fe20007810000 */
[----:B-1----:R-:W-:Y:S01]  /*6570*/  FFMA.FTZ R3, R12, UR6, -R5 ;  /* 0x000000060c037c23 */ /* 0x002fe20008010805 */
[----:B------:R-:W-:Y:S02]  /*6580*/  FSEL R107, R131, -INF , !P5 ;  /* 0xff800000836b7808 */ /* 0x000fe40006800000 */
[----:B------:R-:W-:Y:S01]  /*6590*/  FMNMX.FTZ R2, R87, R2, !PT ;  /* 0x0000000257027209 */ /* 0x000fe20007810000 */
[----:B------:R1:W-:Y:S01]  /*65a0*/  MUFU.EX2 R211, R3 ;  /* 0x0000000300d37308 */ /* 0x0003e20000000800 */
[----:B------:R-:W-:Y:S02]  /*65b0*/  ISETP.LT.OR P3, PT, R46, R196, P3 ;  /* 0x000000c42e00720c */ /* 0x000fe40001f61670 */
[----:B------:R-:W-:Y:S02]  /*65c0*/  FMNMX.FTZ R2, R99, R2, !PT ;  /* 0x0000000263027209 */ /* 0x000fe40007810000 */
[----:B------:R-:W-:-:S02]  /*65d0*/  ISETP.GE.AND P1, PT, R48, R200, PT ;  /* 0x000000c83000720c */ /* 0x000fc40003f26270 */
[----:B------:R-:W-:Y:S02]  /*65e0*/  FMNMX.FTZ R2, R104, R2, !PT ;  /* 0x0000000268027209 */ /* 0x000fe40007810000 */
[----:B------:R-:W-:Y:S01]  /*65f0*/  FSEL R144, R221, -INF , !P3 ;  /* 0xff800000dd907808 */ /* 0x000fe20005800000 */
[----:B------:R-:W-:Y:S01]  /*6600*/  IMAD.MOV.U32 R221, RZ, RZ, R176 ;  /* 0x000000ffffdd7224 */ /* 0x000fe200078e00b0 */
[----:B------:R-:W-:Y:S02]  /*6610*/  FMNMX.FTZ R2, R105, R2, !PT ;  /* 0x0000000269027209 */ /* 0x000fe40007810000 */
[----:B------:R-:W-:Y:S02]  /*6620*/  ISETP.LT.OR P1, PT, R48, R196, P1 ;  /* 0x000000c43000720c */ /* 0x000fe40000f21670 */
[----:B------:R-:W-:Y:S01]  /*6630*/  ISETP.GE.AND P5, PT, R49, R200, PT ;  /* 0x000000c83100720c */ /* 0x000fe20003fa6270 */
[----:B-1----:R-:W-:Y:S01]  /*6640*/  FFMA.FTZ R3, R13, UR6, -R5 ;  /* 0x000000060d037c23 */ /* 0x002fe20008010805 */
[----:B------:R-:W-:-:S02]  /*6650*/  FSEL R112, R120, -INF , !P1 ;  /* 0xff80000078707808 */ /* 0x000fc40004800000 */
[----:B------:R-:W-:Y:S01]  /*6660*/  ISETP.LT.OR P5, PT, R49, R196, P5 ;  /* 0x000000c43100720c */ /* 0x000fe20002fa1670 */
[----:B------:R1:W-:Y:S01]  /*6670*/  MUFU.EX2 R213, R3 ;  /* 0x0000000300d57308 */ /* 0x0003e20000000800 */
[----:B------:R-:W-:Y:S02]  /*6680*/  F2FP.BF16.F32.PACK_AB R12, R222, R223 ;  /* 0x000000dfde0c723e */ /* 0x000fe400000010ff */
[----:B------:R-:W-:Y:S01]  /*6690*/  FSEL R157, R218, -INF , !P5 ;  /* 0xff800000da9d7808 */ /* 0x000fe20006800000 */
[----:B------:R-:W-:Y:S01]  /*66a0*/  IMAD.MOV.U32 R218, RZ, RZ, R169 ;  /* 0x000000ffffda7224 */ /* 0x000fe200078e00a9 */
[----:B---3--:R-:W-:Y:S02]  /*66b0*/  F2FP.BF16.F32.PACK_AB R13, R152, R153 ;  /* 0x00000099980d723e */ /* 0x008fe400000010ff */
[----:B--2---:R-:W-:Y:S01]  /*66c0*/  F2FP.BF16.F32.PACK_AB R15, R155, R154 ;  /* 0x0000009a9b0f723e */ /* 0x004fe200000010ff */
[----:B-1----:R-:W-:Y:S01]  /*66d0*/  FFMA.FTZ R3, R14, UR6, -R5 ;  /* 0x000000060e037c23 */ /* 0x002fe20008010805 */
[----:B------:R-:W-:-:S03]  /*66e0*/  F2FP.BF16.F32.PACK_AB R14, R229, R227 ;  /* 0x000000e3e50e723e */ /* 0x000fc600000010ff */
        /* <DEDUP_REMOVED lines=21> */
[----:B------:R-:W-:Y:S01]  /*6840*/  FMNMX.FTZ R3, R216, R3, !PT ;  /* 0x00000003d8037209 */ /* 0x000fe20007810000 */
[----:B-1----:R-:W-:-:S04]  /*6850*/  FFMA.FTZ R4, R51, UR6, -R5 ;  /* 0x0000000633047c23 */ /* 0x002fc80008010805 */
[----:B------:R1:W-:Y:S02]  /*6860*/  MUFU.EX2 R192, R4 ;  /* 0x0000000400c07308 */ /* 0x0003e40000000800 */
[----:B-1----:R-:W-:Y:S02]  /*6870*/  FMNMX.FTZ R4, R81, R2, !PT ;  /* 0x0000000251047209 */ /* 0x002fe40007810000 */
[----:B------:R-:W-:Y:S01]  /*6880*/  FMNMX.FTZ R2, R146, R3, !PT ;  /* 0x0000000392027209 */ /* 0x000fe20007810000 */
[----:B------:R-:W-:Y:S01]  /*6890*/  FFMA.FTZ R3, R52, UR6, -R5 ;  /* 0x0000000634037c23 */ /* 0x000fe20008010805 */
[----:B------:R-:W-:-:S03]  /*68a0*/  FMNMX.FTZ R4, R84, R4, !PT ;  /* 0x0000000454047209 */ /* 0x000fc60007810000 */
[----:B------:R1:W-:Y:S01]  /*68b0*/  MUFU.EX2 R191, R3 ;  /* 0x0000000300bf7308 */ /* 0x0003e20000000800 */
[----:B------:R-:W2:Y:S01]  /*68c0*/  SHFL.BFLY PT, R39, R2, 0x2, 0x1f ;  /* 0x0c401f0002277f89 */ /* 0x000ea200000e0000 */
[----:B-1----:R-:W-:Y:S01]  /*68d0*/  FMNMX.FTZ R3, R83, R4, !PT ;  /* 0x0000000453037209 */ /* 0x002fe20007810000 */
[----:B------:R-:W-:-:S03]  /*68e0*/  FFMA.FTZ R4, R54, UR6, -R5 ;  /* 0x0000000636047c23 */ /* 0x000fc60008010805 */
[----:B------:R-:W-:Y:S02]  /*68f0*/  FMNMX.FTZ R3, R85, R3, !PT ;  /* 0x0000000355037209 */ /* 0x000fe40007810000 */
[----:B------:R1:W-:Y:S02]  /*6900*/  MUFU.EX2 R190, R4 ;  /* 0x0000000400be7308 */ /* 0x0003e40000000800 */
[----:B------:R-:W-:Y:S02]  /*6910*/  FMNMX.FTZ R3, R97, R3, !PT ;  /* 0x0000000361037209 */ /* 0x000fe40007810000 */
[----:B--2---:R-:W-:Y:S02]  /*6920*/  FMNMX.FTZ R39, R2, R39, !PT ;  /* 0x0000002702277209 */ /* 0x004fe40007810000 */
[----:B------:R-:W-:-:S04]  /*6930*/  FMNMX.FTZ R3, R101, R3, !PT ;  /* 0x0000000365037209 */ /* 0x000fc80007810000 */
[----:B------:R-:W-:-:S04]  /*6940*/  FMNMX.FTZ R3, R103, R3, !PT ;  /* 0x0000000367037209 */ /* 0x000fc80007810000 */
[----:B------:R-:W-:Y:S01]  /*6950*/  FMNMX.FTZ R3, R36, R3, !PT ;  /* 0x0000000324037209 */ /* 0x000fe20007810000 */
[----:B-1----:R-:W-:-:S03]  /*6960*/  FFMA.FTZ R4, R53, UR6, -R5 ;  /* 0x0000000635047c23 */ /* 0x002fc60008010805 */
[----:B------:R-:W-:Y:S01]  /*6970*/  FMNMX.FTZ R2, R37, R3, !PT ;  /* 0x0000000325027209 */ /* 0x000fe20007810000 */
[----:B------:R-:W-:Y:S01]  /*6980*/  FFMA.FTZ R3, R56, UR6, -R5 ;  /* 0x0000000638037c23 */ /* 0x000fe20008010805 */
[----:B------:R1:W-:Y:S02]  /*6990*/  MUFU.EX2 R189, R4 ;  /* 0x0000000400bd7308 */ /* 0x0003e40000000800 */
[----:B------:R-:W-:-:S04]  /*69a0*/  FMNMX.FTZ R2, R42, R2, !PT ;  /* 0x000000022a027209 */ /* 0x000fc80007810000 */
[----:B------:R-:W-:Y:S02]  /*69b0*/  FMNMX.FTZ R2, R98, R2, !PT ;  /* 0x0000000262027209 */ /* 0x000fe40007810000 */
[----:B------:R2:W-:Y:S02]  /*69c0*/  MUFU.EX2 R182, R3 ;  /* 0x0000000300b67308 */ /* 0x0005e40000000800 */
        /* <DEDUP_REMOVED lines=16> */
[----:B------:R-:W-:Y:S01]  /*6ad0*/  FFMA.FTZ R2, R62, UR6, -R5 ;  /* 0x000000063e027c23 */ /* 0x000fe20008010805 */
[----:B------:R2:W-:Y:S02]  /*6ae0*/  MUFU.EX2 R180, R3 ;  /* 0x0000000300b47308 */ /* 0x0005e40000000800 */
[----:B------:R-:W-:-:S05]  /*6af0*/  FMNMX.FTZ R38, R158, R38, !PT ;  /* 0x000000269e267209 */ /* 0x000fca0007810000 */
[----:B------:R-:W3:Y:S01]  /*6b00*/  SHFL.BFLY PT, R6, R38, 0x2, 0x1f ;  /* 0x0c401f0026067f89 */ /* 0x000ee200000e0000 */
[----:B------:R4:W-:Y:S01]  /*6b10*/  MUFU.EX2 R174, R2 ;  /* 0x0000000200ae7308 */ /* 0x0009e20000000800 */
[----:B-1----:R-:W-:-:S04]  /*6b20*/  FMNMX.FTZ R39, R39, R4, !PT ;  /* 0x0000000427277209 */ /* 0x002fc80007810000 */
[C---:B------:R-:W-:Y:S01]  /*6b30*/  FSETP.NEU.FTZ.AND P1, PT, R39.reuse, -INF , PT ;  /* 0xff8000002700780b */ /* 0x040fe20003f3d000 */
[----:B------:R-:W-:Y:S01]  /*6b40*/  FMUL.FTZ R4, R39, UR6 ;  /* 0x0000000627047c20 */ /* 0x000fe20008410000 */
[----:B--2---:R-:W-:-:S04]  /*6b50*/  FFMA.FTZ R3, R59, UR6, -R5 ;  /* 0x000000063b037c23 */ /* 0x004fc80008010805 */
[----:B------:R-:W-:Y:S01]  /*6b60*/  FSEL R4, R4, RZ, P1 ;  /* 0x000000ff04047208 */ /* 0x000fe20000800000 */
[----:B------:R1:W-:Y:S04]  /*6b70*/  MUFU.EX2 R177, R3 ;  /* 0x0000000300b17308 */ /* 0x0003e80000000800 */
[----:B----4-:R-:W-:Y:S01]  /*6b80*/  FFMA.FTZ R2, R92, UR6, -R4 ;  /* 0x000000065c027c23 */ /* 0x010fe20008010804 */
[----:B---3--:R-:W-:-:S03]  /*6b90*/  FMNMX.FTZ R38, R38, R6, !PT ;  /* 0x0000000626267209 */ /* 0x008fc60007810000 */
[----:B------:R2:W-:Y:S01]  /*6ba0*/  MUFU.EX2 R117, R2 ;  /* 0x0000000200757308 */ /* 0x0005e20000000800 */
[----:B------:R-:W-:Y:S02]  /*6bb0*/  IMAD R6, R217, 0x20, R214 ;  /* 0x00000020d9067824 */ /* 0x000fe400078e02d6 */
[----:B-1----:R-:W-:-:S05]  /*6bc0*/  FFMA.FTZ R3, R69, UR6, -R5 ;  /* 0x0000000645037c23 */ /* 0x002fca0008010805 */
        /* <DEDUP_REMOVED lines=12> */
[----:B-1----:R-:W1:Y:S01]  /*6c90*/  SHFL.BFLY PT, R3, R38, 0x1, 0x1f ;  /* 0x0c201f0026037f89 */ /* 0x002e6200000e0000 */
[----:B--2---:R-:W-:Y:S01]  /*6ca0*/  FFMA.FTZ R2, R88, UR6, -R4 ;  /* 0x0000000658027c23 */ /* 0x004fe20008010804 */
[----:B---3--:R-:W-:-:S05]  /*6cb0*/  F2FP.BF16.F32.PACK_AB R10, R127, R126 ;  /* 0x0000007e7f0a723e */ /* 0x008fca00000010ff */
[----:B------:R2:W-:Y:S01]  /*6cc0*/  MUFU.EX2 R129, R2 ;  /* 0x0000000200817308 */ /* 0x0005e20000000800 */
[----:B-1----:R-:W-:-:S04]  /*6cd0*/  FMNMX.FTZ R38, R38, R3, !PT ;  /* 0x0000000326267209 */ /* 0x002fc80007810000 */
[----:B------:R-:W-:Y:S01]  /*6ce0*/  FSETP.NEU.FTZ.AND P1, PT, R38, -INF , PT ;  /* 0xff8000002600780b */ /* 0x000fe20003f3d000 */
[----:B--2---:R-:W-:Y:S01]  /*6cf0*/  FFMA.FTZ R2, R60, UR6, -R4 ;  /* 0x000000063c027c23 */ /* 0x004fe20008010804 */
[----:B------:R-:W-:-:S03]  /*6d00*/  FMUL.FTZ R3, R38, UR6 ;  /* 0x0000000626037c20 */ /* 0x000fc60008410000 */
[----:B------:R1:W-:Y:S02]  /*6d10*/  MUFU.EX2 R133, R2 ;  /* 0x0000000200857308 */ /* 0x0003e40000000800 */
[----:B------:R-:W-:Y:S01]  /*6d20*/  FSEL R3, R3, RZ, P1 ;  /* 0x000000ff03037208 */ /* 0x000fe20000800000 */
        /* <DEDUP_REMOVED lines=13> */
[----:B------:R-:W-:-:S03]  /*6e00*/  FFMA.FTZ R6, R93, UR6, -R3 ;  /* 0x000000065d067c23 */ /* 0x000fc60008010803 */
[----:B------:R-:W-:Y:S01]  /*6e10*/  LEA R184, R2, UR4, 0x1 ;  /* 0x0000000402b87c11 */ /* 0x000fe2000f8e08ff */
[----:B------:R-:W-:Y:S01]  /*6e20*/  MUFU.EX2 R90, R6 ;  /* 0x00000006005a7308 */ /* 0x000fe20000000800 */
[----:B------:R-:W-:-:S03]  /*6e30*/  FFMA.FTZ R2, R163, UR6, -R5 ;  /* 0x00000006a3027c23 */ /* 0x000fc60008010805 */
[----:B------:R-:W-:Y:S02]  /*6e40*/  IMAD R185, R0, 0x2, R184 ;  /* 0x0000000200b97824 */ /* 0x000fe400078e02b8 */
[--C-:B------:R-:W-:Y:S01]  /*6e50*/  FFMA.FTZ R0, R95, UR6, -R3.reuse ;  /* 0x000000065f007c23 */ /* 0x100fe20008010803 */
[----:B------:R-:W1:Y:S03]  /*6e60*/  LDSM.16.MT88.4 R16, [R184+0x4000] ;  /* 0x00400000b810783b */ /* 0x000e660000004200 */
[----:B------:R2:W3:Y:S01]  /*6e70*/  MUFU.EX2 R6, R0 ;  /* 0x0000000000067308 */ /* 0x0004e20000000800 */
[----:B------:R-:W4:Y:S04]  /*6e80*/  LDSM.16.MT88.4 R20, [R185+0x4000] ;  /* 0x00400000b914783b */ /* 0x000f280000004200 */
[----:B------:R-:W5:Y:S01]  /*6e90*/  LDSM.16.MT88.4 R28, [R185+0x4400] ;  /* 0x00440000b91c783b */ /* 0x000f620000004200 */
[----:B--2---:R-:W-:Y:S01]  /*6ea0*/  FFMA.FTZ R0, R96, UR6, -R3 ;  /* 0x0000000660007c23 */ /* 0x004fe20008010803 */
[----:B---3--:R-:W-:-:S03]  /*6eb0*/  F2FP.BF16.F32.PACK_AB R9, R6, R90 ;  /* 0x0000005a0609723e */ /* 0x008fc600000010ff */
[----:B------:R2:W-:Y:S01]  /*6ec0*/  MUFU.EX2 R93, R0 ;  /* 0x00000000005d7308 */ /* 0x0005e20000000800 */
[----:B-1----:R-:W-:Y:S01]  /*6ed0*/  HMMA.16816.F32.BF16 R72, R12, R16, RZ ;  /* 0x000000100c48723c */ /* 0x002fe200000418ff */
[----:B--2---:R-:W-:-:S06]  /*6ee0*/  FFMA.FTZ R0, R94, UR6, -R3 ;  /* 0x000000065e007c23 */ /* 0x004fcc0008010803 */
[----:B------:R1:W2:Y:S02]  /*6ef0*/  MUFU.EX2 R95, R0 ;  /* 0x00000000005f7308 */ /* 0x0002a40000000800 */
[----:B-1----:R-:W-:Y:S01]  /*6f00*/  FFMA.FTZ R0, R25, UR6, -R4 ;  /* 0x0000000619007c23 */ /* 0x002fe20008010804 */
[----:B--2---:R-:W-:Y:S01]  /*6f10*/  F2FP.BF16.F32.PACK_AB R11, R95, R93 ;  /* 0x0000005d5f0b723e */ /* 0x004fe200000010ff */
[----:B------:R-:W1:Y:S04]  /*6f20*/  LDSM.16.MT88.4 R24, [R184+0x4400] ;  /* 0x00440000b818783b */ /* 0x000e680000004200 */
[----:B------:R2:W-:Y:S02]  /*6f30*/  MUFU.EX2 R168, R0 ;  /* 0x0000000000a87308 */ /* 0x0005e40000000800 */
[C---:B----4-:R-:W-:Y:S06]  /*6f40*/  HMMA.16816.F32.BF16 R44, R8.reuse, R20, RZ ;  /* 0x00000014082c723c */ /* 0x050fec00000418ff */
[C---:B------:R-:W-:Y:S06]  /*6f50*/  HMMA.16816.F32.BF16 R52, R8.reuse, R22, RZ ;  /* 0x000000160834723c */ /* 0x040fec00000418ff */
[----:B------:R-:W-:Y:S01]  /*6f60*/  HMMA.16816.F32.BF16 R32, R8, R16, RZ ;  /* 0x000000100820723c */ /* 0x000fe200000418ff */
[----:B--2---:R-:W-:-:S04]  /*6f70*/  FFMA.FTZ R0, R63, UR6, -R3 ;  /* 0x000000063f007c23 */ /* 0x004fc80008010803 */
[----:B------:R2:W-:Y:S01]  /*6f80*/  MUFU.EX2 R118, R0 ;  /* 0x0000000000767308 */ /* 0x0005e20000000800 */
[----:B------:R-:W-:Y:S06]  /*6f90*/  HMMA.16816.F32.BF16 R60, R12, R20, RZ ;  /* 0x000000140c3c723c */ /* 0x000fec00000418ff */
[----:B------:R-:W-:Y:S07]  /*6fa0*/  HMMA.16816.F32.BF16 R48, R8, R18, RZ ;  /* 0x000000120830723c */ /* 0x000fee00000418ff */
[----:B------:R-:W-:-:S02]  /*6fb0*/  F2FP.BF16.F32.PACK_AB R8, R131, R129 ;  /* 0x000000818308723e */ /* 0x000fc400000010ff */
[----:B------:R-:W-:Y:S01]  /*6fc0*/  F2FP.BF16.F32.PACK_AB R10, R134, R133 ;  /* 0x00000085860a723e */ /* 0x000fe200000010ff */
[----:B--2---:R-:W-:-:S04]  /*6fd0*/  FFMA.FTZ R0, R65, UR6, -R3 ;  /* 0x0000000641007c23 */ /* 0x004fc80008010803 */
[----:B------:R2:W3:Y:S02]  /*6fe0*/  MUFU.EX2 R120, R0 ;  /* 0x0000000000787308 */ /* 0x0004e40000000800 */
[----:B--2---:R-:W-:Y:S01]  /*6ff0*/  FFMA.FTZ R0, R67, UR6, -R3 ;  /* 0x0000000643007c23 */ /* 0x004fe20008010803 */
[----:B---3--:R-:W-:-:S05]  /*7000*/  F2FP.BF16.F32.PACK_AB R9, R120, R118 ;  /* 0x000000767809723e */ /* 0x008fca00000010ff */
[----:B------:R2:W-:Y:S02]  /*7010*/  MUFU.EX2 R124, R0 ;  /* 0x00000000007c7308 */ /* 0x0005e40000000800 */
[----:B--2---:R-:W-:Y:S02]  /*7020*/  FFMA.FTZ R0, R68, UR6, -R3 ;  /* 0x0000000644007c23 */ /* 0x004fe40008010803 */
[----:B------:R-:W-:Y:S01]  /*7030*/  HMMA.16816.F32.BF16 R68, R12, R18, RZ ;  /* 0x000000120c44723c */ /* 0x000fe200000418ff */
[----:B------:R-:W2:Y:S03]  /*7040*/  LDSM.16.MT88.4 R16, [R185+0x4800] ;  /* 0x00480000b910783b */ /* 0x000ea60000004200 */
[----:B------:R3:W4:Y:S02]  /*7050*/  MUFU.EX2 R125, R0 ;  /* 0x00000000007d7308 */ /* 0x0007240000000800 */
[----:B---3--:R-:W-:Y:S01]  /*7060*/  FFMA.FTZ R0, R64, UR6, -R4 ;  /* 0x0000000640007c23 */ /* 0x008fe20008010804 */
[----:B----4-:R-:W-:-:S05]  /*7070*/  F2FP.BF16.F32.PACK_AB R11, R125, R124 ;  /* 0x0000007c7d0b723e */ /* 0x010fca00000010ff */
[----:B------:R3:W-:Y:S02]  /*7080*/  MUFU.EX2 R132, R0 ;  /* 0x0000000000847308 */ /* 0x0007e40000000800 */
[C---:B-----5:R-:W-:Y:S06]  /*7090*/  HMMA.16816.F32.BF16 R56, R8.reuse, R28, R44 ;  /* 0x0000001c0838723c */ /* 0x060fec000004182c */
[C---:B------:R-:W-:Y:S06]  /*70a0*/  HMMA.16816.F32.BF16 R44, R8.reuse, R30, R52 ;  /* 0x0000001e082c723c */ /* 0x040fec0000041834 */
[----:B-1----:R-:W-:Y:S01]  /*70b0*/  HMMA.16816.F32.BF16 R136, R8, R24, R32 ;  /* 0x000000180888723c */ /* 0x002fe20000041820 */
[----:B---3--:R-:W-:-:S04]  /*70c0*/  FFMA.FTZ R0, R66, UR6, -R4 ;  /* 0x0000000642007c23 */ /* 0x008fc80008010804 */
[----:B------:R1:W-:Y:S01]  /*70d0*/  MUFU.EX2 R130, R0 ;  /* 0x0000000000827308 */ /* 0x0003e20000000800 */
[----:B------:R-:W-:Y:S01]  /*70e0*/  HMMA.16816.F32.BF16 R64, R12, R22, RZ ;  /* 0x000000160c40723c */ /* 0x000fe200000418ff */
[----:B------:R-:W3:Y:S05]  /*70f0*/  LDSM.16.MT88.4 R20, [R184+0x4800] ;  /* 0x00480000b814783b */ /* 0x000eea0000004200 */
[----:B------:R-:W-:Y:S01]  /*7100*/  HMMA.16816.F32.BF16 R32, R8, R26, R48 ;  /* 0x0000001a0820723c */ /* 0x000fe20000041830 */
[----:B------:R-:W-:Y:S02]  /*7110*/  F2FP.BF16.F32.PACK_AB R12, R240, R242 ;  /* 0x000000f2f00c723e */ /* 0x000fe400000010ff */
[----:B------:R-:W-:-:S02]  /*7120*/  F2FP.BF16.F32.PACK_AB R13, R206, R195 ;  /* 0x000000c3ce0d723e */ /* 0x000fc400000010ff */
[----:B------:R-:W-:Y:S02]  /*7130*/  F2FP.BF16.F32.PACK_AB R14, R250, R246 ;  /* 0x000000f6fa0e723e */ /* 0x000fe400000010ff */
[----:B------:R-:W-:Y:S02]  /*7140*/  F2FP.BF16.F32.PACK_AB R15, R208, R205 ;  /* 0x000000cdd00f723e */ /* 0x000fe400000010ff */
[----:B------:R-:W-:Y:S01]  /*7150*/  F2FP.BF16.F32.PACK_AB R8, R170, R169 ;  /* 0x000000a9aa08723e */ /* 0x000fe200000010ff */
[----:B-1----:R-:W-:Y:S01]  /*7160*/  FFMA.FTZ R0, R7, UR6, -R4 ;  /* 0x0000000607007c23 */ /* 0x002fe20008010804 */
[----:B------:R-:W-:-:S03]  /*7170*/  F2FP.BF16.F32.PACK_AB R10, R171, R172 ;  /* 0x000000acab0a723e */ /* 0x000fc600000010ff */
[----:B------:R1:W-:Y:S01]  /*7180*/  MUFU.EX2 R128, R0 ;  /* 0x0000000000807308 */ /* 0x0003e20000000800 */
[C---:B------:R-:W-:Y:S06]  /*7190*/  HMMA.16816.F32.BF16 R72, R12.reuse, R24, R72 ;  /* 0x000000180c48723c */ /* 0x040fec0000041848 */
[C---:B------:R-:W-:Y:S01]  /*71a0*/  HMMA.16816.F32.BF16 R48, R12.reuse, R26, R68 ;  /* 0x0000001a0c30723c */ /* 0x040fe20000041844 */
[----:B------:R-:W-:Y:S05]  /*71b0*/  LDSM.16.MT88.4 R24, [R185+0x4c00] ;  /* 0x004c0000b918783b */ /* 0x000fea0000004200 */
[----:B------:R-:W-:Y:S01]  /*71c0*/  HMMA.16816.F32.BF16 R52, R12, R30, R64 ;  /* 0x0000001e0c34723c */ /* 0x000fe20000041840 */
[----:B-1----:R-:W-:-:S04]  /*71d0*/  FFMA.FTZ R0, R76, UR6, -R3 ;  /* 0x000000064c007c23 */ /* 0x002fc80008010803 */
        /* <DEDUP_REMOVED lines=9> */
[----:B----4-:R-:W-:Y:S01]  /*7270*/  F2FP.BF16.F32.PACK_AB R11, R94, R92 ;  /* 0x0000005c5e0b723e */ /* 0x010fe200000010ff */
        /* <DEDUP_REMOVED lines=9> */
[----:B---3--:R-:W-:Y:S01]  /*7310*/  HMMA.16816.F32.BF16 R136, R8, R20, R136 ;  /* 0x000000140888723c */ /* 0x008fe20000041888 */
[----:B----4-:R-:W-:-:S04]  /*7320*/  FFMA.FTZ R0, R80, UR6, -R4 ;  /* 0x0000000650007c23 */ /* 0x010fc80008010804 */
[----:B------:R2:W-:Y:S01]  /*7330*/  MUFU.EX2 R96, R0 ;  /* 0x0000000000607308 */ /* 0x0005e20000000800 */
[C---:B------:R-:W-:Y:S06]  /*7340*/  HMMA.16816.F32.BF16 R44, R12.reuse, R16, R76 ;  /* 0x000000100c2c723c */ /* 0x040fec000004184c */
[----:B------:R-:W-:Y:S06]  /*7350*/  HMMA.16816.F32.BF16 R68, R12, R20, R72 ;  /* 0x000000140c44723c */ /* 0x000fec0000041848 */
[----:B------:R-:W-:Y:S01]  /*7360*/  HMMA.16816.F32.BF16 R148, R8, R22, R32 ;  /* 0x000000160894723c */ /* 0x000fe20000041820 */
[----:B--2---:R-:W-:-:S05]  /*7370*/  FFMA.FTZ R0, R82, UR6, -R4 ;  /* 0x0000000652007c23 */ /* 0x004fca0008010804 */
[C---:B------:R-:W-:Y:S01]  /*7380*/  HMMA.16816.F32.BF16 R56, R12.reuse, R22, R48 ;  /* 0x000000160c38723c */ /* 0x040fe20000041830 */
[----:B------:R-:W2:Y:S01]  /*7390*/  LDSM.16.MT88.4 R20, [R184+0x5000] ;  /* 0x00500000b814783b */ /* 0x000ea20000004200 */
[----:B------:R3:W-:Y:S01]  /*73a0*/  MUFU.EX2 R91, R0 ;  /* 0x00000000005b7308 */ /* 0x0007e20000000800 */
[----:B------:R-:W-:Y:S02]  /*73b0*/  F2FP.BF16.F32.PACK_AB R8, R168, R173 ;  /* 0x000000ada808723e */ /* 0x000fe400000010ff */
[----:B------:R-:W-:Y:S01]  /*73c0*/  F2FP.BF16.F32.PACK_AB R10, R130, R132 ;  /* 0x00000084820a723e */ /* 0x000fe200000010ff */
[----:B------:R-:W-:Y:S01]  /*73d0*/  HMMA.16816.F32.BF16 R32, R12, R18, R52 ;  /* 0x000000120c20723c */ /* 0x000fe20000041834 */
[----:B------:R-:W4:Y:S06]  /*73e0*/  LDSM.16.MT88.4 R16, [R185+0x5000] ;  /* 0x00500000b910783b */ /* 0x000f2c0000004200 */
[----:B------:R-:W-:-:S02]  /*73f0*/  F2FP.BF16.F32.PACK_AB R12, R249, R251 ;  /* 0x000000fbf90c723e */ /* 0x000fc400000010ff */
[----:B------:R-:W-:Y:S02]  /*7400*/  F2FP.BF16.F32.PACK_AB R13, R207, R209 ;  /* 0x000000d1cf0d723e */ /* 0x000fe400000010ff */
[----:B------:R-:W-:Y:S01]  /*7410*/  F2FP.BF16.F32.PACK_AB R14, R247, R248 ;  /* 0x000000f8f70e723e */ /* 0x000fe200000010ff */
[----:B---3--:R-:W-:Y:S01]  /*7420*/  FFMA.FTZ R0, R83, UR6, -R3 ;  /* 0x0000000653007c23 */ /* 0x008fe20008010803 */
[----:B------:R-:W-:-:S03]  /*7430*/  F2FP.BF16.F32.PACK_AB R15, R194, R204 ;  /* 0x000000ccc20f723e */ /* 0x000fc600000010ff */
[----:B------:R3:W-:Y:S04]  /*7440*/  MUFU.EX2 R89, R0 ;  /* 0x0000000000597308 */ /* 0x0007e80000000800 */
[C---:B-1----:R-:W-:Y:S06]  /*7450*/  HMMA.16816.F32.BF16 R68, R12.reuse, R28, R68 ;  /* 0x0000001c0c44723c */ /* 0x042fec0000041844 */
[C---:B------:R-:W-:Y:S06]  /*7460*/  HMMA.16816.F32.BF16 R56, R12.reuse, R30, R56 ;  /* 0x0000001e0c38723c */ /* 0x040fec0000041838 */
[----:B------:R-:W-:Y:S01]  /*7470*/  HMMA.16816.F32.BF16 R44, R12, R24, R44 ;  /* 0x000000180c2c723c */ /* 0x000fe2000004182c */
        /* <DEDUP_REMOVED lines=10> */
[----:B--2---:R-:W-:Y:S01]  /*7520*/  HMMA.16816.F32.BF16 R140, R12, R20, R68 ;  /* 0x000000140c8c723c */ /* 0x004fe20000041844 */
[----:B-1----:R-:W-:-:S05]  /*7530*/  FFMA.FTZ R0, R101, UR6, -R3 ;  /* 0x0000000665007c23 */ /* 0x002fca0008010803 */
        /* <DEDUP_REMOVED lines=11> */
[----:B------:R-:W3:Y:S05]  /*75f0*/  LDSM.16.MT88.4 R24, [R185+0x5400] ;  /* 0x00540000b918783b */ /* 0x000eea0000004200 */
[----:B------:R-:W-:Y:S01]  /*7600*/  HMMA.16816.F32.BF16 R60, R12, R22, R56 ;  /* 0x000000160c3c723c */ /* 0x000fe20000041838 */
[----:B------:R-:W-:-:S02]  /*7610*/  F2FP.BF16.F32.PACK_AB R8, R119, R128 ;  /* 0x000000807708723e */ /* 0x000fc400000010ff */
[----:B------:R-:W-:-:S03]  /*7620*/  F2FP.BF16.F32.PACK_AB R10, R91, R96 ;  /* 0x000000605b0a723e */ /* 0x000fc600000010ff */
[----:B----4-:R-:W-:Y:S01]  /*7630*/  HMMA.16816.F32.BF16 R56, R12, R16, R44 ;  /* 0x000000100c38723c */ /* 0x010fe2000004182c */
[----:B--2---:R-:W-:-:S05]  /*7640*/  FFMA.FTZ R0, R99, UR6, -R4 ;  /* 0x0000000663007c23 */ /* 0x004fca0008010804 */
[----:B------:R-:W-:Y:S01]  /*7650*/  HMMA.16816.F32.BF16 R44, R12, R18, R32 ;  /* 0x000000120c2c723c */ /* 0x000fe20000041820 */
[----:B------:R2:W-:Y:S06]  /*7660*/  MUFU.EX2 R82, R0 ;  /* 0x0000000000527308 */ /* 0x0005ec0000000800 */
[----:B------:R-:W-:Y:S02]  /*7670*/  F2FP.BF16.F32.PACK_AB R12, R237, R238 ;  /* 0x000000eeed0c723e */ /* 0x000fe400000010ff */
[----:B------:R-:W-:Y:S02]  /*7680*/  F2FP.BF16.F32.PACK_AB R13, R183, R189 ;  /* 0x000000bdb70d723e */ /* 0x000fe400000010ff */
[----:B------:R-:W-:-:S02]  /*7690*/  F2FP.BF16.F32.PACK_AB R14, R235, R236 ;  /* 0x000000eceb0e723e */ /* 0x000fc400000010ff */
[----:B------:R-:W-:Y:S01]  /*76a0*/  F2FP.BF16.F32.PACK_AB R15, R181, R182 ;  /* 0x000000b6b50f723e */ /* 0x000fe200000010ff */
[----:B--2---:R-:W-:-:S06]  /*76b0*/  FFMA.FTZ R0, R103, UR6, -R3 ;  /* 0x0000000667007c23 */ /* 0x004fcc0008010803 */
[C---:B-1----:R-:W-:Y:S01]  /*76c0*/  HMMA.16816.F32.BF16 R140, R12.reuse, R28, R140 ;  /* 0x0000001c0c8c723c */ /* 0x042fe2000004188c */
[----:B------:R1:W-:Y:S05]  /*76d0*/  MUFU.EX2 R81, R0 ;  /* 0x0000000000517308 */ /* 0x0003ea0000000800 */
[C---:B------:R-:W-:Y:S06]  /*76e0*/  HMMA.16816.F32.BF16 R60, R12.reuse, R30, R60 ;  /* 0x0000001e0c3c723c */ /* 0x040fec000004183c */
[C---:B---3--:R-:W-:Y:S06]  /*76f0*/  HMMA.16816.F32.BF16 R56, R12.reuse, R24, R56 ;  /* 0x000000180c38723c */ /* 0x048fec0000041838 */
        /* <DEDUP_REMOVED lines=16> */
[----:B------:R-:W-:Y:S03]  /*7800*/  LDSM.16.MT88.4 R20, [R185+0x5800] ;  /* 0x00580000b914783b */ /* 0x000fe60000004200 */
[----:B------:R1:W-:Y:S01]  /*7810*/  MUFU.EX2 R77, R0 ;  /* 0x00000000004d7308 */ /* 0x0003e20000000800 */
[----:B------:R-:W-:Y:S01]  /*7820*/  HMMA.16816.F32.BF16 R52, R8, R18, R52 ;  /* 0x000000120834723c */ /* 0x000fe20000041834 */
[----:B------:R-:W3:Y:S06]  /*7830*/  LDSM.16.MT88.4 R16, [R184+0x5800] ;  /* 0x00580000b810783b */ /* 0x000eec0000004200 */
[----:B------:R-:W-:-:S02]  /*7840*/  F2FP.BF16.F32.PACK_AB R8, R85, R86 ;  /* 0x000000565508723e */ /* 0x000fc400000010ff */
        /* <DEDUP_REMOVED lines=48> */
[----:B------:R-:W-:Y:S01]  /*7b50*/  FADD.FTZ R4, R117, R115 ;  /* 0x0000007375047221 */ /* 0x000fe20000010000 */
[----:B------:R-:W1:Y:S02]  /*7b60*/  LDSM.16.MT88.4 R144, [R184+0x5c00] ;  /* 0x005c0000b890783b */ /* 0x000e640000004200 */
[----:B------:R2:W3:Y:S02]  /*7b70*/  MUFU.EX2 R28, R0 ;  /* 0x00000000001c7308 */ /* 0x0004e40000000800 */
[C---:B------:R-:W-:Y:S06]  /*7b80*/  HMMA.16816.F32.BF16 R140, R8.reuse, R16, R140 ;  /* 0x00000010088c723c */ /* 0x040fec000004188c */
[C---:B------:R-:W-:Y:S06]  /*7b90*/  HMMA.16816.F32.BF16 R60, R8.reuse, R18, R60 ;  /* 0x00000012083c723c */ /* 0x040fec000004183c */
[----:B------:R-:W-:Y:S01]  /*7ba0*/  HMMA.16816.F32.BF16 R56, R8, R20, R56 ;  /* 0x000000140838723c */ /* 0x000fe20000041838 */
[----:B--2---:R-:W-:Y:S01]  /*7bb0*/  FFMA.FTZ R0, R111, UR6, -R3 ;  /* 0x000000066f007c23 */ /* 0x004fe20008010803 */
[----:B---3--:R-:W-:-:S04]  /*7bc0*/  F2FP.BF16.F32.PACK_AB R166, R28, R29 ;  /* 0x0000001d1ca6723e */ /* 0x008fc800000010ff */
[----:B------:R-:W-:Y:S01]  /*7bd0*/  HMMA.16816.F32.BF16 R44, R8, R22, R44 ;  /* 0x00000016082c723c */ /* 0x000fe2000004182c */
[----:B------:R2:W-:Y:S08]  /*7be0*/  MUFU.EX2 R8, R2 ;  /* 0x0000000200087308 */ /* 0x0005f00000000800 */
[----:B------:R3:W-:Y:S01]  /*7bf0*/  MUFU.EX2 R27, R0 ;  /* 0x00000000001b7308 */ /* 0x0007e20000000800 */
[----:B--2---:R-:W-:Y:S01]  /*7c00*/  FADD.FTZ R2, R126, R4 ;  /* 0x000000047e027221 */ /* 0x004fe20000010000 */
[----:B---3--:R-:W-:-:S06]  /*7c10*/  FFMA.FTZ R0, R112, UR6, -R3 ;  /* 0x0000000670007c23 */ /* 0x008fcc0008010803 */
        /* <DEDUP_REMOVED lines=9> */
[----:B----4-:R-:W-:-:S03]  /*7cb0*/  F2FP.BF16.F32.PACK_AB R167, R25, R24 ;  /* 0x0000001819a7723e */ /* 0x010fc600000010ff */
[----:B------:R-:W-:-:S04]  /*7cc0*/  FADD.FTZ R3, R154, R3 ;  /* 0x000000039a037221 */ /* 0x000fc80000010000 */
[----:B------:R-:W-:Y:S01]  /*7cd0*/  FADD.FTZ R4, R155, R3 ;  /* 0x000000039b047221 */ /* 0x000fe20000010000 */
[----:B------:R-:W-:Y:S01]  /*7ce0*/  FADD.FTZ R3, R127, R2 ;  /* 0x000000027f037221 */ /* 0x000fe20000010000 */
[----:B--2---:R-:W-:Y:S01]  /*7cf0*/  FFMA.FTZ R0, R164, UR6, -R5 ;  /* 0x00000006a4007c23 */ /* 0x004fe20008010805 */
[----:B------:R-:W-:Y:S01]  /*7d00*/  FADD.FTZ R5, R223, R222 ;  /* 0x000000dedf057221 */ /* 0x000fe20000010000 */
[----:B------:R-:W-:Y:S02]  /*7d10*/  F2FP.BF16.F32.PACK_AB R164, R42, R65 ;  /* 0x000000412aa4723e */ /* 0x000fe400000010ff */
[----:B------:R2:W3:Y:S01]  /*7d20*/  MUFU.EX2 R16, R0 ;  /* 0x0000000000107308 */ /* 0x0004e20000000800 */
[----:B------:R-:W-:Y:S01]  /*7d30*/  FADD.FTZ R5, R227, R5 ;  /* 0x00000005e3057221 */ /* 0x000fe20000010000 */
[----:B-----5:R-:W-:-:S03]  /*7d40*/  F2FP.BF16.F32.PACK_AB R161, R17, R174 ;  /* 0x000000ae11a1723e */ /* 0x020fc600000010ff */
[----:B------:R-:W-:Y:S01]  /*7d50*/  FADD.FTZ R5, R229, R5 ;  /* 0x00000005e5057221 */ /* 0x000fe20000010000 */
[C---:B-1----:R-:W-:Y:S06]  /*7d60*/  HMMA.16816.F32.BF16 R136, R164.reuse, R144, R136 ;  /* 0x00000090a488723c */ /* 0x042fec0000041888 */
[----:B------:R-:W-:Y:S01]  /*7d70*/  HMMA.16816.F32.BF16 R148, R164, R146, R148 ;  /* 0x00000092a494723c */ /* 0x000fe20000041894 */
[----:B--2---:R-:W-:Y:S01]  /*7d80*/  FADD.FTZ R0, R90, R6 ;  /* 0x000000065a007221 */ /* 0x004fe20000010000 */
[----:B---3--:R-:W-:-:S04]  /*7d90*/  F2FP.BF16.F32.PACK_AB R163, R8, R16 ;  /* 0x0000001008a3723e */ /* 0x008fc800000010ff */
        /* <DEDUP_REMOVED lines=133> */
[----:B------:R-:W2:Y:S04]  /*85f0*/  LDL R220, [R1+0x3c] ;  /* 0x00003c0001dc7983 */ /* 0x000ea80000100800 */
[----:B------:R-:W3:Y:S04]  /*8600*/  LDL.64 R214, [R1] ;  /* 0x0000000001d67983 */ /* 0x000ee80000100a00 */
[----:B------:R-:W3:Y:S01]  /*8610*/  LDL R218, [R1+0x28] ;  /* 0x0000280001da7983 */ /* 0x000ee20000100800 */
[----:B------:R-:W-:Y:S01]  /*8620*/  VIADD R225, R219, 0xfffffffe ;  /* 0xfffffffedbe17836 */ /* 0x000fe20000000000 */
[----:B------:R-:W-:-:S04]  /*8630*/  DEPBAR.LE SB0, 0x0 ;  /* 0x000080000000791a */ /* 0x000fc80000000000 */
[----:B-1----:R-:W-:Y:S01]  /*8640*/  SHF.R.S32.HI R0, RZ, 0x1f, R225 ;  /* 0x0000001fff007819 */ /* 0x002fe200000114e1 */
[----:B------:R-:W-:Y:S01]  /*8650*/  ULDC.64 UR4, c[0x0][0x220] ;  /* 0x0000880000047ab9 */ /* 0x000fe20000000a00 */
[----:B------:R-:W-:Y:S01]  /*8660*/  IMAD.SHL.U32 R8, R178, 0x40, RZ ;  /* 0x00000040b2087824 */ /* 0x000fe200078e00ff */
[----:B------:R-:W4:Y:S01]  /*8670*/  LDL R221, [R1+0x38] ;  /* 0x0000380001dd7983 */ /* 0x000f220000100800 */
[----:B------:R-:W1:Y:S02]  /*8680*/  S2R R37, SR_TID.X ;  /* 0x0000000000257919 */ /* 0x000e640000002100 */
[----:B-1----:R-:W-:-:S04]  /*8690*/  SHF.L.U32 R37, R37, 0x1, RZ ;  /* 0x0000000125257819 */ /* 0x002fc800000006ff */
[----:B------:R-:W-:Y:S01]  /*86a0*/  LOP3.LUT R37, R37, 0x6, RZ, 0xc0, !PT ;  /* 0x0000000625257812 */ /* 0x000fe200078ec0ff */
[----:B------:R-:W-:Y:S01]  /*86b0*/  BAR.SYNC.DEFER_BLOCKING 0x0 ;  /* 0x0000000000007b1d */ /* 0x000fe20000010000 */
[----:B--2---:R-:W-:Y:S02]  /*86c0*/  IMAD R4, R220, R225, RZ ;  /* 0x000000e1dc047224 */ /* 0x004fe400078e02ff */
[----:B---3--:R-:W-:-:S04]  /*86d0*/  IMAD.WIDE.U32 R2, R225, R218, R214 ;  /* 0x000000dae1027225 */ /* 0x008fc800078e00d6 */
[----:B------:R-:W-:Y:S01]  /*86e0*/  IMAD R0, R0, R218, R4 ;  /* 0x000000da00007224 */ /* 0x000fe200078e0204 */
[----:B------:R-:W-:-:S04]  /*86f0*/  LEA R6, P1, R2, UR4, 0x1 ;  /* 0x0000000402067c11 */ /* 0x000fc8000f8208ff */
[----:B------:R-:W-:Y:S01]  /*8700*/  IADD3 R3, R3, R0, RZ ;  /* 0x0000000003037210 */ /* 0x000fe20007ffe0ff */
[----:B----4-:R-:W-:Y:S01]  /*8710*/  IMAD.MOV.U32 R104, RZ, RZ, R221 ;  /* 0x000000ffff687224 */ /* 0x010fe200078e00dd */
        /* <DEDUP_REMOVED lines=10> */
[----:B------:R-:W-:Y:S02]  /*87c0*/  IMAD.X R3, R5, 0x1, R0, P1 ;  /* 0x0000000105037824 */ /* 0x000fe400008e0600 */
[----:B------:R1:W-:Y:S03]  /*87d0*/  LDGSTS.E.BYPASS.LTC128B.128 [R241+0x4800], desc[UR12][R4.64] ;  /* 0x0480000004f17fae */ /* 0x0003e6000b901d4c */
[----:B------:R-:W-:Y:S01]  /*87e0*/  IADD3.X R9, R3, R0, RZ, P0, !PT ;  /* 0x0000000003097210 */ /* 0x000fe200007fe4ff */
[----:B------:R-:W-:Y:S04]  /*87f0*/  LDGSTS.E.BYPASS.LTC128B.128 [R241+0x5000], desc[UR12][R2.64] ;  /* 0x0500000002f17fae */ /* 0x000fe8000b901d4c */
[----:B------:R2:W-:Y:S04]  /*8800*/  LDGSTS.E.BYPASS.LTC128B.128 [R241+0x5800], desc[UR12][R8.64] ;  /* 0x0580000008f17fae */ /* 0x0005e8000b901d4c */
[----:B------:R-:W-:Y:S04]  /*8810*/  LDSM.16.M88.4 R16, [R186] ;  /* 0x00000000ba10783b */ /* 0x000fe80000000200 */
[----:B------:R-:W3:Y:S04]  /*8820*/  LDSM.16.M88.4 R20, [R135+0x2000] ;  /* 0x002000008714783b */ /* 0x000ee80000000200 */
[----:B------:R-:W4:Y:S04]  /*8830*/  LDSM.16.M88.4 R12, [R186+0x1000] ;  /* 0x00100000ba0c783b */ /* 0x000f280000000200 */
[----:B------:R-:W-:Y:S04]  /*8840*/  LDSM.16.M88.4 R24, [R188] ;  /* 0x00000000bc18783b */ /* 0x000fe80000000200 */
[----:B-1----:R-:W-:Y:S04]  /*8850*/  LDSM.16.M88.4 R4, [R187+0x1000] ;  /* 0x00100000bb04783b */ /* 0x002fe80000000200 */
[----:B------:R-:W0:Y:S04]  /*8860*/  LDGDEPBAR ;  /* 0x00000000000079af */ /* 0x000e280000000000 */
[----:B--2---:R-:W1:Y:S01]  /*8870*/  LDSM.16.M88.4 R8, [R187] ;  /* 0x00000000bb08783b */ /* 0x004e620000000200 */
[-C--:B---3--:R-:W-:Y:S06]  /*8880*/  HMMA.16816.F32.BF16 R28, R16, R20.reuse, RZ ;  /* 0x00000014101c723c */ /* 0x088fec00000418ff */
[C---:B----4-:R-:W-:Y:S06]  /*8890*/  HMMA.16816.F32.BF16 R44, R12.reuse, R20, RZ ;  /* 0x000000140c2c723c */ /* 0x050fec00000418ff */
[----:B------:R-:W-:-:S12]  /*88a0*/  HMMA.16816.F32.BF16 R48, R12, R22, RZ ;  /* 0x000000160c30723c */ /* 0x000fd800000418ff */
[-C--:B-1----:R-:W-:Y:S01]  /*88b0*/  HMMA.16816.F32.BF16 R32, R8, R24.reuse, R28 ;  /* 0x000000180820723c */ /* 0x082fe2000004181c */
[----:B------:R-:W1:Y:S05]  /*88c0*/  LDSM.16.M88.4 R28, [R135+0x2400] ;  /* 0x00240000871c783b */ /* 0x000e6a0000000200 */
[----:B------:R-:W-:Y:S06]  /*88d0*/  HMMA.16816.F32.BF16 R56, R4, R24, R44 ;  /* 0x000000180438723c */ /* 0x000fec000004182c */
[----:B------:R-:W-:Y:S01]  /*88e0*/  HMMA.16816.F32.BF16 R44, R16, R22, RZ ;  /* 0x00000016102c723c */ /* 0x000fe200000418ff */
[----:B------:R-:W2:Y:S05]  /*88f0*/  LDSM.16.M88.4 R20, [R195] ;  /* 0x00000000c314783b */ /* 0x000eaa0000000200 */
[----:B------:R-:W-:Y:S06]  /*8900*/  HMMA.16816.F32.BF16 R48, R4, R26, R48 ;  /* 0x0000001a0430723c */ /* 0x000fec0000041830 */
[----:B------:R-:W-:Y:S01]  /*8910*/  FMUL.FTZ R32, R32, UR8 ;  /* 0x0000000820207c20 */ /* 0x000fe20008410000 */
[----:B------:R-:W-:Y:S01]  /*8920*/  FMUL.FTZ R33, R33, UR8 ;  /* 0x0000000821217c20 */ /* 0x000fe20008410000 */
[----:B------:R-:W-:Y:S01]  /*8930*/  FMUL.FTZ R34, R34, UR8 ;  /* 0x0000000822227c20 */ /* 0x000fe20008410000 */
[----:B------:R-:W-:Y:S01]  /*8940*/  FMUL.FTZ R35, R35, UR8 ;  /* 0x0000000823237c20 */ /* 0x000fe20008410000 */
[----:B------:R-:W3:Y:S02]  /*8950*/  MUFU.TANH R43, R32 ;  /* 0x00000020002b7308 */ /* 0x000ee40000002400 */
[----:B------:R-:W-:Y:S01]  /*8960*/  FMUL.FTZ R56, R56, UR8 ;  /* 0x0000000838387c20 */ /* 0x000fe20008410000 */
[----:B------:R-:W-:Y:S01]  /*8970*/  FMUL.FTZ R57, R57, UR8 ;  /* 0x0000000839397c20 */ /* 0x000fe20008410000 */
[----:B------:R-:W-:Y:S01]  /*8980*/  FMUL.FTZ R58, R58, UR8 ;  /* 0x000000083a3a7c20 */ /* 0x000fe20008410000 */
[----:B------:R-:W-:-:S03]  /*8990*/  FMUL.FTZ R59, R59, UR8 ;  /* 0x000000083b3b7c20 */ /* 0x000fc60008410000 */
[----:B------:R-:W-:Y:S01]  /*89a0*/  HMMA.16816.F32.BF16 R52, R8, R26, R44 ;  /* 0x0000001a0834723c */ /* 0x000fe2000004182c */
[----:B------:R-:W4:Y:S05]  /*89b0*/  MUFU.TANH R252, R33 ;  /* 0x0000002100fc7308 */ /* 0x000f2a0000002400 */
[----:B-1----:R-:W-:Y:S01]  /*89c0*/  HMMA.16816.F32.BF16 R24, R12, R28, RZ ;  /* 0x0000001c0c18723c */ /* 0x002fe200000418ff */
[----:B------:R-:W-:Y:S01]  /*89d0*/  FMUL.FTZ R48, R48, UR8 ;  /* 0x0000000830307c20 */ /* 0x000fe20008410000 */
[----:B------:R-:W-:Y:S01]  /*89e0*/  FMUL.FTZ R50, R50, UR8 ;  /* 0x0000000832327c20 */ /* 0x000fe20008410000 */
[----:B------:R-:W-:Y:S01]  /*89f0*/  MUFU.TANH R223, R34 ;  /* 0x0000002200df7308 */ /* 0x000fe20000002400 */
[----:B------:R-:W-:Y:S01]  /*8a00*/  FMUL.FTZ R49, R49, UR8 ;  /* 0x0000000831317c20 */ /* 0x000fe20008410000 */
[----:B------:R-:W-:-:S06]  /*8a10*/  FMUL.FTZ R51, R51, UR8 ;  /* 0x0000000833337c20 */ /* 0x000fcc0008410000 */
[----:B------:R1:W-:Y:S07]  /*8a20*/  MUFU.TANH R220, R35 ;  /* 0x0000002300dc7308 */ /* 0x0003ee0000002400 */
[----:B------:R-:W-:Y:S01]  /*8a30*/  FMUL.FTZ R52, R52, UR8 ;  /* 0x0000000834347c20 */ /* 0x000fe20008410000 */
[----:B------:R-:W-:Y:S01]  /*8a40*/  MUFU.TANH R215, R56 ;  /* 0x0000003800d77308 */ /* 0x000fe20000002400 */
[----:B------:R-:W-:Y:S01]  /*8a50*/  FMUL.FTZ R54, R54, UR8 ;  /* 0x0000000836367c20 */ /* 0x000fe20008410000 */
[----:B------:R-:W-:Y:S01]  /*8a60*/  FMUL.FTZ R53, R53, UR8 ;  /* 0x0000000835357c20 */ /* 0x000fe20008410000 */
[----:B------:R-:W-:-:S05]  /*8a70*/  FMUL.FTZ R55, R55, UR8 ;  /* 0x0000000837377c20 */ /* 0x000fca0008410000 */
[----:B------:R-:W-:Y:S01]  /*8a80*/  MUFU.TANH R218, R57 ;  /* 0x0000003900da7308 */ /* 0x000fe20000002400 */
[----:B-1----:R-:W-:Y:S07]  /*8a90*/  HMMA.16816.F32.BF16 R32, R16, R28, RZ ;  /* 0x0000001c1020723c */ /* 0x002fee00000418ff */
[----:B------:R-:W-:Y:S08]  /*8aa0*/  MUFU.TANH R217, R58 ;  /* 0x0000003a00d97308 */ /* 0x000ff00000002400 */
[----:B------:R1:W-:Y:S08]  /*8ab0*/  MUFU.TANH R210, R59 ;  /* 0x0000003b00d27308 */ /* 0x0003f00000002400 */
[----:B------:R-:W-:Y:S01]  /*8ac0*/  MUFU.TANH R246, R48 ;  /* 0x0000003000f67308 */ /* 0x000fe20000002400 */
[----:B--2---:R-:W-:Y:S06]  /*8ad0*/  HMMA.16816.F32.BF16 R44, R8, R20, R32 ;  /* 0x00000014082c723c */ /* 0x004fec0000041820 */
[----:B------:R-:W-:Y:S01]  /*8ae0*/  HMMA.16816.F32.BF16 R32, R12, R30, RZ ;  /* 0x0000001e0c20723c */ /* 0x000fe200000418ff */
[----:B------:R-:W-:Y:S05]  /*8af0*/  MUFU.TANH R244, R50 ;  /* 0x0000003200f47308 */ /* 0x000fea0000002400 */
[----:B-1----:R-:W-:Y:S01]  /*8b00*/  HMMA.16816.F32.BF16 R56, R4, R20, R24 ;  /* 0x000000140438723c */ /* 0x002fe20000041818 */
[----:B------:R-:W1:Y:S02]  /*8b10*/  LDSM.16.M88.4 R24, [R135+0x2800] ;  /* 0x002800008718783b */ /* 0x000e640000000200 */
[----:B------:R-:W-:Y:S08]  /*8b20*/  MUFU.TANH R245, R49 ;  /* 0x0000003100f57308 */ /* 0x000ff00000002400 */
[----:B------:R2:W-:Y:S01]  /*8b30*/  MUFU.TANH R242, R51 ;  /* 0x0000003300f27308 */ /* 0x0005e20000002400 */
[----:B------:R-:W-:Y:S01]  /*8b40*/  FMUL.FTZ R44, R44, UR8 ;  /* 0x000000082c2c7c20 */ /* 0x000fe20008410000 */
[----:B------:R-:W-:Y:S01]  /*8b50*/  FMUL.FTZ R45, R45, UR8 ;  /* 0x000000082d2d7c20 */ /* 0x000fe20008410000 */
[----:B------:R-:W-:Y:S01]  /*8b60*/  FMUL.FTZ R46, R46, UR8 ;  /* 0x000000082e2e7c20 */ /* 0x000fe20008410000 */
[----:B------:R-:W-:-:S03]  /*8b70*/  FMUL.FTZ R47, R47, UR8 ;  /* 0x000000082f2f7c20 */ /* 0x000fc60008410000 */
[----:B------:R-:W-:Y:S01]  /*8b80*/  HMMA.16816.F32.BF16 R32, R4, R22, R32 ;  /* 0x000000160420723c */ /* 0x000fe20000041820 */
[----:B------:R-:W5:Y:S05]  /*8b90*/  MUFU.TANH R251, R52 ;  /* 0x0000003400fb7308 */ /* 0x000f6a0000002400 */
[----:B------:R-:W-:Y:S01]  /*8ba0*/  FMUL.FTZ R56, R56, UR8 ;  /* 0x0000000838387c20 */ /* 0x000fe20008410000 */
[----:B------:R-:W-:Y:S01]  /*8bb0*/  FMUL.FTZ R57, R57, UR8 ;  /* 0x0000000839397c20 */ /* 0x000fe20008410000 */
[----:B------:R-:W-:Y:S01]  /*8bc0*/  FMUL.FTZ R58, R58, UR8 ;  /* 0x000000083a3a7c20 */ /* 0x000fe20008410000 */
[----:B------:R-:W-:Y:S01]  /*8bd0*/  MUFU.TANH R208, R54 ;  /* 0x0000003600d07308 */ /* 0x000fe20000002400 */
[----:B--2---:R-:W-:Y:S01]  /*8be0*/  HMMA.16816.F32.BF16 R48, R16, R30, RZ ;  /* 0x0000001e1030723c */ /* 0x004fe200000418ff */
[----:B------:R-:W2:Y:S01]  /*8bf0*/  LDSM.16.M88.4 R28, [R194] ;  /* 0x00000000c21c783b */ /* 0x000ea20000000200 */
[----:B------:R-:W-:-:S05]  /*8c00*/  FMUL.FTZ R59, R59, UR8 ;  /* 0x000000083b3b7c20 */ /* 0x000fca0008410000 */
[----:B------:R-:W5:Y:S07]  /*8c10*/  MUFU.TANH R250, R53 ;  /* 0x0000003500fa7308 */ /* 0x000f6e0000002400 */
[----:B------:R-:W-:Y:S01]  /*8c20*/  FMUL.FTZ R32, R32, UR8 ;  /* 0x0000000820207c20 */ /* 0x000fe20008410000 */
[----:B------:R1:W-:Y:S01]  /*8c30*/  MUFU.TANH R181, R55 ;  /* 0x0000003700b57308 */ /* 0x0003e20000002400 */
[----:B------:R-:W-:Y:S01]  /*8c40*/  FMUL.FTZ R34, R34, UR8 ;  /* 0x0000000822227c20 */ /* 0x000fe20008410000 */
[----:B------:R-:W-:Y:S01]  /*8c50*/  FMUL.FTZ R33, R33, UR8 ;  /* 0x0000000821217c20 */ /* 0x000fe20008410000 */
[----:B------:R-:W-:-:S05]  /*8c60*/  FMUL.FTZ R35, R35, UR8 ;  /* 0x0000000823237c20 */ /* 0x000fca0008410000 */
[----:B------:R-:W5:Y:S08]  /*8c70*/  MUFU.TANH R249, R44 ;  /* 0x0000002c00f97308 */ /* 0x000f700000002400 */
[----:B------:R-:W5:Y:S01]  /*8c80*/  MUFU.TANH R248, R45 ;  /* 0x0000002d00f87308 */ /* 0x000f620000002400 */
[----:B-1----:R-:W-:Y:S07]  /*8c90*/  HMMA.16816.F32.BF16 R52, R16, R24, RZ ;  /* 0x000000181034723c */ /* 0x002fee00000418ff */
[----:B------:R-:W-:Y:S08]  /*8ca0*/  MUFU.TANH R180, R46 ;  /* 0x0000002e00b47308 */ /* 0x000ff00000002400 */
[----:B------:R1:W-:Y:S08]  /*8cb0*/  MUFU.TANH R177, R47 ;  /* 0x0000002f00b17308 */ /* 0x0003f00000002400 */
[----:B------:R-:W-:Y:S08]  /*8cc0*/  MUFU.TANH R236, R32 ;  /* 0x0000002000ec7308 */ /* 0x000ff00000002400 */
[----:B------:R-:W-:Y:S01]  /*8cd0*/  MUFU.TANH R233, R34 ;  /* 0x0000002200e97308 */ /* 0x000fe20000002400 */
[----:B-1----:R-:W-:Y:S06]  /*8ce0*/  HMMA.16816.F32.BF16 R44, R8, R22, R48 ;  /* 0x00000016082c723c */ /* 0x002fec0000041830 */
[----:B------:R-:W-:Y:S01]  /*8cf0*/  HMMA.16816.F32.BF16 R20, R12, R24, RZ ;  /* 0x000000180c14723c */ /* 0x000fe200000418ff */
[----:B------:R-:W-:Y:S05]  /*8d00*/  MUFU.TANH R228, R33 ;  /* 0x0000002100e47308 */ /* 0x000fea0000002400 */
[----:B--2---:R-:W-:Y:S03]  /*8d10*/  HMMA.16816.F32.BF16 R48, R8, R28, R52 ;  /* 0x0000001c0830723c */ /* 0x004fe60000041834 */
[----:B------:R1:W-:Y:S08]  /*8d20*/  MUFU.TANH R227, R35 ;  /* 0x0000002300e37308 */ /* 0x0003f00000002400 */
[----:B------:R-:W-:Y:S01]  /*8d30*/  MUFU.TANH R240, R56 ;  /* 0x0000003800f07308 */ /* 0x000fe20000002400 */
[----:B------:R-:W-:Y:S01]  /*8d40*/  FMUL.FTZ R44, R44, UR8 ;  /* 0x000000082c2c7c20 */ /* 0x000fe20008410000 */
[----:B------:R-:W-:Y:S01]  /*8d50*/  FMUL.FTZ R46, R46, UR8 ;  /* 0x000000082e2e7c20 */ /* 0x000fe20008410000 */
[----:B------:R-:W-:Y:S01]  /*8d60*/  FMUL.FTZ R45, R45, UR8 ;  /* 0x000000082d2d7c20 */ /* 0x000fe20008410000 */
[----:B------:R-:W-:-:S03]  /*8d70*/  FMUL.FTZ R47, R47, UR8 ;  /* 0x000000082f2f7c20 */ /* 0x000fc60008410000 */
[----:B------:R-:W-:Y:S01]  /*8d80*/  HMMA.16816.F32.BF16 R52, R4, R28, R20 ;  /* 0x0000001c0434723c */ /* 0x000fe20000041814 */
[----:B------:R-:W2:Y:S01]  /*8d90*/  MUFU.TANH R247, R44 ;  /* 0x0000002c00f77308 */ /* 0x000ea20000002400 */
[----:B-1----:R-:W1:Y:S04]  /*8da0*/  LDSM.16.M88.4 R32, [R135+0x2c00] ;  /* 0x002c00008720783b */ /* 0x002e680000000200 */
[-C--:B------:R-:W-:Y:S01]  /*8db0*/  HMMA.16816.F32.BF16 R20, R12, R26.reuse, RZ ;  /* 0x0000001a0c14723c */ /* 0x080fe200000418ff */
[----:B------:R-:W-:Y:S01]  /*8dc0*/  FMUL.FTZ R48, R48, UR8 ;  /* 0x0000000830307c20 */ /* 0x000fe20008410000 */
[----:B------:R-:W-:Y:S01]  /*8dd0*/  FMUL.FTZ R49, R49, UR8 ;  /* 0x0000000831317c20 */ /* 0x000fe20008410000 */
[----:B------:R-:W-:Y:S01]  /*8de0*/  MUFU.TANH R176, R46 ;  /* 0x0000002e00b07308 */ /* 0x000fe20000002400 */
[----:B------:R-:W-:Y:S01]  /*8df0*/  FMUL.FTZ R50, R50, UR8 ;  /* 0x0000000832327c20 */ /* 0x000fe20008410000 */
[----:B------:R-:W-:Y:S01]  /*8e00*/  FMUL.FTZ R51, R51, UR8 ;  /* 0x0000000833337c20 */ /* 0x000fe20008410000 */
[----:B------:R-:W-:Y:S05]  /*8e10*/  HMMA.16816.F32.BF16 R24, R16, R26, RZ ;  /* 0x0000001a1018723c */ /* 0x000fea00000418ff */
[----:B------:R-:W2:Y:S07]  /*8e20*/  MUFU.TANH R109, R45 ;  /* 0x0000002d006d7308 */ /* 0x000eae0000002400 */
[----:B------:R-:W-:Y:S01]  /*8e30*/  FMUL.FTZ R52, R52, UR8 ;  /* 0x0000000834347c20 */ /* 0x000fe20008410000 */
[----:B------:R3:W-:Y:S01]  /*8e40*/  MUFU.TANH R170, R47 ;  /* 0x0000002f00aa7308 */ /* 0x0007e20000002400 */
[----:B------:R-:W-:Y:S01]  /*8e50*/  FMUL.FTZ R53, R53, UR8 ;  /* 0x0000000835357c20 */ /* 0x000fe20008410000 */
[----:B------:R-:W-:Y:S01]  /*8e60*/  FMUL.FTZ R54, R54, UR8 ;  /* 0x0000000836367c20 */ /* 0x000fe20008410000 */
[----:B------:R-:W-:-:S05]  /*8e70*/  FMUL.FTZ R55, R55, UR8 ;  /* 0x0000000837377c20 */ /* 0x000fca0008410000 */
[----:B------:R-:W2:Y:S08]  /*8e80*/  MUFU.TANH R243, R48 ;  /* 0x0000003000f37308 */ /* 0x000eb00000002400 */
[----:B------:R-:W2:Y:S01]  /*8e90*/  MUFU.TANH R111, R49 ;  /* 0x00000031006f7308 */ /* 0x000ea20000002400 */
[----:B---3--:R-:W-:Y:S01]  /*8ea0*/  HMMA.16816.F32.BF16 R44, R4, R30, R20 ;  /* 0x0000001e042c723c */ /* 0x008fe20000041814 */
[----:B------:R-:W3:Y:S06]  /*8eb0*/  LDSM.16.M88.4 R20, [R193] ;  /* 0x00000000c114783b */ /* 0x000eec0000000200 */
[----:B------:R-:W-:Y:S08]  /*8ec0*/  MUFU.TANH R169, R50 ;  /* 0x0000003200a97308 */ /* 0x000ff00000002400 */
[----:B------:R4:W-:Y:S08]  /*8ed0*/  MUFU.TANH R134, R51 ;  /* 0x0000003300867308 */ /* 0x0009f00000002400 */
[----:B------:R-:W-:Y:S01]  /*8ee0*/  MUFU.TANH R239, R57 ;  /* 0x0000003900ef7308 */ /* 0x000fe20000002400 */
[----:B------:R-:W-:Y:S01]  /*8ef0*/  FMUL.FTZ R44, R44, UR8 ;  /* 0x000000082c2c7c20 */ /* 0x000fe20008410000 */
[----:B------:R-:W-:Y:S01]  /*8f00*/  FMUL.FTZ R46, R46, UR8 ;  /* 0x000000082e2e7c20 */ /* 0x000fe20008410000 */
[----:B------:R-:W-:Y:S01]  /*8f10*/  FMUL.FTZ R45, R45, UR8 ;  /* 0x000000082d2d7c20 */ /* 0x000fe20008410000 */
[----:B------:R-:W-:-:S04]  /*8f20*/  FMUL.FTZ R47, R47, UR8 ;  /* 0x000000082f2f7c20 */ /* 0x000fc80008410000 */
[----:B------:R-:W-:Y:S01]  /*8f30*/  MUFU.TANH R213, R44 ;  /* 0x0000002c00d57308 */ /* 0x000fe20000002400 */
[----:B----4-:R-:W-:Y:S06]  /*8f40*/  HMMA.16816.F32.BF16 R48, R8, R30, R24 ;  /* 0x0000001e0830723c */ /* 0x010fec0000041818 */
[-C--:B-1----:R-:W-:Y:S01]  /*8f50*/  HMMA.16816.F32.BF16 R28, R16, R32.reuse, RZ ;  /* 0x00000020101c723c */ /* 0x082fe200000418ff */
[----:B------:R-:W-:Y:S05]  /*8f60*/  MUFU.TANH R216, R46 ;  /* 0x0000002e00d87308 */ /* 0x000fea0000002400 */
[----:B------:R-:W-:Y:S03]  /*8f70*/  HMMA.16816.F32.BF16 R24, R12, R32, RZ ;  /* 0x000000200c18723c */ /* 0x000fe600000418ff */
[----:B------:R-:W-:Y:S08]  /*8f80*/  MUFU.TANH R212, R45 ;  /* 0x0000002d00d47308 */ /* 0x000ff00000002400 */
[----:B------:R3:W-:Y:S01]  /*8f90*/  MUFU.TANH R211, R47 ;  /* 0x0000002f00d37308 */ /* 0x0007e20000002400 */
[----:B------:R-:W-:Y:S01]  /*8fa0*/  FMUL.FTZ R48, R48, UR8 ;  /* 0x0000000830307c20 */ /* 0x000fe20008410000 */
[----:B------:R-:W-:Y:S01]  /*8fb0*/  FMUL.FTZ R50, R50, UR8 ;  /* 0x0000000832327c20 */ /* 0x000fe20008410000 */
[----:B------:R-:W-:Y:S01]  /*8fc0*/  FMUL.FTZ R49, R49, UR8 ;  /* 0x0000000831317c20 */ /* 0x000fe20008410000 */
[----:B------:R-:W-:-:S04]  /*8fd0*/  FMUL.FTZ R51, R51, UR8 ;  /* 0x0000000833337c20 */ /* 0x000fc80008410000 */
[----:B------:R-:W-:Y:S08]  /*8fe0*/  MUFU.TANH R238, R58 ;  /* 0x0000003a00ee7308 */ /* 0x000ff00000002400 */
[----:B------:R1:W-:Y:S01]  /*8ff0*/  MUFU.TANH R237, R59 ;  /* 0x0000003b00ed7308 */ /* 0x0003e20000002400 */
[----:B---3--:R-:W-:Y:S06]  /*9000*/  HMMA.16816.F32.BF16 R44, R8, R20, R28 ;  /* 0x00000014082c723c */ /* 0x008fec000004181c */
[----:B------:R-:W-:Y:S01]  /*9010*/  HMMA.16816.F32.BF16 R28, R12, R34, RZ ;  /* 0x000000220c1c723c */ /* 0x000fe200000418ff */
[----:B------:R-:W3:Y:S08]  /*9020*/  MUFU.TANH R226, R48 ;  /* 0x0000003000e27308 */ /* 0x000ef00000002400 */
[----:B------:R-:W-:Y:S01]  /*9030*/  MUFU.TANH R131, R50 ;  /* 0x0000003200837308 */ /* 0x000fe20000002400 */
[----:B-1----:R-:W-:Y:S01]  /*9040*/  HMMA.16816.F32.BF16 R56, R4, R20, R24 ;  /* 0x000000140438723c */ /* 0x002fe20000041818 */
[----:B------:R-:W1:Y:S06]  /*9050*/  LDSM.16.M88.4 R24, [R135+0x3000] ;  /* 0x003000008718783b */ /* 0x000e6c0000000200 */
[----:B------:R-:W4:Y:S01]  /*9060*/  MUFU.TANH R124, R49 ;  /* 0x00000031007c7308 */ /* 0x000f220000002400 */
[----:B------:R-:W-:Y:S01]  /*9070*/  FMUL.FTZ R44, R44, UR8 ;  /* 0x000000082c2c7c20 */ /* 0x000fe20008410000 */
[----:B------:R-:W-:Y:S01]  /*9080*/  FMUL.FTZ R45, R45, UR8 ;  /* 0x000000082d2d7c20 */ /* 0x000fe20008410000 */
[----:B------:R-:W-:Y:S01]  /*9090*/  FMUL.FTZ R46, R46, UR8 ;  /* 0x000000082e2e7c20 */ /* 0x000fe20008410000 */
[----:B------:R-:W-:-:S04]  /*90a0*/  FMUL.FTZ R47, R47, UR8 ;  /* 0x000000082f2f7c20 */ /* 0x000fc80008410000 */
[----:B------:R5:W-:Y:S08]  /*90b0*/  MUFU.TANH R130, R51 ;  /* 0x0000003300827308 */ /* 0x000bf00000002400 */
[----:B------:R-:W-:Y:S01]  /*90c0*/  MUFU.TANH R222, R52 ;  /* 0x0000003400de7308 */ /* 0x000fe20000002400 */
[----:B------:R-:W-:Y:S01]  /*90d0*/  FMUL.FTZ R56, R56, UR8 ;  /* 0x0000000838387c20 */ /* 0x000fe20008410000 */
[----:B------:R-:W-:Y:S01]  /*90e0*/  FMUL.FTZ R57, R57, UR8 ;  /* 0x0000000839397c20 */ /* 0x000fe20008410000 */
[----:B------:R-:W-:Y:S01]  /*90f0*/  FMUL.FTZ R58, R58, UR8 ;  /* 0x000000083a3a7c20 */ /* 0x000fe20008410000 */
[----:B------:R-:W-:-:S04]  /*9100*/  FMUL.FTZ R59, R59, UR8 ;  /* 0x000000083b3b7c20 */ /* 0x000fc80008410000 */
[----:B------:R-:W-:Y:S01]  /*9110*/  MUFU.TANH R224, R53 ;  /* 0x0000003500e07308 */ /* 0x000fe20000002400 */
[----:B-----5:R-:W-:Y:S06]  /*9120*/  HMMA.16816.F32.BF16 R48, R16, R34, RZ ;  /* 0x000000221030723c */ /* 0x020fec00000418ff */
[----:B------:R-:W-:Y:S01]  /*9130*/  HMMA.16816.F32.BF16 R32, R4, R22, R28 ;  /* 0x000000160420723c */ /* 0x000fe2000004181c */
[----:B------:R-:W5:Y:S01]  /*9140*/  LDSM.16.M88.4 R28, [R192] ;  /* 0x00000000c01c783b */ /* 0x000f620000000200 */
[----:B------:R-:W-:Y:S08]  /*9150*/  MUFU.TANH R221, R54 ;  /* 0x0000003600dd7308 */ /* 0x000ff00000002400 */
[----:B------:R1:W-:Y:S08]  /*9160*/  MUFU.TANH R214, R55 ;  /* 0x0000003700d67308 */ /* 0x0003f00000002400 */
[----:B------:R-:W4:Y:S06]  /*9170*/  MUFU.TANH R209, R44 ;  /* 0x0000002c00d17308 */ /* 0x000f2c0000002400 */
[----:B------:R-:W-:Y:S01]  /*9180*/  FMUL.FTZ R32, R32, UR8 ;  /* 0x0000000820207c20 */ /* 0x000fe20008410000 */
[----:B------:R-:W-:Y:S01]  /*9190*/  FMUL.FTZ R34, R34, UR8 ;  /* 0x0000000822227c20 */ /* 0x000fe20008410000 */
[----:B------:R-:W4:Y:S01]  /*91a0*/  MUFU.TANH R121, R45 ;  /* 0x0000002d00797308 */ /* 0x000f220000002400 */
[----:B-1----:R-:W-:Y:S01]  /*91b0*/  HMMA.16816.F32.BF16 R52, R16, R24, RZ ;  /* 0x000000181034723c */ /* 0x002fe200000418ff */
[----:B------:R-:W-:Y:S01]  /*91c0*/  FMUL.FTZ R33, R33, UR8 ;  /* 0x0000000821217c20 */ /* 0x000fe20008410000 */
[----:B------:R-:W-:-:S05]  /*91d0*/  FMUL.FTZ R35, R35, UR8 ;  /* 0x0000000823237c20 */ /* 0x000fca0008410000 */
[----:B------:R-:W-:Y:S08]  /*91e0*/  MUFU.TANH R129, R46 ;  /* 0x0000002e00817308 */ /* 0x000ff00000002400 */
[----:B------:R1:W-:Y:S08]  /*91f0*/  MUFU.TANH R128, R47 ;  /* 0x0000002f00807308 */ /* 0x0003f00000002400 */
[----:B------:R-:W-:Y:S08]  /*9200*/  MUFU.TANH R205, R56 ;  /* 0x0000003800cd7308 */ /* 0x000ff00000002400 */
[----:B------:R-:W-:Y:S01]  /*9210*/  MUFU.TANH R206, R57 ;  /* 0x0000003900ce7308 */ /* 0x000fe20000002400 */
[----:B-1----:R-:W-:Y:S01]  /*9220*/  HMMA.16816.F32.BF16 R44, R8, R22, R48 ;  /* 0x00000016082c723c */ /* 0x002fe20000041830 */
[----:B------:R-:W1:Y:S05]  /*9230*/  LDSM.16.M88.4 R20, [R135+0x3400] ;  /* 0x003400008714783b */ /* 0x000e6a0000000200 */
[----:B------:R-:W-:Y:S01]  /*9240*/  HMMA.16816.F32.BF16 R48, R12, R24, RZ ;  /* 0x000000180c30723c */ /* 0x000fe200000418ff */
[----:B------:R-:W-:Y:S08]  /*9250*/  MUFU.TANH R204, R58 ;  /* 0x0000003a00cc7308 */ /* 0x000ff00000002400 */
[----:B------:R2:W-:Y:S08]  /*9260*/  MUFU.TANH R207, R59 ;  /* 0x0000003b00cf7308 */ /* 0x0005f00000002400 */
[----:B------:R-:W-:Y:S01]  /*9270*/  MUFU.TANH R182, R32 ;  /* 0x0000002000b67308 */ /* 0x000fe20000002400 */
[----:B------:R-:W-:Y:S01]  /*9280*/  FMUL.FTZ R44, R44, UR8 ;  /* 0x000000082c2c7c20 */ /* 0x000fe20008410000 */
[----:B------:R-:W-:Y:S01]  /*9290*/  FMUL.FTZ R46, R46, UR8 ;  /* 0x000000082e2e7c20 */ /* 0x000fe20008410000 */
[----:B------:R-:W-:Y:S01]  /*92a0*/  FMUL.FTZ R45, R45, UR8 ;  /* 0x000000082d2d7c20 */ /* 0x000fe20008410000 */
[----:B------:R-:W-:-:S03]  /*92b0*/  FMUL.FTZ R47, R47, UR8 ;  /* 0x000000082f2f7c20 */ /* 0x000fc60008410000 */
[-C--:B-----5:R-:W-:Y:S01]  /*92c0*/  HMMA.16816.F32.BF16 R48, R4, R28.reuse, R48 ;  /* 0x0000001c0430723c */ /* 0x0a0fe20000041830 */
[----:B------:R-:W-:Y:S05]  /*92d0*/  MUFU.TANH R234, R34 ;  /* 0x0000002200ea7308 */ /* 0x000fea0000002400 */
[----:B--2---:R-:W-:Y:S03]  /*92e0*/  HMMA.16816.F32.BF16 R56, R8, R28, R52 ;  /* 0x0000001c0838723c */ /* 0x004fe60000041834 */
[----:B------:R-:W-:Y:S03]  /*92f0*/  MUFU.TANH R183, R33 ;  /* 0x0000002100b77308 */ /* 0x000fe60000002400 */
[-C--:B------:R-:W-:Y:S05]  /*9300*/  HMMA.16816.F32.BF16 R52, R12, R26.reuse, RZ ;  /* 0x0000001a0c34723c */ /* 0x080fea00000418ff */
[----:B------:R2:W-:Y:S01]  /*9310*/  MUFU.TANH R235, R35 ;  /* 0x0000002300eb7308 */ /* 0x0005e20000002400 */
[----:B------:R-:W-:Y:S06]  /*9320*/  HMMA.16816.F32.BF16 R24, R16, R26, RZ ;  /* 0x0000001a1018723c */ /* 0x000fec00000418ff */
[C---:B-1----:R-:W-:Y:S01]  /*9330*/  HMMA.16816.F32.BF16 R68, R12.reuse, R20, RZ ;  /* 0x000000140c44723c */ /* 0x042fe200000418ff */
[----:B------:R-:W1:Y:S01]  /*9340*/  MUFU.TANH R132, R44 ;  /* 0x0000002c00847308 */ /* 0x000e620000002400 */
[----:B------:R-:W-:Y:S01]  /*9350*/  FMUL.FTZ R48, R48, UR8 ;  /* 0x0000000830307c20 */ /* 0x000fe20008410000 */
[----:B------:R-:W-:Y:S01]  /*9360*/  FMUL.FTZ R49, R49, UR8 ;  /* 0x0000000831317c20 */ /* 0x000fe20008410000 */
[----:B------:R-:W-:Y:S01]  /*9370*/  FMUL.FTZ R50, R50, UR8 ;  /* 0x0000000832327c20 */ /* 0x000fe20008410000 */
[----:B------:R-:W-:Y:S01]  /*9380*/  FMUL.FTZ R51, R51, UR8 ;  /* 0x0000000833337c20 */ /* 0x000fe20008410000 */
[----:B------:R-:W-:Y:S01]  /*9390*/  HMMA.16816.F32.BF16 R72, R12, R22, RZ ;  /* 0x000000160c48723c */ /* 0x000fe200000418ff */
[----:B------:R-:W-:Y:S01]  /*93a0*/  FMUL.FTZ R56, R56, UR8 ;  /* 0x0000000838387c20 */ /* 0x000fe20008410000 */
[----:B------:R-:W-:Y:S01]  /*93b0*/  FMUL.FTZ R57, R57, UR8 ;  /* 0x0000000839397c20 */ /* 0x000fe20008410000 */
[----:B------:R-:W-:Y:S01]  /*93c0*/  MUFU.TANH R119, R46 ;  /* 0x0000002e00777308 */ /* 0x000fe20000002400 */
[----:B--2---:R-:W2:Y:S01]  /*93d0*/  LDSM.16.M88.4 R32, [R135+0x3800] ;  /* 0x003800008720783b */ /* 0x004ea20000000200 */
[----:B------:R-:W-:Y:S01]  /*93e0*/  FMUL.FTZ R58, R58, UR8 ;  /* 0x000000083a3a7c20 */ /* 0x000fe20008410000 */
[----:B------:R-:W-:Y:S01]  /*93f0*/  HMMA.16816.F32.BF16 R52, R4, R30, R52 ;  /* 0x0000001e0434723c */ /* 0x000fe20000041834 */
[----:B------:R-:W-:-:S04]  /*9400*/  FMUL.FTZ R59, R59, UR8 ;  /* 0x000000083b3b7c20 */ /* 0x000fc80008410000 */
[----:B------:R-:W5:Y:S01]  /*9410*/  MUFU.TANH R127, R45 ;  /* 0x0000002d007f7308 */ /* 0x000f620000002400 */
[----:B------:R-:W-:Y:S01]  /*9420*/  HMMA.16816.F32.BF16 R60, R8, R30, R24 ;  /* 0x0000001e083c723c */ /* 0x000fe20000041818 */
[----:B------:R-:W3:Y:S05]  /*9430*/  LDSM.16.M88.4 R24, [R191] ;  /* 0x00000000bf18783b */ /* 0x000eea0000000200 */
[C---:B------:R-:W-:Y:S01]  /*9440*/  HMMA.16816.F32.BF16 R28, R16.reuse, R20, RZ ;  /* 0x00000014101c723c */ /* 0x040fe200000418ff */
[----:B------:R4:W-:Y:S05]  /*9450*/  MUFU.TANH R118, R47 ;  /* 0x0000002f00767308 */ /* 0x0009ea0000002400 */
[----:B------:R-:W-:Y:S01]  /*9460*/  HMMA.16816.F32.BF16 R76, R16, R22, RZ ;  /* 0x00000016104c723c */ /* 0x000fe200000418ff */
[----:B------:R-:W-:Y:S02]  /*9470*/  LDSM.16.M88.4 R20, [R190] ;  /* 0x00000000be14783b */ /* 0x000fe40000000200 */
[----:B------:R-:W-:Y:S03]  /*9480*/  MUFU.TANH R173, R48 ;  /* 0x0000003000ad7308 */ /* 0x000fe60000002400 */
[----:B------:R-:W-:Y:S01]  /*9490*/  FMUL.FTZ R52, R52, UR8 ;  /* 0x0000000834347c20 */ /* 0x000fe20008410000 */
[----:B------:R-:W-:Y:S01]  /*94a0*/  FMUL.FTZ R54, R54, UR8 ;  /* 0x0000000836367c20 */ /* 0x000fe20008410000 */
[----:B------:R-:W-:Y:S01]  /*94b0*/  FMUL.FTZ R53, R53, UR8 ;  /* 0x0000000835357c20 */ /* 0x000fe20008410000 */
[----:B------:R-:W-:-:S02]  /*94c0*/  FMUL.FTZ R55, R55, UR8 ;  /* 0x0000000837377c20 */ /* 0x000fc40008410000 */
[----:B------:R-:W-:Y:S01]  /*94d0*/  MUFU.TANH R174, R49 ;  /* 0x0000003100ae7308 */ /* 0x000fe20000002400 */
[----:B----4-:R-:W4:Y:S01]  /*94e0*/  LDSM.16.M88.4 R44, [R135+0x3c00] ;  /* 0x003c0000872c783b */ /* 0x010f220000000200 */
[----:B------:R-:W-:Y:S01]  /*94f0*/  FMUL.FTZ R60, R60, UR8 ;  /* 0x000000083c3c7c20 */ /* 0x000fe20008410000 */
[----:B------:R-:W-:Y:S01]  /*9500*/  FMUL.FTZ R61, R61, UR8 ;  /* 0x000000083d3d7c20 */ /* 0x000fe20008410000 */
[----:B------:R-:W-:Y:S01]  /*9510*/  FMUL.FTZ R62, R62, UR8 ;  /* 0x000000083e3e7c20 */ /* 0x000fe20008410000 */
[----:B------:R-:W-:-:S03]  /*9520*/  FMUL.FTZ R63, R63, UR8 ;  /* 0x000000083f3f7c20 */ /* 0x000fc60008410000 */
[----:B------:R-:W-:Y:S01]  /*9530*/  MUFU.TANH R230, R50 ;  /* 0x0000003200e67308 */ /* 0x000fe20000002400 */
[C---:B--2---:R-:W-:Y:S06]  /*9540*/  HMMA.16816.F32.BF16 R88, R12.reuse, R32, RZ ;  /* 0x000000200c58723c */ /* 0x044fec00000418ff */
[----:B------:R-:W-:Y:S01]  /*9550*/  HMMA.16816.F32.BF16 R100, R12, R34, RZ ;  /* 0x000000220c64723c */ /* 0x000fe200000418ff */
[----:B------:R3:W-:Y:S05]  /*9560*/  MUFU.TANH R232, R51 ;  /* 0x0000003300e87308 */ /* 0x0007ea0000002400 */
[C---:B------:R-:W-:Y:S03]  /*9570*/  HMMA.16816.F32.BF16 R84, R16.reuse, R32, RZ ;  /* 0x000000201054723c */ /* 0x040fe600000418ff */
[----:B------:R-:W-:Y:S03]  /*9580*/  MUFU.TANH R172, R52 ;  /* 0x0000003400ac7308 */ /* 0x000fe60000002400 */
[----:B------:R-:W-:Y:S05]  /*9590*/  HMMA.16816.F32.BF16 R80, R16, R34, RZ ;  /* 0x000000221050723c */ /* 0x000fea00000418ff */
[----:B------:R-:W-:Y:S01]  /*95a0*/  MUFU.TANH R231, R54 ;  /* 0x0000003600e77308 */ /* 0x000fe20000002400 */
[-C--:B---3--:R-:W-:Y:S06]  /*95b0*/  HMMA.16816.F32.BF16 R48, R8, R24.reuse, R28 ;  /* 0x000000180830723c */ /* 0x088fec000004181c */
[----:B------:R-:W-:Y:S01]  /*95c0*/  HMMA.16816.F32.BF16 R28, R4, R24, R68 ;  /* 0x00000018041c723c */ /* 0x000fe20000041844 */
[----:B------:R-:W-:Y:S05]  /*95d0*/  MUFU.TANH R168, R53 ;  /* 0x0000003500a87308 */ /* 0x000fea0000002400 */
[C---:B----4-:R-:W-:Y:S03]  /*95e0*/  HMMA.16816.F32.BF16 R96, R12.reuse, R44, RZ ;  /* 0x0000002c0c60723c */ /* 0x050fe600000418ff */
[----:B------:R2:W-:Y:S03]  /*95f0*/  MUFU.TANH R229, R55 ;  /* 0x0000003700e57308 */ /* 0x0005e60000002400 */
[----:B------:R-:W-:Y:S01]  /*9600*/  HMMA.16816.F32.BF16 R92, R12, R46, RZ ;  /* 0x0000002e0c5c723c */ /* 0x000fe200000418ff */
[----:B------:R-:W3:Y:S01]  /*9610*/  LDSM.16.M88.4 R12, [R189] ;  /* 0x00000000bd0c783b */ /* 0x000ee20000000200 */
[----:B------:R-:W-:-:S04]  /*9620*/  DEPBAR.LE SB0, 0x0 ;  /* 0x000080000000791a */ /* 0x000fc80000000000 */
[----:B------:R-:W-:Y:S01]  /*9630*/  HMMA.16816.F32.BF16 R64, R16, R44, RZ ;  /* 0x0000002c1040723c */ /* 0x000fe200000418ff */
[----:B------:R-:W4:Y:S01]  /*9640*/  MUFU.TANH R117, R56 ;  /* 0x0000003800757308 */ /* 0x000f220000002400 */
[----:B------:R-:W-:Y:S01]  /*9650*/  FMUL.FTZ R49, R49, UR8 ;  /* 0x0000000831317c20 */ /* 0x000fe20008410000 */
[----:B------:R-:W-:Y:S01]  /*9660*/  FMUL.FTZ R48, R48, UR8 ;  /* 0x0000000830307c20 */ /* 0x000fe20008410000 */
[----:B------:R-:W-:Y:S01]  /*9670*/  FMUL.FTZ R50, R50, UR8 ;  /* 0x0000000832327c20 */ /* 0x000fe20008410000 */
[----:B------:R-:W-:Y:S01]  /*9680*/  FMUL.FTZ R51, R51, UR8 ;  /* 0x0000000833337c20 */ /* 0x000fe20008410000 */
[----:B------:R-:W-:Y:S01]  /*9690*/  FMUL.FTZ R0, R28, UR8 ;  /* 0x000000081c007c20 */ /* 0x000fe20008410000 */
[C---:B------:R-:W-:Y:S02]  /*96a0*/  HMMA.16816.F32.BF16 R32, R4.reuse, R20, R88 ;  /* 0x000000140420723c */ /* 0x040fe40000041858 */
[----:B------:R-:W4:Y:S04]  /*96b0*/  MUFU.TANH R114, R57 ;  /* 0x0000003900727308 */ /* 0x000f280000002400 */
[-C--:B--2---:R-:W-:Y:S04]  /*96c0*/  HMMA.16816.F32.BF16 R52, R4, R26.reuse, R72 ;  /* 0x0000001a0434723c */ /* 0x084fe80000041848 */
[----:B------:R2:W-:Y:S02]  /*96d0*/  MUFU.TANH R125, R0 ;  /* 0x00000000007d7308 */ /* 0x0005e40000002400 */
[----:B------:R-:W-:Y:S06]  /*96e0*/  HMMA.16816.F32.BF16 R24, R8, R26, R76 ;  /* 0x0000001a0818723c */ /* 0x000fec000004184c */
[----:B------:R-:W-:Y:S01]  /*96f0*/  MUFU.TANH R115, R58 ;  /* 0x0000003a00737308 */ /* 0x000fe20000002400 */
[----:B------:R-:W-:Y:S05]  /*9700*/  HMMA.16816.F32.BF16 R100, R4, R22, R100 ;  /* 0x000000160464723c */ /* 0x000fea0000041864 */
[----:B------:R-:W-:Y:S01]  /*9710*/  FMUL.FTZ R34, R34, UR8 ;  /* 0x0000000822227c20 */ /* 0x000fe20008410000 */
[----:B------:R-:W-:Y:S01]  /*9720*/  FMUL.FTZ R35, R35, UR8 ;  /* 0x0000000823237c20 */ /* 0x000fe20008410000 */
[----:B------:R1:W-:Y:S01]  /*9730*/  MUFU.TANH R113, R59 ;  /* 0x0000003b00717308 */ /* 0x0003e20000002400 */
[----:B--2---:R-:W-:-:S03]  /*9740*/  FMUL.FTZ R0, R29, UR8 ;  /* 0x000000081d007c20 */ /* 0x004fc60008410000 */
[----:B------:R-:W-:-:S04]  /*9750*/  FMUL.FTZ R3, R53, UR8 ;  /* 0x0000000835037c20 */ /* 0x000fc80008410000 */
[----:B------:R2:W-:Y:S02]  /*9760*/  MUFU.TANH R120, R0 ;  /* 0x0000000000787308 */ /* 0x0005e40000002400 */
[----:B------:R-:W-:-:S06]  /*9770*/  FMUL.FTZ R2, R24, UR8 ;  /* 0x0000000818027c20 */ /* 0x000fcc0008410000 */
[----:B------:R5:W4:Y:S01]  /*9780*/  MUFU.TANH R107, R60 ;  /* 0x0000003c006b7308 */ /* 0x000b220000002400 */
[----:B-1----:R-:W-:Y:S06]  /*9790*/  HMMA.16816.F32.BF16 R56, R16, R46, RZ ;  /* 0x0000002e1038723c */ /* 0x002fec00000418ff */
[----:B---3--:R-:W-:Y:S01]  /*97a0*/  HMMA.16816.F32.BF16 R44, R4, R12, R96 ;  /* 0x0000000c042c723c */ /* 0x008fe20000041860 */
[----:B------:R-:W-:Y:S01]  /*97b0*/  MUFU.TANH R112, R3 ;  /* 0x0000000300707308 */ /* 0x000fe20000002400 */
[----:B--2---:R-:W-:Y:S01]  /*97c0*/  FMUL.FTZ R0, R30, UR8 ;  /* 0x000000081e007c20 */ /* 0x004fe20008410000 */
[----:B------:R-:W-:-:S03]  /*97d0*/  FMUL.FTZ R30, R32, UR8 ;  /* 0x00000008201e7c20 */ /* 0x000fc60008410000 */
[----:B------:R-:W-:Y:S03]  /*97e0*/  HMMA.16816.F32.BF16 R96, R4, R14, R92 ;  /* 0x0000000e0460723c */ /* 0x000fe6000004185c */
[----:B------:R1:W-:Y:S01]  /*97f0*/  MUFU.TANH R175, R0 ;  /* 0x0000000000af7308 */ /* 0x0003e20000002400 */
[----:B-----5:R-:W-:Y:S02]  /*9800*/  IMAD.MOV.U32 R60, RZ, RZ, R104 ;  /* 0x000000ffff3c7224 */ /* 0x020fe400078e0068 */
[C---:B------:R-:W-:Y:S05]  /*9810*/  HMMA.16816.F32.BF16 R4, R8.reuse, R12, R64 ;  /* 0x0000000c0804723c */ /* 0x040fea0000041840 */
[----:B------:R-:W-:Y:S01]  /*9820*/  MUFU.TANH R68, R49 ;  /* 0x0000003100447308 */ /* 0x000fe20000002400 */
[----:B------:R-:W-:Y:S01]  /*9830*/  HMMA.16816.F32.BF16 R16, R8, R20, R84 ;  /* 0x000000140810723c */ /* 0x000fe20000041854 */
[----:B------:R-:W-:-:S05]  /*9840*/  FMUL.FTZ R12, R27, UR8 ;  /* 0x000000081b0c7c20 */ /* 0x000fca0008410000 */
[C---:B------:R-:W-:Y:S01]  /*9850*/  HMMA.16816.F32.BF16 R84, R8.reuse, R22, R80 ;  /* 0x000000160854723c */ /* 0x040fe20000041850 */
[----:B------:R-:W-:Y:S01]  /*9860*/  MUFU.TANH R49, R2 ;  /* 0x0000000200317308 */ /* 0x000fe20000002400 */
[----:B-1----:R-:W-:Y:S01]  /*9870*/  FMUL.FTZ R0, R31, UR8 ;  /* 0x000000081f007c20 */ /* 0x002fe20008410000 */
[----:B------:R-:W-:Y:S01]  /*9880*/  FMUL.FTZ R67, R45, UR8 ;  /* 0x000000082d437c20 */ /* 0x000fe20008410000 */
[----:B------:R-:W-:Y:S01]  /*9890*/  FMUL.FTZ R69, R46, UR8 ;  /* 0x000000082e457c20 */ /* 0x000fe20008410000 */
[----:B------:R-:W-:Y:S01]  /*98a0*/  FMUL.FTZ R79, R47, UR8 ;  /* 0x000000082f4f7c20 */ /* 0x000fe20008410000 */
[----:B------:R-:W-:Y:S01]  /*98b0*/  HMMA.16816.F32.BF16 R80, R8, R14, R56 ;  /* 0x0000000e0850723c */ /* 0x000fe20000041838 */
[----:B------:R-:W-:Y:S02]  /*98c0*/  FMUL.FTZ R31, R33, UR8 ;  /* 0x00000008211f7c20 */ /* 0x000fe40008410000 */
[----:B------:R1:W-:Y:S03]  /*98d0*/  MUFU.TANH R171, R0 ;  /* 0x0000000000ab7308 */ /* 0x0003e60000002400 */
[----:B------:R-:W-:Y:S01]  /*98e0*/  FMUL.FTZ R42, R7, UR8 ;  /* 0x00000008072a7c20 */ /* 0x000fe20008410000 */
[----:B------:R-:W-:Y:S01]  /*98f0*/  FMUL.FTZ R11, R25, UR8 ;  /* 0x00000008190b7c20 */ /* 0x000fe20008410000 */
[----:B------:R-:W-:Y:S01]  /*9900*/  FMUL.FTZ R8, R26, UR8 ;  /* 0x000000081a087c20 */ /* 0x000fe20008410000 */
[----:B------:R-:W-:Y:S01]  /*9910*/  FMUL.FTZ R36, R6, UR8 ;  /* 0x0000000806247c20 */ /* 0x000fe20008410000 */
[----:B------:R-:W-:Y:S01]  /*9920*/  FMUL.FTZ R33, R5, UR8 ;  /* 0x0000000805217c20 */ /* 0x000fe20008410000 */
[----:B------:R-:W-:Y:S01]  /*9930*/  MUFU.TANH R70, R48 ;  /* 0x0000003000467308 */ /* 0x000fe20000002400 */
[----:B------:R-:W-:Y:S01]  /*9940*/  FMUL.FTZ R32, R4, UR8 ;  /* 0x0000000804207c20 */ /* 0x000fe20008410000 */
[----:B------:R-:W-:Y:S01]  /*9950*/  FMUL.FTZ R28, R18, UR8 ;  /* 0x00000008121c7c20 */ /* 0x000fe20008410000 */
[----:B------:R-:W-:Y:S01]  /*9960*/  FMUL.FTZ R29, R19, UR8 ;  /* 0x00000008131d7c20 */ /* 0x000fe20008410000 */
[----:B------:R-:W-:Y:S01]  /*9970*/  FMUL.FTZ R13, R17, UR8 ;  /* 0x00000008110d7c20 */ /* 0x000fe20008410000 */
[----:B------:R-:W-:-:S03]  /*9980*/  FMUL.FTZ R14, R16, UR8 ;  /* 0x00000008100e7c20 */ /* 0x000fc60008410000 */
[----:B------:R-:W-:Y:S01]  /*9990*/  MUFU.TANH R90, R8 ;  /* 0x00000008005a7308 */ /* 0x000fe20000002400 */
[----:B-1----:R-:W-:-:S07]  /*99a0*/  FMUL.FTZ R0, R52, UR8 ;  /* 0x0000000834007c20 */ /* 0x002fce0008410000 */
[----:B------:R1:W-:Y:S08]  /*99b0*/  MUFU.TANH R116, R0 ;  /* 0x0000000000747308 */ /* 0x0003f00000002400 */
[----:B------:R-:W-:Y:S08]  /*99c0*/  MUFU.TANH R105, R50 ;  /* 0x0000003200697308 */ /* 0x000ff00000002400 */
[----:B------:R-:W-:Y:S01]  /*99d0*/  MUFU.TANH R104, R51 ;  /* 0x0000003300687308 */ /* 0x000fe20000002400 */
[----:B-1----:R-:W-:Y:S01]  /*99e0*/  FMUL.FTZ R0, R54, UR8 ;  /* 0x0000000836007c20 */ /* 0x002fe20008410000 */
[----:B------:R-:W-:-:S06]  /*99f0*/  FMUL.FTZ R54, R44, UR8 ;  /* 0x000000082c367c20 */ /* 0x000fcc0008410000 */
[----:B------:R1:W-:Y:S08]  /*9a00*/  MUFU.TANH R133, R0 ;  /* 0x0000000000857308 */ /* 0x0003f00000002400 */
[----:B------:R-:W-:Y:S08]  /*9a10*/  MUFU.TANH R92, R28 ;  /* 0x0000001c005c7308 */ /* 0x000ff00000002400 */
[----:B------:R-:W2:Y:S01]  /*9a20*/  MUFU.TANH R106, R61 ;  /* 0x0000003d006a7308 */ /* 0x000ea20000002400 */
[----:B-1----:R-:W-:-:S07]  /*9a30*/  FMUL.FTZ R0, R55, UR8 ;  /* 0x0000000837007c20 */ /* 0x002fce0008410000 */
[----:B------:R1:W-:Y:S08]  /*9a40*/  MUFU.TANH R126, R0 ;  /* 0x00000000007e7308 */ /* 0x0003f00000002400 */
[----:B------:R-:W-:Y:S08]  /*9a50*/  MUFU.TANH R110, R62 ;  /* 0x0000003e006e7308 */ /* 0x000ff00000002400 */
[----:B------:R-:W-:Y:S01]  /*9a60*/  MUFU.TANH R108, R63 ;  /* 0x0000003f006c7308 */ /* 0x000fe20000002400 */
[----:B-1----:R-:W-:-:S05]  /*9a70*/  VIADD R0, R219, 0xfffffffe ;  /* 0xfffffffedb007836 */ /* 0x002fca0000000000 */
[C---:B------:R-:W-:Y:S01]  /*9a80*/  ISETP.GT.AND P0, PT, R0.reuse, R60, PT ;  /* 0x0000003c0000720c */ /* 0x040fe20003f04270 */
[----:B------:R-:W-:Y:S01]  /*9a90*/  IMAD R0, R0, 0x80, R37 ;  /* 0x0000008000007824 */ /* 0x000fe200078e0225 */
[----:B------:R-:W-:Y:S03]  /*9aa0*/  MUFU.TANH R64, R14 ;  /* 0x0000000e00407308 */ /* 0x000fe60000002400 */
[C---:B------:R-:W-:Y:S01]  /*9ab0*/  VIADD R3, R0.reuse, 0x1 ;  /* 0x0000000100037836 */ /* 0x040fe20000000000 */
[C---:B------:R-:W-:Y:S01]  /*9ac0*/  ISETP.GE.AND P1, PT, R0.reuse, R203, PT ;  /* 0x000000cb0000720c */ /* 0x040fe20003f26270 */
[C---:B------:R-:W-:Y:S01]  /*9ad0*/  VIADD R10, R0.reuse, 0x9 ;  /* 0x00000009000a7836 */ /* 0x040fe20000000000 */
[C---:B------:R-:W-:Y:S01]  /*9ae0*/  IADD3 R2, R0.reuse, 0x8, RZ ;  /* 0x0000000800027810 */ /* 0x040fe20007ffe0ff */
[C---:B------:R-:W-:Y:S01]  /*9af0*/  VIADD R9, R0.reuse, 0x10 ;  /* 0x0000001000097836 */ /* 0x040fe20000000000 */
[C---:B------:R-:W-:Y:S01]  /*9b00*/  ISETP.LT.OR P1, PT, R0.reuse, R199, P1 ;  /* 0x000000c70000720c */ /* 0x040fe20000f21670 */
[----:B------:R1:W3:Y:S01]  /*9b10*/  MUFU.TANH R37, R11 ;  /* 0x0000000b00257308 */ /* 0x0002e20000002400 */
[CC--:B------:R-:W-:Y:S01]  /*9b20*/  ISETP.GE.AND P6, PT, R3.reuse, R203.reuse, PT ;  /* 0x000000cb0300720c */ /* 0x0c0fe20003fc6270 */
[----:B------:R-:W-:Y:S01]  /*9b30*/  VIADD R7, R0, 0x18 ;  /* 0x0000001800077836 */ /* 0x000fe20000000000 */
[----:B------:R-:W-:Y:S01]  /*9b40*/  ISETP.GE.AND P5, PT, R2, R203, PT ;  /* 0x000000cb0200720c */ /* 0x000fe20003fa6270 */
[C---:B------:R-:W-:Y:S01]  /*9b50*/  VIADD R6, R0.reuse, 0x19 ;  /* 0x0000001900067836 */ /* 0x040fe20000000000 */
[----:B------:R-:W-:Y:S01]  /*9b60*/  ISETP.LT.OR P6, PT, R3, R199, P6 ;  /* 0x000000c70300720c */ /* 0x000fe200037c1670 */
[C---:B------:R-:W-:Y:S01]  /*9b70*/  VIADD R4, R0.reuse, 0x21 ;  /* 0x0000002100047836 */ /* 0x040fe20000000000 */
[----:B------:R-:W-:Y:S01]  /*9b80*/  FSEL R43, R43, -INF , !P1 ;  /* 0xff8000002b2b7808 */ /* 0x000fe20004800000 */
[----:B------:R-:W-:Y:S01]  /*9b90*/  VIADD R27, R0, 0x28 ;  /* 0x00000028001b7836 */ /* 0x000fe20000000000 */
[----:B------:R-:W-:Y:S01]  /*9ba0*/  ISETP.GE.AND P4, PT, R10, R203, PT ;  /* 0x000000cb0a00720c */ /* 0x000fe20003f86270 */
[----:B------:R-:W-:Y:S01]  /*9bb0*/  VIADD R25, R0, 0x30 ;  /* 0x0000003000197836 */ /* 0x000fe20000000000 */
[----:B------:R-:W-:Y:S01]  /*9bc0*/  ISETP.LT.OR P5, PT, R2, R199, P5 ;  /* 0x000000c70200720c */ /* 0x000fe20002fa1670 */
[----:B------:R-:W-:Y:S01]  /*9bd0*/  VIADD R24, R0, 0x31 ;  /* 0x0000003100187836 */ /* 0x000fe20000000000 */
[----:B------:R-:W-:Y:S01]  /*9be0*/  FSEL R44, R252, -INF , !P6 ;  /* 0xff800000fc2c7808 */ /* 0x000fe20007000000 */
[C---:B------:R-:W-:Y:S01]  /*9bf0*/  VIADD R22, R0.reuse, 0x39 ;  /* 0x0000003900167836 */ /* 0x040fe20000000000 */
[C---:B------:R-:W-:Y:S01]  /*9c00*/  IADD3 R8, R0.reuse, 0x11, RZ ;  /* 0x0000001100087810 */ /* 0x040fe20007ffe0ff */
[C---:B------:R-:W-:Y:S01]  /*9c10*/  VIADD R21, R0.reuse, 0x40 ;  /* 0x0000004000157836 */ /* 0x040fe20000000000 */
[----:B-1----:R-:W-:Y:S01]  /*9c20*/  FMNMX.FTZ R11, R41, R43, !PT ;  /* 0x0000002b290b7209 */ /* 0x002fe20007810000 */
[C---:B------:R-:W-:Y:S01]  /*9c30*/  VIADD R19, R0.reuse, 0x48 ;  /* 0x0000004800137836 */ /* 0x040fe20000000000 */
[----:B------:R-:W-:Y:S01]  /*9c40*/  ISETP.GE.AND P3, PT, R9, R203, PT ;  /* 0x000000cb0900720c */ /* 0x000fe20003f66270 */
[----:B------:R-:W-:Y:S01]  /*9c50*/  VIADD R18, R0, 0x49 ;  /* 0x0000004900127836 */ /* 0x000fe20000000000 */
[----:B------:R-:W-:Y:S01]  /*9c60*/  ISETP.LT.OR P4, PT, R10, R199, P4 ;  /* 0x000000c70a00720c */ /* 0x000fe20002781670 */
[C---:B------:R-:W-:Y:S01]  /*9c70*/  VIADD R16, R0.reuse, 0x51 ;  /* 0x0000005100107836 */ /* 0x040fe20000000000 */
[----:B------:R-:W-:Y:S01]  /*9c80*/  FSEL R45, R251, -INF , !P5 ;  /* 0xff800000fb2d7808 */ /* 0x000fe20006800000 */
[----:B------:R-:W-:Y:S01]  /*9c90*/  VIADD R15, R0, 0x58 ;  /* 0x00000058000f7836 */ /* 0x000fe20000000000 */
[----:B------:R-:W-:Y:S01]  /*9ca0*/  FMNMX.FTZ R11, R44, R11, !PT ;  /* 0x0000000b2c0b7209 */ /* 0x000fe20007810000 */
[----:B------:R1:W5:Y:S01]  /*9cb0*/  MUFU.TANH R71, R13 ;  /* 0x0000000d00477308 */ /* 0x0003620000002400 */
[----:B------:R-:W-:-:S02]  /*9cc0*/  ISETP.GE.AND P2, PT, R8, R203, PT ;  /* 0x000000cb0800720c */ /* 0x000fc40003f46270 */
[----:B------:R-:W-:Y:S02]  /*9cd0*/  ISETP.LT.OR P3, PT, R9, R199, P3 ;  /* 0x000000c70900720c */ /* 0x000fe40001f61670 */
[----:B------:R-:W-:Y:S02]  /*9ce0*/  FSEL R46, R250, -INF , !P4 ;  /* 0xff800000fa2e7808 */ /* 0x000fe40006000000 */
[----:B------:R-:W-:Y:S01]  /*9cf0*/  FMNMX.FTZ R11, R45, R11, !PT ;  /* 0x0000000b2d0b7209 */ /* 0x000fe20007810000 */
[----:B------:R4:W-:Y:S01]  /*9d00*/  MUFU.TANH R93, R29 ;  /* 0x0000001d005d7308 */ /* 0x0009e20000002400 */
[----:B------:R-:W-:Y:S02]  /*9d10*/  ISETP.GE.AND P1, PT, R7, R203, PT ;  /* 0x000000cb0700720c */ /* 0x000fe40003f26270 */
[----:B------:R-:W-:Y:S02]  /*9d20*/  ISETP.LT.OR P2, PT, R8, R199, P2 ;  /* 0x000000c70800720c */ /* 0x000fe40001741670 */
[----:B------:R-:W-:-:S02]  /*9d30*/  FSEL R47, R249, -INF , !P3 ;  /* 0xff800000f92f7808 */ /* 0x000fc40005800000 */
[----:B------:R-:W-:Y:S01]  /*9d40*/  FMNMX.FTZ R11, R46, R11, !PT ;  /* 0x0000000b2e0b7209 */ /* 0x000fe20007810000 */
[----:B------:R2:W-:Y:S01]  /*9d50*/  MUFU.TANH R74, R33 ;  /* 0x00000021004a7308 */ /* 0x0005e20000002400 */
[C---:B------:R-:W-:Y:S01]  /*9d60*/  IADD3 R5, R0.reuse, 0x20, RZ ;  /* 0x0000002000057810 */ /* 0x040fe20007ffe0ff */
[----:B-1----:R-:W-:Y:S01]  /*9d70*/  VIADD R13, R0, 0x60 ;  /* 0x00000060000d7836 */ /* 0x002fe20000000000 */
[----:B------:R-:W-:Y:S02]  /*9d80*/  ISETP.GE.AND P6, PT, R6, R203, PT ;  /* 0x000000cb0600720c */ /* 0x000fe40003fc6270 */
[----:B------:R-:W-:Y:S02]  /*9d90*/  ISETP.LT.OR P1, PT, R7, R199, P1 ;  /* 0x000000c70700720c */ /* 0x000fe40000f21670 */
[----:B------:R-:W-:Y:S01]  /*9da0*/  FSEL R48, R248, -INF , !P2 ;  /* 0xff800000f8307808 */ /* 0x000fe20005000000 */
[----:B------:R1:W-:Y:S01]  /*9db0*/  MUFU.TANH R91, R12 ;  /* 0x0000000c005b7308 */ /* 0x0003e20000002400 */
[----:B------:R-:W-:Y:S01]  /*9dc0*/  FMNMX.FTZ R11, R47, R11, !PT ;  /* 0x0000000b2f0b7209 */ /* 0x000fe20007810000 */
[----:B----4-:R-:W-:Y:S01]  /*9dd0*/  FMUL.FTZ R29, R84, UR8 ;  /* 0x00000008541d7c20 */ /* 0x010fe20008410000 */
[----:B------:R-:W-:-:S02]  /*9de0*/  ISETP.GE.AND P5, PT, R5, R203, PT ;  /* 0x000000cb0500720c */ /* 0x000fc40003fa6270 */
[----:B------:R-:W-:Y:S02]  /*9df0*/  ISETP.LT.OR P6, PT, R6, R199, P6 ;  /* 0x000000c70600720c */ /* 0x000fe400037c1670 */
[----:B------:R-:W-:Y:S01]  /*9e00*/  FSEL R50, R247, -INF , !P1 ;  /* 0xff800000f7327808 */ /* 0x000fe20004800000 */
[----:B------:R4:W-:Y:S01]  /*9e10*/  MUFU.TANH R75, R32 ;  /* 0x00000020004b7308 */ /* 0x0009e20000002400 */
[----:B------:R-:W-:Y:S01]  /*9e20*/  FMNMX.FTZ R11, R48, R11, !PT ;  /* 0x0000000b300b7209 */ /* 0x000fe20007810000 */
[----:B--2---:R-:W-:Y:S01]  /*9e30*/  FMUL.FTZ R33, R85, UR8 ;  /* 0x0000000855217c20 */ /* 0x004fe20008410000 */
[----:B------:R-:W-:Y:S02]  /*9e40*/  ISETP.GE.AND P4, PT, R4, R203, PT ;  /* 0x000000cb0400720c */ /* 0x000fe40003f86270 */
[----:B------:R-:W-:Y:S02]  /*9e50*/  ISETP.LT.OR P5, PT, R5, R199, P5 ;  /* 0x000000c70500720c */ /* 0x000fe40002fa1670 */
[----:B------:R-:W-:Y:S01]  /*9e60*/  FSEL R51, R109, -INF , !P6 ;  /* 0xff8000006d337808 */ /* 0x000fe20007000000 */
[----:B------:R-:W-:Y:S01]  /*9e70*/  MUFU.TANH R33, R33 ;  /* 0x0000002100217308 */ /* 0x000fe20000002400 */
[----:B------:R-:W-:Y:S01]  /*9e80*/  FMNMX.FTZ R11, R50, R11, !PT ;  /* 0x0000000b320b7209 */ /* 0x000fe20007810000 */
[C---:B-1----:R-:W-:Y:S01]  /*9e90*/  VIADD R12, R0.reuse, 0x61 ;  /* 0x00000061000c7836 */ /* 0x042fe20000000000 */
[----:B------:R-:W-:-:S02]  /*9ea0*/  IADD3 R26, R0, 0x29, RZ ;  /* 0x00000029001a7810 */ /* 0x000fc40007ffe0ff */
[----:B------:R-:W-:Y:S02]  /*9eb0*/  ISETP.GE.AND P3, PT, R27, R203, PT ;  /* 0x000000cb1b00720c */ /* 0x000fe40003f66270 */
[----:B------:R-:W-:Y:S01]  /*9ec0*/  ISETP.LT.OR P4, PT, R4, R199, P4 ;  /* 0x000000c70400720c */ /* 0x000fe20002781670 */
[----:B------:R-:W-:Y:S01]  /*9ed0*/  MUFU.TANH R89, R36 ;  /* 0x0000002400597308 */ /* 0x000fe20000002400 */
[----:B------:R-:W-:Y:S01]  /*9ee0*/  FSEL R52, R243, -INF , !P5 ;  /* 0xff800000f3347808 */ /* 0x000fe20006800000 */
[----:B----4-:R-:W-:Y:S01]  /*9ef0*/  VIADD R32, R0, 0x69 ;  /* 0x0000006900207836 */ /* 0x010fe20000000000 */
[----:B------:R-:W-:Y:S02]  /*9f00*/  FMNMX.FTZ R11, R51, R11, !PT ;  /* 0x0000000b330b7209 */ /* 0x000fe40007810000 */
[----:B------:R-:W-:Y:S02]  /*9f10*/  ISETP.GE.AND P2, PT, R26, R203, PT ;  /* 0x000000cb1a00720c */ /* 0x000fe40003f46270 */
[----:B------:R-:W-:Y:S01]  /*9f20*/  ISETP.LT.OR P3, PT, R27, R199, P3 ;  /* 0x000000c71b00720c */ /* 0x000fe20001f61670 */
[----:B------:R-:W-:Y:S01]  /*9f30*/  MUFU.TANH R109, R30 ;  /* 0x0000001e006d7308 */ /* 0x000fe20000002400 */
[----:B------:R-:W-:-:S02]  /*9f40*/  FSEL R53, R111, -INF , !P4 ;  /* 0xff8000006f357808 */ /* 0x000fc40006000000 */
[----:B------:R-:W-:Y:S02]  /*9f50*/  FMNMX.FTZ R11, R52, R11, !PT ;  /* 0x0000000b340b7209 */ /* 0x000fe40007810000 */
[----:B------:R-:W-:Y:S02]  /*9f60*/  ISETP.GE.AND P1, PT, R25, R203, PT ;  /* 0x000000cb1900720c */ /* 0x000fe40003f26270 */
[----:B------:R-:W-:Y:S01]  /*9f70*/  ISETP.LT.OR P2, PT, R26, R199, P2 ;  /* 0x000000c71a00720c */ /* 0x000fe20001741670 */
[----:B------:R1:W-:Y:S01]  /*9f80*/  MUFU.TANH R111, R31 ;  /* 0x0000001f006f7308 */ /* 0x0003e20000002400 */
[----:B------:R-:W-:Y:S02]  /*9f90*/  FSEL R55, R226, -INF , !P3 ;  /* 0xff800000e2377808 */ /* 0x000fe40005800000 */
[----:B------:R-:W-:Y:S02]  /*9fa0*/  FMNMX.FTZ R11, R53, R11, !PT ;  /* 0x0000000b350b7209 */ /* 0x000fe40007810000 */
[----:B------:R-:W-:-:S02]  /*9fb0*/  IADD3 R23, R0, 0x38, RZ ;  /* 0x0000003800177810 */ /* 0x000fc40007ffe0ff */
[----:B------:R-:W-:Y:S01]  /*9fc0*/  ISETP.GE.AND P6, PT, R24, R203, PT ;  /* 0x000000cb1800720c */ /* 0x000fe20003fc6270 */
[----:B------:R-:W-:Y:S01]  /*9fd0*/  MUFU.TANH R88, R42 ;  /* 0x0000002a00587308 */ /* 0x000fe20000002400 */
[----:B------:R-:W-:Y:S02]  /*9fe0*/  FSEL R56, R124, -INF , !P2 ;  /* 0xff8000007c387808 */ /* 0x000fe40005000000 */
[----:B------:R-:W-:Y:S02]  /*9ff0*/  ISETP.LT.OR P1, PT, R25, R199, P1 ;  /* 0x000000c71900720c */ /* 0x000fe40000f21670 */
[----:B------:R-:W-:Y:S02]  /*a000*/  FMNMX.FTZ R11, R55, R11, !PT ;  /* 0x0000000b370b7209 */ /* 0x000fe40007810000 */
[----:B------:R-:W-:Y:S01]  /*a010*/  ISETP.GE.AND P5, PT, R23, R203, PT ;  /* 0x000000cb1700720c */ /* 0x000fe20003fa6270 */
[----:B------:R-:W-:Y:S01]  /*a020*/  MUFU.TANH R124, R34 ;  /* 0x00000022007c7308 */ /* 0x000fe20000002400 */
[----:B------:R-:W-:Y:S01]  /*a030*/  ISETP.LT.OR P6, PT, R24, R199, P6 ;  /* 0x000000c71800720c */ /* 0x000fe200037c1670 */
[----:B-1----:R-:W-:Y:S01]  /*a040*/  VIADD R31, R0, 0x70 ;  /* 0x00000070001f7836 */ /* 0x002fe20000000000 */
[----:B------:R-:W-:-:S02]  /*a050*/  FSEL R57, R209, -INF , !P1 ;  /* 0xff800000d1397808 */ /* 0x000fc40004800000 */
[----:B------:R-:W-:Y:S02]  /*a060*/  FMNMX.FTZ R11, R56, R11, !PT ;  /* 0x0000000b380b7209 */ /* 0x000fe40007810000 */
[----:B------:R-:W-:Y:S01]  /*a070*/  ISETP.GE.AND P4, PT, R22, R203, PT ;  /* 0x000000cb1600720c */ /* 0x000fe20003f86270 */
[----:B------:R1:W2:Y:S01]  /*a080*/  MUFU.TANH R34, R29 ;  /* 0x0000001d00227308 */ /* 0x0002a20000002400 */
[----:B------:R-:W-:Y:S02]  /*a090*/  FSEL R58, R121, -INF , !P6 ;  /* 0xff800000793a7808 */ /* 0x000fe40007000000 */
[----:B------:R-:W-:Y:S02]  /*a0a0*/  ISETP.LT.OR P5, PT, R23, R199, P5 ;  /* 0x000000c71700720c */ /* 0x000fe40002fa1670 */
[----:B------:R-:W-:Y:S02]  /*a0b0*/  FMNMX.FTZ R28, R57, R11, !PT ;  /* 0x0000000b391c7209 */ /* 0x000fe40007810000 */
[----:B------:R-:W-:Y:S01]  /*a0c0*/  IADD3 R20, R0, 0x41, RZ ;  /* 0x0000004100147810 */ /* 0x000fe20007ffe0ff */
[----:B------:R4:W-:Y:S01]  /*a0d0*/  MUFU.TANH R121, R35 ;  /* 0x0000002300797308 */ /* 0x0009e20000002400 */
[----:B------:R-:W-:-:S02]  /*a0e0*/  ISETP.GE.AND P3, PT, R21, R203, PT ;  /* 0x000000cb1500720c */ /* 0x000fc40003f66270 */
[----:B------:R-:W-:Y:S02]  /*a0f0*/  ISETP.LT.OR P4, PT, R22, R199, P4 ;  /* 0x000000c71600720c */ /* 0x000fe40002781670 */
[----:B------:R-:W-:Y:S02]  /*a100*/  FSEL R59, R132, -INF , !P5 ;  /* 0xff800000843b7808 */ /* 0x000fe40006800000 */
[----:B------:R-:W-:Y:S02]  /*a110*/  FMNMX.FTZ R28, R58, R28, !PT ;  /* 0x0000001c3a1c7209 */ /* 0x000fe40007810000 */
[----:B------:R-:W-:Y:S01]  /*a120*/  ISETP.GE.AND P2, PT, R20, R203, PT ;  /* 0x000000cb1400720c */ /* 0x000fe20003f46270 */
[----:B-1----:R-:W-:Y:S01]  /*a130*/  VIADD R29, R0, 0x78 ;  /* 0x00000078001d7836 */ /* 0x002fe20000000000 */
[----:B------:R-:W-:Y:S02]  /*a140*/  FSEL R60, R127, -INF , !P4 ;  /* 0xff8000007f3c7808 */ /* 0x000fe40006000000 */
[----:B------:R-:W-:-:S02]  /*a150*/  ISETP.LT.OR P3, PT, R21, R199, P3 ;  /* 0x000000c71500720c */ /* 0x000fc40001f61670 */
[----:B------:R-:W-:Y:S02]  /*a160*/  FMNMX.FTZ R28, R59, R28, !PT ;  /* 0x0000001c3b1c7209 */ /* 0x000fe40007810000 */
[----:B------:R-:W-:Y:S01]  /*a170*/  ISETP.GE.AND P1, PT, R19, R203, PT ;  /* 0x000000cb1300720c */ /* 0x000fe20003f26270 */
[----:B----4-:R-:W-:Y:S01]  /*a180*/  FMUL.FTZ R35, R80, UR8 ;  /* 0x0000000850237c20 */ /* 0x010fe20008410000 */
[----:B------:R-:W-:Y:S02]  /*a190*/  ISETP.LT.OR P2, PT, R20, R199, P2 ;  /* 0x000000c71400720c */ /* 0x000fe40001741670 */
[----:B------:R-:W-:Y:S01]  /*a1a0*/  FSEL R61, R117, -INF , !P3 ;  /* 0xff800000753d7808 */ /* 0x000fe20005800000 */
[----:B------:R1:W4:Y:S01]  /*a1b0*/  MUFU.TANH R36, R35 ;  /* 0x0000002300247308 */ /* 0x0003220000002400 */
[----:B------:R-:W-:Y:S02]  /*a1c0*/  FMNMX.FTZ R28, R60, R28, !PT ;  /* 0x0000001c3c1c7209 */ /* 0x000fe40007810000 */
[----:B------:R-:W-:-:S02]  /*a1d0*/  IADD3 R17, R0, 0x50, RZ ;  /* 0x0000005000117810 */ /* 0x000fc40007ffe0ff */
[----:B------:R-:W-:Y:S02]  /*a1e0*/  ISETP.GE.AND P6, PT, R18, R203, PT ;  /* 0x000000cb1200720c */ /* 0x000fe40003fc6270 */
[----:B------:R-:W-:Y:S01]  /*a1f0*/  FSEL R62, R114, -INF , !P2 ;  /* 0xff800000723e7808 */ /* 0x000fe20005000000 */
[----:B------:R5:W-:Y:S01]  /*a200*/  MUFU.TANH R117, R69 ;  /* 0x0000004500757308 */ /* 0x000be20000002400 */
[----:B------:R-:W-:Y:S02]  /*a210*/  ISETP.LT.OR P1, PT, R19, R199, P1 ;  /* 0x000000c71300720c */ /* 0x000fe40000f21670 */
[----:B------:R-:W-:Y:S02]  /*a220*/  FMNMX.FTZ R28, R61, R28, !PT ;  /* 0x0000001c3d1c7209 */ /* 0x000fe40007810000 */
[----:B------:R-:W-:Y:S02]  /*a230*/  ISETP.GE.AND P5, PT, R17, R203, PT ;  /* 0x000000cb1100720c */ /* 0x000fe40003fa6270 */
[----:B------:R-:W-:Y:S01]  /*a240*/  FSEL R63, R107, -INF , !P1 ;  /* 0xff8000006b3f7808 */ /* 0x000fe20004800000 */
[----:B------:R-:W-:Y:S01]  /*a250*/  MUFU.TANH R114, R79 ;  /* 0x0000004f00727308 */ /* 0x000fe20000002400 */
[----:B------:R-:W-:Y:S01]  /*a260*/  ISETP.LT.OR P6, PT, R18, R199, P6 ;  /* 0x000000c71200720c */ /* 0x000fe200037c1670 */
[----:B-1----:R-:W-:Y:S01]  /*a270*/  FMUL.FTZ R35, R81, UR8 ;  /* 0x0000000851237c20 */ /* 0x002fe20008410000 */
[----:B------:R-:W-:-:S02]  /*a280*/  FMNMX.FTZ R28, R62, R28, !PT ;  /* 0x0000001c3e1c7209 */ /* 0x000fc40007810000 */
[----:B------:R-:W-:Y:S02]  /*a290*/  ISETP.GE.AND P4, PT, R16, R203, PT ;  /* 0x000000cb1000720c */ /* 0x000fe40003f86270 */
[----:B------:R-:W-:Y:S01]  /*a2a0*/  FSEL R65, R106, -INF , !P6 ;  /* 0xff8000006a417808 */ /* 0x000fe20007000000 */
[----:B------:R-:W-:Y:S01]  /*a2b0*/  MUFU.TANH R107, R67 ;  /* 0x00000043006b7308 */ /* 0x000fe20000002400 */
[----:B------:R-:W-:Y:S02]  /*a2c0*/  ISETP.LT.OR P5, PT, R17, R199, P5 ;  /* 0x000000c71100720c */ /* 0x000fe40002fa1670 */
[----:B------:R-:W-:Y:S02]  /*a2d0*/  FMNMX.FTZ R28, R63, R28, !PT ;  /* 0x0000001c3f1c7209 */ /* 0x000fe40007810000 */
[----:B------:R-:W-:Y:S02]  /*a2e0*/  IADD3 R14, R0, 0x59, RZ ;  /* 0x00000059000e7810 */ /* 0x000fe40007ffe0ff */
[----:B------:R-:W-:Y:S01]  /*a2f0*/  ISETP.GE.AND P3, PT, R15, R203, PT ;  /* 0x000000cb0f00720c */ /* 0x000fe20003f66270 */
[----:B------:R-:W-:Y:S01]  /*a300*/  MUFU.TANH R106, R54 ;  /* 0x00000036006a7308 */ /* 0x000fe20000002400 */
[----:B------:R-:W-:-:S02]  /*a310*/  FSEL R66, R70, -INF , !P5 ;  /* 0xff80000046427808 */ /* 0x000fc40006800000 */
[----:B------:R-:W-:Y:S02]  /*a320*/  ISETP.LT.OR P4, PT, R16, R199, P4 ;  /* 0x000000c71000720c */ /* 0x000fe40002781670 */
[----:B------:R-:W-:Y:S02]  /*a330*/  FMNMX.FTZ R28, R65, R28, !PT ;  /* 0x0000001c411c7209 */ /* 0x000fe40007810000 */
[----:B------:R-:W-:Y:S02]  /*a340*/  ISETP.GE.AND P2, PT, R14, R203, PT ;  /* 0x000000cb0e00720c */ /* 0x000fe40003f46270 */
[----:B------:R-:W-:Y:S02]  /*a350*/  FSEL R68, R68, -INF , !P4 ;  /* 0xff80000044447808 */ /* 0x000fe40006000000 */
[----:B------:R-:W-:Y:S02]  /*a360*/  ISETP.LT.OR P3, PT, R15, R199, P3 ;  /* 0x000000c70f00720c */ /* 0x000fe40001f61670 */
[----:B------:R-:W-:-:S02]  /*a370*/  FMNMX.FTZ R28, R66, R28, !PT ;  /* 0x0000001c421c7209 */ /* 0x000fc40007810000 */
[----:B------:R-:W-:Y:S02]  /*a380*/  ISETP.GE.AND P1, PT, R13, R203, PT ;  /* 0x000000cb0d00720c */ /* 0x000fe40003f26270 */
[----:B------:R-:W-:Y:S01]  /*a390*/  FSEL R72, R49, -INF , !P3 ;  /* 0xff80000031487808 */ /* 0x000fe20005800000 */
[----:B------:R-:W-:Y:S01]  /*a3a0*/  FMUL.FTZ R49, R100, UR8 ;  /* 0x0000000864317c20 */ /* 0x000fe20008410000 */
[----:B------:R-:W-:Y:S02]  /*a3b0*/  ISETP.LT.OR P2, PT, R14, R199, P2 ;  /* 0x000000c70e00720c */ /* 0x000fe40001741670 */
[----:B------:R-:W-:Y:S02]  /*a3c0*/  FMNMX.FTZ R28, R68, R28, !PT ;  /* 0x0000001c441c7209 */ /* 0x000fe40007810000 */
[----:B------:R-:W-:Y:S02]  /*a3d0*/  ISETP.GE.AND P6, PT, R12, R203, PT ;  /* 0x000000cb0c00720c */ /* 0x000fe40003fc6270 */
[----:B------:R-:W-:-:S02]  /*a3e0*/  IADD3 R11, R0, 0x68, RZ ;  /* 0x00000068000b7810 */ /* 0x000fc40007ffe0ff */
[----:B---3--:R-:W-:Y:S01]  /*a3f0*/  FSEL R73, R37, -INF , !P2 ;  /* 0xff80000025497808 */ /* 0x008fe20005000000 */
[----:B------:R-:W-:Y:S01]  /*a400*/  BAR.SYNC.DEFER_BLOCKING 0x0 ;  /* 0x0000000000007b1d */ /* 0x000fe20000010000 */
[----:B------:R-:W-:Y:S02]  /*a410*/  ISETP.LT.OR P1, PT, R13, R199, P1 ;  /* 0x000000c70d00720c */ /* 0x000fe40000f21670 */
[----:B------:R-:W-:Y:S02]  /*a420*/  FMNMX.FTZ R28, R72, R28, !PT ;  /* 0x0000001c481c7209 */ /* 0x000fe40007810000 */
[----:B------:R-:W-:Y:S02]  /*a430*/  ISETP.GE.AND P5, PT, R11, R203, PT ;  /* 0x000000cb0b00720c */ /* 0x000fe40003fa6270 */
[----:B------:R-:W-:Y:S02]  /*a440*/  FSEL R70, R64, -INF , !P1 ;  /* 0xff80000040467808 */ /* 0x000fe40004800000 */
[----:B------:R-:W-:-:S02]  /*a450*/  ISETP.LT.OR P6, PT, R12, R199, P6 ;  /* 0x000000c70c00720c */ /* 0x000fc400037c1670 */
[----:B------:R-:W-:Y:S02]  /*a460*/  FMNMX.FTZ R28, R73, R28, !PT ;  /* 0x0000001c491c7209 */ /* 0x000fe40007810000 */
[----:B------:R-:W-:Y:S02]  /*a470*/  ISETP.GE.AND P4, PT, R32, R203, PT ;  /* 0x000000cb2000720c */ /* 0x000fe40003f86270 */
[-C--:B------:R-:W-:Y:S02]  /*a480*/  ISETP.LT.OR P5, PT, R11, R199.reuse, P5 ;  /* 0x000000c70b00720c */ /* 0x080fe40002fa1670 */
[----:B-----5:R-:W-:Y:S02]  /*a490*/  FSEL R69, R71, -INF , !P6 ;  /* 0xff80000047457808 */ /* 0x020fe40007000000 */
[----:B------:R-:W-:Y:S02]  /*a4a0*/  FMNMX.FTZ R28, R70, R28, !PT ;  /* 0x0000001c461c7209 */ /* 0x000fe40007810000 */
[----:B------:R-:W-:-:S02]  /*a4b0*/  ISETP.LT.OR P4, PT, R32, R199, P4 ;  /* 0x000000c72000720c */ /* 0x000fc40002781670 */
[-C--:B------:R-:W-:Y:S02]  /*a4c0*/  ISETP.GE.AND P3, PT, R31, R203.reuse, PT ;  /* 0x000000cb1f00720c */ /* 0x080fe40003f66270 */
[----:B------:R-:W-:Y:S02]  /*a4d0*/  IADD3 R30, R0, 0x71, RZ ;  /* 0x00000071001e7810 */ /* 0x000fe40007ffe0ff */
[----:B--2---:R-:W-:Y:S02]  /*a4e0*/  FSEL R71, R34, -INF , !P5 ;  /* 0xff80000022477808 */ /* 0x004fe40006800000 */
[----:B------:R-:W-:Y:S01]  /*a4f0*/  FMNMX.FTZ R28, R69, R28, !PT ;  /* 0x0000001c451c7209 */ /* 0x000fe20007810000 */
[----:B------:R-:W1:Y:S01]  /*a500*/  MUFU.TANH R34, R35 ;  /* 0x0000002300227308 */ /* 0x000e620000002400 */
[----:B------:R-:W-:Y:S02]  /*a510*/  FSEL R78, R33, -INF , !P4 ;  /* 0xff800000214e7808 */ /* 0x000fe40006000000 */
[----:B------:R-:W-:-:S02]  /*a520*/  ISETP.GE.AND P2, PT, R30, R203, PT ;  /* 0x000000cb1e00720c */ /* 0x000fc40003f46270 */
[----:B------:R-:W-:Y:S02]  /*a530*/  ISETP.LT.OR P3, PT, R31, R199, P3 ;  /* 0x000000c71f00720c */ /* 0x000fe40001f61670 */
[----:B------:R-:W-:Y:S02]  /*a540*/  FMNMX.FTZ R33, R71, R28, !PT ;  /* 0x0000001c47217209 */ /* 0x000fe40007810000 */
[----:B------:R-:W-:Y:S02]  /*a550*/  ISETP.GE.AND P1, PT, R29, R203, PT ;  /* 0x000000cb1d00720c */ /* 0x000fe40003f26270 */
[----:B------:R-:W-:Y:S02]  /*a560*/  ISETP.LT.OR P2, PT, R30, R199, P2 ;  /* 0x000000c71e00720c */ /* 0x000fe40001741670 */
[----:B------:R-:W-:Y:S02]  /*a570*/  IADD3 R28, R0, 0x79, RZ ;  /* 0x00000079001c7810 */ /* 0x000fe40007ffe0ff */
[----:B------:R-:W-:-:S02]  /*a580*/  FSEL R77, R75, -INF , !P3 ;  /* 0xff8000004b4d7808 */ /* 0x000fc40005800000 */
[----:B------:R-:W-:Y:S02]  /*a590*/  FMNMX.FTZ R33, R78, R33, !PT ;  /* 0x000000214e217209 */ /* 0x000fe40007810000 */
[----:B------:R-:W-:Y:S02]  /*a5a0*/  ISETP.GE.AND P3, PT, R28, R203, PT ;  /* 0x000000cb1c00720c */ /* 0x000fe40003f66270 */
[----:B------:R-:W-:Y:S02]  /*a5b0*/  ISETP.LT.OR P1, PT, R29, R199, P1 ;  /* 0x000000c71d00720c */ /* 0x000fe40000f21670 */
[----:B------:R-:W-:Y:S02]  /*a5c0*/  FSEL R76, R74, -INF , !P2 ;  /* 0xff8000004a4c7808 */ /* 0x000fe40005000000 */
[----:B------:R-:W-:Y:S02]  /*a5d0*/  FMNMX.FTZ R33, R77, R33, !PT ;  /* 0x000000214d217209 */ /* 0x000fe40007810000 */
[----:B------:R-:W-:-:S02]  /*a5e0*/  ISETP.LT.OR P3, PT, R28, R199, P3 ;  /* 0x000000c71c00720c */ /* 0x000fc40001f61670 */
[----:B----4-:R-:W-:Y:S02]  /*a5f0*/  FSEL R75, R36, -INF , !P1 ;  /* 0xff800000244b7808 */ /* 0x010fe40004800000 */
[----:B------:R-:W-:Y:S02]  /*a600*/  FMNMX.FTZ R33, R76, R33, !PT ;  /* 0x000000214c217209 */ /* 0x000fe40007810000 */
[----:B-1----:R-:W-:Y:S02]  /*a610*/  FSEL R74, R34, -INF , !P3 ;  /* 0xff800000224a7808 */ /* 0x002fe40005800000 */
        /* <DEDUP_REMOVED lines=32> */
.L_x_914:
[----:B------:R-:W2:Y:S04]  /*a820*/  LDL.LU R64, [R1+0x24] ;  /* 0x0000240001407983 */ /* 0x000ea80000300800 */
[----:B------:R-:W3:Y:S04]  /*a830*/  LDL.LU R54, [R1+0x20] ;  /* 0x0000200001367983 */ /* 0x000ee80000300800 */
[----:B-1----:R-:W4:Y:S04]  /*a840*/  LDL.LU R37, [R1+0x18] ;  /* 0x0000180001257983 */ /* 0x002f280000300800 */
[----:B------:R-:W5:Y:S01]  /*a850*/  LDL.LU R36, [R1+0x1c] ;  /* 0x00001c0001247983 */ /* 0x000f620000300800 */
[----:B------:R-:W-:Y:S01]  /*a860*/  FMUL.FTZ R33, R101, UR8 ;  /* 0x0000000865217c20 */ /* 0x000fe20008410000 */
[C---:B------:R-:W-:Y:S01]  /*a870*/  ISETP.GE.AND P4, PT, R0.reuse, R202, PT ;  /* 0x000000ca0000720c */ /* 0x040fe20003f86270 */
[----:B------:R1:W-:Y:S01]  /*a880*/  MUFU.TANH R94, R49 ;  /* 0x00000031005e7308 */ /* 0x0003e20000002400 */
[----:B------:R-:W1:Y:S01]  /*a890*/  SHFL.BFLY PT, R34, R42, 0x2, 0x1f ;  /* 0x0c401f002a227f89 */ /* 0x000e6200000e0000 */
[----:B------:R-:W-:-:S02]  /*a8a0*/  ISETP.GE.AND P2, PT, R0, R201, PT ;  /* 0x000000c90000720c */ /* 0x000fc40003f46270 */
[C---:B------:R-:W-:Y:S02]  /*a8b0*/  ISETP.GE.AND P0, PT, R0.reuse, R200, PT ;  /* 0x000000c80000720c */ /* 0x040fe40003f06270 */
[C---:B------:R-:W-:Y:S02]  /*a8c0*/  ISETP.LT.OR P4, PT, R0.reuse, R198, P4 ;  /* 0x000000c60000720c */ /* 0x040fe40002781670 */
[----:B------:R1:W-:Y:S01]  /*a8d0*/  MUFU.TANH R100, R33 ;  /* 0x0000002100647308 */ /* 0x0003e20000002400 */
[C---:B------:R-:W-:Y:S02]  /*a8e0*/  ISETP.LT.OR P2, PT, R0.reuse, R197, P2 ;  /* 0x000000c50000720c */ /* 0x040fe40001741670 */
[----:B------:R-:W-:Y:S01]  /*a8f0*/  ISETP.LT.OR P0, PT, R0, R196, P0 ;  /* 0x000000c40000720c */ /* 0x000fe20000701670 */
[----:B------:R-:W-:Y:S01]  /*a900*/  FMUL.FTZ R0, R86, UR8 ;  /* 0x0000000856007c20 */ /* 0x000fe20008410000 */
[CC--:B------:R-:W-:Y:S02]  /*a910*/  ISETP.GE.AND P3, PT, R3.reuse, R202.reuse, PT ;  /* 0x000000ca0300720c */ /* 0x0c0fe40003f66270 */
[----:B------:R-:W-:Y:S01]  /*a920*/  ISETP.GE.AND P6, PT, R2, R202, PT ;  /* 0x000000ca0200720c */ /* 0x000fe20003fc6270 */
[----:B------:R1:W-:Y:S01]  /*a930*/  MUFU.TANH R95, R0 ;  /* 0x00000000005f7308 */ /* 0x0003e20000002400 */
[----:B------:R-:W-:-:S02]  /*a940*/  ISETP.LT.OR P3, PT, R3, R198, P3 ;  /* 0x000000c60300720c */ /* 0x000fc40001f61670 */
[----:B------:R-:W-:Y:S02]  /*a950*/  FSEL R79, R215, -INF , !P2 ;  /* 0xff800000d74f7808 */ /* 0x000fe40005000000 */
[----:B-1----:R-:W-:Y:S02]  /*a960*/  FSEL R49, R220, -INF , !P3 ;  /* 0xff800000dc317808 */ /* 0x002fe40005800000 */
[----:B------:R-:W-:Y:S01]  /*a970*/  ISETP.GE.AND P3, PT, R2, R200, PT ;  /* 0x000000c80200720c */ /* 0x000fe20003f66270 */
[----:B------:R-:W-:Y:S01]  /*a980*/  FMUL.FTZ R33, R102, UR8 ;  /* 0x0000000866217c20 */ /* 0x000fe20008410000 */
[----:B------:R-:W-:Y:S02]  /*a990*/  ISETP.GE.AND P1, PT, R3, R201, PT ;  /* 0x000000c90300720c */ /* 0x000fe40003f26270 */
[C---:B------:R-:W-:Y:S01]  /*a9a0*/  ISETP.LT.OR P6, PT, R2.reuse, R198, P6 ;  /* 0x000000c60200720c */ /* 0x040fe200037c1670 */
[----:B------:R1:W-:Y:S01]  /*a9b0*/  MUFU.TANH R102, R33 ;  /* 0x0000002100667308 */ /* 0x0003e20000002400 */
[----:B------:R-:W-:-:S02]  /*a9c0*/  ISETP.LT.OR P3, PT, R2, R196, P3 ;  /* 0x000000c40200720c */ /* 0x000fc40001f61670 */
[----:B------:R-:W-:Y:S01]  /*a9d0*/  ISETP.GE.AND P5, PT, R3, R200, PT ;  /* 0x000000c80300720c */ /* 0x000fe20003fa6270 */
[----:B------:R-:W-:Y:S01]  /*a9e0*/  FMUL.FTZ R0, R87, UR8 ;  /* 0x0000000857007c20 */ /* 0x000fe20008410000 */
[C---:B------:R-:W-:Y:S02]  /*a9f0*/  ISETP.LT.OR P1, PT, R3.reuse, R197, P1 ;  /* 0x000000c50300720c */ /* 0x040fe40000f21670 */
[----:B------:R-:W-:Y:S01]  /*aa00*/  ISETP.LT.OR P5, PT, R3, R196, P5 ;  /* 0x000000c40300720c */ /* 0x000fe20002fa1670 */
[----:B------:R1:W-:Y:S01]  /*aa10*/  MUFU.TANH R67, R0 ;  /* 0x0000000000437308 */ /* 0x0003e20000002400 */
[----:B------:R-:W-:Y:S02]  /*aa20*/  FSEL R80, R218, -INF , !P1 ;  /* 0xff800000da507808 */ /* 0x000fe40004800000 */
[----:B------:R-:W-:Y:S02]  /*aa30*/  ISETP.GE.AND P1, PT, R10, R202, PT ;  /* 0x000000ca0a00720c */ /* 0x000fe40003f26270 */
[----:B------:R-:W-:-:S02]  /*aa40*/  FSEL R81, R217, -INF , !P0 ;  /* 0xff800000d9517808 */ /* 0x000fc40004000000 */
[C---:B------:R-:W-:Y:S01]  /*aa50*/  ISETP.GE.AND P0, PT, R10.reuse, R201, PT ;  /* 0x000000c90a00720c */ /* 0x040fe20003f06270 */
[----:B-1----:R-:W-:Y:S01]  /*aa60*/  FMUL.FTZ R33, R103, UR8 ;  /* 0x0000000867217c20 */ /* 0x002fe20008410000 */
[C---:B------:R-:W-:Y:S02]  /*aa70*/  ISETP.LT.OR P1, PT, R10.reuse, R198, P1 ;  /* 0x000000c60a00720c */ /* 0x040fe40000f21670 */
[----:B------:R-:W-:Y:S01]  /*aa80*/  ISETP.LT.OR P0, PT, R10, R197, P0 ;  /* 0x000000c50a00720c */ /* 0x000fe20000701670 */
[----:B------:R1:W-:Y:S01]  /*aa90*/  MUFU.TANH R132, R33 ;  /* 0x0000002100847308 */ /* 0x0003e20000002400 */
[----:B------:R-:W-:Y:S01]  /*aaa0*/  FMUL.FTZ R0, R82, UR8 ;  /* 0x0000000852007c20 */ /* 0x000fe20008410000 */
[----:B------:R-:W-:Y:S02]  /*aab0*/  FSEL R82, R210, -INF , !P5 ;  /* 0xff800000d2527808 */ /* 0x000fe40006800000 */
[----:B------:R-:W-:-:S04]  /*aac0*/  ISETP.GE.AND P5, PT, R10, R200, PT ;  /* 0x000000c80a00720c */ /* 0x000fc80003fa6270 */
[----:B------:R-:W-:Y:S01]  /*aad0*/  MUFU.TANH R84, R0 ;  /* 0x0000000000547308 */ /* 0x000fe20000002400 */
[----:B------:R-:W-:Y:S02]  /*aae0*/  ISETP.LT.OR P5, PT, R10, R196, P5 ;  /* 0x000000c40a00720c */ /* 0x000fe40002fa1670 */
[----:B------:R-:W-:Y:S02]  /*aaf0*/  FSEL R10, R181, -INF , !P1 ;  /* 0xff800000b50a7808 */ /* 0x000fe40004800000 */
[----:B------:R-:W-:Y:S01]  /*ab00*/  ISETP.GE.AND P1, PT, R8, R202, PT ;  /* 0x000000ca0800720c */ /* 0x000fe20003f26270 */
[----:B-1----:R-:W-:-:S03]  /*ab10*/  FMUL.FTZ R33, R96, UR8 ;  /* 0x0000000860217c20 */ /* 0x002fc60008410000 */
[----:B------:R-:W-:Y:S01]  /*ab20*/  ISETP.LT.OR P1, PT, R8, R198, P1 ;  /* 0x000000c60800720c */ /* 0x000fe20000f21670 */
[----:B------:R1:W-:Y:S02]  /*ab30*/  MUFU.TANH R96, R33 ;  /* 0x0000002100607308 */ /* 0x0003e40000002400 */
[----:B-1----:R-:W-:Y:S01]  /*ab40*/  FMNMX.FTZ R33, R42, R34, !PT ;  /* 0x000000222a217209 */ /* 0x002fe20007810000 */
[----:B------:R-:W-:-:S04]  /*ab50*/  FMUL.FTZ R34, R97, UR8 ;  /* 0x0000000861227c20 */ /* 0x000fc80008410000 */
[----:B------:R-:W1:Y:S01]  /*ab60*/  SHFL.BFLY PT, R35, R33, 0x1, 0x1f ;  /* 0x0c201f0021237f89 */ /* 0x000e6200000e0000 */
[----:B------:R1:W-:Y:S02]  /*ab70*/  MUFU.TANH R101, R34 ;  /* 0x0000002200657308 */ /* 0x0003e40000002400 */
[----:B-1----:R-:W-:-:S06]  /*ab80*/  FMUL.FTZ R34, R98, UR8 ;  /* 0x0000000862227c20 */ /* 0x002fcc0008410000 */
[----:B------:R1:W-:Y:S01]  /*ab90*/  MUFU.TANH R243, R34 ;  /* 0x0000002200f37308 */ /* 0x0003e20000002400 */
[----:B------:R-:W-:Y:S02]  /*aba0*/  FMNMX.FTZ R127, R33, R35, !PT ;  /* 0x00000023217f7209 */ /* 0x000fe40007810000 */
[----:B------:R-:W-:Y:S02]  /*abb0*/  FSEL R33, R208, -INF , !P6 ;  /* 0xff800000d0217808 */ /* 0x000fe40007000000 */
[C---:B------:R-:W-:Y:S01]  /*abc0*/  FSETP.NEU.FTZ.AND P2, PT, R127.reuse, -INF , PT ;  /* 0xff8000007f00780b */ /* 0x040fe20003f5d000 */
[----:B------:R-:W-:Y:S01]  /*abd0*/  FMUL.FTZ R0, R127, UR6 ;  /* 0x000000067f007c20 */ /* 0x000fe20008410000 */
[----:B------:R-:W-:-:S04]  /*abe0*/  ISETP.GE.AND P6, PT, R9, R202, PT ;  /* 0x000000ca0900720c */ /* 0x000fc80003fc6270 */
[----:B------:R-:W-:Y:S02]  /*abf0*/  FSEL R0, R0, RZ, P2 ;  /* 0x000000ff00007208 */ /* 0x000fe40001000000 */
[----:B------:R-:W-:Y:S01]  /*ac00*/  ISETP.LT.OR P6, PT, R9, R198, P6 ;  /* 0x000000c60900720c */ /* 0x000fe200037c1670 */
[----:B-1----:R-:W-:-:S03]  /*ac10*/  FMUL.FTZ R34, R99, UR8 ;  /* 0x0000000863227c20 */ /* 0x002fc60008410000 */
[----:B------:R-:W-:Y:S01]  /*ac20*/  FSEL R35, R180, -INF , !P6 ;  /* 0xff800000b4237808 */ /* 0x000fe20007000000 */
[----:B------:R-:W-:Y:S01]  /*ac30*/  FFMA.FTZ R3, R51, UR6, -R0 ;  /* 0x0000000633037c23 */ /* 0x000fe20008010800 */
[C---:B------:R-:W-:Y:S01]  /*ac40*/  ISETP.GE.AND P6, PT, R7.reuse, R202, PT ;  /* 0x000000ca0700720c */ /* 0x040fe20003fc6270 */
[----:B------:R1:W-:Y:S03]  /*ac50*/  MUFU.TANH R247, R34 ;  /* 0x0000002200f77308 */ /* 0x0003e60000002400 */
[----:B------:R-:W-:-:S05]  /*ac60*/  ISETP.LT.OR P6, PT, R7, R198, P6 ;  /* 0x000000c60700720c */ /* 0x000fca00037c1670 */
[----:B------:R1:W-:Y:S02]  /*ac70*/  MUFU.EX2 R220, R3 ;  /* 0x0000000300dc7308 */ /* 0x0003e40000000800 */
[----:B-1----:R-:W-:Y:S02]  /*ac80*/  FSEL R34, R177, -INF , !P1 ;  /* 0xff800000b1227808 */ /* 0x002fe40004800000 */
[----:B------:R-:W-:-:S04]  /*ac90*/  ISETP.GE.AND P1, PT, R6, R202, PT ;  /* 0x000000ca0600720c */ /* 0x000fc80003f26270 */
[----:B------:R-:W-:Y:S01]  /*aca0*/  ISETP.LT.OR P1, PT, R6, R198, P1 ;  /* 0x000000c60600720c */ /* 0x000fe20000f21670 */
[----:B------:R-:W-:-:S03]  /*acb0*/  FFMA.FTZ R3, R52, UR6, -R0 ;  /* 0x0000000634037c23 */ /* 0x000fc60008010800 */
[----:B------:R-:W-:Y:S02]  /*acc0*/  FSEL R42, R170, -INF , !P1 ;  /* 0xff800000aa2a7808 */ /* 0x000fe40004800000 */
[----:B------:R-:W-:-:S04]  /*acd0*/  ISETP.GE.AND P1, PT, R4, R202, PT ;  /* 0x000000ca0400720c */ /* 0x000fc80003f26270 */
[----:B------:R-:W-:Y:S01]  /*ace0*/  ISETP.LT.OR P1, PT, R4, R198, P1 ;  /* 0x000000c60400720c */ /* 0x000fe20000f21670 */
[----:B--2---:R-:W-:Y:S02]  /*acf0*/  IMAD.MOV.U32 R99, RZ, RZ, R64 ;  /* 0x000000ffff637224 */ /* 0x004fe400078e0040 */
[----:B---3--:R-:W-:Y:S02]  /*ad00*/  IMAD.MOV.U32 R86, RZ, RZ, R54 ;  /* 0x000000ffff567224 */ /* 0x008fe400078e0036 */
[----:B----4-:R-:W-:Y:S01]  /*ad10*/  IMAD.MOV.U32 R226, RZ, RZ, R37 ;  /* 0x000000ffffe27224 */ /* 0x010fe200078e0025 */
[----:B------:R-:W-:Y:S02]  /*ad20*/  FSEL R37, R223, -INF , !P4 ;  /* 0xff800000df257808 */ /* 0x000fe40006000000 */
[----:B------:R-:W-:Y:S01]  /*ad30*/  ISETP.GE.AND P4, PT, R2, R201, PT ;  /* 0x000000c90200720c */ /* 0x000fe20003f86270 */
[----:B-----5:R-:W-:Y:S01]  /*ad40*/  IMAD.MOV.U32 R219, RZ, RZ, R36 ;  /* 0x000000ffffdb7224 */ /* 0x020fe200078e0024 */
[----:B------:R-:W-:-:S02]  /*ad50*/  FSEL R36, R176, -INF , !P6 ;  /* 0xff800000b0247808 */ /* 0x000fc40007000000 */
[----:B------:R-:W-:Y:S01]  /*ad60*/  ISETP.LT.OR P4, PT, R2, R197, P4 ;  /* 0x000000c50200720c */ /* 0x000fe20002781670 */
[----:B------:R-:W-:Y:S01]  /*ad70*/  FMUL.FTZ R2, R83, UR8 ;  /* 0x0000000853027c20 */ /* 0x000fe20008410000 */
[----:B------:R-:W-:-:S03]  /*ad80*/  ISETP.GE.AND P6, PT, R5, R202, PT ;  /* 0x000000ca0500720c */ /* 0x000fc60003fc6270 */
[----:B------:R1:W-:Y:S01]  /*ad90*/  MUFU.TANH R83, R2 ;  /* 0x0000000200537308 */ /* 0x0003e20000002400 */
[----:B------:R-:W-:Y:S01]  /*ada0*/  ISETP.LT.OR P6, PT, R5, R198, P6 ;  /* 0x000000c60500720c */ /* 0x000fe200037c1670 */
[----:B-1----:R-:W-:-:S03]  /*adb0*/  FFMA.FTZ R2, R43, UR6, -R0 ;  /* 0x000000062b027c23 */ /* 0x002fc60008010800 */
[----:B------:R-:W-:Y:S02]  /*adc0*/  FSEL R43, R169, -INF , !P6 ;  /* 0xff800000a92b7808 */ /* 0x000fe40007000000 */
[C---:B------:R-:W-:Y:S01]  /*add0*/  ISETP.GE.AND P6, PT, R27.reuse, R202, PT ;  /* 0x000000ca1b00720c */ /* 0x040fe20003fc6270 */
[----:B------:R1:W-:Y:S03]  /*ade0*/  MUFU.EX2 R250, R2 ;  /* 0x0000000200fa7308 */ /* 0x0003e60000000800 */
[----:B------:R-:W-:Y:S01]  /*adf0*/  ISETP.LT.OR P6, PT, R27, R198, P6 ;  /* 0x000000c61b00720c */ /* 0x000fe200037c1670 */
[--C-:B-1----:R-:W-:Y:S01]  /*ae00*/  FFMA.FTZ R2, R44, UR6, -R0.reuse ;  /* 0x000000062c027c23 */ /* 0x102fe20008010800 */
[----:B------:R-:W-:Y:S02]  /*ae10*/  FSEL R44, R134, -INF , !P1 ;  /* 0xff800000862c7808 */ /* 0x000fe40004800000 */
[C---:B------:R-:W-:Y:S01]  /*ae20*/  ISETP.GE.AND P1, PT, R26.reuse, R202, PT ;  /* 0x000000ca1a00720c */ /* 0x040fe20003f26270 */
[----:B------:R1:W-:Y:S03]  /*ae30*/  MUFU.EX2 R251, R2 ;  /* 0x0000000200fb7308 */ /* 0x0003e60000000800 */
[----:B------:R-:W-:Y:S01]  /*ae40*/  ISETP.LT.OR P1, PT, R26, R198, P1 ;  /* 0x000000c61a00720c */ /* 0x000fe20000f21670 */
[----:B-1----:R-:W-:Y:S01]  /*ae50*/  FFMA.FTZ R2, R45, UR6, -R0 ;  /* 0x000000062d027c23 */ /* 0x002fe20008010800 */
[----:B------:R-:W-:-:S02]  /*ae60*/  FSEL R45, R131, -INF , !P6 ;  /* 0xff800000832d7808 */ /* 0x000fc40007000000 */
[C---:B------:R-:W-:Y:S01]  /*ae70*/  ISETP.GE.AND P6, PT, R25.reuse, R202, PT ;  /* 0x000000ca1900720c */ /* 0x040fe20003fc6270 */
[----:B------:R1:W-:Y:S03]  /*ae80*/  MUFU.EX2 R252, R2 ;  /* 0x0000000200fc7308 */ /* 0x0003e60000000800 */
        /* <DEDUP_REMOVED lines=14> */
[----:B------:R1:W-:Y:S03]  /*af70*/  MUFU.EX2 R170, R2 ;  /* 0x0000000200aa7308 */ /* 0x0003e60000000800 */
[----:B------:R-:W-:-:S04]  /*af80*/  ISETP.LT.OR P1, PT, R24, R198, P1 ;  /* 0x000000c61800720c */ /* 0x000fc80000f21670 */
[----:B------:R-:W-:Y:S02]  /*af90*/  FSEL R54, R128, -INF , !P1 ;  /* 0xff80000080367808 */ /* 0x000fe40004800000 */
[C---:B------:R-:W-:Y:S01]  /*afa0*/  ISETP.GE.AND P1, PT, R22.reuse, R202, PT ;  /* 0x000000ca1600720c */ /* 0x040fe20003f26270 */
[----:B------:R2:W-:Y:S03]  /*afb0*/  MUFU.EX2 R128, R3 ;  /* 0x0000000300807308 */ /* 0x0005e60000000800 */
[----:B------:R-:W-:Y:S01]  /*afc0*/  ISETP.LT.OR P1, PT, R22, R198, P1 ;  /* 0x000000c61600720c */ /* 0x000fe20000f21670 */
[----:B-1----:R-:W-:-:S03]  /*afd0*/  FFMA.FTZ R2, R50, UR6, -R0 ;  /* 0x0000000632027c23 */ /* 0x002fc60008010800 */
[----:B------:R-:W-:Y:S02]  /*afe0*/  FSEL R51, R118, -INF , !P1 ;  /* 0xff80000076337808 */ /* 0x000fe40004800000 */
[C---:B------:R-:W-:Y:S01]  /*aff0*/  ISETP.GE.AND P1, PT, R20.reuse, R202, PT ;  /* 0x000000ca1400720c */ /* 0x040fe20003f26270 */
[----:B------:R1:W-:Y:S01]  /*b000*/  MUFU.EX2 R209, R2 ;  /* 0x0000000200d17308 */ /* 0x0003e20000000800 */
[----:B------:R-:W-:Y:S02]  /*b010*/  FSEL R50, R115, -INF , !P6 ;  /* 0xff80000073327808 */ /* 0x000fe40007000000 */
[----:B------:R-:W-:Y:S02]  /*b020*/  ISETP.LT.OR P1, PT, R20, R198, P1 ;  /* 0x000000c61400720c */ /* 0x000fe40000f21670 */
[----:B------:R-:W-:Y:S01]  /*b030*/  ISETP.GE.AND P6, PT, R19, R202, PT ;  /* 0x000000ca1300720c */ /* 0x000fe20003fc6270 */
[----:B--2---:R-:W-:Y:S01]  /*b040*/  FFMA.FTZ R3, R53, UR6, -R0 ;  /* 0x0000000635037c23 */ /* 0x004fe20008010800 */
[----:B------:R-:W-:-:S02]  /*b050*/  FSEL R53, R113, -INF , !P1 ;  /* 0xff80000071357808 */ /* 0x000fc40004800000 */
[C---:B------:R-:W-:Y:S01]  /*b060*/  ISETP.GE.AND P1, PT, R18.reuse, R202, PT ;  /* 0x000000ca1200720c */ /* 0x040fe20003f26270 */
[----:B------:R2:W3:Y:S01]  /*b070*/  MUFU.EX2 R87, R3 ;  /* 0x0000000300577308 */ /* 0x0004e20000000800 */
[-C--:B------:R-:W-:Y:S02]  /*b080*/  ISETP.LT.OR P6, PT, R19, R198.reuse, P6 ;  /* 0x000000c61300720c */ /* 0x080fe400037c1670 */
[----:B------:R-:W-:Y:S02]  /*b090*/  ISETP.LT.OR P1, PT, R18, R198, P1 ;  /* 0x000000c61200720c */ /* 0x000fe40000f21670 */
[----:B------:R-:W-:Y:S02]  /*b0a0*/  FSEL R52, R110, -INF , !P6 ;  /* 0xff8000006e347808 */ /* 0x000fe40007000000 */
[----:B-1----:R-:W-:Y:S02]  /*b0b0*/  FMNMX.FTZ R2, R40, R37, !PT ;  /* 0x0000002528027209 */ /* 0x002fe40007810000 */
[----:B------:R-:W-:-:S02]  /*b0c0*/  ISETP.GE.AND P6, PT, R17, R202, PT ;  /* 0x000000ca1100720c */ /* 0x000fc40003fc6270 */
[----:B------:R-:W-:Y:S02]  /*b0d0*/  FMNMX.FTZ R2, R49, R2, !PT ;  /* 0x0000000231027209 */ /* 0x000fe40007810000 */
[----:B------:R-:W-:Y:S02]  /*b0e0*/  ISETP.LT.OR P6, PT, R17, R198, P6 ;  /* 0x000000c61100720c */ /* 0x000fe400037c1670 */
[----:B------:R-:W-:Y:S01]  /*b0f0*/  FMNMX.FTZ R2, R33, R2, !PT ;  /* 0x0000000221027209 */ /* 0x000fe20007810000 */
[----:B--2---:R-:W-:Y:S01]  /*b100*/  FFMA.FTZ R3, R55, UR6, -R0 ;  /* 0x0000000637037c23 */ /* 0x004fe20008010800 */
[----:B------:R-:W-:Y:S01]  /*b110*/  FSEL R55, R108, -INF , !P1 ;  /* 0xff8000006c377808 */ /* 0x000fe20004800000 */
[----:B---3--:R-:W-:Y:S01]  /*b120*/  IMAD.MOV.U32 R113, RZ, RZ, R87 ;  /* 0x000000ffff717224 */ /* 0x008fe200078e0057 */
[----:B------:R-:W-:Y:S01]  /*b130*/  FMNMX.FTZ R2, R10, R2, !PT ;  /* 0x000000020a027209 */ /* 0x000fe20007810000 */
[----:B------:R1:W-:Y:S01]  /*b140*/  MUFU.EX2 R118, R3 ;  /* 0x0000000300767308 */ /* 0x0003e20000000800 */
[----:B------:R-:W-:-:S02]  /*b150*/  ISETP.GE.AND P1, PT, R16, R202, PT ;  /* 0x000000ca1000720c */ /* 0x000fc40003f26270 */
[----:B------:R-:W-:Y:S02]  /*b160*/  FMNMX.FTZ R2, R35, R2, !PT ;  /* 0x0000000223027209 */ /* 0x000fe40007810000 */
[----:B------:R-:W-:Y:S02]  /*b170*/  ISETP.LT.OR P1, PT, R16, R198, P1 ;  /* 0x000000c61000720c */ /* 0x000fe40000f21670 */
[----:B------:R-:W-:-:S04]  /*b180*/  FMNMX.FTZ R2, R34, R2, !PT ;  /* 0x0000000222027209 */ /* 0x000fc80007810000 */
[----:B------:R-:W-:-:S04]  /*b190*/  FMNMX.FTZ R2, R36, R2, !PT ;  /* 0x0000000224027209 */ /* 0x000fc80007810000 */
[----:B------:R-:W-:Y:S01]  /*b1a0*/  FMNMX.FTZ R2, R42, R2, !PT ;  /* 0x000000022a027209 */ /* 0x000fe20007810000 */
[----:B-1----:R-:W-:Y:S01]  /*b1b0*/  FFMA.FTZ R3, R56, UR6, -R0 ;  /* 0x0000000638037c23 */ /* 0x002fe20008010800 */
[----:B------:R-:W-:Y:S01]  /*b1c0*/  FSEL R56, R105, -INF , !P6 ;  /* 0xff80000069387808 */ /* 0x000fe20007000000 */
[----:B------:R-:W-:Y:S01]  /*b1d0*/  IMAD.MOV.U32 R105, RZ, RZ, R85 ;  /* 0x000000ffff697224 */ /* 0x000fe200078e0055 */
[----:B------:R-:W-:Y:S01]  /*b1e0*/  FMNMX.FTZ R2, R43, R2, !PT ;  /* 0x000000022b027209 */ /* 0x000fe20007810000 */
[----:B------:R1:W-:Y:S01]  /*b1f0*/  MUFU.EX2 R119, R3 ;  /* 0x0000000300777308 */ /* 0x0003e20000000800 */
[C---:B------:R-:W-:Y:S02]  /*b200*/  ISETP.GE.AND P6, PT, R15.reuse, R202, PT ;  /* 0x000000ca0f00720c */ /* 0x040fe40003fc6270 */
[----:B------:R-:W-:Y:S02]  /*b210*/  FMNMX.FTZ R2, R44, R2, !PT ;  /* 0x000000022c027209 */ /* 0x000fe40007810000 */
[----:B------:R-:W-:-:S02]  /*b220*/  ISETP.LT.OR P6, PT, R15, R198, P6 ;  /* 0x000000c60f00720c */ /* 0x000fc400037c1670 */
[----:B------:R-:W-:-:S04]  /*b230*/  FMNMX.FTZ R2, R45, R2, !PT ;  /* 0x000000022d027209 */ /* 0x000fc80007810000 */
[----:B------:R-:W-:-:S04]  /*b240*/  FMNMX.FTZ R2, R48, R2, !PT ;  /* 0x0000000230027209 */ /* 0x000fc80007810000 */
[----:B------:R-:W-:Y:S01]  /*b250*/  FMNMX.FTZ R2, R47, R2, !PT ;  /* 0x000000022f027209 */ /* 0x000fe20007810000 */
[----:B-1----:R-:W-:Y:S01]  /*b260*/  FFMA.FTZ R3, R57, UR6, -R0 ;  /* 0x0000000639037c23 */ /* 0x002fe20008010800 */
[----:B------:R-:W-:Y:S02]  /*b270*/  FSEL R57, R104, -INF , !P1 ;  /* 0xff80000068397808 */ /* 0x000fe40004800000 */
[----:B------:R-:W-:Y:S01]  /*b280*/  FMNMX.FTZ R2, R54, R2, !PT ;  /* 0x0000000236027209 */ /* 0x000fe20007810000 */
[----:B------:R1:W-:Y:S01]  /*b290*/  MUFU.EX2 R98, R3 ;  /* 0x0000000300627308 */ /* 0x0003e20000000800 */
[----:B------:R-:W-:Y:S02]  /*b2a0*/  ISETP.GE.AND P1, PT, R14, R202, PT ;  /* 0x000000ca0e00720c */ /* 0x000fe40003f26270 */
        /* <DEDUP_REMOVED lines=8> */
[----:B------:R1:W2:Y:S01]  /*b330*/  MUFU.EX2 R210, R3 ;  /* 0x0000000300d27308 */ /* 0x0002a20000000800 */
        /* <DEDUP_REMOVED lines=18> */
[----:B------:R-:W-:Y:S02]  /*b460*/  FMNMX.FTZ R2, R60, R2, !PT ;  /* 0x000000023c027209 */ /* 0x000fe40007810000 */
[----:B------:R-:W-:Y:S02]  /*b470*/  ISETP.LT.OR P1, PT, R12, R198, P1 ;  /* 0x000000c60c00720c */ /* 0x000fe40000f21670 */
[----:B------:R-:W-:-:S02]  /*b480*/  FMNMX.FTZ R2, R59, R2, !PT ;  /* 0x000000023b027209 */ /* 0x000fc40007810000 */
[----:B------:R-:W-:Y:S02]  /*b490*/  FSEL R64, R93, -INF , !P1 ;  /* 0xff8000005d407808 */ /* 0x000fe40004800000 */
[----:B------:R-:W-:Y:S02]  /*b4a0*/  ISETP.GE.AND P1, PT, R32, R202, PT ;  /* 0x000000ca2000720c */ /* 0x000fe40003f26270 */
[----:B------:R-:W-:Y:S02]  /*b4b0*/  FMNMX.FTZ R2, R64, R2, !PT ;  /* 0x0000000240027209 */ /* 0x000fe40007810000 */
[----:B------:R-:W-:Y:S02]  /*b4c0*/  ISETP.LT.OR P1, PT, R32, R198, P1 ;  /* 0x000000c62000720c */ /* 0x000fe40000f21670 */
[----:B------:R-:W-:Y:S01]  /*b4d0*/  FMNMX.FTZ R2, R95, R2, !PT ;  /* 0x000000025f027209 */ /* 0x000fe20007810000 */
[----:B-1----:R-:W-:Y:S01]  /*b4e0*/  FFMA.FTZ R3, R61, UR6, -R0 ;  /* 0x000000063d037c23 */ /* 0x002fe20008010800 */
[----:B------:R-:W-:-:S02]  /*b4f0*/  FSEL R97, R67, -INF , !P1 ;  /* 0xff80000043617808 */ /* 0x000fc40004800000 */
[C---:B------:R-:W-:Y:S01]  /*b500*/  ISETP.GE.AND P1, PT, R30.reuse, R202, PT ;  /* 0x000000ca1e00720c */ /* 0x040fe20003f26270 */
        /* <DEDUP_REMOVED lines=8> */
[C---:B------:R-:W-:Y:S01]  /*b590*/  ISETP.GE.AND P1, PT, R9.reuse, R201, PT ;  /* 0x000000c90900720c */ /* 0x040fe20003f26270 */
[----:B------:R1:W-:Y:S03]  /*b5a0*/  MUFU.EX2 R131, R3 ;  /* 0x0000000300837308 */ /* 0x0003e60000000800 */
[----:B------:R-:W-:Y:S01]  /*b5b0*/  ISETP.LT.OR P1, PT, R9, R197, P1 ;  /* 0x000000c50900720c */ /* 0x000fe20000f21670 */
[----:B-1----:R-:W-:-:S04]  /*b5c0*/  FFMA.FTZ R3, R63, UR6, -R0 ;  /* 0x000000063f037c23 */ /* 0x002fc80008010800 */
[----:B------:R1:W3:Y:S02]  /*b5d0*/  MUFU.EX2 R176, R3 ;  /* 0x0000000300b07308 */ /* 0x0002e40000000800 */
[----:B-1----:R-:W-:Y:S01]  /*b5e0*/  FFMA.FTZ R3, R65, UR6, -R0 ;  /* 0x0000000641037c23 */ /* 0x002fe20008010800 */
[----:B------:R-:W-:Y:S02]  /*b5f0*/  FSEL R65, R89, -INF , !P6 ;  /* 0xff80000059417808 */ /* 0x000fe40007000000 */
[----:B------:R-:W-:-:S03]  /*b600*/  ISETP.GE.AND P6, PT, R29, R202, PT ;  /* 0x000000ca1d00720c */ /* 0x000fc60003fc6270 */
[----:B------:R1:W-:Y:S01]  /*b610*/  MUFU.EX2 R115, R3 ;  /* 0x0000000300737308 */ /* 0x0003e20000000800 */
[----:B------:R-:W-:Y:S02]  /*b620*/  FMNMX.FTZ R2, R65, R2, !PT ;  /* 0x0000000241027209 */ /* 0x000fe40007810000 */
[----:B------:R-:W-:Y:S02]  /*b630*/  ISETP.LT.OR P6, PT, R29, R198, P6 ;  /* 0x000000c61d00720c */ /* 0x000fe400037c1670 */
[----:B------:R-:W-:Y:S02]  /*b640*/  FMNMX.FTZ R2, R67, R2, !PT ;  /* 0x0000000243027209 */ /* 0x000fe40007810000 */
[----:B------:R-:W-:Y:S02]  /*b650*/  FSEL R249, R84, -INF , !P6 ;  /* 0xff80000054f97808 */ /* 0x000fe40007000000 */
[----:B------:R-:W-:Y:S02]  /*b660*/  ISETP.GE.AND P6, PT, R9, R200, PT ;  /* 0x000000c80900720c */ /* 0x000fe40003fc6270 */
[----:B------:R-:W-:-:S02]  /*b670*/  FMNMX.FTZ R2, R249, R2, !PT ;  /* 0x00000002f9027209 */ /* 0x000fc40007810000 */
[----:B------:R-:W-:Y:S02]  /*b680*/  ISETP.LT.OR P6, PT, R9, R196, P6 ;  /* 0x000000c40900720c */ /* 0x000fe400037c1670 */
[----:B------:R-:W-:Y:S01]  /*b690*/  FMNMX.FTZ R2, R248, R2, !PT ;  /* 0x00000002f8027209 */ /* 0x000fe20007810000 */
[----:B-1----:R-:W-:Y:S01]  /*b6a0*/  FFMA.FTZ R3, R66, UR6, -R0 ;  /* 0x0000000642037c23 */ /* 0x002fe20008010800 */
[----:B------:R-:W-:-:S03]  /*b6b0*/  FSEL R66, R240, -INF , !P1 ;  /* 0xff800000f0427808 */ /* 0x000fc60004800000 */
[----:B------:R-:W1:Y:S01]  /*b6c0*/  SHFL.BFLY PT, R9, R2, 0x2, 0x1f ;  /* 0x0c401f0002097f89 */ /* 0x000e6200000e0000 */
[----:B------:R4:W-:Y:S01]  /*b6d0*/  MUFU.EX2 R134, R3 ;  /* 0x0000000300867308 */ /* 0x0009e20000000800 */
[----:B------:R-:W-:-:S04]  /*b6e0*/  ISETP.GE.AND P1, PT, R6, R201, PT ;  /* 0x000000c90600720c */ /* 0x000fc80003f26270 */
[----:B------:R-:W-:-:S04]  /*b6f0*/  ISETP.LT.OR P1, PT, R6, R197, P1 ;  /* 0x000000c50600720c */ /* 0x000fc80000f21670 */
[----:B------:R-:W-:Y:S01]  /*b700*/  FSEL R62, R228, -INF , !P1 ;  /* 0xff800000e43e7808 */ /* 0x000fe20004800000 */
[--C-:B----4-:R-:W-:Y:S01]  /*b710*/  FFMA.FTZ R3, R68, UR6, -R0.reuse ;  /* 0x0000000644037c23 */ /* 0x110fe20008010800 */
[----:B------:R-:W-:Y:S02]  /*b720*/  FSEL R68, R246, -INF , !P4 ;  /* 0xff800000f6447808 */ /* 0x000fe40006000000 */
[----:B------:R-:W-:Y:S01]  /*b730*/  ISETP.GE.AND P4, PT, R8, R201, PT ;  /* 0x000000c90800720c */ /* 0x000fe20003f86270 */
[----:B------:R4:W5:Y:S01]  /*b740*/  MUFU.EX2 R223, R3 ;  /* 0x0000000300df7308 */ /* 0x0009620000000800 */
[----:B-1----:R-:W-:Y:S02]  /*b750*/  FMNMX.FTZ R2, R2, R9, !PT ;  /* 0x0000000902027209 */ /* 0x002fe40007810000 */
[----:B------:R-:W-:Y:S01]  /*b760*/  ISETP.LT.OR P4, PT, R8, R197, P4 ;  /* 0x000000c50800720c */ /* 0x000fe20002781670 */
[----:B----4-:R-:W-:Y:S01]  /*b770*/  FFMA.FTZ R3, R72, UR6, -R0 ;  /* 0x0000000648037c23 */ /* 0x010fe20008010800 */
[----:B------:R-:W-:-:S02]  /*b780*/  FSEL R72, R242, -INF , !P5 ;  /* 0xff800000f2487808 */ /* 0x000fc40006800000 */
[C---:B------:R-:W-:Y:S01]  /*b790*/  ISETP.GE.AND P5, PT, R7.reuse, R200, PT ;  /* 0x000000c80700720c */ /* 0x040fe20003fa6270 */
[----:B------:R1:W4:Y:S03]  /*b7a0*/  MUFU.EX2 R218, R3 ;  /* 0x0000000300da7308 */ /* 0x0003260000000800 */
[----:B------:R-:W-:Y:S01]  /*b7b0*/  ISETP.LT.OR P5, PT, R7, R196, P5 ;  /* 0x000000c40700720c */ /* 0x000fe20002fa1670 */
[--C-:B-1----:R-:W-:Y:S01]  /*b7c0*/  FFMA.FTZ R3, R73, UR6, -R0.reuse ;  /* 0x0000000649037c23 */ /* 0x102fe20008010800 */
[----:B------:R-:W-:Y:S02]  /*b7d0*/  FSEL R73, R244, -INF , !P3 ;  /* 0xff800000f4497808 */ /* 0x000fe40005800000 */
[C---:B------:R-:W-:Y:S01]  /*b7e0*/  ISETP.GE.AND P3, PT, R8.reuse, R200, PT ;  /* 0x000000c80800720c */ /* 0x040fe20003f66270 */
[----:B------:R1:W4:Y:S03]  /*b7f0*/  MUFU.EX2 R217, R3 ;  /* 0x0000000300d97308 */ /* 0x0003260000000800 */
[----:B------:R-:W-:Y:S01]  /*b800*/  ISETP.LT.OR P3, PT, R8, R196, P3 ;  /* 0x000000c40800720c */ /* 0x000fe20001f61670 */
[----:B-1----:R-:W-:Y:S01]  /*b810*/  FFMA.FTZ R3, R70, UR6, -R0 ;  /* 0x0000000646037c23 */ /* 0x002fe20008010800 */
[----:B------:R-:W-:-:S02]  /*b820*/  FSEL R70, R245, -INF , !P0 ;  /* 0xff800000f5467808 */ /* 0x000fc40004000000 */
[C---:B------:R-:W-:Y:S01]  /*b830*/  ISETP.GE.AND P0, PT, R7.reuse, R201, PT ;  /* 0x000000c90700720c */ /* 0x040fe20003f06270 */
[----:B------:R1:W4:Y:S03]  /*b840*/  MUFU.EX2 R215, R3 ;  /* 0x0000000300d77308 */ /* 0x0003260000000800 */
[----:B------:R-:W-:Y:S02]  /*b850*/  ISETP.LT.OR P0, PT, R7, R197, P0 ;  /* 0x000000c50700720c */ /* 0x000fe40000701670 */
[----:B------:R-:W2:Y:S02]  /*b860*/  SHFL.BFLY PT, R7, R2, 0x1, 0x1f ;  /* 0x0c201f0002077f89 */ /* 0x000ea400000e0000 */
[----:B------:R-:W-:Y:S02]  /*b870*/  FSEL R63, R236, -INF , !P0 ;  /* 0xff800000ec3f7808 */ /* 0x000fe40004000000 */
[----:B------:R-:W-:-:S04]  /*b880*/  ISETP.GE.AND P0, PT, R4, R201, PT ;  /* 0x000000c90400720c */ /* 0x000fc80003f06270 */
[----:B------:R-:W-:Y:S01]  /*b890*/  ISETP.LT.OR P0, PT, R4, R197, P0 ;  /* 0x000000c50400720c */ /* 0x000fe20000701670 */
[----:B-1----:R-:W-:Y:S01]  /*b8a0*/  FFMA.FTZ R3, R69, UR6, -R0 ;  /* 0x0000000645037c23 */ /* 0x002fe20008010800 */
[----:B------:R-:W-:Y:S02]  /*b8b0*/  FSEL R69, R239, -INF , !P4 ;  /* 0xff800000ef457808 */ /* 0x000fe40006000000 */
[C---:B------:R-:W-:Y:S01]  /*b8c0*/  ISETP.GE.AND P4, PT, R6.reuse, R200, PT ;  /* 0x000000c80600720c */ /* 0x040fe20003f86270 */
[----:B------:R1:W4:Y:S03]  /*b8d0*/  MUFU.EX2 R130, R3 ;  /* 0x0000000300827308 */ /* 0x0003260000000800 */
[----:B------:R-:W-:Y:S02]  /*b8e0*/  ISETP.LT.OR P4, PT, R6, R196, P4 ;  /* 0x000000c40600720c */ /* 0x000fe40002781670 */
[----:B--2---:R-:W-:-:S02]  /*b8f0*/  FMNMX.FTZ R110, R2, R7, !PT ;  /* 0x00000007026e7209 */ /* 0x004fc40007810000 */
[----:B------:R-:W-:Y:S02]  /*b900*/  FMNMX.FTZ R2, R39, R79, !PT ;  /* 0x0000004f27027209 */ /* 0x000fe40007810000 */
[----:B------:R-:W-:Y:S02]  /*b910*/  FSETP.NEU.FTZ.AND P1, PT, R110, -INF , PT ;  /* 0xff8000006e00780b */ /* 0x000fe40003f3d000 */
[----:B------:R-:W-:Y:S01]  /*b920*/  FMNMX.FTZ R2, R80, R2, !PT ;  /* 0x0000000250027209 */ /* 0x000fe20007810000 */
[----:B-1----:R-:W-:Y:S01]  /*b930*/  FFMA.FTZ R3, R71, UR6, -R0 ;  /* 0x0000000647037c23 */ /* 0x002fe20008010800 */
[----:B------:R-:W-:Y:S02]  /*b940*/  FSEL R71, R238, -INF , !P6 ;  /* 0xff800000ee477808 */ /* 0x000fe40007000000 */
[----:B------:R-:W-:Y:S01]  /*b950*/  ISETP.GE.AND P6, PT, R5, R201, PT ;  /* 0x000000c90500720c */ /* 0x000fe20003fc6270 */
[----:B------:R1:W-:Y:S01]  /*b960*/  MUFU.EX2 R246, R3 ;  /* 0x0000000300f67308 */ /* 0x0003e20000000800 */
[----:B------:R-:W-:-:S02]  /*b970*/  FMNMX.FTZ R2, R68, R2, !PT ;  /* 0x0000000244027209 */ /* 0x000fc40007810000 */
[----:B------:R-:W-:-:S04]  /*b980*/  ISETP.LT.OR P6, PT, R5, R197, P6 ;  /* 0x000000c50500720c */ /* 0x000fc800037c1670 */
[----:B------:R-:W-:Y:S02]  /*b990*/  FSEL R61, R222, -INF , !P6 ;  /* 0xff800000de3d7808 */ /* 0x000fe40007000000 */
[----:B------:R-:W-:-:S04]  /*b9a0*/  ISETP.GE.AND P6, PT, R27, R200, PT ;  /* 0x000000c81b00720c */ /* 0x000fc80003fc6270 */
        /* <DEDUP_REMOVED lines=8> */
[----:B------:R-:W-:-:S03]  /*ba30*/  FFMA.FTZ R5, R76, UR6, -R0 ;  /* 0x000000064c057c23 */ /* 0x000fc60008010800 */
[----:B------:R-:W-:-:S03]  /*ba40*/  FSEL R83, R221, -INF , !P3 ;  /* 0xff800000dd537808 */ /* 0x000fc60005800000 */
[----:B------:R-:W-:Y:S01]  /*ba50*/  MUFU.EX2 R242, R5 ;  /* 0x0000000500f27308 */ /* 0x000fe20000000800 */
[----:B------:R-:W-:-:S04]  /*ba60*/  ISETP.GE.AND P3, PT, R26, R200, PT ;  /* 0x000000c81a00720c */ /* 0x000fc80003f66270 */
[----:B------:R-:W-:Y:S01]  /*ba70*/  ISETP.LT.OR P3, PT, R26, R196, P3 ;  /* 0x000000c41a00720c */ /* 0x000fe20001f61670 */
[--C-:B-1----:R-:W-:Y:S01]  /*ba80*/  FFMA.FTZ R3, R75, UR6, -R0.reuse ;  /* 0x000000064b037c23 */ /* 0x102fe20008010800 */
[----:B------:R-:W-:Y:S01]  /*ba90*/  FFMA.FTZ R0, R74, UR6, -R0 ;  /* 0x000000064a007c23 */ /* 0x000fe20008010800 */
[----:B------:R-:W-:Y:S02]  /*baa0*/  FSEL R74, R233, -INF , !P5 ;  /* 0xff800000e94a7808 */ /* 0x000fe40006800000 */
[----:B------:R1:W-:Y:S01]  /*bab0*/  MUFU.EX2 R240, R3 ;  /* 0x0000000300f07308 */ /* 0x0003e20000000800 */
[----:B------:R-:W-:Y:S02]  /*bac0*/  ISETP.GE.AND P5, PT, R4, R200, PT ;  /* 0x000000c80400720c */ /* 0x000fe40003fa6270 */
[----:B------:R-:W-:Y:S02]  /*bad0*/  FSEL R75, R227, -INF , !P4 ;  /* 0xff800000e34b7808 */ /* 0x000fe40006000000 */
[----:B------:R-:W-:-:S02]  /*bae0*/  ISETP.GE.AND P4, PT, R27, R201, PT ;  /* 0x000000c91b00720c */ /* 0x000fc40003f86270 */
[----:B------:R-:W-:Y:S01]  /*baf0*/  ISETP.LT.OR P5, PT, R4, R196, P5 ;  /* 0x000000c40400720c */ /* 0x000fe20002fa1670 */
[----:B------:R2:W-:Y:S01]  /*bb00*/  MUFU.EX2 R239, R0 ;  /* 0x0000000000ef7308 */ /* 0x0005e20000000800 */
[----:B------:R-:W-:Y:S02]  /*bb10*/  ISETP.LT.OR P4, PT, R27, R197, P4 ;  /* 0x000000c51b00720c */ /* 0x000fe40002781670 */
[----:B------:R-:W-:Y:S02]  /*bb20*/  FSEL R85, R214, -INF , !P5 ;  /* 0xff800000d6557808 */ /* 0x000fe40006800000 */
[----:B------:R-:W-:Y:S02]  /*bb30*/  ISETP.GE.AND P5, PT, R25, R201, PT ;  /* 0x000000c91900720c */ /* 0x000fe40003fa6270 */
[----:B------:R-:W-:Y:S01]  /*bb40*/  FSEL R27, R213, -INF , !P4 ;  /* 0xff800000d51b7808 */ /* 0x000fe20006000000 */
[----:B-1----:R-:W-:Y:S01]  /*bb50*/  FMUL.FTZ R3, R110, UR6 ;  /* 0x000000066e037c20 */ /* 0x002fe20008410000 */
[----:B------:R-:W-:-:S02]  /*bb60*/  ISETP.GE.AND P4, PT, R25, R200, PT ;  /* 0x000000c81900720c */ /* 0x000fc40003f86270 */
[----:B------:R-:W-:Y:S02]  /*bb70*/  ISETP.LT.OR P5, PT, R25, R197, P5 ;  /* 0x000000c51900720c */ /* 0x000fe40002fa1670 */
[----:B------:R-:W-:Y:S02]  /*bb80*/  FSEL R3, R3, RZ, P1 ;  /* 0x000000ff03037208 */ /* 0x000fe40000800000 */
[----:B------:R-:W-:Y:S02]  /*bb90*/  ISETP.LT.OR P4, PT, R25, R196, P4 ;  /* 0x000000c41900720c */ /* 0x000fe40002781670 */
[----:B------:R-:W-:Y:S01]  /*bba0*/  FSEL R87, R211, -INF , !P3 ;  /* 0xff800000d3577808 */ /* 0x000fe20005800000 */
[--C-:B--2---:R-:W-:Y:S01]  /*bbb0*/  FFMA.FTZ R0, R37, UR6, -R3.reuse ;  /* 0x0000000625007c23 */ /* 0x104fe20008010803 */
[----:B------:R-:W-:Y:S01]  /*bbc0*/  FSEL R37, R224, -INF , !P0 ;  /* 0xff800000e0257808 */ /* 0x000fe20004000000 */
[----:B------:R-:W-:Y:S01]  /*bbd0*/  FFMA.FTZ R4, R55, UR6, -R3 ;  /* 0x0000000637047c23 */ /* 0x000fe20008010803 */
[----:B------:R-:W-:Y:S01]  /*bbe0*/  ISETP.GE.AND P0, PT, R26, R201, PT ;  /* 0x000000c91a00720c */ /* 0x000fe20003f06270 */
[----:B------:R1:W-:Y:S01]  /*bbf0*/  MUFU.EX2 R129, R0 ;  /* 0x0000000000817308 */ /* 0x0003e20000000800 */
[----:B------:R-:W-:-:S02]  /*bc00*/  FSEL R25, R205, -INF , !P5 ;  /* 0xff800000cd197808 */ /* 0x000fc40006800000 */
[----:B------:R-:W-:Y:S02]  /*bc10*/  ISETP.LT.OR P0, PT, R26, R197, P0 ;  /* 0x000000c51a00720c */ /* 0x000fe40000701670 */
[C---:B------:R-:W-:Y:S02]  /*bc20*/  ISETP.GE.AND P3, PT, R23.reuse, R201, PT ;  /* 0x000000c91700720c */ /* 0x040fe40003f66270 */
[----:B------:R-:W-:Y:S01]  /*bc30*/  FSEL R26, R212, -INF , !P0 ;  /* 0xff800000d41a7808 */ /* 0x000fe20004000000 */
[----:B------:R2:W-:Y:S01]  /*bc40*/  MUFU.EX2 R213, R4 ;  /* 0x0000000400d57308 */ /* 0x0005e20000000800 */
[CC--:B------:R-:W-:Y:S02]  /*bc50*/  ISETP.GE.AND P0, PT, R24.reuse, R200.reuse, PT ;  /* 0x000000c81800720c */ /* 0x0c0fe40003f06270 */
[----:B------:R-:W-:Y:S02]  /*bc60*/  ISETP.GE.AND P5, PT, R23, R200, PT ;  /* 0x000000c81700720c */ /* 0x000fe40003fa6270 */
[----:B------:R-:W-:-:S02]  /*bc70*/  ISETP.LT.OR P0, PT, R24, R196, P0 ;  /* 0x000000c41800720c */ /* 0x000fc40000701670 */
[----:B------:R-:W-:Y:S01]  /*bc80*/  ISETP.LT.OR P3, PT, R23, R197, P3 ;  /* 0x000000c51700720c */ /* 0x000fe20001f61670 */
[--C-:B-1----:R-:W-:Y:S01]  /*bc90*/  FFMA.FTZ R0, R49, UR6, -R3.reuse ;  /* 0x0000000631007c23 */ /* 0x102fe20008010803 */
[----:B------:R-:W-:Y:S01]  /*bca0*/  IMAD.MOV.U32 R49, RZ, RZ, R220 ;  /* 0x000000ffff317224 */ /* 0x000fe200078e00dc */
[----:B------:R-:W-:Y:S01]  /*bcb0*/  ISETP.LT.OR P5, PT, R23, R196, P5 ;  /* 0x000000c41700720c */ /* 0x000fe20002fa1670 */
[----:B------:R-:W-:Y:S01]  /*bcc0*/  IMAD.MOV.U32 R220, RZ, RZ, R86 ;  /* 0x000000ffffdc7224 */ /* 0x000fe200078e0056 */
[----:B------:R1:W-:Y:S01]  /*bcd0*/  MUFU.EX2 R177, R0 ;  /* 0x0000000000b17308 */ /* 0x0003e20000000800 */
[----:B------:R-:W-:Y:S02]  /*bce0*/  FSEL R86, R216, -INF , !P6 ;  /* 0xff800000d8567808 */ /* 0x000fe40007000000 */
[----:B------:R-:W-:Y:S01]  /*bcf0*/  ISETP.GE.AND P6, PT, R24, R201, PT ;  /* 0x000000c91800720c */ /* 0x000fe20003fc6270 */
[----:B--2---:R-:W-:Y:S01]  /*bd00*/  FFMA.FTZ R4, R56, UR6, -R3 ;  /* 0x0000000638047c23 */ /* 0x004fe20008010803 */
[----:B------:R-:W-:-:S02]  /*bd10*/  FSEL R93, R207, -INF , !P0 ;  /* 0xff800000cf5d7808 */ /* 0x000fc40004000000 */
[----:B------:R-:W-:Y:S01]  /*bd20*/  ISETP.LT.OR P6, PT, R24, R197, P6 ;  /* 0x000000c51800720c */ /* 0x000fe200037c1670 */
[----:B------:R-:W-:Y:S01]  /*bd30*/  IMAD.MOV.U32 R24, RZ, RZ, R128 ;  /* 0x000000ffff187224 */ /* 0x000fe200078e0080 */
[CC--:B------:R-:W-:Y:S01]  /*bd40*/  ISETP.GE.AND P0, PT, R21.reuse, R201.reuse, PT ;  /* 0x000000c91500720c */ /* 0x0c0fe20003f06270 */
[----:B------:R-:W-:Y:S01]  /*bd50*/  IMAD.MOV.U32 R128, RZ, RZ, R209 ;  /* 0x000000ffff807224 */ /* 0x000fe200078e00d1 */
[----:B------:R-:W-:Y:S01]  /*bd60*/  FSEL R23, R206, -INF , !P6 ;  /* 0xff800000ce177808 */ /* 0x000fe20007000000 */
[----:B------:R2:W-:Y:S01]  /*bd70*/  MUFU.EX2 R212, R4 ;  /* 0x0000000400d47308 */ /* 0x0005e20000000800 */
[C---:B------:R-:W-:Y:S02]  /*bd80*/  ISETP.GE.AND P6, PT, R22.reuse, R201, PT ;  /* 0x000000c91600720c */ /* 0x040fe40003fc6270 */
[-C--:B------:R-:W-:Y:S01]  /*bd90*/  ISETP.LT.OR P0, PT, R21, R197.reuse, P0 ;  /* 0x000000c51500720c */ /* 0x080fe20000701670 */
[----:B-1----:R-:W-:Y:S01]  /*bda0*/  FFMA.FTZ R0, R33, UR6, -R3 ;  /* 0x0000000621007c23 */ /* 0x002fe20008010803 */
[----:B------:R-:W-:-:S02]  /*bdb0*/  ISETP.LT.OR P6, PT, R22, R197, P6 ;  /* 0x000000c51600720c */ /* 0x000fc400037c1670 */
[----:B------:R-:W-:Y:S01]  /*bdc0*/  FSEL R92, R204, -INF , !P4 ;  /* 0xff800000cc5c7808 */ /* 0x000fe20006000000 */
[----:B------:R1:W-:Y:S01]  /*bdd0*/  MUFU.EX2 R180, R0 ;  /* 0x0000000000b47308 */ /* 0x0003e20000000800 */
[C---:B------:R-:W-:Y:S02]  /*bde0*/  ISETP.GE.AND P4, PT, R22.reuse, R200, PT ;  /* 0x000000c81600720c */ /* 0x040fe40003f86270 */
[----:B------:R-:W-:Y:S02]  /*bdf0*/  FSEL R9, R173, -INF , !P0 ;  /* 0xff800000ad097808 */ /* 0x000fe40004000000 */
[----:B------:R-:W-:Y:S02]  /*be00*/  ISETP.GE.AND P0, PT, R19, R201, PT ;  /* 0x000000c91300720c */ /* 0x000fe40003f06270 */
[----:B------:R-:W-:Y:S01]  /*be10*/  ISETP.LT.OR P4, PT, R22, R196, P4 ;  /* 0x000000c41600720c */ /* 0x000fe20002781670 */
[----:B--2---:R-:W-:Y:S01]  /*be20*/  FFMA.FTZ R4, R57, UR6, -R3 ;  /* 0x0000000639047c23 */ /* 0x004fe20008010803 */
[----:B------:R-:W-:-:S02]  /*be30*/  FSEL R22, R182, -INF , !P3 ;  /* 0xff800000b6167808 */ /* 0x000fc40005800000 */
[----:B------:R-:W-:Y:S01]  /*be40*/  ISETP.LT.OR P0, PT, R19, R197, P0 ;  /* 0x000000c51300720c */ /* 0x000fe20000701670 */
[----:B------:R-:W-:Y:S01]  /*be50*/  MUFU.EX2 R211, R4 ;  /* 0x0000000400d37308 */ /* 0x000fe20000000800 */
[----:B------:R-:W-:Y:S02]  /*be60*/  ISETP.GE.AND P3, PT, R21, R200, PT ;  /* 0x000000c81500720c */ /* 0x000fe40003f66270 */
[----:B------:R-:W-:Y:S01]  /*be70*/  FSEL R7, R172, -INF , !P0 ;  /* 0xff800000ac077808 */ /* 0x000fe20004000000 */
[----:B-1----:R-:W-:Y:S01]  /*be80*/  FFMA.FTZ R0, R10, UR6, -R3 ;  /* 0x000000060a007c23 */ /* 0x002fe20008010803 */
[----:B------:R-:W-:Y:S02]  /*be90*/  FSEL R10, R183, -INF , !P6 ;  /* 0xff800000b70a7808 */ /* 0x000fe40007000000 */
[-C--:B------:R-:W-:Y:S01]  /*bea0*/  ISETP.GE.AND P6, PT, R20, R201.reuse, PT ;  /* 0x000000c91400720c */ /* 0x080fe20003fc6270 */
[----:B------:R1:W2:Y:S01]  /*beb0*/  MUFU.EX2 R181, R0 ;  /* 0x0000000000b57308 */ /* 0x0002a20000000800 */
[----:B------:R-:W-:-:S02]  /*bec0*/  ISETP.GE.AND P0, PT, R17, R201, PT ;  /* 0x000000c91100720c */ /* 0x000fc40003f06270 */
[-C--:B------:R-:W-:Y:S02]  /*bed0*/  ISETP.LT.OR P6, PT, R20, R197.reuse, P6 ;  /* 0x000000c51400720c */ /* 0x080fe400037c1670 */
[----:B------:R-:W-:Y:S02]  /*bee0*/  ISETP.LT.OR P0, PT, R17, R197, P0 ;  /* 0x000000c51100720c */ /* 0x000fe40000701670 */
[----:B------:R-:W-:Y:S02]  /*bef0*/  FSEL R8, R174, -INF , !P6 ;  /* 0xff800000ae087808 */ /* 0x000fe40007000000 */
[C---:B------:R-:W-:Y:S02]  /*bf00*/  ISETP.GE.AND P6, PT, R18.reuse, R201, PT ;  /* 0x000000c91200720c */ /* 0x040fe40003fc6270 */
[----:B------:R-:W-:Y:S01]  /*bf10*/  ISETP.LT.OR P3, PT, R21, R196, P3 ;  /* 0x000000c41500720c */ /* 0x000fe20001f61670 */
[----:B------:R-:W-:Y:S01]  /*bf20*/  IMAD.MOV.U32 R21, RZ, RZ, R210 ;  /* 0x000000ffff157224 */ /* 0x000fe200078e00d2 */
[----:B------:R-:W-:-:S02]  /*bf30*/  ISETP.LT.OR P6, PT, R18, R197, P6 ;  /* 0x000000c51200720c */ /* 0x000fc400037c1670 */
[----:B------:R-:W-:Y:S01]  /*bf40*/  FSEL R55, R235, -INF , !P4 ;  /* 0xff800000eb377808 */ /* 0x000fe20006000000 */
[----:B-1----:R-:W-:Y:S01]  /*bf50*/  FFMA.FTZ R0, R35, UR6, -R3 ;  /* 0x0000000623007c23 */ /* 0x002fe20008010803 */
[----:B------:R-:W-:Y:S02]  /*bf60*/  FSEL R33, R168, -INF , !P6 ;  /* 0xff800000a8217808 */ /* 0x000fe40007000000 */
[----:B------:R-:W-:Y:S01]  /*bf70*/  ISETP.GE.AND P6, PT, R16, R201, PT ;  /* 0x000000c91000720c */ /* 0x000fe20003fc6270 */
[----:B------:R1:W-:Y:S01]  /*bf80*/  MUFU.EX2 R209, R0 ;  /* 0x0000000000d17308 */ /* 0x0003e20000000800 */
[----:B------:R-:W-:Y:S02]  /*bf90*/  FSEL R89, R230, -INF , !P3 ;  /* 0xff800000e6597808 */ /* 0x000fe40005800000 */
[----:B------:R-:W-:Y:S02]  /*bfa0*/  ISETP.LT.OR P6, PT, R16, R197, P6 ;  /* 0x000000c51000720c */ /* 0x000fe400037c1670 */
[----:B------:R-:W-:-:S02]  /*bfb0*/  ISETP.GE.AND P4, PT, R17, R200, PT ;  /* 0x000000c81100720c */ /* 0x000fc40003f86270 */
[----:B------:R-:W-:Y:S01]  /*bfc0*/  FSEL R35, R120, -INF , !P6 ;  /* 0xff80000078237808 */ /* 0x000fe20007000000 */
[----:B---3--:R-:W-:Y:S01]  /*bfd0*/  IMAD.MOV.U32 R120, RZ, RZ, R176 ;  /* 0x000000ffff787224 */ /* 0x008fe200078e00b0 */
[----:B------:R-:W-:Y:S02]  /*bfe0*/  ISETP.GE.AND P6, PT, R14, R201, PT ;  /* 0x000000c90e00720c */ /* 0x000fe40003fc6270 */
[----:B------:R-:W-:Y:S02]  /*bff0*/  ISETP.GE.AND P3, PT, R16, R200, PT ;  /* 0x000000c81000720c */ /* 0x000fe40003f66270 */
[----:B------:R-:W-:Y:S02]  /*c000*/  ISETP.LT.OR P6, PT, R14, R197, P6 ;  /* 0x000000c50e00720c */ /* 0x000fe400037c1670 */
[----:B------:R-:W-:Y:S01]  /*c010*/  ISETP.LT.OR P4, PT, R17, R196, P4 ;  /* 0x000000c41100720c */ /* 0x000fe20002781670 */
[----:B-1----:R-:W-:Y:S01]  /*c020*/  FFMA.FTZ R0, R34, UR6, -R3 ;  /* 0x0000000622007c23 */ /* 0x002fe20008010803 */
[----:B------:R-:W-:Y:S01]  /*c030*/  FSEL R34, R125, -INF , !P0 ;  /* 0xff8000007d227808 */ /* 0x000fe20004000000 */
[----:B------:R-:W-:Y:S01]  /*c040*/  IMAD.MOV.U32 R125, RZ, RZ, R208 ;  /* 0x000000ffff7d7224 */ /* 0x000fe200078e00d0 */
[C---:B------:R-:W-:Y:S01]  /*c050*/  ISETP.GE.AND P0, PT, R15.reuse, R201, PT ;  /* 0x000000c90f00720c */ /* 0x040fe20003f06270 */
[----:B------:R1:W-:Y:S01]  /*c060*/  MUFU.EX2 R222, R0 ;  /* 0x0000000000de7308 */ /* 0x0003e20000000800 */
[----:B------:R-:W-:Y:S01]  /*c070*/  FSEL R78, R112, -INF , !P6 ;  /* 0xff800000704e7808 */ /* 0x000fe20007000000 */
[----:B------:R-:W-:Y:S01]  /*c080*/  IMAD.MOV.U32 R112, RZ, RZ, R169 ;  /* 0x000000ffff707224 */ /* 0x000fe200078e00a9 */
[----:B------:R-:W-:-:S02]  /*c090*/  ISETP.LT.OR P0, PT, R15, R197, P0 ;  /* 0x000000c50f00720c */ /* 0x000fc40000701670 */
[-C--:B------:R-:W-:Y:S02]  /*c0a0*/  ISETP.GE.AND P6, PT, R12, R201.reuse, PT ;  /* 0x000000c90c00720c */ /* 0x080fe40003fc6270 */
[----:B------:R-:W-:Y:S02]  /*c0b0*/  FSEL R76, R116, -INF , !P0 ;  /* 0xff800000744c7808 */ /* 0x000fe40004000000 */
[C---:B------:R-:W-:Y:S02]  /*c0c0*/  ISETP.GE.AND P0, PT, R13.reuse, R201, PT ;  /* 0x000000c90d00720c */ /* 0x040fe40003f06270 */
[-C--:B------:R-:W-:Y:S02]  /*c0d0*/  ISETP.LT.OR P6, PT, R12, R197.reuse, P6 ;  /* 0x000000c50c00720c */ /* 0x080fe400037c1670 */
[----:B------:R-:W-:Y:S02]  /*c0e0*/  ISETP.LT.OR P0, PT, R13, R197, P0 ;  /* 0x000000c50d00720c */ /* 0x000fe40000701670 */
[----:B------:R-:W-:Y:S01]  /*c0f0*/  FSEL R91, R111, -INF , !P6 ;  /* 0xff8000006f5b7808 */ /* 0x000fe20007000000 */
[----:B-1----:R-:W-:Y:S01]  /*c100*/  FFMA.FTZ R0, R36, UR6, -R3 ;  /* 0x0000000624007c23 */ /* 0x002fe20008010803 */
[----:B------:R-:W-:Y:S01]  /*c110*/  FSEL R84, R109, -INF , !P0 ;  /* 0xff8000006d547808 */ /* 0x000fe20004000000 */
[----:B------:R-:W-:Y:S01]  /*c120*/  IMAD.MOV.U32 R36, RZ, RZ, R105 ;  /* 0x000000ffff247224 */ /* 0x000fe200078e0069 */
[CC--:B------:R-:W-:Y:S01]  /*c130*/  ISETP.GE.AND P0, PT, R11.reuse, R201.reuse, PT ;  /* 0x000000c90b00720c */ /* 0x0c0fe20003f06270 */
[----:B------:R1:W-:Y:S01]  /*c140*/  MUFU.EX2 R221, R0 ;  /* 0x0000000000dd7308 */ /* 0x0003e20000000800 */
[----:B------:R-:W-:Y:S01]  /*c150*/  ISETP.GE.AND P6, PT, R32, R201, PT ;  /* 0x000000c92000720c */ /* 0x000fe20003fc6270 */
[----:B------:R-:W-:Y:S01]  /*c160*/  IMAD.MOV.U32 R105, RZ, RZ, R98 ;  /* 0x000000ffff697224 */ /* 0x000fe200078e0062 */
[----:B------:R-:W-:-:S02]  /*c170*/  ISETP.LT.OR P0, PT, R11, R197, P0 ;  /* 0x000000c50b00720c */ /* 0x000fc40000701670 */
[----:B------:R-:W-:Y:S02]  /*c180*/  ISETP.LT.OR P6, PT, R32, R197, P6 ;  /* 0x000000c52000720c */ /* 0x000fe400037c1670 */
[----:B------:R-:W-:Y:S02]  /*c190*/  FSEL R236, R94, -INF , !P0 ;  /* 0xff8000005eec7808 */ /* 0x000fe40004000000 */
[C---:B------:R-:W-:Y:S02]  /*c1a0*/  ISETP.GE.AND P0, PT, R31.reuse, R201, PT ;  /* 0x000000c91f00720c */ /* 0x040fe40003f06270 */
[----:B------:R-:W-:Y:S02]  /*c1b0*/  FSEL R233, R100, -INF , !P6 ;  /* 0xff80000064e97808 */ /* 0x000fe40007000000 */
[----:B------:R-:W-:Y:S02]  /*c1c0*/  ISETP.LT.OR P0, PT, R31, R197, P0 ;  /* 0x000000c51f00720c */ /* 0x000fe40000701670 */
[----:B------:R-:W-:-:S02]  /*c1d0*/  ISETP.GE.AND P6, PT, R30, R201, PT ;  /* 0x000000c91e00720c */ /* 0x000fc40003fc6270 */
[----:B-1----:R-:W-:Y:S01]  /*c1e0*/  FMNMX.FTZ R0, R70, R2, !PT ;  /* 0x0000000246007209 */ /* 0x002fe20007810000 */
[----:B------:R-:W-:Y:S01]  /*c1f0*/  FFMA.FTZ R2, R42, UR6, -R3 ;  /* 0x000000062a027c23 */ /* 0x000fe20008010803 */
[----:B------:R-:W-:Y:S01]  /*c200*/  ISETP.LT.OR P6, PT, R30, R197, P6 ;  /* 0x000000c51e00720c */ /* 0x000fe200037c1670 */
[----:B------:R-:W-:Y:S01]  /*c210*/  IMAD.MOV.U32 R42, RZ, RZ, R113 ;  /* 0x000000ffff2a7224 */ /* 0x000fe200078e0071 */
[----:B------:R-:W-:Y:S01]  /*c220*/  FMNMX.FTZ R0, R66, R0, !PT ;  /* 0x0000000042007209 */ /* 0x000fe20007810000 */
[----:B------:R1:W-:Y:S01]  /*c230*/  MUFU.EX2 R228, R2 ;  /* 0x0000000200e47308 */ /* 0x0003e20000000800 */
[----:B------:R-:W-:Y:S02]  /*c240*/  FSEL R100, R107, -INF , !P6 ;  /* 0xff8000006b647808 */ /* 0x000fe40007000000 */
[----:B------:R-:W-:Y:S02]  /*c250*/  FMNMX.FTZ R0, R69, R0, !PT ;  /* 0x0000000045007209 */ /* 0x000fe40007810000 */
[----:B------:R-:W-:-:S02]  /*c260*/  ISETP.GE.AND P6, PT, R20, R200, PT ;  /* 0x000000c81400720c */ /* 0x000fc40003fc6270 */
[----:B------:R-:W-:Y:S02]  /*c270*/  FMNMX.FTZ R0, R63, R0, !PT ;  /* 0x000000003f007209 */ /* 0x000fe40007810000 */
[----:B------:R-:W-:Y:S01]  /*c280*/  ISETP.LT.OR P6, PT, R20, R196, P6 ;  /* 0x000000c41400720c */ /* 0x000fe200037c1670 */
[----:B------:R-:W-:Y:S01]  /*c290*/  IMAD.MOV.U32 R20, RZ, RZ, R103 ;  /* 0x000000ffff147224 */ /* 0x000fe200078e0067 */
[----:B------:R-:W-:Y:S02]  /*c2a0*/  FMNMX.FTZ R0, R62, R0, !PT ;  /* 0x000000003e007209 */ /* 0x000fe40007810000 */
[----:B------:R-:W-:Y:S02]  /*c2b0*/  FSEL R88, R232, -INF , !P6 ;  /* 0xff800000e8587808 */ /* 0x000fe40007000000 */
[----:B------:R-:W-:Y:S01]  /*c2c0*/  FMNMX.FTZ R0, R61, R0, !PT ;  /* 0x000000003d007209 */ /* 0x000fe20007810000 */
[----:B-1----:R-:W-:Y:S01]  /*c2d0*/  FFMA.FTZ R2, R43, UR6, -R3 ;  /* 0x000000062b027c23 */ /* 0x002fe20008010803 */
[----:B------:R-:W-:Y:S01]  /*c2e0*/  ISETP.LT.OR P3, PT, R16, R196, P3 ;  /* 0x000000c41000720c */ /* 0x000fe20001f61670 */
[----:B------:R-:W-:Y:S01]  /*c2f0*/  IMAD.MOV.U32 R43, RZ, RZ, R128 ;  /* 0x000000ffff2b7224 */ /* 0x000fe200078e0080 */
        /* <DEDUP_REMOVED lines=9> */
[----:B------:R-:W-:Y:S02]  /*c390*/  IMAD.MOV.U32 R44, RZ, RZ, R170 ;  /* 0x000000ffff2c7224 */ /* 0x000fe400078e00aa */
[----:B------:R-:W-:Y:S01]  /*c3a0*/  FMNMX.FTZ R0, R22, R0, !PT ;  /* 0x0000000016007209 */ /* 0x000fe20007810000 */
[----:B------:R-:W-:Y:S02]  /*c3b0*/  IMAD.MOV.U32 R170, RZ, RZ, R220 ;  /* 0x000000ffffaa7224 */ /* 0x000fe400078e00dc */
[----:B------:R-:W-:Y:S01]  /*c3c0*/  IMAD.MOV.U32 R220, RZ, RZ, R226 ;  /* 0x000000ffffdc7224 */ /* 0x000fe200078e00e2 */
[----:B------:R-:W-:Y:S01]  /*c3d0*/  FMNMX.FTZ R0, R10, R0, !PT ;  /* 0x000000000a007209 */ /* 0x000fe20007810000 */
[----:B------:R1:W-:Y:S03]  /*c3e0*/  MUFU.EX2 R226, R2 ;  /* 0x0000000200e27308 */ /* 0x0003e60000000800 */
[----:B------:R-:W-:-:S04]  /*c3f0*/  FMNMX.FTZ R0, R9, R0, !PT ;  /* 0x0000000009007209 */ /* 0x000fc80007810000 */
[----:B------:R-:W-:-:S04]  /*c400*/  FMNMX.FTZ R0, R8, R0, !PT ;  /* 0x0000000008007209 */ /* 0x000fc80007810000 */
[----:B------:R-:W-:-:S04]  /*c410*/  FMNMX.FTZ R0, R7, R0, !PT ;  /* 0x0000000007007209 */ /* 0x000fc80007810000 */
[----:B------:R-:W-:Y:S01]  /*c420*/  FMNMX.FTZ R0, R33, R0, !PT ;  /* 0x0000000021007209 */ /* 0x000fe20007810000 */
[----:B-1----:R-:W-:Y:S01]  /*c430*/  FFMA.FTZ R2, R45, UR6, -R3 ;  /* 0x000000062d027c23 */ /* 0x002fe20008010803 */
[----:B------:R-:W-:Y:S02]  /*c440*/  IMAD.MOV.U32 R45, RZ, RZ, R131 ;  /* 0x000000ffff2d7224 */ /* 0x000fe400078e0083 */
[----:B------:R-:W-:Y:S01]  /*c450*/  FMNMX.FTZ R0, R34, R0, !PT ;  /* 0x0000000022007209 */ /* 0x000fe20007810000 */
[----:B------:R-:W-:Y:S01]  /*c460*/  IMAD.MOV.U32 R131, RZ, RZ, R219 ;  /* 0x000000ffff837224 */ /* 0x000fe200078e00db */
[----:B------:R1:W-:Y:S02]  /*c470*/  MUFU.EX2 R224, R2 ;  /* 0x0000000200e07308 */ /* 0x0003e40000000800 */
[----:B------:R-:W-:-:S04]  /*c480*/  FMNMX.FTZ R0, R35, R0, !PT ;  /* 0x0000000023007209 */ /* 0x000fc80007810000 */
[----:B------:R-:W-:-:S04]  /*c490*/  FMNMX.FTZ R0, R76, R0, !PT ;  /* 0x000000004c007209 */ /* 0x000fc80007810000 */
[----:B------:R-:W-:-:S04]  /*c4a0*/  FMNMX.FTZ R0, R78, R0, !PT ;  /* 0x000000004e007209 */ /* 0x000fc80007810000 */
[----:B------:R-:W-:Y:S01]  /*c4b0*/  FMNMX.FTZ R0, R84, R0, !PT ;  /* 0x0000000054007209 */ /* 0x000fe20007810000 */
[----:B-1----:R-:W-:Y:S01]  /*c4c0*/  FFMA.FTZ R2, R48, UR6, -R3 ;  /* 0x0000000630027c23 */ /* 0x002fe20008010803 */
[----:B-----5:R-:W-:Y:S02]  /*c4d0*/  IMAD.MOV.U32 R48, RZ, RZ, R223 ;  /* 0x000000ffff307224 */ /* 0x020fe400078e00df */
[----:B------:R-:W-:Y:S01]  /*c4e0*/  FMNMX.FTZ R0, R91, R0, !PT ;  /* 0x000000005b007209 */ /* 0x000fe20007810000 */
[----:B------:R1:W-:Y:S03]  /*c4f0*/  MUFU.EX2 R223, R2 ;  /* 0x0000000200df7308 */ /* 0x0003e60000000800 */
[----:B------:R-:W-:-:S04]  /*c500*/  FMNMX.FTZ R0, R236, R0, !PT ;  /* 0x00000000ec007209 */ /* 0x000fc80007810000 */
[----:B------:R-:W-:Y:S01]  /*c510*/  FMNMX.FTZ R0, R233, R0, !PT ;  /* 0x00000000e9007209 */ /* 0x000fe20007810000 */
[----:B-1----:R-:W-:Y:S01]  /*c520*/  FFMA.FTZ R2, R47, UR6, -R3 ;  /* 0x000000062f027c23 */ /* 0x002fe20008010803 */
[----:B------:R-:W-:Y:S02]  /*c530*/  IMAD.MOV.U32 R47, RZ, RZ, R134 ;  /* 0x000000ffff2f7224 */ /* 0x000fe400078e0086 */
[----:B------:R-:W-:Y:S02]  /*c540*/  IMAD.MOV.U32 R134, RZ, RZ, R170 ;  /* 0x000000ffff867224 */ /* 0x000fe400078e00aa */
[----:B------:R-:W-:Y:S02]  /*c550*/  IMAD.MOV.U32 R170, RZ, RZ, R220 ;  /* 0x000000ffffaa7224 */ /* 0x000fe400078e00dc */
[----:B------:R1:W-:Y:S01]  /*c560*/  MUFU.EX2 R220, R2 ;  /* 0x0000000200dc7308 */ /* 0x0003e20000000800 */
[----:B------:R-:W-:Y:S02]  /*c570*/  IMAD.MOV.U32 R107, RZ, RZ, R134 ;  /* 0x000000ffff6b7224 */ /* 0x000fe400078e0086 */
[----:B------:R-:W-:-:S02]  /*c580*/  IMAD.MOV.U32 R116, RZ, RZ, R170 ;  /* 0x000000ffff747224 */ /* 0x000fc400078e00aa */
[--C-:B-1----:R-:W-:Y:S01]  /*c590*/  FFMA.FTZ R2, R54, UR6, -R3.reuse ;  /* 0x0000000636027c23 */ /* 0x102fe20008010803 */
[----:B------:R-:W-:Y:S02]  /*c5a0*/  FSEL R54, R234, -INF , !P5 ;  /* 0xff800000ea367808 */ /* 0x000fe40006800000 */
[C---:B------:R-:W-:Y:S01]  /*c5b0*/  ISETP.GE.AND P5, PT, R18.reuse, R200, PT ;  /* 0x000000c81200720c */ /* 0x040fe20003fa6270 */
[----:B------:R1:W-:Y:S03]  /*c5c0*/  MUFU.EX2 R219, R2 ;  /* 0x0000000200db7308 */ /* 0x0003e60000000800 */
[----:B------:R-:W-:Y:S01]  /*c5d0*/  ISETP.LT.OR P5, PT, R18, R196, P5 ;  /* 0x000000c41200720c */ /* 0x000fe20002fa1670 */
[----:B-1----:R-:W-:Y:S01]  /*c5e0*/  FFMA.FTZ R2, R46, UR6, -R3 ;  /* 0x000000062e027c23 */ /* 0x002fe20008010803 */
[----:B----4-:R-:W-:-:S03]  /*c5f0*/  IMAD.MOV.U32 R46, RZ, RZ, R218 ;  /* 0x000000ffff2e7224 */ /* 0x010fc600078e00da */
[----:B------:R1:W-:Y:S01]  /*c600*/  MUFU.EX2 R218, R2 ;  /* 0x0000000200da7308 */ /* 0x0003e20000000800 */
[----:B------:R-:W-:Y:S02]  /*c610*/  IMAD.MOV.U32 R235, RZ, RZ, R46 ;  /* 0x000000ffffeb7224 */ /* 0x000fe400078e002e */
[----:B-1----:R-:W-:Y:S01]  /*c620*/  FFMA.FTZ R2, R51, UR6, -R3 ;  /* 0x0000000633027c23 */ /* 0x002fe20008010803 */
[----:B------:R-:W-:-:S04]  /*c630*/  IMAD.MOV.U32 R51, RZ, RZ, R217 ;  /* 0x000000ffff337224 */ /* 0x000fc800078e00d9 */
[----:B------:R1:W-:Y:S02]  /*c640*/  MUFU.EX2 R217, R2 ;  /* 0x0000000200d97308 */ /* 0x0003e40000000800 */
[----:B-1----:R-:W-:Y:S01]  /*c650*/  FFMA.FTZ R2, R50, UR6, -R3 ;  /* 0x0000000632027c23 */ /* 0x002fe20008010803 */
[----:B------:R-:W-:Y:S02]  /*c660*/  IMAD.MOV.U32 R50, RZ, RZ, R131 ;  /* 0x000000ffff327224 */ /* 0x000fe400078e0083 */
[----:B------:R-:W-:-:S03]  /*c670*/  IMAD.MOV.U32 R131, RZ, RZ, R99 ;  /* 0x000000ffff837224 */ /* 0x000fc600078e0063 */
[----:B------:R1:W-:Y:S01]  /*c680*/  MUFU.EX2 R216, R2 ;  /* 0x0000000200d87308 */ /* 0x0003e20000000800 */
[----:B------:R-:W-:Y:S01]  /*c690*/  FSEL R99, R106, -INF , !P0 ;  /* 0xff8000006a637808 */ /* 0x000fe20004000000 */
[----:B------:R-:W-:Y:S01]  /*c6a0*/  IMAD.MOV.U32 R57, RZ, RZ, R50 ;  /* 0x000000ffff397224 */ /* 0x000fe200078e0032 */
[----:B------:R-:W-:Y:S01]  /*c6b0*/  ISETP.GE.AND P0, PT, R29, R201, PT ;  /* 0x000000c91d00720c */ /* 0x000fe20003f06270 */
[----:B------:R-:W-:Y:S01]  /*c6c0*/  IMAD.MOV.U32 R56, RZ, RZ, R131 ;  /* 0x000000ffff387224 */ /* 0x000fe200078e0083 */
[----:B------:R-:W-:Y:S02]  /*c6d0*/  FMNMX.FTZ R0, R99, R0, !PT ;  /* 0x0000000063007209 */ /* 0x000fe40007810000 */
[----:B------:R-:W-:Y:S02]  /*c6e0*/  ISETP.LT.OR P0, PT, R29, R197, P0 ;  /* 0x000000c51d00720c */ /* 0x000fe40000701670 */
[----:B------:R-:W-:Y:S02]  /*c6f0*/  FMNMX.FTZ R0, R100, R0, !PT ;  /* 0x0000000064007209 */ /* 0x000fe40007810000 */
[----:B------:R-:W-:-:S02]  /*c700*/  FSEL R238, R96, -INF , !P0 ;  /* 0xff80000060ee7808 */ /* 0x000fc40004000000 */
[----:B------:R-:W-:Y:S02]  /*c710*/  ISETP.GE.AND P0, PT, R28, R201, PT ;  /* 0x000000c91c00720c */ /* 0x000fe40003f06270 */
[----:B------:R-:W-:Y:S01]  /*c720*/  FMNMX.FTZ R0, R238, R0, !PT ;  /* 0x00000000ee007209 */ /* 0x000fe20007810000 */
[----:B-1----:R-:W-:Y:S01]  /*c730*/  FFMA.FTZ R2, R53, UR6, -R3 ;  /* 0x0000000635027c23 */ /* 0x002fe20008010803 */
[----:B------:R-:W-:Y:S01]  /*c740*/  IMAD.MOV.U32 R53, RZ, RZ, R215 ;  /* 0x000000ffff357224 */ /* 0x000fe200078e00d7 */
[----:B------:R-:W-:Y:S02]  /*c750*/  ISETP.LT.OR P0, PT, R28, R197, P0 ;  /* 0x000000c51c00720c */ /* 0x000fe40000701670 */
[----:B------:R1:W-:Y:S01]  /*c760*/  MUFU.EX2 R215, R2 ;  /* 0x0000000200d77308 */ /* 0x0003e20000000800 */
[----:B------:R-:W-:Y:S01]  /*c770*/  FSEL R96, R171, -INF , !P3 ;  /* 0xff800000ab607808 */ /* 0x000fe20005800000 */
[----:B------:R-:W-:Y:S01]  /*c780*/  IMAD.MOV.U32 R234, RZ, RZ, R53 ;  /* 0x000000ffffea7224 */ /* 0x000fe200078e0035 */
[----:B------:R-:W-:-:S02]  /*c790*/  FSEL R237, R101, -INF , !P0 ;  /* 0xff80000065ed7808 */ /* 0x000fc40004000000 */
[----:B------:R-:W-:Y:S02]  /*c7a0*/  ISETP.GE.AND P0, PT, R19, R200, PT ;  /* 0x000000c81300720c */ /* 0x000fe40003f06270 */
[----:B------:R-:W-:Y:S02]  /*c7b0*/  FMNMX.FTZ R0, R237, R0, !PT ;  /* 0x00000000ed007209 */ /* 0x000fe40007810000 */
[----:B------:R-:W-:Y:S02]  /*c7c0*/  ISETP.LT.OR P0, PT, R19, R196, P0 ;  /* 0x000000c41300720c */ /* 0x000fe40000701670 */
[-C--:B------:R-:W-:Y:S01]  /*c7d0*/  ISETP.GE.AND P3, PT, R11, R200.reuse, PT ;  /* 0x000000c80b00720c */ /* 0x080fe20003f66270 */
[----:B------:R-:W3:Y:S01]  /*c7e0*/  SHFL.BFLY PT, R5, R0, 0x2, 0x1f ;  /* 0x0c401f0000057f89 */ /* 0x000ee200000e0000 */
[----:B------:R-:W-:Y:S02]  /*c7f0*/  FSEL R90, R231, -INF , !P0 ;  /* 0xff800000e75a7808 */ /* 0x000fe40004000000 */
[----:B------:R-:W-:Y:S01]  /*c800*/  ISETP.GE.AND P0, PT, R14, R200, PT ;  /* 0x000000c80e00720c */ /* 0x000fe20003f06270 */
[----:B------:R-:W-:Y:S01]  /*c810*/  LDSM.16.MT88.4 R16, [R185+0x4000] ;  /* 0x00400000b910783b */ /* 0x000fe20000004200 */
[----:B-1----:R-:W-:Y:S01]  /*c820*/  FFMA.FTZ R2, R52, UR6, -R3 ;  /* 0x0000000634027c23 */ /* 0x002fe20008010803 */
[-C--:B------:R-:W-:Y:S01]  /*c830*/  ISETP.LT.OR P3, PT, R11, R196.reuse, P3 ;  /* 0x000000c40b00720c */ /* 0x080fe20001f61670 */
[----:B------:R-:W-:Y:S01]  /*c840*/  IMAD.MOV.U32 R52, RZ, RZ, R130 ;  /* 0x000000ffff347224 */ /* 0x000fe200078e0082 */
[----:B------:R-:W-:Y:S01]  /*c850*/  ISETP.LT.OR P0, PT, R14, R196, P0 ;  /* 0x000000c40e00720c */ /* 0x000fe20000701670 */
[----:B------:R1:W-:Y:S01]  /*c860*/  MUFU.EX2 R214, R2 ;  /* 0x0000000200d67308 */ /* 0x0003e20000000800 */
[----:B------:R-:W-:-:S02]  /*c870*/  FSEL R232, R102, -INF , !P3 ;  /* 0xff80000066e87808 */ /* 0x000fc40005800000 */
[----:B------:R-:W-:Y:S01]  /*c880*/  FSEL R98, R126, -INF , !P0 ;  /* 0xff8000007e627808 */ /* 0x000fe20004000000 */
[----:B------:R-:W-:Y:S01]  /*c890*/  IMAD.MOV.U32 R126, RZ, RZ, R45 ;  /* 0x000000ffff7e7224 */ /* 0x000fe200078e002d */
[----:B------:R-:W-:Y:S02]  /*c8a0*/  ISETP.GE.AND P3, PT, R29, R200, PT ;  /* 0x000000c81d00720c */ /* 0x000fe40003f66270 */
[----:B--2---:R-:W-:Y:S02]  /*c8b0*/  F2FP.BF16.F32.PACK_AB R11, R181, R180 ;  /* 0x000000b4b50b723e */ /* 0x004fe400000010ff */
[----:B------:R-:W-:Y:S02]  /*c8c0*/  ISETP.LT.OR P3, PT, R29, R196, P3 ;  /* 0x000000c41d00720c */ /* 0x000fe40001f61670 */
[----:B---3--:R-:W-:Y:S02]  /*c8d0*/  FMNMX.FTZ R0, R0, R5, !PT ;  /* 0x0000000500007209 */ /* 0x008fe40007810000 */
[----:B-1----:R-:W-:-:S03]  /*c8e0*/  FMNMX.FTZ R2, R38, R81, !PT ;  /* 0x0000005126027209 */ /* 0x002fc60007810000 */
[----:B------:R-:W1:Y:S01]  /*c8f0*/  SHFL.BFLY PT, R5, R0, 0x1, 0x1f ;  /* 0x0c201f0000057f89 */ /* 0x000e6200000e0000 */
[----:B------:R-:W-:-:S04]  /*c900*/  FMNMX.FTZ R2, R82, R2, !PT ;  /* 0x0000000252027209 */ /* 0x000fc80007810000 */
[----:B------:R-:W-:-:S04]  /*c910*/  FMNMX.FTZ R2, R73, R2, !PT ;  /* 0x0000000249027209 */ /* 0x000fc80007810000 */
[----:B------:R-:W-:-:S04]  /*c920*/  FMNMX.FTZ R2, R72, R2, !PT ;  /* 0x0000000248027209 */ /* 0x000fc80007810000 */
[----:B------:R-:W-:-:S04]  /*c930*/  FMNMX.FTZ R2, R71, R2, !PT ;  /* 0x0000000247027209 */ /* 0x000fc80007810000 */
[----:B------:R-:W-:Y:S01]  /*c940*/  FMNMX.FTZ R4, R77, R2, !PT ;  /* 0x000000024d047209 */ /* 0x000fe20007810000 */
[----:B------:R-:W-:Y:S01]  /*c950*/  FFMA.FTZ R2, R58, UR6, -R3 ;  /* 0x000000063a027c23 */ /* 0x000fe20008010803 */
[----:B------:R-:W-:Y:S02]  /*c960*/  IMAD.MOV.U32 R58, RZ, RZ, R51 ;  /* 0x000000ffff3a7224 */ /* 0x000fe400078e0033 */
[----:B------:R-:W-:Y:S01]  /*c970*/  FMNMX.FTZ R4, R74, R4, !PT ;  /* 0x000000044a047209 */ /* 0x000fe20007810000 */
[----:B------:R2:W-:Y:S01]  /*c980*/  MUFU.EX2 R210, R2 ;  /* 0x0000000200d27308 */ /* 0x0005e20000000800 */
[----:B-1----:R-:W-:Y:S01]  /*c990*/  FMNMX.FTZ R94, R0, R5, !PT ;  /* 0x00000005005e7209 */ /* 0x002fe20007810000 */
[----:B------:R-:W-:Y:S01]  /*c9a0*/  FFMA.FTZ R0, R65, UR6, -R3 ;  /* 0x0000000641007c23 */ /* 0x000fe20008010803 */
[----:B------:R-:W-:Y:S02]  /*c9b0*/  FSEL R65, R133, -INF , !P6 ;  /* 0xff80000085417808 */ /* 0x000fe40007000000 */
[----:B------:R-:W-:-:S03]  /*c9c0*/  FSETP.NEU.FTZ.AND P0, PT, R94, -INF , PT ;  /* 0xff8000005e00780b */ /* 0x000fc60003f1d000 */
[----:B------:R-:W-:Y:S01]  /*c9d0*/  MUFU.EX2 R183, R0 ;  /* 0x0000000000b77308 */ /* 0x000fe20000000800 */
[----:B------:R-:W-:-:S04]  /*c9e0*/  ISETP.GE.AND P6, PT, R32, R200, PT ;  /* 0x000000c82000720c */ /* 0x000fc80003fc6270 */
[----:B------:R-:W-:Y:S01]  /*c9f0*/  ISETP.LT.OR P6, PT, R32, R196, P6 ;  /* 0x000000c42000720c */ /* 0x000fe200037c1670 */
[----:B------:R-:W-:Y:S01]  /*ca00*/  IMAD.MOV.U32 R32, RZ, RZ, R43 ;  /* 0x000000ffff207224 */ /* 0x000fe200078e002b */
[----:B--2---:R-:W-:Y:S01]  /*ca10*/  FMNMX.FTZ R2, R75, R4, !PT ;  /* 0x000000044b027209 */ /* 0x004fe20007810000 */
[----:B------:R-:W-:Y:S01]  /*ca20*/  FFMA.FTZ R4, R60, UR6, -R3 ;  /* 0x000000063c047c23 */ /* 0x000fe20008010803 */
[----:B------:R-:W-:Y:S01]  /*ca30*/  FSEL R231, R132, -INF , !P6 ;  /* 0xff80000084e77808 */ /* 0x000fe20007000000 */
        /* <DEDUP_REMOVED lines=8> */
[----:B------:R-:W-:-:S03]  /*cac0*/  IMAD.MOV.U32 R59, RZ, RZ, R47 ;  /* 0x000000ffff3b7224 */ /* 0x000fc600078e002f */
[----:B------:R1:W-:Y:S02]  /*cad0*/  MUFU.EX2 R207, R4 ;  /* 0x0000000400cf7308 */ /* 0x0003e40000000800 */
[----:B-1----:R-:W-:Y:S01]  /*cae0*/  FFMA.FTZ R4, R64, UR6, -R3 ;  /* 0x0000000640047c23 */ /* 0x002fe20008010803 */
[----:B------:R-:W-:Y:S02]  /*caf0*/  FSEL R64, R229, -INF , !P5 ;  /* 0xff800000e5407808 */ /* 0x000fe40006800000 */
[----:B------:R-:W-:-:S03]  /*cb00*/  ISETP.GE.AND P5, PT, R13, R200, PT ;  /* 0x000000c80d00720c */ /* 0x000fc60003fa6270 */
[----:B------:R1:W-:Y:S01]  /*cb10*/  MUFU.EX2 R206, R4 ;  /* 0x0000000400ce7308 */ /* 0x0003e20000000800 */
[----:B------:R-:W-:Y:S01]  /*cb20*/  FSEL R229, R243, -INF , !P3 ;  /* 0xff800000f3e57808 */ /* 0x000fe20005800000 */
[----:B------:R-:W-:Y:S01]  /*cb30*/  IMAD.MOV.U32 R243, RZ, RZ, R24 ;  /* 0x000000fffff37224 */ /* 0x000fe200078e0018 */
[----:B------:R-:W-:-:S04]  /*cb40*/  ISETP.LT.OR P5, PT, R13, R196, P5 ;  /* 0x000000c40d00720c */ /* 0x000fc80002fa1670 */
[----:B------:R-:W-:Y:S02]  /*cb50*/  FSEL R104, R124, -INF , !P5 ;  /* 0xff8000007c687808 */ /* 0x000fe40006800000 */
        /* <DEDUP_REMOVED lines=8> */
[----:B------:R-:W-:-:S02]  /*cbe0*/  FSEL R102, R117, -INF , !P5 ;  /* 0xff80000075667808 */ /* 0x000fc40006800000 */
[----:B------:R-:W-:Y:S02]  /*cbf0*/  ISETP.LT.OR P4, PT, R12, R196, P4 ;  /* 0x000000c40c00720c */ /* 0x000fe40002781670 */
[-C--:B------:R-:W-:Y:S01]  /*cc00*/  ISETP.GE.AND P5, PT, R28, R200.reuse, PT ;  /* 0x000000c81c00720c */ /* 0x080fe20003fa6270 */
[----:B------:R-:W-:Y:S01]  /*cc10*/  LDSM.16.MT88.4 R12, [R184+0x4000] ;  /* 0x00400000b80c783b */ /* 0x000fe20000004200 */
[----:B------:R-:W-:Y:S02]  /*cc20*/  FSEL R103, R121, -INF , !P4 ;  /* 0xff80000079677808 */ /* 0x000fe40006000000 */
[----:B------:R-:W-:Y:S02]  /*cc30*/  ISETP.GE.AND P4, PT, R30, R200, PT ;  /* 0x000000c81e00720c */ /* 0x000fe40003f86270 */
[-C--:B------:R-:W-:Y:S02]  /*cc40*/  ISETP.LT.OR P5, PT, R28, R196.reuse, P5 ;  /* 0x000000c41c00720c */ /* 0x080fe40002fa1670 */
[----:B------:R-:W-:-:S02]  /*cc50*/  ISETP.LT.OR P4, PT, R30, R196, P4 ;  /* 0x000000c41e00720c */ /* 0x000fc40002781670 */
[----:B-1----:R-:W-:Y:S01]  /*cc60*/  FMNMX.FTZ R2, R55, R4, !PT ;  /* 0x0000000437027209 */ /* 0x002fe20007810000 */
[----:B------:R-:W-:Y:S01]  /*cc70*/  FFMA.FTZ R4, R97, UR6, -R3 ;  /* 0x0000000661047c23 */ /* 0x000fe20008010803 */
[----:B------:R-:W-:Y:S01]  /*cc80*/  FSEL R101, R114, -INF , !P4 ;  /* 0xff80000072657808 */ /* 0x000fe20006000000 */
[----:B------:R-:W-:Y:S01]  /*cc90*/  LDSM.16.MT88.4 R28, [R184+0x4400] ;  /* 0x00440000b81c783b */ /* 0x000fe20000004200 */
[----:B------:R-:W-:Y:S01]  /*cca0*/  FMNMX.FTZ R2, R89, R2, !PT ;  /* 0x0000000259027209 */ /* 0x000fe20007810000 */
[----:B------:R1:W-:Y:S01]  /*ccb0*/  MUFU.EX2 R204, R4 ;  /* 0x0000000400cc7308 */ /* 0x0003e20000000800 */
[----:B------:R-:W-:Y:S01]  /*ccc0*/  FSEL R230, R247, -INF , !P5 ;  /* 0xff800000f7e67808 */ /* 0x000fe20006800000 */
[----:B------:R-:W-:Y:S01]  /*ccd0*/  IMAD.MOV.U32 R247, RZ, RZ, R49 ;  /* 0x000000fffff77224 */ /* 0x000fe200078e0031 */
[----:B------:R-:W-:-:S04]  /*cce0*/  FMNMX.FTZ R2, R88, R2, !PT ;  /* 0x0000000258027209 */ /* 0x000fc80007810000 */
[----:B------:R-:W-:-:S04]  /*ccf0*/  FMNMX.FTZ R2, R90, R2, !PT ;  /* 0x000000025a027209 */ /* 0x000fc80007810000 */
[----:B------:R-:W-:Y:S01]  /*cd00*/  FMNMX.FTZ R0, R64, R2, !PT ;  /* 0x0000000240007209 */ /* 0x000fe20007810000 */
[----:B------:R-:W-:-:S03]  /*cd10*/  FMUL.FTZ R2, R94, UR6 ;  /* 0x000000065e027c20 */ /* 0x000fc60008410000 */
[----:B------:R-:W-:Y:S01]  /*cd20*/  FMNMX.FTZ R0, R95, R0, !PT ;  /* 0x000000005f007209 */ /* 0x000fe20007810000 */
[----:B-1----:R-:W-:Y:S01]  /*cd30*/  FFMA.FTZ R4, R67, UR6, -R3 ;  /* 0x0000000643047c23 */ /* 0x002fe20008010803 */
[----:B------:R-:W-:Y:S01]  /*cd40*/  FSEL R2, R2, RZ, P0 ;  /* 0x000000ff02027208 */ /* 0x000fe20000000000 */
[----:B------:R-:W-:Y:S02]  /*cd50*/  IMAD.MOV.U32 R67, RZ, RZ, R44 ;  /* 0x000000ffff437224 */ /* 0x000fe400078e002c */
[----:B------:R1:W-:Y:S02]  /*cd60*/  MUFU.EX2 R182, R4 ;  /* 0x0000000400b67308 */ /* 0x0003e40000000800 */
[----:B------:R-:W-:-:S06]  /*cd70*/  FFMA.FTZ R5, R27, UR6, -R2 ;  /* 0x000000061b057c23 */ /* 0x000fcc0008010802 */
[----:B------:R-:W-:Y:S01]  /*cd80*/  MUFU.EX2 R134, R5 ;  /* 0x0000000500867308 */ /* 0x000fe20000000800 */
[----:B-1----:R-:W-:Y:S01]  /*cd90*/  FMNMX.FTZ R4, R96, R0, !PT ;  /* 0x0000000060047209 */ /* 0x002fe20007810000 */
[----:B------:R-:W-:-:S03]  /*cda0*/  FFMA.FTZ R0, R79, UR6, -R2 ;  /* 0x000000064f007c23 */ /* 0x000fc60008010802 */
[----:B------:R-:W-:-:S03]  /*cdb0*/  FMNMX.FTZ R4, R65, R4, !PT ;  /* 0x0000000441047209 */ /* 0x000fc60007810000 */
[----:B------:R1:W-:Y:S01]  /*cdc0*/  MUFU.EX2 R111, R0 ;  /* 0x00000000006f7308 */ /* 0x0003e20000000800 */
[----:B------:R-:W-:-:S04]  /*cdd0*/  FMNMX.FTZ R4, R98, R4, !PT ;  /* 0x0000000462047209 */ /* 0x000fc80007810000 */
[----:B------:R-:W-:Y:S01]  /*cde0*/  FMNMX.FTZ R4, R104, R4, !PT ;  /* 0x0000000468047209 */ /* 0x000fe20007810000 */
[----:B-1----:R-:W-:Y:S01]  /*cdf0*/  FFMA.FTZ R0, R80, UR6, -R2 ;  /* 0x0000000650007c23 */ /* 0x002fe20008010802 */
[----:B------:R-:W-:-:S03]  /*ce00*/  IMAD.MOV.U32 R80, RZ, RZ, R42 ;  /* 0x000000ffff507224 */ /* 0x000fc600078e002a */
[----:B------:R1:W-:Y:S02]  /*ce10*/  MUFU.EX2 R113, R0 ;  /* 0x0000000000717308 */ /* 0x0003e40000000800 */
[----:B-1----:R-:W-:Y:S01]  /*ce20*/  FMNMX.FTZ R0, R103, R4, !PT ;  /* 0x0000000467007209 */ /* 0x002fe20007810000 */
[----:B------:R-:W-:Y:S01]  /*ce30*/  FFMA.FTZ R4, R68, UR6, -R2 ;  /* 0x0000000644047c23 */ /* 0x000fe20008010802 */
[----:B------:R-:W-:Y:S02]  /*ce40*/  IMAD.MOV.U32 R68, RZ, RZ, R36 ;  /* 0x000000ffff447224 */ /* 0x000fe400078e0024 */
        /* <DEDUP_REMOVED lines=10> */
[----:B-1----:R-:W-:Y:S01]  /*cef0*/  FFMA.FTZ R4, R66, UR6, -R2 ;  /* 0x0000000642047c23 */ /* 0x002fe20008010802 */
[----:B------:R-:W-:-:S03]  /*cf00*/  IMAD.MOV.U32 R66, RZ, RZ, R118 ;  /* 0x000000ffff427224 */ /* 0x000fc600078e0076 */
        /* <DEDUP_REMOVED lines=11> */
[----:B------:R-:W-:Y:S02]  /*cfc0*/  IMAD.MOV.U32 R63, RZ, RZ, R119 ;  /* 0x000000ffff3f7224 */ /* 0x000fe400078e0077 */
[----:B------:R-:W-:-:S04]  /*cfd0*/  FADD.FTZ R5, R39, -R5 ;  /* 0x8000000527057221 */ /* 0x000fc80000010000 */
[----:B------:R-:W-:Y:S01]  /*cfe0*/  FMUL.FTZ R5, R5, UR6 ;  /* 0x0000000605057c20 */ /* 0x000fe20008410000 */
[----:B------:R2:W-:Y:S08]  /*cff0*/  MUFU.EX2 R131, R4 ;  /* 0x0000000400837308 */ /* 0x0005f00000000800 */
[----:B------:R3:W4:Y:S01]  /*d000*/  MUFU.EX2 R70, R5 ;  /* 0x0000000500467308 */ /* 0x0007220000000800 */
[----:B-1----:R-:W-:-:S05]  /*d010*/  FMUL.FTZ R0, R79, UR6 ;  /* 0x000000064f007c20 */ /* 0x002fca0008410000 */
[----:B------:R-:W-:Y:S01]  /*d020*/  FSEL R0, R0, RZ, P3 ;  /* 0x000000ff00007208 */ /* 0x000fe20001800000 */
[----:B--2---:R-:W-:Y:S01]  /*d030*/  FFMA.FTZ R4, R62, UR6, -R2 ;  /* 0x000000063e047c23 */ /* 0x004fe20008010802 */
[----:B------:R-:W-:-:S03]  /*d040*/  IMAD.MOV.U32 R62, RZ, RZ, R107 ;  /* 0x000000ffff3e7224 */ /* 0x000fc600078e006b */
[----:B------:R-:W-:Y:S01]  /*d050*/  FFMA.FTZ R6, R72, UR6, -R0 ;  /* 0x0000000648067c23 */ /* 0x000fe20008010800 */
[----:B------:R-:W-:Y:S01]  /*d060*/  IMAD.MOV.U32 R72, RZ, RZ, R20 ;  /* 0x000000ffff487224 */ /* 0x000fe200078e0014 */
[----:B------:R1:W-:Y:S01]  /*d070*/  MUFU.EX2 R132, R4 ;  /* 0x0000000400847308 */ /* 0x0003e20000000800 */
[----:B------:R-:W-:Y:S01]  /*d080*/  IMAD.MOV.U32 R20, RZ, RZ, R52 ;  /* 0x000000ffff147224 */ /* 0x000fe200078e0034 */
[----:B---3--:R-:W-:Y:S01]  /*d090*/  FSEL R5, R127, RZ, P2 ;  /* 0x000000ff7f057208 */ /* 0x008fe20001000000 */
[-C--:B----4-:R-:W-:Y:S01]  /*d0a0*/  FMUL.FTZ R164, R164, R70.reuse ;  /* 0x00000046a4a47220 */ /* 0x090fe20000410000 */
[-C--:B------:R-:W-:Y:S01]  /*d0b0*/  FMUL.FTZ R165, R165, R70.reuse ;  /* 0x00000046a5a57220 */ /* 0x080fe20000410000 */
[----:B------:R-:W-:-:S03]  /*d0c0*/  FMUL.FTZ R136, R136, R70 ;  /* 0x0000004688887220 */ /* 0x000fc60000410000 */
        /* <DEDUP_REMOVED lines=10> */
[----:B------:R-:W-:Y:S01]  /*d170*/  IMAD.MOV.U32 R61, RZ, RZ, R112 ;  /* 0x000000ffff3d7224 */ /* 0x000fe200078e0070 */
[----:B--2---:R-:W-:-:S06]  /*d180*/  FSEL R6, R110, RZ, P1 ;  /* 0x000000ff6e067208 */ /* 0x004fcc0000800000 */
        /* <DEDUP_REMOVED lines=20> */
[----:B------:R-:W-:-:S05]  /*d2d0*/  F2FP.BF16.F32.PACK_AB R10, R72, R252 ;  /* 0x000000fc480a723e */ /* 0x000fca00000010ff */
[----:B------:R1:W-:Y:S02]  /*d2e0*/  MUFU.EX2 R174, R4 ;  /* 0x0000000400ae7308 */ /* 0x0003e40000000800 */
[----:B-1----:R-:W-:Y:S01]  /*d2f0*/  FFMA.FTZ R4, R8, UR6, -R2 ;  /* 0x0000000608047c23 */ /* 0x002fe20008010802 */
[----:B------:R-:W-:Y:S01]  /*d300*/  FFMA.FTZ R8, R77, UR6, -R0 ;  /* 0x000000064d087c23 */ /* 0x000fe20008010800 */
[----:B------:R-:W-:-:S04]  /*d310*/  IMAD.MOV.U32 R77, RZ, RZ, R67 ;  /* 0x000000ffff4d7224 */ /* 0x000fc800078e0043 */
[----:B------:R1:W-:Y:S01]  /*d320*/  MUFU.EX2 R175, R4 ;  /* 0x0000000400af7308 */ /* 0x0003e20000000800 */
[----:B------:R-:W-:-:S07]  /*d330*/  IMAD.MOV.U32 R67, RZ, RZ, R116 ;  /* 0x000000ffff437224 */ /* 0x000fce00078e0074 */
[----:B------:R2:W-:Y:S01]  /*d340*/  MUFU.EX2 R114, R8 ;  /* 0x0000000800727308 */ /* 0x0005e20000000800 */
[----:B-1----:R-:W-:-:S07]  /*d350*/  FFMA.FTZ R4, R7, UR6, -R2 ;  /* 0x0000000607047c23 */ /* 0x002fce0008010802 */
[----:B------:R1:W-:Y:S01]  /*d360*/  MUFU.EX2 R176, R4 ;  /* 0x0000000400b07308 */ /* 0x0003e20000000800 */
[----:B--2---:R-:W-:-:S07]  /*d370*/  FFMA.FTZ R8, R74, UR6, -R0 ;  /* 0x000000064a087c23 */ /* 0x004fce0008010800 */
[----:B------:R2:W-:Y:S01]  /*d380*/  MUFU.EX2 R117, R8 ;  /* 0x0000000800757308 */ /* 0x0005e20000000800 */
[----:B-1----:R-:W-:-:S07]  /*d390*/  FFMA.FTZ R4, R81, UR6, -R0 ;  /* 0x0000000651047c23 */ /* 0x002fce0008010800 */
[----:B------:R1:W-:Y:S01]  /*d3a0*/  MUFU.EX2 R97, R4 ;  /* 0x0000000400617308 */ /* 0x0003e20000000800 */
[----:B--2---:R-:W-:Y:S01]  /*d3b0*/  F2FP.BF16.F32.PACK_AB R8, R251, R250 ;  /* 0x000000fafb08723e */ /* 0x004fe200000010ff */
[----:B-1----:R-:W-:-:S06]  /*d3c0*/  FFMA.FTZ R4, R82, UR6, -R0 ;  /* 0x0000000652047c23 */ /* 0x002fcc0008010800 */
[----:B------:R1:W2:Y:S02]  /*d3d0*/  MUFU.EX2 R106, R4 ;  /* 0x00000004006a7308 */ /* 0x0002a40000000800 */
[----:B-1----:R-:W-:Y:S01]  /*d3e0*/  FFMA.FTZ R4, R73, UR6, -R0 ;  /* 0x0000000649047c23 */ /* 0x002fe20008010800 */
[----:B--2---:R-:W-:Y:S01]  /*d3f0*/  F2FP.BF16.F32.PACK_AB R5, R106, R97 ;  /* 0x000000616a05723e */ /* 0x004fe200000010ff */
[----:B------:R-:W-:-:S04]  /*d400*/  IMAD.MOV.U32 R73, RZ, RZ, R120 ;  /* 0x000000ffff497224 */ /* 0x000fc800078e0078 */
        /* <DEDUP_REMOVED lines=16> */
[----:B------:R-:W-:Y:S02]  /*d510*/  IMAD.MOV.U32 R71, RZ, RZ, R32 ;  /* 0x000000ffff477224 */ /* 0x000fe400078e0020 */
[----:B-1----:R-:W-:Y:S01]  /*d520*/  FADD.FTZ R4, R40, -R6 ;  /* 0x8000000628047221 */ /* 0x002fe20000010000 */
[----:B------:R-:W-:-:S03]  /*d530*/  F2FP.BF16.F32.PACK_AB R6, R121, R124 ;  /* 0x0000007c7906723e */ /* 0x000fc600000010ff */
[----:B------:R-:W-:Y:S01]  /*d540*/  FMUL.FTZ R9, R4, UR6 ;  /* 0x0000000604097c20 */ /* 0x000fe20008410000 */
[----:B------:R-:W-:-:S03]  /*d550*/  F2FP.BF16.F32.PACK_AB R4, R113, R111 ;  /* 0x0000006f7104723e */ /* 0x000fc600000010ff */
[----:B------:R1:W2:Y:S04]  /*d560*/  MUFU.EX2 R52, R9 ;  /* 0x0000000900347308 */ /* 0x0002a80000000800 */
[C---:B------:R-:W-:Y:S06]  /*d570*/  HMMA.16816.F32.BF16 R44, R4.reuse, R18, R164 ;  /* 0x00000012042c723c */ /* 0x040fec00000418a4 */
[----:B------:R-:W-:Y:S01]  /*d580*/  HMMA.16816.F32.BF16 R24, R4, R12, R136 ;  /* 0x0000000c0418723c */ /* 0x000fe20000041888 */
[----:B------:R-:W-:-:S02]  /*d590*/  IMAD.MOV.U32 R167, RZ, RZ, R247 ;  /* 0x000000ffffa77224 */ /* 0x000fc400078e00f7 */
[----:B------:R-:W-:Y:S02]  /*d5a0*/  IMAD.MOV.U32 R247, RZ, RZ, R235 ;  /* 0x000000fffff77224 */ /* 0x000fe400078e00eb */
[----:B------:R-:W-:Y:S01]  /*d5b0*/  IMAD.MOV.U32 R235, RZ, RZ, R234 ;  /* 0x000000ffffeb7224 */ /* 0x000fe200078e00ea */
[C---:B------:R-:W-:Y:S01]  /*d5c0*/  HMMA.16816.F32.BF16 R36, R4.reuse, R14, R148 ;  /* 0x0000000e0424723c */ /* 0x040fe20000041894 */
[----:B------:R-:W-:Y:S01]  /*d5d0*/  IMAD.MOV.U32 R234, RZ, RZ, R20 ;  /* 0x000000ffffea7224 */ /* 0x000fe200078e0014 */
[----:B-1----:R-:W-:Y:S01]  /*d5e0*/  F2FP.BF16.F32.PACK_AB R9, R177, R129 ;  /* 0x00000081b109723e */ /* 0x002fe200000010ff */
[----:B------:R-:W-:Y:S02]  /*d5f0*/  IMAD.MOV.U32 R138, RZ, RZ, R21 ;  /* 0x000000ffff8a7224 */ /* 0x000fe400078e0015 */
[-C--:B--2---:R-:W-:Y:S01]  /*d600*/  FMUL.FTZ R142, R142, R52.reuse ;  /* 0x000000348e8e7220 */ /* 0x084fe20000410000 */
[----:B------:R-:W1:Y:S01]  /*d610*/  LDSM.16.MT88.4 R20, [R185+0x4400] ;  /* 0x00440000b914783b */ /* 0x000e620000004200 */
[----:B------:R-:W-:Y:S01]  /*d620*/  HMMA.16816.F32.BF16 R40, R4, R16, R156 ;  /* 0x000000100428723c */ /* 0x000fe2000004189c */
[-C--:B------:R-:W-:Y:S01]  /*d630*/  FMUL.FTZ R143, R143, R52.reuse ;  /* 0x000000348f8f7220 */ /* 0x080fe20000410000 */
[-C--:B------:R-:W-:Y:S01]  /*d640*/  FMUL.FTZ R146, R146, R52.reuse ;  /* 0x0000003492927220 */ /* 0x080fe20000410000 */
[-C--:B------:R-:W-:Y:S01]  /*d650*/  FMUL.FTZ R147, R147, R52.reuse ;  /* 0x0000003493937220 */ /* 0x080fe20000410000 */
[-C--:B------:R-:W-:Y:S01]  /*d660*/  FMUL.FTZ R154, R154, R52.reuse ;  /* 0x000000349a9a7220 */ /* 0x080fe20000410000 */
[-C--:B------:R-:W-:Y:S01]  /*d670*/  FMUL.FTZ R155, R155, R52.reuse ;  /* 0x000000349b9b7220 */ /* 0x080fe20000410000 */
[-C--:B------:R-:W-:Y:S01]  /*d680*/  FMUL.FTZ R162, R162, R52.reuse ;  /* 0x00000034a2a27220 */ /* 0x080fe20000410000 */
[----:B------:R-:W-:Y:S01]  /*d690*/  FFMA.FTZ R4, R75, UR6, -R0 ;  /* 0x000000064b047c23 */ /* 0x000fe20008010800 */
[----:B------:R-:W-:Y:S01]  /*d6a0*/  FMUL.FTZ R163, R163, R52 ;  /* 0x00000034a3a37220 */ /* 0x000fe20000410000 */
[C---:B------:R-:W-:Y:S01]  /*d6b0*/  HMMA.16816.F32.BF16 R48, R8.reuse, R12, R140 ;  /* 0x0000000c0830723c */ /* 0x040fe2000004188c */
[----:B------:R-:W-:Y:S01]  /*d6c0*/  IMAD.MOV.U32 R150, RZ, RZ, R126 ;  /* 0x000000ffff967224 */ /* 0x000fe200078e007e */
[----:B------:R2:W3:Y:S01]  /*d6d0*/  MUFU.EX2 R116, R4 ;  /* 0x0000000400747308 */ /* 0x0004e20000000800 */
[----:B------:R-:W-:Y:S01]  /*d6e0*/  IMAD.MOV.U32 R139, RZ, RZ, R125 ;  /* 0x000000ffff8b7224 */ /* 0x000fe200078e007d */
[----:B------:R-:W-:Y:S01]  /*d6f0*/  F2FP.BF16.F32.PACK_AB R5, R114, R118 ;  /* 0x000000767205723e */ /* 0x000fe200000010ff */
[----:B------:R-:W-:Y:S01]  /*d700*/  IMAD.MOV.U32 R137, RZ, RZ, R105 ;  /* 0x000000ffff897224 */ /* 0x000fe200078e0069 */
[----:B------:R-:W-:Y:S01]  /*d710*/  HMMA.16816.F32.BF16 R144, R8, R14, R144 ;  /* 0x0000000e0890723c */ /* 0x000fe20000041890 */
[----:B------:R-:W-:Y:S01]  /*d720*/  LDSM.16.MT88.4 R12, [R185+0x4800] ;  /* 0x00480000b90c783b */ /* 0x000fe20000004200 */
[----:B------:R-:W-:Y:S01]  /*d730*/  F2FP.BF16.F32.PACK_AB R6, R132, R131 ;  /* 0x000000838406723e */ /* 0x000fe200000010ff */
[----:B------:R-:W-:-:S02]  /*d740*/  IMAD.MOV.U32 R165, RZ, RZ, R68 ;  /* 0x000000ffffa57224 */ /* 0x000fc400078e0044 */
[----:B------:R-:W-:Y:S01]  /*d750*/  IMAD.MOV.U32 R143, RZ, RZ, R63 ;  /* 0x000000ffff8f7224 */ /* 0x000fe200078e003f */
[C---:B------:R-:W-:Y:S01]  /*d760*/  HMMA.16816.F32.BF16 R152, R8.reuse, R16, R152 ;  /* 0x000000100898723c */ /* 0x040fe20000041898 */
[----:B------:R-:W-:Y:S02]  /*d770*/  IMAD.MOV.U32 R140, RZ, RZ, R66 ;  /* 0x000000ffff8c7224 */ /* 0x000fe400078e0042 */
[----:B------:R-:W-:Y:S02]  /*d780*/  IMAD.MOV.U32 R166, RZ, RZ, R243 ;  /* 0x000000ffffa67224 */ /* 0x000fe400078e00f3 */
[----:B------:R-:W-:Y:S01]  /*d790*/  IMAD.MOV.U32 R66, RZ, RZ, R59 ;  /* 0x000000ffff427224 */ /* 0x000fe200078e003b */
[----:B------:R-:W-:Y:S01]  /*d7a0*/  HMMA.16816.F32.BF16 R160, R8, R18, R160 ;  /* 0x0000001208a0723c */ /* 0x000fe200000418a0 */
[----:B--2---:R-:W-:Y:S01]  /*d7b0*/  FFMA.FTZ R4, R33, UR6, -R2 ;  /* 0x0000000621047c23 */ /* 0x004fe20008010802 */
[----:B------:R-:W2:Y:S01]  /*d7c0*/  LDSM.16.MT88.4 R16, [R184+0x4800] ;  /* 0x00480000b810783b */ /* 0x000ea20000004200 */
[----:B---3--:R-:W-:Y:S01]  /*d7d0*/  F2FP.BF16.F32.PACK_AB R7, R116, R117 ;  /* 0x000000757407723e */ /* 0x008fe200000010ff */
[----:B------:R-:W-:Y:S01]  /*d7e0*/  IMAD.MOV.U32 R243, RZ, RZ, R58 ;  /* 0x000000fffff37224 */ /* 0x000fe200078e003a */
[----:B------:R3:W-:Y:S01]  /*d7f0*/  MUFU.EX2 R126, R4 ;  /* 0x00000004007e7308 */ /* 0x0007e20000000800 */
[----:B------:R-:W-:-:S02]  /*d800*/  IMAD.MOV.U32 R68, RZ, RZ, R57 ;  /* 0x000000ffff447224 */ /* 0x000fc400078e0039 */
[----:B------:R-:W-:Y:S01]  /*d810*/  FFMA.FTZ R8, R35, UR6, -R2 ;  /* 0x0000000623087c23 */ /* 0x000fe20008010802 */
[----:B------:R-:W-:Y:S01]  /*d820*/  F2FP.BF16.F32.PACK_AB R9, R222, R209 ;  /* 0x000000d1de09723e */ /* 0x000fe200000010ff */
[----:B------:R-:W-:Y:S01]  /*d830*/  IMAD.MOV.U32 R63, RZ, RZ, R56 ;  /* 0x000000ffff3f7224 */ /* 0x000fe200078e0038 */
[----:B------:R-:W-:Y:S01]  /*d840*/  F2FP.BF16.F32.PACK_AB R10, R167, R71 ;  /* 0x00000047a70a723e */ /* 0x000fe200000010ff */
[----:B------:R-:W-:Y:S01]  /*d850*/  IMAD.MOV.U32 R151, RZ, RZ, R115 ;  /* 0x000000ffff977224 */ /* 0x000fe200078e0073 */
[----:B------:R-:W-:Y:S01]  /*d860*/  F2FP.BF16.F32.PACK_AB R11, R228, R221 ;  /* 0x000000dde40b723e */ /* 0x000fe200000010ff */
[----:B------:R4:W-:Y:S01]  /*d870*/  MUFU.EX2 R120, R8 ;  /* 0x0000000800787308 */ /* 0x0009e20000000800 */
[----:B------:R-:W-:Y:S02]  /*d880*/  IMAD.MOV.U32 R136, RZ, RZ, R108 ;  /* 0x000000ffff887224 */ /* 0x000fe400078e006c */
[----:B------:R-:W-:Y:S02]  /*d890*/  IMAD.MOV.U32 R164, RZ, RZ, R80 ;  /* 0x000000ffffa47224 */ /* 0x000fe400078e0050 */
[----:B------:R-:W-:-:S02]  /*d8a0*/  IMAD.MOV.U32 R142, RZ, RZ, R137 ;  /* 0x000000ffff8e7224 */ /* 0x000fc400078e0089 */
[----:B------:R-:W-:Y:S02]  /*d8b0*/  IMAD.MOV.U32 R141, RZ, RZ, R138 ;  /* 0x000000ffff8d7224 */ /* 0x000fe400078e008a */
[----:B---3--:R-:W-:Y:S01]  /*d8c0*/  FFMA.FTZ R4, R34, UR6, -R2 ;  /* 0x0000000622047c23 */ /* 0x008fe20008010802 */
[----:B------:R-:W-:Y:S02]  /*d8d0*/  IMAD.MOV.U32 R137, RZ, RZ, R61 ;  /* 0x000000ffff897224 */ /* 0x000fe400078e003d */
[----:B------:R-:W-:Y:S01]  /*d8e0*/  IMAD.MOV.U32 R138, RZ, RZ, R62 ;  /* 0x000000ffff8a7224 */ /* 0x000fe200078e003e */
[----:B------:R3:W-:Y:S01]  /*d8f0*/  MUFU.EX2 R125, R4 ;  /* 0x00000004007d7308 */ /* 0x0007e20000000800 */
[----:B----4-:R-:W-:-:S07]  /*d900*/  FFMA.FTZ R8, R83, UR6, -R0 ;  /* 0x0000000653087c23 */ /* 0x010fce0008010800 */
[----:B------:R4:W-:Y:S01]  /*d910*/  MUFU.EX2 R107, R8 ;  /* 0x00000008006b7308 */ /* 0x0009e20000000800 */
[----:B---3--:R-:W-:-:S07]  /*d920*/  F2FP.BF16.F32.PACK_AB R4, R130, R128 ;  /* 0x000000808204723e */ /* 0x008fce00000010ff */
[----:B------:R-:W-:Y:S01]  /*d930*/  HMMA.16816.F32.BF16 R24, R4, R28, R24 ;  /* 0x0000001c0418723c */ /* 0x000fe20000041818 */
[----:B----4-:R-:W-:-:S04]  /*d940*/  FFMA.FTZ R8, R85, UR6, -R0 ;  /* 0x0000000655087c23 */ /* 0x010fc80008010800 */
[----:B------:R3:W4:Y:S01]  /*d950*/  MUFU.EX2 R105, R8 ;  /* 0x0000000800697308 */ /* 0x0007220000000800 */
[C---:B------:R-:W-:Y:S06]  /*d960*/  HMMA.16816.F32.BF16 R36, R4.reuse, R30, R36 ;  /* 0x0000001e0424723c */ /* 0x040fec0000041824 */
[C---:B-1----:R-:W-:Y:S06]  /*d970*/  HMMA.16816.F32.BF16 R40, R4.reuse, R20, R40 ;  /* 0x000000140428723c */ /* 0x042fec0000041828 */
[----:B------:R-:W-:Y:S01]  /*d980*/  HMMA.16816.F32.BF16 R44, R4, R22, R44 ;  /* 0x00000016042c723c */ /* 0x000fe2000004182c */
[----:B---3--:R-:W-:-:S06]  /*d990*/  FFMA.FTZ R8, R86, UR6, -R0 ;  /* 0x0000000656087c23 */ /* 0x008fcc0008010800 */
[----:B------:R-:W-:Y:S01]  /*d9a0*/  FFMA.FTZ R4, R87, UR6, -R0 ;  /* 0x0000000657047c23 */ /* 0x000fe20008010800 */
[----:B------:R1:W-:Y:S01]  /*d9b0*/  MUFU.EX2 R86, R8 ;  /* 0x0000000800567308 */ /* 0x0003e20000000800 */
[----:B----4-:R-:W-:Y:S02]  /*d9c0*/  F2FP.BF16.F32.PACK_AB R5, R105, R107 ;  /* 0x0000006b6905723e */ /* 0x010fe400000010ff */
[----:B------:R-:W-:-:S05]  /*d9d0*/  F2FP.BF16.F32.PACK_AB R6, R169, R134 ;  /* 0x00000086a906723e */ /* 0x000fca00000010ff */
[----:B------:R3:W4:Y:S01]  /*d9e0*/  MUFU.EX2 R87, R4 ;  /* 0x0000000400577308 */ /* 0x0007220000000800 */
[----:B-1----:R-:W-:-:S07]  /*d9f0*/  F2FP.BF16.F32.PACK_AB R8, R77, R165 ;  /* 0x000000a54d08723e */ /* 0x002fce00000010ff */
[----:B------:R-:W-:Y:S01]  /*da00*/  HMMA.16816.F32.BF16 R48, R8, R28, R48 ;  /* 0x0000001c0830723c */ /* 0x000fe20000041830 */
[----:B---3--:R-:W-:Y:S01]  /*da10*/  FFMA.FTZ R4, R76, UR6, -R2 ;  /* 0x000000064c047c23 */ /* 0x008fe20008010802 */
[----:B----4-:R-:W-:-:S03]  /*da20*/  F2FP.BF16.F32.PACK_AB R7, R87, R86 ;  /* 0x000000565707723e */ /* 0x010fc600000010ff */
[----:B------:R1:W-:Y:S01]  /*da30*/  MUFU.EX2 R115, R4 ;  /* 0x0000000400737308 */ /* 0x0003e20000000800 */
[C---:B------:R-:W-:Y:S01]  /*da40*/  HMMA.16816.F32.BF16 R56, R8.reuse, R30, R144 ;  /* 0x0000001e0838723c */ /* 0x040fe20000041890 */
[----:B------:R-:W3:Y:S05]  /*da50*/  LDSM.16.MT88.4 R28, [R184+0x4c00] ;  /* 0x004c0000b81c783b */ /* 0x000eea0000004200 */
[----:B------:R-:W-:Y:S01]  /*da60*/  HMMA.16816.F32.BF16 R152, R8, R20, R152 ;  /* 0x000000140898723c */ /* 0x000fe20000041898 */
[----:B------:R-:W-:Y:S02]  /*da70*/  IMAD.MOV.U32 R147, RZ, RZ, R72 ;  /* 0x000000ffff937224 */ /* 0x000fe400078e0048 */
[----:B------:R-:W-:-:S02]  /*da80*/  IMAD.MOV.U32 R145, RZ, RZ, R77 ;  /* 0x000000ffff917224 */ /* 0x000fc400078e004d */
[----:B------:R-:W-:Y:S01]  /*da90*/  IMAD.MOV.U32 R146, RZ, RZ, R71 ;  /* 0x000000ffff927224 */ /* 0x000fe200078e0047 */
[----:B------:R-:W-:Y:S01]  /*daa0*/  HMMA.16816.F32.BF16 R160, R8, R22, R160 ;  /* 0x0000001608a0723c */ /* 0x000fe200000418a0 */
[----:B------:R-:W-:Y:S01]  /*dab0*/  FFMA.FTZ R71, R248, UR6, -R3 ;  /* 0x00000006f8477c23 */ /* 0x000fe20008010803 */
[----:B------:R-:W-:Y:S02]  /*dac0*/  IMAD.MOV.U32 R248, RZ, RZ, R166 ;  /* 0x000000fffff87224 */ /* 0x000fe400078e00a6 */
[----:B-1----:R-:W-:-:S03]  /*dad0*/  FFMA.FTZ R4, R78, UR6, -R2 ;  /* 0x000000064e047c23 */ /* 0x002fc60008010802 */
[----:B------:R-:W-:Y:S01]  /*dae0*/  FFMA.FTZ R8, R84, UR6, -R2 ;  /* 0x0000000654087c23 */ /* 0x000fe20008010802 */
[----:B------:R1:W-:Y:S01]  /*daf0*/  MUFU.EX2 R112, R4 ;  /* 0x0000000400707308 */ /* 0x0003e20000000800 */
[----:B------:R-:W-:Y:S02]  /*db00*/  F2FP.BF16.F32.PACK_AB R9, R226, R227 ;  /* 0x000000e3e209723e */ /* 0x000fe400000010ff */
[----:B------:R-:W-:Y:S02]  /*db10*/  F2FP.BF16.F32.PACK_AB R10, R143, R140 ;  /* 0x0000008c8f0a723e */ /* 0x000fe400000010ff */
[----:B------:R-:W-:-:S03]  /*db20*/  F2FP.BF16.F32.PACK_AB R11, R223, R224 ;  /* 0x000000e0df0b723e */ /* 0x000fc600000010ff */
[----:B------:R4:W-:Y:S01]  /*db30*/  MUFU.EX2 R108, R8 ;  /* 0x00000008006c7308 */ /* 0x0009e20000000800 */
[----:B-1----:R-:W-:-:S07]  /*db40*/  F2FP.BF16.F32.PACK_AB R4, R168, R133 ;  /* 0x00000085a804723e */ /* 0x002fce00000010ff */
[----:B--2---:R-:W-:Y:S01]  /*db50*/  HMMA.16816.F32.BF16 R20, R4, R18, R36 ;  /* 0x000000120414723c */ /* 0x004fe20000041824 */
[----:B----4-:R-:W-:-:S04]  /*db60*/  FFMA.FTZ R8, R92, UR6, -R0 ;  /* 0x000000065c087c23 */ /* 0x010fc80008010800 */
[----:B------:R1:W-:Y:S01]  /*db70*/  MUFU.EX2 R82, R8 ;  /* 0x0000000800527308 */ /* 0x0003e20000000800 */
[C---:B------:R-:W-:Y:S01]  /*db80*/  HMMA.16816.F32.BF16 R32, R4.reuse, R16, R24 ;  /* 0x000000100420723c */ /* 0x040fe20000041818 */
[----:B------:R-:W2:Y:S05]  /*db90*/  LDSM.16.MT88.4 R24, [R185+0x4c00] ;  /* 0x004c0000b918783b */ /* 0x000eaa0000004200 */
[C---:B------:R-:W-:Y:S06]  /*dba0*/  HMMA.16816.F32.BF16 R36, R4.reuse, R12, R40 ;  /* 0x0000000c0424723c */ /* 0x040fec0000041828 */
[----:B------:R-:W-:Y:S01]  /*dbb0*/  HMMA.16816.F32.BF16 R44, R4, R14, R44 ;  /* 0x0000000e042c723c */ /* 0x000fe2000004182c */
[----:B-1----:R-:W-:-:S06]  /*dbc0*/  FFMA.FTZ R8, R93, UR6, -R0 ;  /* 0x000000065d087c23 */ /* 0x002fcc0008010800 */
[----:B------:R-:W-:Y:S01]  /*dbd0*/  FFMA.FTZ R4, R55, UR6, -R0 ;  /* 0x0000000637047c23 */ /* 0x000fe20008010800 */
[----:B------:R1:W4:Y:S01]  /*dbe0*/  MUFU.EX2 R81, R8 ;  /* 0x0000000800517308 */ /* 0x0003220000000800 */
[----:B------:R-:W-:Y:S01]  /*dbf0*/  F2FP.BF16.F32.PACK_AB R6, R174, R172 ;  /* 0x000000acae06723e */ /* 0x000fe200000010ff */
[----:B------:R-:W-:-:S06]  /*dc00*/  IMAD.MOV.U32 R55, RZ, RZ, R68 ;  /* 0x000000ffff377224 */ /* 0x000fcc00078e0044 */
[----:B------:R5:W-:Y:S01]  /*dc10*/  MUFU.EX2 R80, R4 ;  /* 0x0000000400507308 */ /* 0x000be20000000800 */
[----:B-1----:R-:W-:Y:S01]  /*dc20*/  FFMA.FTZ R8, R54, UR6, -R0 ;  /* 0x0000000636087c23 */ /* 0x002fe20008010800 */
[----:B----4-:R-:W-:Y:S01]  /*dc30*/  F2FP.BF16.F32.PACK_AB R5, R81, R82 ;  /* 0x000000525105723e */ /* 0x010fe200000010ff */
[----:B------:R-:W-:-:S05]  /*dc40*/  IMAD.MOV.U32 R54, RZ, RZ, R138 ;  /* 0x000000ffff367224 */ /* 0x000fca00078e008a */
[----:B------:R1:W4:Y:S01]  /*dc50*/  MUFU.EX2 R78, R8 ;  /* 0x00000008004e7308 */ /* 0x0003220000000800 */
[----:B-----5:R-:W-:Y:S01]  /*dc60*/  FFMA.FTZ R4, R91, UR6, -R2 ;  /* 0x000000065b047c23 */ /* 0x020fe20008010802 */
[----:B------:R-:W-:Y:S02]  /*dc70*/  IMAD.MOV.U32 R91, RZ, RZ, R151 ;  /* 0x000000ffff5b7224 */ /* 0x000fe400078e0097 */
[----:B------:R-:W-:-:S04]  /*dc80*/  IMAD.MOV.U32 R151, RZ, RZ, R136 ;  /* 0x000000ffff977224 */ /* 0x000fc800078e0088 */
[----:B------:R5:W-:Y:S01]  /*dc90*/  MUFU.EX2 R85, R4 ;  /* 0x0000000400557308 */ /* 0x000be20000000800 */
[----:B------:R-:W-:Y:S02]  /*dca0*/  IMAD.MOV.U32 R136, RZ, RZ, R139 ;  /* 0x000000ffff887224 */ /* 0x000fe400078e008b */
[----:B------:R-:W-:-:S04]  /*dcb0*/  IMAD.MOV.U32 R139, RZ, RZ, R63 ;  /* 0x000000ffff8b7224 */ /* 0x000fc800078e003f */
[----:B------:R-:W-:Y:S01]  /*dcc0*/  IMAD.MOV.U32 R144, RZ, RZ, R139 ;  /* 0x000000ffff907224 */ /* 0x000fe200078e008b */
[----:B-1----:R-:W-:Y:S02]  /*dcd0*/  F2FP.BF16.F32.PACK_AB R8, R164, R166 ;  /* 0x000000a6a408723e */ /* 0x002fe400000010ff */
[----:B----4-:R-:W-:-:S05]  /*dce0*/  F2FP.BF16.F32.PACK_AB R7, R80, R78 ;  /* 0x0000004e5007723e */ /* 0x010fca00000010ff */
[C---:B------:R-:W-:Y:S01]  /*dcf0*/  HMMA.16816.F32.BF16 R48, R8.reuse, R16, R48 ;  /* 0x000000100830723c */ /* 0x040fe20000041830 */
[----:B-----5:R-:W-:Y:S01]  /*dd00*/  FFMA.FTZ R4, R236, UR6, -R2 ;  /* 0x00000006ec047c23 */ /* 0x020fe20008010802 */
[----:B------:R-:W-:Y:S02]  /*dd10*/  IMAD.MOV.U32 R236, RZ, RZ, R73 ;  /* 0x000000ffffec7224 */ /* 0x000fe400078e0049 */
[----:B------:R-:W-:Y:S01]  /*dd20*/  IMAD.MOV.U32 R73, RZ, RZ, R66 ;  /* 0x000000ffff497224 */ /* 0x000fe200078e0042 */
[----:B------:R1:W-:Y:S01]  /*dd30*/  MUFU.EX2 R84, R4 ;  /* 0x0000000400547308 */ /* 0x0003e20000000800 */
[----:B------:R-:W-:Y:S01]  /*dd40*/  IMAD.MOV.U32 R66, RZ, RZ, R60 ;  /* 0x000000ffff427224 */ /* 0x000fe200078e003c */
[----:B------:R-:W-:Y:S01]  /*dd50*/  HMMA.16816.F32.BF16 R56, R8, R18, R56 ;  /* 0x000000120838723c */ /* 0x000fe20000041838 */
[----:B------:R-:W-:Y:S01]  /*dd60*/  IMAD.MOV.U32 R93, RZ, RZ, R73 ;  /* 0x000000ffff5d7224 */ /* 0x000fe200078e0049 */
[----:B------:R-:W-:Y:S01]  /*dd70*/  LDSM.16.MT88.4 R16, [R185+0x5000] ;  /* 0x00500000b910783b */ /* 0x000fe20000004200 */
[----:B------:R-:W-:-:S02]  /*dd80*/  IMAD.MOV.U32 R92, RZ, RZ, R66 ;  /* 0x000000ffff5c7224 */ /* 0x000fc400078e0042 */
[----:B------:R-:W-:Y:S01]  /*dd90*/  FFMA.FTZ R66, R249, UR6, -R3 ;  /* 0x00000006f9427c23 */ /* 0x000fe20008010803 */
[----:B------:R-:W-:Y:S01]  /*dda0*/  FFMA.FTZ R3, R65, UR6, -R0 ;  /* 0x0000000641037c23 */ /* 0x000fe20008010800 */
[C---:B------:R-:W-:Y:S03]  /*ddb0*/  HMMA.16816.F32.BF16 R60, R8.reuse, R12, R152 ;  /* 0x0000000c083c723c */ /* 0x040fe60000041898 */
[----:B------:R4:W-:Y:S03]  /*ddc0*/  MUFU.EX2 R65, R3 ;  /* 0x0000000300417308 */ /* 0x0009e60000000800 */
[----:B------:R-:W-:Y:S01]  /*ddd0*/  HMMA.16816.F32.BF16 R160, R8, R14, R160 ;  /* 0x0000000e08a0723c */ /* 0x000fe200000418a0 */
[----:B------:R-:W-:Y:S01]  /*dde0*/  IMAD.MOV.U32 R155, RZ, RZ, R67 ;  /* 0x000000ffff9b7224 */ /* 0x000fe200078e0043 */
[----:B-1----:R-:W-:Y:S01]  /*ddf0*/  F2FP.BF16.F32.PACK_AB R4, R171, R170 ;  /* 0x000000aaab04723e */ /* 0x002fe200000010ff */
[----:B------:R-:W-:-:S02]  /*de00*/  IMAD.MOV.U32 R153, RZ, RZ, R147 ;  /* 0x000000ffff997224 */ /* 0x000fc400078e0093 */
[----:B------:R-:W-:Y:S02]  /*de10*/  IMAD.MOV.U32 R154, RZ, RZ, R145 ;  /* 0x000000ffff9a7224 */ /* 0x000fe400078e0091 */
[----:B------:R-:W-:Y:S01]  /*de20*/  FFMA.FTZ R8, R233, UR6, -R2 ;  /* 0x00000006e9087c23 */ /* 0x000fe20008010802 */
[----:B------:R-:W-:Y:S01]  /*de30*/  F2FP.BF16.F32.PACK_AB R9, R219, R220 ;  /* 0x000000dcdb09723e */ /* 0x000fe200000010ff */
[----:B------:R-:W-:Y:S01]  /*de40*/  IMAD.MOV.U32 R233, RZ, RZ, R150 ;  /* 0x000000ffffe97224 */ /* 0x000fe200078e0096 */
[C---:B---3--:R-:W-:Y:S01]  /*de50*/  HMMA.16816.F32.BF16 R12, R4.reuse, R30, R20 ;  /* 0x0000001e040c723c */ /* 0x048fe20000041814 */
[----:B------:R-:W1:Y:S01]  /*de60*/  LDSM.16.MT88.4 R20, [R184+0x5000] ;  /* 0x00500000b814783b */ /* 0x000e620000004200 */
[----:B------:R3:W-:Y:S01]  /*de70*/  MUFU.EX2 R83, R8 ;  /* 0x0000000800537308 */ /* 0x0007e20000000800 */
[----:B------:R-:W-:Y:S01]  /*de80*/  F2FP.BF16.F32.PACK_AB R11, R217, R218 ;  /* 0x000000dad90b723e */ /* 0x000fe200000010ff */
[--C-:B----4-:R-:W-:Y:S02]  /*de90*/  FFMA.FTZ R3, R103, UR6, -R0.reuse ;  /* 0x0000000667037c23 */ /* 0x110fe40008010800 */
[C---:B------:R-:W-:Y:S06]  /*dea0*/  HMMA.16816.F32.BF16 R40, R4.reuse, R28, R32 ;  /* 0x0000001c0428723c */ /* 0x040fec0000041820 */
[C---:B--2---:R-:W-:Y:S06]  /*deb0*/  HMMA.16816.F32.BF16 R36, R4.reuse, R24, R36 ;  /* 0x000000180424723c */ /* 0x044fec0000041824 */
[----:B------:R-:W-:Y:S01]  /*dec0*/  HMMA.16816.F32.BF16 R32, R4, R26, R44 ;  /* 0x0000001a0420723c */ /* 0x000fe2000004182c */
[----:B---3--:R-:W-:Y:S01]  /*ded0*/  FFMA.FTZ R8, R89, UR6, -R0 ;  /* 0x0000000659087c23 */ /* 0x008fe20008010800 */
[----:B------:R-:W-:-:S03]  /*dee0*/  IMAD.MOV.U32 R89, RZ, RZ, R151 ;  /* 0x000000ffff597224 */ /* 0x000fc600078e0097 */
[----:B------:R2:W-:Y:S02]  /*def0*/  MUFU.EX2 R75, R8 ;  /* 0x00000008004b7308 */ /* 0x0005e40000000800 */
[----:B------:R-:W-:Y:S01]  /*df00*/  FFMA.FTZ R4, R64, UR6, -R0 ;  /* 0x0000000640047c23 */ /* 0x000fe20008010800 */
[----:B------:R-:W-:-:S05]  /*df10*/  F2FP.BF16.F32.PACK_AB R6, R126, R176 ;  /* 0x000000b07e06723e */ /* 0x000fca00000010ff */
[----:B------:R3:W-:Y:S01]  /*df20*/  MUFU.EX2 R73, R4 ;  /* 0x0000000400497308 */ /* 0x0007e20000000800 */
[----:B--2---:R-:W-:Y:S01]  /*df30*/  FFMA.FTZ R8, R88, UR6, -R0 ;  /* 0x0000000658087c23 */ /* 0x004fe20008010800 */
[----:B------:R-:W-:-:S06]  /*df40*/  IMAD.MOV.U32 R88, RZ, RZ, R136 ;  /* 0x000000ffff587224 */ /* 0x000fcc00078e0088 */
[----:B------:R2:W4:Y:S01]  /*df50*/  MUFU.EX2 R74, R8 ;  /* 0x00000008004a7308 */ /* 0x0005220000000800 */
[----:B---3--:R-:W-:Y:S01]  /*df60*/  FFMA.FTZ R4, R99, UR6, -R2 ;  /* 0x0000000663047c23 */ /* 0x008fe20008010802 */
[----:B------:R-:W-:-:S06]  /*df70*/  IMAD.MOV.U32 R99, RZ, RZ, R141 ;  /* 0x000000ffff637224 */ /* 0x000fcc00078e008d */
[----:B------:R3:W-:Y:S01]  /*df80*/  MUFU.EX2 R77, R4 ;  /* 0x00000004004d7308 */ /* 0x0007e20000000800 */
[----:B--2---:R-:W-:Y:S01]  /*df90*/  FFMA.FTZ R8, R90, UR6, -R0 ;  /* 0x000000065a087c23 */ /* 0x004fe20008010800 */
[----:B------:R-:W-:Y:S01]  /*dfa0*/  IMAD.MOV.U32 R90, RZ, RZ, R137 ;  /* 0x000000ffff5a7224 */ /* 0x000fe200078e0089 */
[----:B----4-:R-:W-:-:S05]  /*dfb0*/  F2FP.BF16.F32.PACK_AB R5, R74, R75 ;  /* 0x0000004b4a05723e */ /* 0x010fca00000010ff */
[----:B------:R2:W4:Y:S01]  /*dfc0*/  MUFU.EX2 R72, R8 ;  /* 0x0000000800487308 */ /* 0x0005220000000800 */
[----:B------:R-:W-:Y:S01]  /*dfd0*/  F2FP.BF16.F32.PACK_AB R10, R88, R90 ;  /* 0x0000005a580a723e */ /* 0x000fe200000010ff */
[----:B---3--:R-:W-:Y:S01]  /*dfe0*/  FFMA.FTZ R4, R100, UR6, -R2 ;  /* 0x0000000664047c23 */ /* 0x008fe20008010802 */
[----:B------:R-:W-:-:S05]  /*dff0*/  IMAD.MOV.U32 R100, RZ, RZ, R142 ;  /* 0x000000ffff647224 */ /* 0x000fca00078e008e */
[----:B------:R3:W-:Y:S01]  /*e000*/  MUFU.EX2 R76, R4 ;  /* 0x00000004004c7308 */ /* 0x0007e20000000800 */
[----:B--2---:R-:W-:Y:S02]  /*e010*/  F2FP.BF16.F32.PACK_AB R8, R141, R142 ;  /* 0x0000008e8d08723e */ /* 0x004fe400000010ff */
[----:B----4-:R-:W-:-:S05]  /*e020*/  F2FP.BF16.F32.PACK_AB R7, R73, R72 ;  /* 0x000000484907723e */ /* 0x010fca00000010ff */
[C---:B------:R-:W-:Y:S01]  /*e030*/  HMMA.16816.F32.BF16 R44, R8.reuse, R28, R48 ;  /* 0x0000001c082c723c */ /* 0x040fe20000041830 */
[----:B---3--:R-:W-:Y:S01]  /*e040*/  F2FP.BF16.F32.PACK_AB R4, R175, R173 ;  /* 0x000000adaf04723e */ /* 0x008fe200000010ff */
[----:B------:R2:W-:Y:S04]  /*e050*/  MUFU.EX2 R51, R3 ;  /* 0x0000000300337308 */ /* 0x0005e80000000800 */
[C---:B------:R-:W-:Y:S01]  /*e060*/  HMMA.16816.F32.BF16 R56, R8.reuse, R30, R56 ;  /* 0x0000001e0838723c */ /* 0x040fe20000041838 */
[----:B------:R-:W-:Y:S01]  /*e070*/  FFMA.FTZ R49, R155, R53, R250 ;  /* 0x000000359b317223 */ /* 0x000fe200000100fa */
[----:B------:R-:W-:Y:S01]  /*e080*/  FFMA.FTZ R48, R55, R52, R129 ;  /* 0x0000003437307223 */ /* 0x000fe20000010081 */
[----:B------:R-:W-:Y:S02]  /*e090*/  IMAD.MOV.U32 R155, RZ, RZ, R54 ;  /* 0x000000ffff9b7224 */ /* 0x000fe400078e0036 */
[----:B------:R-:W-:Y:S01]  /*e0a0*/  FFMA.FTZ R50, R230, UR6, -R0 ;  /* 0x00000006e6327c23 */ /* 0x000fe20008010800 */
[----:B------:R-:W-:Y:S01]  /*e0b0*/  FADD.FTZ R49, R251, R49 ;  /* 0x00000031fb317221 */ /* 0x000fe20000010000 */
[C---:B------:R-:W-:Y:S04]  /*e0c0*/  HMMA.16816.F32.BF16 R60, R8.reuse, R24, R60 ;  /* 0x00000018083c723c */ /* 0x040fe8000004183c */
[----:B------:R-:W-:Y:S02]  /*e0d0*/  MUFU.EX2 R50, R50 ;  /* 0x0000003200327308 */ /* 0x000fe40000000800 */
[----:B------:R-:W-:Y:S01]  /*e0e0*/  HMMA.16816.F32.BF16 R28, R8, R26, R160 ;  /* 0x0000001a081c723c */ /* 0x000fe200000418a0 */
[----:B------:R-:W3:Y:S01]  /*e0f0*/  LDSM.16.MT88.4 R24, [R184+0x5400] ;  /* 0x00540000b818783b */ /* 0x000ee20000004200 */
[----:B--2---:R-:W-:-:S04]  /*e100*/  FADD.FTZ R3, R177, R48 ;  /* 0x00000030b1037221 */ /* 0x004fc80000010000 */
[C---:B-1----:R-:W-:Y:S01]  /*e110*/  HMMA.16816.F32.BF16 R148, R4.reuse, R22, R12 ;  /* 0x000000160494723c */ /* 0x042fe2000004180c */
[----:B------:R-:W1:Y:S01]  /*e120*/  LDSM.16.MT88.4 R12, [R185+0x5400] ;  /* 0x00540000b90c783b */ /* 0x000e620000004200 */
[----:B------:R-:W-:Y:S01]  /*e130*/  FFMA.FTZ R8, R95, UR6, -R0 ;  /* 0x000000065f087c23 */ /* 0x000fe20008010800 */
[----:B------:R-:W-:Y:S01]  /*e140*/  FFMA.FTZ R9, R238, UR6, -R2 ;  /* 0x00000006ee097c23 */ /* 0x000fe20008010802 */
[----:B------:R-:W-:Y:S01]  /*e150*/  F2FP.BF16.F32.PACK_AB R10, R112, R115 ;  /* 0x00000073700a723e */ /* 0x000fe200000010ff */
[----:B------:R-:W-:Y:S01]  /*e160*/  FADD.FTZ R3, R180, R3 ;  /* 0x00000003b4037221 */ /* 0x000fe20000010000 */
[----:B------:R2:W-:Y:S01]  /*e170*/  MUFU.EX2 R68, R8 ;  /* 0x0000000800447308 */ /* 0x0005e20000000800 */
[C---:B------:R-:W-:Y:S01]  /*e180*/  HMMA.16816.F32.BF16 R136, R4.reuse, R20, R40 ;  /* 0x000000140488723c */ /* 0x040fe20000041828 */
[----:B------:R-:W-:Y:S02]  /*e190*/  IMAD.MOV.U32 R238, RZ, RZ, R167 ;  /* 0x000000ffffee7224 */ /* 0x000fe400078e00a7 */
[----:B------:R-:W-:Y:S01]  /*e1a0*/  FADD.FTZ R3, R181, R3 ;  /* 0x00000003b5037221 */ /* 0x000fe20000010000 */
[----:B------:R-:W-:Y:S01]  /*e1b0*/  IMAD.MOV.U32 R95, RZ, RZ, R143 ;  /* 0x000000ffff5f7224 */ /* 0x000fe200078e008f */
[----:B------:R-:W-:Y:S01]  /*e1c0*/  F2FP.BF16.F32.PACK_AB R160, R242, R244 ;  /* 0x000000f4f2a0723e */ /* 0x000fe200000010ff */
[----:B------:R-:W-:Y:S01]  /*e1d0*/  HMMA.16816.F32.BF16 R156, R4, R16, R36 ;  /* 0x00000010049c723c */ /* 0x000fe20000041824 */
[----:B------:R-:W-:Y:S01]  /*e1e0*/  FADD.FTZ R3, R209, R3 ;  /* 0x00000003d1037221 */ /* 0x000fe20000010000 */
[----:B------:R-:W-:-:S02]  /*e1f0*/  F2FP.BF16.F32.PACK_AB R161, R182, R183 ;  /* 0x000000b7b6a1723e */ /* 0x000fc400000010ff */
[----:B------:R-:W-:Y:S01]  /*e200*/  F2FP.BF16.F32.PACK_AB R162, R239, R240 ;  /* 0x000000f0efa2723e */ /* 0x000fe200000010ff */
[----:B------:R-:W-:Y:S01]  /*e210*/  FADD.FTZ R3, R222, R3 ;  /* 0x00000003de037221 */ /* 0x000fe20000010000 */
[----:B------:R-:W-:Y:S01]  /*e220*/  HMMA.16816.F32.BF16 R52, R4, R18, R32 ;  /* 0x000000120434723c */ /* 0x000fe20000041820 */
[----:B--2---:R-:W-:Y:S01]  /*e230*/  FFMA.FTZ R8, R96, UR6, -R0 ;  /* 0x0000000660087c23 */ /* 0x004fe20008010800 */
[----:B------:R-:W-:-:S05]  /*e240*/  IMAD.MOV.U32 R96, RZ, RZ, R140 ;  /* 0x000000ffff607224 */ /* 0x000fca00078e008c */
[----:B------:R-:W-:Y:S01]  /*e250*/  F2FP.BF16.F32.PACK_AB R4, R233, R89 ;  /* 0x00000059e904723e */ /* 0x000fe200000010ff */
[----:B------:R2:W4:Y:S01]  /*e260*/  MUFU.EX2 R67, R8 ;  /* 0x0000000800437308 */ /* 0x0005220000000800 */
[----:B------:R-:W-:Y:S02]  /*e270*/  F2FP.BF16.F32.PACK_AB R5, R215, R216 ;  /* 0x000000d8d705723e */ /* 0x000fe400000010ff */
[----:B------:R-:W-:Y:S02]  /*e280*/  F2FP.BF16.F32.PACK_AB R6, R91, R236 ;  /* 0x000000ec5b06723e */ /* 0x000fe400000010ff */
[----:B------:R-:W-:-:S07]  /*e290*/  F2FP.BF16.F32.PACK_AB R7, R213, R214 ;  /* 0x000000d6d507723e */ /* 0x000fce00000010ff */
[----:B------:R-:W-:Y:S01]  /*e2a0*/  HMMA.16816.F32.BF16 R44, R4, R20, R44 ;  /* 0x00000014042c723c */ /* 0x000fe2000004182c */
[----:B--2---:R-:W-:Y:S01]  /*e2b0*/  FFMA.FTZ R8, R237, UR6, -R2 ;  /* 0x00000006ed087c23 */ /* 0x004fe20008010802 */
[----:B------:R-:W-:-:S04]  /*e2c0*/  FFMA.FTZ R2, R98, UR6, -R0 ;  /* 0x0000000662027c23 */ /* 0x000fc80008010800 */
[C---:B------:R-:W-:Y:S01]  /*e2d0*/  HMMA.16816.F32.BF16 R40, R4.reuse, R22, R56 ;  /* 0x000000160428723c */ /* 0x040fe20000041838 */
[----:B------:R-:W-:Y:S01]  /*e2e0*/  LDSM.16.MT88.4 R20, [R185+0x5800] ;  /* 0x00580000b914783b */ /* 0x000fe20000004200 */
[----:B------:R4:W-:Y:S04]  /*e2f0*/  MUFU.EX2 R58, R9 ;  /* 0x00000009003a7308 */ /* 0x0009e80000000800 */
[C---:B------:R-:W-:Y:S04]  /*e300*/  HMMA.16816.F32.BF16 R36, R4.reuse, R16, R60 ;  /* 0x000000100424723c */ /* 0x040fe8000004183c */
[----:B------:R-:W2:Y:S02]  /*e310*/  MUFU.EX2 R64, R2 ;  /* 0x0000000200407308 */ /* 0x000ea40000000800 */
[----:B------:R-:W-:Y:S01]  /*e320*/  HMMA.16816.F32.BF16 R32, R4, R18, R28 ;  /* 0x000000120420723c */ /* 0x000fe2000004181c */
[----:B------:R-:W5:Y:S05]  /*e330*/  LDSM.16.MT88.4 R16, [R184+0x5800] ;  /* 0x00580000b810783b */ /* 0x000f6a0000004200 */
[----:B------:R3:W1:Y:S01]  /*e340*/  MUFU.EX2 R57, R8 ;  /* 0x0000000800397308 */ /* 0x0006620000000800 */
[----:B----4-:R-:W-:Y:S01]  /*e350*/  F2FP.BF16.F32.PACK_AB R9, R67, R68 ;  /* 0x000000444309723e */ /* 0x010fe200000010ff */
[--C-:B------:R-:W-:Y:S01]  /*e360*/  FFMA.FTZ R29, R231, UR6, -R0.reuse ;  /* 0x00000006e71d7c23 */ /* 0x100fe20008010800 */
[--C-:B------:R-:W-:Y:S01]  /*e370*/  FFMA.FTZ R4, R232, UR6, -R0.reuse ;  /* 0x00000006e8047c23 */ /* 0x100fe20008010800 */
[----:B------:R-:W-:Y:S01]  /*e380*/  F2FP.BF16.F32.PACK_AB R5, R211, R212 ;  /* 0x000000d4d305723e */ /* 0x000fe200000010ff */
[--C-:B------:R-:W-:Y:S01]  /*e390*/  FFMA.FTZ R28, R102, UR6, -R0.reuse ;  /* 0x00000006661c7c23 */ /* 0x100fe20008010800 */
[----:B------:R-:W-:Y:S01]  /*e3a0*/  F2FP.BF16.F32.PACK_AB R6, R243, R247 ;  /* 0x000000f7f306723e */ /* 0x000fe200000010ff */
[--C-:B------:R-:W-:Y:S01]  /*e3b0*/  FFMA.FTZ R30, R101, UR6, -R0.reuse ;  /* 0x00000006651e7c23 */ /* 0x100fe20008010800 */
[----:B------:R4:W-:Y:S01]  /*e3c0*/  MUFU.EX2 R48, R4 ;  /* 0x0000000400307308 */ /* 0x0009e20000000800 */
[----:B--2---:R-:W-:Y:S01]  /*e3d0*/  F2FP.BF16.F32.PACK_AB R11, R64, R65 ;  /* 0x00000041400b723e */ /* 0x004fe200000010ff */
[--C-:B------:R-:W-:Y:S01]  /*e3e0*/  FFMA.FTZ R2, R104, UR6, -R0.reuse ;  /* 0x0000000668027c23 */ /* 0x100fe20008010800 */
[----:B------:R-:W-:Y:S01]  /*e3f0*/  F2FP.BF16.F32.PACK_AB R7, R208, R210 ;  /* 0x000000d2d007723e */ /* 0x000fe200000010ff */
[----:B------:R-:W-:Y:S01]  /*e400*/  FFMA.FTZ R31, R229, UR6, -R0 ;  /* 0x00000006e51f7c23 */ /* 0x000fe20008010800 */
[----:B------:R-:W-:Y:S01]  /*e410*/  FFMA.FTZ R0, R155, R70, R111 ;  /* 0x000000469b007223 */ /* 0x000fe2000001006f */
[----:B------:R-:W-:-:S02]  /*e420*/  IMAD.MOV.U32 R155, RZ, RZ, R146 ;  /* 0x000000ffff9b7224 */ /* 0x000fc400078e0092 */
[----:B------:R2:W5:Y:S01]  /*e430*/  MUFU.EX2 R56, R2 ;  /* 0x0000000200387308 */ /* 0x0005620000000800 */
[----:B---3--:R-:W-:Y:S01]  /*e440*/  F2FP.BF16.F32.PACK_AB R8, R120, R125 ;  /* 0x0000007d7808723e */ /* 0x008fe200000010ff */
[----:B------:R-:W-:Y:S01]  /*e450*/  FADD.FTZ R0, R113, R0 ;  /* 0x0000000071007221 */ /* 0x000fe20000010000 */
[----:B-1----:R-:W-:-:S03]  /*e460*/  F2FP.BF16.F32.PACK_AB R166, R57, R58 ;  /* 0x0000003a39a6723e */ /* 0x002fc600000010ff */
[----:B------:R-:W-:Y:S02]  /*e470*/  FADD.FTZ R0, R124, R0 ;  /* 0x000000007c007221 */ /* 0x000fe40000010000 */
[----:B------:R-:W-:Y:S01]  /*e480*/  HMMA.16816.F32.BF16 R136, R8, R24, R136 ;  /* 0x000000180888723c */ /* 0x000fe20000041888 */
[----:B------:R-:W1:Y:S01]  /*e490*/  MUFU.EX2 R29, R29 ;  /* 0x0000001d001d7308 */ /* 0x000e620000000800 */
[----:B----4-:R-:W-:-:S04]  /*e4a0*/  F2FP.BF16.F32.PACK_AB R4, R92, R93 ;  /* 0x0000005d5c04723e */ /* 0x010fc800000010ff */
[C---:B------:R-:W-:Y:S01]  /*e4b0*/  HMMA.16816.F32.BF16 R148, R8.reuse, R26, R148 ;  /* 0x0000001a0894723c */ /* 0x040fe20000041894 */
[----:B--2---:R-:W-:Y:S02]  /*e4c0*/  FFMA.FTZ R2, R144, R69, R97 ;  /* 0x0000004590027223 */ /* 0x004fe40000010061 */
[----:B------:R-:W-:Y:S01]  /*e4d0*/  MUFU.EX2 R28, R28 ;  /* 0x0000001c001c7308 */ /* 0x000fe20000000800 */
[----:B------:R-:W2:Y:S02]  /*e4e0*/  LDSM.16.MT88.4 R144, [R184+0x5c00] ;  /* 0x005c0000b890783b */ /* 0x000ea40000004200 */
[----:B------:R-:W-:Y:S01]  /*e4f0*/  HMMA.16816.F32.BF16 R156, R8, R12, R156 ;  /* 0x0000000c089c723c */ /* 0x000fe2000004189c */
[----:B------:R-:W-:-:S04]  /*e500*/  FADD.FTZ R2, R106, R2 ;  /* 0x000000026a027221 */ /* 0x000fc80000010000 */
[----:B------:R-:W-:Y:S01]  /*e510*/  FADD.FTZ R2, R109, R2 ;  /* 0x000000026d027221 */ /* 0x000fe20000010000 */
[----:B------:R-:W-:Y:S01]  /*e520*/  HMMA.16816.F32.BF16 R52, R8, R14, R52 ;  /* 0x0000000e0834723c */ /* 0x000fe20000041834 */
[----:B------:R-:W-:Y:S05]  /*e530*/  MUFU.EX2 R30, R30 ;  /* 0x0000001e001e7308 */ /* 0x000fea0000000800 */
[----:B------:R-:W-:Y:S01]  /*e540*/  HMMA.16816.F32.BF16 R44, R4, R24, R44 ;  /* 0x00000018042c723c */ /* 0x000fe2000004182c */
[----:B------:R-:W-:Y:S01]  /*e550*/  FADD.FTZ R8, R252, R49 ;  /* 0x00000031fc087221 */ /* 0x000fe20000010000 */
[----:B------:R-:W-:Y:S01]  /*e560*/  F2FP.BF16.F32.PACK_AB R9, R206, R207 ;  /* 0x000000cfce09723e */ /* 0x000fe200000010ff */
[----:B------:R-:W3:Y:S01]  /*e570*/  MUFU.EX2 R31, R31 ;  /* 0x0000001f001f7308 */ /* 0x000ee20000000800 */
[----:B------:R-:W-:-:S02]  /*e580*/  F2FP.BF16.F32.PACK_AB R10, R245, R246 ;  /* 0x000000f6f50a723e */ /* 0x000fc400000010ff */
[----:B------:R-:W-:Y:S01]  /*e590*/  HMMA.16816.F32.BF16 R40, R4, R26, R40 ;  /* 0x0000001a0428723c */ /* 0x000fe20000041828 */
[----:B------:R-:W4:Y:S01]  /*e5a0*/  LDSM.16.MT88.4 R24, [R185+0x5c00] ;  /* 0x005c0000b918783b */ /* 0x000f220000004200 */
[----:B------:R-:W-:-:S04]  /*e5b0*/  F2FP.BF16.F32.PACK_AB R11, R204, R205 ;  /* 0x000000cdcc0b723e */ /* 0x000fc800000010ff */
[C---:B------:R-:W-:Y:S06]  /*e5c0*/  HMMA.16816.F32.BF16 R36, R4.reuse, R12, R36 ;  /* 0x0000000c0424723c */ /* 0x040fec0000041824 */
[----:B------:R-:W-:Y:S01]  /*e5d0*/  HMMA.16816.F32.BF16 R32, R4, R14, R32 ;  /* 0x0000000e0420723c */ /* 0x000fe20000041820 */
[----:B------:R-:W-:Y:S01]  /*e5e0*/  FADD.FTZ R13, R153, R8 ;  /* 0x00000008990d7221 */ /* 0x000fe20000010000 */
[----:B------:R-:W-:Y:S01]  /*e5f0*/  FADD.FTZ R12, R121, R0 ;  /* 0x00000000790c7221 */ /* 0x000fe20000010000 */
[----:B------:R-:W-:Y:S01]  /*e600*/  FADD.FTZ R0, R119, R2 ;  /* 0x0000000277007221 */ /* 0x000fe20000010000 */
[----:B------:R-:W-:Y:S01]  /*e610*/  IMAD.MOV.U32 R153, RZ, RZ, R154 ;  /* 0x000000ffff997224 */ /* 0x000fe200078e009a */
[----:B------:R-:W-:Y:S01]  /*e620*/  F2FP.BF16.F32.PACK_AB R8, R234, R235 ;  /* 0x000000ebea08723e */ /* 0x000fe200000010ff */
[----:B------:R-:W-:Y:S01]  /*e630*/  FADD.FTZ R2, R128, R12 ;  /* 0x0000000c80027221 */ /* 0x000fe20000010000 */
[----:B------:R-:W-:Y:S01]  /*e640*/  F2FP.BF16.F32.PACK_AB R4, R85, R108 ;  /* 0x0000006c5504723e */ /* 0x000fe200000010ff */
[----:B------:R-:W-:Y:S01]  /*e650*/  IMAD.MOV.U32 R154, RZ, RZ, R164 ;  /* 0x000000ffff9a7224 */ /* 0x000fe200078e00a4 */
[----:B-----5:R-:W-:Y:S01]  /*e660*/  F2FP.BF16.F32.PACK_AB R5, R51, R56 ;  /* 0x000000383305723e */ /* 0x020fe200000010ff */
[----:B------:R-:W-:Y:S01]  /*e670*/  FADD.FTZ R2, R130, R2 ;  /* 0x0000000282027221 */ /* 0x000fe20000010000 */
[----:B------:R-:W-:Y:S01]  /*e680*/  F2FP.BF16.F32.PACK_AB R6, R83, R84 ;  /* 0x000000545306723e */ /* 0x000fe200000010ff */
[----:B------:R-:W-:Y:S01]  /*e690*/  IMAD.MOV.U32 R249, RZ, RZ, R154 ;  /* 0x000000fffff97224 */ /* 0x000fe200078e009a */
[----:B-1----:R-:W-:Y:S01]  /*e6a0*/  F2FP.BF16.F32.PACK_AB R7, R29, R48 ;  /* 0x000000301d07723e */ /* 0x002fe200000010ff */
[----:B------:R-:W-:Y:S01]  /*e6b0*/  MUFU.EX2 R14, R66 ;  /* 0x00000042000e7308 */ /* 0x000fe20000000800 */
[----:B------:R-:W-:Y:S01]  /*e6c0*/  HMMA.16816.F32.BF16 R44, R8, R16, R44 ;  /* 0x00000010082c723c */ /* 0x000fe2000004182c */
[----:B------:R-:W-:-:S02]  /*e6d0*/  F2FP.BF16.F32.PACK_AB R164, R76, R77 ;  /* 0x0000004d4ca4723e */ /* 0x000fc400000010ff */
[----:B---3--:R-:W-:-:S03]  /*e6e0*/  F2FP.BF16.F32.PACK_AB R167, R50, R31 ;  /* 0x0000001f32a7723e */ /* 0x008fc600000010ff */
[C---:B------:R-:W-:Y:S01]  /*e6f0*/  HMMA.16816.F32.BF16 R136, R4.reuse, R16, R136 ;  /* 0x000000100488723c */ /* 0x040fe20000041888 */
[----:B------:R-:W1:Y:S05]  /*e700*/  MUFU.EX2 R12, R71 ;  /* 0x00000047000c7308 */ /* 0x000e6a0000000800 */
[C---:B------:R-:W-:Y:S06]  /*e710*/  HMMA.16816.F32.BF16 R148, R4.reuse, R18, R148 ;  /* 0x000000120494723c */ /* 0x040fec0000041894 */
[C---:B------:R-:W-:Y:S06]  /*e720*/  HMMA.16816.F32.BF16 R156, R4.reuse, R20, R156 ;  /* 0x00000014049c723c */ /* 0x040fec000004189c */
[----:B------:R-:W-:Y:S01]  /*e730*/  HMMA.16816.F32.BF16 R52, R4, R22, R52 ;  /* 0x000000160434723c */ /* 0x000fe20000041834 */
[----:B-1----:R-:W-:-:S05]  /*e740*/  F2FP.BF16.F32.PACK_AB R163, R12, R14 ;  /* 0x0000000e0ca3723e */ /* 0x002fca00000010ff */
[C---:B------:R-:W-:Y:S01]  /*e750*/  HMMA.16816.F32.BF16 R40, R8.reuse, R18, R40 ;  /* 0x000000120828723c */ /* 0x040fe20000041828 */
[----:B------:R-:W-:Y:S01]  /*e760*/  FADD.FTZ R5, R165, R13 ;  /* 0x0000000da5057221 */ /* 0x000fe20000010000 */
[----:B------:R-:W-:Y:S01]  /*e770*/  FADD.FTZ R4, R118, R0 ;  /* 0x0000000076047221 */ /* 0x000fe20000010000 */
[----:B------:R-:W-:Y:S02]  /*e780*/  F2FP.BF16.F32.PACK_AB R165, R30, R28 ;  /* 0x0000001c1ea5723e */ /* 0x000fe400000010ff */
        /* <DEDUP_REMOVED lines=14> */
[C---:B------:R-:W-:Y:S02]  /*e870*/  HMMA.16816.F32.BF16 R36, R8.reuse, R20, R36 ;  /* 0x000000140824723c */ /* 0x040fe40000041824 */
        /* <DEDUP_REMOVED lines=93> */
[C---:B--2---:R-:W-:Y:S01]  /*ee50*/  HMMA.16816.F32.BF16 R136, R164.reuse, R144, R136 ;  /* 0x00000090a488723c */ /* 0x044fe20000041888 */
[----:B------:R2:W-:Y:S04]  /*ee60*/  STL [R1+0x18], R4 ;  /* 0x0000180401007387 */ /* 0x0005e80000100800 */
[----:B------:R2:W-:Y:S01]  /*ee70*/  STL [R1+0x1c], R3 ;  /* 0x00001c0301007387 */ /* 0x0005e20000100800 */
[----:B------:R-:W-:Y:S03]  /*ee80*/  HMMA.16816.F32.BF16 R148, R164, R146, R148 ;  /* 0x00000092a494723c */ /* 0x000fe60000041894 */
[----:B------:R2:W-:Y:S03]  /*ee90*/  STL [R1+0x20], R2 ;  /* 0x0000200201007387 */ /* 0x0005e60000100800 */
[----:B------:R-:W-:Y:S01]  /*eea0*/  HMMA.16816.F32.BF16 R140, R160, R144, R44 ;  /* 0x00000090a08c723c */ /* 0x000fe2000004182c */
[----:B------:R2:W-:Y:S05]  /*eeb0*/  STL [R1+0x24], R0 ;  /* 0x0000240001007387 */ /* 0x0005ea0000100800 */
[----:B----4-:R-:W-:Y:S06]  /*eec0*/  HMMA.16816.F32.BF16 R156, R164, R24, R156 ;  /* 0x00000018a49c723c */ /* 0x010fec000004189c */
[C---:B------:R-:W-:Y:S06]  /*eed0*/  HMMA.16816.F32.BF16 R144, R160.reuse, R146, R40 ;  /* 0x00000092a090723c */ /* 0x040fec0000041828 */
[----:B------:R-:W-:Y:S01]  /*eee0*/  HMMA.16816.F32.BF16 R152, R160, R24, R36 ;  /* 0x00000018a098723c */ /* 0x000fe20000041824 */
[----:B------:R-:W-:-:S02]  /*eef0*/  IMAD.MOV.U32 R40, RZ, RZ, R110 ;  /* 0x000000ffff287224 */ /* 0x000fc400078e006e */
[----:B------:R-:W-:-:S03]  /*ef00*/  IMAD.MOV.U32 R41, RZ, RZ, R127 ;  /* 0x000000ffff297224 */ /* 0x000fc600078e007f */
[----:B------:R-:W-:Y:S01]  /*ef10*/  HMMA.16816.F32.BF16 R164, R164, R26, R52 ;  /* 0x0000001aa4a4723c */ /* 0x000fe20000041834 */
[----:B------:R-:W-:Y:S02]  /*ef20*/  IMAD.MOV.U32 R38, RZ, RZ, R79 ;  /* 0x000000ffff267224 */ /* 0x000fe400078e004f */
[----:B------:R-:W-:-:S03]  /*ef30*/  IMAD.MOV.U32 R39, RZ, RZ, R94 ;  /* 0x000000ffff277224 */ /* 0x000fc600078e005e */
[----:B--2---:R-:W-:-:S15]  /*ef40*/  HMMA.16816.F32.BF16 R160, R160, R26, R32 ;  /* 0x0000001aa0a0723c */ /* 0x004fde0000041820 */
[----:B------:R-:W-:-:S09]  /*ef50*/  NOP ;  /* 0x0000000000007918 */ /* 0x000fd20000000000 */
.L_x_913:
[----:B-1----:R-:W2:Y:S02]  /*ef60*/  LDL R0, [R1+0x38] ;  /* 0x0000380001007983 */ /* 0x002ea40000100800 */
[----:B--2---:R-:W-:-:S13]  /*ef70*/  ISETP.GT.AND P0, PT, R225, R0, PT ;  /* 0x00000000e100720c */ /* 0x004fda0003f04270 */
[----:B------:R-:W-:Y:S05]  /*ef80*/  @!P0 BRA `(.L_x_915) ;  /* 0x0000006400808947 */ /* 0x000fea0003800000 */
[C---:B------:R-:W-:Y:S01]  /*ef90*/  SHF.L.U64.HI R0, R178.reuse, 0x6, R179 ;  /* 0x00000006b2007819 */ /* 0x040fe200000102b3 */
[----:B------:R-:W-:Y:S01]  /*efa0*/  IMAD.SHL.U32 R3, R178, 0x40, RZ ;  /* 0x00000040b2037824 */ /* 0x000fe200078e00ff */
[C---:B------:R-:W-:Y:S01]  /*efb0*/  SHF.L.U64.HI R2, R122.reuse, 0x6, R123 ;  /* 0x000000067a027819 */ /* 0x040fe2000001027b */
[----:B------:R-:W-:Y:S01]  /*efc0*/  IMAD.MOV.U32 R132, RZ, RZ, R40 ;  /* 0x000000ffff847224 */ /* 0x000fe200078e0028 */
[----:B------:R-:W-:Y:S01]  /*efd0*/  MOV R133, R39 ;  /* 0x0000002700857202 */ /* 0x000fe20000000f00 */
[----:B------:R1:W-:Y:S01]  /*efe0*/  STL [R1+0x14], R0 ;  /* 0x0000140001007387 */ /* 0x0003e20000100800 */
[----:B------:R-:W-:Y:S01]  /*eff0*/  IMAD.MOV.U32 R134, RZ, RZ, R38 ;  /* 0x000000ffff867224 */ /* 0x000fe200078e0026 */
[----:B------:R-:W-:Y:S01]  /*f000*/  ULDC UR5, c[0x0][0x39c] ;  /* 0x0000e70000057ab9 */ /* 0x000fe20000000800 */
[----:B------:R-:W-:Y:S01]  /*f010*/  ULDC UR4, c[0x0][0x2ec] ;  /* 0x0000bb0000047ab9 */ /* 0x000fe20000000800 */
[----:B------:R2:W-:Y:S01]  /*f020*/  STL [R1+0x10], R3 ;  /* 0x0000100301007387 */ /* 0x0005e20000100800 */
[----:B------:R-:W-:Y:S01]  /*f030*/  ULDC.64 UR6, c[0x0][0x218] ;  /* 0x0000860000067ab9 */ /* 0x000fe20000000a00 */
[----:B------:R-:W-:Y:S01]  /*f040*/  ULDC.64 UR10, c[0x0][0x220] ;  /* 0x00008800000a7ab9 */ /* 0x000fe20000000a00 */
[----:B------:R-:W-:Y:S01]  /*f050*/  ULDC.64 UR8, c[0x0][0x248] ;  /* 0x0000920000087ab9 */ /* 0x000fe20000000a00 */
[----:B------:R3:W-:Y:S01]  /*f060*/  STL [R1+0xc], R2 ;  /* 0x00000c0201007387 */ /* 0x0007e20000100800 */
[----:B-1----:R-:W-:-:S02]  /*f070*/  SHF.L.U32 R0, R122, 0x6, RZ ;  /* 0x000000067a007819 */ /* 0x002fc400000006ff */
[----:B--2---:R-:W-:-:S03]  /*f080*/  MOV R3, R41 ;  /* 0x0000002900037202 */ /* 0x004fc60000000f00 */
[----:B------:R3:W-:Y:S04]  /*f090*/  STL [R1+0x8], R0 ;  /* 0x0000080001007387 */ /* 0x0007e80000100800 */
[----:B------:R-:W2:Y:S04]  /*f0a0*/  LDL.LU.64 R6, [R1] ;  /* 0x0000000001067983 */ /* 0x000ea80000300a00 */
[----:B------:R-:W2:Y:S02]  /*f0b0*/  LDL.LU.64 R4, [R1+0x30] ;  /* 0x0000300001047983 */ /* 0x000ea40000300a00 */
[----:B--2---:R-:W-:-:S05]  /*f0c0*/  IMAD.MOV.U32 R5, RZ, RZ, R7 ;  /* 0x000000ffff057224 */ /* 0x004fca00078e0007 */
[----:B------:R3:W-:Y:S01]  /*f0d0*/  STL.64 [R1+0x30], R4 ;  /* 0x0000300401007387 */ /* 0x0007e20000100a00 */
[----:B------:R-:W-:Y:S05]  /*f0e0*/  BRA `(.L_x_916) ;  /* 0x0000000000747947 */ /* 0x000fea0003800000 */
.L_x_918:
[----:B-1----:R-:W2:Y:S01]  /*f0f0*/  LDL.64 R38, [R1+0x48] ;  /* 0x0000480001267983 */ /* 0x002ea20000100a00 */
[----:B------:R-:W-:Y:S03]  /*f100*/  VIADD R2, R225, 0xfffffffe ;  /* 0xfffffffee1027836 */ /* 0x000fe60000000000 */
[----:B------:R-:W3:Y:S01]  /*f110*/  LDL.64 R26, [R1+0x40] ;  /* 0x00004000011a7983 */ /* 0x000ee20000100a00 */
[----:B------:R-:W-:Y:S01]  /*f120*/  IMAD.WIDE.U32 R4, R2, UR8, RZ ;  /* 0x0000000802047c25 */ /* 0x000fe2000f8e00ff */
[----:B------:R-:W-:Y:S02]  /*f130*/  SHF.R.S32.HI R6, RZ, 0x1f, R2 ;  /* 0x0000001fff067819 */ /* 0x000fe40000011402 */
[----:B------:R-:W4:Y:S03]  /*f140*/  LDL R10, [R1+0x8] ;  /* 0x00000800010a7983 */ /* 0x000f260000100800 */
[----:B------:R-:W-:Y:S01]  /*f150*/  IMAD R6, R6, UR8, RZ ;  /* 0x0000000806067c24 */ /* 0x000fe2000f8e02ff */
[----:B------:R-:W5:Y:S03]  /*f160*/  LDL R21, [R1+0xc] ;  /* 0x00000c0001157983 */ /* 0x000f660000100800 */
[----:B------:R-:W-:Y:S04]  /*f170*/  IMAD R6, R2, UR9, R6 ;  /* 0x0000000902067c24 */ /* 0x000fe8000f8e0206 */
[----:B------:R-:W-:Y:S01]  /*f180*/  IMAD.IADD R6, R5, 0x1, R6 ;  /* 0x0000000105067824 */ /* 0x000fe200078e0206 */
[----:B--2---:R-:W-:Y:S04]  /*f190*/  LEA R2, P0, R4, R38, 0x7 ;  /* 0x0000002604027211 */ /* 0x004fe800078038ff */
[----:B------:R-:W-:Y:S02]  /*f1a0*/  LEA R8, P1, R2, UR6, 0x1 ;  /* 0x0000000602087c11 */ /* 0x000fe4000f8208ff */
[----:B---3--:R-:W-:Y:S02]  /*f1b0*/  LEA.HI.X R4, R4, R27, R6, 0x7, P0 ;  /* 0x0000001b04047211 */ /* 0x008fe400000f3c06 */
[-C--:B----4-:R-:W-:Y:S02]  /*f1c0*/  IADD3 R6, P0, R8, R10.reuse, RZ ;  /* 0x0000000a08067210 */ /* 0x090fe40007f1e0ff */
[----:B------:R-:W-:Y:S02]  /*f1d0*/  LEA.HI.X R9, R2, UR7, R4, 0x1, P1 ;  /* 0x0000000702097c11 */ /* 0x000fe400088f0c04 */
[-C--:B------:R-:W-:Y:S03]  /*f1e0*/  IADD3 R4, P1, R6, R10.reuse, RZ ;  /* 0x0000000a06047210 */ /* 0x080fe60007f3e0ff */
[----:B------:R-:W-:Y:S01]  /*f1f0*/  @!PT LDS RZ, [RZ] ;  /* 0x00000000fffff984 */ /* 0x000fe20000000800 */
[----:B------:R-:W-:Y:S01]  /*f200*/  @!PT LDS RZ, [RZ] ;  /* 0x00000000fffff984 */ /* 0x000fe20000000800 */
[----:B------:R-:W-:Y:S01]  /*f210*/  @!PT LDS RZ, [RZ] ;  /* 0x00000000fffff984 */ /* 0x000fe20000000800 */
[----:B------:R2:W-:Y:S01]  /*f220*/  LDGSTS.E.BYPASS.LTC128B.128 [R241+0x2000], desc[UR12][R8.64] ;  /* 0x0200000008f17fae */ /* 0x0005e2000b901d4c */
[--C-:B-----5:R-:W-:Y:S01]  /*f230*/  IMAD.X R7, R9, 0x1, R21.reuse, P0 ;  /* 0x0000000109077824 */ /* 0x120fe200000e0615 */
[----:B------:R-:W-:Y:S03]  /*f240*/  IADD3 R10, P0, R4, R10, RZ ;  /* 0x0000000a040a7210 */ /* 0x000fe60007f1e0ff */
[--C-:B------:R-:W-:Y:S01]  /*f250*/  IMAD.X R5, R7, 0x1, R21.reuse, P1 ;  /* 0x0000000107057824 */ /* 0x100fe200008e0615 */
[----:B------:R2:W-:Y:S03]  /*f260*/  LDGSTS.E.BYPASS.LTC128B.128 [R241+0x2800], desc[UR12][R6.64] ;  /* 0x0280000006f17fae */ /* 0x0005e6000b901d4c */
[----:B------:R-:W-:Y:S01]  /*f270*/  IMAD.X R11, R5, 0x1, R21, P0 ;  /* 0x00000001050b7824 */ /* 0x000fe200000e0615 */
[----:B------:R2:W-:Y:S04]  /*f280*/  LDGSTS.E.BYPASS.LTC128B.128 [R241+0x3000], desc[UR12][R4.64] ;  /* 0x0300000004f17fae */ /* 0x0005e8000b901d4c */
[----:B------:R2:W-:Y:S04]  /*f290*/  LDGSTS.E.BYPASS.LTC128B.128 [R241+0x3800], desc[UR12][R10.64] ;  /* 0x038000000af17fae */ /* 0x0005e8000b901d4c */
[----:B------:R-:W0:Y:S01]  /*f2a0*/  LDGDEPBAR ;  /* 0x00000000000079af */ /* 0x000e220000000000 */
[----:B------:R-:W-:Y:S05]  /*f2b0*/  BRA `(.L_x_917) ;  /* 0x0000000c00c87947 */ /* 0x000fea0003800000 */
.L_x_916:
[----:B--23--:R-:W2:Y:S01]  /*f2c0*/  LDL R0, [R1+0x3c] ;  /* 0x00003c0001007983 */ /* 0x00cea20000100800 */
[----:B------:R-:W-:Y:S04]  /*f2d0*/  DEPBAR.LE SB0, 0x0 ;  /* 0x000080000000791a */ /* 0x000fe80000000000 */
[----:B------:R-:W3:Y:S01]  /*f2e0*/  LDL.64 R4, [R1+0x30] ;  /* 0x0000300001047983 */ /* 0x000ee20000100a00 */
[----:B------:R-:W-:Y:S04]  /*f2f0*/  IADD3 R204, R225, -0x1, RZ ;  /* 0xffffffffe1cc7810 */ /* 0x000fe80007ffe0ff */
[----:B------:R-:W-:Y:S01]  /*f300*/  SHF.R.S32.HI R2, RZ, 0x1f, R204 ;  /* 0x0000001fff027819 */ /* 0x000fe200000114cc */
[----:B------:R-:W3:Y:S04]  /*f310*/  LDL R6, [R1+0x28] ;  /* 0x0000280001067983 */ /* 0x000ee80000100800 */
[----:B------:R-:W4:Y:S04]  /*f320*/  LDL R10, [R1+0x10] ;  /* 0x00001000010a7983 */ /* 0x000f280000100800 */
[----:B------:R-:W5:Y:S01]  /*f330*/  LDL R12, [R1+0x14] ;  /* 0x00001400010c7983 */ /* 0x000f620000100800 */
[----:B------:R-:W-:Y:S06]  /*f340*/  BAR.SYNC.DEFER_BLOCKING 0x0 ;  /* 0x0000000000007b1d */ /* 0x000fec0000010000 */
[----:B------:R-:W5:Y:S01]  /*f350*/  LDL R226, [R1+0x38] ;  /* 0x0000380001e27983 */ /* 0x000f620000100800 */
[----:B--2---:R-:W-:Y:S02]  /*f360*/  IMAD R0, R0, R204, RZ ;  /* 0x000000cc00007224 */ /* 0x004fe400078e02ff */
[-C--:B---3--:R-:W-:Y:S04]  /*f370*/  IMAD.WIDE.U32 R4, R204, R6.reuse, R4 ;  /* 0x00000006cc047225 */ /* 0x088fe800078e0004 */
[----:B------:R-:W-:Y:S01]  /*f380*/  IMAD R0, R2, R6, R0 ;  /* 0x0000000602007224 */ /* 0x000fe200078e0200 */
[----:B------:R-:W-:Y:S01]  /*f390*/  LEA R8, P1, R4, UR10, 0x1 ;  /* 0x0000000a04087c11 */ /* 0x000fe2000f8208ff */
[----:B------:R-:W1:Y:S03]  /*f3a0*/  S2R R2, SR_TID.X ;  /* 0x0000000000027919 */ /* 0x000e660000002100 */
[----:B------:R-:W-:Y:S02]  /*f3b0*/  IADD3 R0, R5, R0, RZ ;  /* 0x0000000005007210 */ /* 0x000fe40007ffe0ff */
[-C--:B----4-:R-:W-:Y:S02]  /*f3c0*/  IADD3 R6, P0, R8, R10.reuse, RZ ;  /* 0x0000000a08067210 */ /* 0x090fe40007f1e0ff */
[----:B------:R-:W-:Y:S02]  /*f3d0*/  LEA.HI.X R9, R4, UR11, R0, 0x1, P1 ;  /* 0x0000000b04097c11 */ /* 0x000fe400088f0c00 */
[----:B------:R-:W-:Y:S02]  /*f3e0*/  IADD3 R4, P1, R6, R10, RZ ;  /* 0x0000000a06047210 */ /* 0x000fe40007f3e0ff */
[----:B-----5:R-:W-:Y:S01]  /*f3f0*/  IADD3.X R7, R9, R12, RZ, P0, !PT ;  /* 0x0000000c09077210 */ /* 0x020fe200007fe4ff */
[----:B------:R-:W-:Y:S01]  /*f400*/  @!PT LDS RZ, [RZ] ;  /* 0x00000000fffff984 */ /* 0x000fe20000000800 */
[----:B------:R-:W-:Y:S01]  /*f410*/  @!PT LDS RZ, [RZ] ;  /* 0x00000000fffff984 */ /* 0x000fe20000000800 */
[----:B------:R-:W-:Y:S01]  /*f420*/  @!PT LDS RZ, [RZ] ;  /* 0x00000000fffff984 */ /* 0x000fe20000000800 */
[----:B------:R-:W-:Y:S01]  /*f430*/  LDGSTS.E.BYPASS.LTC128B.128 [R241+0x4000], desc[UR12][R8.64] ;  /* 0x0400000008f17fae */ /* 0x000fe2000b901d4c */
[----:B------:R-:W-:Y:S02]  /*f440*/  IADD3 R10, P0, R4, R10, RZ ;  /* 0x0000000a040a7210 */ /* 0x000fe40007f1e0ff */
[-C--:B------:R-:W-:Y:S04]  /*f450*/  IADD3.X R5, R7, R12.reuse, RZ, P1, !PT ;  /* 0x0000000c07057210 */ /* 0x080fe80000ffe4ff */
[----:B------:R-:W-:Y:S01]  /*f460*/  IADD3.X R11, R5, R12, RZ, P0, !PT ;  /* 0x0000000c050b7210 */ /* 0x000fe200007fe4ff */
[----:B------:R-:W-:Y:S01]  /*f470*/  LDGSTS.E.BYPASS.LTC128B.128 [R241+0x4800], desc[UR12][R6.64] ;  /* 0x0480000006f17fae */ /* 0x000fe2000b901d4c */
[----:B------:R-:W-:Y:S07]  /*f480*/  ISETP.GT.AND P0, PT, R204, R226, PT ;  /* 0x000000e2cc00720c */ /* 0x000fee0003f04270 */
[----:B------:R2:W-:Y:S01]  /*f490*/  LDGSTS.E.BYPASS.LTC128B.128 [R241+0x5000], desc[UR12][R4.64] ;  /* 0x0500000004f17fae */ /* 0x0005e2000b901d4c */
[----:B-1----:R-:W-:Y:S07]  /*f4a0*/  SHF.L.U32 R2, R2, 0x1, RZ ;  /* 0x0000000102027819 */ /* 0x002fee00000006ff */
[----:B------:R1:W-:Y:S01]  /*f4b0*/  LDGSTS.E.BYPASS.LTC128B.128 [R241+0x5800], desc[UR12][R10.64] ;  /* 0x058000000af17fae */ /* 0x0003e2000b901d4c */
[----:B------:R-:W-:Y:S07]  /*f4c0*/  LOP3.LUT R2, R2, 0x6, RZ, 0xc0, !PT ;  /* 0x0000000602027812 */ /* 0x000fee00078ec0ff */
[----:B------:R-:W-:Y:S08]  /*f4d0*/  LDSM.16.M88.4 R128, [R186] ;  /* 0x00000000ba80783b */ /* 0x000ff00000000200 */
[----:B------:R-:W2:Y:S08]  /*f4e0*/  LDSM.16.M88.4 R16, [R135+0x2000] ;  /* 0x002000008710783b */ /* 0x000eb00000000200 */
[----:B------:R-:W1:Y:S08]  /*f4f0*/  LDSM.16.M88.4 R124, [R186+0x1000] ;  /* 0x00100000ba7c783b */ /* 0x000e700000000200 */
[----:B------:R-:W3:Y:S08]  /*f500*/  LDSM.16.M88.4 R32, [R135+0x2400] ;  /* 0x002400008720783b */ /* 0x000ef00000000200 */
[----:B------:R-:W4:Y:S08]  /*f510*/  LDSM.16.M88.4 R48, [R135+0x2800] ;  /* 0x002800008730783b */ /* 0x000f300000000200 */
[----:B------:R-:W5:Y:S01]  /*f520*/  LDSM.16.M88.4 R64, [R135+0x2c00] ;  /* 0x002c00008740783b */ /* 0x000f620000000200 */
[-C--:B--2---:R-:W-:Y:S07]  /*f530*/  HMMA.16816.F32.BF16 R4, R128, R16.reuse, RZ ;  /* 0x000000108004723c */ /* 0x084fee00000418ff */
[----:B------:R-:W0:Y:S08]  /*f540*/  LDGDEPBAR ;  /* 0x00000000000079af */ /* 0x000e300000000000 */
[----:B------:R-:W2:Y:S01]  /*f550*/  LDSM.16.M88.4 R80, [R135+0x3000] ;  /* 0x003000008750783b */ /* 0x000ea20000000200 */
[C---:B-1----:R-:W-:Y:S07]  /*f560*/  HMMA.16816.F32.BF16 R8, R124.reuse, R16, RZ ;  /* 0x000000107c08723c */ /* 0x042fee00000418ff */
[----:B------:R-:W1:Y:S01]  /*f570*/  LDSM.16.M88.4 R96, [R135+0x3400] ;  /* 0x003400008760783b */ /* 0x000e620000000200 */
[-C--:B------:R-:W-:Y:S06]  /*f580*/  HMMA.16816.F32.BF16 R12, R124, R18.reuse, RZ ;  /* 0x000000127c0c723c */ /* 0x080fec00000418ff */
[C---:B------:R-:W-:Y:S01]  /*f590*/  HMMA.16816.F32.BF16 R16, R128.reuse, R18, RZ ;  /* 0x000000128010723c */ /* 0x040fe200000418ff */
[----:B------:R-:W1:Y:S05]  /*f5a0*/  LDSM.16.M88.4 R112, [R135+0x3800] ;  /* 0x003800008770783b */ /* 0x000e6a0000000200 */
        /* <DEDUP_REMOVED lines=9> */
[C---:B------:R-:W-:Y:S06]  /*f640*/  HMMA.16816.F32.BF16 R40, R124.reuse, R48, RZ ;  /* 0x000000307c28723c */ /* 0x040fec00000418ff */
[-C--:B------:R-:W-:Y:S06]  /*f650*/  HMMA.16816.F32.BF16 R44, R124, R50.reuse, RZ ;  /* 0x000000327c2c723c */ /* 0x080fec00000418ff */
[C---:B------:R-:W-:Y:S06]  /*f660*/  HMMA.16816.F32.BF16 R48, R128.reuse, R50, RZ ;  /* 0x000000328030723c */ /* 0x040fec00000418ff */
[-C--:B-----5:R-:W-:Y:S06]  /*f670*/  HMMA.16816.F32.BF16 R52, R128, R64.reuse, RZ ;  /* 0x000000408034723c */ /* 0x0a0fec00000418ff */
[C---:B------:R-:W-:Y:S06]  /*f680*/  HMMA.16816.F32.BF16 R56, R124.reuse, R64, RZ ;  /* 0x000000407c38723c */ /* 0x040fec00000418ff */
[-C--:B------:R-:W-:Y:S06]  /*f690*/  HMMA.16816.F32.BF16 R60, R124, R66.reuse, RZ ;  /* 0x000000427c3c723c */ /* 0x080fec00000418ff */
[C---:B------:R-:W-:Y:S06]  /*f6a0*/  HMMA.16816.F32.BF16 R64, R128.reuse, R66, RZ ;  /* 0x000000428040723c */ /* 0x040fec00000418ff */
[-C--:B--2---:R-:W-:Y:S06]  /*f6b0*/  HMMA.16816.F32.BF16 R68, R128, R80.reuse, RZ ;  /* 0x000000508044723c */ /* 0x084fec00000418ff */
[C---:B------:R-:W-:Y:S06]  /*f6c0*/  HMMA.16816.F32.BF16 R72, R124.reuse, R80, RZ ;  /* 0x000000507c48723c */ /* 0x040fec00000418ff */
[-C--:B------:R-:W-:Y:S06]  /*f6d0*/  HMMA.16816.F32.BF16 R76, R124, R82.reuse, RZ ;  /* 0x000000527c4c723c */ /* 0x080fec00000418ff */
[C---:B------:R-:W-:Y:S06]  /*f6e0*/  HMMA.16816.F32.BF16 R80, R128.reuse, R82, RZ ;  /* 0x000000528050723c */ /* 0x040fec00000418ff */
[-C--:B-1----:R-:W-:Y:S06]  /*f6f0*/  HMMA.16816.F32.BF16 R84, R128, R96.reuse, RZ ;  /* 0x000000608054723c */ /* 0x082fec00000418ff */
        /* <DEDUP_REMOVED lines=24> */
[----:B------:R-:W2:Y:S01]  /*f880*/  MUFU.TANH R224, R6 ;  /* 0x0000000600e07308 */ /* 0x000ea20000002400 */
[----:B------:R-:W-:Y:S01]  /*f890*/  FMUL.FTZ R12, R12, UR5 ;  /* 0x000000050c0c7c20 */ /* 0x000fe20008410000 */
[----:B------:R-:W-:Y:S01]  /*f8a0*/  FMUL.FTZ R13, R13, UR5 ;  /* 0x000000050d0d7c20 */ /* 0x000fe20008410000 */
[----:B------:R-:W-:Y:S01]  /*f8b0*/  FMUL.FTZ R14, R14, UR5 ;  /* 0x000000050e0e7c20 */ /* 0x000fe20008410000 */
[----:B------:R-:W-:Y:S01]  /*f8c0*/  FMUL.FTZ R15, R15, UR5 ;  /* 0x000000050f0f7c20 */ /* 0x000fe20008410000 */
[----:B------:R-:W-:Y:S01]  /*f8d0*/  FMUL.FTZ R16, R16, UR5 ;  /* 0x0000000510107c20 */ /* 0x000fe20008410000 */
[----:B------:R-:W-:Y:S04]  /*f8e0*/  FMUL.FTZ R18, R18, UR5 ;  /* 0x0000000512127c20 */ /* 0x000fe80008410000 */
[----:B------:R3:W4:Y:S01]  /*f8f0*/  MUFU.TANH R222, R5 ;  /* 0x0000000500de7308 */ /* 0x0007220000002400 */
[----:B------:R-:W-:Y:S01]  /*f900*/  FMUL.FTZ R17, R17, UR5 ;  /* 0x0000000511117c20 */ /* 0x000fe20008410000 */
[----:B------:R-:W-:Y:S08]  /*f910*/  FMUL.FTZ R19, R19, UR5 ;  /* 0x0000000513137c20 */ /* 0x000ff00008410000 */
[----:B------:R-:W1:Y:S10]  /*f920*/  MUFU.TANH R168, R8 ;  /* 0x0000000800a87308 */ /* 0x000e740000002400 */
[----:B------:R-:W1:Y:S01]  /*f930*/  MUFU.TANH R221, R9 ;  /* 0x0000000900dd7308 */ /* 0x000e620000002400 */
[----:B---3--:R-:W3:Y:S09]  /*f940*/  LDSM.16.M88.4 R4, [R195] ;  /* 0x00000000c304783b */ /* 0x008ef20000000200 */
[----:B------:R-:W1:Y:S10]  /*f950*/  MUFU.TANH R220, R10 ;  /* 0x0000000a00dc7308 */ /* 0x000e740000002400 */
[----:B------:R5:W1:Y:S10]  /*f960*/  MUFU.TANH R170, R11 ;  /* 0x0000000b00aa7308 */ /* 0x000a740000002400 */
[----:B------:R-:W1:Y:S10]  /*f970*/  MUFU.TANH R169, R12 ;  /* 0x0000000c00a97308 */ /* 0x000e740000002400 */
[----:B------:R-:W1:Y:S01]  /*f980*/  MUFU.TANH R218, R13 ;  /* 0x0000000d00da7308 */ /* 0x000e620000002400 */
[----:B-----5:R-:W5:Y:S09]  /*f990*/  LDSM.16.M88.4 R8, [R194] ;  /* 0x00000000c208783b */ /* 0x020f720000000200 */
[----:B------:R-:W1:Y:S01]  /*f9a0*/  MUFU.TANH R217, R14 ;  /* 0x0000000e00d97308 */ /* 0x000e620000002400 */
[-C--:B---3--:R-:W-:Y:S06]  /*f9b0*/  HMMA.16816.F32.BF16 R20, R172, R4.reuse, R20 ;  /* 0x00000004ac14723c */ /* 0x088fec0000041814 */
[C---:B------:R-:W-:Y:S03]  /*f9c0*/  HMMA.16816.F32.BF16 R24, R180.reuse, R4, R24 ;  /* 0x00000004b418723c */ /* 0x040fe60000041818 */
[----:B------:R3:W1:Y:S03]  /*f9d0*/  MUFU.TANH R216, R15 ;  /* 0x0000000f00d87308 */ /* 0x0006660000002400 */
        /* <DEDUP_REMOVED lines=8> */
[----:B---3--:R-:W3:Y:S01]  /*fa60*/  LDSM.16.M88.4 R12, [R192] ;  /* 0x00000000c00c783b */ /* 0x008ee20000000200 */
[----:B------:R-:W-:Y:S01]  /*fa70*/  FMUL.FTZ R21, R21, UR5 ;  /* 0x0000000515157c20 */ /* 0x000fe20008410000 */
[----:B------:R-:W-:Y:S03]  /*fa80*/  FMUL.FTZ R24, R24, UR5 ;  /* 0x0000000518187c20 */ /* 0x000fe60008410000 */
[----:B------:R-:W1:Y:S01]  /*fa90*/  MUFU.TANH R213, R17 ;  /* 0x0000001100d57308 */ /* 0x000e620000002400 */
[-C--:B-----5:R-:W-:Y:S03]  /*faa0*/  HMMA.16816.F32.BF16 R36, R172, R8.reuse, R36 ;  /* 0x00000008ac24723c */ /* 0x0a0fe60000041824 */
[----:B------:R-:W-:Y:S01]  /*fab0*/  FMUL.FTZ R25, R25, UR5 ;  /* 0x0000000519197c20 */ /* 0x000fe20008410000 */
[----:B------:R-:W-:Y:S01]  /*fac0*/  FMUL.FTZ R29, R29, UR5 ;  /* 0x000000051d1d7c20 */ /* 0x000fe20008410000 */
[----:B------:R-:W-:Y:S01]  /*fad0*/  FMUL.FTZ R30, R30, UR5 ;  /* 0x000000051e1e7c20 */ /* 0x000fe20008410000 */
[C---:B------:R-:W-:Y:S03]  /*fae0*/  HMMA.16816.F32.BF16 R40, R180.reuse, R8, R40 ;  /* 0x00000008b428723c */ /* 0x040fe60000041828 */
[----:B------:R-:W1:Y:S02]  /*faf0*/  MUFU.TANH R209, R19 ;  /* 0x0000001300d17308 */ /* 0x000e640000002400 */
[----:B------:R-:W-:Y:S01]  /*fb00*/  FMUL.FTZ R31, R31, UR5 ;  /* 0x000000051f1f7c20 */ /* 0x000fe20008410000 */
[-C--:B------:R-:W-:Y:S07]  /*fb10*/  HMMA.16816.F32.BF16 R44, R180, R10.reuse, R44 ;  /* 0x0000000ab42c723c */ /* 0x080fee000004182c */
[----:B------:R5:W1:Y:S01]  /*fb20*/  MUFU.TANH R208, R20 ;  /* 0x0000001400d07308 */ /* 0x000a620000002400 */
[----:B------:R-:W-:Y:S01]  /*fb30*/  FMUL.FTZ R32, R32, UR5 ;  /* 0x0000000520207c20 */ /* 0x000fe20008410000 */
[C---:B------:R-:W-:Y:S01]  /*fb40*/  HMMA.16816.F32.BF16 R48, R172.reuse, R10, R48 ;  /* 0x0000000aac30723c */ /* 0x040fe20000041830 */
[----:B------:R-:W4:Y:S07]  /*fb50*/  LDSM.16.M88.4 R8, [R191] ;  /* 0x00000000bf08783b */ /* 0x000f2e0000000200 */
[----:B------:R1:W1:Y:S03]  /*fb60*/  MUFU.TANH R219, R0 ;  /* 0x0000000000db7308 */ /* 0x0002660000002400 */
[----:B------:R-:W-:Y:S01]  /*fb70*/  FMUL.FTZ R34, R34, UR5 ;  /* 0x0000000522227c20 */ /* 0x000fe20008410000 */
[----:B------:R-:W-:Y:S01]  /*fb80*/  FMUL.FTZ R33, R33, UR5 ;  /* 0x0000000521217c20 */ /* 0x000fe20008410000 */
[----:B------:R-:W-:Y:S01]  /*fb90*/  FMUL.FTZ R35, R35, UR5 ;  /* 0x0000000523237c20 */ /* 0x000fe20008410000 */
[-C--:B--2---:R-:W-:Y:S03]  /*fba0*/  HMMA.16816.F32.BF16 R52, R172, R4.reuse, R52 ;  /* 0x00000004ac34723c */ /* 0x084fe60000041834 */
[----:B------:R-:W-:Y:S01]  /*fbb0*/  FMUL.FTZ R36, R36, UR5 ;  /* 0x0000000524247c20 */ /* 0x000fe20008410000 */
[----:B------:R2:W1:Y:S01]  /*fbc0*/  MUFU.TANH R212, R22 ;  /* 0x0000001600d47308 */ /* 0x0004620000002400 */
[----:B------:R-:W-:Y:S01]  /*fbd0*/  FMUL.FTZ R40, R40, UR5 ;  /* 0x0000000528287c20 */ /* 0x000fe20008410000 */
[C---:B------:R-:W-:Y:S05]  /*fbe0*/  HMMA.16816.F32.BF16 R56, R180.reuse, R4, R56 ;  /* 0x00000004b438723c */ /* 0x040fea0000041838 */
[----:B------:R-:W-:Y:S03]  /*fbf0*/  FMUL.FTZ R43, R43, UR5 ;  /* 0x000000052b2b7c20 */ /* 0x000fe60008410000 */
[----:B------:R2:W1:Y:S01]  /*fc00*/  MUFU.TANH R210, R23 ;  /* 0x0000001700d27308 */ /* 0x0004620000002400 */
[-C--:B------:R-:W-:Y:S03]  /*fc10*/  HMMA.16816.F32.BF16 R60, R180, R6.reuse, R60 ;  /* 0x00000006b43c723c */ /* 0x080fe6000004183c */
[----:B------:R-:W-:Y:S01]  /*fc20*/  FMUL.FTZ R46, R46, UR5 ;  /* 0x000000052e2e7c20 */ /* 0x000fe20008410000 */
[----:B------:R-:W-:Y:S02]  /*fc30*/  FMUL.FTZ R47, R47, UR5 ;  /* 0x000000052f2f7c20 */ /* 0x000fe40008410000 */
[C---:B------:R-:W-:Y:S03]  /*fc40*/  HMMA.16816.F32.BF16 R64, R172.reuse, R6, R64 ;  /* 0x00000006ac40723c */ /* 0x040fe60000041840 */
[----:B------:R2:W1:Y:S01]  /*fc50*/  MUFU.TANH R171, R24 ;  /* 0x0000001800ab7308 */ /* 0x0004620000002400 */
[----:B------:R-:W1:Y:S01]  /*fc60*/  LDSM.16.M88.4 R4, [R190] ;  /* 0x00000000be04783b */ /* 0x000e620000000200 */
[----:B------:R-:W-:Y:S01]  /*fc70*/  FMUL.FTZ R48, R48, UR5 ;  /* 0x0000000530307c20 */ /* 0x000fe20008410000 */
[-C--:B---3--:R-:W-:Y:S07]  /*fc80*/  HMMA.16816.F32.BF16 R68, R172, R12.reuse, R68 ;  /* 0x0000000cac44723c */ /* 0x088fee0000041844 */
[----:B------:R2:W3:Y:S01]  /*fc90*/  MUFU.TANH R207, R25 ;  /* 0x0000001900cf7308 */ /* 0x0004e20000002400 */
[----:B------:R-:W-:Y:S01]  /*fca0*/  FMUL.FTZ R50, R50, UR5 ;  /* 0x0000000532327c20 */ /* 0x000fe20008410000 */
[C---:B------:R-:W-:Y:S08]  /*fcb0*/  HMMA.16816.F32.BF16 R72, R180.reuse, R12, R72 ;  /* 0x0000000cb448723c */ /* 0x040ff00000041848 */
[----:B------:R2:W1:Y:S01]  /*fcc0*/  MUFU.TANH R179, R29 ;  /* 0x0000001d00b37308 */ /* 0x0004620000002400 */
[-C--:B------:R-:W-:Y:S03]  /*fcd0*/  HMMA.16816.F32.BF16 R76, R180, R14.reuse, R76 ;  /* 0x0000000eb44c723c */ /* 0x080fe6000004184c */
[----:B-----5:R-:W-:Y:S03]  /*fce0*/  FMUL.FTZ R20, R49, UR5 ;  /* 0x0000000531147c20 */ /* 0x020fe60008410000 */
[C---:B------:R-:W-:Y:S03]  /*fcf0*/  HMMA.16816.F32.BF16 R80, R172.reuse, R14, R80 ;  /* 0x0000000eac50723c */ /* 0x040fe60000041850 */
[----:B------:R2:W1:Y:S01]  /*fd00*/  MUFU.TANH R178, R30 ;  /* 0x0000001e00b27308 */ /* 0x0004620000002400 */
[----:B------:R-:W5:Y:S01]  /*fd10*/  LDSM.16.M88.4 R12, [R189] ;  /* 0x00000000bd0c783b */ /* 0x000f620000000200 */
[----:B------:R-:W-:Y:S01]  /*fd20*/  FMUL.FTZ R19, R51, UR5 ;  /* 0x0000000533137c20 */ /* 0x000fe20008410000 */
[----:B------:R-:W-:Y:S07]  /*fd30*/  DEPBAR.LE SB0, 0x0 ;  /* 0x000080000000791a */ /* 0x000fee0000000000 */
[----:B------:R2:W1:Y:S01]  /*fd40*/  MUFU.TANH R176, R31 ;  /* 0x0000001f00b07308 */ /* 0x0004620000002400 */
[----:B------:R-:W-:Y:S01]  /*fd50*/  BAR.SYNC.DEFER_BLOCKING 0x0 ;  /* 0x0000000000007b1d */ /* 0x000fe20000010000 */
[-C--:B----4-:R-:W-:Y:S05]  /*fd60*/  HMMA.16816.F32.BF16 R84, R172, R8.reuse, R84 ;  /* 0x00000008ac54723c */ /* 0x090fea0000041854 */
[----:B------:R-:W-:Y:S03]  /*fd70*/  FMUL.FTZ R18, R52, UR5 ;  /* 0x0000000534127c20 */ /* 0x000fe60008410000 */
[----:B------:R2:W4:Y:S01]  /*fd80*/  MUFU.TANH R25, R32 ;  /* 0x0000002000197308 */ /* 0x0005220000002400 */
[C---:B------:R-:W-:Y:S04]  /*fd90*/  HMMA.16816.F32.BF16 R88, R180.reuse, R8, R88 ;  /* 0x00000008b458723c */ /* 0x040fe80000041858 */
[----:B------:R-:W-:Y:S01]  /*fda0*/  FMUL.FTZ R17, R54, UR5 ;  /* 0x0000000536117c20 */ /* 0x000fe20008410000 */
[----:B------:R-:W-:Y:S01]  /*fdb0*/  FMUL.FTZ R16, R53, UR5 ;  /* 0x0000000535107c20 */ /* 0x000fe20008410000 */
[-C--:B------:R-:W-:Y:S03]  /*fdc0*/  HMMA.16816.F32.BF16 R92, R180, R10.reuse, R92 ;  /* 0x0000000ab45c723c */ /* 0x080fe6000004185c */
[----:B------:R2:W2:Y:S02]  /*fdd0*/  MUFU.TANH R24, R34 ;  /* 0x0000002200187308 */ /* 0x0004a40000002400 */
[----:B------:R-:W-:Y:S01]  /*fde0*/  FMUL.FTZ R26, R26, UR5 ;  /* 0x000000051a1a7c20 */ /* 0x000fe20008410000 */
[C---:B------:R-:W-:Y:S07]  /*fdf0*/  HMMA.16816.F32.BF16 R96, R172.reuse, R10, R96 ;  /* 0x0000000aac60723c */ /* 0x040fee0000041860 */
[----:B------:R2:W2:Y:S01]  /*fe00*/  MUFU.TANH R22, R33 ;  /* 0x0000002100167308 */ /* 0x0004a20000002400 */
[----:B------:R-:W-:Y:S01]  /*fe10*/  FMUL.FTZ R27, R27, UR5 ;  /* 0x000000051b1b7c20 */ /* 0x000fe20008410000 */
[-C--:B-1----:R-:W-:Y:S08]  /*fe20*/  HMMA.16816.F32.BF16 R100, R172, R4.reuse, R100 ;  /* 0x00000004ac64723c */ /* 0x082ff00000041864 */
[----:B------:R1:W1:Y:S01]  /*fe30*/  MUFU.TANH R23, R35 ;  /* 0x0000002300177308 */ /* 0x0002620000002400 */
[C---:B------:R-:W-:Y:S04]  /*fe40*/  HMMA.16816.F32.BF16 R104, R180.reuse, R4, R104 ;  /* 0x00000004b468723c */ /* 0x040fe80000041868 */
[----:B------:R-:W-:Y:S02]  /*fe50*/  FMUL.FTZ R28, R28, UR5 ;  /* 0x000000051c1c7c20 */ /* 0x000fe40008410000 */
[-C--:B------:R-:W-:Y:S03]  /*fe60*/  HMMA.16816.F32.BF16 R108, R180, R6.reuse, R108 ;  /* 0x00000006b46c723c */ /* 0x080fe6000004186c */
[----:B------:R1:W1:Y:S02]  /*fe70*/  MUFU.TANH R211, R21 ;  /* 0x0000001500d37308 */ /* 0x0002640000002400 */
[----:B------:R-:W-:Y:S01]  /*fe80*/  FMUL.FTZ R38, R38, UR5 ;  /* 0x0000000526267c20 */ /* 0x000fe20008410000 */
[C---:B------:R-:W-:Y:S07]  /*fe90*/  HMMA.16816.F32.BF16 R112, R172.reuse, R6, R112 ;  /* 0x00000006ac70723c */ /* 0x040fee0000041870 */
[----:B------:R1:W1:Y:S01]  /*fea0*/  MUFU.TANH R206, R26 ;  /* 0x0000001a00ce7308 */ /* 0x0002620000002400 */
[----:B------:R-:W-:Y:S01]  /*feb0*/  FMUL.FTZ R37, R37, UR5 ;  /* 0x0000000525257c20 */ /* 0x000fe20008410000 */
[-C--:B-----5:R-:W-:Y:S08]  /*fec0*/  HMMA.16816.F32.BF16 R116, R172, R12.reuse, R116 ;  /* 0x0000000cac74723c */ /* 0x0a0ff00000041874 */
[----:B------:R1:W1:Y:S01]  /*fed0*/  MUFU.TANH R205, R27 ;  /* 0x0000001b00cd7308 */ /* 0x0002620000002400 */
[C---:B------:R-:W-:Y:S04]  /*fee0*/  HMMA.16816.F32.BF16 R120, R180.reuse, R12, R120 ;  /* 0x0000000cb478723c */ /* 0x040fe80000041878 */
[----:B------:R-:W-:Y:S01]  /*fef0*/  FMUL.FTZ R39, R39, UR5 ;  /* 0x0000000527277c20 */ /* 0x000fe20008410000 */
[----:B------:R-:W-:Y:S04]  /*ff00*/  FMUL.FTZ R41, R41, UR5 ;  /* 0x0000000529297c20 */ /* 0x000fe80008410000 */
[----:B------:R1:W1:Y:S02]  /*ff10*/  MUFU.TANH R177, R28 ;  /* 0x0000001c00b17308 */ /* 0x0002640000002400 */
[----:B------:R-:W-:Y:S01]  /*ff20*/  FMUL.FTZ R12, R56, UR5 ;  /* 0x00000005380c7c20 */ /* 0x000fe20008410000 */
[-C--:B------:R-:W-:Y:S03]  /*ff30*/  HMMA.16816.F32.BF16 R124, R180, R14.reuse, R124 ;  /* 0x0000000eb47c723c */ /* 0x080fe6000004187c */
[----:B------:R-:W-:Y:S01]  /*ff40*/  FMUL.FTZ R42, R42, UR5 ;  /* 0x000000052a2a7c20 */ /* 0x000fe20008410000 */
[----:B------:R-:W-:Y:S01]  /*ff50*/  FMUL.FTZ R44, R44, UR5 ;  /* 0x000000052c2c7c20 */ /* 0x000fe20008410000 */
[----:B------:R-:W-:Y:S02]  /*ff60*/  FMUL.FTZ R45, R45, UR5 ;  /* 0x000000052d2d7c20 */ /* 0x000fe40008410000 */
[----:B------:R-:W1:Y:S01]  /*ff70*/  MUFU.TANH R36, R36 ;  /* 0x0000002400247308 */ /* 0x000e620000002400 */
[----:B------:R-:W-:Y:S01]  /*ff80*/  FMUL.FTZ R55, R55, UR5 ;  /* 0x0000000537377c20 */ /* 0x000fe20008410000 */
[----:B------:R-:W-:Y:S04]  /*ff90*/  HMMA.16816.F32.BF16 R128, R172, R14, R128 ;  /* 0x0000000eac80723c */ /* 0x000fe80000041880 */
[----:B------:R-:W-:Y:S01]  /*ffa0*/  LEA R0, R204, R2, 0x7 ;  /* 0x00000002cc007211 */ /* 0x000fe200078e38ff */
[----:B------:R-:W-:Y:S03]  /*ffb0*/  FMUL.FTZ R57, R57, UR5 ;  /* 0x0000000539397c20 */ /* 0x000fe60008410000 */
[----:B------:R1:W1:Y:S03]  /*ffc0*/  MUFU.TANH R34, R38 ;  /* 0x0000002600227308 */ /* 0x0002660000002400 */
[----:B------:R-:W-:Y:S01]  /*ffd0*/  FMUL.FTZ R58, R58, UR5 ;  /* 0x000000053a3a7c20 */ /* 0x000fe20008410000 */
[C---:B------:R-:W-:Y:S02]  /*ffe0*/  IADD3 R2, R0.reuse, 0x1, RZ ;  /* 0x0000000100027810 */ /* 0x040fe40007ffe0ff */
[-C--:B------:R-:W-:Y:S01]  /*fff0*/  ISETP.GE.AND P6, PT, R0, R199.reuse, PT ;  /* 0x000000c70000720c */ /* 0x080fe20003fc6270 */
[----:B------:R-:W-:Y:S01]  /*10000*/  FMUL.FTZ R59, R59, UR5 ;  /* 0x000000053b3b7c20 */ /* 0x000fe20008410000 */
[C---:B------:R-:W-:Y:S02]  /*10010*/  ISETP.GE.AND P5, PT, R2.reuse, R199, PT ;  /* 0x000000c70200720c */ /* 0x040fe40003fa6270 */
[----:B------:R1:W1:Y:S01]  /*10020*/  MUFU.TANH R31, R37 ;  /* 0x00000025001f7308 */ /* 0x0002620000002400 */
[C---:B------:R-:W-:Y:S02]  /*10030*/  ISETP.GE.AND P4, PT, R2.reuse, R198, PT ;  /* 0x000000c60200720c */ /* 0x040fe40003f86270 */
[C---:B------:R-:W-:Y:S02]  /*10040*/  ISETP.GE.AND P3, PT, R2.reuse, R197, PT ;  /* 0x000000c50200720c */ /* 0x040fe40003f66270 */
[C---:B------:R-:W-:Y:S02]  /*10050*/  ISETP.GE.AND P2, PT, R2.reuse, R196, PT ;  /* 0x000000c40200720c */ /* 0x040fe40003f46270 */
[C---:B------:R-:W-:Y:S03]  /*10060*/  ISETP.GE.OR P5, PT, R2.reuse, R203, !P5 ;  /* 0x000000cb0200720c */ /* 0x040fe60006fa6670 */
[----:B------:R1:W1:Y:S01]  /*10070*/  MUFU.TANH R33, R39 ;  /* 0x0000002700217308 */ /* 0x0002620000002400 */
[C---:B------:R-:W-:Y:S02]  /*10080*/  ISETP.GE.OR P4, PT, R2.reuse, R202, !P4 ;  /* 0x000000ca0200720c */ /* 0x040fe40006786670 */
[C---:B------:R-:W-:Y:S02]  /*10090*/  ISETP.GE.OR P3, PT, R2.reuse, R201, !P3 ;  /* 0x000000c90200720c */ /* 0x040fe40005f66670 */
[----:B------:R-:W-:Y:S02]  /*100a0*/  ISETP.GE.OR P2, PT, R2, R200, !P2 ;  /* 0x000000c80200720c */ /* 0x000fe40005746670 */
[----:B------:R-:W-:Y:S03]  /*100b0*/  ISETP.GE.OR P6, PT, R0, R203, !P6 ;  /* 0x000000cb0000720c */ /* 0x000fe600077c6670 */
[----:B------:R-:W1:Y:S10]  /*100c0*/  MUFU.TANH R40, R40 ;  /* 0x0000002800287308 */ /* 0x000e740000002400 */
[----:B------:R1:W1:Y:S10]  /*100d0*/  MUFU.TANH R30, R41 ;  /* 0x00000029001e7308 */ /* 0x0002740000002400 */
[----:B------:R1:W1:Y:S10]  /*100e0*/  MUFU.TANH R35, R42 ;  /* 0x0000002a00237308 */ /* 0x0002740000002400 */
[----:B------:R-:W1:Y:S10]  /*100f0*/  MUFU.TANH R43, R43 ;  /* 0x0000002b002b7308 */ /* 0x000e740000002400 */
[----:B------:R1:W1:Y:S10]  /*10100*/  MUFU.TANH R32, R44 ;  /* 0x0000002c00207308 */ /* 0x0002740000002400 */
[----:B------:R1:W1:Y:S10]  /*10110*/  MUFU.TANH R29, R45 ;  /* 0x0000002d001d7308 */ /* 0x0002740000002400 */
[----:B------:R-:W1:Y:S10]  /*10120*/  MUFU.TANH R46, R46 ;  /* 0x0000002e002e7308 */ /* 0x000e740000002400 */
        /* <DEDUP_REMOVED lines=8> */
[----:B------:R1:W1:Y:S10]  /*101b0*/  MUFU.TANH R13, R55 ;  /* 0x00000037000d7308 */ /* 0x0002740000002400 */
[----:B------:R-:W1:Y:S01]  /*101c0*/  MUFU.TANH R12, R12 ;  /* 0x0000000c000c7308 */ /* 0x000e620000002400 */
[----:B--234-:R-:W-:Y:S05]  /*101d0*/  @P0 BRA `(.L_x_918) ;  /* 0xffffffec00c40947 */ /* 0x01cfea000383ffff */
.L_x_917:
[----:B------:R-:W3:Y:S01]  /*101e0*/  MUFU.TANH R57, R57 ;  /* 0x0000003900397308 */ /* 0x000ee20000002400 */
[C---:B------:R-:W-:Y:S01]  /*101f0*/  ISETP.GE.AND P0, PT, R0.reuse, R197, PT ;  /* 0x000000c50000720c */ /* 0x040fe20003f06270 */
[C---:B------:R-:W-:Y:S01]  /*10200*/  VIADD R2, R0.reuse, 0x8 ;  /* 0x0000000800027836 */ /* 0x040fe20000000000 */
[----:B------:R-:W-:Y:S01]  /*10210*/  ISETP.GE.AND P1, PT, R0, R198, PT ;  /* 0x000000c60000720c */ /* 0x000fe20003f26270 */
[----:B------:R-:W-:Y:S01]  /*10220*/  FMUL.FTZ R60, R60, UR5 ;  /* 0x000000053c3c7c20 */ /* 0x000fe20008410000 */
[C---:B------:R-:W-:Y:S01]  /*10230*/  ISETP.GE.OR P0, PT, R0.reuse, R201, !P0 ;  /* 0x000000c90000720c */ /* 0x040fe20004706670 */
[----:B------:R-:W-:Y:S01]  /*10240*/  FMUL.FTZ R63, R63, UR5 ;  /* 0x000000053f3f7c20 */ /* 0x000fe20008410000 */
[----:B------:R-:W-:Y:S03]  /*10250*/  ISETP.GE.OR P1, PT, R0, R202, !P1 ;  /* 0x000000ca0000720c */ /* 0x000fe60004f26670 */
[----:B-1----:R1:W-:Y:S01]  /*10260*/  MUFU.TANH R38, R60 ;  /* 0x0000003c00267308 */ /* 0x0023e20000002400 */
[----:B------:R-:W-:Y:S01]  /*10270*/  FSEL R26, R222, -INF , !P5 ;  /* 0xff800000de1a7808 */ /* 0x000fe20006800000 */
[----:B--2---:R-:W-:Y:S01]  /*10280*/  VIADD R4, R0, 0x10 ;  /* 0x0000001000047836 */ /* 0x004fe20000000000 */
[----:B------:R-:W-:Y:S01]  /*10290*/  FSEL R27, R168, -INF , !P0 ;  /* 0xff800000a81b7808 */ /* 0x000fe20004000000 */
[----:B------:R-:W-:Y:S01]  /*102a0*/  FMUL.FTZ R62, R62, UR5 ;  /* 0x000000053e3e7c20 */ /* 0x000fe20008410000 */
[----:B------:R-:W-:Y:S01]  /*102b0*/  FSEL R10, R224, -INF , !P1 ;  /* 0xff800000e00a7808 */ /* 0x000fe20004800000 */
[----:B------:R-:W-:Y:S01]  /*102c0*/  FMUL.FTZ R67, R67, UR5 ;  /* 0x0000000543437c20 */ /* 0x000fe20008410000 */
[----:B------:R-:W-:Y:S03]  /*102d0*/  FSEL R28, R219, -INF , !P4 ;  /* 0xff800000db1c7808 */ /* 0x000fe60006000000 */
[----:B------:R-:W-:Y:S01]  /*102e0*/  MUFU.TANH R7, R62 ;  /* 0x0000003e00077308 */ /* 0x000fe20000002400 */
[----:B------:R-:W-:Y:S01]  /*102f0*/  FSEL R9, R223, -INF , !P6 ;  /* 0xff800000df097808 */ /* 0x000fe20007000000 */
[----:B------:R-:W-:Y:S01]  /*10300*/  FMUL.FTZ R61, R61, UR5 ;  /* 0x000000053d3d7c20 */ /* 0x000fe20008410000 */
[C---:B------:R-:W-:Y:S01]  /*10310*/  ISETP.GE.AND P1, PT, R2.reuse, R197, PT ;  /* 0x000000c50200720c */ /* 0x040fe20003f26270 */
[----:B------:R-:W-:Y:S01]  /*10320*/  FMUL.FTZ R65, R65, UR5 ;  /* 0x0000000541417c20 */ /* 0x000fe20008410000 */
[----:B------:R-:W-:Y:S01]  /*10330*/  ISETP.GE.AND P5, PT, R2, R196, PT ;  /* 0x000000c40200720c */ /* 0x000fe20003fa6270 */
[----:B------:R-:W-:Y:S01]  /*10340*/  FMUL.FTZ R80, R80, UR5 ;  /* 0x0000000550507c20 */ /* 0x000fe20008410000 */
[C---:B------:R-:W-:Y:S03]  /*10350*/  ISETP.GE.AND P4, PT, R2.reuse, R199, PT ;  /* 0x000000c70200720c */ /* 0x040fe60003f86270 */
[----:B------:R2:W-:Y:S01]  /*10360*/  MUFU.TANH R6, R63 ;  /* 0x0000003f00067308 */ /* 0x0005e20000002400 */
[----:B------:R-:W-:Y:S01]  /*10370*/  ISETP.GE.AND P0, PT, R2, R198, PT ;  /* 0x000000c60200720c */ /* 0x000fe20003f06270 */
[----:B------:R-:W-:Y:S01]  /*10380*/  FMUL.FTZ R82, R82, UR5 ;  /* 0x0000000552527c20 */ /* 0x000fe20008410000 */
[----:B------:R-:W-:Y:S01]  /*10390*/  ISETP.GE.AND P6, PT, R0, R196, PT ;  /* 0x000000c40000720c */ /* 0x000fe20003fc6270 */
[----:B------:R-:W-:Y:S01]  /*103a0*/  FMUL.FTZ R127, R127, UR5 ;  /* 0x000000057f7f7c20 */ /* 0x000fe20008410000 */
[C---:B------:R-:W-:Y:S01]  /*103b0*/  ISETP.GE.OR P1, PT, R2.reuse, R201, !P1 ;  /* 0x000000c90200720c */ /* 0x040fe20004f26670 */
[----:B------:R-:W-:Y:S01]  /*103c0*/  FMUL.FTZ R83, R83, UR5 ;  /* 0x0000000553537c20 */ /* 0x000fe20008410000 */
[C---:B------:R-:W-:Y:S03]  /*103d0*/  ISETP.GE.OR P5, PT, R2.reuse, R200, !P5 ;  /* 0x000000c80200720c */ /* 0x040fe60006fa6670 */
[----:B------:R4:W-:Y:S01]  /*103e0*/  MUFU.TANH R5, R67 ;  /* 0x0000004300057308 */ /* 0x0009e20000002400 */
[----:B------:R-:W-:Y:S01]  /*103f0*/  ISETP.GE.OR P4, PT, R2, R203, !P4 ;  /* 0x000000cb0200720c */ /* 0x000fe20006786670 */
[----:B------:R-:W-:Y:S01]  /*10400*/  FMUL.FTZ R84, R84, UR5 ;  /* 0x0000000554547c20 */ /* 0x000fe20008410000 */
[----:B------:R-:W-:Y:S01]  /*10410*/  ISETP.GE.OR P0, PT, R2, R202, !P0 ;  /* 0x000000ca0200720c */ /* 0x000fe20004706670 */
[C---:B------:R-:W-:Y:S01]  /*10420*/  VIADD R2, R0.reuse, 0x9 ;  /* 0x0000000900027836 */ /* 0x040fe20000000000 */
[----:B------:R-:W-:Y:S01]  /*10430*/  ISETP.GE.OR P6, PT, R0, R200, !P6 ;  /* 0x000000c80000720c */ /* 0x000fe200077c6670 */
[----:B------:R-:W-:Y:S01]  /*10440*/  FMUL.FTZ R97, R97, UR5 ;  /* 0x0000000561617c20 */ /* 0x000fe20008410000 */
[----:B------:R-:W-:Y:S03]  /*10450*/  FSEL R168, R221, -INF , !P3 ;  /* 0xff800000dda87808 */ /* 0x000fe60005800000 */
[----:B------:R5:W-:Y:S01]  /*10460*/  MUFU.TANH R8, R61 ;  /* 0x0000003d00087308 */ /* 0x000be20000002400 */
[----:B------:R-:W-:Y:S01]  /*10470*/  FSEL R37, R220, -INF , !P6 ;  /* 0xff800000dc257808 */ /* 0x000fe20007000000 */
[----:B------:R-:W-:Y:S01]  /*10480*/  FMUL.FTZ R101, R101, UR5 ;  /* 0x0000000565657c20 */ /* 0x000fe20008410000 */
[C---:B------:R-:W-:Y:S01]  /*10490*/  ISETP.GE.AND P3, PT, R2.reuse, R197, PT ;  /* 0x000000c50200720c */ /* 0x040fe20003f66270 */
[----:B------:R-:W-:Y:S01]  /*104a0*/  FMUL.FTZ R103, R103, UR5 ;  /* 0x0000000567677c20 */ /* 0x000fe20008410000 */
[----:B------:R-:W-:Y:S01]  /*104b0*/  ISETP.GE.AND P6, PT, R2, R196, PT ;  /* 0x000000c40200720c */ /* 0x000fe20003fc6270 */
[----:B------:R-:W-:Y:S01]  /*104c0*/  FMUL.FTZ R106, R106, UR5 ;  /* 0x000000056a6a7c20 */ /* 0x000fe20008410000 */
[C---:B------:R-:W-:Y:S03]  /*104d0*/  ISETP.GE.OR P3, PT, R2.reuse, R201, !P3 ;  /* 0x000000c90200720c */ /* 0x040fe60005f66670 */
[----:B------:R-:W3:Y:S01]  /*104e0*/  MUFU.TANH R58, R58 ;  /* 0x0000003a003a7308 */ /* 0x000ee20000002400 */
[----:B------:R-:W-:Y:S01]  /*104f0*/  ISETP.GE.OR P6, PT, R2, R200, !P6 ;  /* 0x000000c80200720c */ /* 0x000fe200077c6670 */
[----:B------:R-:W-:Y:S01]  /*10500*/  FMUL.FTZ R114, R114, UR5 ;  /* 0x0000000572727c20 */ /* 0x000fe20008410000 */
[----:B------:R-:W-:Y:S01]  /*10510*/  FSEL R169, R169, -INF , !P1 ;  /* 0xff800000a9a97808 */ /* 0x000fe20004800000 */
[----:B------:R-:W-:Y:S01]  /*10520*/  FMUL.FTZ R115, R115, UR5 ;  /* 0x0000000573737c20 */ /* 0x000fe20008410000 */
[----:B------:R-:W-:Y:S01]  /*10530*/  FSEL R173, R170, -INF , !P2 ;  /* 0xff800000aaad7808 */ /* 0x000fe20005000000 */
[----:B------:R-:W-:Y:S01]  /*10540*/  FMUL.FTZ R119, R119, UR5 ;  /* 0x0000000577777c20 */ /* 0x000fe20008410000 */
[----:B------:R-:W-:Y:S03]  /*10550*/  FSEL R55, R218, -INF , !P3 ;  /* 0xff800000da377808 */ /* 0x000fe60005800000 */
[----:B------:R-:W3:Y:S01]  /*10560*/  MUFU.TANH R59, R59 ;  /* 0x0000003b003b7308 */ /* 0x000ee20000002400 */
[----:B------:R-:W-:Y:S01]  /*10570*/  FSEL R172, R216, -INF , !P6 ;  /* 0xff800000d8ac7808 */ /* 0x000fe20007000000 */
[----:B------:R-:W-:Y:S01]  /*10580*/  FMUL.FTZ R64, R64, UR5 ;  /* 0x0000000540407c20 */ /* 0x000fe20008410000 */
[----:B------:R-:W-:Y:S01]  /*10590*/  FSEL R14, R215, -INF , !P4 ;  /* 0xff800000d70e7808 */ /* 0x000fe20006000000 */
[----:B------:R-:W-:Y:S01]  /*105a0*/  FMUL.FTZ R66, R66, UR5 ;  /* 0x0000000542427c20 */ /* 0x000fe20008410000 */
[CC--:B------:R-:W-:Y:S01]  /*105b0*/  ISETP.GE.AND P2, PT, R2.reuse, R199.reuse, PT ;  /* 0x000000c70200720c */ /* 0x0c0fe20003f46270 */
[----:B------:R-:W-:Y:S01]  /*105c0*/  FMUL.FTZ R129, R129, UR5 ;  /* 0x0000000581817c20 */ /* 0x000fe20008410000 */
[----:B------:R-:W-:Y:S03]  /*105d0*/  ISETP.GE.AND P1, PT, R2, R198, PT ;  /* 0x000000c60200720c */ /* 0x000fe60003f26270 */
[----:B------:R-:W3:Y:S01]  /*105e0*/  MUFU.TANH R64, R64 ;  /* 0x0000004000407308 */ /* 0x000ee20000002400 */
[----:B------:R-:W-:Y:S01]  /*105f0*/  FSEL R170, R217, -INF , !P5 ;  /* 0xff800000d9aa7808 */ /* 0x000fe20006800000 */
[----:B------:R-:W-:Y:S01]  /*10600*/  FMUL.FTZ R125, R125, UR5 ;  /* 0x000000057d7d7c20 */ /* 0x000fe20008410000 */
[C---:B------:R-:W-:Y:S01]  /*10610*/  ISETP.GE.AND P4, PT, R4.reuse, R196, PT ;  /* 0x000000c40400720c */ /* 0x040fe20003f86270 */
[----:B------:R-:W-:Y:S01]  /*10620*/  FMUL.FTZ R107, R107, UR5 ;  /* 0x000000056b6b7c20 */ /* 0x000fe20008410000 */
[C---:B------:R-:W-:Y:S01]  /*10630*/  ISETP.GE.AND P3, PT, R4.reuse, R199, PT ;  /* 0x000000c70400720c */ /* 0x040fe20003f66270 */
[----:B------:R-:W-:Y:S01]  /*10640*/  FMUL.FTZ R69, R69, UR5 ;  /* 0x0000000545457c20 */ /* 0x000fe20008410000 */
[C---:B------:R-:W-:Y:S03]  /*10650*/  ISETP.GE.AND P5, PT, R4.reuse, R198, PT ;  /* 0x000000c60400720c */ /* 0x040fe60003fa6270 */
[----:B------:R-:W-:Y:S01]  /*10660*/  MUFU.TANH R66, R66 ;  /* 0x0000004200427308 */ /* 0x000fe20000002400 */
[----:B------:R-:W-:Y:S01]  /*10670*/  ISETP.GE.AND P6, PT, R4, R197, PT ;  /* 0x000000c50400720c */ /* 0x000fe20003fc6270 */
[----:B------:R-:W-:Y:S01]  /*10680*/  FMUL.FTZ R71, R71, UR5 ;  /* 0x0000000547477c20 */ /* 0x000fe20008410000 */
[-C--:B------:R-:W-:Y:S01]  /*10690*/  ISETP.GE.OR P2, PT, R2, R203.reuse, !P2 ;  /* 0x000000cb0200720c */ /* 0x080fe20005746670 */
[----:B------:R-:W-:Y:S01]  /*106a0*/  FMUL.FTZ R76, R76, UR5 ;  /* 0x000000054c4c7c20 */ /* 0x000fe20008410000 */
[----:B------:R-:W-:Y:S01]  /*106b0*/  ISETP.GE.OR P1, PT, R2, R202, !P1 ;  /* 0x000000ca0200720c */ /* 0x000fe20004f26670 */
[----:B------:R-:W-:Y:S01]  /*106c0*/  VIADD R2, R0, 0x11 ;  /* 0x0000001100027836 */ /* 0x000fe20000000000 */
[C---:B------:R-:W-:Y:S03]  /*106d0*/  ISETP.GE.OR P4, PT, R4.reuse, R200, !P4 ;  /* 0x000000c80400720c */ /* 0x040fe60006786670 */
[----:B------:R-:W3:Y:S01]  /*106e0*/  MUFU.TANH R65, R65 ;  /* 0x0000004100417308 */ /* 0x000ee20000002400 */
[----:B------:R-:W-:Y:S01]  /*106f0*/  ISETP.GE.OR P3, PT, R4, R203, !P3 ;  /* 0x000000cb0400720c */ /* 0x000fe20005f66670 */
[----:B------:R-:W-:Y:S01]  /*10700*/  FMUL.FTZ R70, R70, UR5 ;  /* 0x0000000546467c20 */ /* 0x000fe20008410000 */
[----:B------:R-:W-:Y:S01]  /*10710*/  ISETP.GE.OR P5, PT, R4, R202, !P5 ;  /* 0x000000ca0400720c */ /* 0x000fe20006fa6670 */
[----:B------:R-:W-:Y:S01]  /*10720*/  FMUL.FTZ R72, R72, UR5 ;  /* 0x0000000548487c20 */ /* 0x000fe20008410000 */
[----:B------:R-:W-:Y:S01]  /*10730*/  ISETP.GE.OR P6, PT, R4, R201, !P6 ;  /* 0x000000c90400720c */ /* 0x000fe200077c6670 */
[----:B------:R-:W-:Y:S01]  /*10740*/  VIADD R4, R0, 0x18 ;  /* 0x0000001800047836 */ /* 0x000fe20000000000 */
[----:B-1----:R-:W-:Y:S03]  /*10750*/  FSEL R60, R208, -INF , !P3 ;  /* 0xff800000d03c7808 */ /* 0x002fe60005800000 */
[----:B------:R-:W-:Y:S01]  /*10760*/  MUFU.TANH R70, R70 ;  /* 0x0000004600467308 */ /* 0x000fe20000002400 */
[----:B------:R-:W-:Y:S01]  /*10770*/  FSEL R11, R213, -INF , !P2 ;  /* 0xff800000d50b7808 */ /* 0x000fe20005000000 */
[----:B------:R-:W-:Y:S01]  /*10780*/  FMUL.FTZ R77, R77, UR5 ;  /* 0x000000054d4d7c20 */ /* 0x000fe20008410000 */
[----:B------:R-:W-:Y:S01]  /*10790*/  FSEL R21, R209, -INF , !P1 ;  /* 0xff800000d1157808 */ /* 0x000fe20004800000 */
[----:B------:R-:W-:Y:S01]  /*107a0*/  FMUL.FTZ R78, R78, UR5 ;  /* 0x000000054e4e7c20 */ /* 0x000fe20008410000 */
[----:B------:R-:W-:Y:S01]  /*107b0*/  FSEL R15, R214, -INF , !P0 ;  /* 0xff800000d60f7808 */ /* 0x000fe20004000000 */
[----:B------:R-:W-:Y:S01]  /*107c0*/  FMUL.FTZ R79, R79, UR5 ;  /* 0x000000054f4f7c20 */ /* 0x000fe20008410000 */
[----:B------:R-:W-:Y:S03]  /*107d0*/  ISETP.GE.AND P2, PT, R2, R198, PT ;  /* 0x000000c60200720c */ /* 0x000fe60003f46270 */
[----:B------:R-:W1:Y:S01]  /*107e0*/  MUFU.TANH R69, R69 ;  /* 0x0000004500457308 */ /* 0x000e620000002400 */
[----:B------:R-:W-:Y:S01]  /*107f0*/  FSEL R51, R212, -INF , !P5 ;  /* 0xff800000d4337808 */ /* 0x000fe20006800000 */
[----:B------:R-:W-:Y:S01]  /*10800*/  FMUL.FTZ R88, R88, UR5 ;  /* 0x0000000558587c20 */ /* 0x000fe20008410000 */
[----:B------:R-:W-:Y:S01]  /*10810*/  ISETP.GE.AND P0, PT, R2, R199, PT ;  /* 0x000000c70200720c */ /* 0x000fe20003f06270 */
[----:B------:R-:W-:Y:S01]  /*10820*/  FMUL.FTZ R90, R90, UR5 ;  /* 0x000000055a5a7c20 */ /* 0x000fe20008410000 */
[-C--:B------:R-:W-:Y:S01]  /*10830*/  ISETP.GE.AND P1, PT, R2, R197.reuse, PT ;  /* 0x000000c50200720c */ /* 0x080fe20003f26270 */
[----:B------:R-:W-:Y:S01]  /*10840*/  FMUL.FTZ R92, R92, UR5 ;  /* 0x000000055c5c7c20 */ /* 0x000fe20008410000 */
[----:B------:R-:W-:Y:S03]  /*10850*/  ISETP.GE.AND P3, PT, R2, R196, PT ;  /* 0x000000c40200720c */ /* 0x000fe60003f66270 */
[----:B------:R-:W1:Y:S01]  /*10860*/  MUFU.TANH R71, R71 ;  /* 0x0000004700477308 */ /* 0x000e620000002400 */
[----:B------:R-:W-:Y:S01]  /*10870*/  ISETP.GE.AND P5, PT, R4, R197, PT ;  /* 0x000000c50400720c */ /* 0x000fe20003fa6270 */
[----:B------:R-:W-:Y:S01]  /*10880*/  FMUL.FTZ R95, R95, UR5 ;  /* 0x000000055f5f7c20 */ /* 0x000fe20008410000 */
[----:B------:R-:W-:Y:S01]  /*10890*/  ISETP.GE.OR P2, PT, R2, R202, !P2 ;  /* 0x000000ca0200720c */ /* 0x000fe20005746670 */
[----:B------:R-:W-:Y:S01]  /*108a0*/  FMUL.FTZ R98, R98, UR5 ;  /* 0x0000000562627c20 */ /* 0x000fe20008410000 */
[----:B------:R-:W-:Y:S01]  /*108b0*/  ISETP.GE.OR P1, PT, R2, R201, !P1 ;  /* 0x000000c90200720c */ /* 0x000fe20004f26670 */
[----:B------:R-:W-:Y:S01]  /*108c0*/  FMUL.FTZ R100, R100, UR5 ;  /* 0x0000000564647c20 */ /* 0x000fe20008410000 */
[C---:B------:R-:W-:Y:S03]  /*108d0*/  ISETP.GE.OR P0, PT, R2.reuse, R203, !P0 ;  /* 0x000000cb0200720c */ /* 0x040fe60004706670 */
[----:B------:R-:W1:Y:S01]  /*108e0*/  MUFU.TANH R72, R72 ;  /* 0x0000004800487308 */ /* 0x000e620000002400 */
[----:B------:R-:W-:Y:S01]  /*108f0*/  ISETP.GE.OR P3, PT, R2, R200, !P3 ;  /* 0x000000c80200720c */ /* 0x000fe20005f66670 */
[----:B------:R-:W-:Y:S01]  /*10900*/  VIADD R2, R0, 0x19 ;  /* 0x0000001900027836 */ /* 0x000fe20000000000 */
[----:B------:R-:W-:Y:S01]  /*10910*/  ISETP.GE.OR P5, PT, R4, R201, !P5 ;  /* 0x000000c90400720c */ /* 0x000fe20006fa6670 */
[----:B------:R-:W-:Y:S01]  /*10920*/  FMUL.FTZ R68, R68, UR5 ;  /* 0x0000000544447c20 */ /* 0x000fe20008410000 */
[----:B--2---:R-:W-:Y:S01]  /*10930*/  FSEL R63, R206, -INF , !P4 ;  /* 0xff800000ce3f7808 */ /* 0x004fe20006000000 */
[----:B------:R-:W-:Y:S01]  /*10940*/  FMUL.FTZ R73, R73, UR5 ;  /* 0x0000000549497c20 */ /* 0x000fe20008410000 */
[----:B------:R-:W-:Y:S03]  /*10950*/  FSEL R62, R207, -INF , !P1 ;  /* 0xff800000cf3e7808 */ /* 0x000fe60004800000 */
[----:B------:R-:W-:Y:S01]  /*10960*/  MUFU.TANH R76, R76 ;  /* 0x0000004c004c7308 */ /* 0x000fe20000002400 */
[----:B------:R-:W-:Y:S01]  /*10970*/  FSEL R56, R177, -INF , !P5 ;  /* 0xff800000b1387808 */ /* 0x000fe20006800000 */
[----:B------:R-:W-:Y:S01]  /*10980*/  FMUL.FTZ R104, R104, UR5 ;  /* 0x0000000568687c20 */ /* 0x000fe20008410000 */
[----:B----4-:R-:W-:Y:S01]  /*10990*/  FSEL R67, R205, -INF , !P3 ;  /* 0xff800000cd437808 */ /* 0x010fe20005800000 */
[----:B------:R-:W-:Y:S01]  /*109a0*/  FMUL.FTZ R105, R105, UR5 ;  /* 0x0000000569697c20 */ /* 0x000fe20008410000 */
[----:B------:R-:W-:Y:S01]  /*109b0*/  ISETP.GE.AND P4, PT, R2, R196, PT ;  /* 0x000000c40200720c */ /* 0x000fe20003f86270 */
[----:B------:R-:W-:Y:S01]  /*109c0*/  FMUL.FTZ R108, R108, UR5 ;  /* 0x000000056c6c7c20 */ /* 0x000fe20008410000 */
[C---:B------:R-:W-:Y:S03]  /*109d0*/  ISETP.GE.AND P1, PT, R2.reuse, R197, PT ;  /* 0x000000c50200720c */ /* 0x040fe60003f26270 */
[----:B------:R-:W2:Y:S01]  /*109e0*/  MUFU.TANH R68, R68 ;  /* 0x0000004400447308 */ /* 0x000ea20000002400 */
[C---:B------:R-:W-:Y:S01]  /*109f0*/  ISETP.GE.AND P3, PT, R2.reuse, R199, PT ;  /* 0x000000c70200720c */ /* 0x040fe20003f66270 */
[----:B------:R-:W-:Y:S01]  /*10a00*/  FMUL.FTZ R113, R113, UR5 ;  /* 0x0000000571717c20 */ /* 0x000fe20008410000 */
[----:B------:R-:W-:Y:S01]  /*10a10*/  ISETP.GE.AND P5, PT, R2, R198, PT ;  /* 0x000000c60200720c */ /* 0x000fe20003fa6270 */
[----:B------:R-:W-:Y:S01]  /*10a20*/  FMUL.FTZ R116, R116, UR5 ;  /* 0x0000000574747c20 */ /* 0x000fe20008410000 */
[----:B------:R-:W-:Y:S01]  /*10a30*/  ISETP.GE.OR P4, PT, R2, R200, !P4 ;  /* 0x000000c80200720c */ /* 0x000fe20006786670 */
[----:B------:R-:W-:Y:S01]  /*10a40*/  FMUL.FTZ R118, R118, UR5 ;  /* 0x0000000576767c20 */ /* 0x000fe20008410000 */
[C---:B------:R-:W-:Y:S03]  /*10a50*/  ISETP.GE.OR P1, PT, R2.reuse, R201, !P1 ;  /* 0x000000c90200720c */ /* 0x040fe60004f26670 */
[----:B------:R-:W4:Y:S01]  /*10a60*/  MUFU.TANH R73, R73 ;  /* 0x0000004900497308 */ /* 0x000f220000002400 */
[----:B------:R-:W-:Y:S01]  /*10a70*/  ISETP.GE.OR P3, PT, R2, R203, !P3 ;  /* 0x000000cb0200720c */ /* 0x000fe20005f66670 */
[----:B------:R-:W-:Y:S01]  /*10a80*/  FMUL.FTZ R74, R74, UR5 ;  /* 0x000000054a4a7c20 */ /* 0x000fe20008410000 */
[----:B------:R-:W-:Y:S01]  /*10a90*/  ISETP.GE.OR P5, PT, R2, R202, !P5 ;  /* 0x000000ca0200720c */ /* 0x000fe20006fa6670 */
[----:B------:R-:W-:Y:S01]  /*10aa0*/  VIADD R2, R0, 0x20 ;  /* 0x0000002000027836 */ /* 0x000fe20000000000 */
[----:B------:R-:W-:Y:S01]  /*10ab0*/  FSEL R53, R210, -INF , !P2 ;  /* 0xff800000d2357808 */ /* 0x000fe20005000000 */
[----:B------:R-:W-:Y:S01]  /*10ac0*/  FMUL.FTZ R75, R75, UR5 ;  /* 0x000000054b4b7c20 */ /* 0x000fe20008410000 */
[----:B------:R-:W-:Y:S03]  /*10ad0*/  FSEL R49, R211, -INF , !P0 ;  /* 0xff800000d3317808 */ /* 0x000fe60004000000 */
[----:B------:R-:W4:Y:S01]  /*10ae0*/  MUFU.TANH R74, R74 ;  /* 0x0000004a004a7308 */ /* 0x000f220000002400 */
[----:B------:R-:W-:Y:S01]  /*10af0*/  FSEL R171, R171, -INF , !P6 ;  /* 0xff800000abab7808 */ /* 0x000fe20007000000 */
[----:B------:R-:W-:Y:S01]  /*10b00*/  FMUL.FTZ R117, R117, UR5 ;  /* 0x0000000575757c20 */ /* 0x000fe20008410000 */
[----:B------:R-:W-:Y:S01]  /*10b10*/  ISETP.GE.AND P0, PT, R4, R196, PT ;  /* 0x000000c40400720c */ /* 0x000fe20003f06270 */
[----:B------:R-:W-:Y:S01]  /*10b20*/  FMUL.FTZ R128, R128, UR5 ;  /* 0x0000000580807c20 */ /* 0x000fe20008410000 */
[-C--:B------:R-:W-:Y:S01]  /*10b30*/  ISETP.GE.AND P2, PT, R4, R199.reuse, PT ;  /* 0x000000c70400720c */ /* 0x080fe20003f46270 */
[----:B------:R-:W-:Y:S01]  /*10b40*/  FMUL.FTZ R130, R130, UR5 ;  /* 0x0000000582827c20 */ /* 0x000fe20008410000 */
[----:B------:R-:W-:Y:S03]  /*10b50*/  ISETP.GE.AND P6, PT, R4, R198, PT ;  /* 0x000000c60400720c */ /* 0x000fe60003fc6270 */
[----:B------:R-:W4:Y:S01]  /*10b60*/  MUFU.TANH R75, R75 ;  /* 0x0000004b004b7308 */ /* 0x000f220000002400 */
[----:B------:R-:W-:Y:S01]  /*10b70*/  FSEL R45, R179, -INF , !P1 ;  /* 0xff800000b32d7808 */ /* 0x000fe20004800000 */
[----:B------:R-:W-:Y:S01]  /*10b80*/  FMUL.FTZ R131, R131, UR5 ;  /* 0x0000000583837c20 */ /* 0x000fe20008410000 */
[----:B------:R-:W-:Y:S01]  /*10b90*/  ISETP.GE.AND P1, PT, R2, R199, PT ;  /* 0x000000c70200720c */ /* 0x000fe20003f26270 */
[----:B------:R-:W-:Y:S01]  /*10ba0*/  FMUL.FTZ R120, R120, UR5 ;  /* 0x0000000578787c20 */ /* 0x000fe20008410000 */
[C---:B------:R-:W-:Y:S01]  /*10bb0*/  ISETP.GE.OR P0, PT, R4.reuse, R200, !P0 ;  /* 0x000000c80400720c */ /* 0x040fe20004706670 */
[----:B------:R-:W-:Y:S01]  /*10bc0*/  FMUL.FTZ R121, R121, UR5 ;  /* 0x0000000579797c20 */ /* 0x000fe20008410000 */
[CC--:B------:R-:W-:Y:S03]  /*10bd0*/  ISETP.GE.OR P2, PT, R4.reuse, R203.reuse, !P2 ;  /* 0x000000cb0400720c */ /* 0x0c0fe60005746670 */
[----:B------:R-:W4:Y:S01]  /*10be0*/  MUFU.TANH R77, R77 ;  /* 0x0000004d004d7308 */ /* 0x000f220000002400 */
[----:B------:R-:W-:Y:S01]  /*10bf0*/  ISETP.GE.OR P6, PT, R4, R202, !P6 ;  /* 0x000000ca0400720c */ /* 0x000fe200077c6670 */
[----:B------:R-:W-:Y:S01]  /*10c00*/  VIADD R4, R0, 0x21 ;  /* 0x0000002100047836 */ /* 0x000fe20000000000 */
[----:B------:R-:W-:Y:S01]  /*10c10*/  ISETP.GE.OR P1, PT, R2, R203, !P1 ;  /* 0x000000cb0200720c */ /* 0x000fe20004f26670 */
[----:B------:R-:W-:Y:S01]  /*10c20*/  FMUL.FTZ R81, R81, UR5 ;  /* 0x0000000551517c20 */ /* 0x000fe20008410000 */
[----:B------:R-:W-:Y:S01]  /*10c30*/  FSEL R54, R178, -INF , !P0 ;  /* 0xff800000b2367808 */ /* 0x000fe20004000000 */
[----:B------:R-:W-:Y:S01]  /*10c40*/  FMUL.FTZ R124, R124, UR5 ;  /* 0x000000057c7c7c20 */ /* 0x000fe20008410000 */
[----:B-----5:R-:W-:Y:S03]  /*10c50*/  FSEL R61, R176, -INF , !P4 ;  /* 0xff800000b03d7808 */ /* 0x020fe60006000000 */
[----:B------:R-:W-:Y:S01]  /*10c60*/  MUFU.TANH R78, R78 ;  /* 0x0000004e004e7308 */ /* 0x000fe20000002400 */
[----:B------:R-:W-:Y:S01]  /*10c70*/  FSEL R25, R25, -INF , !P2 ;  /* 0xff80000019197808 */ /* 0x000fe20005000000 */
[----:B------:R-:W-:Y:S01]  /*10c80*/  FMUL.FTZ R122, R122, UR5 ;  /* 0x000000057a7a7c20 */ /* 0x000fe20008410000 */
[----:B------:R-:W-:Y:S01]  /*10c90*/  FSEL R24, R24, -INF , !P6 ;  /* 0xff80000018187808 */ /* 0x000fe20007000000 */
[----:B------:R-:W-:Y:S01]  /*10ca0*/  FMUL.FTZ R111, R111, UR5 ;  /* 0x000000056f6f7c20 */ /* 0x000fe20008410000 */
[----:B------:R-:W-:Y:S01]  /*10cb0*/  ISETP.GE.AND P4, PT, R2, R197, PT ;  /* 0x000000c50200720c */ /* 0x000fe20003f86270 */
[----:B------:R-:W-:Y:S01]  /*10cc0*/  FMUL.FTZ R123, R123, UR5 ;  /* 0x000000057b7b7c20 */ /* 0x000fe20008410000 */
[----:B------:R-:W-:Y:S03]  /*10cd0*/  FSEL R36, R36, -INF , !P1 ;  /* 0xff80000024247808 */ /* 0x000fe60004800000 */
[----:B------:R-:W-:Y:S01]  /*10ce0*/  MUFU.TANH R79, R79 ;  /* 0x0000004f004f7308 */ /* 0x000fe20000002400 */
[----:B------:R-:W-:Y:S01]  /*10cf0*/  FSEL R22, R22, -INF , !P3 ;  /* 0xff80000016167808 */ /* 0x000fe20005800000 */
[----:B------:R-:W-:Y:S01]  /*10d00*/  FMUL.FTZ R126, R126, UR5 ;  /* 0x000000057e7e7c20 */ /* 0x000fe20008410000 */
[----:B------:R-:W-:Y:S01]  /*10d10*/  FSEL R23, R23, -INF , !P5 ;  /* 0xff80000017177808 */ /* 0x000fe20006800000 */
[----:B------:R-:W-:Y:S01]  /*10d20*/  FMUL.FTZ R85, R85, UR5 ;  /* 0x0000000555557c20 */ /* 0x000fe20008410000 */
[C---:B------:R-:W-:Y:S01]  /*10d30*/  ISETP.GE.AND P0, PT, R2.reuse, R198, PT ;  /* 0x000000c60200720c */ /* 0x040fe20003f06270 */
[----:B------:R-:W-:Y:S01]  /*10d40*/  FMUL.FTZ R87, R87, UR5 ;  /* 0x0000000557577c20 */ /* 0x000fe20008410000 */
[----:B------:R-:W-:Y:S03]  /*10d50*/  ISETP.GE.AND P2, PT, R2, R196, PT ;  /* 0x000000c40200720c */ /* 0x000fe60003f46270 */
[----:B------:R-:W5:Y:S01]  /*10d60*/  MUFU.TANH R80, R80 ;  /* 0x0000005000507308 */ /* 0x000f620000002400 */
[C---:B------:R-:W-:Y:S01]  /*10d70*/  ISETP.GE.AND P6, PT, R4.reuse, R199, PT ;  /* 0x000000c70400720c */ /* 0x040fe20003fc6270 */
[----:B------:R-:W-:Y:S01]  /*10d80*/  FMUL.FTZ R89, R89, UR5 ;  /* 0x0000000559597c20 */ /* 0x000fe20008410000 */
[C---:B------:R-:W-:Y:S01]  /*10d90*/  ISETP.GE.AND P3, PT, R4.reuse, R198, PT ;  /* 0x000000c60400720c */ /* 0x040fe20003f66270 */
[----:B------:R-:W-:Y:S01]  /*10da0*/  FMUL.FTZ R91, R91, UR5 ;  /* 0x000000055b5b7c20 */ /* 0x000fe20008410000 */
[----:B------:R-:W-:Y:S01]  /*10db0*/  ISETP.GE.AND P5, PT, R4, R197, PT ;  /* 0x000000c50400720c */ /* 0x000fe20003fa6270 */
[----:B------:R-:W-:Y:S01]  /*10dc0*/  FMUL.FTZ R96, R96, UR5 ;  /* 0x0000000560607c20 */ /* 0x000fe20008410000 */
[----:B------:R-:W-:Y:S03]  /*10dd0*/  ISETP.GE.AND P1, PT, R4, R196, PT ;  /* 0x000000c40400720c */ /* 0x000fe60003f26270 */
[----:B------:R-:W5:Y:S01]  /*10de0*/  MUFU.TANH R82, R82 ;  /* 0x0000005200527308 */ /* 0x000f620000002400 */
[----:B------:R-:W-:Y:S01]  /*10df0*/  ISETP.GE.OR P4, PT, R2, R201, !P4 ;  /* 0x000000c90200720c */ /* 0x000fe20006786670 */
[----:B------:R-:W-:Y:S01]  /*10e00*/  FMUL.FTZ R102, R102, UR5 ;  /* 0x0000000566667c20 */ /* 0x000fe20008410000 */
[C---:B------:R-:W-:Y:S01]  /*10e10*/  ISETP.GE.OR P0, PT, R2.reuse, R202, !P0 ;  /* 0x000000ca0200720c */ /* 0x040fe20004706670 */
[----:B------:R-:W-:Y:S01]  /*10e20*/  FMUL.FTZ R109, R109, UR5 ;  /* 0x000000056d6d7c20 */ /* 0x000fe20008410000 */
[----:B------:R-:W-:Y:S01]  /*10e30*/  ISETP.GE.OR P2, PT, R2, R200, !P2 ;  /* 0x000000c80200720c */ /* 0x000fe20005746670 */
[----:B------:R-:W-:Y:S01]  /*10e40*/  VIADD R2, R0, 0x28 ;  /* 0x0000002800027836 */ /* 0x000fe20000000000 */
[C---:B------:R-:W-:Y:S03]  /*10e50*/  ISETP.GE.OR P6, PT, R4.reuse, R203, !P6 ;  /* 0x000000cb0400720c */ /* 0x040fe600077c6670 */
[----:B------:R-:W-:Y:S01]  /*10e60*/  MUFU.TANH R81, R81 ;  /* 0x0000005100517308 */ /* 0x000fe20000002400 */
[----:B------:R-:W-:Y:S01]  /*10e70*/  ISETP.GE.OR P3, PT, R4, R202, !P3 ;  /* 0x000000ca0400720c */ /* 0x000fe20005f66670 */
[----:B------:R-:W-:Y:S01]  /*10e80*/  FMUL.FTZ R112, R112, UR5 ;  /* 0x0000000570707c20 */ /* 0x000fe20008410000 */
[----:B------:R-:W-:Y:S01]  /*10e90*/  ISETP.GE.OR P5, PT, R4, R201, !P5 ;  /* 0x000000c90400720c */ /* 0x000fe20006fa6670 */
[----:B------:R-:W-:Y:S01]  /*10ea0*/  FMUL.FTZ R110, R110, UR5 ;  /* 0x000000056e6e7c20 */ /* 0x000fe20008410000 */
[----:B------:R-:W-:Y:S01]  /*10eb0*/  ISETP.GE.OR P1, PT, R4, R200, !P1 ;  /* 0x000000c80400720c */ /* 0x000fe20004f26670 */
[----:B------:R-:W-:Y:S01]  /*10ec0*/  VIADD R4, R0, 0x29 ;  /* 0x0000002900047836 */ /* 0x000fe20000000000 */
[----:B------:R-:W-:Y:S03]  /*10ed0*/  FSEL R52, R40, -INF , !P4 ;  /* 0xff80000028347808 */ /* 0x000fe60006000000 */
[----:B------:R-:W5:Y:S01]  /*10ee0*/  MUFU.TANH R83, R83 ;  /* 0x0000005300537308 */ /* 0x000f620000002400 */
[----:B------:R-:W-:Y:S01]  /*10ef0*/  FSEL R34, R34, -INF , !P0 ;  /* 0xff80000022227808 */ /* 0x000fe20004000000 */
[----:B------:R-:W-:Y:S01]  /*10f00*/  FMUL.FTZ R86, R86, UR5 ;  /* 0x0000000556567c20 */ /* 0x000fe20008410000 */
[----:B------:R-:W-:Y:S01]  /*10f10*/  FSEL R31, R31, -INF , !P6 ;  /* 0xff8000001f1f7808 */ /* 0x000fe20007000000 */
[----:B------:R-:W-:Y:S01]  /*10f20*/  FMUL.FTZ R93, R93, UR5 ;  /* 0x000000055d5d7c20 */ /* 0x000fe20008410000 */
[----:B------:R-:W-:Y:S01]  /*10f30*/  FSEL R33, R33, -INF , !P3 ;  /* 0xff80000021217808 */ /* 0x000fe20005800000 */
[----:B------:R-:W-:Y:S01]  /*10f40*/  FMUL.FTZ R99, R99, UR5 ;  /* 0x0000000563637c20 */ /* 0x000fe20008410000 */
[----:B------:R-:W-:Y:S03]  /*10f50*/  FSEL R30, R30, -INF , !P5 ;  /* 0xff8000001e1e7808 */ /* 0x000fe60006800000 */
[----:B------:R-:W5:Y:S01]  /*10f60*/  MUFU.TANH R84, R84 ;  /* 0x0000005400547308 */ /* 0x000f620000002400 */
[----:B------:R-:W-:Y:S01]  /*10f70*/  FSEL R35, R35, -INF , !P2 ;  /* 0xff80000023237808 */ /* 0x000fe20005000000 */
[----:B------:R-:W-:Y:S01]  /*10f80*/  FMUL.FTZ R94, R94, UR5 ;  /* 0x000000055e5e7c20 */ /* 0x000fe20008410000 */
[C---:B------:R-:W-:Y:S02]  /*10f90*/  ISETP.GE.AND P0, PT, R2.reuse, R197, PT ;  /* 0x000000c50200720c */ /* 0x040fe40003f06270 */
[C---:B------:R-:W-:Y:S02]  /*10fa0*/  ISETP.GE.AND P6, PT, R2.reuse, R196, PT ;  /* 0x000000c40200720c */ /* 0x040fe40003fc6270 */
[C---:B------:R-:W-:Y:S03]  /*10fb0*/  ISETP.GE.AND P3, PT, R2.reuse, R199, PT ;  /* 0x000000c70200720c */ /* 0x040fe60003f66270 */
[----:B------:R-:W-:Y:S01]  /*10fc0*/  MUFU.TANH R86, R86 ;  /* 0x0000005600567308 */ /* 0x000fe20000002400 */
[----:B------:R-:W-:Y:S02]  /*10fd0*/  ISETP.GE.AND P4, PT, R2, R198, PT ;  /* 0x000000c60200720c */ /* 0x000fe40003f86270 */
[C---:B------:R-:W-:Y:S02]  /*10fe0*/  ISETP.GE.AND P5, PT, R4.reuse, R197, PT ;  /* 0x000000c50400720c */ /* 0x040fe40003fa6270 */
[----:B------:R-:W-:Y:S02]  /*10ff0*/  ISETP.GE.AND P2, PT, R4, R196, PT ;  /* 0x000000c40400720c */ /* 0x000fe40003f46270 */
[C---:B------:R-:W-:Y:S03]  /*11000*/  ISETP.GE.OR P0, PT, R2.reuse, R201, !P0 ;  /* 0x000000c90200720c */ /* 0x040fe60004706670 */
[----:B------:R-:W5:Y:S01]  /*11010*/  MUFU.TANH R85, R85 ;  /* 0x0000005500557308 */ /* 0x000f620000002400 */
[C---:B------:R-:W-:Y:S02]  /*11020*/  ISETP.GE.OR P6, PT, R2.reuse, R200, !P6 ;  /* 0x000000c80200720c */ /* 0x040fe400077c6670 */
[C---:B------:R-:W-:Y:S02]  /*11030*/  ISETP.GE.OR P3, PT, R2.reuse, R203, !P3 ;  /* 0x000000cb0200720c */ /* 0x040fe40005f66670 */
[----:B------:R-:W-:Y:S01]  /*11040*/  ISETP.GE.OR P4, PT, R2, R202, !P4 ;  /* 0x000000ca0200720c */ /* 0x000fe20006786670 */
[----:B------:R-:W-:Y:S01]  /*11050*/  VIADD R2, R0, 0x30 ;  /* 0x0000003000027836 */ /* 0x000fe20000000000 */
[C---:B------:R-:W-:Y:S03]  /*11060*/  ISETP.GE.OR P5, PT, R4.reuse, R201, !P5 ;  /* 0x000000c90400720c */ /* 0x040fe60006fa6670 */
[----:B------:R-:W5:Y:S01]  /*11070*/  MUFU.TANH R87, R87 ;  /* 0x0000005700577308 */ /* 0x000f620000002400 */
[----:B------:R-:W-:Y:S02]  /*11080*/  ISETP.GE.OR P2, PT, R4, R200, !P2 ;  /* 0x000000c80400720c */ /* 0x000fe40005746670 */
[----:B------:R-:W-:Y:S02]  /*11090*/  FSEL R44, R43, -INF , !P1 ;  /* 0xff8000002b2c7808 */ /* 0x000fe40004800000 */
[----:B------:R-:W-:Y:S02]  /*110a0*/  FSEL R32, R32, -INF , !P0 ;  /* 0xff80000020207808 */ /* 0x000fe40004000000 */
[----:B------:R-:W-:Y:S03]  /*110b0*/  FSEL R29, R29, -INF , !P5 ;  /* 0xff8000001d1d7808 */ /* 0x000fe60006800000 */
[----:B------:R-:W5:Y:S01]  /*110c0*/  MUFU.TANH R88, R88 ;  /* 0x0000005800587308 */ /* 0x000f620000002400 */
[----:B------:R-:W-:Y:S02]  /*110d0*/  FSEL R46, R46, -INF , !P6 ;  /* 0xff8000002e2e7808 */ /* 0x000fe40007000000 */
[----:B------:R-:W-:Y:S02]  /*110e0*/  FSEL R47, R47, -INF , !P2 ;  /* 0xff8000002f2f7808 */ /* 0x000fe40005000000 */
[----:B------:R-:W-:Y:S02]  /*110f0*/  FSEL R48, R48, -INF , !P3 ;  /* 0xff80000030307808 */ /* 0x000fe40005800000 */
[CC--:B------:R-:W-:Y:S03]  /*11100*/  ISETP.GE.AND P0, PT, R4.reuse, R198.reuse, PT ;  /* 0x000000c60400720c */ /* 0x0c0fe60003f06270 */
[----:B------:R-:W5:Y:S01]  /*11110*/  MUFU.TANH R89, R89 ;  /* 0x0000005900597308 */ /* 0x000f620000002400 */
[-C--:B------:R-:W-:Y:S02]  /*11120*/  ISETP.GE.AND P1, PT, R4, R199.reuse, PT ;  /* 0x000000c70400720c */ /* 0x080fe40003f26270 */
[C---:B------:R-:W-:Y:S02]  /*11130*/  ISETP.GE.AND P5, PT, R2.reuse, R199, PT ;  /* 0x000000c70200720c */ /* 0x040fe40003fa6270 */
[C---:B------:R-:W-:Y:S02]  /*11140*/  ISETP.GE.AND P6, PT, R2.reuse, R198, PT ;  /* 0x000000c60200720c */ /* 0x040fe40003fc6270 */
[C---:B------:R-:W-:Y:S03]  /*11150*/  ISETP.GE.AND P3, PT, R2.reuse, R196, PT ;  /* 0x000000c40200720c */ /* 0x040fe60003f66270 */
[----:B------:R-:W5:Y:S01]  /*11160*/  MUFU.TANH R91, R91 ;  /* 0x0000005b005b7308 */ /* 0x000f620000002400 */
[----:B------:R-:W-:Y:S02]  /*11170*/  ISETP.GE.AND P2, PT, R2, R197, PT ;  /* 0x000000c50200720c */ /* 0x000fe40003f46270 */
[CC--:B------:R-:W-:Y:S02]  /*11180*/  ISETP.GE.OR P0, PT, R4.reuse, R202.reuse, !P0 ;  /* 0x000000ca0400720c */ /* 0x0c0fe40004706670 */
[-C--:B------:R-:W-:Y:S01]  /*11190*/  ISETP.GE.OR P1, PT, R4, R203.reuse, !P1 ;  /* 0x000000cb0400720c */ /* 0x080fe20004f26670 */
[----:B------:R-:W-:Y:S01]  /*111a0*/  VIADD R4, R0, 0x31 ;  /* 0x0000003100047836 */ /* 0x000fe20000000000 */
[C---:B------:R-:W-:Y:S03]  /*111b0*/  ISETP.GE.OR P5, PT, R2.reuse, R203, !P5 ;  /* 0x000000cb0200720c */ /* 0x040fe60006fa6670 */
[----:B------:R-:W5:Y:S01]  /*111c0*/  MUFU.TANH R90, R90 ;  /* 0x0000005a005a7308 */ /* 0x000f620000002400 */
[C---:B------:R-:W-:Y:S02]  /*111d0*/  ISETP.GE.OR P6, PT, R2.reuse, R202, !P6 ;  /* 0x000000ca0200720c */ /* 0x040fe400077c6670 */
[C---:B------:R-:W-:Y:S02]  /*111e0*/  ISETP.GE.OR P3, PT, R2.reuse, R200, !P3 ;  /* 0x000000c80200720c */ /* 0x040fe40005f66670 */
[----:B------:R-:W-:Y:S01]  /*111f0*/  ISETP.GE.OR P2, PT, R2, R201, !P2 ;  /* 0x000000c90200720c */ /* 0x000fe20005746670 */
[----:B------:R-:W-:Y:S01]  /*11200*/  VIADD R2, R0, 0x38 ;  /* 0x0000003800027836 */ /* 0x000fe20000000000 */
[----:B------:R-:W-:Y:S03]  /*11210*/  FSEL R19, R19, -INF , !P0 ;  /* 0xff80000013137808 */ /* 0x000fe60004000000 */
[----:B------:R-:W5:Y:S01]  /*11220*/  MUFU.TANH R92, R92 ;  /* 0x0000005c005c7308 */ /* 0x000f620000002400 */
[----:B------:R-:W-:Y:S02]  /*11230*/  FSEL R18, R18, -INF , !P5 ;  /* 0xff80000012127808 */ /* 0x000fe40006800000 */
[----:B------:R-:W-:Y:S02]  /*11240*/  FSEL R50, R50, -INF , !P4 ;  /* 0xff80000032327808 */ /* 0x000fe40006000000 */
[----:B------:R-:W-:Y:S02]  /*11250*/  FSEL R20, R20, -INF , !P1 ;  /* 0xff80000014147808 */ /* 0x000fe40004800000 */
[----:B------:R-:W-:Y:S03]  /*11260*/  FSEL R17, R17, -INF , !P6 ;  /* 0xff80000011117808 */ /* 0x000fe60007000000 */
[----:B------:R-:W5:Y:S01]  /*11270*/  MUFU.TANH R93, R93 ;  /* 0x0000005d005d7308 */ /* 0x000f620000002400 */
[C---:B------:R-:W-:Y:S02]  /*11280*/  ISETP.GE.AND P4, PT, R4.reuse, R199, PT ;  /* 0x000000c70400720c */ /* 0x040fe40003f86270 */
[C---:B------:R-:W-:Y:S02]  /*11290*/  ISETP.GE.AND P1, PT, R4.reuse, R198, PT ;  /* 0x000000c60400720c */ /* 0x040fe40003f26270 */
[CC--:B------:R-:W-:Y:S02]  /*112a0*/  ISETP.GE.AND P0, PT, R4.reuse, R197.reuse, PT ;  /* 0x000000c50400720c */ /* 0x0c0fe40003f06270 */
[----:B------:R-:W-:Y:S03]  /*112b0*/  ISETP.GE.AND P5, PT, R4, R196, PT ;  /* 0x000000c40400720c */ /* 0x000fe60003fa6270 */
[----:B------:R-:W5:Y:S01]  /*112c0*/  MUFU.TANH R95, R95 ;  /* 0x0000005f005f7308 */ /* 0x000f620000002400 */
[----:B------:R-:W-:Y:S02]  /*112d0*/  ISETP.GE.AND P6, PT, R2, R197, PT ;  /* 0x000000c50200720c */ /* 0x000fe40003fc6270 */
[C---:B------:R-:W-:Y:S02]  /*112e0*/  ISETP.GE.OR P4, PT, R4.reuse, R203, !P4 ;  /* 0x000000cb0400720c */ /* 0x040fe40006786670 */
[CC--:B------:R-:W-:Y:S02]  /*112f0*/  ISETP.GE.OR P0, PT, R4.reuse, R201.reuse, !P0 ;  /* 0x000000c90400720c */ /* 0x0c0fe40004706670 */
[C---:B------:R-:W-:Y:S03]  /*11300*/  ISETP.GE.OR P5, PT, R4.reuse, R200, !P5 ;  /* 0x000000c80400720c */ /* 0x040fe60006fa6670 */
[----:B------:R-:W-:Y:S01]  /*11310*/  MUFU.TANH R98, R98 ;  /* 0x0000006200627308 */ /* 0x000fe20000002400 */
[----:B------:R-:W-:Y:S01]  /*11320*/  ISETP.GE.OR P1, PT, R4, R202, !P1 ;  /* 0x000000ca0400720c */ /* 0x000fe20004f26670 */
[----:B------:R-:W-:Y:S01]  /*11330*/  VIADD R4, R0, 0x39 ;  /* 0x0000003900047836 */ /* 0x000fe20000000000 */
[----:B------:R-:W-:Y:S02]  /*11340*/  ISETP.GE.OR P6, PT, R2, R201, !P6 ;  /* 0x000000c90200720c */ /* 0x000fe400077c6670 */
[----:B------:R-:W-:Y:S02]  /*11350*/  FSEL R16, R16, -INF , !P4 ;  /* 0xff80000010107808 */ /* 0x000fe40006000000 */
[----:B------:R-:W-:Y:S03]  /*11360*/  FSEL R13, R13, -INF , !P1 ;  /* 0xff8000000d0d7808 */ /* 0x000fe60004800000 */
[----:B------:R-:W5:Y:S01]  /*11370*/  MUFU.TANH R97, R97 ;  /* 0x0000006100617308 */ /* 0x000f620000002400 */
[----:B------:R-:W-:Y:S02]  /*11380*/  FSEL R12, R12, -INF , !P2 ;  /* 0xff8000000c0c7808 */ /* 0x000fe40005000000 */
[C---:B------:R-:W-:Y:S02]  /*11390*/  ISETP.GE.AND P4, PT, R2.reuse, R196, PT ;  /* 0x000000c40200720c */ /* 0x040fe40003f86270 */
[C---:B------:R-:W-:Y:S02]  /*113a0*/  ISETP.GE.AND P1, PT, R2.reuse, R199, PT ;  /* 0x000000c70200720c */ /* 0x040fe40003f26270 */
[C---:B------:R-:W-:Y:S03]  /*113b0*/  ISETP.GE.AND P2, PT, R2.reuse, R198, PT ;  /* 0x000000c60200720c */ /* 0x040fe60003f46270 */
[----:B------:R-:W-:Y:S01]  /*113c0*/  MUFU.TANH R99, R99 ;  /* 0x0000006300637308 */ /* 0x000fe20000002400 */
[C---:B------:R-:W-:Y:S02]  /*113d0*/  ISETP.GE.OR P1, PT, R2.reuse, R203, !P1 ;  /* 0x000000cb0200720c */ /* 0x040fe40004f26670 */
[C---:B------:R-:W-:Y:S02]  /*113e0*/  ISETP.GE.OR P4, PT, R2.reuse, R200, !P4 ;  /* 0x000000c80200720c */ /* 0x040fe40006786670 */
[----:B------:R-:W-:Y:S01]  /*113f0*/  ISETP.GE.OR P2, PT, R2, R202, !P2 ;  /* 0x000000ca0200720c */ /* 0x000fe20005746670 */
[----:B------:R-:W-:Y:S04]  /*11400*/  VIADD R2, R0, 0x40 ;  /* 0x0000004000027836 */ /* 0x000fe80000000000 */
[----:B------:R-:W5:Y:S10]  /*11410*/  MUFU.TANH R100, R100 ;  /* 0x0000006400647308 */ /* 0x000f740000002400 */
[----:B------:R-:W5:Y:S10]  /*11420*/  MUFU.TANH R94, R94 ;  /* 0x0000005e005e7308 */ /* 0x000f740000002400 */
[----:B------:R-:W5:Y:S10]  /*11430*/  MUFU.TANH R96, R96 ;  /* 0x0000006000607308 */ /* 0x000f740000002400 */
[----:B------:R-:W5:Y:S10]  /*11440*/  MUFU.TANH R102, R102 ;  /* 0x0000006600667308 */ /* 0x000f740000002400 */
[----:B------:R-:W5:Y:S10]  /*11450*/  MUFU.TANH R101, R101 ;  /* 0x0000006500657308 */ /* 0x000f740000002400 */
[----:B------:R-:W5:Y:S10]  /*11460*/  MUFU.TANH R103, R103 ;  /* 0x0000006700677308 */ /* 0x000f740000002400 */
[----:B------:R-:W-:Y:S10]  /*11470*/  MUFU.TANH R104, R104 ;  /* 0x0000006800687308 */ /* 0x000ff40000002400 */
[----:B------:R-:W5:Y:S10]  /*11480*/  MUFU.TANH R105, R105 ;  /* 0x0000006900697308 */ /* 0x000f740000002400 */
[----:B------:R-:W5:Y:S10]  /*11490*/  MUFU.TANH R106, R106 ;  /* 0x0000006a006a7308 */ /* 0x000f740000002400 */
[----:B------:R-:W5:Y:S10]  /*114a0*/  MUFU.TANH R108, R108 ;  /* 0x0000006c006c7308 */ /* 0x000f740000002400 */
[----:B------:R-:W5:Y:S10]  /*114b0*/  MUFU.TANH R109, R109 ;  /* 0x0000006d006d7308 */ /* 0x000f740000002400 */
[----:B------:R-:W-:Y:S10]  /*114c0*/  MUFU.TANH R112, R112 ;  /* 0x0000007000707308 */ /* 0x000ff40000002400 */
[----:B------:R-:W5:Y:S10]  /*114d0*/  MUFU.TANH R114, R114 ;  /* 0x0000007200727308 */ /* 0x000f740000002400 */
[----:B------:R-:W-:Y:S10]  /*114e0*/  MUFU.TANH R113, R113 ;  /* 0x0000007100717308 */ /* 0x000ff40000002400 */
[----:B------:R-:W5:Y:S10]  /*114f0*/  MUFU.TANH R115, R115 ;  /* 0x0000007300737308 */ /* 0x000f740000002400 */
        /* <DEDUP_REMOVED lines=17> */
[----:B------:R-:W5:Y:S01]  /*11610*/  MUFU.TANH R126, R126 ;  /* 0x0000007e007e7308 */ /* 0x000f620000002400 */
[----:B---3--:R-:W-:Y:S02]  /*11620*/  FSEL R220, R57, -INF , !P0 ;  /* 0xff80000039dc7808 */ /* 0x008fe40004000000 */
        /* <DEDUP_REMOVED lines=14> */
[C---:B------:R-:W-:Y:S01]  /*11710*/  VIADD R8, R0.reuse, 0x78 ;  /* 0x0000007800087836 */ /* 0x040fe20000000000 */
[----:B------:R-:W-:Y:S01]  /*11720*/  FSEL R221, R7, -INF , !P4 ;  /* 0xff80000007dd7808 */ /* 0x000fe20006000000 */
[----:B------:R-:W-:Y:S01]  /*11730*/  VIADD R7, R0, 0x79 ;  /* 0x0000007900077836 */ /* 0x000fe20000000000 */
[----:B------:R-:W-:Y:S01]  /*11740*/  FSEL R218, R6, -INF , !P3 ;  /* 0xff80000006da7808 */ /* 0x000fe20005800000 */
[----:B------:R-:W-:Y:S01]  /*11750*/  VIADD R6, R0, 0x71 ;  /* 0x0000007100067836 */ /* 0x000fe20000000000 */
[----:B------:R-:W-:Y:S02]  /*11760*/  FSEL R59, R65, -INF , !P5 ;  /* 0xff800000413b7808 */ /* 0x000fe40006800000 */
[C---:B------:R-:W-:Y:S02]  /*11770*/  ISETP.GE.AND P0, PT, R2.reuse, R199, PT ;  /* 0x000000c70200720c */ /* 0x040fe40003f06270 */
[C---:B------:R-:W-:Y:S02]  /*11780*/  ISETP.GE.AND P4, PT, R2.reuse, R198, PT ;  /* 0x000000c60200720c */ /* 0x040fe40003f86270 */
[C---:B------:R-:W-:Y:S02]  /*11790*/  ISETP.GE.AND P3, PT, R2.reuse, R197, PT ;  /* 0x000000c50200720c */ /* 0x040fe40003f66270 */
[----:B------:R-:W-:Y:S02]  /*117a0*/  ISETP.GE.AND P1, PT, R2, R196, PT ;  /* 0x000000c40200720c */ /* 0x000fe40003f26270 */
[----:B------:R-:W-:Y:S02]  /*117b0*/  FSEL R182, R66, -INF , !P2 ;  /* 0xff80000042b67808 */ /* 0x000fe40005000000 */
[C---:B------:R-:W-:Y:S02]  /*117c0*/  ISETP.GE.AND P2, PT, R4.reuse, R199, PT ;  /* 0x000000c70400720c */ /* 0x040fe40003f46270 */
[----:B------:R-:W-:Y:S02]  /*117d0*/  ISETP.GE.AND P5, PT, R4, R198, PT ;  /* 0x000000c60400720c */ /* 0x000fe40003fa6270 */
[C---:B------:R-:W-:Y:S02]  /*117e0*/  ISETP.GE.OR P0, PT, R2.reuse, R203, !P0 ;  /* 0x000000cb0200720c */ /* 0x040fe40004706670 */
[C---:B------:R-:W-:Y:S02]  /*117f0*/  ISETP.GE.OR P4, PT, R2.reuse, R202, !P4 ;  /* 0x000000ca0200720c */ /* 0x040fe40006786670 */
[C---:B------:R-:W-:Y:S02]  /*11800*/  ISETP.GE.OR P3, PT, R2.reuse, R201, !P3 ;  /* 0x000000c90200720c */ /* 0x040fe40005f66670 */
[----:B------:R-:W-:Y:S01]  /*11810*/  ISETP.GE.OR P1, PT, R2, R200, !P1 ;  /* 0x000000c80200720c */ /* 0x000fe20004f26670 */
[----:B------:R-:W-:Y:S01]  /*11820*/  VIADD R2, R0, 0x48 ;  /* 0x0000004800027836 */ /* 0x000fe20000000000 */
[C---:B------:R-:W-:Y:S02]  /*11830*/  ISETP.GE.OR P2, PT, R4.reuse, R203, !P2 ;  /* 0x000000cb0400720c */ /* 0x040fe40005746670 */
[----:B------:R-:W-:Y:S02]  /*11840*/  ISETP.GE.OR P5, PT, R4, R202, !P5 ;  /* 0x000000ca0400720c */ /* 0x000fe40006fa6670 */
[----:B-1----:R-:W-:Y:S02]  /*11850*/  FSEL R69, R69, -INF , !P2 ;  /* 0xff80000045457808 */ /* 0x002fe40005000000 */
[----:B------:R-:W-:Y:S02]  /*11860*/  FSEL R71, R71, -INF , !P5 ;  /* 0xff80000047477808 */ /* 0x000fe40006800000 */
[----:B------:R-:W-:Y:S02]  /*11870*/  FSEL R70, R70, -INF , !P4 ;  /* 0xff80000046467808 */ /* 0x000fe40006000000 */
[----:B------:R-:W-:Y:S02]  /*11880*/  FSEL R219, R72, -INF , !P3 ;  /* 0xff80000048db7808 */ /* 0x000fe40005800000 */
[----:B------:R-:W-:Y:S02]  /*11890*/  FSEL R181, R5, -INF , !P6 ;  /* 0xff80000005b57808 */ /* 0x000fe40007000000 */
[C---:B------:R-:W-:Y:S02]  /*118a0*/  ISETP.GE.AND P5, PT, R2.reuse, R199, PT ;  /* 0x000000c70200720c */ /* 0x040fe40003fa6270 */
[C---:B------:R-:W-:Y:S02]  /*118b0*/  ISETP.GE.AND P3, PT, R2.reuse, R198, PT ;  /* 0x000000c60200720c */ /* 0x040fe40003f66270 */
[CC--:B------:R-:W-:Y:S02]  /*118c0*/  ISETP.GE.AND P4, PT, R2.reuse, R197.reuse, PT ;  /* 0x000000c50200720c */ /* 0x0c0fe40003f86270 */
[----:B------:R-:W-:Y:S02]  /*118d0*/  ISETP.GE.AND P2, PT, R2, R196, PT ;  /* 0x000000c40200720c */ /* 0x000fe40003f46270 */
[----:B------:R-:W-:Y:S02]  /*118e0*/  ISETP.GE.AND P6, PT, R4, R197, PT ;  /* 0x000000c50400720c */ /* 0x000fe40003fc6270 */
[C---:B------:R-:W-:Y:S02]  /*118f0*/  ISETP.GE.OR P5, PT, R2.reuse, R203, !P5 ;  /* 0x000000cb0200720c */ /* 0x040fe40006fa6670 */
[C---:B------:R-:W-:Y:S02]  /*11900*/  ISETP.GE.OR P3, PT, R2.reuse, R202, !P3 ;  /* 0x000000ca0200720c */ /* 0x040fe40005f66670 */
[C---:B------:R-:W-:Y:S02]  /*11910*/  ISETP.GE.OR P2, PT, R2.reuse, R200, !P2 ;  /* 0x000000c80200720c */ /* 0x040fe40005746670 */
[-C--:B------:R-:W-:Y:S01]  /*11920*/  ISETP.GE.OR P4, PT, R2, R201.reuse, !P4 ;  /* 0x000000c90200720c */ /* 0x080fe20006786670 */
[----:B------:R-:W-:Y:S01]  /*11930*/  VIADD R2, R0, 0x49 ;  /* 0x0000004900027836 */ /* 0x000fe20000000000 */
[----:B------:R-:W-:Y:S02]  /*11940*/  ISETP.GE.OR P6, PT, R4, R201, !P6 ;  /* 0x000000c90400720c */ /* 0x000fe400077c6670 */
[----:B--2---:R-:W-:Y:S02]  /*11950*/  FSEL R214, R68, -INF , !P0 ;  /* 0xff80000044d67808 */ /* 0x004fe40004000000 */
[----:B------:R-:W-:Y:S02]  /*11960*/  ISETP.GE.AND P0, PT, R4, R196, PT ;  /* 0x000000c40400720c */ /* 0x000fe40003f06270 */
[----:B----4-:R-:W-:Y:S02]  /*11970*/  FSEL R73, R73, -INF , !P6 ;  /* 0xff80000049497808 */ /* 0x010fe40007000000 */
[----:B------:R-:W-:Y:S02]  /*11980*/  ISETP.GE.AND P6, PT, R2, R197, PT ;  /* 0x000000c50200720c */ /* 0x000fe40003fc6270 */
[----:B------:R-:W-:Y:S01]  /*11990*/  ISETP.GE.OR P0, PT, R4, R200, !P0 ;  /* 0x000000c80400720c */ /* 0x000fe20004706670 */
[----:B------:R-:W-:Y:S01]  /*119a0*/  VIADD R4, R0, 0x50 ;  /* 0x0000005000047836 */ /* 0x000fe20000000000 */
[----:B------:R-:W-:Y:S02]  /*119b0*/  ISETP.GE.OR P6, PT, R2, R201, !P6 ;  /* 0x000000c90200720c */ /* 0x000fe400077c6670 */
[----:B------:R-:W-:Y:S02]  /*119c0*/  FSEL R225, R74, -INF , !P1 ;  /* 0xff8000004ae17808 */ /* 0x000fe40004800000 */
[----:B------:R-:W-:Y:S02]  /*119d0*/  FSEL R232, R75, -INF , !P0 ;  /* 0xff8000004be87808 */ /* 0x000fe40004000000 */
[----:B------:R-:W-:Y:S02]  /*119e0*/  FSEL R72, R76, -INF , !P4 ;  /* 0xff8000004c487808 */ /* 0x000fe40006000000 */
[C---:B------:R-:W-:Y:S02]  /*119f0*/  ISETP.GE.AND P4, PT, R2.reuse, R198, PT ;  /* 0x000000c60200720c */ /* 0x040fe40003f86270 */
[----:B------:R-:W-:Y:S02]  /*11a00*/  FSEL R68, R77, -INF , !P6 ;  /* 0xff8000004d447808 */ /* 0x000fe40007000000 */
[C---:B------:R-:W-:Y:S02]  /*11a10*/  ISETP.GE.AND P1, PT, R2.reuse, R196, PT ;  /* 0x000000c40200720c */ /* 0x040fe40003f26270 */
[-C--:B------:R-:W-:Y:S02]  /*11a20*/  ISETP.GE.AND P0, PT, R2, R199.reuse, PT ;  /* 0x000000c70200720c */ /* 0x080fe40003f06270 */
[----:B------:R-:W-:Y:S02]  /*11a30*/  ISETP.GE.AND P6, PT, R4, R199, PT ;  /* 0x000000c70400720c */ /* 0x000fe40003fc6270 */
[C---:B------:R-:W-:Y:S02]  /*11a40*/  ISETP.GE.OR P4, PT, R2.reuse, R202, !P4 ;  /* 0x000000ca0200720c */ /* 0x040fe40006786670 */
[C---:B------:R-:W-:Y:S02]  /*11a50*/  ISETP.GE.OR P1, PT, R2.reuse, R200, !P1 ;  /* 0x000000c80200720c */ /* 0x040fe40004f26670 */
[-C--:B------:R-:W-:Y:S01]  /*11a60*/  ISETP.GE.OR P0, PT, R2, R203.reuse, !P0 ;  /* 0x000000cb0200720c */ /* 0x080fe20004706670 */
[----:B------:R-:W-:Y:S01]  /*11a70*/  VIADD R2, R0, 0x51 ;  /* 0x0000005100027836 */ /* 0x000fe20000000000 */
[----:B------:R-:W-:Y:S02]  /*11a80*/  ISETP.GE.OR P6, PT, R4, R203, !P6 ;  /* 0x000000cb0400720c */ /* 0x000fe400077c6670 */
[----:B-----5:R-:W-:Y:S02]  /*11a90*/  FSEL R58, R80, -INF , !P5 ;  /* 0xff800000503a7808 */ /* 0x020fe40006800000 */
        /* <DEDUP_REMOVED lines=11> */
[C---:B------:R-:W-:Y:S02]  /*11b50*/  ISETP.GE.AND P4, PT, R2.reuse, R197, PT ;  /* 0x000000c50200720c */ /* 0x040fe40003f86270 */
[----:B------:R-:W-:Y:S02]  /*11b60*/  ISETP.GE.AND P6, PT, R2, R196, PT ;  /* 0x000000c40200720c */ /* 0x000fe40003fc6270 */
[C---:B------:R-:W-:Y:S02]  /*11b70*/  ISETP.GE.OR P1, PT, R4.reuse, R201, !P1 ;  /* 0x000000c90400720c */ /* 0x040fe40004f26670 */
[C---:B------:R-:W-:Y:S02]  /*11b80*/  ISETP.GE.OR P5, PT, R4.reuse, R200, !P5 ;  /* 0x000000c80400720c */ /* 0x040fe40006fa6670 */
[-C--:B------:R-:W-:Y:S01]  /*11b90*/  ISETP.GE.OR P2, PT, R4, R202.reuse, !P2 ;  /* 0x000000ca0400720c */ /* 0x080fe20005746670 */
[----:B------:R-:W-:Y:S01]  /*11ba0*/  VIADD R4, R0, 0x58 ;  /* 0x0000005800047836 */ /* 0x000fe20000000000 */
        /* <DEDUP_REMOVED lines=24> */
[C---:B------:R-:W-:Y:S02]  /*11d30*/  ISETP.GE.AND P5, PT, R2.reuse, R196, PT ;  /* 0x000000c40200720c */ /* 0x040fe40003fa6270 */
[CC--:B------:R-:W-:Y:S02]  /*11d40*/  ISETP.GE.AND P6, PT, R2.reuse, R199.reuse, PT ;  /* 0x000000c70200720c */ /* 0x0c0fe40003fc6270 */
[----:B------:R-:W-:Y:S02]  /*11d50*/  ISETP.GE.AND P2, PT, R2, R198, PT ;  /* 0x000000c60200720c */ /* 0x000fe40003f46270 */
[----:B------:R-:W-:Y:S02]  /*11d60*/  FSEL R93, R93, -INF , !P4 ;  /* 0xff8000005d5d7808 */ /* 0x000fe40006000000 */
[----:B------:R-:W-:Y:S02]  /*11d70*/  ISETP.GE.AND P4, PT, R4, R199, PT ;  /* 0x000000c70400720c */ /* 0x000fe40003f86270 */
[C---:B------:R-:W-:Y:S02]  /*11d80*/  ISETP.GE.OR P5, PT, R2.reuse, R200, !P5 ;  /* 0x000000c80200720c */ /* 0x040fe40006fa6670 */
[CC--:B------:R-:W-:Y:S02]  /*11d90*/  ISETP.GE.OR P6, PT, R2.reuse, R203.reuse, !P6 ;  /* 0x000000cb0200720c */ /* 0x0c0fe400077c6670 */
[----:B------:R-:W-:Y:S01]  /*11da0*/  ISETP.GE.OR P2, PT, R2, R202, !P2 ;  /* 0x000000ca0200720c */ /* 0x000fe20005746670 */
[----:B------:R-:W-:Y:S01]  /*11db0*/  VIADD R2, R0, 0x61 ;  /* 0x0000006100027836 */ /* 0x000fe20000000000 */
[----:B------:R-:W-:Y:S02]  /*11dc0*/  ISETP.GE.OR P4, PT, R4, R203, !P4 ;  /* 0x000000cb0400720c */ /* 0x000fe40006786670 */
[----:B------:R-:W-:Y:S02]  /*11dd0*/  FSEL R41, R95, -INF , !P5 ;  /* 0xff8000005f297808 */ /* 0x000fe40006800000 */
[----:B------:R-:W-:Y:S02]  /*11de0*/  FSEL R88, R97, -INF , !P6 ;  /* 0xff80000061587808 */ /* 0x000fe40007000000 */
[----:B------:R-:W-:Y:S02]  /*11df0*/  FSEL R95, R100, -INF , !P4 ;  /* 0xff800000645f7808 */ /* 0x000fe40006000000 */
[----:B------:R-:W-:Y:S02]  /*11e00*/  FSEL R89, R98, -INF , !P1 ;  /* 0xff80000062597808 */ /* 0x000fe40004800000 */
[----:B------:R-:W-:Y:S02]  /*11e10*/  FSEL R99, R99, -INF , !P2 ;  /* 0xff80000063637808 */ /* 0x000fe40005000000 */
[C---:B------:R-:W-:Y:S02]  /*11e20*/  ISETP.GE.AND P1, PT, R2.reuse, R199, PT ;  /* 0x000000c70200720c */ /* 0x040fe40003f26270 */
[----:B------:R-:W-:Y:S02]  /*11e30*/  ISETP.GE.AND P4, PT, R2, R196, PT ;  /* 0x000000c40200720c */ /* 0x000fe40003f86270 */
[----:B------:R-:W-:Y:S02]  /*11e40*/  FSEL R94, R94, -INF , !P3 ;  /* 0xff8000005e5e7808 */ /* 0x000fe40005800000 */
[CC--:B------:R-:W-:Y:S02]  /*11e50*/  ISETP.GE.AND P6, PT, R2.reuse, R198.reuse, PT ;  /* 0x000000c60200720c */ /* 0x0c0fe40003fc6270 */
[----:B------:R-:W-:Y:S02]  /*11e60*/  ISETP.GE.AND P2, PT, R2, R197, PT ;  /* 0x000000c50200720c */ /* 0x000fe40003f46270 */
[----:B------:R-:W-:Y:S02]  /*11e70*/  ISETP.GE.AND P3, PT, R4, R198, PT ;  /* 0x000000c60400720c */ /* 0x000fe40003f66270 */
[C---:B------:R-:W-:Y:S02]  /*11e80*/  ISETP.GE.OR P1, PT, R2.reuse, R203, !P1 ;  /* 0x000000cb0200720c */ /* 0x040fe40004f26670 */
[C---:B------:R-:W-:Y:S02]  /*11e90*/  ISETP.GE.OR P4, PT, R2.reuse, R200, !P4 ;  /* 0x000000c80200720c */ /* 0x040fe40006786670 */
[CC--:B------:R-:W-:Y:S02]  /*11ea0*/  ISETP.GE.OR P6, PT, R2.reuse, R202.reuse, !P6 ;  /* 0x000000ca0200720c */ /* 0x0c0fe400077c6670 */
[----:B------:R-:W-:Y:S01]  /*11eb0*/  ISETP.GE.OR P2, PT, R2, R201, !P2 ;  /* 0x000000c90200720c */ /* 0x000fe20005746670 */
[----:B------:R-:W-:Y:S01]  /*11ec0*/  VIADD R2, R0, 0x68 ;  /* 0x0000006800027836 */ /* 0x000fe20000000000 */
[----:B------:R-:W-:Y:S02]  /*11ed0*/  ISETP.GE.OR P3, PT, R4, R202, !P3 ;  /* 0x000000ca0400720c */ /* 0x000fe40005f66670 */
[----:B------:R-:W-:Y:S02]  /*11ee0*/  FSEL R96, R96, -INF , !P0 ;  /* 0xff80000060607808 */ /* 0x000fe40004000000 */
[CC--:B------:R-:W-:Y:S02]  /*11ef0*/  ISETP.GE.AND P5, PT, R4.reuse, R197.reuse, PT ;  /* 0x000000c50400720c */ /* 0x0c0fe40003fa6270 */
[----:B------:R-:W-:Y:S02]  /*11f00*/  ISETP.GE.AND P0, PT, R4, R196, PT ;  /* 0x000000c40400720c */ /* 0x000fe40003f06270 */
[----:B------:R-:W-:Y:S02]  /*11f10*/  FSEL R39, R102, -INF , !P3 ;  /* 0xff80000066277808 */ /* 0x000fe40005800000 */
[----:B------:R-:W-:Y:S02]  /*11f20*/  ISETP.GE.AND P3, PT, R2, R197, PT ;  /* 0x000000c50200720c */ /* 0x000fe40003f66270 */
[C---:B------:R-:W-:Y:S02]  /*11f30*/  ISETP.GE.OR P0, PT, R4.reuse, R200, !P0 ;  /* 0x000000c80400720c */ /* 0x040fe40004706670 */
[-C--:B------:R-:W-:Y:S01]  /*11f40*/  ISETP.GE.OR P5, PT, R4, R201.reuse, !P5 ;  /* 0x000000c90400720c */ /* 0x080fe20006fa6670 */
[----:B------:R-:W-:Y:S01]  /*11f50*/  VIADD R4, R0, 0x69 ;  /* 0x0000006900047836 */ /* 0x000fe20000000000 */
[----:B------:R-:W-:Y:S02]  /*11f60*/  ISETP.GE.OR P3, PT, R2, R201, !P3 ;  /* 0x000000c90200720c */ /* 0x000fe40005f66670 */
[----:B------:R-:W-:Y:S02]  /*11f70*/  FSEL R237, R101, -INF , !P1 ;  /* 0xff80000065ed7808 */ /* 0x000fe40004800000 */
[----:B------:R-:W-:Y:S02]  /*11f80*/  FSEL R175, R103, -INF , !P6 ;  /* 0xff80000067af7808 */ /* 0x000fe40007000000 */
[----:B------:R-:W-:Y:S02]  /*11f90*/  FSEL R105, R105, -INF , !P2 ;  /* 0xff80000069697808 */ /* 0x000fe40005000000 */
[----:B------:R-:W-:Y:S01]  /*11fa0*/  FSEL R42, R104, -INF , !P5 ;  /* 0xff800000682a7808 */ /* 0x000fe20006800000 */
[----:B------:R-:W-:Y:S01]  /*11fb0*/  IMAD.MOV.U32 R104, RZ, RZ, R41 ;  /* 0x000000ffff687224 */ /* 0x000fe200078e0029 */
[----:B------:R-:W-:Y:S02]  /*11fc0*/  FSEL R103, R106, -INF , !P0 ;  /* 0xff8000006a677808 */ /* 0x000fe40004000000 */
[----:B------:R-:W-:Y:S02]  /*11fd0*/  ISETP.GE.AND P2, PT, R4, R197, PT ;  /* 0x000000c50400720c */ /* 0x000fe40003f46270 */
[----:B------:R-:W-:Y:S02]  /*11fe0*/  ISETP.GE.AND P6, PT, R2, R198, PT ;  /* 0x000000c60200720c */ /* 0x000fe40003fc6270 */
[----:B------:R-:W-:Y:S02]  /*11ff0*/  FSEL R75, R108, -INF , !P3 ;  /* 0xff8000006c4b7808 */ /* 0x000fe40005800000 */
[CC--:B------:R-:W-:Y:S02]  /*12000*/  ISETP.GE.AND P1, PT, R2.reuse, R199.reuse, PT ;  /* 0x000000c70200720c */ /* 0x0c0fe40003f26270 */
[----:B------:R-:W-:Y:S02]  /*12010*/  ISETP.GE.AND P5, PT, R2, R196, PT ;  /* 0x000000c40200720c */ /* 0x000fe40003fa6270 */
[C---:B------:R-:W-:Y:S02]  /*12020*/  ISETP.GE.AND P0, PT, R4.reuse, R199, PT ;  /* 0x000000c70400720c */ /* 0x040fe40003f06270 */
[----:B------:R-:W-:Y:S02]  /*12030*/  ISETP.GE.AND P3, PT, R4, R198, PT ;  /* 0x000000c60400720c */ /* 0x000fe40003f66270 */
[----:B------:R-:W-:Y:S02]  /*12040*/  ISETP.GE.OR P6, PT, R2, R202, !P6 ;  /* 0x000000ca0200720c */ /* 0x000fe400077c6670 */
[----:B------:R-:W-:Y:S02]  /*12050*/  ISETP.GE.OR P2, PT, R4, R201, !P2 ;  /* 0x000000c90400720c */ /* 0x000fe40005746670 */
[CC--:B------:R-:W-:Y:S02]  /*12060*/  ISETP.GE.OR P1, PT, R2.reuse, R203.reuse, !P1 ;  /* 0x000000cb0200720c */ /* 0x0c0fe40004f26670 */
[----:B------:R-:W-:Y:S01]  /*12070*/  ISETP.GE.OR P5, PT, R2, R200, !P5 ;  /* 0x000000c80200720c */ /* 0x000fe20006fa6670 */
[----:B------:R-:W-:Y:S01]  /*12080*/  VIADD R2, R0, 0x70 ;  /* 0x0000007000027836 */ /* 0x000fe20000000000 */
[C---:B------:R-:W-:Y:S02]  /*12090*/  ISETP.GE.OR P0, PT, R4.reuse, R203, !P0 ;  /* 0x000000cb0400720c */ /* 0x040fe40004706670 */
[----:B------:R-:W-:Y:S02]  /*120a0*/  ISETP.GE.OR P3, PT, R4, R202, !P3 ;  /* 0x000000ca0400720c */ /* 0x000fe40005f66670 */
[----:B------:R-:W-:Y:S01]  /*120b0*/  FSEL R64, R109, -INF , !P2 ;  /* 0xff8000006d407808 */ /* 0x000fe20005000000 */
[----:B------:R-:W-:Y:S01]  /*120c0*/  IMAD.MOV.U32 R109, RZ, RZ, R39 ;  /* 0x000000ffff6d7224 */ /* 0x000fe200078e0027 */
[----:B------:R-:W-:Y:S02]  /*120d0*/  FSEL R97, R114, -INF , !P6 ;  /* 0xff80000072617808 */ /* 0x000fe40007000000 */
[----:B------:R-:W-:Y:S02]  /*120e0*/  ISETP.GE.AND P2, PT, R4, R196, PT ;  /* 0x000000c40400720c */ /* 0x000fe40003f46270 */
[----:B------:R-:W-:Y:S02]  /*120f0*/  FSEL R65, R115, -INF , !P3 ;  /* 0xff80000073417808 */ /* 0x000fe40005800000 */
[----:B------:R-:W-:Y:S02]  /*12100*/  FSEL R106, R112, -INF , !P1 ;  /* 0xff800000706a7808 */ /* 0x000fe40004800000 */
[----:B------:R-:W-:Y:S02]  /*12110*/  FSEL R238, R113, -INF , !P0 ;  /* 0xff80000071ee7808 */ /* 0x000fe40004000000 */
[C---:B------:R-:W-:Y:S02]  /*12120*/  ISETP.GE.AND P1, PT, R2.reuse, R199, PT ;  /* 0x000000c70200720c */ /* 0x040fe40003f26270 */
[C---:B------:R-:W-:Y:S02]  /*12130*/  ISETP.GE.AND P6, PT, R2.reuse, R198, PT ;  /* 0x000000c60200720c */ /* 0x040fe40003fc6270 */
[C---:B------:R-:W-:Y:S02]  /*12140*/  ISETP.GE.AND P0, PT, R2.reuse, R197, PT ;  /* 0x000000c50200720c */ /* 0x040fe40003f06270 */
[----:B------:R-:W-:Y:S02]  /*12150*/  ISETP.GE.AND P3, PT, R2, R196, PT ;  /* 0x000000c40200720c */ /* 0x000fe40003f66270 */
[----:B------:R-:W-:Y:S02]  /*12160*/  ISETP.GE.OR P2, PT, R4, R200, !P2 ;  /* 0x000000c80400720c */ /* 0x000fe40005746670 */
[----:B------:R-:W-:Y:S02]  /*12170*/  FMNMX.FTZ R4, R9, R3, !PT ;  /* 0x0000000309047209 */ /* 0x000fe40007810000 */
[C---:B------:R-:W-:Y:S02]  /*12180*/  ISETP.GE.OR P1, PT, R2.reuse, R203, !P1 ;  /* 0x000000cb0200720c */ /* 0x040fe40004f26670 */
[C---:B------:R-:W-:Y:S02]  /*12190*/  ISETP.GE.OR P6, PT, R2.reuse, R202, !P6 ;  /* 0x000000ca0200720c */ /* 0x040fe400077c6670 */
        /* <DEDUP_REMOVED lines=73> */
[----:B------:R-:W-:Y:S02]  /*12630*/  FMNMX.FTZ R4, R47, R0, !PT ;  /* 0x000000002f047209 */ /* 0x000fe40007810000 */
[----:B------:R-:W-:Y:S02]  /*12640*/  ISETP.GE.AND P1, PT, R6, R199, PT ;  /* 0x000000c70600720c */ /* 0x000fe40003f26270 */
[----:B------:R-:W-:Y:S02]  /*12650*/  FMNMX.FTZ R0, R220, R2, !PT ;  /* 0x00000002dc007209 */ /* 0x000fe40007810000 */
[----:B------:R-:W-:Y:S02]  /*12660*/  FMNMX.FTZ R40, R99, R40, !PT ;  /* 0x0000002863287209 */ /* 0x000fe40007810000 */
[----:B------:R-:W-:Y:S02]  /*12670*/  FSEL R39, R118, -INF , !P6 ;  /* 0xff80000076277808 */ /* 0x000fe40007000000 */
[----:B------:R-:W-:Y:S02]  /*12680*/  FMNMX.FTZ R41, R95, R41, !PT ;  /* 0x000000295f297209 */ /* 0x000fe40007810000 */
[C---:B------:R-:W-:Y:S02]  /*12690*/  ISETP.GE.AND P6, PT, R6.reuse, R198, PT ;  /* 0x000000c60600720c */ /* 0x040fe40003fc6270 */
[----:B------:R-:W-:Y:S02]  /*126a0*/  ISETP.GE.OR P1, PT, R6, R203, !P1 ;  /* 0x000000cb0600720c */ /* 0x000fe40004f26670 */
[----:B------:R-:W-:Y:S02]  /*126b0*/  FMNMX.FTZ R40, R109, R40, !PT ;  /* 0x000000286d287209 */ /* 0x000fe40007810000 */
[----:B------:R-:W-:Y:S02]  /*126c0*/  FMNMX.FTZ R0, R212, R0, !PT ;  /* 0x00000000d4007209 */ /* 0x000fe40007810000 */
[----:B------:R-:W-:Y:S02]  /*126d0*/  FMNMX.FTZ R41, R237, R41, !PT ;  /* 0x00000029ed297209 */ /* 0x000fe40007810000 */
[----:B------:R-:W-:Y:S02]  /*126e0*/  ISETP.GE.OR P6, PT, R6, R202, !P6 ;  /* 0x000000ca0600720c */ /* 0x000fe400077c6670 */
[----:B------:R-:W-:Y:S02]  /*126f0*/  FSEL R38, R117, -INF , !P1 ;  /* 0xff80000075267808 */ /* 0x000fe40004800000 */
[----:B------:R-:W-:Y:S02]  /*12700*/  FMNMX.FTZ R40, R175, R40, !PT ;  /* 0x00000028af287209 */ /* 0x000fe40007810000 */
[----:B------:R-:W-:Y:S02]  /*12710*/  FMNMX.FTZ R0, R216, R0, !PT ;  /* 0x00000000d8007209 */ /* 0x000fe40007810000 */
[----:B------:R-:W-:Y:S02]  /*12720*/  ISETP.GE.AND P1, PT, R8, R199, PT ;  /* 0x000000c70800720c */ /* 0x000fe40003f26270 */
[----:B------:R-:W-:Y:S02]  /*12730*/  FMNMX.FTZ R41, R106, R41, !PT ;  /* 0x000000296a297209 */ /* 0x000fe40007810000 */
[----:B------:R-:W-:Y:S02]  /*12740*/  FSEL R43, R119, -INF , !P6 ;  /* 0xff800000772b7808 */ /* 0x000fe40007000000 */
[C---:B------:R-:W-:Y:S02]  /*12750*/  ISETP.GE.AND P6, PT, R8.reuse, R198, PT ;  /* 0x000000c60800720c */ /* 0x040fe40003fc6270 */
[----:B------:R-:W-:Y:S02]  /*12760*/  ISETP.GE.OR P1, PT, R8, R203, !P1 ;  /* 0x000000cb0800720c */ /* 0x000fe40004f26670 */
[----:B------:R-:W-:Y:S02]  /*12770*/  FMNMX.FTZ R40, R97, R40, !PT ;  /* 0x0000002861287209 */ /* 0x000fe40007810000 */
[----:B------:R-:W-:Y:S02]  /*12780*/  FMNMX.FTZ R0, R219, R0, !PT ;  /* 0x00000000db007209 */ /* 0x000fe40007810000 */
[----:B------:R-:W-:Y:S02]  /*12790*/  FMNMX.FTZ R41, R238, R41, !PT ;  /* 0x00000029ee297209 */ /* 0x000fe40007810000 */
[----:B------:R-:W-:Y:S02]  /*127a0*/  ISETP.GE.OR P6, PT, R8, R202, !P6 ;  /* 0x000000ca0800720c */ /* 0x000fe400077c6670 */
[----:B------:R-:W-:Y:S02]  /*127b0*/  FMNMX.FTZ R2, R224, R4, !PT ;  /* 0x00000004e0027209 */ /* 0x000fe40007810000 */
[----:B------:R-:W-:Y:S02]  /*127c0*/  FSEL R66, R128, -INF , !P1 ;  /* 0xff80000080427808 */ /* 0x000fe40004800000 */
[----:B------:R-:W-:Y:S02]  /*127d0*/  FMNMX.FTZ R40, R65, R40, !PT ;  /* 0x0000002841287209 */ /* 0x000fe40007810000 */
[----:B------:R-:W-:Y:S02]  /*127e0*/  FMNMX.FTZ R0, R73, R0, !PT ;  /* 0x0000000049007209 */ /* 0x000fe40007810000 */
[----:B------:R-:W-:Y:S02]  /*127f0*/  ISETP.GE.AND P1, PT, R7, R199, PT ;  /* 0x000000c70700720c */ /* 0x000fe40003f26270 */
[----:B------:R-:W-:Y:S02]  /*12800*/  FMNMX.FTZ R41, R102, R41, !PT ;  /* 0x0000002966297209 */ /* 0x000fe40007810000 */
[----:B------:R-:W-:Y:S02]  /*12810*/  FSEL R76, R130, -INF , !P6 ;  /* 0xff800000824c7808 */ /* 0x000fe40007000000 */
[----:B------:R-:W-:Y:S02]  /*12820*/  FMNMX.FTZ R4, R223, R2, !PT ;  /* 0x00000002df047209 */ /* 0x000fe40007810000 */
[----:B------:R-:W-:Y:S02]  /*12830*/  ISETP.GE.AND P6, PT, R7, R198, PT ;  /* 0x000000c60700720c */ /* 0x000fe40003fc6270 */
[----:B------:R-:W-:Y:S02]  /*12840*/  FMNMX.FTZ R40, R39, R40, !PT ;  /* 0x0000002827287209 */ /* 0x000fe40007810000 */
[----:B------:R-:W-:Y:S02]  /*12850*/  FMNMX.FTZ R2, R72, R0, !PT ;  /* 0x0000000048027209 */ /* 0x000fe40007810000 */
[----:B------:R-:W-:Y:S02]  /*12860*/  ISETP.GE.OR P1, PT, R7, R203, !P1 ;  /* 0x000000cb0700720c */ /* 0x000fe40004f26670 */
[----:B------:R-:W-:Y:S02]  /*12870*/  FMNMX.FTZ R41, R38, R41, !PT ;  /* 0x0000002926297209 */ /* 0x000fe40007810000 */
[----:B------:R-:W-:Y:S02]  /*12880*/  FMNMX.FTZ R0, R221, R4, !PT ;  /* 0x00000004dd007209 */ /* 0x000fe40007810000 */
[----:B------:R-:W-:Y:S02]  /*12890*/  ISETP.GE.OR P6, PT, R7, R202, !P6 ;  /* 0x000000ca0700720c */ /* 0x000fe400077c6670 */
[----:B------:R-:W-:Y:S02]  /*128a0*/  FMNMX.FTZ R40, R43, R40, !PT ;  /* 0x000000282b287209 */ /* 0x000fe40007810000 */
[----:B------:R-:W-:Y:S02]  /*128b0*/  FMNMX.FTZ R2, R68, R2, !PT ;  /* 0x0000000244027209 */ /* 0x000fe40007810000 */
[----:B------:R-:W-:Y:S02]  /*128c0*/  FSEL R174, R129, -INF , !P1 ;  /* 0xff80000081ae7808 */ /* 0x000fe40004800000 */
[----:B------:R-:W-:Y:S02]  /*128d0*/  FMNMX.FTZ R41, R66, R41, !PT ;  /* 0x0000002942297209 */ /* 0x000fe40007810000 */
[----:B------:R-:W-:Y:S02]  /*128e0*/  FMNMX.FTZ R0, R218, R0, !PT ;  /* 0x00000000da007209 */ /* 0x000fe40007810000 */
[----:B------:R-:W-:Y:S02]  /*128f0*/  FSEL R112, R131, -INF , !P6 ;  /* 0xff80000083707808 */ /* 0x000fe40007000000 */
[----:B------:R-:W-:Y:S02]  /*12900*/  FMNMX.FTZ R40, R76, R40, !PT ;  /* 0x000000284c287209 */ /* 0x000fe40007810000 */
[----:B------:R-:W-:Y:S02]  /*12910*/  FMNMX.FTZ R2, R249, R2, !PT ;  /* 0x00000002f9027209 */ /* 0x000fe40007810000 */
[----:B------:R-:W-:Y:S02]  /*12920*/  FMNMX.FTZ R41, R174, R41, !PT ;  /* 0x00000029ae297209 */ /* 0x000fe40007810000 */
[----:B------:R-:W-:Y:S02]  /*12930*/  FMNMX.FTZ R0, R225, R0, !PT ;  /* 0x00000000e1007209 */ /* 0x000fe40007810000 */
[----:B------:R-:W-:Y:S01]  /*12940*/  FMNMX.FTZ R40, R112, R40, !PT ;  /* 0x0000002870287209 */ /* 0x000fe20007810000 */
[----:B------:R-:W1:Y:S01]  /*12950*/  SHFL.BFLY PT, R4, R41, 0x2, 0x1f ;  /* 0x0c401f0029047f89 */ /* 0x000e6200000e0000 */
[----:B------:R-:W-:Y:S02]  /*12960*/  FMNMX.FTZ R2, R250, R2, !PT ;  /* 0x00000002fa027209 */ /* 0x000fe40007810000 */
[----:B------:R-:W-:Y:S05]  /*12970*/  FMNMX.FTZ R0, R232, R0, !PT ;  /* 0x00000000e8007209 */ /* 0x000fea0007810000 */
[----:B------:R-:W2:Y:S01]  /*12980*/  SHFL.BFLY PT, R5, R40, 0x2, 0x1f ;  /* 0x0c401f0028057f89 */ /* 0x000ea200000e0000 */
        /* <DEDUP_REMOVED lines=10> */
[----:B------:R-:W-:Y:S02]  /*12a30*/  ISETP.GE.OR P1, PT, R6, R201, !P1 ;  /* 0x000000c90600720c */ /* 0x000fe40004f26670 */
[----:B------:R-:W-:Y:S02]  /*12a40*/  FSEL R248, R120, -INF , !P0 ;  /* 0xff80000078f87808 */ /* 0x000fe40004000000 */
[----:B------:R-:W-:Y:S02]  /*12a50*/  FMNMX.FTZ R0, R94, R0, !PT ;  /* 0x000000005e007209 */ /* 0x000fe40007810000 */
[----:B------:R-:W-:Y:S02]  /*12a60*/  FMNMX.FTZ R2, R64, R2, !PT ;  /* 0x0000000240027209 */ /* 0x000fe40007810000 */
[-C--:B------:R-:W-:Y:S02]  /*12a70*/  ISETP.GE.AND P0, PT, R8, R197.reuse, PT ;  /* 0x000000c50800720c */ /* 0x080fe40003f06270 */
[----:B-1----:R-:W-:Y:S02]  /*12a80*/  FMNMX.FTZ R41, R41, R4, !PT ;  /* 0x0000000429297209 */ /* 0x002fe40007810000 */
[----:B------:R-:W-:Y:S02]  /*12a90*/  FMNMX.FTZ R4, R104, R0, !PT ;  /* 0x0000000068047209 */ /* 0x000fe40007810000 */
[----:B------:R-:W-:Y:S02]  /*12aa0*/  FSEL R246, R121, -INF , !P1 ;  /* 0xff80000079f67808 */ /* 0x000fe40004800000 */
[C---:B------:R-:W-:Y:S02]  /*12ab0*/  ISETP.GE.AND P1, PT, R7.reuse, R197, PT ;  /* 0x000000c50700720c */ /* 0x040fe40003f26270 */
[----:B------:R-:W-:Y:S02]  /*12ac0*/  FMNMX.FTZ R0, R248, R2, !PT ;  /* 0x00000002f8007209 */ /* 0x000fe40007810000 */
[----:B------:R-:W-:Y:S02]  /*12ad0*/  ISETP.GE.OR P0, PT, R8, R201, !P0 ;  /* 0x000000c90800720c */ /* 0x000fe40004706670 */
[----:B--2---:R-:W-:Y:S02]  /*12ae0*/  FMNMX.FTZ R40, R40, R5, !PT ;  /* 0x0000000528287209 */ /* 0x004fe40007810000 */
[----:B------:R-:W1:Y:S01]  /*12af0*/  SHFL.BFLY PT, R5, R41, 0x1, 0x1f ;  /* 0x0c201f0029057f89 */ /* 0x000e6200000e0000 */
[----:B------:R-:W-:Y:S02]  /*12b00*/  ISETP.GE.OR P1, PT, R7, R201, !P1 ;  /* 0x000000c90700720c */ /* 0x000fe40004f26670 */
[----:B------:R-:W-:Y:S02]  /*12b10*/  FSEL R243, R124, -INF , !P0 ;  /* 0xff8000007cf37808 */ /* 0x000fe40004000000 */
[----:B------:R-:W-:Y:S02]  /*12b20*/  FMNMX.FTZ R2, R246, R0, !PT ;  /* 0x00000000f6027209 */ /* 0x000fe40007810000 */
[----:B------:R-:W-:Y:S02]  /*12b30*/  FSEL R90, R125, -INF , !P1 ;  /* 0xff8000007d5a7808 */ /* 0x000fe40004800000 */
[----:B------:R-:W-:Y:S02]  /*12b40*/  FMNMX.FTZ R2, R243, R2, !PT ;  /* 0x00000002f3027209 */ /* 0x000fe40007810000 */
[----:B------:R-:W-:Y:S01]  /*12b50*/  FSEL R245, R110, -INF , !P5 ;  /* 0xff8000006ef57808 */ /* 0x000fe20006800000 */
[----:B------:R-:W-:Y:S01]  /*12b60*/  IMAD.MOV.U32 R110, RZ, RZ, R39 ;  /* 0x000000ffff6e7224 */ /* 0x000fe200078e0027 */
[----:B------:R-:W-:Y:S02]  /*12b70*/  FMNMX.FTZ R39, R90, R2, !PT ;  /* 0x000000025a277209 */ /* 0x000fe40007810000 */
[----:B------:R-:W-:Y:S01]  /*12b80*/  FMNMX.FTZ R0, R103, R4, !PT ;  /* 0x0000000467007209 */ /* 0x000fe20007810000 */
[----:B------:R-:W2:Y:S01]  /*12b90*/  SHFL.BFLY PT, R2, R40, 0x1, 0x1f ;  /* 0x0c201f0028027f89 */ /* 0x000ea200000e0000 */
[----:B------:R-:W-:Y:S02]  /*12ba0*/  ISETP.GE.AND P0, PT, R8, R196, PT ;  /* 0x000000c40800720c */ /* 0x000fe40003f06270 */
[----:B------:R-:W-:Y:S05]  /*12bb0*/  FSEL R242, R122, -INF , !P3 ;  /* 0xff8000007af27808 */ /* 0x000fea0005800000 */
[----:B------:R-:W3:Y:S01]  /*12bc0*/  SHFL.BFLY PT, R4, R39, 0x2, 0x1f ;  /* 0x0c401f0027047f89 */ /* 0x000ee200000e0000 */
[----:B------:R-:W-:Y:S01]  /*12bd0*/  ISETP.GE.OR P0, PT, R8, R200, !P0 ;  /* 0x000000c80800720c */ /* 0x000fe20004706670 */
[----:B------:R-:W-:Y:S01]  /*12be0*/  IMAD.MOV.U32 R8, RZ, RZ, R43 ;  /* 0x000000ffff087224 */ /* 0x000fe200078e002b */
[----:B------:R-:W-:Y:S01]  /*12bf0*/  FSEL R247, R107, -INF , !P4 ;  /* 0xff8000006bf77808 */ /* 0x000fe20006000000 */
[----:B------:R-:W-:Y:S01]  /*12c00*/  IMAD.MOV.U32 R107, RZ, RZ, R42 ;  /* 0x000000ffff6b7224 */ /* 0x000fe200078e002a */
[----:B-1----:R-:W-:Y:S01]  /*12c10*/  FMNMX.FTZ R41, R41, R5, !PT ;  /* 0x0000000529297209 */ /* 0x002fe20007810000 */
[----:B------:R-:W1:Y:S01]  /*12c20*/  MUFU.TANH R42, R127 ;  /* 0x0000007f002a7308 */ /* 0x000e620000002400 */
[----:B------:R-:W-:Y:S02]  /*12c30*/  FMNMX.FTZ R0, R247, R0, !PT ;  /* 0x00000000f7007209 */ /* 0x000fe40007810000 */
[C---:B------:R-:W-:Y:S01]  /*12c40*/  FSETP.NEU.FTZ.AND P3, PT, R41.reuse, -INF , PT ;  /* 0xff8000002900780b */ /* 0x040fe20003f7d000 */
[----:B------:R-:W-:Y:S01]  /*12c50*/  FMUL.FTZ R43, R41, UR4 ;  /* 0x00000004292b7c20 */ /* 0x000fe20008410000 */
[----:B------:R-:W-:Y:S02]  /*12c60*/  FSEL R244, R111, -INF , !P2 ;  /* 0xff8000006ff47808 */ /* 0x000fe40005000000 */
[C---:B------:R-:W-:Y:S02]  /*12c70*/  ISETP.GE.AND P6, PT, R6.reuse, R196, PT ;  /* 0x000000c40600720c */ /* 0x040fe40003fc6270 */
[----:B------:R-:W-:Y:S02]  /*12c80*/  FSEL R43, R43, RZ, P3 ;  /* 0x000000ff2b2b7208 */ /* 0x000fe40001800000 */
[----:B------:R-:W-:Y:S02]  /*12c90*/  FMNMX.FTZ R0, R245, R0, !PT ;  /* 0x00000000f5007209 */ /* 0x000fe40007810000 */
[----:B------:R-:W-:Y:S01]  /*12ca0*/  ISETP.GE.OR P6, PT, R6, R200, !P6 ;  /* 0x000000c80600720c */ /* 0x000fe200077c6670 */
[--C-:B------:R-:W-:Y:S01]  /*12cb0*/  FFMA.FTZ R6, R49, UR4, -R43.reuse ;  /* 0x0000000431067c23 */ /* 0x100fe2000801082b */
[----:B--2---:R-:W-:Y:S01]  /*12cc0*/  FMNMX.FTZ R40, R40, R2, !PT ;  /* 0x0000000228287209 */ /* 0x004fe20007810000 */
[----:B------:R-:W-:Y:S01]  /*12cd0*/  IMAD.MOV.U32 R49, RZ, RZ, R106 ;  /* 0x000000ffff317224 */ /* 0x000fe200078e006a */
[----:B------:R-:W-:Y:S01]  /*12ce0*/  FMNMX.FTZ R0, R244, R0, !PT ;  /* 0x00000000f4007209 */ /* 0x000fe20007810000 */
[----:B------:R2:W-:Y:S01]  /*12cf0*/  MUFU.EX2 R121, R6 ;  /* 0x0000000600797308 */ /* 0x0005e20000000800 */
[----:B---3--:R-:W-:Y:S01]  /*12d00*/  FMNMX.FTZ R39, R39, R4, !PT ;  /* 0x0000000427277209 */ /* 0x008fe20007810000 */
[--C-:B------:R-:W-:Y:S01]  /*12d10*/  FFMA.FTZ R4, R9, UR4, -R43.reuse ;  /* 0x0000000409047c23 */ /* 0x100fe2000801082b */
[----:B------:R-:W-:Y:S02]  /*12d20*/  IMAD.MOV.U32 R9, RZ, RZ, R64 ;  /* 0x000000ffff097224 */ /* 0x000fe400078e0040 */
[C---:B------:R-:W-:Y:S01]  /*12d30*/  FMUL.FTZ R64, R40.reuse, UR4 ;  /* 0x0000000428407c20 */ /* 0x040fe20008410000 */
[----:B------:R-:W-:Y:S01]  /*12d40*/  FSETP.NEU.FTZ.AND P2, PT, R40, -INF , PT ;  /* 0xff8000002800780b */ /* 0x000fe20003f5d000 */
[----:B------:R-:W3:Y:S01]  /*12d50*/  SHFL.BFLY PT, R5, R39, 0x1, 0x1f ;  /* 0x0c201f0027057f89 */ /* 0x000ee200000e0000 */
[----:B------:R-:W-:Y:S02]  /*12d60*/  ISETP.GE.AND P1, PT, R7, R196, PT ;  /* 0x000000c40700720c */ /* 0x000fe40003f26270 */
[----:B------:R4:W-:Y:S01]  /*12d70*/  MUFU.EX2 R82, R4 ;  /* 0x0000000400527308 */ /* 0x0009e20000000800 */
[----:B------:R-:W-:Y:S02]  /*12d80*/  FSEL R64, R64, RZ, P2 ;  /* 0x000000ff40407208 */ /* 0x000fe40001000000 */
[----:B------:R-:W-:Y:S02]  /*12d90*/  FSEL R101, R123, -INF , !P6 ;  /* 0xff8000007b657808 */ /* 0x000fe40007000000 */
[----:B------:R-:W-:Y:S02]  /*12da0*/  FMNMX.FTZ R0, R242, R0, !PT ;  /* 0x00000000f2007209 */ /* 0x000fe40007810000 */
[----:B------:R-:W-:Y:S01]  /*12db0*/  ISETP.GE.OR P1, PT, R7, R200, !P1 ;  /* 0x000000c80700720c */ /* 0x000fe20004f26670 */
[--C-:B------:R-:W-:Y:S01]  /*12dc0*/  FFMA.FTZ R7, R60, UR4, -R43.reuse ;  /* 0x000000043c077c23 */ /* 0x100fe2000801082b */
[----:B------:R-:W-:Y:S01]  /*12dd0*/  FSEL R129, R126, -INF , !P0 ;  /* 0xff8000007e817808 */ /* 0x000fe20004000000 */
[----:B------:R-:W-:Y:S01]  /*12de0*/  IMAD.MOV.U32 R60, RZ, RZ, R174 ;  /* 0x000000ffff3c7224 */ /* 0x000fe200078e00ae */
[----:B------:R-:W-:Y:S01]  /*12df0*/  FMNMX.FTZ R0, R101, R0, !PT ;  /* 0x0000000065007209 */ /* 0x000fe20007810000 */
[----:B------:R5:W-:Y:S01]  /*12e00*/  MUFU.EX2 R114, R7 ;  /* 0x0000000700727308 */ /* 0x000be20000000800 */
[----:B-1----:R-:W-:Y:S01]  /*12e10*/  FSEL R42, R42, -INF , !P1 ;  /* 0xff8000002a2a7808 */ /* 0x002fe20004800000 */
[--C-:B--2---:R-:W-:Y:S01]  /*12e20*/  FFMA.FTZ R6, R31, UR4, -R43.reuse ;  /* 0x000000041f067c23 */ /* 0x104fe2000801082b */
[----:B------:R-:W-:Y:S01]  /*12e30*/  FMNMX.FTZ R0, R129, R0, !PT ;  /* 0x0000000081007209 */ /* 0x000fe20007810000 */
[--C-:B----4-:R-:W-:Y:S03]  /*12e40*/  FFMA.FTZ R4, R26, UR4, -R43.reuse ;  /* 0x000000041a047c23 */ /* 0x110fe6000801082b */
[----:B------:R-:W-:Y:S03]  /*12e50*/  FMNMX.FTZ R0, R42, R0, !PT ;  /* 0x000000002a007209 */ /* 0x000fe60007810000 */
[----:B------:R1:W-:Y:S01]  /*12e60*/  MUFU.EX2 R179, R6 ;  /* 0x0000000600b37308 */ /* 0x0003e20000000800 */
[----:B---3--:R-:W-:Y:S01]  /*12e70*/  FMNMX.FTZ R39, R39, R5, !PT ;  /* 0x0000000527277209 */ /* 0x008fe20007810000 */
[--C-:B------:R-:W-:Y:S01]  /*12e80*/  FFMA.FTZ R5, R25, UR4, -R43.reuse ;  /* 0x0000000419057c23 */ /* 0x100fe2000801082b */
[----:B------:R-:W2:Y:S02]  /*12e90*/  SHFL.BFLY PT, R2, R0, 0x2, 0x1f ;  /* 0x0c401f0000027f89 */ /* 0x000ea400000e0000 */
[C---:B------:R-:W-:Y:S05]  /*12ea0*/  FSETP.NEU.FTZ.AND P1, PT, R39.reuse, -INF , PT ;  /* 0xff8000002700780b */ /* 0x040fea0003f3d000 */
[----:B------:R3:W-:Y:S01]  /*12eb0*/  MUFU.EX2 R92, R4 ;  /* 0x00000004005c7308 */ /* 0x0007e20000000800 */
[--C-:B-----5:R-:W-:Y:S09]  /*12ec0*/  FFMA.FTZ R7, R36, UR4, -R43.reuse ;  /* 0x0000000424077c23 */ /* 0x120ff2000801082b */
[----:B------:R4:W-:Y:S01]  /*12ed0*/  MUFU.EX2 R124, R5 ;  /* 0x00000005007c7308 */ /* 0x0009e20000000800 */
[--C-:B-1----:R-:W-:Y:S09]  /*12ee0*/  FFMA.FTZ R6, R16, UR4, -R43.reuse ;  /* 0x0000000410067c23 */ /* 0x102ff2000801082b */
[----:B------:R1:W-:Y:S01]  /*12ef0*/  MUFU.EX2 R174, R7 ;  /* 0x0000000700ae7308 */ /* 0x0003e20000000800 */
[----:B---3--:R-:W-:Y:S01]  /*12f00*/  FFMA.FTZ R4, R10, UR4, -R64 ;  /* 0x000000040a047c23 */ /* 0x008fe20008010840 */
[----:B------:R-:W-:Y:S01]  /*12f10*/  IMAD.MOV.U32 R10, RZ, RZ, R76 ;  /* 0x000000ffff0a7224 */ /* 0x000fe200078e004c */
[----:B--2---:R-:W-:Y:S01]  /*12f20*/  FMNMX.FTZ R0, R0, R2, !PT ;  /* 0x0000000200007209 */ /* 0x004fe20007810000 */
[----:B------:R-:W-:Y:S01]  /*12f30*/  FFMA.FTZ R2, R14, UR4, -R43 ;  /* 0x000000040e027c23 */ /* 0x000fe2000801082b */
[----:B------:R-:W-:Y:S02]  /*12f40*/  IMAD.MOV.U32 R14, RZ, RZ, R65 ;  /* 0x000000ffff0e7224 */ /* 0x000fe400078e0041 */
[----:B------:R-:W-:Y:S03]  /*12f50*/  FMUL.FTZ R65, R39, UR4 ;  /* 0x0000000427417c20 */ /* 0x000fe60008410000 */
[----:B------:R2:W-:Y:S01]  /*12f60*/  MUFU.EX2 R80, R4 ;  /* 0x0000000400507308 */ /* 0x0005e20000000800 */
[--C-:B----4-:R-:W-:Y:S01]  /*12f70*/  FFMA.FTZ R5, R48, UR4, -R43.reuse ;  /* 0x0000000430057c23 */ /* 0x110fe2000801082b */
[----:B------:R-:W-:Y:S08]  /*12f80*/  FSEL R65, R65, RZ, P1 ;  /* 0x000000ff41417208 */ /* 0x000ff00000800000 */
[----:B------:R3:W-:Y:S01]  /*12f90*/  MUFU.EX2 R123, R2 ;  /* 0x00000002007b7308 */ /* 0x0007e20000000800 */
[----:B-1----:R-:W-:Y:S09]  /*12fa0*/  FFMA.FTZ R7, R18, UR4, -R43 ;  /* 0x0000000412077c23 */ /* 0x002ff2000801082b */
[----:B------:R1:W-:Y:S01]  /*12fb0*/  MUFU.EX2 R207, R5 ;  /* 0x0000000500cf7308 */ /* 0x0003e20000000800 */
[--C-:B--2---:R-:W-:Y:S01]  /*12fc0*/  FFMA.FTZ R4, R28, UR4, -R64.reuse ;  /* 0x000000041c047c23 */ /* 0x104fe20008010840 */
[----:B------:R-:W-:Y:S08]  /*12fd0*/  IMAD.MOV.U32 R28, RZ, RZ, R75 ;  /* 0x000000ffff1c7224 */ /* 0x000ff000078e004b */
[----:B------:R2:W-:Y:S01]  /*12fe0*/  MUFU.EX2 R98, R4 ;  /* 0x0000000400627308 */ /* 0x0005e20000000800 */
[----:B---3--:R-:W3:Y:S09]  /*12ff0*/  SHFL.BFLY PT, R2, R0, 0x1, 0x1f ;  /* 0x0c201f0000027f89 */ /* 0x008ef200000e0000 */
[----:B------:R4:W-:Y:S01]  /*13000*/  MUFU.EX2 R178, R7 ;  /* 0x0000000700b27308 */ /* 0x0009e20000000800 */
[--C-:B-1----:R-:W-:Y:S09]  /*13010*/  FFMA.FTZ R5, R211, UR4, -R43.reuse ;  /* 0x00000004d3057c23 */ /* 0x102ff2000801082b */
[----:B------:R1:W-:Y:S01]  /*13020*/  MUFU.EX2 R206, R6 ;  /* 0x0000000600ce7308 */ /* 0x0003e20000000800 */
[----:B--2---:R-:W-:Y:S01]  /*13030*/  FFMA.FTZ R4, R11, UR4, -R43 ;  /* 0x000000040b047c23 */ /* 0x004fe2000801082b */
[----:B------:R-:W-:Y:S08]  /*13040*/  IMAD.MOV.U32 R11, RZ, RZ, R175 ;  /* 0x000000ffff0b7224 */ /* 0x000ff000078e00af */
[----:B------:R2:W-:Y:S01]  /*13050*/  MUFU.EX2 R128, R4 ;  /* 0x0000000400807308 */ /* 0x0005e20000000800 */
[--C-:B----4-:R-:W-:Y:S09]  /*13060*/  FFMA.FTZ R7, R214, UR4, -R43.reuse ;  /* 0x00000004d6077c23 */ /* 0x110ff2000801082b */
[----:B------:R4:W-:Y:S01]  /*13070*/  MUFU.EX2 R215, R5 ;  /* 0x0000000500d77308 */ /* 0x0009e20000000800 */
[--C-:B-1----:R-:W-:Y:S09]  /*13080*/  FFMA.FTZ R6, R69, UR4, -R43.reuse ;  /* 0x0000000445067c23 */ /* 0x102ff2000801082b */
[----:B------:R-:W-:Y:S01]  /*13090*/  MUFU.EX2 R227, R6 ;  /* 0x0000000600e37308 */ /* 0x000fe20000000800 */
[----:B--2---:R-:W-:Y:S01]  /*130a0*/  FFMA.FTZ R4, R15, UR4, -R64 ;  /* 0x000000040f047c23 */ /* 0x004fe20008010840 */
[----:B------:R-:W-:Y:S08]  /*130b0*/  IMAD.MOV.U32 R15, RZ, RZ, R66 ;  /* 0x000000ffff0f7224 */ /* 0x000ff000078e0042 */
[----:B------:R1:W-:Y:S01]  /*130c0*/  MUFU.EX2 R117, R4 ;  /* 0x0000000400757308 */ /* 0x0003e20000000800 */
[----:B----4-:R-:W-:Y:S09]  /*130d0*/  FFMA.FTZ R5, R58, UR4, -R43 ;  /* 0x000000043a057c23 */ /* 0x010ff2000801082b */
[----:B------:R2:W-:Y:S01]  /*130e0*/  MUFU.EX2 R230, R5 ;  /* 0x0000000500e67308 */ /* 0x0005e20000000800 */
[----:B-1----:R-:W-:Y:S01]  /*130f0*/  FFMA.FTZ R4, R21, UR4, -R64 ;  /* 0x0000000415047c23 */ /* 0x002fe20008010840 */
[----:B------:R-:W-:Y:S01]  /*13100*/  IMAD.MOV.U32 R21, RZ, RZ, R38 ;  /* 0x000000ffff157224 */ /* 0x000fe200078e0026 */
[----:B---3--:R-:W-:Y:S01]  /*13110*/  FMNMX.FTZ R38, R0, R2, !PT ;  /* 0x0000000200267209 */ /* 0x008fe20007810000 */
[--C-:B------:R-:W-:Y:S06]  /*13120*/  FFMA.FTZ R0, R168, UR4, -R65.reuse ;  /* 0x00000004a8007c23 */ /* 0x100fec0008010841 */
[----:B------:R1:W-:Y:S01]  /*13130*/  MUFU.EX2 R127, R4 ;  /* 0x00000004007f7308 */ /* 0x0003e20000000800 */
[----:B------:R-:W-:Y:S01]  /*13140*/  FFMA.FTZ R2, R55, UR4, -R65 ;  /* 0x0000000437027c23 */ /* 0x000fe20008010841 */
[C---:B------:R-:W-:Y:S01]  /*13150*/  FSETP.NEU.FTZ.AND P0, PT, R38.reuse, -INF , PT ;  /* 0xff8000002600780b */ /* 0x040fe20003f1d000 */
[----:B------:R-:W-:Y:S01]  /*13160*/  FMUL.FTZ R66, R38, UR4 ;  /* 0x0000000426427c20 */ /* 0x000fe20008410000 */
[----:B--2---:R-:W-:Y:S01]  /*13170*/  FFMA.FTZ R5, R84, UR4, -R43 ;  /* 0x0000000454057c23 */ /* 0x004fe2000801082b */
[----:B------:R-:W-:Y:S05]  /*13180*/  IMAD.MOV.U32 R84, RZ, RZ, R60 ;  /* 0x000000ffff547224 */ /* 0x000fea00078e003c */
[----:B------:R2:W-:Y:S01]  /*13190*/  MUFU.EX2 R77, R0 ;  /* 0x00000000004d7308 */ /* 0x0005e20000000800 */
[----:B------:R-:W-:Y:S05]  /*131a0*/  FSEL R66, R66, RZ, P0 ;  /* 0x000000ff42427208 */ /* 0x000fea0000000000 */
[--C-:B------:R-:W-:Y:S01]  /*131b0*/  FFMA.FTZ R101, R101, UR4, -R66.reuse ;  /* 0x0000000465657c23 */ /* 0x100fe20008010842 */
[----:B------:R-:W-:Y:S03]  /*131c0*/  FFMA.FTZ R129, R129, UR4, -R66 ;  /* 0x0000000481817c23 */ /* 0x000fe60008010842 */
[----:B------:R3:W-:Y:S01]  /*131d0*/  MUFU.EX2 R116, R2 ;  /* 0x0000000200747308 */ /* 0x0007e20000000800 */
[--C-:B-1----:R-:W-:Y:S09]  /*131e0*/  FFMA.FTZ R4, R27, UR4, -R65.reuse ;  /* 0x000000041b047c23 */ /* 0x102ff20008010841 */
[----:B------:R1:W4:Y:S01]  /*131f0*/  MUFU.EX2 R76, R4 ;  /* 0x00000004004c7308 */ /* 0x0003220000000800 */
[----:B--2---:R-:W-:Y:S09]  /*13200*/  FFMA.FTZ R0, R169, UR4, -R65 ;  /* 0x00000004a9007c23 */ /* 0x004ff20008010841 */
[----:B------:R2:W-:Y:S01]  /*13210*/  MUFU.EX2 R108, R0 ;  /* 0x00000000006c7308 */ /* 0x0005e20000000800 */
[----:B---3--:R-:W-:Y:S01]  /*13220*/  FFMA.FTZ R2, R51, UR4, -R64 ;  /* 0x0000000433027c23 */ /* 0x008fe20008010840 */
[----:B------:R-:W-:Y:S08]  /*13230*/  IMAD.MOV.U32 R51, RZ, RZ, R226 ;  /* 0x000000ffff337224 */ /* 0x000ff000078e00e2 */
[----:B------:R3:W-:Y:S01]  /*13240*/  MUFU.EX2 R111, R2 ;  /* 0x00000002006f7308 */ /* 0x0007e20000000800 */
[----:B-1----:R-:W-:Y:S01]  /*13250*/  FFMA.FTZ R4, R22, UR4, -R43 ;  /* 0x0000000416047c23 */ /* 0x002fe2000801082b */
[----:B------:R-:W-:Y:S01]  /*13260*/  IMAD.MOV.U32 R22, RZ, RZ, R105 ;  /* 0x000000ffff167224 */ /* 0x000fe200078e0069 */
[----:B----4-:R-:W-:Y:S07]  /*13270*/  F2FP.BF16.F32.PACK_AB R48, R77, R76 ;  /* 0x0000004c4d30723e */ /* 0x010fee00000010ff */
[----:B------:R1:W-:Y:S01]  /*13280*/  MUFU.EX2 R130, R4 ;  /* 0x0000000400827308 */ /* 0x0003e20000000800 */
[----:B--2---:R-:W-:Y:S09]  /*13290*/  FFMA.FTZ R0, R37, UR4, -R66 ;  /* 0x0000000425007c23 */ /* 0x004ff20008010842 */
[----:B------:R2:W-:Y:S01]  /*132a0*/  MUFU.EX2 R75, R0 ;  /* 0x00000000004b7308 */ /* 0x0005e20000000800 */
[----:B---3--:R-:W-:Y:S09]  /*132b0*/  FFMA.FTZ R2, R34, UR4, -R64 ;  /* 0x0000000422027c23 */ /* 0x008ff20008010840 */
[----:B------:R-:W-:Y:S01]  /*132c0*/  MUFU.EX2 R233, R5 ;  /* 0x0000000500e97308 */ /* 0x000fe20000000800 */
        /* <DEDUP_REMOVED lines=8> */
[----:B-1----:R-:W-:Y:S01]  /*13350*/  FFMA.FTZ R4, R81, UR4, -R43 ;  /* 0x0000000451047c23 */ /* 0x002fe2000801082b */
[----:B------:R-:W-:Y:S08]  /*13360*/  IMAD.MOV.U32 R81, RZ, RZ, R9 ;  /* 0x000000ffff517224 */ /* 0x000ff000078e0009 */
[----:B------:R1:W-:Y:S01]  /*13370*/  MUFU.EX2 R231, R4 ;  /* 0x0000000400e77308 */ /* 0x0003e20000000800 */
[----:B--2---:R-:W-:Y:S09]  /*13380*/  FFMA.FTZ R0, R172, UR4, -R66 ;  /* 0x00000004ac007c23 */ /* 0x004ff20008010842 */
[----:B------:R2:W3:Y:S10]  /*13390*/  MUFU.EX2 R115, R0 ;  /* 0x0000000000737308 */ /* 0x0004f40000000800 */
[----:B------:R4:W-:Y:S01]  /*133a0*/  MUFU.EX2 R172, R2 ;  /* 0x0000000200ac7308 */ /* 0x0009e20000000800 */
[----:B-1----:R-:W-:Y:S01]  /*133b0*/  FFMA.FTZ R4, R85, UR4, -R43 ;  /* 0x0000000455047c23 */ /* 0x002fe2000801082b */
[----:B------:R-:W-:Y:S08]  /*133c0*/  IMAD.MOV.U32 R85, RZ, RZ, R22 ;  /* 0x000000ffff557224 */ /* 0x000ff000078e0016 */
[----:B------:R1:W-:Y:S01]  /*133d0*/  MUFU.EX2 R240, R4 ;  /* 0x0000000400f07308 */ /* 0x0003e20000000800 */
[--C-:B--2---:R-:W-:Y:S09]  /*133e0*/  FFMA.FTZ R0, R53, UR4, -R64.reuse ;  /* 0x0000000435007c23 */ /* 0x104ff20008010840 */
[----:B------:R2:W-:Y:S01]  /*133f0*/  MUFU.EX2 R119, R0 ;  /* 0x0000000000777308 */ /* 0x0005e20000000800 */
[--C-:B----4-:R-:W-:Y:S09]  /*13400*/  FFMA.FTZ R2, R17, UR4, -R64.reuse ;  /* 0x0000000411027c23 */ /* 0x110ff20008010840 */
[----:B------:R4:W-:Y:S01]  /*13410*/  MUFU.EX2 R177, R2 ;  /* 0x0000000200b17308 */ /* 0x0009e20000000800 */
[----:B-1----:R-:W-:Y:S01]  /*13420*/  FFMA.FTZ R4, R87, UR4, -R64 ;  /* 0x0000000457047c23 */ /* 0x002fe20008010840 */
[----:B------:R-:W-:Y:S08]  /*13430*/  IMAD.MOV.U32 R87, RZ, RZ, R14 ;  /* 0x000000ffff577224 */ /* 0x000ff000078e000e */
[----:B------:R-:W-:Y:S01]  /*13440*/  MUFU.EX2 R239, R4 ;  /* 0x0000000400ef7308 */ /* 0x000fe20000000800 */
[--C-:B--2---:R-:W-:Y:S02]  /*13450*/  FFMA.FTZ R0, R24, UR4, -R64.reuse ;  /* 0x0000000418007c23 */ /* 0x104fe40008010840 */
[----:B------:R-:W1:Y:S07]  /*13460*/  LDSM.16.MT88.4 R24, [R184+0x4000] ;  /* 0x00400000b818783b */ /* 0x000e6e0000004200 */
[----:B------:R2:W-:Y:S01]  /*13470*/  MUFU.EX2 R120, R0 ;  /* 0x0000000000787308 */ /* 0x0005e20000000800 */
[--C-:B----4-:R-:W-:Y:S01]  /*13480*/  FFMA.FTZ R2, R70, UR4, -R64.reuse ;  /* 0x0000000446027c23 */ /* 0x110fe20008010840 */
[----:B------:R-:W-:Y:S04]  /*13490*/  IMAD.MOV.U32 R70, RZ, RZ, R21 ;  /* 0x000000ffff467224 */ /* 0x000fe800078e0015 */
[----:B------:R-:W-:Y:S01]  /*134a0*/  FFMA.FTZ R70, R70, UR4, -R43 ;  /* 0x0000000446467c23 */ /* 0x000fe2000801082b */
[----:B--2---:R-:W-:Y:S01]  /*134b0*/  FFMA.FTZ R0, R23, UR4, -R64 ;  /* 0x0000000417007c23 */ /* 0x004fe20008010840 */
[----:B------:R-:W-:Y:S03]  /*134c0*/  IMAD.MOV.U32 R23, RZ, RZ, R102 ;  /* 0x000000ffff177224 */ /* 0x000fe600078e0066 */
[----:B------:R2:W-:Y:S01]  /*134d0*/  MUFU.EX2 R131, R0 ;  /* 0x0000000000837308 */ /* 0x0005e20000000800 */
[----:B------:R-:W-:Y:S04]  /*134e0*/  IMAD.MOV.U32 R69, RZ, RZ, R23 ;  /* 0x000000ffff457224 */ /* 0x000fe800078e0017 */
[----:B------:R-:W-:Y:S01]  /*134f0*/  FFMA.FTZ R69, R69, UR4, -R43 ;  /* 0x0000000445457c23 */ /* 0x000fe2000801082b */
[--C-:B--2---:R-:W-:Y:S04]  /*13500*/  FFMA.FTZ R0, R171, UR4, -R65.reuse ;  /* 0x00000004ab007c23 */ /* 0x104fe80008010841 */
[----:B------:R2:W-:Y:S02]  /*13510*/  MUFU.EX2 R102, R0 ;  /* 0x0000000000667308 */ /* 0x0005e40000000800 */
[----:B--2---:R-:W-:Y:S01]  /*13520*/  FFMA.FTZ R0, R62, UR4, -R65 ;  /* 0x000000043e007c23 */ /* 0x004fe20008010841 */
[----:B------:R-:W-:Y:S07]  /*13530*/  IMAD.MOV.U32 R62, RZ, RZ, R103 ;  /* 0x000000ffff3e7224 */ /* 0x000fee00078e0067 */
[----:B------:R2:W-:Y:S02]  /*13540*/  MUFU.EX2 R106, R0 ;  /* 0x00000000006a7308 */ /* 0x0005e40000000800 */
[----:B--2---:R-:W-:Y:S01]  /*13550*/  FFMA.FTZ R0, R56, UR4, -R65 ;  /* 0x0000000438007c23 */ /* 0x004fe20008010841 */
[----:B------:R-:W-:Y:S07]  /*13560*/  IMAD.MOV.U32 R56, RZ, RZ, R97 ;  /* 0x000000ffff387224 */ /* 0x000fee00078e0061 */
[----:B------:R2:W-:Y:S02]  /*13570*/  MUFU.EX2 R113, R0 ;  /* 0x0000000000717308 */ /* 0x0005e40000000800 */
[----:B--2---:R-:W-:Y:S01]  /*13580*/  FFMA.FTZ R0, R45, UR4, -R65 ;  /* 0x000000042d007c23 */ /* 0x004fe20008010841 */
[----:B------:R-:W-:Y:S07]  /*13590*/  F2FP.BF16.F32.PACK_AB R45, R98, R80 ;  /* 0x00000050622d723e */ /* 0x000fee00000010ff */
[----:B------:R2:W-:Y:S02]  /*135a0*/  MUFU.EX2 R125, R0 ;  /* 0x00000000007d7308 */ /* 0x0005e40000000800 */
[--C-:B--2---:R-:W-:Y:S08]  /*135b0*/  FFMA.FTZ R0, R63, UR4, -R66.reuse ;  /* 0x000000043f007c23 */ /* 0x104ff00008010842 */
[----:B------:R2:W-:Y:S02]  /*135c0*/  MUFU.EX2 R97, R0 ;  /* 0x0000000000617308 */ /* 0x0005e40000000800 */
[--C-:B--2---:R-:W-:Y:S01]  /*135d0*/  FFMA.FTZ R0, R67, UR4, -R66.reuse ;  /* 0x0000000443007c23 */ /* 0x104fe20008010842 */
[----:B------:R-:W-:Y:S01]  /*135e0*/  IMAD.MOV.U32 R67, RZ, RZ, R51 ;  /* 0x000000ffff437224 */ /* 0x000fe200078e0033 */
[----:B---3--:R-:W-:Y:S06]  /*135f0*/  F2FP.BF16.F32.PACK_AB R51, R115, R100 ;  /* 0x000000647333723e */ /* 0x008fec00000010ff */
[----:B------:R2:W-:Y:S02]  /*13600*/  MUFU.EX2 R103, R0 ;  /* 0x0000000000677308 */ /* 0x0005e40000000800 */
[--C-:B--2---:R-:W-:Y:S08]  /*13610*/  FFMA.FTZ R0, R54, UR4, -R66.reuse ;  /* 0x0000000436007c23 */ /* 0x104ff00008010842 */
[----:B------:R2:W-:Y:S02]  /*13620*/  MUFU.EX2 R105, R0 ;  /* 0x0000000000697308 */ /* 0x0005e40000000800 */
[----:B--2---:R-:W-:Y:S08]  /*13630*/  FFMA.FTZ R0, R61, UR4, -R66 ;  /* 0x000000043d007c23 */ /* 0x004ff00008010842 */
[----:B------:R2:W-:Y:S02]  /*13640*/  MUFU.EX2 R122, R0 ;  /* 0x00000000007a7308 */ /* 0x0005e40000000800 */
[--C-:B--2---:R-:W-:Y:S08]  /*13650*/  FFMA.FTZ R0, R33, UR4, -R64.reuse ;  /* 0x0000000421007c23 */ /* 0x104ff00008010840 */
[----:B------:R2:W-:Y:S02]  /*13660*/  MUFU.EX2 R180, R0 ;  /* 0x0000000000b47308 */ /* 0x0005e40000000800 */
[--C-:B--2---:R-:W-:Y:S01]  /*13670*/  FFMA.FTZ R0, R50, UR4, -R64.reuse ;  /* 0x0000000432007c23 */ /* 0x104fe20008010840 */
        /* <DEDUP_REMOVED lines=8> */
[----:B------:R3:W-:Y:S02]  /*13700*/  MUFU.EX2 R171, R0 ;  /* 0x0000000000ab7308 */ /* 0x0007e40000000800 */
[--C-:B---3--:R-:W-:Y:S08]  /*13710*/  FFMA.FTZ R0, R32, UR4, -R65.reuse ;  /* 0x0000000420007c23 */ /* 0x108ff00008010841 */
[----:B------:R3:W-:Y:S02]  /*13720*/  MUFU.EX2 R176, R0 ;  /* 0x0000000000b07308 */ /* 0x0007e40000000800 */
[--C-:B---3--:R-:W-:Y:S08]  /*13730*/  FFMA.FTZ R0, R29, UR4, -R65.reuse ;  /* 0x000000041d007c23 */ /* 0x108ff00008010841 */
[----:B------:R3:W-:Y:S02]  /*13740*/  MUFU.EX2 R183, R0 ;  /* 0x0000000000b77308 */ /* 0x0007e40000000800 */
[--C-:B---3--:R-:W-:Y:S08]  /*13750*/  FFMA.FTZ R0, R35, UR4, -R66.reuse ;  /* 0x0000000423007c23 */ /* 0x108ff00008010842 */
[----:B------:R3:W-:Y:S02]  /*13760*/  MUFU.EX2 R118, R0 ;  /* 0x0000000000767308 */ /* 0x0007e40000000800 */
[--C-:B---3--:R-:W-:Y:S01]  /*13770*/  FFMA.FTZ R0, R44, UR4, -R66.reuse ;  /* 0x000000042c007c23 */ /* 0x108fe20008010842 */
[----:B------:R-:W-:Y:S07]  /*13780*/  F2FP.BF16.F32.PACK_AB R44, R92, R82 ;  /* 0x000000525c2c723e */ /* 0x000fee00000010ff */
[----:B------:R3:W-:Y:S02]  /*13790*/  MUFU.EX2 R169, R0 ;  /* 0x0000000000a97308 */ /* 0x0007e40000000800 */
[--C-:B---3--:R-:W-:Y:S01]  /*137a0*/  FFMA.FTZ R0, R46, UR4, -R66.reuse ;  /* 0x000000042e007c23 */ /* 0x108fe20008010842 */
[----:B------:R-:W-:Y:S07]  /*137b0*/  F2FP.BF16.F32.PACK_AB R46, R128, R123 ;  /* 0x0000007b802e723e */ /* 0x000fee00000010ff */
[----:B------:R3:W-:Y:S02]  /*137c0*/  MUFU.EX2 R170, R0 ;  /* 0x0000000000aa7308 */ /* 0x0007e40000000800 */
[----:B---3--:R-:W-:Y:S01]  /*137d0*/  FFMA.FTZ R0, R47, UR4, -R66 ;  /* 0x000000042f007c23 */ /* 0x008fe20008010842 */
[----:B------:R-:W-:Y:S07]  /*137e0*/  F2FP.BF16.F32.PACK_AB R47, R127, R117 ;  /* 0x000000757f2f723e */ /* 0x000fee00000010ff */
[----:B------:R3:W-:Y:S02]  /*137f0*/  MUFU.EX2 R175, R0 ;  /* 0x0000000000af7308 */ /* 0x0007e40000000800 */
[--C-:B---3--:R-:W-:Y:S08]  /*13800*/  FFMA.FTZ R0, R13, UR4, -R64.reuse ;  /* 0x000000040d007c23 */ /* 0x108ff00008010840 */
[----:B------:R3:W-:Y:S02]  /*13810*/  MUFU.EX2 R208, R0 ;  /* 0x0000000000d07308 */ /* 0x0007e40000000800 */
[--C-:B---3--:R-:W-:Y:S08]  /*13820*/  FFMA.FTZ R0, R182, UR4, -R64.reuse ;  /* 0x00000004b6007c23 */ /* 0x108ff00008010840 */
[----:B------:R3:W-:Y:S02]  /*13830*/  MUFU.EX2 R213, R0 ;  /* 0x0000000000d57308 */ /* 0x0007e40000000800 */
[----:B---3--:R-:W-:Y:S08]  /*13840*/  FFMA.FTZ R0, R181, UR4, -R64 ;  /* 0x00000004b5007c23 */ /* 0x008ff00008010840 */
[----:B------:R3:W-:Y:S02]  /*13850*/  MUFU.EX2 R222, R0 ;  /* 0x0000000000de7308 */ /* 0x0007e40000000800 */
[--C-:B---3--:R-:W-:Y:S08]  /*13860*/  FFMA.FTZ R0, R12, UR4, -R65.reuse ;  /* 0x000000040c007c23 */ /* 0x108ff00008010841 */
        /* <DEDUP_REMOVED lines=10> */
[----:B------:R-:W-:Y:S10]  /*13910*/  MUFU.EX2 R223, R7 ;  /* 0x0000000700df7308 */ /* 0x000ff40000000800 */
[----:B------:R3:W-:Y:S02]  /*13920*/  MUFU.EX2 R182, R0 ;  /* 0x0000000000b67308 */ /* 0x0007e40000000800 */
[----:B---3--:R-:W-:Y:S08]  /*13930*/  FFMA.FTZ R0, R221, UR4, -R66 ;  /* 0x00000004dd007c23 */ /* 0x008ff00008010842 */
[----:B------:R3:W-:Y:S10]  /*13940*/  MUFU.EX2 R221, R2 ;  /* 0x0000000200dd7308 */ /* 0x0007f40000000800 */
[----:B------:R4:W-:Y:S01]  /*13950*/  MUFU.EX2 R211, R0 ;  /* 0x0000000000d37308 */ /* 0x0009e20000000800 */
[----:B---3--:R-:W-:Y:S01]  /*13960*/  FFMA.FTZ R2, R86, UR4, -R64 ;  /* 0x0000000456027c23 */ /* 0x008fe20008010840 */
[----:B------:R-:W-:Y:S08]  /*13970*/  IMAD.MOV.U32 R86, RZ, RZ, R107 ;  /* 0x000000ffff567224 */ /* 0x000ff000078e006b */
[----:B------:R-:W-:Y:S01]  /*13980*/  MUFU.EX2 R236, R2 ;  /* 0x0000000200ec7308 */ /* 0x000fe20000000800 */
[----:B----4-:R-:W-:Y:S09]  /*13990*/  FFMA.FTZ R0, R218, UR4, -R66 ;  /* 0x00000004da007c23 */ /* 0x010ff20008010842 */
[----:B------:R3:W-:Y:S02]  /*139a0*/  MUFU.EX2 R218, R0 ;  /* 0x0000000000da7308 */ /* 0x0007e40000000800 */
[----:B---3--:R-:W-:Y:S01]  /*139b0*/  FFMA.FTZ R0, R71, UR4, -R64 ;  /* 0x0000000447007c23 */ /* 0x008fe20008010840 */
[----:B------:R-:W-:Y:S07]  /*139c0*/  IMAD.MOV.U32 R71, RZ, RZ, R110 ;  /* 0x000000ffff477224 */ /* 0x000fee00078e006e */
[----:B------:R3:W-:Y:S01]  /*139d0*/  MUFU.EX2 R226, R0 ;  /* 0x0000000000e27308 */ /* 0x0007e20000000800 */
[--C-:B------:R-:W-:Y:S01]  /*139e0*/  FFMA.FTZ R71, R71, UR4, -R64.reuse ;  /* 0x0000000447477c23 */ /* 0x100fe20008010840 */
[--C-:B---3--:R-:W-:Y:S08]  /*139f0*/  FFMA.FTZ R0, R57, UR4, -R64.reuse ;  /* 0x0000000439007c23 */ /* 0x108ff00008010840 */
[----:B------:R3:W-:Y:S02]  /*13a00*/  MUFU.EX2 R229, R0 ;  /* 0x0000000000e57308 */ /* 0x0007e40000000800 */
[----:B---3--:R-:W-:Y:S01]  /*13a10*/  FFMA.FTZ R0, R83, UR4, -R64 ;  /* 0x0000000453007c23 */ /* 0x008fe20008010840 */
[----:B------:R-:W-:Y:S02]  /*13a20*/  IMAD.MOV.U32 R83, RZ, RZ, R62 ;  /* 0x000000ffff537224 */ /* 0x000fe400078e003e */
[----:B------:R-:W-:Y:S05]  /*13a30*/  LDSM.16.MT88.4 R60, [R185+0x4400] ;  /* 0x00440000b93c783b */ /* 0x000fea0000004200 */
[----:B------:R3:W-:Y:S02]  /*13a40*/  MUFU.EX2 R234, R0 ;  /* 0x0000000000ea7308 */ /* 0x0007e40000000800 */
[--C-:B---3--:R-:W-:Y:S08]  /*13a50*/  FFMA.FTZ R0, R219, UR4, -R65.reuse ;  /* 0x00000004db007c23 */ /* 0x108ff00008010841 */
[----:B------:R3:W-:Y:S02]  /*13a60*/  MUFU.EX2 R216, R0 ;  /* 0x0000000000d87308 */ /* 0x0007e40000000800 */
[----:B---3--:R-:W-:Y:S01]  /*13a70*/  FFMA.FTZ R0, R73, UR4, -R65 ;  /* 0x0000000449007c23 */ /* 0x008fe20008010841 */
[----:B------:R-:W-:Y:S07]  /*13a80*/  IMAD.MOV.U32 R73, RZ, RZ, R15 ;  /* 0x000000ffff497224 */ /* 0x000fee00078e000f */
[----:B------:R3:W-:Y:S01]  /*13a90*/  MUFU.EX2 R224, R0 ;  /* 0x0000000000e07308 */ /* 0x0007e20000000800 */
[----:B------:R-:W-:Y:S09]  /*13aa0*/  FFMA.FTZ R73, R73, UR4, -R43 ;  /* 0x0000000449497c23 */ /* 0x000ff2000801082b */
[----:B------:R-:W-:Y:S01]  /*13ab0*/  MUFU.EX2 R73, R73 ;  /* 0x0000004900497308 */ /* 0x000fe20000000800 */
[--C-:B---3--:R-:W-:Y:S01]  /*13ac0*/  FFMA.FTZ R0, R72, UR4, -R65.reuse ;  /* 0x0000000448007c23 */ /* 0x108fe20008010841 */
[----:B------:R-:W-:Y:S08]  /*13ad0*/  IMAD.MOV.U32 R72, RZ, RZ, R8 ;  /* 0x000000ffff487224 */ /* 0x000ff000078e0008 */
[----:B------:R3:W-:Y:S01]  /*13ae0*/  MUFU.EX2 R228, R0 ;  /* 0x0000000000e47308 */ /* 0x0007e20000000800 */
[----:B------:R-:W-:Y:S09]  /*13af0*/  FFMA.FTZ R72, R72, UR4, -R64 ;  /* 0x0000000448487c23 */ /* 0x000ff20008010840 */
[----:B------:R-:W-:Y:S01]  /*13b00*/  MUFU.EX2 R72, R72 ;  /* 0x0000004800487308 */ /* 0x000fe20000000800 */
[----:B---3--:R-:W-:Y:S01]  /*13b10*/  FFMA.FTZ R0, R68, UR4, -R65 ;  /* 0x0000000444007c23 */ /* 0x008fe20008010841 */
[----:B------:R-:W-:Y:S08]  /*13b20*/  IMAD.MOV.U32 R68, RZ, RZ, R112 ;  /* 0x000000ffff447224 */ /* 0x000ff000078e0070 */
[----:B------:R3:W-:Y:S02]  /*13b30*/  MUFU.EX2 R235, R0 ;  /* 0x0000000000eb7308 */ /* 0x0007e40000000800 */
[--C-:B---3--:R-:W-:Y:S08]  /*13b40*/  FFMA.FTZ R0, R225, UR4, -R66.reuse ;  /* 0x00000004e1007c23 */ /* 0x108ff00008010842 */
[----:B------:R3:W-:Y:S02]  /*13b50*/  MUFU.EX2 R214, R0 ;  /* 0x0000000000d67308 */ /* 0x0007e40000000800 */
[--C-:B---3--:R-:W-:Y:S08]  /*13b60*/  FFMA.FTZ R0, R232, UR4, -R66.reuse ;  /* 0x00000004e8007c23 */ /* 0x108ff00008010842 */
[----:B------:R3:W-:Y:S02]  /*13b70*/  MUFU.EX2 R219, R0 ;  /* 0x0000000000db7308 */ /* 0x0007e40000000800 */
[----:B---3--:R-:W-:Y:S01]  /*13b80*/  FFMA.FTZ R0, R78, UR4, -R66 ;  /* 0x000000044e007c23 */ /* 0x008fe20008010842 */
[----:B------:R-:W-:Y:S07]  /*13b90*/  IMAD.MOV.U32 R78, RZ, RZ, R10 ;  /* 0x000000ffff4e7224 */ /* 0x000fee00078e000a */
[----:B------:R3:W-:Y:S02]  /*13ba0*/  MUFU.EX2 R225, R0 ;  /* 0x0000000000e17308 */ /* 0x0007e40000000800 */
[----:B---3--:R-:W-:Y:S01]  /*13bb0*/  FFMA.FTZ R0, R74, UR4, -R66 ;  /* 0x000000044a007c23 */ /* 0x008fe20008010842 */
[----:B------:R-:W-:Y:S07]  /*13bc0*/  IMAD.MOV.U32 R74, RZ, RZ, R28 ;  /* 0x000000ffff4a7224 */ /* 0x000fee00078e001c */
[----:B------:R3:W-:Y:S02]  /*13bd0*/  MUFU.EX2 R232, R0 ;  /* 0x0000000000e87308 */ /* 0x0007e40000000800 */
[----:B---3--:R-:W-:Y:S05]  /*13be0*/  FSEL R0, R41, RZ, P3 ;  /* 0x000000ff29007208 */ /* 0x008fea0001800000 */
[----:B------:R-:W-:Y:S01]  /*13bf0*/  FADD.FTZ R2, -R0, R3 ;  /* 0x0000000300027221 */ /* 0x000fe20000010100 */
[----:B------:R-:W-:Y:S02]  /*13c00*/  FSEL R0, R40, RZ, P2 ;  /* 0x000000ff28007208 */ /* 0x000fe40001000000 */
[----:B------:R-:W-:Y:S01]  /*13c10*/  FSEL R3, R39, RZ, P1 ;  /* 0x000000ff27037208 */ /* 0x000fe20000800000 */
[----:B------:R-:W-:Y:S02]  /*13c20*/  FMUL.FTZ R2, R2, UR4 ;  /* 0x0000000402027c20 */ /* 0x000fe40008410000 */
[----:B------:R-:W-:Y:S02]  /*13c30*/  FADD.FTZ R0, -R0, R132 ;  /* 0x0000008400007221 */ /* 0x000fe40000010100 */
[----:B------:R3:W4:Y:S01]  /*13c40*/  MUFU.EX2 R37, R2 ;  /* 0x0000000200257308 */ /* 0x0007220000000800 */
[----:B------:R-:W-:Y:S01]  /*13c50*/  FADD.FTZ R3, -R3, R133 ;  /* 0x0000008503037221 */ /* 0x000fe20000010100 */
[----:B---3--:R-:W-:Y:S01]  /*13c60*/  FMUL.FTZ R2, R0, UR4 ;  /* 0x0000000400027c20 */ /* 0x008fe20008410000 */
[C---:B----4-:R-:W-:Y:S01]  /*13c70*/  FMUL.FTZ R20, R37.reuse, R152 ;  /* 0x0000009825147220 */ /* 0x050fe20000410000 */
[----:B------:R-:W-:Y:S01]  /*13c80*/  FSEL R0, R38, RZ, P0 ;  /* 0x000000ff26007208 */ /* 0x000fe20000000000 */
[C---:B------:R-:W-:Y:S05]  /*13c90*/  FMUL.FTZ R5, R37.reuse, R141 ;  /* 0x0000008d25057220 */ /* 0x040fea0000410000 */
[----:B------:R3:W4:Y:S01]  /*13ca0*/  MUFU.EX2 R36, R2 ;  /* 0x0000000200247308 */ /* 0x0007220000000800 */
[----:B------:R-:W-:Y:S02]  /*13cb0*/  IMAD.MOV.U32 R141, RZ, RZ, R49 ;  /* 0x000000ffff8d7224 */ /* 0x000fe400078e0031 */
[----:B------:R-:W-:Y:S01]  /*13cc0*/  FMUL.FTZ R4, R37, R140 ;  /* 0x0000008c25047220 */ /* 0x000fe20000410000 */
[----:B------:R-:W-:Y:S01]  /*13cd0*/  FADD.FTZ R0, -R0, R134 ;  /* 0x0000008600007221 */ /* 0x000fe20000010100 */
[----:B------:R-:W-:Y:S01]  /*13ce0*/  IMAD.MOV.U32 R140, RZ, RZ, R56 ;  /* 0x000000ffff8c7224 */ /* 0x000fe200078e0038 */
[----:B------:R-:W-:Y:S01]  /*13cf0*/  F2FP.BF16.F32.PACK_AB R49, R79, R75 ;  /* 0x0000004b4f31723e */ /* 0x000fe200000010ff */
[C---:B------:R-:W-:Y:S01]  /*13d00*/  FMUL.FTZ R16, R37.reuse, R144 ;  /* 0x0000009025107220 */ /* 0x040fe20000410000 */
[----:B------:R-:W-:Y:S01]  /*13d10*/  FMUL.FTZ R0, R0, UR4 ;  /* 0x0000000400007c20 */ /* 0x000fe20008410000 */
[C---:B------:R-:W-:Y:S01]  /*13d20*/  FMUL.FTZ R17, R37.reuse, R145 ;  /* 0x0000009125117220 */ /* 0x040fe20000410000 */
[----:B------:R-:W5:Y:S01]  /*13d30*/  LDSM.16.MT88.4 R56, [R184+0x4400] ;  /* 0x00440000b838783b */ /* 0x000f620000004200 */
[C---:B------:R-:W-:Y:S01]  /*13d40*/  FMUL.FTZ R21, R37.reuse, R153 ;  /* 0x0000009925157220 */ /* 0x040fe20000410000 */
[C---:B------:R-:W-:Y:S01]  /*13d50*/  FMUL.FTZ R32, R37.reuse, R160 ;  /* 0x000000a025207220 */ /* 0x040fe20000410000 */
[----:B------:R-:W-:Y:S01]  /*13d60*/  FMUL.FTZ R33, R37, R161 ;  /* 0x000000a125217220 */ /* 0x000fe20000410000 */
[----:B------:R-:W2:Y:S01]  /*13d70*/  MUFU.EX2 R0, R0 ;  /* 0x0000000000007308 */ /* 0x000ea20000000800 */
[----:B---3--:R-:W-:Y:S01]  /*13d80*/  FMUL.FTZ R2, R3, UR4 ;  /* 0x0000000403027c20 */ /* 0x008fe20008410000 */
[----:B------:R-:W-:Y:S01]  /*13d90*/  FFMA.FTZ R3, R96, UR4, -R43 ;  /* 0x0000000460037c23 */ /* 0x000fe2000801082b */
[----:B------:R-:W-:Y:S02]  /*13da0*/  IMAD.MOV.U32 R96, RZ, RZ, R238 ;  /* 0x000000ffff607224 */ /* 0x000fe400078e00ee */
[C---:B----4-:R-:W-:Y:S01]  /*13db0*/  FMUL.FTZ R7, R36.reuse, R143 ;  /* 0x0000008f24077220 */ /* 0x050fe20000410000 */
[----:B------:R-:W-:Y:S04]  /*13dc0*/  IMAD.MOV.U32 R143, RZ, RZ, R109 ;  /* 0x000000ffff8f7224 */ /* 0x000fe800078e006d */
[----:B------:R3:W-:Y:S01]  /*13dd0*/  MUFU.EX2 R238, R3 ;  /* 0x0000000300ee7308 */ /* 0x0007e20000000800 */
[C---:B------:R-:W-:Y:S01]  /*13de0*/  FMUL.FTZ R6, R36.reuse, R142 ;  /* 0x0000008e24067220 */ /* 0x040fe20000410000 */
[----:B------:R-:W-:Y:S02]  /*13df0*/  IMAD.MOV.U32 R142, RZ, RZ, R11 ;  /* 0x000000ffff8e7224 */ /* 0x000fe400078e000b */
[C---:B------:R-:W-:Y:S01]  /*13e00*/  FMUL.FTZ R18, R36.reuse, R146 ;  /* 0x0000009224127220 */ /* 0x040fe20000410000 */
[C---:B------:R-:W-:Y:S01]  /*13e10*/  FMUL.FTZ R19, R36.reuse, R147 ;  /* 0x0000009324137220 */ /* 0x040fe20000410000 */
[C---:B------:R-:W-:Y:S01]  /*13e20*/  FMUL.FTZ R22, R36.reuse, R154 ;  /* 0x0000009a24167220 */ /* 0x040fe20000410000 */
[----:B------:R-:W-:Y:S01]  /*13e30*/  LDSM.16.MT88.4 R144, [R184+0x5c00] ;  /* 0x005c0000b890783b */ /* 0x000fe20000004200 */
[----:B------:R-:W-:Y:S01]  /*13e40*/  FMUL.FTZ R23, R36, R155 ;  /* 0x0000009b24177220 */ /* 0x000fe20000410000 */
[-C--:B-1----:R-:W-:Y:S01]  /*13e50*/  HMMA.16816.F32.BF16 R4, R44, R24.reuse, R4 ;  /* 0x000000182c04723c */ /* 0x082fe20000041804 */
[----:B------:R-:W1:Y:S04]  /*13e60*/  MUFU.EX2 R2, R2 ;  /* 0x0000000200027308 */ /* 0x000e680000000800 */
[C---:B--2---:R-:W-:Y:S01]  /*13e70*/  FMUL.FTZ R11, R0.reuse, R139 ;  /* 0x0000008b000b7220 */ /* 0x044fe20000410000 */
[C---:B------:R-:W-:Y:S01]  /*13e80*/  FMUL.FTZ R10, R0.reuse, R138 ;  /* 0x0000008a000a7220 */ /* 0x040fe20000410000 */
[C---:B------:R-:W-:Y:S01]  /*13e90*/  FMUL.FTZ R14, R0.reuse, R150 ;  /* 0x00000096000e7220 */ /* 0x040fe20000410000 */
[----:B------:R-:W-:Y:S03]  /*13ea0*/  FMUL.FTZ R15, R0, R151 ;  /* 0x00000097000f7220 */ /* 0x000fe60000410000 */
[----:B---3--:R-:W-:Y:S01]  /*13eb0*/  FFMA.FTZ R3, R88, UR4, -R43 ;  /* 0x0000000458037c23 */ /* 0x008fe2000801082b */
[C---:B------:R-:W-:Y:S01]  /*13ec0*/  FMUL.FTZ R30, R0.reuse, R166 ;  /* 0x000000a6001e7220 */ /* 0x040fe20000410000 */
[----:B------:R-:W-:Y:S01]  /*13ed0*/  FMUL.FTZ R31, R0, R167 ;  /* 0x000000a7001f7220 */ /* 0x000fe20000410000 */
[C---:B------:R-:W-:Y:S01]  /*13ee0*/  FMUL.FTZ R34, R36.reuse, R162 ;  /* 0x000000a224227220 */ /* 0x040fe20000410000 */
[----:B------:R-:W-:Y:S01]  /*13ef0*/  FMUL.FTZ R35, R36, R163 ;  /* 0x000000a324237220 */ /* 0x000fe20000410000 */
[C---:B-1----:R-:W-:Y:S01]  /*13f00*/  FMUL.FTZ R9, R2.reuse, R137 ;  /* 0x0000008902097220 */ /* 0x042fe20000410000 */
[----:B------:R-:W-:Y:S02]  /*13f10*/  IMAD.MOV.U32 R137, RZ, RZ, R237 ;  /* 0x000000ffff897224 */ /* 0x000fe400078e00ed */
[C---:B------:R-:W-:Y:S01]  /*13f20*/  FMUL.FTZ R12, R2.reuse, R148 ;  /* 0x00000094020c7220 */ /* 0x040fe20000410000 */
[----:B------:R1:W-:Y:S01]  /*13f30*/  MUFU.EX2 R237, R3 ;  /* 0x0000000300ed7308 */ /* 0x0003e20000000800 */
[C---:B------:R-:W-:Y:S01]  /*13f40*/  FMUL.FTZ R8, R2.reuse, R136 ;  /* 0x0000008802087220 */ /* 0x040fe20000410000 */
[C---:B------:R-:W-:Y:S01]  /*13f50*/  FMUL.FTZ R13, R2.reuse, R149 ;  /* 0x00000095020d7220 */ /* 0x040fe20000410000 */
[C---:B------:R-:W-:Y:S01]  /*13f60*/  FMUL.FTZ R28, R2.reuse, R164 ;  /* 0x000000a4021c7220 */ /* 0x040fe20000410000 */
[C---:B------:R-:W-:Y:S04]  /*13f70*/  FMUL.FTZ R29, R2.reuse, R165 ;  /* 0x000000a5021d7220 */ /* 0x040fe80000410000 */
[C---:B------:R-:W-:Y:S06]  /*13f80*/  HMMA.16816.F32.BF16 R8, R48.reuse, R24, R8 ;  /* 0x000000183008723c */ /* 0x040fec0000041808 */
[-C--:B------:R-:W-:Y:S05]  /*13f90*/  HMMA.16816.F32.BF16 R12, R48, R26.reuse, R12 ;  /* 0x0000001a300c723c */ /* 0x080fea000004180c */
[--C-:B-1----:R-:W-:Y:S01]  /*13fa0*/  FFMA.FTZ R3, R89, UR4, -R64.reuse ;  /* 0x0000000459037c23 */ /* 0x102fe20008010840 */
[C---:B------:R-:W-:Y:S03]  /*13fb0*/  HMMA.16816.F32.BF16 R16, R44.reuse, R26, R16 ;  /* 0x0000001a2c10723c */ /* 0x040fe60000041810 */
[----:B------:R1:W-:Y:S02]  /*13fc0*/  MUFU.EX2 R148, R3 ;  /* 0x0000000300947308 */ /* 0x0003e40000000800 */
[C---:B------:R-:W-:Y:S01]  /*13fd0*/  FMUL.FTZ R24, R2.reuse, R156 ;  /* 0x0000009c02187220 */ /* 0x040fe20000410000 */
[-C--:B------:R-:W-:Y:S05]  /*13fe0*/  HMMA.16816.F32.BF16 R20, R44, R52.reuse, R20 ;  /* 0x000000342c14723c */ /* 0x080fea0000041814 */
[----:B------:R-:W-:Y:S01]  /*13ff0*/  FMUL.FTZ R25, R2, R157 ;  /* 0x0000009d02197220 */ /* 0x000fe20000410000 */
[C---:B------:R-:W-:Y:S01]  /*14000*/  FMUL.FTZ R26, R0.reuse, R158 ;  /* 0x0000009e001a7220 */ /* 0x040fe20000410000 */
[----:B------:R-:W-:Y:S07]  /*14010*/  FMUL.FTZ R27, R0, R159 ;  /* 0x0000009f001b7220 */ /* 0x000fee0000410000 */
[C---:B------:R-:W-:Y:S04]  /*14020*/  HMMA.16816.F32.BF16 R24, R48.reuse, R52, R24 ;  /* 0x000000343018723c */ /* 0x040fe80000041818 */
[----:B-1----:R-:W-:Y:S02]  /*14030*/  FFMA.FTZ R3, R99, UR4, -R64 ;  /* 0x0000000463037c23 */ /* 0x002fe40008010840 */
[-C--:B------:R-:W-:Y:S02]  /*14040*/  HMMA.16816.F32.BF16 R28, R48, R54.reuse, R28 ;  /* 0x00000036301c723c */ /* 0x080fe4000004181c */
[----:B------:R1:W-:Y:S04]  /*14050*/  MUFU.EX2 R152, R3 ;  /* 0x0000000300987308 */ /* 0x0003e80000000800 */
[----:B------:R-:W-:Y:S01]  /*14060*/  HMMA.16816.F32.BF16 R32, R44, R54, R32 ;  /* 0x000000362c20723c */ /* 0x000fe20000041820 */
[----:B------:R-:W2:Y:S04]  /*14070*/  LDSM.16.MT88.4 R52, [R184+0x4800] ;  /* 0x00480000b834783b */ /* 0x000ea80000004200 */
[----:B------:R-:W-:Y:S02]  /*14080*/  F2FP.BF16.F32.PACK_AB R48, R121, R114 ;  /* 0x000000727930723e */ /* 0x000fe400000010ff */
[----:B------:R-:W-:Y:S04]  /*14090*/  F2FP.BF16.F32.PACK_AB R49, R119, R111 ;  /* 0x0000006f7731723e */ /* 0x000fe800000010ff */
[----:B------:R-:W-:Y:S01]  /*140a0*/  F2FP.BF16.F32.PACK_AB R50, R130, R124 ;  /* 0x0000007c8232723e */ /* 0x000fe200000010ff */
[----:B-1----:R-:W-:Y:S01]  /*140b0*/  FFMA.FTZ R3, R249, UR4, -R65 ;  /* 0x00000004f9037c23 */ /* 0x002fe20008010841 */
[----:B------:R-:W-:Y:S01]  /*140c0*/  F2FP.BF16.F32.PACK_AB R51, R131, R120 ;  /* 0x000000788333723e */ /* 0x000fe200000010ff */
[----:B------:R-:W-:Y:S01]  /*140d0*/  IMAD.MOV.U32 R249, RZ, RZ, R67 ;  /* 0x000000fffff97224 */ /* 0x000fe200078e0043 */
[----:B------:R-:W-:Y:S01]  /*140e0*/  F2FP.BF16.F32.PACK_AB R44, R106, R102 ;  /* 0x000000666a2c723e */ /* 0x000fe200000010ff */
[----:B------:R1:W-:Y:S01]  /*140f0*/  MUFU.EX2 R134, R3 ;  /* 0x0000000300867308 */ /* 0x0003e20000000800 */
[----:B------:R-:W-:Y:S01]  /*14100*/  F2FP.BF16.F32.PACK_AB R46, R125, R113 ;  /* 0x000000717d2e723e */ /* 0x000fe200000010ff */
[--C-:B------:R-:W-:Y:S01]  /*14110*/  FFMA.FTZ R67, R245, UR4, -R66.reuse ;  /* 0x00000004f5437c23 */ /* 0x100fe20008010842 */
[----:B------:R-:W-:Y:S01]  /*14120*/  F2FP.BF16.F32.PACK_AB R45, R103, R97 ;  /* 0x00000061672d723e */ /* 0x000fe200000010ff */
[-C--:B-----5:R-:W-:Y:S05]  /*14130*/  HMMA.16816.F32.BF16 R4, R48, R56.reuse, R4 ;  /* 0x000000383004723c */ /* 0x0a0fea0000041804 */
[----:B------:R-:W-:Y:S02]  /*14140*/  F2FP.BF16.F32.PACK_AB R47, R122, R105 ;  /* 0x000000697a2f723e */ /* 0x000fe400000010ff */
[----:B------:R-:W-:Y:S05]  /*14150*/  ISETP.GT.AND P0, PT, R204, R249, PT ;  /* 0x000000f9cc00720c */ /* 0x000fea0003f04270 */
[C---:B------:R-:W-:Y:S04]  /*14160*/  HMMA.16816.F32.BF16 R8, R44.reuse, R56, R8 ;  /* 0x000000382c08723c */ /* 0x040fe80000041808 */
[--C-:B-1----:R-:W-:Y:S02]  /*14170*/  FFMA.FTZ R3, R250, UR4, -R65.reuse ;  /* 0x00000004fa037c23 */ /* 0x102fe40008010841 */
[-C--:B------:R-:W-:Y:S02]  /*14180*/  HMMA.16816.F32.BF16 R12, R44, R58.reuse, R12 ;  /* 0x0000003a2c0c723c */ /* 0x080fe4000004180c */
[----:B------:R1:W-:Y:S04]  /*14190*/  MUFU.EX2 R136, R3 ;  /* 0x0000000300887308 */ /* 0x0003e80000000800 */
[C---:B------:R-:W-:Y:S01]  /*141a0*/  HMMA.16816.F32.BF16 R16, R48.reuse, R58, R16 ;  /* 0x0000003a3010723c */ /* 0x040fe20000041810 */
[----:B------:R-:W3:Y:S05]  /*141b0*/  LDSM.16.MT88.4 R56, [R185+0x4800] ;  /* 0x00480000b938783b */ /* 0x000eea0000004200 */
[-C--:B------:R-:W-:Y:S06]  /*141c0*/  HMMA.16816.F32.BF16 R20, R48, R60.reuse, R20 ;  /* 0x0000003c3014723c */ /* 0x080fec0000041814 */
[C---:B------:R-:W-:Y:S05]  /*141d0*/  HMMA.16816.F32.BF16 R24, R44.reuse, R60, R24 ;  /* 0x0000003c2c18723c */ /* 0x040fea0000041818 */
[--C-:B-1----:R-:W-:Y:S01]  /*141e0*/  FFMA.FTZ R3, R91, UR4, -R65.reuse ;  /* 0x000000045b037c23 */ /* 0x102fe20008010841 */
[-C--:B------:R-:W-:Y:S03]  /*141f0*/  HMMA.16816.F32.BF16 R28, R44, R62.reuse, R28 ;  /* 0x0000003e2c1c723c */ /* 0x080fe6000004181c */
[----:B------:R1:W-:Y:S03]  /*14200*/  MUFU.EX2 R132, R3 ;  /* 0x0000000300847308 */ /* 0x0003e60000000800 */
[----:B------:R-:W-:Y:S01]  /*14210*/  HMMA.16816.F32.BF16 R32, R48, R62, R32 ;  /* 0x0000003e3020723c */ /* 0x000fe20000041820 */
[----:B------:R-:W4:Y:S04]  /*14220*/  LDSM.16.MT88.4 R60, [R184+0x4c00] ;  /* 0x004c0000b83c783b */ /* 0x000f280000004200 */
[----:B------:R-:W-:Y:S02]  /*14230*/  F2FP.BF16.F32.PACK_AB R44, R179, R174 ;  /* 0x000000aeb32c723e */ /* 0x000fe400000010ff */
[----:B------:R-:W-:Y:S04]  /*14240*/  F2FP.BF16.F32.PACK_AB R45, R180, R172 ;  /* 0x000000acb42d723e */ /* 0x000fe800000010ff */
[----:B------:R-:W-:Y:S02]  /*14250*/  F2FP.BF16.F32.PACK_AB R46, R210, R207 ;  /* 0x000000cfd22e723e */ /* 0x000fe400000010ff */
[----:B------:R-:W-:Y:S01]  /*14260*/  F2FP.BF16.F32.PACK_AB R47, R209, R205 ;  /* 0x000000cdd12f723e */ /* 0x000fe200000010ff */
[----:B-1----:R-:W-:Y:S01]  /*14270*/  FFMA.FTZ R3, R93, UR4, -R65 ;  /* 0x000000045d037c23 */ /* 0x002fe20008010841 */
[----:B------:R-:W-:Y:S02]  /*14280*/  F2FP.BF16.F32.PACK_AB R48, R171, R126 ;  /* 0x0000007eab30723e */ /* 0x000fe400000010ff */
[----:B------:R-:W-:Y:S01]  /*14290*/  F2FP.BF16.F32.PACK_AB R50, R183, R176 ;  /* 0x000000b0b732723e */ /* 0x000fe200000010ff */
[----:B------:R1:W-:Y:S01]  /*142a0*/  MUFU.EX2 R133, R3 ;  /* 0x0000000300857308 */ /* 0x0003e20000000800 */
[----:B------:R-:W-:Y:S01]  /*142b0*/  F2FP.BF16.F32.PACK_AB R49, R169, R118 ;  /* 0x00000076a931723e */ /* 0x000fe200000010ff */
[-C--:B--2---:R-:W-:Y:S05]  /*142c0*/  HMMA.16816.F32.BF16 R4, R44, R52.reuse, R4 ;  /* 0x000000342c04723c */ /* 0x084fea0000041804 */
[----:B------:R-:W-:Y:S07]  /*142d0*/  F2FP.BF16.F32.PACK_AB R51, R175, R170 ;  /* 0x000000aaaf33723e */ /* 0x000fee00000010ff */
[C---:B------:R-:W-:Y:S04]  /*142e0*/  HMMA.16816.F32.BF16 R8, R48.reuse, R52, R8 ;  /* 0x000000343008723c */ /* 0x040fe80000041808 */
[--C-:B-1----:R-:W-:Y:S02]  /*142f0*/  FFMA.FTZ R3, R251, UR4, -R66.reuse ;  /* 0x00000004fb037c23 */ /* 0x102fe40008010842 */
[-C--:B------:R-:W-:Y:S02]  /*14300*/  HMMA.16816.F32.BF16 R12, R48, R54.reuse, R12 ;  /* 0x00000036300c723c */ /* 0x080fe4000004180c */
[----:B------:R1:W-:Y:S04]  /*14310*/  MUFU.EX2 R110, R3 ;  /* 0x00000003006e7308 */ /* 0x0003e80000000800 */
[C---:B------:R-:W-:Y:S01]  /*14320*/  HMMA.16816.F32.BF16 R16, R44.reuse, R54, R16 ;  /* 0x000000362c10723c */ /* 0x040fe20000041810 */
[----:B------:R-:W2:Y:S05]  /*14330*/  LDSM.16.MT88.4 R52, [R185+0x4c00] ;  /* 0x004c0000b934783b */ /* 0x000eaa0000004200 */
[-C--:B---3--:R-:W-:Y:S06]  /*14340*/  HMMA.16816.F32.BF16 R20, R44, R56.reuse, R20 ;  /* 0x000000382c14723c */ /* 0x088fec0000041814 */
[C---:B------:R-:W-:Y:S05]  /*14350*/  HMMA.16816.F32.BF16 R24, R48.reuse, R56, R24 ;  /* 0x000000383018723c */ /* 0x040fea0000041818 */
[--C-:B-1----:R-:W-:Y:S01]  /*14360*/  FFMA.FTZ R3, R252, UR4, -R66.reuse ;  /* 0x00000004fc037c23 */ /* 0x102fe20008010842 */
[-C--:B------:R-:W-:Y:S03]  /*14370*/  HMMA.16816.F32.BF16 R28, R48, R58.reuse, R28 ;  /* 0x0000003a301c723c */ /* 0x080fe6000004181c */
[----:B------:R1:W-:Y:S03]  /*14380*/  MUFU.EX2 R107, R3 ;  /* 0x00000003006b7308 */ /* 0x0003e60000000800 */
[----:B------:R-:W-:Y:S01]  /*14390*/  HMMA.16816.F32.BF16 R32, R44, R58, R32 ;  /* 0x0000003a2c20723c */ /* 0x000fe20000041820 */
[----:B------:R-:W3:Y:S04]  /*143a0*/  LDSM.16.MT88.4 R56, [R184+0x5000] ;  /* 0x00500000b838783b */ /* 0x000ee80000004200 */
[----:B------:R-:W-:Y:S02]  /*143b0*/  F2FP.BF16.F32.PACK_AB R48, R181, R173 ;  /* 0x000000adb530723e */ /* 0x000fe400000010ff */
[----:B------:R-:W-:Y:S04]  /*143c0*/  F2FP.BF16.F32.PACK_AB R44, R206, R178 ;  /* 0x000000b2ce2c723e */ /* 0x000fe800000010ff */
[----:B------:R-:W-:Y:S02]  /*143d0*/  F2FP.BF16.F32.PACK_AB R45, R208, R177 ;  /* 0x000000b1d02d723e */ /* 0x000fe400000010ff */
[----:B------:R-:W-:Y:S01]  /*143e0*/  F2FP.BF16.F32.PACK_AB R46, R217, R215 ;  /* 0x000000d7d92e723e */ /* 0x000fe200000010ff */
[--C-:B-1----:R-:W-:Y:S01]  /*143f0*/  FFMA.FTZ R3, R94, UR4, -R66.reuse ;  /* 0x000000045e037c23 */ /* 0x102fe20008010842 */
[----:B------:R-:W-:Y:S02]  /*14400*/  F2FP.BF16.F32.PACK_AB R47, R222, R213 ;  /* 0x000000d5de2f723e */ /* 0x000fe400000010ff */
[----:B------:R-:W-:Y:S01]  /*14410*/  F2FP.BF16.F32.PACK_AB R50, R220, R212 ;  /* 0x000000d4dc32723e */ /* 0x000fe200000010ff */
[----:B------:R1:W-:Y:S01]  /*14420*/  MUFU.EX2 R109, R3 ;  /* 0x00000003006d7308 */ /* 0x0003e20000000800 */
[----:B------:R-:W-:Y:S02]  /*14430*/  F2FP.BF16.F32.PACK_AB R49, R182, R168 ;  /* 0x000000a8b631723e */ /* 0x000fe400000010ff */
[----:B------:R-:W-:Y:S01]  /*14440*/  F2FP.BF16.F32.PACK_AB R51, R218, R211 ;  /* 0x000000d3da33723e */ /* 0x000fe200000010ff */
[-C--:B----4-:R-:W-:Y:S06]  /*14450*/  HMMA.16816.F32.BF16 R4, R44, R60.reuse, R4 ;  /* 0x0000003c2c04723c */ /* 0x090fec0000041804 */
[C---:B------:R-:W-:Y:S06]  /*14460*/  HMMA.16816.F32.BF16 R8, R48.reuse, R60, R8 ;  /* 0x0000003c3008723c */ /* 0x040fec0000041808 */
[-C--:B------:R-:W-:Y:S05]  /*14470*/  HMMA.16816.F32.BF16 R12, R48, R62.reuse, R12 ;  /* 0x0000003e300c723c */ /* 0x080fea000004180c */
[--C-:B-1----:R-:W-:Y:S01]  /*14480*/  FFMA.FTZ R3, R104, UR4, -R66.reuse ;  /* 0x0000000468037c23 */ /* 0x102fe20008010842 */
[----:B------:R-:W-:Y:S01]  /*14490*/  FFMA.FTZ R60, R247, UR4, -R66 ;  /* 0x00000004f73c7c23 */ /* 0x000fe20008010842 */
[C---:B------:R-:W-:Y:S02]  /*144a0*/  HMMA.16816.F32.BF16 R16, R44.reuse, R62, R16 ;  /* 0x0000003e2c10723c */ /* 0x040fe40000041810 */
[----:B------:R1:W-:Y:S04]  /*144b0*/  MUFU.EX2 R112, R3 ;  /* 0x0000000300707308 */ /* 0x0003e80000000800 */
[-C--:B--2---:R-:W-:Y:S06]  /*144c0*/  HMMA.16816.F32.BF16 R20, R44, R52.reuse, R20 ;  /* 0x000000342c14723c */ /* 0x084fec0000041814 */
[C---:B------:R-:W-:Y:S06]  /*144d0*/  HMMA.16816.F32.BF16 R24, R48.reuse, R52, R24 ;  /* 0x000000343018723c */ /* 0x040fec0000041818 */
[-C--:B------:R-:W-:Y:S05]  /*144e0*/  HMMA.16816.F32.BF16 R28, R48, R54.reuse, R28 ;  /* 0x00000036301c723c */ /* 0x080fea000004181c */
[--C-:B-1----:R-:W-:Y:S01]  /*144f0*/  FFMA.FTZ R3, R95, UR4, -R43.reuse ;  /* 0x000000045f037c23 */ /* 0x102fe2000801082b */
[----:B------:R-:W-:Y:S01]  /*14500*/  HMMA.16816.F32.BF16 R32, R44, R54, R32 ;  /* 0x000000362c20723c */ /* 0x000fe20000041820 */
[----:B------:R-:W-:Y:S02]  /*14510*/  LDSM.16.MT88.4 R52, [R184+0x5400] ;  /* 0x00540000b834783b */ /* 0x000fe40000004200 */
        /* <DEDUP_REMOVED lines=8> */
[--C-:B-1----:R-:W-:Y:S01]  /*145a0*/  FFMA.FTZ R3, R137, UR4, -R43.reuse ;  /* 0x0000000489037c23 */ /* 0x102fe2000801082b */
[-C--:B---3--:R-:W-:Y:S03]  /*145b0*/  HMMA.16816.F32.BF16 R4, R48, R56.reuse, R4 ;  /* 0x000000383004723c */ /* 0x088fe60000041804 */
[----:B------:R1:W-:Y:S02]  /*145c0*/  MUFU.EX2 R99, R3 ;  /* 0x0000000300637308 */ /* 0x0003e40000000800 */
[----:B------:R-:W-:Y:S07]  /*145d0*/  F2FP.BF16.F32.PACK_AB R47, R232, R225 ;  /* 0x000000e1e82f723e */ /* 0x000fee00000010ff */
[C---:B------:R-:W-:Y:S06]  /*145e0*/  HMMA.16816.F32.BF16 R8, R44.reuse, R56, R8 ;  /* 0x000000382c08723c */ /* 0x040fec0000041808 */
[-C--:B------:R-:W-:Y:S05]  /*145f0*/  HMMA.16816.F32.BF16 R12, R44, R58.reuse, R12 ;  /* 0x0000003a2c0c723c */ /* 0x080fea000004180c */
[--C-:B-1----:R-:W-:Y:S01]  /*14600*/  FFMA.FTZ R3, R143, UR4, -R64.reuse ;  /* 0x000000048f037c23 */ /* 0x102fe20008010840 */
[C---:B------:R-:W-:Y:S01]  /*14610*/  HMMA.16816.F32.BF16 R16, R48.reuse, R58, R16 ;  /* 0x0000003a3010723c */ /* 0x040fe20000041810 */
[----:B------:R-:W-:Y:S02]  /*14620*/  LDSM.16.MT88.4 R56, [R185+0x5400] ;  /* 0x00540000b938783b */ /* 0x000fe40000004200 */
[----:B------:R1:W-:Y:S02]  /*14630*/  MUFU.EX2 R93, R3 ;  /* 0x00000003005d7308 */ /* 0x0003e40000000800 */
[--C-:B-1----:R-:W-:Y:S08]  /*14640*/  FFMA.FTZ R3, R142, UR4, -R64.reuse ;  /* 0x000000048e037c23 */ /* 0x102ff00008010840 */
[----:B------:R1:W-:Y:S02]  /*14650*/  MUFU.EX2 R94, R3 ;  /* 0x00000003005e7308 */ /* 0x0003e40000000800 */
[--C-:B-1----:R-:W-:Y:S08]  /*14660*/  FFMA.FTZ R3, R141, UR4, -R43.reuse ;  /* 0x000000048d037c23 */ /* 0x102ff0000801082b */
[----:B------:R1:W-:Y:S02]  /*14670*/  MUFU.EX2 R95, R3 ;  /* 0x00000003005f7308 */ /* 0x0003e40000000800 */
[--C-:B-1----:R-:W-:Y:S01]  /*14680*/  FFMA.FTZ R3, R96, UR4, -R43.reuse ;  /* 0x0000000460037c23 */ /* 0x102fe2000801082b */
[----:B------:R-:W-:Y:S01]  /*14690*/  FFMA.FTZ R43, R84, UR4, -R43 ;  /* 0x00000004542b7c23 */ /* 0x000fe2000801082b */
[--C-:B------:R-:W-:Y:S06]  /*146a0*/  FFMA.FTZ R84, R243, UR4, -R65.reuse ;  /* 0x00000004f3547c23 */ /* 0x100fec0008010841 */
[----:B------:R1:W-:Y:S02]  /*146b0*/  MUFU.EX2 R96, R3 ;  /* 0x0000000300607308 */ /* 0x0003e40000000800 */
[--C-:B-1----:R-:W-:Y:S02]  /*146c0*/  FFMA.FTZ R3, R140, UR4, -R64.reuse ;  /* 0x000000048c037c23 */ /* 0x102fe40008010840 */
[----:B------:R-:W2:Y:S06]  /*146d0*/  LDL.LU R140, [R1+0x18] ;  /* 0x00001800018c7983 */ /* 0x000eac0000300800 */
[----:B------:R1:W-:Y:S01]  /*146e0*/  MUFU.EX2 R91, R3 ;  /* 0x00000003005b7308 */ /* 0x0003e20000000800 */
[----:B------:R-:W3:Y:S04]  /*146f0*/  LDL.LU R139, [R1+0x1c] ;  /* 0x00001c00018b7983 */ /* 0x000ee80000300800 */
[----:B------:R-:W4:Y:S04]  /*14700*/  LDL.LU R138, [R1+0x20] ;  /* 0x00002000018a7983 */ /* 0x000f280000300800 */
[----:B------:R-:W5:Y:S01]  /*14710*/  LDL.LU R137, [R1+0x24] ;  /* 0x0000240001897983 */ /* 0x000f620000300800 */
[--C-:B-1----:R-:W-:Y:S04]  /*14720*/  FFMA.FTZ R3, R87, UR4, -R64.reuse ;  /* 0x0000000457037c23 */ /* 0x102fe80008010840 */
[----:B------:R1:W-:Y:S02]  /*14730*/  MUFU.EX2 R89, R3 ;  /* 0x0000000300597308 */ /* 0x0003e40000000800 */
[--C-:B-1----:R-:W-:Y:S08]  /*14740*/  FFMA.FTZ R3, R86, UR4, -R65.reuse ;  /* 0x0000000456037c23 */ /* 0x102ff00008010841 */
[----:B------:R1:W-:Y:S02]  /*14750*/  MUFU.EX2 R87, R3 ;  /* 0x0000000300577308 */ /* 0x0003e40000000800 */
[--C-:B-1----:R-:W-:Y:S08]  /*14760*/  FFMA.FTZ R3, R85, UR4, -R65.reuse ;  /* 0x0000000455037c23 */ /* 0x102ff00008010841 */
[----:B------:R1:W-:Y:S02]  /*14770*/  MUFU.EX2 R86, R3 ;  /* 0x0000000300567308 */ /* 0x0003e40000000800 */
[--C-:B-1----:R-:W-:Y:S01]  /*14780*/  FFMA.FTZ R3, R74, UR4, -R65.reuse ;  /* 0x000000044a037c23 */ /* 0x102fe20008010841 */
[--C-:B------:R-:W-:Y:S01]  /*14790*/  FFMA.FTZ R74, R78, UR4, -R64.reuse ;  /* 0x000000044e4a7c23 */ /* 0x100fe20008010840 */
[----:B------:R-:W-:Y:S01]  /*147a0*/  FFMA.FTZ R64, R68, UR4, -R64 ;  /* 0x0000000444407c23 */ /* 0x000fe20008010840 */
[--C-:B------:R-:W-:Y:S05]  /*147b0*/  FFMA.FTZ R68, R244, UR4, -R66.reuse ;  /* 0x00000004f4447c23 */ /* 0x100fea0008010842 */
[----:B------:R1:W-:Y:S01]  /*147c0*/  MUFU.EX2 R85, R3 ;  /* 0x0000000300557308 */ /* 0x0003e20000000800 */
[--C-:B------:R-:W-:Y:S01]  /*147d0*/  FFMA.FTZ R78, R248, UR4, -R65.reuse ;  /* 0x00000004f84e7c23 */ /* 0x100fe20008010841 */
[--C-:B-1----:R-:W-:Y:S01]  /*147e0*/  FFMA.FTZ R3, R81, UR4, -R65.reuse ;  /* 0x0000000451037c23 */ /* 0x102fe20008010841 */
[--C-:B------:R-:W-:Y:S01]  /*147f0*/  FFMA.FTZ R81, R246, UR4, -R65.reuse ;  /* 0x00000004f6517c23 */ /* 0x100fe20008010841 */
[----:B------:R-:W-:Y:S01]  /*14800*/  FFMA.FTZ R65, R90, UR4, -R65 ;  /* 0x000000045a417c23 */ /* 0x000fe20008010841 */
[--C-:B------:R-:W-:Y:S05]  /*14810*/  FFMA.FTZ R90, R242, UR4, -R66.reuse ;  /* 0x00000004f25a7c23 */ /* 0x100fea0008010842 */
[----:B------:R1:W-:Y:S10]  /*14820*/  MUFU.EX2 R88, R3 ;  /* 0x0000000300587308 */ /* 0x0003f40000000800 */
[----:B------:R-:W-:Y:S01]  /*14830*/  MUFU.EX2 R65, R65 ;  /* 0x0000004100417308 */ /* 0x000fe20000000800 */
[--C-:B-1----:R-:W-:Y:S01]  /*14840*/  FFMA.FTZ R3, R83, UR4, -R66.reuse ;  /* 0x0000000453037c23 */ /* 0x102fe20008010842 */
[----:B------:R-:W-:Y:S08]  /*14850*/  FFMA.FTZ R66, R42, UR4, -R66 ;  /* 0x000000042a427c23 */ /* 0x000ff00008010842 */
[----:B------:R1:W-:Y:S10]  /*14860*/  MUFU.EX2 R83, R3 ;  /* 0x0000000300537308 */ /* 0x0003f40000000800 */
[----:B------:R-:W-:Y:S01]  /*14870*/  MUFU.EX2 R66, R66 ;  /* 0x0000004200427308 */ /* 0x000fe20000000800 */
[----:B--2---:R-:W-:Y:S09]  /*14880*/  FFMA.FTZ R37, R37, R140, R82 ;  /* 0x0000008c25257223 */ /* 0x004ff20000010052 */
[----:B------:R2:W-:Y:S01]  /*14890*/  MUFU.EX2 R82, R60 ;  /* 0x0000003c00527308 */ /* 0x0005e20000000800 */
[----:B---3--:R-:W-:Y:S01]  /*148a0*/  FFMA.FTZ R36, R36, R139, R80 ;  /* 0x0000008b24247223 */ /* 0x008fe20000010050 */
[----:B------:R-:W-:Y:S01]  /*148b0*/  FADD.FTZ R37, R92, R37 ;  /* 0x000000255c257221 */ /* 0x000fe20000010000 */
[----:B----4-:R-:W-:Y:S02]  /*148c0*/  FFMA.FTZ R2, R2, R138, R76 ;  /* 0x0000008a02027223 */ /* 0x010fe4000001004c */
[----:B-1----:R-:W-:Y:S05]  /*148d0*/  FADD.FTZ R3, R98, R36 ;  /* 0x0000002462037221 */ /* 0x002fea0000010000 */
[----:B------:R-:W-:Y:S01]  /*148e0*/  MUFU.EX2 R76, R70 ;  /* 0x00000046004c7308 */ /* 0x000fe20000000800 */
[----:B-----5:R-:W-:Y:S01]  /*148f0*/  FFMA.FTZ R0, R0, R137, R75 ;  /* 0x0000008900007223 */ /* 0x020fe2000001004b */
[----:B------:R-:W-:Y:S01]  /*14900*/  FADD.FTZ R2, R77, R2 ;  /* 0x000000024d027221 */ /* 0x000fe20000010000 */
[----:B------:R-:W-:Y:S02]  /*14910*/  FADD.FTZ R3, R117, R3 ;  /* 0x0000000375037221 */ /* 0x000fe40000010000 */
[----:B------:R-:W-:Y:S01]  /*14920*/  FADD.FTZ R36, R79, R0 ;  /* 0x000000004f247221 */ /* 0x000fe20000010000 */
[----:B------:R-:W-:Y:S04]  /*14930*/  FADD.FTZ R0, R123, R37 ;  /* 0x000000257b007221 */ /* 0x000fe80000010000 */
[----:B------:R-:W1:Y:S01]  /*14940*/  MUFU.EX2 R77, R69 ;  /* 0x00000045004d7308 */ /* 0x000e620000000800 */
[----:B--2---:R-:W2:Y:S01]  /*14950*/  LDSM.16.MT88.4 R60, [R185+0x5000] ;  /* 0x00500000b93c783b */ /* 0x004ea20000004200 */
        /* <DEDUP_REMOVED lines=8> */
[----:B------:R-:W-:Y:S03]  /*149e0*/  FADD.FTZ R2, R116, R2 ;  /* 0x0000000274027221 */ /* 0x000fe60000010000 */
[----:B------:R-:W-:Y:S01]  /*149f0*/  FADD.FTZ R36, R119, R36 ;  /* 0x0000002477247221 */ /* 0x000fe20000010000 */
[----:B------:R-:W-:Y:S01]  /*14a00*/  FADD.FTZ R3, R102, R2 ;  /* 0x0000000266037221 */ /* 0x000fe20000010000 */
[----:B------:R-:W-:Y:S03]  /*14a10*/  FADD.FTZ R2, R97, R0 ;  /* 0x0000000061027221 */ /* 0x000fe60000010000 */
[----:B------:R-:W3:Y:S01]  /*14a20*/  MUFU.EX2 R75, R71 ;  /* 0x00000047004b7308 */ /* 0x000ee20000000800 */
[----:B-1----:R-:W-:Y:S01]  /*14a30*/  F2FP.BF16.F32.PACK_AB R160, R76, R77 ;  /* 0x0000004d4ca0723e */ /* 0x002fe200000010ff */
[----:B------:R-:W-:Y:S01]  /*14a40*/  FADD.FTZ R36, R120, R36 ;  /* 0x0000002478247221 */ /* 0x000fe20000010000 */
[----:B------:R-:W-:Y:S01]  /*14a50*/  FADD.FTZ R0, R121, R37 ;  /* 0x0000002579007221 */ /* 0x000fe20000010000 */
[----:B------:R-:W-:Y:S01]  /*14a60*/  FADD.FTZ R3, R106, R3 ;  /* 0x000000036a037221 */ /* 0x000fe20000010000 */
[----:B------:R-:W-:Y:S01]  /*14a70*/  FADD.FTZ R2, R103, R2 ;  /* 0x0000000267027221 */ /* 0x000fe20000010000 */
[----:B------:R-:W-:Y:S01]  /*14a80*/  FADD.FTZ R42, R131, R36 ;  /* 0x00000024832a7221 */ /* 0x000fe20000010000 */
[----:B------:R-:W-:Y:S03]  /*14a90*/  FADD.FTZ R0, R124, R0 ;  /* 0x000000007c007221 */ /* 0x000fe60000010000 */
[----:B------:R-:W1:Y:S01]  /*14aa0*/  MUFU.EX2 R71, R43 ;  /* 0x0000002b00477308 */ /* 0x000e620000000800 */
[----:B------:R-:W-:Y:S01]  /*14ab0*/  FADD.FTZ R3, R113, R3 ;  /* 0x0000000371037221 */ /* 0x000fe20000010000 */
[----:B------:R-:W-:Y:S01]  /*14ac0*/  FADD.FTZ R2, R105, R2 ;  /* 0x0000000269027221 */ /* 0x000fe20000010000 */
[----:B------:R-:W-:Y:S02]  /*14ad0*/  FADD.FTZ R0, R130, R0 ;  /* 0x0000000082007221 */ /* 0x000fe40000010000 */
[----:B------:R-:W-:Y:S01]  /*14ae0*/  FADD.FTZ R37, R125, R3 ;  /* 0x000000037d257221 */ /* 0x000fe20000010000 */
[----:B------:R-:W-:Y:S01]  /*14af0*/  FADD.FTZ R3, R172, R42 ;  /* 0x0000002aac037221 */ /* 0x000fe20000010000 */
[----:B------:R-:W-:Y:S03]  /*14b00*/  FADD.FTZ R36, R122, R2 ;  /* 0x000000027a247221 */ /* 0x000fe60000010000 */
[----:B------:R-:W4:Y:S01]  /*14b10*/  MUFU.EX2 R70, R74 ;  /* 0x0000004a00467308 */ /* 0x000f220000000800 */
[----:B---3--:R-:W-:Y:S01]  /*14b20*/  F2FP.BF16.F32.PACK_AB R161, R72, R75 ;  /* 0x0000004b48a1723e */ /* 0x008fe200000010ff */
[----:B------:R-:W-:Y:S01]  /*14b30*/  FADD.FTZ R0, R174, R0 ;  /* 0x00000000ae007221 */ /* 0x000fe20000010000 */
[----:B------:R-:W-:Y:S01]  /*14b40*/  FADD.FTZ R2, R126, R37 ;  /* 0x000000257e027221 */ /* 0x000fe20000010000 */
[----:B------:R-:W-:Y:S01]  /*14b50*/  FADD.FTZ R37, R118, R36 ;  /* 0x0000002476257221 */ /* 0x000fe20000010000 */
[----:B------:R-:W-:Y:S01]  /*14b60*/  FADD.FTZ R3, R180, R3 ;  /* 0x00000003b4037221 */ /* 0x000fe20000010000 */
[----:B------:R-:W-:Y:S01]  /*14b70*/  FADD.FTZ R36, R179, R0 ;  /* 0x00000000b3247221 */ /* 0x000fe20000010000 */
[----:B------:R-:W-:Y:S03]  /*14b80*/  FADD.FTZ R2, R171, R2 ;  /* 0x00000002ab027221 */ /* 0x000fe60000010000 */
[----:B------:R-:W-:Y:S01]  /*14b90*/  MUFU.EX2 R64, R84 ;  /* 0x0000005400407308 */ /* 0x000fe20000000800 */
[-C--:B--2---:R-:W-:Y:S03]  /*14ba0*/  HMMA.16816.F32.BF16 R20, R48, R60.reuse, R20 ;  /* 0x0000003c3014723c */ /* 0x084fe60000041814 */
[----:B-1----:R-:W-:Y:S01]  /*14bb0*/  F2FP.BF16.F32.PACK_AB R162, R71, R73 ;  /* 0x0000004947a2723e */ /* 0x002fe200000010ff */
[----:B------:R-:W-:Y:S01]  /*14bc0*/  FADD.FTZ R0, R169, R37 ;  /* 0x00000025a9007221 */ /* 0x000fe20000010000 */
[----:B------:R-:W-:Y:S01]  /*14bd0*/  FADD.FTZ R37, R207, R36 ;  /* 0x00000024cf257221 */ /* 0x000fe20000010000 */
[C---:B------:R-:W-:Y:S03]  /*14be0*/  HMMA.16816.F32.BF16 R24, R44.reuse, R60, R24 ;  /* 0x0000003c2c18723c */ /* 0x040fe60000041818 */
[----:B------:R-:W-:Y:S02]  /*14bf0*/  MUFU.EX2 R43, R129 ;  /* 0x00000081002b7308 */ /* 0x000fe40000000800 */
[----:B----4-:R-:W-:Y:S01]  /*14c00*/  F2FP.BF16.F32.PACK_AB R163, R69, R70 ;  /* 0x0000004645a3723e */ /* 0x010fe200000010ff */
[-C--:B------:R-:W-:Y:S07]  /*14c10*/  HMMA.16816.F32.BF16 R28, R44, R62.reuse, R28 ;  /* 0x0000003e2c1c723c */ /* 0x080fee000004181c */
[----:B------:R-:W-:Y:S01]  /*14c20*/  MUFU.EX2 R80, R67 ;  /* 0x0000004300507308 */ /* 0x000fe20000000800 */
[----:B------:R-:W-:Y:S01]  /*14c30*/  FADD.FTZ R36, R205, R3 ;  /* 0x00000003cd247221 */ /* 0x000fe20000010000 */
[----:B------:R-:W-:Y:S01]  /*14c40*/  HMMA.16816.F32.BF16 R32, R48, R62, R32 ;  /* 0x0000003e3020723c */ /* 0x000fe20000041820 */
[----:B------:R-:W1:Y:S03]  /*14c50*/  LDSM.16.MT88.4 R60, [R184+0x5800] ;  /* 0x00580000b83c783b */ /* 0x000e660000004200 */
[----:B------:R-:W-:Y:S04]  /*14c60*/  F2FP.BF16.F32.PACK_AB R44, R240, R233 ;  /* 0x000000e9f02c723e */ /* 0x000fe800000010ff */
[----:B------:R-:W2:Y:S03]  /*14c70*/  MUFU.EX2 R79, R68 ;  /* 0x00000044004f7308 */ /* 0x000ea60000000800 */
[----:B------:R-:W-:Y:S01]  /*14c80*/  F2FP.BF16.F32.PACK_AB R45, R239, R236 ;  /* 0x000000ecef2d723e */ /* 0x000fe200000010ff */
[----:B------:R-:W-:Y:S01]  /*14c90*/  FADD.FTZ R36, R209, R36 ;  /* 0x00000024d1247221 */ /* 0x000fe20000010000 */
[----:B------:R-:W-:Y:S03]  /*14ca0*/  F2FP.BF16.F32.PACK_AB R46, R237, R238 ;  /* 0x000000eeed2e723e */ /* 0x000fe600000010ff */
[----:B------:R-:W-:Y:S01]  /*14cb0*/  FADD.FTZ R36, R177, R36 ;  /* 0x00000024b1247221 */ /* 0x000fe20000010000 */
[----:B------:R-:W-:Y:S01]  /*14cc0*/  F2FP.BF16.F32.PACK_AB R47, R152, R148 ;  /* 0x00000094982f723e */ /* 0x000fe200000010ff */
[----:B------:R-:W-:Y:S01]  /*14cd0*/  MUFU.EX2 R67, R81 ;  /* 0x0000005100437308 */ /* 0x000fe20000000800 */
[----:B------:R-:W-:Y:S01]  /*14ce0*/  F2FP.BF16.F32.PACK_AB R48, R136, R134 ;  /* 0x000000868830723e */ /* 0x000fe200000010ff */
[----:B------:R-:W-:Y:S01]  /*14cf0*/  FADD.FTZ R36, R208, R36 ;  /* 0x00000024d0247221 */ /* 0x000fe20000010000 */
[----:B------:R-:W-:Y:S01]  /*14d00*/  F2FP.BF16.F32.PACK_AB R50, R133, R132 ;  /* 0x000000848532723e */ /* 0x000fe200000010ff */
[----:B------:R-:W-:Y:S01]  /*14d10*/  FADD.FTZ R3, R176, R2 ;  /* 0x00000002b0037221 */ /* 0x000fe20000010000 */
[----:B------:R-:W-:Y:S01]  /*14d20*/  F2FP.BF16.F32.PACK_AB R49, R107, R110 ;  /* 0x0000006e6b31723e */ /* 0x000fe200000010ff */
[-C--:B------:R-:W-:Y:S04]  /*14d30*/  HMMA.16816.F32.BF16 R4, R44, R52.reuse, R4 ;  /* 0x000000342c04723c */ /* 0x080fe80000041804 */
[----:B------:R-:W3:Y:S01]  /*14d40*/  MUFU.EX2 R68, R78 ;  /* 0x0000004e00447308 */ /* 0x000ee20000000800 */
        /* <DEDUP_REMOVED lines=11> */
[----:B------:R-:W4:Y:S04]  /*14e00*/  LDSM.16.MT88.4 R52, [R185+0x5800] ;  /* 0x00580000b934783b */ /* 0x000f280000004200 */
[----:B------:R-:W-:Y:S01]  /*14e10*/  FADD.FTZ R0, R215, R0 ;  /* 0x00000000d7007221 */ /* 0x000fe20000010000 */
[-C--:B------:R-:W-:Y:S05]  /*14e20*/  HMMA.16816.F32.BF16 R20, R44, R56.reuse, R20 ;  /* 0x000000382c14723c */ /* 0x080fea0000041814 */
[----:B------:R-:W-:Y:S01]  /*14e30*/  FADD.FTZ R42, R217, R0 ;  /* 0x00000000d92a7221 */ /* 0x000fe20000010000 */
[C---:B------:R-:W-:Y:S05]  /*14e40*/  HMMA.16816.F32.BF16 R24, R48.reuse, R56, R24 ;  /* 0x000000383018723c */ /* 0x040fea0000041818 */
[----:B------:R-:W-:Y:S01]  /*14e50*/  FADD.FTZ R2, R175, R2 ;  /* 0x00000002af027221 */ /* 0x000fe20000010000 */
[-C--:B------:R-:W-:Y:S05]  /*14e60*/  HMMA.16816.F32.BF16 R28, R48, R58.reuse, R28 ;  /* 0x0000003a301c723c */ /* 0x080fea000004181c */
[----:B------:R-:W-:Y:S01]  /*14e70*/  FADD.FTZ R2, R168, R2 ;  /* 0x00000002a8027221 */ /* 0x000fe20000010000 */
[----:B------:R-:W-:Y:S01]  /*14e80*/  HMMA.16816.F32.BF16 R32, R44, R58, R32 ;  /* 0x0000003a2c20723c */ /* 0x000fe20000041820 */
[----:B------:R-:W5:Y:S04]  /*14e90*/  LDSM.16.MT88.4 R56, [R185+0x5c00] ;  /* 0x005c0000b938783b */ /* 0x000f680000004200 */
        /* <DEDUP_REMOVED lines=14> */
[----:B--2---:R-:W-:Y:S01]  /*14f80*/  F2FP.BF16.F32.PACK_AB R47, R79, R80 ;  /* 0x000000504f2f723e */ /* 0x004fe200000010ff */
[----:B------:R-:W-:Y:S01]  /*14f90*/  FADD.FTZ R2, R216, R2 ;  /* 0x00000002d8027221 */ /* 0x000fe20000010000 */
[----:B------:R-:W-:Y:S01]  /*14fa0*/  FADD.FTZ R37, R211, R37 ;  /* 0x00000025d3257221 */ /* 0x000fe20000010000 */
[----:B---3--:R-:W-:Y:S03]  /*14fb0*/  F2FP.BF16.F32.PACK_AB R164, R67, R68 ;  /* 0x0000004443a4723e */ /* 0x008fe600000010ff */
[----:B------:R-:W-:Y:S01]  /*14fc0*/  FADD.FTZ R0, R218, R37 ;  /* 0x00000025da007221 */ /* 0x000fe20000010000 */
[C---:B------:R-:W-:Y:S01]  /*14fd0*/  HMMA.16816.F32.BF16 R8, R44.reuse, R60, R8 ;  /* 0x0000003c2c08723c */ /* 0x040fe20000041808 */
[----:B------:R-:W-:Y:S03]  /*14fe0*/  MUFU.EX2 R61, R90 ;  /* 0x0000005a003d7308 */ /* 0x000fe60000000800 */
[----:B------:R-:W-:Y:S01]  /*14ff0*/  FADD.FTZ R37, R221, R3 ;  /* 0x00000003dd257221 */ /* 0x000fe20000010000 */
[----:B------:R-:W-:Y:S01]  /*15000*/  FADD.FTZ R3, R214, R0 ;  /* 0x00000000d6037221 */ /* 0x000fe20000010000 */
[-C--:B------:R-:W-:Y:S05]  /*15010*/  HMMA.16816.F32.BF16 R12, R44, R62.reuse, R12 ;  /* 0x0000003e2c0c723c */ /* 0x080fea000004180c */
[----:B------:R-:W1:Y:S01]  /*15020*/  MUFU.EX2 R60, R101 ;  /* 0x00000065003c7308 */ /* 0x000e620000000800 */
[----:B------:R-:W-:Y:S01]  /*15030*/  FADD.FTZ R37, R226, R37 ;  /* 0x00000025e2257221 */ /* 0x000fe20000010000 */
[C---:B------:R-:W-:Y:S04]  /*15040*/  HMMA.16816.F32.BF16 R16, R48.reuse, R62, R16 ;  /* 0x0000003e3010723c */ /* 0x040fe80000041810 */
[----:B------:R-:W-:Y:S02]  /*15050*/  FADD.FTZ R3, R219, R3 ;  /* 0x00000003db037221 */ /* 0x000fe40000010000 */
[-C--:B----4-:R-:W-:Y:S05]  /*15060*/  HMMA.16816.F32.BF16 R20, R48, R52.reuse, R20 ;  /* 0x000000343014723c */ /* 0x090fea0000041814 */
[----:B------:R-:W-:Y:S01]  /*15070*/  FADD.FTZ R3, R225, R3 ;  /* 0x00000003e1037221 */ /* 0x000fe20000010000 */
[C---:B------:R-:W-:Y:S05]  /*15080*/  HMMA.16816.F32.BF16 R24, R44.reuse, R52, R24 ;  /* 0x000000342c18723c */ /* 0x040fea0000041818 */
[----:B------:R-:W-:Y:S01]  /*15090*/  FADD.FTZ R3, R232, R3 ;  /* 0x00000003e8037221 */ /* 0x000fe20000010000 */
[-C--:B------:R-:W-:Y:S05]  /*150a0*/  HMMA.16816.F32.BF16 R28, R44, R54.reuse, R28 ;  /* 0x000000362c1c723c */ /* 0x080fea000004181c */
[----:B------:R-:W-:Y:S01]  /*150b0*/  FADD.FTZ R0, R227, R36 ;  /* 0x00000024e3007221 */ /* 0x000fe20000010000 */
[----:B------:R-:W-:Y:S05]  /*150c0*/  HMMA.16816.F32.BF16 R32, R48, R54, R32 ;  /* 0x000000363020723c */ /* 0x000fea0000041820 */
[----:B------:R-:W-:Y:S01]  /*150d0*/  FADD.FTZ R0, R230, R0 ;  /* 0x00000000e6007221 */ /* 0x000fe20000010000 */
[-C--:B------:R-:W-:Y:S05]  /*150e0*/  HMMA.16816.F32.BF16 R140, R160, R144.reuse, R4 ;  /* 0x00000090a08c723c */ /* 0x080fea0000041804 */
[----:B------:R-:W-:Y:S01]  /*150f0*/  FADD.FTZ R0, R231, R0 ;  /* 0x00000000e7007221 */ /* 0x000fe20000010000 */
[----:B------:R-:W-:Y:S01]  /*15100*/  FADD.FTZ R36, R224, R2 ;  /* 0x00000002e0247221 */ /* 0x000fe20000010000 */
[----:B------:R-:W-:Y:S01]  /*15110*/  FADD.FTZ R2, R229, R37 ;  /* 0x00000025e5027221 */ /* 0x000fe20000010000 */
[----:B------:R-:W-:Y:S03]  /*15120*/  F2FP.BF16.F32.PACK_AB R166, R65, R64 ;  /* 0x0000004041a6723e */ /* 0x000fe600000010ff */
        /* <DEDUP_REMOVED lines=13> */
[----:B------:R-:W-:Y:S01]  /*15200*/  IMAD.MOV.U32 R225, RZ, RZ, R204 ;  /* 0x000000ffffe17224 */ /* 0x000fe200078e00cc */
[----:B------:R-:W-:Y:S01]  /*15210*/  F2FP.BF16.F32.PACK_AB R167, R66, R43 ;  /* 0x0000002b42a7723e */ /* 0x000fe200000010ff */
[----:B------:R-:W-:Y:S01]  /*15220*/  FADD.FTZ R5, R136, R2 ;  /* 0x0000000288057221 */ /* 0x000fe20000010000 */
[----:B------:R-:W-:Y:S01]  /*15230*/  FADD.FTZ R2, R148, R6 ;  /* 0x0000000694027221 */ /* 0x000fe20000010000 */
[----:B------:R-:W-:Y:S02]  /*15240*/  IMAD.MOV.U32 R134, RZ, RZ, R38 ;  /* 0x000000ffff867224 */ /* 0x000fe400078e0026 */
[----:B------:R-:W-:Y:S01]  /*15250*/  FADD.FTZ R3, R132, R5 ;  /* 0x0000000584037221 */ /* 0x000fe20000010000 */
[----:B------:R-:W-:Y:S01]  /*15260*/  FADD.FTZ R5, R237, R0 ;  /* 0x00000000ed057221 */ /* 0x000fe20000010000 */
[C---:B------:R-:W-:Y:S04]  /*15270*/  HMMA.16816.F32.BF16 R136, R164.reuse, R144, R8 ;  /* 0x00000090a488723c */ /* 0x040fe80000041808 */
[----:B------:R-:W-:Y:S01]  /*15280*/  FADD.FTZ R0, R152, R2 ;  /* 0x0000000298007221 */ /* 0x000fe20000010000 */
        /* <DEDUP_REMOVED lines=32> */
[----:B------:R-:W-:Y:S04]  /*15490*/  IMAD.MOV.U32 R132, RZ, RZ, R40 ;  /* 0x000000ffff847224 */ /* 0x000fe800078e0028 */
        /* <DEDUP_REMOVED lines=9> */
[----:B------:R-:W-:Y:S03]  /*15530*/  FADD.FTZ R0, R66, R0 ;  /* 0x0000000042007221 */ /* 0x000fe60000010000 */
[----:B------:R1:W-:Y:S04]  /*15540*/  STL [R1+0x1c], R3 ;  /* 0x00001c0301007387 */ /* 0x0003e80000100800 */
[----:B------:R2:W-:Y:S04]  /*15550*/  STL [R1+0x20], R2 ;  /* 0x0000200201007387 */ /* 0x0005e80000100800 */
[----:B------:R2:W-:Y:S01]  /*15560*/  STL [R1+0x24], R0 ;  /* 0x0000240001007387 */ /* 0x0005e20000100800 */
[----:B-1----:R-:W-:Y:S01]  /*15570*/  IMAD.MOV.U32 R3, RZ, RZ, R41 ;  /* 0x000000ffff037224 */ /* 0x002fe200078e0029 */
[----:B------:R-:W-:Y:S06]  /*15580*/  @P0 BRA `(.L_x_916) ;  /* 0xffffff9c004c0947 */ /* 0x000fec000383ffff */
.L_x_915:
        /* <DEDUP_REMOVED lines=60> */
.L_x_919:
        /* <DEDUP_REMOVED lines=23> */
.L_x_920:
        /* <DEDUP_REMOVED lines=60> */
[----:B------:R-:W-:Y:S01]  /*15e80*/  STS [R16], R7 ;  /* 0x0000000710007388 */ /* 0x000fe20000000800 */
[----:B------:R-:W-:Y:S01]  /*15e90*/  F2FP.BF16.F32.PACK_AB R3, R145, R144 ;  /* 0x000000909103723e */ /* 0x000fe200000010ff */
[----:B--2---:R-:W1:Y:S01]  /*15ea0*/  @P3 LDC R18, c[0x0][0x2e4] ;  /* 0x0000b900ff123b82 */ /* 0x004e620000000800 */
        /* <DEDUP_REMOVED lines=17> */
[----:B------:R-:W-:-:S03]  /*15fc0*/  F2FP.BF16.F32.PACK_AB R20, R167, R20 ;  /* 0x00000014a714723e */ /* 0x000fc600000010ff */
[----:B------:R1:W-:Y:S01]  /*15fd0*/  STS [R2+0x1200], R15 ;  /* 0x0012000f02007388 */ /* 0x0003e20000000800 */
[----:B--2---:R-:W2:Y:S03]  /*15fe0*/  @P0 LDC.64 R6, c[0x0][0x2c0] ;  /* 0x0000b000ff060b82 */ /* 0x004ea60000000a00 */
[----:B------:R2:W-:Y:S01]  /*15ff0*/  STS [R19], R14 ;  /* 0x0000000e13007388 */ /* 0x0005e20000000800 */
[----:B---3--:R-:W-:-:S03]  /*16000*/  IMAD.IADD R0, R27, 0x1, R19 ;  /* 0x000000011b007824 */ /* 0x008fc600078e0213 */
[----:B------:R-:W-:Y:S01]  /*16010*/  STS [R19+0x200], R13 ;  /* 0x0002000d13007388 */ /* 0x000fe20000000800 */
[----:B----4-:R-:W3:Y:S03]  /*16020*/  @P6 MUFU.LG2 R3, R25 ;  /* 0x0000001900036308 */ /* 0x010ee60000000c00 */
[----:B------:R4:W-:Y:S01]  /*16030*/  STS [R0], R10 ;  /* 0x0000000a00007388 */ /* 0x0009e20000000800 */
[----:B------:R-:W4:Y:S03]  /*16040*/  @P6 LDC R5, c[0x0][0x2e8] ;  /* 0x0000ba00ff056b82 */ /* 0x000f260000000800 */
[----:B------:R-:W-:Y:S04]  /*16050*/  STS [R0+0x200], R9 ;  /* 0x0002000900007388 */ /* 0x000fe80000000800 */
[----:B------:R4:W-:Y:S04]  /*16060*/  STS [R19+0x1000], R12 ;  /* 0x0010000c13007388 */ /* 0x0009e80000000800 */
[----:B------:R4:W-:Y:S01]  /*16070*/  STS [R19+0x1200], R11 ;  /* 0x0012000b13007388 */ /* 0x0009e20000000800 */
[----:B-1----:R-:W1:Y:S01]  /*16080*/  @P2 LDC R15, c[0x0][0x2e8] ;  /* 0x0000ba00ff0f2b82 */ /* 0x002e620000000800 */
[----:B------:R-:W-:Y:S01]  /*16090*/  LOP3.LUT R2, R31, 0xffffffe0, RZ, 0xc0, !PT ;  /* 0xffffffe01f027812 */ /* 0x000fe200078ec0ff */
[----:B---3--:R-:W-:Y:S01]  /*160a0*/  @P6 FMUL.FTZ R3, R3, 0.69314718246459960938 ;  /* 0x3f31721803036820 */ /* 0x008fe20000410000 */
[----:B------:R3:W-:Y:S01]  /*160b0*/  STS [R0+0x1000], R8 ;  /* 0x0010000800007388 */ /* 0x0007e20000000800 */
[----:B------:R-:W-:Y:S01]  /*160c0*/  IMAD.MOV.U32 R25, RZ, RZ, 0x7f800000 ;  /* 0x7f800000ff197424 */ /* 0x000fe200078e00ff */
[----:B------:R-:W-:Y:S01]  /*160d0*/  IADD3 R4, -R2, R36, RZ ;  /* 0x0000002402047210 */ /* 0x000fe20007ffe1ff */
[----:B--2---:R-:W-:Y:S01]  /*160e0*/  @P0 IMAD R2, R7, R6, RZ ;  /* 0x0000000607020224 */ /* 0x004fe200078e02ff */
[----:B------:R2:W-:Y:S01]  /*160f0*/  STS [R0+0x1200], R20 ;  /* 0x0012001400007388 */ /* 0x0005e20000000800 */
[----:B------:R-:W1:Y:S01]  /*16100*/  @!P0 LDC R14, c[0x0][0x270] ;  /* 0x00009c00ff0e8b82 */ /* 0x000e620000000800 */
[----:B------:R3:W-:Y:S01]  /*16110*/  @P1 MUFU.LG2 R6, R24 ;  /* 0x0000001800061308 */ /* 0x0007e20000000c00 */
[----:B------:R-:W-:-:S06]  /*16120*/  LOP3.LUT P3, RZ, R4, 0x3, RZ, 0xc0, !PT ;  /* 0x0000000304ff7812 */ /* 0x000fcc000786c0ff */
[----:B------:R-:W-:Y:S01]  /*16130*/  BAR.SYNC.DEFER_BLOCKING 0x0 ;  /* 0x0000000000007b1d */ /* 0x000fe20000010000 */
[----:B----4-:R-:W-:Y:S01]  /*16140*/  @P6 FFMA.FTZ R25, R41, R5, R3 ;  /* 0x0000000529196223 */ /* 0x010fe20000010003 */
[----:B------:R-:W-:-:S04]  /*16150*/  @!P0 MOV R2, R18 ;  /* 0x0000001200028202 */ /* 0x000fc80000000f00 */
[----:B------:R-:W4:Y:S01]  /*16160*/  @P2 MUFU.LG2 R10, R21 ;  /* 0x00000015000a2308 */ /* 0x000f220000000c00 */
[----:B------:R-:W4:Y:S01]  /*16170*/  S2R R16, SR_CTAID.Y ;  /* 0x0000000000107919 */ /* 0x000f220000002600 */
[----:B------:R-:W-:Y:S01]  /*16180*/  SHF.R.S32.HI R12, RZ, 0x1f, R37 ;  /* 0x0000001fff0c7819 */ /* 0x000fe20000011425 */
[----:B------:R-:W4:Y:S01]  /*16190*/  S2R R27, SR_CTAID.Z ;  /* 0x00000000001b7919 */ /* 0x000f220000002700 */
[----:B------:R-:W4:Y:S04]  /*161a0*/  @P5 LDC R11, c[0x0][0x2e8] ;  /* 0x0000ba00ff0b5b82 */ /* 0x000f280000000800 */
[----:B------:R-:W4:Y:S01]  /*161b0*/  @P5 MUFU.LG2 R9, R26 ;  /* 0x0000001a00095308 */ /* 0x000f220000000c00 */
[----:B------:R-:W-:Y:S01]  /*161c0*/  LEA.HI R12, R12, R37, RZ, 0x2 ;  /* 0x000000250c0c7211 */ /* 0x000fe200078f10ff */
[----:B------:R-:W-:Y:S01]  /*161d0*/  IMAD.MOV.U32 R19, RZ, RZ, 0x7f800000 ;  /* 0x7f800000ff137424 */ /* 0x000fe200078e00ff */
[----:B---3--:R-:W-:-:S02]  /*161e0*/  MOV R24, 0x7f800000 ;  /* 0x7f80000000187802 */ /* 0x008fc40000000f00 */
[----:B------:R-:W-:Y:S01]  /*161f0*/  LOP3.LUT R13, R12, 0xfffffffc, RZ, 0xc0, !PT ;  /* 0xfffffffc0c0d7812 */ /* 0x000fe200078ec0ff */
[----:B------:R-:W3:Y:S01]  /*16200*/  @P0 LDC R8, c[0x0][0x2c0] ;  /* 0x0000b000ff080b82 */ /* 0x000ee20000000800 */
[----:B--2---:R-:W-:Y:S01]  /*16210*/  @P0 MOV R0, 0x1 ;  /* 0x0000000100000802 */ /* 0x004fe20000000f00 */
[----:B-1----:R-:W-:Y:S01]  /*16220*/  @!P0 IMAD R0, R18, R14, RZ ;  /* 0x0000000e12008224 */ /* 0x002fe200078e02ff */
[----:B------:R1:W2:Y:S01]  /*16230*/  LDS.128 R32, [R241+0x1800] ;  /* 0x00180000f1207984 */ /* 0x0002a20000000c00 */
[----:B----4-:R-:W-:Y:S01]  /*16240*/  @P2 FMUL.FTZ R5, R10, 0.69314718246459960938 ;  /* 0x3f3172180a052820 */ /* 0x010fe20000410000 */
[----:B------:R-:W-:Y:S02]  /*16250*/  IADD3 R13, -R13, R37, RZ ;  /* 0x000000250d0d7210 */ /* 0x000fe40007ffe1ff */
[----:B------:R-:W-:Y:S01]  /*16260*/  SHF.R.S32.HI R10, RZ, 0x2, R12 ;  /* 0x00000002ff0a7819 */ /* 0x000fe2000001140c */
[----:B------:R-:W4:Y:S01]  /*16270*/  @P1 LDC R14, c[0x0][0x2e8] ;  /* 0x0000ba00ff0e1b82 */ /* 0x000f220000000800 */
[----:B------:R-:W-:Y:S01]  /*16280*/  @P2 FFMA.FTZ R19, R39, R15, R5 ;  /* 0x0000000f27132223 */ /* 0x000fe20000010005 */
[----:B------:R-:W-:Y:S01]  /*16290*/  @P5 FMUL.FTZ R4, R9, 0.69314718246459960938 ;  /* 0x3f31721809045820 */ /* 0x000fe20000410000 */
[----:B------:R-:W-:-:S03]  /*162a0*/  SHF.L.U32 R18, R13, 0x3, RZ ;  /* 0x000000030d127819 */ /* 0x000fc600000006ff */
[----:B------:R-:W-:Y:S01]  /*162b0*/  @P5 FFMA.FTZ R24, R40, R11, R4 ;  /* 0x0000000b28185223 */ /* 0x000fe20000010004 */
[----:B------:R-:W-:Y:S01]  /*162c0*/  MOV R11, 0x7f800000 ;  /* 0x7f800000000b7802 */ /* 0x000fe20000000f00 */
[----:B------:R-:W-:Y:S01]  /*162d0*/  IMAD R0, R16, R0, RZ ;  /* 0x0000000010007224 */ /* 0x000fe200078e02ff */
[----:B------:R-:W-:-:S04]  /*162e0*/  @!P0 MOV R8, 0x1 ;  /* 0x0000000100088802 */ /* 0x000fc80000000f00 */
[----:B------:R-:W-:Y:S01]  /*162f0*/  SEL R0, R0, RZ, !P4 ;  /* 0x000000ff00007207 */ /* 0x000fe20006000000 */
[----:B---3--:R-:W-:-:S04]  /*16300*/  IMAD R3, R8, UR4, RZ ;  /* 0x0000000408037c24 */ /* 0x008fc8000f8e02ff */
[----:B------:R-:W-:Y:S02]  /*16310*/  IMAD R0, R27, R2, R0 ;  /* 0x000000021b007224 */ /* 0x000fe400078e0200 */
[----:B------:R-:W-:Y:S01]  /*16320*/  @P1 FMUL.FTZ R2, R6, 0.69314718246459960938 ;  /* 0x3f31721806021820 */ /* 0x000fe20000410000 */
[----:B------:R-:W-:-:S03]  /*16330*/  SHF.L.U32 R3, R3, 0x7, RZ ;  /* 0x0000000703037819 */ /* 0x000fc600000006ff */
[----:B----4-:R-:W-:Y:S01]  /*16340*/  @P1 FFMA.FTZ R11, R38, R14, R2 ;  /* 0x0000000e260b1223 */ /* 0x010fe20000010002 */
[--C-:B------:R-:W-:Y:S02]  /*16350*/  IADD3 R6, P2, P0, R3, R22, R0.reuse ;  /* 0x0000001603067210 */ /* 0x100fe4000785e000 */
[----:B------:R-:W-:Y:S02]  /*16360*/  SHF.R.S32.HI R4, RZ, 0x1f, R3 ;  /* 0x0000001fff047819 */ /* 0x000fe40000011403 */
[----:B------:R-:W-:-:S04]  /*16370*/  SHF.R.S32.HI R0, RZ, 0x1f, R0 ;  /* 0x0000001fff007819 */ /* 0x000fc80000011400 */
[----:B------:R-:W-:Y:S01]  /*16380*/  IADD3.X R9, R4, R23, R0, P2, P0 ;  /* 0x0000001704097210 */ /* 0x000fe200017e0400 */
[----:B-12---:R-:W-:Y:S06]  /*16390*/  @P3 BRA `(.L_x_922) ;  /* 0x0000000000c03947 */ /* 0x006fec0003800000 */
        /* <DEDUP_REMOVED lines=31> */
[----:B------:R-:W-:Y:S02]  /*16590*/  @!P5 LEA.HI.X.SX32 R2, R2, R9, 0x1, P2 ;  /* 0x000000090202d211 */ /* 0x000fe400010f0eff */
[----:B------:R-:W-:-:S05]  /*165a0*/  @!P3 IADD3 R12, P0, R5, R6, RZ ;  /* 0x00000006050cb210 */ /* 0x000fca0007f1e0ff */
        /* <DEDUP_REMOVED lines=15> */
.L_x_922:
[----:B------:R-:W-:Y:S05]  /*166a0*/  BSYNC B0 ;  /* 0x0000000000007941 */ /* 0x000fea0003800000 */
.L_x_921:
[----:B------:R2:W3:Y:S01]  /*166b0*/  LDS.128 R12, [R241] ;  /* 0x00000000f10c7984 */ /* 0x0004e20000000c00 */
[C---:B------:R-:W-:Y:S01]  /*166c0*/  VIADD R0, R10.reuse, 0x40 ;  /* 0x000000400a007836 */ /* 0x040fe20000000000 */
[CC--:B-----5:R-:W-:Y:S01]  /*166d0*/  ISETP.GE.AND P3, PT, R10.reuse, R42.reuse, PT ;  /* 0x0000002a0a00720c */ /* 0x0e0fe20003f66270 */
[----:B-1----:R-:W-:Y:S01]  /*166e0*/  VIADD R3, R10, 0x20 ;  /* 0x000000200a037836 */ /* 0x002fe20000000000 */
[----:B------:R-:W1:Y:S01]  /*166f0*/  S2R R8, SR_CTAID.X ;  /* 0x0000000000087919 */ /* 0x000e620000002500 */
[----:B------:R-:W-:Y:S01]  /*16700*/  IADD3 R2, P0, R18, R29, RZ ;  /* 0x0000001d12027210 */ /* 0x000fe20007f1e0ff */
[----:B------:R-:W-:Y:S01]  /*16710*/  ULDC.64 UR4, c[0x0][0x2a0] ;  /* 0x0000a80000047ab9 */ /* 0x000fe20000000a00 */
[----:B------:R-:W-:Y:S01]  /*16720*/  SHF.R.S32.HI R4, RZ, 0x1f, R18 ;  /* 0x0000001fff047819 */ /* 0x000fe20000011412 */
[----:B------:R-:W-:Y:S01]  /*16730*/  BSSY B0, `(.L_x_923) ;  /* 0x0000018000007945 */ /* 0x000fe20003800000 */
[----:B------:R-:W-:Y:S02]  /*16740*/  SHF.R.S32.HI R5, RZ, 0x1f, R27 ;  /* 0x0000001fff057819 */ /* 0x000fe4000001141b */
[-C--:B------:R-:W-:Y:S01]  /*16750*/  ISETP.GE.AND P1, PT, R0, R42.reuse, PT ;  /* 0x0000002a0000720c */ /* 0x080fe20003f26270 */
[----:B------:R-:W-:Y:S01]  /*16760*/  VIADD R0, R10, 0x60 ;  /* 0x000000600a007836 */ /* 0x000fe20000000000 */
[----:B------:R-:W-:-:S02]  /*16770*/  ISETP.GE.AND P2, PT, R3, R42, PT ;  /* 0x0000002a0300720c */ /* 0x000fc40003f46270 */
[----:B------:R-:W-:Y:S01]  /*16780*/  IADD3.X R3, R4, R30, RZ, P0, !PT ;  /* 0x0000001e04037210 */ /* 0x000fe200007fe4ff */
[----:B------:R-:W-:Y:S01]  /*16790*/  IMAD R4, R5, UR4, RZ ;  /* 0x0000000405047c24 */ /* 0x000fe2000f8e02ff */
[----:B------:R-:W-:Y:S02]  /*167a0*/  ISETP.GE.AND P0, PT, R0, R42, PT ;  /* 0x0000002a0000720c */ /* 0x000fe40003f06270 */
[----:B------:R-:W-:Y:S01]  /*167b0*/  SHF.R.S32.HI R11, RZ, 0x1f, R10 ;  /* 0x0000001fff0b7819 */ /* 0x000fe2000001140a */
[C---:B------:R-:W-:Y:S02]  /*167c0*/  IMAD R0, R27.reuse, UR5, R4 ;  /* 0x000000051b007c24 */ /* 0x040fe4000f8e0204 */
        /* <DEDUP_REMOVED lines=14> */
.L_x_924:
[----:B------:R-:W-:Y:S05]  /*168b0*/  BSYNC B0 ;  /* 0x0000000000007941 */ /* 0x000fea0003800000 */
.L_x_923:
        /* <DEDUP_REMOVED lines=16> */
.L_x_926:
[----:B------:R-:W-:Y:S05]  /*169c0*/  BSYNC B0 ;  /* 0x0000000000007941 */ /* 0x000fea0003800000 */
.L_x_925:
        /* <DEDUP_REMOVED lines=16> */
.L_x_928:
[----:B------:R-:W-:Y:S05]  /*16ad0*/  BSYNC B0 ;  /* 0x0000000000007941 */ /* 0x000fea0003800000 */
.L_x_927:
        /* <DEDUP_REMOVED lines=15> */
.L_x_929:
        /* <DEDUP_REMOVED lines=11> */
.L_x_1323:


//--------------------- .text._ZN5flash16flash_fwd_kernelI23Flash_fwd_kernel_traitsILi32ELi128ELi128ELi4ELb0ELb0EN7cutlass10bfloat16_tE19Flash_kernel_traitsILi32ELi128ELi128ELi4ES3_EELb1ELb0ELb1ELb1ELb0ELb0ELb0ELb0EEEvNS_16Flash_fwd_paramsE --------------------------
	.section	.text._ZN5flash16flash_fwd_kernelI23Flash_fwd_kernel_traitsILi32ELi128ELi128ELi4ELb0ELb0EN7cutlass10bfloat16_tE19Flash_kernel_traitsILi32ELi128ELi128ELi4ES3_EELb1ELb0ELb1ELb1ELb0ELb0ELb0ELb0EEEvNS_16Flash_fwd_paramsE,"ax",@progbits
	.align	128
        .global         _ZN5flash16flash_fwd_kernelI23Flash_fwd_kernel_traitsILi32ELi128ELi128ELi4ELb0ELb0EN7cutlass10bfloat16_tE19Flash_kernel_traitsILi32ELi128ELi128ELi4ES3_EELb1ELb0ELb1ELb1ELb0ELb0ELb0ELb0EEEvNS_16Flash_fwd_paramsE
        .type           _ZN5flash16flash_fwd_kernelI23Flash_fwd_kernel_traitsILi32ELi128ELi128ELi4ELb0ELb0EN7cutlass10bfloat16_tE19Flash_kernel_traitsILi32ELi128ELi128ELi4ES3_EELb1ELb0ELb1ELb1ELb0ELb0ELb0ELb0EEEvNS_16Flash_fwd_paramsE,@function
        .size           _ZN5flash16flash_fwd_kernelI23Flash_fwd_kernel_traitsILi32ELi128ELi128ELi4ELb0ELb0EN7cutlass10bfloat16_tE19Flash_kernel_traitsILi32ELi128ELi128ELi4ES3_EELb1ELb0ELb1ELb1ELb0ELb0ELb0ELb0EEEvNS_16Flash_fwd_paramsE,(.L_x_1324 - _ZN5flash16flash_fwd_kernelI23Flash_fwd_kernel_traitsILi32ELi128ELi128ELi4ELb0ELb0EN7cutlass10bfloat16_tE19Flash_kernel_traitsILi32ELi128ELi128ELi4ES3_EELb1ELb0ELb1ELb1ELb0ELb0ELb0ELb0EEEvNS_16Flash_fwd_paramsE)
        .other          _ZN5flash16flash_fwd_kernelI23Flash_fwd_kernel_traitsILi32ELi128ELi128ELi4ELb0ELb0EN7cutlass10bfloat16_tE19Flash_kernel_traitsILi32ELi128ELi128ELi4ES3_EELb1ELb0ELb1ELb1ELb0ELb0ELb0ELb0EEEvNS_16Flash_fwd_paramsE,@"STO_CUDA_ENTRY STV_DEFAULT"
_ZN5flash16flash_fwd_kernelI23Flash_fwd_kernel_traitsILi32ELi128ELi128ELi4ELb0ELb0EN7cutlass10bfloat16_tE19Flash_kernel_traitsILi32ELi128ELi128ELi4ES3_EELb1ELb0ELb1ELb1ELb0ELb0ELb0ELb0EEEvNS_16Flash_fwd_paramsE:
.text._ZN5flash16flash_fwd_kernelI23Flash_fwd_kernel_traitsILi32ELi128ELi128ELi4ELb0ELb0EN7cutlass10bfloat16_tE19Flash_kernel_traitsILi32ELi128ELi128ELi4ES3_EELb1ELb0ELb1ELb1ELb0ELb0ELb0ELb0EEEvNS_16Flash_fwd_paramsE:
        /* <DEDUP_REMOVED lines=56> */
[----:B-1----:R-:W-:Y:S01]  /*0380*/  IMAD.U32 R2, RZ, RZ, UR8 ;  /* 0x00000008ff027e24 */ /* 0x002fe2000f8e00ff */
[----:B------:R-:W-:Y:S01]  /*0390*/  SHF.R.S32.HI R19, RZ, 0x1f, R105 ;  /* 0x0000001fff137819 */ /* 0x000fe20000011469 */
[----:B------:R-:W-:Y:S01]  /*03a0*/  IMAD.U32 R3, RZ, RZ, UR9 ;  /* 0x00000009ff037e24 */ /* 0x000fe2000f8e00ff */
[----:B------:R-:W-:-:S04]  /*03b0*/  ULDC UR8, c[0x0][0x270] ;  /* 0x00009c0000087ab9 */ /* 0x000fc80000000800 */
[----:B------:R1:W4:Y:S02]  /*03c0*/  @P1 LDG.E R0, desc[UR22][R2.64] ;  /* 0x0000001602001981 */ /* 0x000324000c1e1900 */
[----:B-1----:R-:W-:Y:S02]  /*03d0*/  IMAD.U32 R2, RZ, RZ, UR6 ;  /* 0x00000006ff027e24 */ /* 0x002fe4000f8e00ff */
[----:B------:R-:W-:-:S05]  /*03e0*/  IMAD.U32 R3, RZ, RZ, UR7 ;  /* 0x00000007ff037e24 */ /* 0x000fca000f8e00ff */
        /* <DEDUP_REMOVED lines=30> */
.L_x_930:
[----:B------:R-:W-:Y:S01]  /*05d0*/  ULDC UR9, c[0x0][0x2c8] ;  /* 0x0000b20000097ab9 */ /* 0x000fe20000000800 */
.L_x_931:
        /* <DEDUP_REMOVED lines=131> */
.L_x_934:
[----:B------:R-:W-:Y:S05]  /*0e10*/  BSYNC B0 ;  /* 0x0000000000007941 */ /* 0x000fea0003800000 */
.L_x_933:
        /* <DEDUP_REMOVED lines=17> */
.L_x_936:
[----:B------:R-:W-:Y:S05]  /*0f30*/  BSYNC B0 ;  /* 0x0000000000007941 */ /* 0x000fea0003800000 */
.L_x_935:
        /* <DEDUP_REMOVED lines=15> */
.L_x_938:
[----:B------:R-:W-:Y:S05]  /*1030*/  BSYNC B0 ;  /* 0x0000000000007941 */ /* 0x000fea0003800000 */
.L_x_937:
        /* <DEDUP_REMOVED lines=14> */
.L_x_940:
[----:B------:R-:W-:Y:S05]  /*1120*/  BSYNC B0 ;  /* 0x0000000000007941 */ /* 0x000fea0003800000 */
.L_x_939:
        /* <DEDUP_REMOVED lines=10> */
.L_x_942:
[----:B------:R-:W-:Y:S05]  /*11d0*/  BSYNC B0 ;  /* 0x0000000000007941 */ /* 0x000fea0003800000 */
.L_x_941:
        /* <DEDUP_REMOVED lines=10> */
.L_x_944:
[----:B------:R-:W-:Y:S05]  /*1280*/  BSYNC B0 ;  /* 0x0000000000007941 */ /* 0x000fea0003800000 */
.L_x_943:
        /* <DEDUP_REMOVED lines=10> */
.L_x_946:
[----:B------:R-:W-:Y:S05]  /*1330*/  BSYNC B0 ;  /* 0x0000000000007941 */ /* 0x000fea0003800000 */
.L_x_945:
        /* <DEDUP_REMOVED lines=10> */
.L_x_932:
[----:B------:R-:W2:Y:S01]  /*13e0*/  LDC R21, c[0x0][0x278] ;  /* 0x00009e00ff157b82 */ /* 0x000ea20000000800 */
[----:B------:R-:W3:Y:S01]  /*13f0*/  S2R R4, SR_CTAID.Z ;  /* 0x0000000000047919 */ /* 0x000ee20000002700 */
[CC--:B------:R-:W-:Y:S01]  /*1400*/  LEA.HI R6, R19.reuse, R105.reuse, RZ, 0x2 ;  /* 0x0000006913067211 */ /* 0x0c0fe200078f10ff */
[----:B------:R-:W-:Y:S01]  /*1410*/  UISETP.NE.AND UP0, UPT, UR15, -0x1, UPT ;  /* 0xffffffff0f00788c */ /* 0x000fe2000bf05270 */
[----:B------:R-:W-:Y:S01]  /*1420*/  LEA.HI R20, R19, R105, RZ, 0x3 ;  /* 0x0000006913147211 */ /* 0x000fe200078f18ff */
[----:B------:R-:W-:Y:S01]  /*1430*/  UISETP.NE.AND UP1, UPT, UR7, -0x1, UPT ;  /* 0xffffffff0700788c */ /* 0x000fe2000bf25270 */
[----:B------:R-:W-:Y:S02]  /*1440*/  SHF.R.S32.HI R95, RZ, 0x5, R5 ;  /* 0x00000005ff5f7819 */ /* 0x000fe40000011405 */
[----:B------:R-:W-:Y:S02]  /*1450*/  SHF.R.S32.HI R18, RZ, 0x3, R20 ;  /* 0x00000003ff127819 */ /* 0x000fe40000011414 */
[----:B------:R-:W-:-:S02]  /*1460*/  MOV R23, R9 ;  /* 0x0000000900177202 */ /* 0x000fc40000000f00 */
[----:B------:R-:W-:Y:S01]  /*1470*/  PLOP3.LUT P0, PT, PT, PT, UP1, 0x80, 0x0 ;  /* 0x000000000000781c */ /* 0x000fe20003f0f018 */
[----:B------:R-:W-:Y:S01]  /*1480*/  IMAD.SHL.U32 R5, R18, 0x40, RZ ;  /* 0x0000004012057824 */ /* 0x000fe200078e00ff */
[----:B------:R-:W-:Y:S01]  /*1490*/  @UP0 ULDC.64 UR4, c[0x0][0x240] ;  /* 0x0000900000040ab9 */ /* 0x000fe20000000a00 */
[----:B------:R-:W-:Y:S02]  /*14a0*/  @!UP0 USHF.R.S32.HI UR8, URZ, 0x1f, UR33 ;  /* 0x0000001f3f088899 */ /* 0x000fe40008011421 */
[----:B------:R-:W-:Y:S02]  /*14b0*/  @UP0 UIMAD.WIDE.U32 UR34, UR15, UR4, URZ ;  /* 0x000000040f2202a5 */ /* 0x000fe4000f8e003f */
[----:B------:R-:W-:Y:S02]  /*14c0*/  @UP1 UIADD3 UR9, UR6, UR7, URZ ;  /* 0x0000000706091290 */ /* 0x000fe4000fffe03f */
[----:B------:R-:W-:Y:S01]  /*14d0*/  @UP0 UIMAD UR17, UR15, UR5, UR35 ;  /* 0x000000050f1102a4 */ /* 0x000fe2000f8e0223 */
[----:B------:R-:W-:Y:S01]  /*14e0*/  @UP1 ULDC.64 UR12, c[0x0][0x248] ;  /* 0x00009200000c1ab9 */ /* 0x000fe20000000a00 */
[----:B--2---:R-:W-:Y:S01]  /*14f0*/  IABS R0, R21 ;  /* 0x0000001500007213 */ /* 0x004fe20000000000 */
[----:B------:R-:W-:Y:S01]  /*1500*/  @!UP0 ULDC.64 UR4, c[0x0][0x228] ;  /* 0x00008a0000048ab9 */ /* 0x000fe20000000a00 */
[----:B------:R-:W-:-:S02]  /*1510*/  @UP1 UIMAD.WIDE.U32 UR28, UR9, UR12, URZ ;  /* 0x0000000c091c12a5 */ /* 0x000fc4000f8e003f */
[----:B------:R-:W-:Y:S01]  /*1520*/  @!UP0 UIMAD UR8, UR8, UR4, URZ ;  /* 0x00000004080882a4 */ /* 0x000fe2000f8e023f */
[----:B------:R-:W-:Y:S01]  /*1530*/  IMAD.MOV.U32 R7, RZ, RZ, R0 ;  /* 0x000000ffff077224 */ /* 0x000fe200078e0000 */
[----:B------:R-:W-:Y:S02]  /*1540*/  @!UP0 UIMAD.WIDE.U32 UR10, UR33, UR4, URZ ;  /* 0x00000004210a82a5 */ /* 0x000fe4000f8e003f */
[----:B------:R-:W-:Y:S01]  /*1550*/  @!UP0 UIMAD UR5, UR33, UR5, UR8 ;  /* 0x00000005210582a4 */ /* 0x000fe2000f8e0208 */
[----:B------:R-:W2:Y:S01]  /*1560*/  I2F.RP R2, R7 ;  /* 0x0000000700027306 */ /* 0x000ea20000209400 */
[----:B---3--:R-:W-:Y:S01]  /*1570*/  IABS R4, R4 ;  /* 0x0000000400047213 */ /* 0x008fe20000000000 */
[----:B------:R-:W-:Y:S02]  /*1580*/  @UP1 UIMAD UR9, UR9, UR13, URZ ;  /* 0x0000000d090912a4 */ /* 0x000fe4000f8e023f */
[----:B------:R-:W-:Y:S02]  /*1590*/  @!UP0 UIADD3 UR17, UR11, UR5, URZ ;  /* 0x000000050b118290 */ /* 0x000fe4000fffe03f */
[----:B------:R-:W-:Y:S01]  /*15a0*/  @UP1 UIADD3 UR9, UR29, UR9, URZ ;  /* 0x000000091d091290 */ /* 0x000fe2000fffe03f */
[----:B------:R-:W-:Y:S01]  /*15b0*/  @!UP0 UMOV UR34, UR10 ;  /* 0x0000000a00228c82 */ /* 0x000fe20008000000 */
[----:B--2---:R-:W2:Y:S02]  /*15c0*/  MUFU.RCP R2, R2 ;  /* 0x0000000200027308 */ /* 0x004ea40000001000 */
[----:B--2---:R-:W-:-:S06]  /*15d0*/  VIADD R2, R2, 0xffffffe ;  /* 0x0ffffffe02027836 */ /* 0x004fcc0000000000 */
[----:B------:R-:W2:Y:S02]  /*15e0*/  F2I.FTZ.U32.TRUNC.NTZ R3, R2 ;  /* 0x0000000200037305 */ /* 0x000ea4000021f000 */
[----:B--2---:R-:W-:Y:S02]  /*15f0*/  IMAD.MOV R0, RZ, RZ, -R3 ;  /* 0x000000ffff007224 */ /* 0x004fe400078e0a03 */
[----:B------:R-:W-:Y:S02]  /*1600*/  IMAD.MOV.U32 R2, RZ, RZ, RZ ;  /* 0x000000ffff027224 */ /* 0x000fe400078e00ff */
[----:B------:R-:W-:-:S04]  /*1610*/  IMAD R0, R0, R7, RZ ;  /* 0x0000000700007224 */ /* 0x000fc800078e02ff */
[----:B------:R-:W-:-:S04]  /*1620*/  IMAD.HI.U32 R2, R3, R0, R2 ;  /* 0x0000000003027227 */ /* 0x000fc800078e0002 */
[----:B------:R-:W-:Y:S01]  /*1630*/  IMAD.MOV.U32 R3, RZ, RZ, R4 ;  /* 0x000000ffff037224 */ /* 0x000fe200078e0004 */
[----:B------:R-:W-:-:S03]  /*1640*/  LOP3.LUT R4, R6, 0xfffffffc, RZ, 0xc0, !PT ;  /* 0xfffffffc06047812 */ /* 0x000fc600078ec0ff */
[----:B------:R-:W-:Y:S01]  /*1650*/  IMAD.HI.U32 R14, R2, R3, RZ ;  /* 0x00000003020e7227 */ /* 0x000fe200078e00ff */
[----:B------:R-:W-:Y:S02]  /*1660*/  IADD3 R4, -R4, R105, RZ ;  /* 0x0000006904047210 */ /* 0x000fe40007ffe1ff */
[----:B------:R-:W-:Y:S01]  /*1670*/  SHF.R.S32.HI R2, RZ, 0x2, R6 ;  /* 0x00000002ff027819 */ /* 0x000fe20000011406 */
[----:B------:R-:W-:Y:S02]  /*1680*/  IMAD.MOV R0, RZ, RZ, -R14 ;  /* 0x000000ffff007224 */ /* 0x000fe400078e0a0e */
[----:B------:R-:W-:Y:S01]  /*1690*/  IMAD.SHL.U32 R8, R4, 0x8, RZ ;  /* 0x0000000804087824 */ /* 0x000fe200078e00ff */
[----:B------:R-:W-:Y:S01]  /*16a0*/  LEA.HI R6, R6, R2, RZ, 0x1 ;  /* 0x0000000206067211 */ /* 0x000fe200078f08ff */
[----:B------:R-:W-:Y:S01]  /*16b0*/  IMAD R0, R7, R0, R3 ;  /* 0x0000000007007224 */ /* 0x000fe200078e0203 */
[----:B------:R-:W-:Y:S01]  /*16c0*/  LOP3.LUT R4, R5, 0xc0, RZ, 0xc0, !PT ;  /* 0x000000c005047812 */ /* 0x000fe200078ec0ff */
[--C-:B------:R-:W-:Y:S01]  /*16d0*/  IMAD.MOV.U32 R22, RZ, RZ, R8.reuse ;  /* 0x000000ffff167224 */ /* 0x100fe200078e0008 */
[----:B------:R2:W-:Y:S01]  /*16e0*/  STL [R1+0x78], R8 ;  /* 0x0000780801007387 */ /* 0x0005e20000100800 */
[----:B------:R-:W-:Y:S01]  /*16f0*/  IMAD.MOV.U32 R22, RZ, RZ, R8 ;  /* 0x000000ffff167224 */ /* 0x000fe200078e0008 */
[----:B------:R-:W-:-:S04]  /*1700*/  LOP3.LUT R5, R6, 0x7fffffe, RZ, 0xc0, !PT ;  /* 0x07fffffe06057812 */ /* 0x000fc800078ec0ff */
        /* <DEDUP_REMOVED lines=15> */
.L_x_947:
        /* <DEDUP_REMOVED lines=26> */
.L_x_948:
[----:B------:R-:W3:Y:S01]  /*19a0*/  S2UR UR29, SR_CgaCtaId ;  /* 0x00000000001d79c3 */ /* 0x000ee20000008800 */
[----:B------:R-:W-:Y:S01]  /*19b0*/  SHF.R.S32.HI R23, RZ, 0x1f, R22 ;  /* 0x0000001fff177819 */ /* 0x000fe20000011416 */
[----:B------:R-:W-:Y:S01]  /*19c0*/  UIADD3 UR5, -UR21, UR25, URZ ;  /* 0x0000001915057290 */ /* 0x000fe2000fffe13f */
[----:B------:R-:W-:Y:S01]  /*19d0*/  @!P1 IMAD.IADD R0, R0, 0x1, -R7 ;  /* 0x0000000100009824 */ /* 0x000fe200078e0a07 */
[----:B------:R-:W-:Y:S01]  /*19e0*/  ULDC.64 UR6, c[0x0][0x258] ;  /* 0x0000960000067ab9 */ /* 0x000fe20000000a00 */
[----:B--2---:R-:W-:Y:S01]  /*19f0*/  IADD3 R8, P0, R22, UR34, RZ ;  /* 0x0000002216087c10 */ /* 0x004fe2000ff1e0ff */
[----:B------:R2:W-:Y:S01]  /*1a00*/  STL [R1+0x7c], R23 ;  /* 0x00007c1701007387 */ /* 0x0005e20000100800 */
[----:B------:R-:W-:Y:S01]  /*1a10*/  UIMAD UR4, UR31, UR6, URZ ;  /* 0x000000061f0472a4 */ /* 0x000fe2000f8e023f */
[C---:B------:R-:W-:Y:S01]  /*1a20*/  ISETP.GE.AND P3, PT, R2.reuse, UR5, PT ;  /* 0x0000000502007c0c */ /* 0x040fe2000bf66270 */
[----:B------:R-:W-:Y:S01]  /*1a30*/  VIADD R15, R2, 0x20 ;  /* 0x00000020020f7836 */ /* 0x000fe20000000000 */
[----:B------:R-:W-:Y:S01]  /*1a40*/  ISETP.GE.U32.AND P6, PT, R0, R7, PT ;  /* 0x000000070000720c */ /* 0x000fe20003fc6070 */
[----:B------:R-:W-:Y:S01]  /*1a50*/  IMAD.U32 R0, RZ, RZ, UR6 ;  /* 0x00000006ff007e24 */ /* 0x000fe2000f8e00ff */
[----:B------:R-:W-:Y:S01]  /*1a60*/  IADD3.X R9, R23, UR17, RZ, P0, !PT ;  /* 0x0000001117097c10 */ /* 0x000fe200087fe4ff */
[----:B------:R-:W-:Y:S01]  /*1a70*/  UIMAD UR7, UR32, UR7, UR4 ;  /* 0x00000007200772a4 */ /* 0x000fe2000f8e0204 */
[----:B------:R-:W-:Y:S01]  /*1a80*/  LOP3.LUT R3, R21, UR32, RZ, 0x3c, !PT ;  /* 0x0000002015037c12 */ /* 0x000fe2000f8e3cff */
[----:B------:R-:W-:Y:S01]  /*1a90*/  VIADD R16, R2, 0x40 ;  /* 0x0000004002107836 */ /* 0x000fe20000000000 */
[----:B------:R-:W-:Y:S01]  /*1aa0*/  UMOV UR4, 0x400 ;  /* 0x0000040000047882 */ /* 0x000fe20000000000 */
[----:B------:R-:W-:Y:S01]  /*1ab0*/  IMAD.WIDE.U32 R8, R0, UR32, R8 ;  /* 0x0000002000087c25 */ /* 0x000fe2000f8e0008 */
[----:B------:R-:W-:Y:S01]  /*1ac0*/  ISETP.GE.AND P4, PT, R3, RZ, PT ;  /* 0x000000ff0300720c */ /* 0x000fe20003f86270 */
[----:B------:R-:W-:Y:S01]  /*1ad0*/  BSSY B0, `(.L_x_949) ;  /* 0x0000022000007945 */ /* 0x000fe20003800000 */
[--C-:B------:R-:W-:Y:S01]  /*1ae0*/  SHF.R.S32.HI R3, RZ, 0x1f, R2.reuse ;  /* 0x0000001fff037819 */ /* 0x100fe20000011402 */
[----:B------:R-:W-:Y:S01]  /*1af0*/  VIADD R17, R2, 0x60 ;  /* 0x0000006002117836 */ /* 0x000fe20000000000 */
[----:B------:R-:W-:Y:S01]  /*1b00*/  ISETP.NE.AND P5, PT, R21, RZ, PT ;  /* 0x000000ff1500720c */ /* 0x000fe20003fa5270 */
[----:B------:R-:W-:Y:S01]  /*1b10*/  IMAD.U32 R4, RZ, RZ, UR16 ;  /* 0x00000010ff047e24 */ /* 0x000fe2000f8e00ff */
[----:B---3--:R-:W-:Y:S01]  /*1b20*/  ULEA UR4, UR29, UR4, 0x18 ;  /* 0x000000041d047291 */ /* 0x008fe2000f8ec03f */
        /* <DEDUP_REMOVED lines=8> */
[----:B--2---:R-:W-:Y:S09]  /*1bb0*/  @P3 BRA `(.L_x_950) ;  /* 0x00000000004c3947 */ /* 0x004ff20003800000 */
        /* <DEDUP_REMOVED lines=19> */
.L_x_950:
[----:B------:R-:W-:Y:S05]  /*1cf0*/  BSYNC B0 ;  /* 0x0000000000007941 */ /* 0x000fea0003800000 */
.L_x_949:
        /* <DEDUP_REMOVED lines=22> */
.L_x_952:
[----:B------:R-:W-:Y:S05]  /*1e60*/  BSYNC B0 ;  /* 0x0000000000007941 */ /* 0x000fea0003800000 */
.L_x_951:
        /* <DEDUP_REMOVED lines=22> */
.L_x_954:
[----:B------:R-:W-:Y:S05]  /*1fd0*/  BSYNC B0 ;  /* 0x0000000000007941 */ /* 0x000fea0003800000 */
.L_x_953:
        /* <DEDUP_REMOVED lines=21> */
.L_x_956:
[----:B------:R-:W-:Y:S05]  /*2130*/  BSYNC B0 ;  /* 0x0000000000007941 */ /* 0x000fea0003800000 */
.L_x_955:
[----:B-1----:R-:W-:Y:S01]  /*2140*/  IMAD R4, R3, UR12, RZ ;  /* 0x0000000c03047c24 */ /* 0x002fe2000f8e02ff */
[----:B------:R-:W-:Y:S01]  /*2150*/  MOV R0, R14 ;  /* 0x0000000e00007202 */ /* 0x000fe20000000f00 */
[----:B------:R-:W-:Y:S01]  /*2160*/  IMAD.WIDE.U32 R6, R2, UR12, R22 ;  /* 0x0000000c02067c25 */ /* 0x000fe2000f8e0016 */
[----:B------:R-:W-:Y:S01]  /*2170*/  ULDC.64 UR6, c[0x0][0x260] ;  /* 0x0000980000067ab9 */ /* 0x000fe20000000a00 */
[----:B------:R-:W-:Y:S01]  /*2180*/  UIADD3 UR17, UR18, -0x1, URZ ;  /* 0xffffffff12117890 */ /* 0x000fe2000fffe03f */
[----:B------:R-:W-:Y:S01]  /*2190*/  @!P4 IADD3 R0, -R0, RZ, RZ ;  /* 0x000000ff0000c210 */ /* 0x000fe20007ffe1ff */
[----:B------:R-:W-:Y:S01]  /*21a0*/  IMAD R8, R2, UR13, R4 ;  /* 0x0000000d02087c24 */ /* 0x000fe2000f8e0204 */
[----:B------:R-:W-:Y:S01]  /*21b0*/  IADD3 R6, P0, R6, UR28, RZ ;  /* 0x0000001c06067c10 */ /* 0x000fe2000ff1e0ff */
[----:B------:R-:W-:Y:S01]  /*21c0*/  IMAD.WIDE.U32 R4, R2, UR10, R22 ;  /* 0x0000000a02047c25 */ /* 0x000fe2000f8e0016 */
[----:B------:R-:W-:Y:S01]  /*21d0*/  @!P5 LOP3.LUT R0, RZ, R21, RZ, 0x33, !PT ;  /* 0x00000015ff00d212 */ /* 0x000fe200078e33ff */
[----:B------:R-:W-:Y:S01]  /*21e0*/  UIMAD UR28, UR17, -0x80, UR24 ;  /* 0xffffff80111c78a4 */ /* 0x000fe2000f8e0218 */
[----:B------:R-:W-:Y:S01]  /*21f0*/  IADD3.X R7, R7, UR9, R8, P0, !PT ;  /* 0x0000000907077c10 */ /* 0x000fe200087fe408 */
[----:B------:R-:W-:Y:S01]  /*2200*/  IMAD R9, R3, UR10, RZ ;  /* 0x0000000a03097c24 */ /* 0x000fe2000f8e02ff */
[----:B------:R-:W-:Y:S01]  /*2210*/  SHF.R.S32.HI R8, RZ, 0x1f, R0 ;  /* 0x0000001fff087819 */ /* 0x000fe20000011400 */
[----:B------:R-:W-:Y:S01]  /*2220*/  USHF.L.U64.HI UR29, UR12, 0x7, UR13 ;  /* 0x000000070c1d7899 */ /* 0x000fe2000801020d */
[----:B------:R-:W-:Y:S01]  /*2230*/  IADD3 R4, P0, R4, UR30, RZ ;  /* 0x0000001e04047c10 */ /* 0x000fe2000ff1e0ff */
[----:B------:R-:W-:Y:S01]  /*2240*/  IMAD R9, R2, UR11, R9 ;  /* 0x0000000b02097c24 */ /* 0x000fe2000f8e0209 */
[----:B------:R-:W-:Y:S01]  /*2250*/  USHF.L.U32 UR30, UR12, 0x7, URZ ;  /* 0x000000070c1e7899 */ /* 0x000fe2000800063f */
[----:B------:R-:W-:Y:S01]  /*2260*/  IMAD R10, R8, UR6, RZ ;  /* 0x00000006080a7c24 */ /* 0x000fe2000f8e02ff */
[----:B------:R-:W-:Y:S01]  /*2270*/  USHF.R.S32.HI UR36, URZ, 0x1f, UR17 ;  /* 0x0000001f3f247899 */ /* 0x000fe20008011411 */
[----:B------:R-:W-:Y:S01]  /*2280*/  IMAD.WIDE.U32 R24, R0, UR6, R6 ;  /* 0x0000000600187c25 */ /* 0x000fe2000f8e0006 */
[----:B------:R-:W-:Y:S01]  /*2290*/  IADD3.X R5, R5, UR8, R9, P0, !PT ;  /* 0x0000000805057c10 */ /* 0x000fe200087fe409 */
[----:B------:R-:W-:Y:S01]  /*22a0*/  UIMAD UR8, UR29, UR17, URZ ;  /* 0x000000111d0872a4 */ /* 0x000fe2000f8e023f */
[----:B------:R-:W-:Y:S01]  /*22b0*/  ISETP.GE.AND P0, PT, R2, UR28, PT ;  /* 0x0000001c02007c0c */ /* 0x000fe2000bf06270 */
[C---:B------:R-:W-:Y:S01]  /*22c0*/  IMAD R9, R0.reuse, UR7, R10 ;  /* 0x0000000700097c24 */ /* 0x040fe2000f8e020a */
[----:B------:R-:W-:Y:S01]  /*22d0*/  ULDC.64 UR6, c[0x0][0x268] ;  /* 0x00009a0000067ab9 */ /* 0x000fe20000000a00 */
[----:B---3--:R-:W-:Y:S01]  /*22e0*/  MOV R12, R24 ;  /* 0x00000018000c7202 */ /* 0x008fe20000000f00 */
[----:B------:R-:W-:Y:S01]  /*22f0*/  IMAD.WIDE.U32 R26, R0, UR6, R4 ;  /* 0x00000006001a7c25 */ /* 0x000fe2000f8e0004 */
[----:B------:R1:W-:Y:S01]  /*2300*/  STL.64 [R1+0x88], R24 ;  /* 0x0000881801007387 */ /* 0x0003e20000100a00 */
[----:B------:R-:W-:Y:S01]  /*2310*/  IADD3 R13, R25, R9, RZ ;  /* 0x00000009190d7210 */ /* 0x000fe20007ffe0ff */
[----:B------:R-:W-:Y:S01]  /*2320*/  UIMAD UR8, UR36, UR30, UR8 ;  /* 0x0000001e240872a4 */ /* 0x000fe2000f8e0208 */
[----:B------:R-:W-:Y:S01]  /*2330*/  MOV R6, UR17 ;  /* 0x0000001100067c02 */ /* 0x000fe20008000f00 */
[----:B------:R-:W-:Y:S01]  /*2340*/  IMAD R8, R8, UR6, RZ ;  /* 0x0000000608087c24 */ /* 0x000fe2000f8e02ff */
[----:B------:R-:W-:Y:S01]  /*2350*/  BSSY B0, `(.L_x_957) ;  /* 0x0000017000007945 */ /* 0x000fe20003800000 */
[----:B------:R1:W-:Y:S01]  /*2360*/  STL.64 [R1+0x80], R12 ;  /* 0x0000800c01007387 */ /* 0x0003e20000100a00 */
[----:B------:R-:W-:Y:S01]  /*2370*/  ISETP.GE.AND P3, PT, R15, UR28, PT ;  /* 0x0000001c0f007c0c */ /* 0x000fe2000bf66270 */
[----:B------:R-:W-:Y:S01]  /*2380*/  IMAD.WIDE.U32 R6, R6, UR30, R12 ;  /* 0x0000001e06067c25 */ /* 0x000fe2000f8e000c */
[----:B------:R-:W-:Y:S01]  /*2390*/  ISETP.GE.AND P2, PT, R16, UR28, PT ;  /* 0x0000001c10007c0c */ /* 0x000fe2000bf46270 */
[----:B------:R1:W-:Y:S01]  /*23a0*/  STL.64 [R1+0x98], R26 ;  /* 0x0000981a01007387 */ /* 0x0003e20000100a00 */
[----:B------:R-:W-:Y:S01]  /*23b0*/  ISETP.GE.AND P1, PT, R17, UR28, PT ;  /* 0x0000001c11007c0c */ /* 0x000fe2000bf26270 */
[----:B------:R-:W-:Y:S01]  /*23c0*/  IMAD R14, R0, UR7, R8 ;  /* 0x00000007000e7c24 */ /* 0x000fe2000f8e0208 */
[----:B------:R-:W-:Y:S01]  /*23d0*/  IADD3 R5, R7, UR8, RZ ;  /* 0x0000000807057c10 */ /* 0x000fe2000fffe0ff */
[----:B------:R-:W-:Y:S10]  /*23e0*/  @P0 BRA `(.L_x_958) ;  /* 0x0000000000340947 */ /* 0x000ff40003800000 */
        /* <DEDUP_REMOVED lines=13> */
.L_x_958:
[----:B------:R-:W-:Y:S05]  /*24c0*/  BSYNC B0 ;  /* 0x0000000000007941 */ /* 0x000fea0003800000 */
.L_x_957:
        /* <DEDUP_REMOVED lines=17> */
.L_x_960:
[----:B------:R-:W-:Y:S05]  /*25e0*/  BSYNC B0 ;  /* 0x0000000000007941 */ /* 0x000fea0003800000 */
.L_x_959:
        /* <DEDUP_REMOVED lines=18> */
.L_x_962:
[----:B------:R-:W-:Y:S05]  /*2710*/  BSYNC B0 ;  /* 0x0000000000007941 */ /* 0x000fea0003800000 */
.L_x_961:
        /* <DEDUP_REMOVED lines=18> */
.L_x_964:
[----:B------:R-:W-:Y:S05]  /*2840*/  BSYNC B0 ;  /* 0x0000000000007941 */ /* 0x000fea0003800000 */
.L_x_963:
        /* <DEDUP_REMOVED lines=23> */
[----:B------:R-:W-:Y:S01]  /*29c0*/  IMAD.IADD R8, R105, 0x1, -R0 ;  /* 0x0000000169087824 */ /* 0x000fe200078e0a00 */
        /* <DEDUP_REMOVED lines=40> */
[----:B------:R-:W-:Y:S01]  /*2c50*/  IMAD.SHL.U32 R3, R5, 0x8, RZ ;  /* 0x0000000805037824 */ /* 0x000fe200078e00ff */
        /* <DEDUP_REMOVED lines=36> */
.L_x_966:
[----:B------:R-:W-:Y:S05]  /*2ea0*/  BSYNC B0 ;  /* 0x0000000000007941 */ /* 0x000fea0003800000 */
.L_x_965:
        /* <DEDUP_REMOVED lines=12> */
[----:B--2---:R-:W-:Y:S02]  /*2f70*/  IADD3.X R7, R3, UR32, RZ, P0, !PT ;  /* 0x0000002003077c10 */ /* 0x004fe400087fe4ff */
[----:B------:R-:W-:-:S04]  /*2f80*/  LEA R6, P0, R0, UR6, 0x1 ;  /* 0x0000000600067c11 */ /* 0x000fc8000f8008ff */
[----:B------:R-:W-:-:S05]  /*2f90*/  LEA.HI.X R7, R0, UR7, R7, 0x1, P0 ;  /* 0x0000000700077c11 */ /* 0x000fca00080f0c07 */
[----:B------:R-:W-:Y:S01]  /*2fa0*/  @!PT LDS RZ, [RZ] ;  /* 0x00000000fffff984 */ /* 0x000fe20000000800 */
[----:B------:R-:W-:Y:S01]  /*2fb0*/  @!PT LDS RZ, [RZ] ;  /* 0x00000000fffff984 */ /* 0x000fe20000000800 */
[----:B------:R-:W-:Y:S01]  /*2fc0*/  @!PT LDS RZ, [RZ] ;  /* 0x00000000fffff984 */ /* 0x000fe20000000800 */
[----:B------:R2:W-:Y:S04]  /*2fd0*/  LDGSTS.E.BYPASS.LTC128B.128 [R228+0x4800], desc[UR22][R6.64] ;  /* 0x0480000006e47fae */ /* 0x0005e8000b901d56 */
.L_x_968:
[----:B------:R-:W-:Y:S05]  /*2fe0*/  BSYNC B0 ;  /* 0x0000000000007941 */ /* 0x000fea0003800000 */
.L_x_967:
        /* <DEDUP_REMOVED lines=9> */
[----:B--2---:R-:W-:Y:S02]  /*3080*/  IMAD.U32 R7, RZ, RZ, UR10 ;  /* 0x0000000aff077e24 */ /* 0x004fe4000f8e00ff */
        /* <DEDUP_REMOVED lines=9> */
.L_x_970:
[----:B------:R-:W-:Y:S05]  /*3120*/  BSYNC B0 ;  /* 0x0000000000007941 */ /* 0x000fea0003800000 */
.L_x_969:
        /* <DEDUP_REMOVED lines=19> */
.L_x_972:
[----:B------:R-:W-:Y:S05]  /*3260*/  BSYNC B0 ;  /* 0x0000000000007941 */ /* 0x000fea0003800000 */
.L_x_971:
[----:B------:R-:W-:Y:S01]  /*3270*/  LDSM.16.M88.4 R12, [R206] ;  /* 0x00000000ce0c783b */ /* 0x000fe20000000200 */
[----:B------:R-:W-:Y:S01]  /*3280*/  LOP3.LUT P0, RZ, R17, 0x2, RZ, 0xc0, !PT ;  /* 0x0000000211ff7812 */ /* 0x000fe2000780c0ff */
[----:B------:R-:W-:Y:S01]  /*3290*/  IMAD.MOV.U32 R0, RZ, RZ, 0x10 ;  /* 0x00000010ff007424 */ /* 0x000fe200078e00ff */
[----:B------:R-:W-:Y:S01]  /*32a0*/  LOP3.LUT P1, RZ, R16, 0x2, RZ, 0xc0, !PT ;  /* 0x0000000210ff7812 */ /* 0x000fe2000782c0ff */
[----:B-12---:R-:W1:Y:S01]  /*32b0*/  LDSM.16.M88.4 R4, [R135+0x2000] ;  /* 0x002000008704783b */ /* 0x006e620000000200 */
[C---:B------:R-:W-:Y:S01]  /*32c0*/  VIADD R2, R135.reuse, 0x2000 ;  /* 0x0000200087027836 */ /* 0x040fe20000000000 */
[----:B------:R-:W-:Y:S01]  /*32d0*/  UIADD3 UR6, UR24, -UR25, URZ ;  /* 0x8000001918067290 */ /* 0x000fe2000fffe03f */
[----:B------:R-:W-:Y:S01]  /*32e0*/  SEL R0, R0, 0xfffffff0, !P1 ;  /* 0xfffffff000007807 */ /* 0x000fe20004800000 */
[----:B------:R-:W2:Y:S01]  /*32f0*/  LDSM.16.M88.4 R8, [R206+0x1000] ;  /* 0x00100000ce08783b */ /* 0x000ea20000000200 */
[----:B------:R-:W-:Y:S01]  /*3300*/  VIADD R208, R135, 0x2020 ;  /* 0x0000202087d07836 */ /* 0x000fe20000000000 */
[----:B------:R-:W-:Y:S01]  /*3310*/  UIADD3 UR25, UR24, 0x1, -UR25 ;  /* 0x0000000118197890 */ /* 0x000fe2000fffe819 */
[----:B------:R-:W-:Y:S01]  /*3320*/  IMAD.U32 R3, RZ, RZ, UR16 ;  /* 0x00000010ff037e24 */ /* 0x000fe2000f8e00ff */
[----:B------:R-:W5:Y:S01]  /*3330*/  LDSM.16.M88.4 R68, [R135+0x2400] ;  /* 0x002400008744783b */ /* 0x000f620000000200 */
[----:B------:R-:W-:Y:S01]  /*3340*/  IMAD R207, R0, 0x2, R206 ;  /* 0x0000000200cf7824 */ /* 0x000fe200078e02ce */
[----:B------:R-:W-:Y:S01]  /*3350*/  UIADD3 UR25, UR25, UR19, URZ ;  /* 0x0000001319197290 */ /* 0x000fe2000fffe03f */
[----:B------:R-:W-:Y:S01]  /*3360*/  @P0 VIADD R208, R2, 0xffffffe0 ;  /* 0xffffffe002d00836 */ /* 0x000fe20000000000 */
[----:B------:R-:W3:Y:S01]  /*3370*/  LDSM.16.M88.4 R64, [R135+0x2800] ;  /* 0x002800008740783b */ /* 0x000ee20000000200 */
[----:B------:R-:W-:Y:S01]  /*3380*/  SHF.R.S32.HI R2, RZ, 0x1f, R104 ;  /* 0x0000001fff027819 */ /* 0x000fe20000011468 */
[----:B------:R-:W-:Y:S01]  /*3390*/  IMAD R205, R3, 0x8, R95 ;  /* 0x0000000803cd7824 */ /* 0x000fe200078e025f */
[----:B------:R-:W-:Y:S01]  /*33a0*/  UISETP.GT.AND UP0, UPT, UR17, UR14, UPT ;  /* 0x0000000e1100728c */ /* 0x000fe2000bf04270 */
[----:B------:R-:W4:Y:S01]  /*33b0*/  LDSM.16.M88.4 R60, [R135+0x2c00] ;  /* 0x002c0000873c783b */ /* 0x000f220000000200 */
[----:B------:R-:W-:Y:S01]  /*33c0*/  LEA.HI R2, R2, R104, RZ, 0x2 ;  /* 0x0000006802027211 */ /* 0x000fe200078f10ff */
[----:B------:R-:W-:Y:S01]  /*33d0*/  IMAD.U32 R3, RZ, RZ, UR17 ;  /* 0x00000011ff037e24 */ /* 0x000fe2000f8e00ff */
[----:B------:R-:W-:Y:S01]  /*33e0*/  UIADD3 UR36, UR27, 0x646e171e, URZ ;  /* 0x646e171e1b247890 */ /* 0x000fe2000fffe03f */
[----:B------:R-:W4:Y:S01]  /*33f0*/  LDSM.16.M88.4 R56, [R135+0x3000] ;  /* 0x003000008738783b */ /* 0x000f220000000200 */
[----:B------:R-:W-:Y:S01]  /*3400*/  SHF.R.S32.HI R2, RZ, 0x2, R2 ;  /* 0x00000002ff027819 */ /* 0x000fe20000011402 */
[----:B------:R-:W-:Y:S01]  /*3410*/  UIADD3 UR37, UR26, -0x4ab325aa, URZ ;  /* 0xb54cda561a257890 */ /* 0x000fe2000fffe03f */
[C---:B------:R-:W-:Y:S01]  /*3420*/  VIADD R211, R208.reuse, 0x1400 ;  /* 0x00001400d0d37836 */ /* 0x040fe20000000000 */
[----:B------:R-:W4:Y:S01]  /*3430*/  LDSM.16.M88.4 R52, [R135+0x3400] ;  /* 0x003400008734783b */ /* 0x000f220000000200 */
[----:B------:R-:W-:-:S02]  /*3440*/  VIADD R210, R208, 0x1800 ;  /* 0x00001800d0d27836 */ /* 0x000fc40000000000 */
[----:B------:R-:W-:Y:S01]  /*3450*/  VIADD R209, R208, 0x1c00 ;  /* 0x00001c00d0d17836 */ /* 0x000fe20000000000 */
[----:B------:R-:W4:Y:S04]  /*3460*/  LDSM.16.M88.4 R48, [R135+0x3800] ;  /* 0x003800008730783b */ /* 0x000f280000000200 */
[----:B------:R-:W4:Y:S04]  /*3470*/  LDSM.16.M88.4 R44, [R135+0x3c00] ;  /* 0x003c0000872c783b */ /* 0x000f280000000200 */
[----:B------:R-:W-:Y:S01]  /*3480*/  LDSM.16.M88.4 R40, [R208] ;  /* 0x00000000d028783b */ /* 0x000fe20000000200 */
[-C--:B-1----:R-:W-:Y:S03]  /*3490*/  HMMA.16816.F32.BF16 R184, R12, R4.reuse, RZ ;  /* 0x000000040cb8723c */ /* 0x082fe600000418ff */
[----:B------:R-:W-:Y:S04]  /*34a0*/  LDSM.16.M88.4 R36, [R208+0x400] ;  /* 0x00040000d024783b */ /* 0x000fe80000000200 */
[----:B------:R-:W-:Y:S01]  /*34b0*/  LDSM.16.M88.4 R32, [R208+0x800] ;  /* 0x00080000d020783b */ /* 0x000fe20000000200 */
[C---:B--2---:R-:W-:Y:S03]  /*34c0*/  HMMA.16816.F32.BF16 R180, R8.reuse, R4, RZ ;  /* 0x0000000408b4723c */ /* 0x044fe600000418ff */
[----:B------:R-:W-:Y:S03]  /*34d0*/  LDSM.16.M88.4 R28, [R208+0xc00] ;  /* 0x000c0000d01c783b */ /* 0x000fe60000000200 */
[-C--:B------:R-:W-:Y:S01]  /*34e0*/  HMMA.16816.F32.BF16 R176, R8, R6.reuse, RZ ;  /* 0x0000000608b0723c */ /* 0x080fe200000418ff */
[----:B------:R-:W-:Y:S04]  /*34f0*/  LDSM.16.M88.4 R24, [R208+0x1000] ;  /* 0x00100000d018783b */ /* 0x000fe80000000200 */
[----:B------:R-:W-:Y:S01]  /*3500*/  LDSM.16.M88.4 R20, [R208+0x1400] ;  /* 0x00140000d014783b */ /* 0x000fe20000000200 */
[----:B------:R-:W-:Y:S03]  /*3510*/  HMMA.16816.F32.BF16 R172, R12, R6, RZ ;  /* 0x000000060cac723c */ /* 0x000fe600000418ff */
[----:B------:R-:W1:Y:S03]  /*3520*/  LDSM.16.M88.4 R4, [R207+0x1000] ;  /* 0x00100000cf04783b */ /* 0x000e660000000200 */
[C---:B-----5:R-:W-:Y:S01]  /*3530*/  HMMA.16816.F32.BF16 R168, R8.reuse, R68, RZ ;  /* 0x0000004408a8723c */ /* 0x060fe200000418ff */
[----:B------:R-:W2:Y:S04]  /*3540*/  LDSM.16.M88.4 R72, [R208+0x1800] ;  /* 0x00180000d048783b */ /* 0x000ea80000000200 */
[----:B------:R-:W5:Y:S01]  /*3550*/  LDSM.16.M88.4 R76, [R208+0x1c00] ;  /* 0x001c0000d04c783b */ /* 0x000f620000000200 */
[C---:B------:R-:W-:Y:S03]  /*3560*/  HMMA.16816.F32.BF16 R164, R8.reuse, R70, RZ ;  /* 0x0000004608a4723c */ /* 0x040fe600000418ff */
[----:B------:R-:W5:Y:S03]  /*3570*/  LDSM.16.M88.4 R16, [R207] ;  /* 0x00000000cf10783b */ /* 0x000f660000000200 */
[C---:B---3--:R-:W-:Y:S01]  /*3580*/  HMMA.16816.F32.BF16 R160, R8.reuse, R64, RZ ;  /* 0x0000004008a0723c */ /* 0x048fe200000418ff */
[----:B------:R-:W0:Y:S04]  /*3590*/  LDGDEPBAR ;  /* 0x00000000000079af */ /* 0x000e280000000000 */
[----:B------:R3:W-:Y:S01]  /*35a0*/  STL [R1+0x18], R205 ;  /* 0x000018cd01007387 */ /* 0x0007e20000100800 */
[C---:B------:R-:W-:Y:S06]  /*35b0*/  HMMA.16816.F32.BF16 R156, R8.reuse, R66, RZ ;  /* 0x00000042089c723c */ /* 0x040fec00000418ff */
[C---:B----4-:R-:W-:Y:S06]  /*35c0*/  HMMA.16816.F32.BF16 R152, R8.reuse, R60, RZ ;  /* 0x0000003c0898723c */ /* 0x050fec00000418ff */
        /* <DEDUP_REMOVED lines=36> */
[C---:B--2---:R-:W-:Y:S06]  /*3810*/  HMMA.16816.F32.BF16 R232, R4.reuse, R72, R124 ;  /* 0x0000004804e8723c */ /* 0x044fec000004187c */
[C---:B-----5:R-:W-:Y:S06]  /*3820*/  HMMA.16816.F32.BF16 R244, R4.reuse, R76, R116 ;  /* 0x0000004c04f4723c */ /* 0x060fec0000041874 */
[C---:B------:R-:W-:Y:S06]  /*3830*/  HMMA.16816.F32.BF16 R240, R4.reuse, R74, R120 ;  /* 0x0000004a04f0723c */ /* 0x040fec0000041878 */
[----:B------:R-:W-:Y:S06]  /*3840*/  HMMA.16816.F32.BF16 R248, R4, R78, R112 ;  /* 0x0000004e04f8723c */ /* 0x000fec0000041870 */
[----:B------:R-:W-:Y:S01]  /*3850*/  HMMA.16816.F32.BF16 R172, R16, R42, R172 ;  /* 0x0000002a10ac723c */ /* 0x000fe200000418ac */
[----:B------:R-:W-:-:S02]  /*3860*/  IMAD.SHL.U32 R4, R105, 0x2, RZ ;  /* 0x0000000269047824 */ /* 0x000fc400078e00ff */
[----:B------:R-:W-:Y:S02]  /*3870*/  IMAD R5, R93, 0x20, R94 ;  /* 0x000000205d057824 */ /* 0x000fe400078e025e */
[----:B------:R-:W-:Y:S01]  /*3880*/  IMAD.U32 R6, RZ, RZ, UR6 ;  /* 0x00000006ff067e24 */ /* 0x000fe2000f8e00ff */
[----:B------:R-:W-:Y:S01]  /*3890*/  LOP3.LUT R132, R4, 0x6, RZ, 0xc0, !PT ;  /* 0x0000000604847812 */ /* 0x000fe200078ec0ff */
[C---:B------:R-:W-:Y:S01]  /*38a0*/  HMMA.16816.F32.BF16 R184, R16.reuse, R40, R184 ;  /* 0x0000002810b8723c */ /* 0x040fe200000418b8 */
[----:B------:R-:W-:Y:S01]  /*38b0*/  LEA R4, R95, UR21, 0x4 ;  /* 0x000000155f047c11 */ /* 0x000fe2000f8e20ff */
[----:B------:R-:W-:Y:S02]  /*38c0*/  IMAD.U32 R7, RZ, RZ, UR6 ;  /* 0x00000006ff077e24 */ /* 0x000fe4000f8e00ff */
[----:B------:R-:W-:Y:S02]  /*38d0*/  IMAD R3, R3, 0x80, R132 ;  /* 0x0000008003037824 */ /* 0x000fe400078e0284 */
[----:B------:R-:W-:Y:S01]  /*38e0*/  IMAD.IADD R4, R2, 0x1, R4 ;  /* 0x0000000102047824 */ /* 0x000fe200078e0204 */
[C---:B------:R-:W-:Y:S01]  /*38f0*/  HMMA.16816.F32.BF16 R104, R16.reuse, R76, R8 ;  /* 0x0000004c1068723c */ /* 0x040fe20000041808 */
[----:B------:R-:W-:Y:S01]  /*3900*/  IMAD.IADD R2, R92, 0x1, R5 ;  /* 0x000000015c027824 */ /* 0x000fe200078e0205 */
[----:B------:R-:W1:Y:S01]  /*3910*/  LDC.U8 R132, c[0x0][0x388] ;  /* 0x0000e200ff847b82 */ /* 0x000e620000000000 */
[----:B------:R-:W-:Y:S01]  /*3920*/  VIADD R220, R4, UR6 ;  /* 0x0000000604dc7c36 */ /* 0x000fe20008000000 */
[--C-:B------:R-:W-:Y:S01]  /*3930*/  IADD3 R221, R6, 0x40, R4.reuse ;  /* 0x0000004006dd7810 */ /* 0x100fe20007ffe004 */
[----:B------:R-:W-:Y:S01]  /*3940*/  IMAD.U32 R5, RZ, RZ, UR6 ;  /* 0x00000006ff057e24 */ /* 0x000fe2000f8e00ff */
[C---:B------:R-:W-:Y:S01]  /*3950*/  HMMA.16816.F32.BF16 R92, R16.reuse, R78, R12 ;  /* 0x0000004e105c723c */ /* 0x040fe2000004180c */
[----:B------:R-:W-:Y:S01]  /*3960*/  VIADD R11, R3, 0x1 ;  /* 0x00000001030b7836 */ /* 0x000fe20000000000 */
[--C-:B------:R-:W-:Y:S01]  /*3970*/  IADD3 R223, R7, 0x48, R4.reuse ;  /* 0x0000004807df7810 */ /* 0x100fe20007ffe004 */
[C---:B------:R-:W-:Y:S01]  /*3980*/  IMAD.IADD R6, R220.reuse, 0x1, -R3 ;  /* 0x00000001dc067824 */ /* 0x040fe200078e0a03 */
[----:B------:R-:W-:Y:S01]  /*3990*/  IADD3 R222, R5, 0x8, R4 ;  /* 0x0000000805de7810 */ /* 0x000fe20007ffe004 */
[C---:B------:R-:W-:Y:S01]  /*39a0*/  IMAD.IADD R5, R220.reuse, 0x1, -R11 ;  /* 0x00000001dc057824 */ /* 0x040fe200078e0a0b */
[C---:B------:R-:W-:Y:S01]  /*39b0*/  HMMA.16816.F32.BF16 R120, R16.reuse, R72, R52 ;  /* 0x000000481078723c */ /* 0x040fe20000041834 */
[----:B------:R-:W-:Y:S01]  /*39c0*/  VIADD R14, R3, 0x8 ;  /* 0x00000008030e7836 */ /* 0x000fe20000000000 */
[----:B------:R-:W-:Y:S01]  /*39d0*/  IABS R8, R6 ;  /* 0x0000000600087213 */ /* 0x000fe20000000000 */
        /* <DEDUP_REMOVED lines=9> */
[----:B------:R-:W-:Y:S01]  /*3a70*/  IADD3 R43, R12, 0x48, R4 ;  /* 0x000000480c2b7810 */ /* 0x000fe20007ffe004 */
[----:B------:R-:W-:Y:S01]  /*3a80*/  IMAD.U32 R10, RZ, RZ, UR25 ;  /* 0x00000019ff0a7e24 */ /* 0x000fe2000f8e00ff */
[----:B------:R-:W-:Y:S01]  /*3a90*/  I2FP.F32.S32 R5, R5 ;  /* 0x0000000500057245 */ /* 0x000fe20000201400 */
[C---:B------:R-:W-:Y:S01]  /*3aa0*/  VIADD R12, R3.reuse, 0x9 ;  /* 0x00000009030c7836 */ /* 0x040fe20000000000 */
[----:B------:R-:W-:Y:S01]  /*3ab0*/  I2FP.F32.S32 R7, R7 ;  /* 0x0000000700077245 */ /* 0x000fe20000201400 */
[C---:B------:R-:W-:Y:S01]  /*3ac0*/  VIADD R13, R3.reuse, 0x10 ;  /* 0x00000010030d7836 */ /* 0x040fe20000000000 */
[C---:B------:R-:W-:Y:S01]  /*3ad0*/  HMMA.16816.F32.BF16 R100, R16.reuse, R38, R100 ;  /* 0x000000261064723c */ /* 0x040fe20000041864 */
[----:B------:R-:W-:Y:S01]  /*3ae0*/  VIADD R15, R3, 0x11 ;  /* 0x00000011030f7836 */ /* 0x000fe20000000000 */
[----:B------:R-:W-:Y:S01]  /*3af0*/  VIADDMNMX R227, R4, R9, UR24, PT ;  /* 0x0000001804e37e46 */ /* 0x000fe2000b800109 */
[----:B------:R-:W-:Y:S01]  /*3b00*/  FFMA.FTZ R45, R7, -UR31, R184 ;  /* 0x8000001f072d7c23 */ /* 0x000fe200080100b8 */
[----:B------:R-:W-:Y:S01]  /*3b10*/  IADD3 R46, R10, 0x8, R4 ;  /* 0x000000080a2e7810 */ /* 0x000fe20007ffe004 */
[C---:B------:R-:W-:Y:S01]  /*3b20*/  IMAD.IADD R4, R220.reuse, 0x1, -R13 ;  /* 0x00000001dc047824 */ /* 0x040fe200078e0a0d */
[C---:B------:R-:W-:Y:S01]  /*3b30*/  HMMA.16816.F32.BF16 R96, R16.reuse, R32, R96 ;  /* 0x000000201060723c */ /* 0x040fe20000041860 */
[----:B------:R-:W-:Y:S01]  /*3b40*/  I2FP.F32.S32 R6, R6 ;  /* 0x0000000600067245 */ /* 0x000fe20000201400 */
[----:B------:R-:W-:Y:S01]  /*3b50*/  IMAD.IADD R7, R220, 0x1, -R15 ;  /* 0x00000001dc077824 */ /* 0x000fe200078e0a0f */
[----:B------:R-:W-:Y:S01]  /*3b60*/  VIMNMX R226, R46, UR24, PT ;  /* 0x000000182ee27c48 */ /* 0x000fe2000bfe0100 */
[C---:B------:R-:W-:Y:S01]  /*3b70*/  VIADD R36, R3.reuse, 0x68 ;  /* 0x0000006803247836 */ /* 0x040fe20000000000 */
[----:B------:R-:W-:Y:S01]  /*3b80*/  VIMNMX R225, R44, UR24, PT ;  /* 0x000000182ce17c48 */ /* 0x000fe2000bfe0100 */
[C---:B------:R-:W-:Y:S01]  /*3b90*/  HMMA.16816.F32.BF16 R88, R16.reuse, R34, R88 ;  /* 0x000000221058723c */ /* 0x040fe20000041858 */
[----:B------:R-:W-:Y:S01]  /*3ba0*/  FFMA.FTZ R47, R6, -UR31, R185 ;  /* 0x8000001f062f7c23 */ /* 0x000fe200080100b9 */
[----:B------:R-:W-:Y:S01]  /*3bb0*/  IABS R6, R4 ;  /* 0x0000000400067213 */ /* 0x000fe20000000000 */
[----:B------:R-:W-:Y:S01]  /*3bc0*/  VIADD R32, R3, 0x58 ;  /* 0x0000005803207836 */ /* 0x000fe20000000000 */
[----:B------:R-:W-:Y:S01]  /*3bd0*/  VIMNMX R224, R43, UR24, PT ;  /* 0x000000182be07c48 */ /* 0x000fe2000bfe0100 */
[C---:B------:R-:W-:Y:S01]  /*3be0*/  VIADD R33, R3.reuse, 0x59 ;  /* 0x0000005903217836 */ /* 0x040fe20000000000 */
[C---:B------:R-:W-:Y:S01]  /*3bf0*/  HMMA.16816.F32.BF16 R84, R16.reuse, R28, R84 ;  /* 0x0000001c1054723c */ /* 0x040fe20000041854 */
[C---:B------:R-:W-:Y:S01]  /*3c00*/  VIADD R34, R3.reuse, 0x60 ;  /* 0x0000006003227836 */ /* 0x040fe20000000000 */
[----:B------:R-:W-:Y:S01]  /*3c10*/  VIADDMNMX R219, R220, -UR20, RZ, !PT ;  /* 0x80000014dcdb7c46 */ /* 0x000fe2000f8001ff */
[C---:B------:R-:W-:Y:S01]  /*3c20*/  VIADD R35, R3.reuse, 0x61 ;  /* 0x0000006103237836 */ /* 0x040fe20000000000 */
[----:B------:R-:W-:Y:S01]  /*3c30*/  VIADDMNMX R218, R222, -UR20, RZ, !PT ;  /* 0x80000014deda7c46 */ /* 0x000fe2000f8001ff */
[C---:B------:R-:W-:Y:S01]  /*3c40*/  VIADD R38, R3.reuse, 0x69 ;  /* 0x0000006903267836 */ /* 0x040fe20000000000 */
[C---:B------:R-:W-:Y:S01]  /*3c50*/  HMMA.16816.F32.BF16 R80, R16.reuse, R30, R80 ;  /* 0x0000001e1050723c */ /* 0x040fe20000041850 */
[----:B------:R-:W-:Y:S01]  /*3c60*/  VIADD R28, R3, 0x48 ;  /* 0x00000048031c7836 */ /* 0x000fe20000000000 */
[----:B------:R-:W-:Y:S01]  /*3c70*/  VIADDMNMX R217, R221, -UR20, RZ, !PT ;  /* 0x80000014ddd97c46 */ /* 0x000fe2000f8001ff */
[----:B------:R-:W-:Y:S01]  /*3c80*/  VIADD R29, R3, 0x49 ;  /* 0x00000049031d7836 */ /* 0x000fe20000000000 */
        /* <DEDUP_REMOVED lines=16> */
[C---:B------:R-:W-:Y:S01]  /*3d90*/  ISETP.LT.OR P3, PT, R3.reuse, R219, P3 ;  /* 0x000000db0300720c */ /* 0x040fe20001f61670 */
[C---:B------:R-:W-:Y:S01]  /*3da0*/  VIADD R27, R3.reuse, 0x41 ;  /* 0x00000041031b7836 */ /* 0x040fe20000000000 */
[C---:B------:R-:W-:Y:S01]  /*3db0*/  ISETP.LT.OR P1, PT, R3.reuse, R218, P1 ;  /* 0x000000da0300720c */ /* 0x040fe20000f21670 */
[C---:B------:R-:W-:Y:S01]  /*3dc0*/  VIADD R42, R3.reuse, 0x79 ;  /* 0x00000079032a7836 */ /* 0x040fe20000000000 */
[----:B------:R-:W-:Y:S01]  /*3dd0*/  HMMA.16816.F32.BF16 R116, R16, R22, R56 ;  /* 0x000000161074723c */ /* 0x000fe20000041838 */
[C---:B------:R-:W-:Y:S01]  /*3de0*/  VIADD R20, R3.reuse, 0x28 ;  /* 0x0000002803147836 */ /* 0x040fe20000000000 */
[C---:B------:R-:W-:Y:S01]  /*3df0*/  ISETP.LT.OR P0, PT, R3.reuse, R217, P0 ;  /* 0x000000d90300720c */ /* 0x040fe20000701670 */
[C---:B------:R-:W-:Y:S01]  /*3e00*/  VIADD R21, R3.reuse, 0x29 ;  /* 0x0000002903157836 */ /* 0x040fe20000000000 */
[----:B------:R-:W-:-:S02]  /*3e10*/  ISETP.LT.OR P4, PT, R3, R216, P4 ;  /* 0x000000d80300720c */ /* 0x000fc40002781670 */
[----:B------:R-:W-:Y:S01]  /*3e20*/  HMMA.16816.F32.BF16 R72, R16, R74, R48 ;  /* 0x0000004a1048723c */ /* 0x000fe20000041830 */
[----:B------:R-:W-:Y:S01]  /*3e30*/  VIADD R22, R3, 0x30 ;  /* 0x0000003003167836 */ /* 0x000fe20000000000 */
[----:B------:R-:W-:Y:S01]  /*3e40*/  ISETP.GE.AND P2, PT, R11, R227, PT ;  /* 0x000000e30b00720c */ /* 0x000fe20003f46270 */
[----:B------:R-:W-:Y:S01]  /*3e50*/  VIADD R23, R3, 0x31 ;  /* 0x0000003103177836 */ /* 0x000fe20000000000 */
[----:B------:R-:W-:Y:S02]  /*3e60*/  FSEL R127, R45, -INF , !P3 ;  /* 0xff8000002d7f7808 */ /* 0x000fe40005800000 */
[----:B------:R-:W-:Y:S01]  /*3e70*/  ISETP.LT.OR P2, PT, R11, R219, P2 ;  /* 0x000000db0b00720c */ /* 0x000fe20001741670 */
[----:B------:R-:W-:Y:S02]  /*3e80*/  VIADD R16, R3, 0x18 ;  /* 0x0000001803107836 */ /* 0x000fe40000000000 */
[----:B------:R-:W-:Y:S01]  /*3e90*/  FFMA.FTZ R49, R5, -UR31, R172 ;  /* 0x8000001f05317c23 */ /* 0x000fe200080100ac */
[----:B------:R-:W-:Y:S01]  /*3ea0*/  VIADD R17, R3, 0x19 ;  /* 0x0000001903117836 */ /* 0x000fe20000000000 */
[C---:B------:R-:W-:Y:S01]  /*3eb0*/  ISETP.GE.AND P6, PT, R11.reuse, R226, PT ;  /* 0x000000e20b00720c */ /* 0x040fe20003fc6270 */
[C---:B------:R-:W-:Y:S01]  /*3ec0*/  IMAD.IADD R5, R220.reuse, 0x1, -R12 ;  /* 0x00000001dc057824 */ /* 0x040fe200078e0a0c */
[C---:B------:R-:W-:Y:S01]  /*3ed0*/  ISETP.GE.AND P5, PT, R11.reuse, R225, PT ;  /* 0x000000e10b00720c */ /* 0x040fe20003fa6270 */
[C---:B------:R-:W-:Y:S01]  /*3ee0*/  IMAD.IADD R8, R220.reuse, 0x1, -R16 ;  /* 0x00000001dc087824 */ /* 0x040fe200078e0a10 */
[----:B------:R-:W-:Y:S01]  /*3ef0*/  ISETP.GE.AND P3, PT, R11, R224, PT ;  /* 0x000000e00b00720c */ /* 0x000fe20003f66270 */
[C---:B------:R-:W-:Y:S01]  /*3f00*/  IMAD.IADD R10, R220.reuse, 0x1, -R17 ;  /* 0x00000001dc0a7824 */ /* 0x040fe200078e0a11 */
        /* <DEDUP_REMOVED lines=15> */
[C---:B------:R-:W-:Y:S01]  /*4000*/  IMAD.IADD R10, R220.reuse, 0x1, -R22 ;  /* 0x00000001dc0a7824 */ /* 0x040fe200078e0a16 */
        /* <DEDUP_REMOVED lines=83> */
[C---:B------:R-:W-:Y:S01]  /*4540*/  IMAD.IADD R7, R220.reuse, 0x1, -R35 ;  /* 0x00000001dc077824 */ /* 0x040fe200078e0a23 */
[----:B------:R-:W-:Y:S01]  /*4550*/  IABS R9, R5 ;  /* 0x0000000500097213 */ /* 0x000fe20000000000 */
[C---:B------:R-:W-:Y:S01]  /*4560*/  IMAD.IADD R10, R220.reuse, 0x1, -R38 ;  /* 0x00000001dc0a7824 */ /* 0x040fe200078e0a26 */
        /* <DEDUP_REMOVED lines=32> */
[----:B------:R-:W-:Y:S01]  /*4770*/  ISETP.GE.AND P2, PT, R14, R224, PT ;  /* 0x000000e00e00720c */ /* 0x000fe20003f46270 */
[----:B------:R-:W-:Y:S02]  /*4780*/  IMAD.MOV.U32 R5, RZ, RZ, R4 ;  /* 0x000000ffff057224 */ /* 0x000fe400078e0004 */
        /* <DEDUP_REMOVED lines=8> */
[----:B------:R-:W-:Y:S02]  /*4810*/  IMAD.IADD R5, R222, 0x1, -R11 ;  /* 0x00000001de057824 */ /* 0x000fe400078e0a0b */
[----:B------:R-:W-:Y:S01]  /*4820*/  FFMA.FTZ R37, R4, -UR31, R186 ;  /* 0x8000001f04257c23 */ /* 0x000fe200080100ba */
[----:B------:R-:W-:Y:S02]  /*4830*/  IMAD.IADD R4, R221, 0x1, -R3 ;  /* 0x00000001dd047824 */ /* 0x000fe400078e0a03 */
[----:B------:R-:W-:Y:S01]  /*4840*/  FFMA.FTZ R105, R7, -UR31, R105 ;  /* 0x8000001f07697c23 */ /* 0x000fe20008010069 */
[C---:B------:R-:W-:Y:S01]  /*4850*/  IMAD.IADD R3, R223.reuse, 0x1, -R3 ;  /* 0x00000001df037824 */ /* 0x040fe200078e0a03 */
        /* <DEDUP_REMOVED lines=15> */
[----:B------:R-:W-:Y:S02]  /*4950*/  I2FP.F32.S32 R5, R7 ;  /* 0x0000000700057245 */ /* 0x000fe40000201400 */
        /* <DEDUP_REMOVED lines=27> */
[----:B------:R-:W-:Y:S01]  /*4b10*/  ISETP.GE.AND P4, PT, R14, R225, PT ;  /* 0x000000e10e00720c */ /* 0x000fe20003f86270 */
[----:B------:R-:W-:Y:S01]  /*4b20*/  FFMA.FTZ R5, R5, -UR31, R178 ;  /* 0x8000001f05057c23 */ /* 0x000fe200080100b2 */
[----:B------:R-:W-:Y:S01]  /*4b30*/  I2FP.F32.S32 R6, R6 ;  /* 0x0000000600067245 */ /* 0x000fe20000201400 */
[----:B------:R-:W-:Y:S01]  /*4b40*/  IMAD.IADD R7, R221, 0x1, -R13 ;  /* 0x00000001dd077824 */ /* 0x000fe200078e0a0d */
[----:B------:R-:W-:Y:S02]  /*4b50*/  I2FP.F32.S32 R4, R4 ;  /* 0x0000000400047245 */ /* 0x000fe40000201400 */
[----:B------:R-:W-:Y:S01]  /*4b60*/  I2FP.F32.S32 R3, R3 ;  /* 0x0000000300037245 */ /* 0x000fe20000201400 */
[----:B------:R-:W-:Y:S01]  /*4b70*/  FFMA.FTZ R6, R6, -UR31, R176 ;  /* 0x8000001f06067c23 */ /* 0x000fe200080100b0 */
[----:B------:R-:W-:-:S02]  /*4b80*/  ISETP.LT.OR P2, PT, R14, R216, P2 ;  /* 0x000000d80e00720c */ /* 0x000fc40001741670 */
[C---:B------:R-:W-:Y:S01]  /*4b90*/  ISETP.LT.OR P1, PT, R14.reuse, R219, P1 ;  /* 0x000000db0e00720c */ /* 0x040fe20000f21670 */
[----:B------:R-:W-:Y:S01]  /*4ba0*/  FFMA.FTZ R11, R3, -UR31, R177 ;  /* 0x8000001f030b7c23 */ /* 0x000fe200080100b1 */
[C---:B------:R-:W-:Y:S01]  /*4bb0*/  ISETP.LT.OR P0, PT, R14.reuse, R218, P0 ;  /* 0x000000da0e00720c */ /* 0x040fe20000701670 */
[----:B------:R-:W-:Y:S01]  /*4bc0*/  IMAD.IADD R3, R223, 0x1, -R12 ;  /* 0x00000001df037824 */ /* 0x000fe200078e0a0c */
[----:B------:R-:W-:Y:S01]  /*4bd0*/  ISETP.LT.OR P4, PT, R14, R217, P4 ;  /* 0x000000d90e00720c */ /* 0x000fe20002781670 */
[----:B------:R-:W-:Y:S01]  /*4be0*/  FFMA.FTZ R14, R4, -UR31, R175 ;  /* 0x8000001f040e7c23 */ /* 0x000fe200080100af */
[--C-:B------:R-:W-:Y:S01]  /*4bf0*/  IMAD.IADD R4, R222, 0x1, -R13.reuse ;  /* 0x00000001de047824 */ /* 0x100fe200078e0a0d */
[----:B------:R-:W-:Y:S01]  /*4c00*/  FSEL R80, R5, -INF , !P2 ;  /* 0xff80000005507808 */ /* 0x000fe20005000000 */
[----:B------:R-:W-:Y:S01]  /*4c10*/  IMAD.IADD R5, R223, 0x1, -R13 ;  /* 0x00000001df057824 */ /* 0x000fe200078e0a0d */
[----:B------:R-:W-:Y:S02]  /*4c20*/  FSEL R112, R49, -INF , !P1 ;  /* 0xff80000031707808 */ /* 0x000fe40004800000 */
        /* <DEDUP_REMOVED lines=17> */
[C---:B------:R-:W-:Y:S02]  /*4d40*/  ISETP.GE.AND P1, PT, R12.reuse, R224, PT ;  /* 0x000000e00c00720c */ /* 0x040fe40003f26270 */
[----:B------:R-:W-:Y:S02]  /*4d50*/  ISETP.LT.OR P6, PT, R12, R219, P6 ;  /* 0x000000db0c00720c */ /* 0x000fe400037c1670 */
[----:B------:R-:W-:Y:S02]  /*4d60*/  I2FP.F32.S32 R3, R3 ;  /* 0x0000000300037245 */ /* 0x000fe40000201400 */
[----:B------:R-:W-:Y:S02]  /*4d70*/  ISETP.GE.AND P2, PT, R13, R225, PT ;  /* 0x000000e10d00720c */ /* 0x000fe40003f46270 */
[----:B------:R-:W-:-:S02]  /*4d80*/  FSEL R68, R10, -INF , !P5 ;  /* 0xff8000000a447808 */ /* 0x000fc40006800000 */
        /* <DEDUP_REMOVED lines=12> */
[C---:B------:R-:W-:Y:S01]  /*4e50*/  ISETP.GE.AND P6, PT, R13.reuse, R224, PT ;  /* 0x000000e00d00720c */ /* 0x040fe20003fc6270 */
[----:B-1----:R-:W-:Y:S01]  /*4e60*/  IMAD R179, R132, 0x10000, R132 ;  /* 0x0001000084b37824 */ /* 0x002fe200078e0284 */
[----:B------:R-:W-:-:S02]  /*4e70*/  ISETP.LT.OR P2, PT, R13, R217, P2 ;  /* 0x000000d90d00720c */ /* 0x000fc40001741670 */
        /* <DEDUP_REMOVED lines=51> */
[CC--:B------:R-:W-:Y:S01]  /*51b0*/  ISETP.GE.AND P5, PT, R15.reuse, R227.reuse, PT ;  /* 0x000000e30f00720c */ /* 0x0c0fe20003fa6270 */
        /* <DEDUP_REMOVED lines=11> */
[C---:B------:R-:W-:Y:S02]  /*5270*/  ISETP.LT.OR P4, PT, R16.reuse, R219, P4 ;  /* 0x000000db1000720c */ /* 0x040fe40002781670 */
        /* <DEDUP_REMOVED lines=13> */
[----:B------:R-:W-:Y:S01]  /*5350*/  ISETP.GE.AND P4, PT, R17, R224, PT ;  /* 0x000000e01100720c */ /* 0x000fe20003f86270 */
[----:B------:R-:W-:Y:S01]  /*5360*/  IMAD.IADD R3, R223, 0x1, -R18 ;  /* 0x00000001df037824 */ /* 0x000fe200078e0a12 */
[----:B------:R-:W-:Y:S01]  /*5370*/  ISETP.LT.OR P0, PT, R17, R217, P0 ;  /* 0x000000d91100720c */ /* 0x000fe20000701670 */
[----:B------:R-:W-:Y:S01]  /*5380*/  IMAD.IADD R4, R222, 0x1, -R19 ;  /* 0x00000001de047824 */ /* 0x000fe200078e0a13 */
[----:B------:R-:W-:-:S02]  /*5390*/  ISETP.LT.OR P5, PT, R16, R216, P5 ;  /* 0x000000d81000720c */ /* 0x000fc40002fa1670 */
[----:B------:R-:W-:Y:S02]  /*53a0*/  ISETP.GE.AND P3, PT, R15, R226, PT ;  /* 0x000000e20f00720c */ /* 0x000fe40003f66270 */
[C---:B------:R-:W-:Y:S02]  /*53b0*/  ISETP.LT.OR P1, PT, R17.reuse, R218, P1 ;  /* 0x000000da1100720c */ /* 0x040fe40000f21670 */
[----:B------:R-:W-:Y:S02]  /*53c0*/  ISETP.LT.OR P4, PT, R17, R216, P4 ;  /* 0x000000d81100720c */ /* 0x000fe40002781670 */
[----:B------:R-:W-:Y:S01]  /*53d0*/  FSEL R44, R6, -INF , !P0 ;  /* 0xff800000062c7808 */ /* 0x000fe20004000000 */
[----:B------:R-:W-:Y:S01]  /*53e0*/  IMAD.IADD R6, R223, 0x1, -R19 ;  /* 0x00000001df067824 */ /* 0x000fe200078e0a13 */
[----:B------:R-:W-:Y:S01]  /*53f0*/  FSEL R48, R9, -INF , !P5 ;  /* 0xff80000009307808 */ /* 0x000fe20006800000 */
[----:B------:R-:W-:Y:S01]  /*5400*/  IMAD.IADD R9, R222, 0x1, -R20 ;  /* 0x00000001de097824 */ /* 0x000fe200078e0a14 */
[----:B------:R-:W-:-:S02]  /*5410*/  ISETP.LT.OR P3, PT, R15, R218, P3 ;  /* 0x000000da0f00720c */ /* 0x000fc40001f61670 */
[----:B------:R-:W-:Y:S02]  /*5420*/  FSEL R101, R8, -INF , !P1 ;  /* 0xff80000008657808 */ /* 0x000fe40004800000 */
[----:B------:R-:W-:Y:S02]  /*5430*/  FSEL R50, R5, -INF , !P4 ;  /* 0xff80000005327808 */ /* 0x000fe40006000000 */
[----:B------:R-:W-:Y:S02]  /*5440*/  ISETP.GE.AND P2, PT, R16, R226, PT ;  /* 0x000000e21000720c */ /* 0x000fe40003f46270 */
[----:B------:R-:W-:Y:S02]  /*5450*/  IABS R8, R3 ;  /* 0x0000000300087213 */ /* 0x000fe40000000000 */
[----:B------:R-:W-:Y:S02]  /*5460*/  IABS R5, R4 ;  /* 0x0000000400057213 */ /* 0x000fe40000000000 */
[----:B------:R-:W-:-:S02]  /*5470*/  IABS R4, R7 ;  /* 0x0000000700047213 */ /* 0x000fc40000000000 */
[----:B------:R-:W-:Y:S02]  /*5480*/  IABS R3, R6 ;  /* 0x0000000600037213 */ /* 0x000fe40000000000 */
[----:B------:R-:W-:Y:S01]  /*5490*/  IABS R6, R9 ;  /* 0x0000000900067213 */ /* 0x000fe20000000000 */
[----:B------:R-:W-:Y:S01]  /*54a0*/  IMAD.MOV.U32 R7, RZ, RZ, R4 ;  /* 0x000000ffff077224 */ /* 0x000fe200078e0004 */
[----:B------:R-:W-:Y:S01]  /*54b0*/  FSEL R120, R12, -INF , !P3 ;  /* 0xff8000000c787808 */ /* 0x000fe20005800000 */
[----:B------:R-:W-:Y:S01]  /*54c0*/  IMAD.MOV.U32 R9, RZ, RZ, R5 ;  /* 0x000000ffff097224 */ /* 0x000fe200078e0005 */
[----:B------:R-:W-:Y:S01]  /*54d0*/  ISETP.LT.OR P2, PT, R16, R218, P2 ;  /* 0x000000da1000720c */ /* 0x000fe20001741670 */
[----:B------:R-:W-:Y:S01]  /*54e0*/  IMAD.MOV.U32 R4, RZ, RZ, R6 ;  /* 0x000000ffff047224 */ /* 0x000fe200078e0006 */
[----:B------:R-:W-:Y:S02]  /*54f0*/  ISETP.GE.AND P3, PT, R17, R227, PT ;  /* 0x000000e31100720c */ /* 0x000fe40003f66270 */
[----:B------:R-:W-:-:S02]  /*5500*/  FSEL R102, R11, -INF , !P2 ;  /* 0xff8000000b667808 */ /* 0x000fc40005000000 */
        /* <DEDUP_REMOVED lines=100> */
[----:B------:R-:W-:Y:S01]  /*5b50*/  ISETP.GE.AND P3, PT, R22, R226, PT ;  /* 0x000000e21600720c */ /* 0x000fe20003f66270 */
        /* <DEDUP_REMOVED lines=54> */
[C---:B------:R-:W-:Y:S01]  /*5ec0*/  ISETP.LT.OR P4, PT, R24.reuse, R216, P4 ;  /* 0x000000d81800720c */ /* 0x040fe20002781670 */
        /* <DEDUP_REMOVED lines=16> */
[C---:B------:R-:W-:Y:S01]  /*5fd0*/  ISETP.GE.AND P3, PT, R24.reuse, R227, PT ;  /* 0x000000e31800720c */ /* 0x040fe20003f66270 */
        /* <DEDUP_REMOVED lines=28> */
[----:B------:R-:W-:-:S02]  /*61a0*/  ISETP.GE.AND P6, PT, R23, R225, PT ;  /* 0x000000e11700720c */ /* 0x000fc40003fc6270 */
        /* <DEDUP_REMOVED lines=8> */
[----:B------:R-:W-:Y:S01]  /*6230*/  ISETP.LT.OR P6, PT, R23, R217, P6 ;  /* 0x000000d91700720c */ /* 0x000fe200037c1670 */
[----:B------:R-:W-:Y:S01]  /*6240*/  IMAD.MOV.U32 R5, RZ, RZ, R3 ;  /* 0x000000ffff057224 */ /* 0x000fe200078e0003 */
[----:B------:R-:W-:Y:S01]  /*6250*/  ISETP.GE.AND P1, PT, R26, R227, PT ;  /* 0x000000e31a00720c */ /* 0x000fe20003f26270 */
[----:B------:R-:W-:Y:S01]  /*6260*/  IMAD.MOV.U32 R3, RZ, RZ, R6 ;  /* 0x000000ffff037224 */ /* 0x000fe200078e0006 */
[----:B------:R-:W-:-:S02]  /*6270*/  ISETP.LT.OR P2, PT, R25, R219, P2 ;  /* 0x000000db1900720c */ /* 0x000fc40001741670 */
[----:B------:R-:W-:Y:S02]  /*6280*/  FSEL R134, R13, -INF , !P6 ;  /* 0xff8000000d867808 */ /* 0x000fe40007000000 */
[----:B------:R-:W-:Y:S02]  /*6290*/  I2FP.F32.S32 R6, R8 ;  /* 0x0000000800067245 */ /* 0x000fe40000201400 */
[----:B------:R-:W-:Y:S02]  /*62a0*/  ISETP.GE.AND P6, PT, R25, R226, PT ;  /* 0x000000e21900720c */ /* 0x000fe40003fc6270 */
[----:B------:R-:W-:Y:S01]  /*62b0*/  IABS R4, R4 ;  /* 0x0000000400047213 */ /* 0x000fe20000000000 */
[----:B------:R-:W-:Y:S01]  /*62c0*/  FFMA.FTZ R8, R6, -UR31, R71 ;  /* 0x8000001f06087c23 */ /* 0x000fe20008010047 */
[----:B------:R-:W-:Y:S02]  /*62d0*/  I2FP.F32.S32 R7, R7 ;  /* 0x0000000700077245 */ /* 0x000fe40000201400 */
[----:B------:R-:W-:-:S02]  /*62e0*/  ISETP.LT.OR P1, PT, R26, R219, P1 ;  /* 0x000000db1a00720c */ /* 0x000fc40000f21670 */
[----:B------:R-:W-:Y:S01]  /*62f0*/  FSEL R149, R61, -INF , !P2 ;  /* 0xff8000003d957808 */ /* 0x000fe20005000000 */
[----:B------:R-:W-:Y:S01]  /*6300*/  FFMA.FTZ R6, R7, -UR31, R193 ;  /* 0x8000001f07067c23 */ /* 0x000fe200080100c1 */
[----:B------:R-:W-:Y:S01]  /*6310*/  ISETP.GE.AND P3, PT, R27, R225, PT ;  /* 0x000000e11b00720c */ /* 0x000fe20003f66270 */
[----:B------:R-:W-:Y:S01]  /*6320*/  IMAD.IADD R7, R221, 0x1, -R29 ;  /* 0x00000001dd077824 */ /* 0x000fe200078e0a1d */
[----:B------:R-:W-:Y:S02]  /*6330*/  ISETP.GE.AND P2, PT, R26, R224, PT ;  /* 0x000000e01a00720c */ /* 0x000fe40003f46270 */
[----:B------:R-:W-:Y:S02]  /*6340*/  ISETP.LT.OR P6, PT, R25, R218, P6 ;  /* 0x000000da1900720c */ /* 0x000fe400037c1670 */
[----:B------:R-:W-:Y:S02]  /*6350*/  I2FP.F32.S32 R5, R5 ;  /* 0x0000000500057245 */ /* 0x000fe40000201400 */
[----:B------:R-:W-:-:S02]  /*6360*/  I2FP.F32.S32 R4, R4 ;  /* 0x0000000400047245 */ /* 0x000fc40000201400 */
[----:B------:R-:W-:Y:S01]  /*6370*/  I2FP.F32.S32 R3, R3 ;  /* 0x0000000300037245 */ /* 0x000fe20000201400 */
[----:B------:R-:W-:Y:S01]  /*6380*/  FFMA.FTZ R5, R5, -UR31, R195 ;  /* 0x8000001f05057c23 */ /* 0x000fe200080100c3 */
[----:B------:R-:W-:Y:S01]  /*6390*/  FSEL R175, R62, -INF , !P1 ;  /* 0xff8000003eaf7808 */ /* 0x000fe20004800000 */
[----:B------:R-:W-:Y:S01]  /*63a0*/  FFMA.FTZ R14, R4, -UR31, R66 ;  /* 0x8000001f040e7c23 */ /* 0x000fe20008010042 */
[C---:B------:R-:W-:Y:S01]  /*63b0*/  ISETP.GE.AND P5, PT, R27.reuse, R226, PT ;  /* 0x000000e21b00720c */ /* 0x040fe20003fa6270 */
[----:B------:R-:W-:Y:S01]  /*63c0*/  IMAD.IADD R4, R222, 0x1, -R29 ;  /* 0x00000001de047824 */ /* 0x000fe200078e0a1d */
[C---:B------:R-:W-:Y:S02]  /*63d0*/  ISETP.GE.AND P1, PT, R27.reuse, R224, PT ;  /* 0x000000e01b00720c */ /* 0x040fe40003f26270 */
[----:B------:R-:W-:Y:S02]  /*63e0*/  ISETP.LT.OR P3, PT, R27, R217, P3 ;  /* 0x000000d91b00720c */ /* 0x000fe40001f61670 */
[----:B------:R-:W-:-:S02]  /*63f0*/  ISETP.LT.OR P2, PT, R26, R216, P2 ;  /* 0x000000d81a00720c */ /* 0x000fc40001741670 */
[----:B------:R-:W-:Y:S01]  /*6400*/  FSEL R145, R12, -INF , !P6 ;  /* 0xff8000000c917808 */ /* 0x000fe20007000000 */
[----:B------:R-:W-:Y:S01]  /*6410*/  FFMA.FTZ R12, R3, -UR31, R196 ;  /* 0x8000001f030c7c23 */ /* 0x000fe200080100c4 */
[----:B------:R-:W-:Y:S01]  /*6420*/  ISETP.LT.OR P5, PT, R27, R218, P5 ;  /* 0x000000da1b00720c */ /* 0x000fe20002fa1670 */
[----:B------:R-:W-:Y:S01]  /*6430*/  IMAD.IADD R3, R223, 0x1, -R28 ;  /* 0x00000001df037824 */ /* 0x000fe200078e0a1c */
        /* <DEDUP_REMOVED lines=16> */
[----:B------:R-:W-:Y:S01]  /*6540*/  ISETP.GE.AND P6, PT, R27, R227, PT ;  /* 0x000000e31b00720c */ /* 0x000fe20003fc6270 */
[----:B------:R-:W-:Y:S01]  /*6550*/  IMAD.MOV.U32 R4, RZ, RZ, R6 ;  /* 0x000000ffff047224 */ /* 0x000fe200078e0006 */
[----:B------:R-:W-:Y:S02]  /*6560*/  FSEL R174, R11, -INF , !P0 ;  /* 0xff8000000bae7808 */ /* 0x000fe40004000000 */
[----:B------:R-:W-:Y:S02]  /*6570*/  ISETP.LT.OR P6, PT, R27, R219, P6 ;  /* 0x000000db1b00720c */ /* 0x000fe400037c1670 */
[----:B------:R-:W-:-:S02]  /*6580*/  ISETP.GE.AND P0, PT, R28, R227, PT ;  /* 0x000000e31c00720c */ /* 0x000fc40003f06270 */
[----:B------:R-:W-:Y:S01]  /*6590*/  I2FP.F32.S32 R5, R8 ;  /* 0x0000000800057245 */ /* 0x000fe20000201400 */
[----:B------:R-:W-:Y:S01]  /*65a0*/  IMAD.IADD R8, R221, 0x1, -R31 ;  /* 0x00000001dd087824 */ /* 0x000fe200078e0a1f */
[----:B------:R-:W-:Y:S02]  /*65b0*/  FSEL R171, R69, -INF , !P6 ;  /* 0xff80000045ab7808 */ /* 0x000fe40007000000 */
[----:B------:R-:W-:Y:S01]  /*65c0*/  I2FP.F32.S32 R7, R7 ;  /* 0x0000000700077245 */ /* 0x000fe20000201400 */
[----:B------:R-:W-:Y:S01]  /*65d0*/  FFMA.FTZ R5, R5, -UR31, R198 ;  /* 0x8000001f05057c23 */ /* 0x000fe200080100c6 */
[----:B------:R-:W-:Y:S02]  /*65e0*/  I2FP.F32.S32 R6, R4 ;  /* 0x0000000400067245 */ /* 0x000fe40000201400 */
[C---:B------:R-:W-:Y:S01]  /*65f0*/  ISETP.GE.AND P6, PT, R28.reuse, R224, PT ;  /* 0x000000e01c00720c */ /* 0x040fe20003fc6270 */
[----:B------:R-:W-:Y:S01]  /*6600*/  FFMA.FTZ R7, R7, -UR31, R197 ;  /* 0x8000001f07077c23 */ /* 0x000fe200080100c5 */
[----:B------:R-:W-:Y:S01]  /*6610*/  ISETP.LT.OR P0, PT, R28, R219, P0 ;  /* 0x000000db1c00720c */ /* 0x000fe20000701670 */
[----:B------:R-:W-:Y:S01]  /*6620*/  FFMA.FTZ R13, R6, -UR31, R114 ;  /* 0x8000001f060d7c23 */ /* 0x000fe20008010072 */
[----:B------:R-:W-:Y:S01]  /*6630*/  I2FP.F32.S32 R3, R3 ;  /* 0x0000000300037245 */ /* 0x000fe20000201400 */
[----:B------:R-:W-:Y:S01]  /*6640*/  IMAD.IADD R6, R221, 0x1, -R30 ;  /* 0x00000001dd067824 */ /* 0x000fe200078e0a1e */
[----:B------:R-:W-:-:S02]  /*6650*/  ISETP.GE.AND P1, PT, R29, R225, PT ;  /* 0x000000e11d00720c */ /* 0x000fc40003f26270 */
[----:B------:R-:W-:Y:S01]  /*6660*/  ISETP.LT.OR P6, PT, R28, R216, P6 ;  /* 0x000000d81c00720c */ /* 0x000fe200037c1670 */
[----:B------:R-:W-:Y:S01]  /*6670*/  FFMA.FTZ R4, R3, -UR31, R199 ;  /* 0x8000001f03047c23 */ /* 0x000fe200080100c7 */
[----:B------:R-:W-:Y:S01]  /*6680*/  FSEL R170, R63, -INF , !P0 ;  /* 0xff8000003faa7808 */ /* 0x000fe20004000000 */
[----:B------:R-:W-:Y:S01]  /*6690*/  IMAD.IADD R3, R223, 0x1, -R30 ;  /* 0x00000001df037824 */ /* 0x000fe200078e0a1e */
[C---:B------:R-:W-:Y:S02]  /*66a0*/  ISETP.GE.AND P0, PT, R29.reuse, R224, PT ;  /* 0x000000e01d00720c */ /* 0x040fe40003f06270 */
        /* <DEDUP_REMOVED lines=72> */
[----:B------:R-:W-:Y:S01]  /*6b30*/  ISETP.GE.AND P4, PT, R31, R224, PT ;  /* 0x000000e01f00720c */ /* 0x000fe20003f86270 */
[----:B------:R-:W-:Y:S01]  /*6b40*/  VIADD R212, R208, 0x1000 ;  /* 0x00001000d0d47836 */ /* 0x000fe20000000000 */
[----:B------:R-:W-:-:S02]  /*6b50*/  ISETP.LT.OR P2, PT, R28, R217, P2 ;  /* 0x000000d91c00720c */ /* 0x000fc40001741670 */
        /* <DEDUP_REMOVED lines=8> */
[----:B------:R-:W-:Y:S01]  /*6be0*/  ISETP.GE.AND P3, PT, R32, R224, PT ;  /* 0x000000e02000720c */ /* 0x000fe20003f66270 */
[----:B------:R-:W-:Y:S01]  /*6bf0*/  VIADD R214, R208, 0x800 ;  /* 0x00000800d0d67836 */ /* 0x000fe20000000000 */
[----:B------:R-:W-:-:S02]  /*6c00*/  ISETP.LT.OR P5, PT, R32, R217, P5 ;  /* 0x000000d92000720c */ /* 0x000fc40002fa1670 */
[----:B------:R-:W-:Y:S02]  /*6c10*/  ISETP.LT.OR P4, PT, R31, R216, P4 ;  /* 0x000000d81f00720c */ /* 0x000fe40002781670 */
[----:B------:R-:W-:Y:S01]  /*6c20*/  FSEL R148, R12, -INF , !P2 ;  /* 0xff8000000c947808 */ /* 0x000fe20005000000 */
[----:B------:R-:W-:Y:S01]  /*6c30*/  FFMA.FTZ R12, R3, -UR31, R213 ;  /* 0x8000001f030c7c23 */ /* 0x000fe200080100d5 */
[----:B------:R-:W-:Y:S01]  /*6c40*/  ISETP.GE.AND P2, PT, R30, R226, PT ;  /* 0x000000e21e00720c */ /* 0x000fe20003f46270 */
[C---:B------:R-:W-:Y:S01]  /*6c50*/  IMAD.IADD R3, R223.reuse, 0x1, -R33 ;  /* 0x00000001df037824 */ /* 0x040fe200078e0a21 */
[----:B------:R-:W-:Y:S01]  /*6c60*/  ISETP.LT.OR P6, PT, R32, R218, P6 ;  /* 0x000000da2000720c */ /* 0x000fe200037c1670 */
[----:B------:R-:W-:Y:S01]  /*6c70*/  VIADD R213, R208, 0xc00 ;  /* 0x00000c00d0d57836 */ /* 0x000fe20000000000 */
        /* <DEDUP_REMOVED lines=30> */
[----:B------:R-:W-:Y:S01]  /*6e60*/  ISETP.GE.AND P2, PT, R33, R224, PT ;  /* 0x000000e02100720c */ /* 0x000fe20003f46270 */
        /* <DEDUP_REMOVED lines=40> */
[----:B------:R-:W-:Y:S01]  /*70f0*/  ISETP.LT.OR P6, PT, R34, R219, P6 ;  /* 0x000000db2200720c */ /* 0x000fe200037c1670 */
[----:B------:R-:W-:Y:S01]  /*7100*/  FFMA.FTZ R7, R7, -UR31, R233 ;  /* 0x8000001f07077c23 */ /* 0x000fe200080100e9 */
[----:B------:R-:W-:Y:S01]  /*7110*/  ISETP.GE.AND P2, PT, R35, R225, PT ;  /* 0x000000e12300720c */ /* 0x000fe20003f46270 */
[----:B------:R-:W-:Y:S01]  /*7120*/  IMAD.IADD R5, R221, 0x1, -R38 ;  /* 0x00000001dd057824 */ /* 0x000fe200078e0a26 */
[----:B------:R-:W-:-:S02]  /*7130*/  I2FP.F32.S32 R9, R9 ;  /* 0x0000000900097245 */ /* 0x000fc40000201400 */
[----:B------:R-:W-:Y:S02]  /*7140*/  I2FP.F32.S32 R3, R3 ;  /* 0x0000000300037245 */ /* 0x000fe40000201400 */
[----:B------:R-:W-:Y:S01]  /*7150*/  FSEL R163, R10, -INF , !P0 ;  /* 0xff8000000aa37808 */ /* 0x000fe20004000000 */
[----:B------:R-:W-:Y:S01]  /*7160*/  FFMA.FTZ R10, R6, -UR31, R240 ;  /* 0x8000001f060a7c23 */ /* 0x000fe200080100f0 */
[----:B------:R-:W-:Y:S01]  /*7170*/  FSEL R184, R88, -INF , !P6 ;  /* 0xff80000058b87808 */ /* 0x000fe20007000000 */
[----:B------:R-:W-:Y:S01]  /*7180*/  IMAD.IADD R6, R222, 0x1, -R38 ;  /* 0x00000001de067824 */ /* 0x000fe200078e0a26 */
[----:B------:R-:W-:Y:S01]  /*7190*/  ISETP.GE.AND P6, PT, R35, R224, PT ;  /* 0x000000e02300720c */ /* 0x000fe20003fc6270 */
[----:B------:R-:W-:Y:S01]  /*71a0*/  FFMA.FTZ R11, R9, -UR31, R74 ;  /* 0x8000001f090b7c23 */ /* 0x000fe2000801004a */
[----:B------:R-:W-:Y:S01]  /*71b0*/  ISETP.LT.OR P2, PT, R35, R217, P2 ;  /* 0x000000d92300720c */ /* 0x000fe20001741670 */
[----:B------:R-:W-:Y:S01]  /*71c0*/  FFMA.FTZ R9, R3, -UR31, R242 ;  /* 0x8000001f03097c23 */ /* 0x000fe200080100f2 */
[----:B------:R-:W-:Y:S01]  /*71d0*/  ISETP.GE.AND P0, PT, R33, R226, PT ;  /* 0x000000e22100720c */ /* 0x000fe20003f06270 */
[----:B------:R-:W-:Y:S01]  /*71e0*/  IMAD.IADD R3, R223, 0x1, -R38 ;  /* 0x00000001df037824 */ /* 0x000fe200078e0a26 */
[----:B------:R-:W-:-:S02]  /*71f0*/  ISETP.LT.OR P6, PT, R35, R216, P6 ;  /* 0x000000d82300720c */ /* 0x000fc400037c1670 */
[----:B------:R-:W-:Y:S02]  /*7200*/  FSEL R229, R7, -INF , !P2 ;  /* 0xff80000007e57808 */ /* 0x000fe40005000000 */
[C---:B------:R-:W-:Y:S02]  /*7210*/  ISETP.GE.AND P4, PT, R33.reuse, R225, PT ;  /* 0x000000e12100720c */ /* 0x040fe40003f86270 */
[----:B------:R-:W-:Y:S02]  /*7220*/  ISETP.LT.OR P0, PT, R33, R218, P0 ;  /* 0x000000da2100720c */ /* 0x000fe40000701670 */
[----:B------:R-:W-:Y:S02]  /*7230*/  IABS R7, R6 ;  /* 0x0000000600077213 */ /* 0x000fe40000000000 */
[----:B------:R-:W-:Y:S02]  /*7240*/  IABS R5, R5 ;  /* 0x0000000500057213 */ /* 0x000fe40000000000 */
[----:B------:R-:W-:Y:S01]  /*7250*/  FSEL R232, R4, -INF , !P6 ;  /* 0xff80000004e87808 */ /* 0x000fe20007000000 */
[----:B------:R-:W-:Y:S01]  /*7260*/  IMAD.IADD R4, R222, 0x1, -R39 ;  /* 0x00000001de047824 */ /* 0x000fe200078e0a27 */
[----:B------:R-:W-:-:S02]  /*7270*/  IABS R3, R3 ;  /* 0x0000000300037213 */ /* 0x000fc40000000000 */
[----:B------:R-:W-:Y:S02]  /*7280*/  ISETP.LT.OR P4, PT, R33, R217, P4 ;  /* 0x000000d92100720c */ /* 0x000fe40002781670 */
[----:B------:R-:W-:Y:S02]  /*7290*/  FSEL R202, R14, -INF , !P0 ;  /* 0xff8000000eca7808 */ /* 0x000fe40004000000 */
[----:B------:R-:W-:Y:S01]  /*72a0*/  IABS R6, R8 ;  /* 0x0000000800067213 */ /* 0x000fe20000000000 */
[----:B------:R-:W-:Y:S01]  /*72b0*/  IMAD.MOV.U32 R8, RZ, RZ, R7 ;  /* 0x000000ffff087224 */ /* 0x000fe200078e0007 */
[CC--:B------:R-:W-:Y:S01]  /*72c0*/  ISETP.GE.AND P0, PT, R35.reuse, R227.reuse, PT ;  /* 0x000000e32300720c */ /* 0x0c0fe20003f06270 */
[----:B------:R-:W-:Y:S01]  /*72d0*/  IMAD.MOV.U32 R7, RZ, RZ, R5 ;  /* 0x000000ffff077224 */ /* 0x000fe200078e0005 */
[----:B------:R-:W-:Y:S01]  /*72e0*/  ISETP.GE.AND P5, PT, R36, R227, PT ;  /* 0x000000e32400720c */ /* 0x000fe20003fa6270 */
[----:B------:R-:W-:Y:S01]  /*72f0*/  IMAD.MOV.U32 R5, RZ, RZ, R3 ;  /* 0x000000ffff057224 */ /* 0x000fe200078e0003 */
[----:B------:R-:W-:Y:S01]  /*7300*/  FSEL R115, R12, -INF , !P4 ;  /* 0xff8000000c737808 */ /* 0x000fe20006000000 */
[----:B------:R-:W-:Y:S01]  /*7310*/  IMAD.MOV.U32 R3, RZ, RZ, R6 ;  /* 0x000000ffff037224 */ /* 0x000fe200078e0006 */
[----:B------:R-:W-:-:S02]  /*7320*/  ISETP.GE.AND P4, PT, R35, R226, PT ;  /* 0x000000e22300720c */ /* 0x000fc40003f86270 */
[CC--:B------:R-:W-:Y:S02]  /*7330*/  ISETP.LT.OR P0, PT, R35.reuse, R219.reuse, P0 ;  /* 0x000000db2300720c */ /* 0x0c0fe40000701670 */
[----:B------:R-:W-:Y:S02]  /*7340*/  IABS R4, R4 ;  /* 0x0000000400047213 */ /* 0x000fe40000000000 */
[----:B------:R-:W-:Y:S02]  /*7350*/  ISETP.LT.OR P5, PT, R36, R219, P5 ;  /* 0x000000db2400720c */ /* 0x000fe40002fa1670 */
[----:B------:R-:W-:Y:S02]  /*7360*/  I2FP.F32.S32 R6, R8 ;  /* 0x0000000800067245 */ /* 0x000fe40000201400 */
[----:B------:R-:W-:Y:S02]  /*7370*/  I2FP.F32.S32 R7, R7 ;  /* 0x0000000700077245 */ /* 0x000fe40000201400 */
[----:B------:R-:W-:Y:S01]  /*7380*/  ISETP.LT.OR P4, PT, R35, R218, P4 ;  /* 0x000000da2300720c */ /* 0x000fe20002781670 */
[----:B------:R-:W-:Y:S01]  /*7390*/  FFMA.FTZ R8, R6, -UR31, R75 ;  /* 0x8000001f06087c23 */ /* 0x000fe2000801004b */
[----:B------:R-:W-:Y:S01]  /*73a0*/  FSEL R186, R89, -INF , !P0 ;  /* 0xff80000059ba7808 */ /* 0x000fe20004000000 */
[----:B------:R-:W-:Y:S01]  /*73b0*/  FFMA.FTZ R6, R7, -UR31, R241 ;  /* 0x8000001f07067c23 */ /* 0x000fe200080100f1 */
[----:B------:R-:W-:Y:S01]  /*73c0*/  ISETP.GE.AND P6, PT, R38, R225, PT ;  /* 0x000000e12600720c */ /* 0x000fe20003fc6270 */
[----:B------:R-:W-:Y:S01]  /*73d0*/  IMAD.IADD R7, R221, 0x1, -R40 ;  /* 0x00000001dd077824 */ /* 0x000fe200078e0a28 */
[----:B------:R-:W-:-:S02]  /*73e0*/  I2FP.F32.S32 R5, R5 ;  /* 0x0000000500057245 */ /* 0x000fc40000201400 */
[----:B------:R-:W-:Y:S02]  /*73f0*/  I2FP.F32.S32 R4, R4 ;  /* 0x0000000400047245 */ /* 0x000fe40000201400 */
[-C--:B------:R-:W-:Y:S01]  /*7400*/  ISETP.GE.AND P0, PT, R36, R224.reuse, PT ;  /* 0x000000e02400720c */ /* 0x080fe20003f06270 */
[----:B------:R-:W-:Y:S01]  /*7410*/  FFMA.FTZ R5, R5, -UR31, R243 ;  /* 0x8000001f05057c23 */ /* 0x000fe200080100f3 */
[----:B------:R-:W-:Y:S02]  /*7420*/  FSEL R178, R96, -INF , !P5 ;  /* 0xff80000060b27808 */ /* 0x000fe40006800000 */
[----:B------:R-:W-:Y:S02]  /*7430*/  ISETP.GE.AND P5, PT, R38, R224, PT ;  /* 0x000000e02600720c */ /* 0x000fe40003fa6270 */
[----:B------:R-:W-:Y:S02]  /*7440*/  I2FP.F32.S32 R3, R3 ;  /* 0x0000000300037245 */ /* 0x000fe40000201400 */
[----:B------:R-:W-:Y:S01]  /*7450*/  FSEL R196, R13, -INF , !P4 ;  /* 0xff8000000dc47808 */ /* 0x000fe20006000000 */
[----:B------:R-:W-:Y:S01]  /*7460*/  FFMA.FTZ R13, R4, -UR31, R106 ;  /* 0x8000001f040d7c23 */ /* 0x000fe2000801006a */
[----:B------:R-:W-:Y:S01]  /*7470*/  ISETP.GE.AND P2, PT, R38, R226, PT ;  /* 0x000000e22600720c */ /* 0x000fe20003f46270 */
[----:B------:R-:W-:Y:S01]  /*7480*/  IMAD.IADD R4, R222, 0x1, -R40 ;  /* 0x00000001de047824 */ /* 0x000fe200078e0a28 */
[----:B------:R-:W-:Y:S01]  /*7490*/  ISETP.LT.OR P6, PT, R38, R217, P6 ;  /* 0x000000d92600720c */ /* 0x000fe200037c1670 */
[----:B------:R-:W-:Y:S01]  /*74a0*/  FFMA.FTZ R12, R3, -UR31, R244 ;  /* 0x8000001f030c7c23 */ /* 0x000fe200080100f4 */
[-C--:B------:R-:W-:Y:S01]  /*74b0*/  ISETP.LT.OR P0, PT, R36, R216.reuse, P0 ;  /* 0x000000d82400720c */ /* 0x080fe20000701670 */
[----:B------:R-:W-:Y:S01]  /*74c0*/  IMAD.IADD R3, R223, 0x1, -R39 ;  /* 0x00000001df037824 */ /* 0x000fe200078e0a27 */
[----:B------:R-:W-:-:S02]  /*74d0*/  ISETP.LT.OR P5, PT, R38, R216, P5 ;  /* 0x000000d82600720c */ /* 0x000fc40002fa1670 */
[----:B------:R-:W-:Y:S02]  /*74e0*/  ISETP.LT.OR P2, PT, R38, R218, P2 ;  /* 0x000000da2600720c */ /* 0x000fe40001741670 */
[----:B------:R-:W-:Y:S01]  /*74f0*/  FSEL R198, R6, -INF , !P6 ;  /* 0xff80000006c67808 */ /* 0x000fe20007000000 */
[----:B------:R-:W-:Y:S01]  /*7500*/  IMAD.IADD R6, R223, 0x1, -R40 ;  /* 0x00000001df067824 */ /* 0x000fe200078e0a28 */
[----:B------:R-:W-:Y:S01]  /*7510*/  FSEL R203, R9, -INF , !P0 ;  /* 0xff80000009cb7808 */ /* 0x000fe20004000000 */
[----:B------:R-:W-:Y:S01]  /*7520*/  IMAD.IADD R9, R222, 0x1, -R41 ;  /* 0x00000001de097824 */ /* 0x000fe200078e0a29 */
[----:B------:R-:W-:Y:S02]  /*7530*/  FSEL R200, R5, -INF , !P5 ;  /* 0xff80000005c87808 */ /* 0x000fe40006800000 */
[----:B------:R-:W-:Y:S02]  /*7540*/  ISETP.GE.AND P3, PT, R36, R226, PT ;  /* 0x000000e22400720c */ /* 0x000fe40003f66270 */
[----:B------:R-:W-:-:S02]  /*7550*/  IABS R5, R4 ;  /* 0x0000000400057213 */ /* 0x000fc40000000000 */
[----:B------:R-:W-:Y:S02]  /*7560*/  FSEL R188, R8, -INF , !P2 ;  /* 0xff80000008bc7808 */ /* 0x000fe40005000000 */
[----:B------:R-:W-:Y:S02]  /*7570*/  IABS R4, R7 ;  /* 0x0000000700047213 */ /* 0x000fe40000000000 */
[----:B------:R-:W-:Y:S02]  /*7580*/  IABS R8, R3 ;  /* 0x0000000300087213 */ /* 0x000fe40000000000 */
[----:B------:R-:W-:Y:S01]  /*7590*/  IABS R3, R6 ;  /* 0x0000000600037213 */ /* 0x000fe20000000000 */
[----:B------:R-:W-:Y:S01]  /*75a0*/  IMAD.MOV.U32 R7, RZ, RZ, R4 ;  /* 0x000000ffff077224 */ /* 0x000fe200078e0004 */
[----:B------:R-:W-:Y:S02]  /*75b0*/  ISETP.LT.OR P3, PT, R36, R218, P3 ;  /* 0x000000da2400720c */ /* 0x000fe40001f61670 */
[----:B------:R-:W-:Y:S01]  /*75c0*/  IABS R6, R9 ;  /* 0x0000000900067213 */ /* 0x000fe20000000000 */
[----:B------:R-:W-:Y:S01]  /*75d0*/  IMAD.MOV.U32 R9, RZ, RZ, R5 ;  /* 0x000000ffff097224 */ /* 0x000fe200078e0005 */
[----:B------:R-:W-:-:S02]  /*75e0*/  ISETP.GE.AND P4, PT, R38, R227, PT ;  /* 0x000000e32600720c */ /* 0x000fc40003f86270 */
[----:B------:R-:W-:Y:S01]  /*75f0*/  FSEL R189, R11, -INF , !P3 ;  /* 0xff8000000bbd7808 */ /* 0x000fe20005800000 */
[----:B------:R-:W-:Y:S01]  /*7600*/  IMAD.MOV.U32 R4, RZ, RZ, R6 ;  /* 0x000000ffff047224 */ /* 0x000fe200078e0006 */
[C---:B------:R-:W-:Y:S02]  /*7610*/  ISETP.GE.AND P3, PT, R39.reuse, R227, PT ;  /* 0x000000e32700720c */ /* 0x040fe40003f66270 */
[----:B------:R-:W-:Y:S02]  /*7620*/  ISETP.GE.AND P1, PT, R36, R225, PT ;  /* 0x000000e12400720c */ /* 0x000fe40003f26270 */
[----:B------:R-:W-:Y:S02]  /*7630*/  ISETP.LT.OR P4, PT, R38, R219, P4 ;  /* 0x000000db2600720c */ /* 0x000fe40002781670 */
[----:B------:R-:W-:Y:S02]  /*7640*/  I2FP.F32.S32 R7, R7 ;  /* 0x0000000700077245 */ /* 0x000fe40000201400 */
[----:B------:R-:W-:-:S02]  /*7650*/  ISETP.LT.OR P3, PT, R39, R219, P3 ;  /* 0x000000db2700720c */ /* 0x000fc40001f61670 */
[-C--:B------:R-:W-:Y:S01]  /*7660*/  ISETP.GE.AND P5, PT, R40, R225.reuse, PT ;  /* 0x000000e12800720c */ /* 0x080fe20003fa6270 */
[----:B------:R-:W-:Y:S01]  /*7670*/  FFMA.FTZ R7, R7, -UR31, R245 ;  /* 0x8000001f07077c23 */ /* 0x000fe200080100f5 */
[----:B------:R-:W-:Y:S02]  /*7680*/  ISETP.GE.AND P0, PT, R39, R225, PT ;  /* 0x000000e12700720c */ /* 0x000fe40003f06270 */
[----:B------:R-:W-:Y:S01]  /*7690*/  I2FP.F32.S32 R5, R8 ;  /* 0x0000000800057245 */ /* 0x000fe20000201400 */
[----:B------:R-:W-:Y:S01]  /*76a0*/  IMAD.IADD R8, R222, 0x1, -R42 ;  /* 0x00000001de087824 */ /* 0x000fe200078e0a2a */
[----:B------:R-:W-:Y:S02]  /*76b0*/  I2FP.F32.S32 R6, R4 ;  /* 0x0000000400067245 */ /* 0x000fe40000201400 */
[----:B------:R-:W-:Y:S01]  /*76c0*/  ISETP.LT.OR P1, PT, R36, R217, P1 ;  /* 0x000000d92400720c */ /* 0x000fe20000f21670 */
[----:B------:R-:W-:Y:S01]  /*76d0*/  FFMA.FTZ R4, R5, -UR31, R246 ;  /* 0x8000001f05047c23 */ /* 0x000fe200080100f6 */
[----:B------:R-:W-:Y:S01]  /*76e0*/  FSEL R123, R100, -INF , !P4 ;  /* 0xff800000647b7808 */ /* 0x000fe20006000000 */
[----:B------:R-:W-:Y:S01]  /*76f0*/  FFMA.FTZ R11, R6, -UR31, R94 ;  /* 0x8000001f060b7c23 */ /* 0x000fe2000801005e */
[----:B------:R-:W-:Y:S01]  /*7700*/  I2FP.F32.S32 R9, R9 ;  /* 0x0000000900097245 */ /* 0x000fe20000201400 */
[--C-:B------:R-:W-:Y:S01]  /*7710*/  IMAD.IADD R6, R221, 0x1, -R41.reuse ;  /* 0x00000001dd067824 */ /* 0x100fe200078e0a29 */
[----:B------:R-:W-:Y:S01]  /*7720*/  ISETP.GE.AND P4, PT, R39, R224, PT ;  /* 0x000000e02700720c */ /* 0x000fe20003f86270 */
[----:B------:R-:W-:Y:S01]  /*7730*/  IMAD.IADD R5, R223, 0x1, -R41 ;  /* 0x00000001df057824 */ /* 0x000fe200078e0a29 */
[----:B------:R-:W-:-:S02]  /*7740*/  I2FP.F32.S32 R3, R3 ;  /* 0x0000000300037245 */ /* 0x000fc40000201400 */
[----:B------:R-:W-:Y:S02]  /*7750*/  FSEL R122, R97, -INF , !P3 ;  /* 0xff800000617a7808 */ /* 0x000fe40005800000 */
[CC--:B------:R-:W-:Y:S01]  /*7760*/  ISETP.LT.OR P5, PT, R40.reuse, R217.reuse, P5 ;  /* 0x000000d92800720c */ /* 0x0c0fe20002fa1670 */
[----:B------:R-:W-:Y:S01]  /*7770*/  FFMA.FTZ R3, R3, -UR31, R247 ;  /* 0x8000001f03037c23 */ /* 0x000fe200080100f7 */
[----:B------:R-:W-:Y:S02]  /*7780*/  ISETP.LT.OR P0, PT, R39, R217, P0 ;  /* 0x000000d92700720c */ /* 0x000fe40000701670 */
[----:B------:R-:W-:Y:S02]  /*7790*/  ISETP.GE.AND P3, PT, R40, R224, PT ;  /* 0x000000e02800720c */ /* 0x000fe40003f66270 */
[----:B------:R-:W-:Y:S01]  /*77a0*/  FSEL R199, R10, -INF , !P1 ;  /* 0xff8000000ac77808 */ /* 0x000fe20004800000 */
[----:B------:R-:W-:Y:S01]  /*77b0*/  FFMA.FTZ R10, R9, -UR31, R107 ;  /* 0x8000001f090a7c23 */ /* 0x000fe2000801006b */
[----:B------:R-:W-:Y:S01]  /*77c0*/  ISETP.LT.OR P4, PT, R39, R216, P4 ;  /* 0x000000d82700720c */ /* 0x000fe20002781670 */
[----:B------:R-:W-:Y:S01]  /*77d0*/  IMAD.IADD R9, R221, 0x1, -R42 ;  /* 0x00000001dd097824 */ /* 0x000fe200078e0a2a */
[----:B------:R-:W-:-:S02]  /*77e0*/  ISETP.GE.AND P1, PT, R39, R226, PT ;  /* 0x000000e22700720c */ /* 0x000fc40003f26270 */
[----:B------:R-:W-:Y:S01]  /*77f0*/  FSEL R190, R7, -INF , !P5 ;  /* 0xff80000007be7808 */ /* 0x000fe20006800000 */
[----:B------:R-:W-:Y:S01]  /*7800*/  IMAD.IADD R7, R223, 0x1, -R42 ;  /* 0x00000001df077824 */ /* 0x000fe200078e0a2a */
[----:B------:R-:W-:Y:S02]  /*7810*/  ISETP.LT.OR P3, PT, R40, R216, P3 ;  /* 0x000000d82800720c */ /* 0x000fe40001f61670 */
[----:B------:R-:W-:Y:S02]  /*7820*/  FSEL R193, R12, -INF , !P0 ;  /* 0xff8000000cc17808 */ /* 0x000fe40004000000 */
[----:B------:R-:W-:Y:S02]  /*7830*/  ISETP.GE.AND P0, PT, R41, R226, PT ;  /* 0x000000e22900720c */ /* 0x000fe40003f06270 */
[----:B------:R-:W-:Y:S02]  /*7840*/  FSEL R195, R4, -INF , !P4 ;  /* 0xff80000004c37808 */ /* 0x000fe40006000000 */
[----:B------:R-:W-:-:S02]  /*7850*/  ISETP.LT.OR P1, PT, R39, R218, P1 ;  /* 0x000000da2700720c */ /* 0x000fc40000f21670 */
[----:B------:R-:W-:Y:S02]  /*7860*/  IABS R4, R6 ;  /* 0x0000000600047213 */ /* 0x000fe40000000000 */
[----:B------:R-:W-:Y:S02]  /*7870*/  FSEL R194, R3, -INF , !P3 ;  /* 0xff80000003c27808 */ /* 0x000fe40005800000 */
[----:B------:R-:W-:Y:S02]  /*7880*/  IABS R6, R9 ;  /* 0x0000000900067213 */ /* 0x000fe40000000000 */
[----:B------:R-:W-:Y:S02]  /*7890*/  ISETP.LT.OR P0, PT, R41, R218, P0 ;  /* 0x000000da2900720c */ /* 0x000fe40000701670 */
[----:B------:R-:W-:Y:S02]  /*78a0*/  IABS R3, R5 ;  /* 0x0000000500037213 */ /* 0x000fe40000000000 */
[----:B------:R-:W-:Y:S01]  /*78b0*/  IABS R9, R7 ;  /* 0x0000000700097213 */ /* 0x000fe20000000000 */
[----:B------:R-:W-:Y:S01]  /*78c0*/  IMAD.MOV.U32 R7, RZ, RZ, R6 ;  /* 0x000000ffff077224 */ /* 0x000fe200078e0006 */
[----:B------:R-:W-:-:S02]  /*78d0*/  FSEL R181, R13, -INF , !P1 ;  /* 0xff8000000db57808 */ /* 0x000fc40004800000 */
[----:B------:R-:W-:Y:S02]  /*78e0*/  IABS R5, R8 ;  /* 0x0000000800057213 */ /* 0x000fe40000000000 */
[CC--:B------:R-:W-:Y:S02]  /*78f0*/  ISETP.GE.AND P2, PT, R40.reuse, R227.reuse, PT ;  /* 0x000000e32800720c */ /* 0x0c0fe40003f46270 */
[----:B------:R-:W-:Y:S02]  /*7900*/  ISETP.GE.AND P6, PT, R40, R226, PT ;  /* 0x000000e22800720c */ /* 0x000fe40003fc6270 */
[----:B------:R-:W-:Y:S02]  /*7910*/  ISETP.GE.AND P1, PT, R41, R227, PT ;  /* 0x000000e32900720c */ /* 0x000fe40003f26270 */
[----:B------:R-:W-:Y:S02]  /*7920*/  I2FP.F32.S32 R8, R4 ;  /* 0x0000000400087245 */ /* 0x000fe40000201400 */
[----:B------:R-:W-:Y:S01]  /*7930*/  I2FP.F32.S32 R4, R3 ;  /* 0x0000000300047245 */ /* 0x000fe20000201400 */
[----:B------:R-:W-:Y:S01]  /*7940*/  IMAD.MOV.U32 R3, RZ, RZ, R9 ;  /* 0x000000ffff037224 */ /* 0x000fe200078e0009 */
[----:B------:R-:W-:Y:S01]  /*7950*/  FSEL R177, R11, -INF , !P0 ;  /* 0xff8000000bb17808 */ /* 0x000fe20004000000 */
[----:B------:R-:W-:Y:S01]  /*7960*/  FFMA.FTZ R8, R8, -UR31, R248 ;  /* 0x8000001f08087c23 */ /* 0x000fe200080100f8 */
[----:B------:R-:W-:Y:S01]  /*7970*/  PLOP3.LUT P0, PT, PT, PT, UP0, 0x80, 0x0 ;  /* 0x000000000000781c */ /* 0x000fe20003f0f008 */
[----:B------:R-:W-:Y:S01]  /*7980*/  FFMA.FTZ R4, R4, -UR31, R250 ;  /* 0x8000001f04047c23 */ /* 0x000fe200080100fa */
[----:B------:R-:W-:-:S02]  /*7990*/  ISETP.LT.OR P2, PT, R40, R219, P2 ;  /* 0x000000db2800720c */ /* 0x000fc40001741670 */
[----:B------:R-:W-:Y:S02]  /*79a0*/  ISETP.LT.OR P6, PT, R40, R218, P6 ;  /* 0x000000da2800720c */ /* 0x000fe400037c1670 */
[----:B------:R-:W-:Y:S02]  /*79b0*/  ISETP.LT.OR P1, PT, R41, R219, P1 ;  /* 0x000000db2900720c */ /* 0x000fe40000f21670 */
[----:B------:R-:W-:Y:S02]  /*79c0*/  I2FP.F32.S32 R6, R5 ;  /* 0x0000000500067245 */ /* 0x000fe40000201400 */
[----:B------:R-:W-:Y:S02]  /*79d0*/  I2FP.F32.S32 R5, R7 ;  /* 0x0000000700057245 */ /* 0x000fe40000201400 */
[----:B------:R-:W-:Y:S01]  /*79e0*/  I2FP.F32.S32 R3, R3 ;  /* 0x0000000300037245 */ /* 0x000fe20000201400 */
[----:B------:R-:W-:Y:S01]  /*79f0*/  FFMA.FTZ R6, R6, -UR31, R95 ;  /* 0x8000001f06067c23 */ /* 0x000fe2000801005f */
[----:B------:R-:W-:Y:S01]  /*7a00*/  FSEL R100, R105, -INF , !P2 ;  /* 0xff80000069647808 */ /* 0x000fe20005000000 */
[----:B------:R-:W-:Y:S01]  /*7a10*/  FFMA.FTZ R5, R5, -UR31, R249 ;  /* 0x8000001f05057c23 */ /* 0x000fe200080100f9 */
[----:B------:R-:W-:Y:S01]  /*7a20*/  FSEL R180, R10, -INF , !P6 ;  /* 0xff8000000ab47808 */ /* 0x000fe20007000000 */
[----:B------:R-:W-:Y:S01]  /*7a30*/  FFMA.FTZ R3, R3, -UR31, R251 ;  /* 0x8000001f03037c23 */ /* 0x000fe200080100fb */
[----:B------:R-:W-:-:S02]  /*7a40*/  FSEL R97, R92, -INF , !P1 ;  /* 0xff8000005c617808 */ /* 0x000fc40004800000 */
[C---:B------:R-:W-:Y:S02]  /*7a50*/  ISETP.GE.AND P4, PT, R41.reuse, R225, PT ;  /* 0x000000e12900720c */ /* 0x040fe40003f86270 */
[----:B------:R-:W-:Y:S02]  /*7a60*/  ISETP.GE.AND P2, PT, R41, R224, PT ;  /* 0x000000e02900720c */ /* 0x000fe40003f46270 */
[C---:B------:R-:W-:Y:S02]  /*7a70*/  ISETP.GE.AND P6, PT, R42.reuse, R227, PT ;  /* 0x000000e32a00720c */ /* 0x040fe40003fc6270 */
[C---:B------:R-:W-:Y:S02]  /*7a80*/  ISETP.GE.AND P5, PT, R42.reuse, R226, PT ;  /* 0x000000e22a00720c */ /* 0x040fe40003fa6270 */
[C---:B------:R-:W-:Y:S02]  /*7a90*/  ISETP.GE.AND P3, PT, R42.reuse, R225, PT ;  /* 0x000000e12a00720c */ /* 0x040fe40003f66270 */
[----:B------:R-:W-:-:S02]  /*7aa0*/  ISETP.GE.AND P1, PT, R42, R224, PT ;  /* 0x000000e02a00720c */ /* 0x000fc40003f26270 */
[C---:B------:R-:W-:Y:S02]  /*7ab0*/  ISETP.LT.OR P4, PT, R41.reuse, R217, P4 ;  /* 0x000000d92900720c */ /* 0x040fe40002781670 */
[----:B------:R-:W-:Y:S02]  /*7ac0*/  ISETP.LT.OR P2, PT, R41, R216, P2 ;  /* 0x000000d82900720c */ /* 0x000fe40001741670 */
[C---:B------:R-:W-:Y:S02]  /*7ad0*/  ISETP.LT.OR P6, PT, R42.reuse, R219, P6 ;  /* 0x000000db2a00720c */ /* 0x040fe400037c1670 */
[C---:B------:R-:W-:Y:S02]  /*7ae0*/  ISETP.LT.OR P5, PT, R42.reuse, R218, P5 ;  /* 0x000000da2a00720c */ /* 0x040fe40002fa1670 */
        /* <DEDUP_REMOVED lines=8> */
[----:B---3--:R-:W-:Y:S06]  /*7b70*/  @!P0 BRA `(.L_x_973) ;  /* 0x0000000000f48947 */ /* 0x008fec0003800000 */
[----:B------:R-:W2:Y:S01]  /*7b80*/  LDL.64 R16, [R1+0x78] ;  /* 0x0000780001107983 */ /* 0x000ea20000100a00 */
[----:B------:R-:W-:-:S03]  /*7b90*/  ULDC UR6, c[0x0][0x2d0] ;  /* 0x0000b40000067ab9 */ /* 0x000fc60000000800 */
[----:B------:R-:W3:Y:S01]  /*7ba0*/  LDL.64 R52, [R1+0x80] ;  /* 0x0000800001347983 */ /* 0x000ee20000100a00 */
[----:B------:R-:W-:Y:S01]  /*7bb0*/  UIADD3 UR7, UR18, -0x2, URZ ;  /* 0xfffffffe12077890 */ /* 0x000fe2000fffe03f */
[----:B------:R-:W-:Y:S01]  /*7bc0*/  IMAD.U32 R6, RZ, RZ, UR12 ;  /* 0x0000000cff067e24 */ /* 0x000fe2000f8e00ff */
[----:B------:R-:W-:Y:S01]  /*7bd0*/  BSSY B0, `(.L_x_974) ;  /* 0x0000036000007945 */ /* 0x000fe20003800000 */
[----:B------:R-:W-:Y:S02]  /*7be0*/  IMAD.U32 R9, RZ, RZ, UR12 ;  /* 0x0000000cff097e24 */ /* 0x000fe4000f8e00ff */
[----:B------:R-:W-:Y:S02]  /*7bf0*/  IMAD.U32 R8, RZ, RZ, UR13 ;  /* 0x0000000dff087e24 */ /* 0x000fe4000f8e00ff */
[----:B------:R-:W-:Y:S01]  /*7c00*/  IMAD.U32 R4, RZ, RZ, UR7 ;  /* 0x00000007ff047e24 */ /* 0x000fe2000f8e00ff */
[----:B--2---:R-:W-:Y:S01]  /*7c10*/  ISETP.GE.AND P1, PT, R16, UR6, PT ;  /* 0x0000000610007c0c */ /* 0x004fe2000bf26270 */
[----:B------:R-:W-:-:S02]  /*7c20*/  USHF.R.S32.HI UR6, URZ, 0x1f, UR7 ;  /* 0x0000001f3f067899 */ /* 0x000fc40008011407 */
[----:B------:R-:W-:Y:S01]  /*7c30*/  UIMAD UR7, UR29, UR7, URZ ;  /* 0x000000071d0772a4 */ /* 0x000fe2000f8e023f */
[----:B---3--:R-:W-:-:S03]  /*7c40*/  IMAD.WIDE.U32 R4, R4, UR30, R52 ;  /* 0x0000001e04047c25 */ /* 0x008fc6000f8e0034 */
[----:B------:R-:W-:-:S06]  /*7c50*/  UIMAD UR6, UR6, UR30, UR7 ;  /* 0x0000001e060672a4 */ /* 0x000fcc000f8e0207 */
[----:B------:R-:W1:Y:S01]  /*7c60*/  @!P1 LDC.64 R12, c[0x0][0x218] ;  /* 0x00008600ff0c9b82 */ /* 0x000e620000000a00 */
[----:B------:R-:W-:Y:S01]  /*7c70*/  VIADD R7, R5, UR6 ;  /* 0x0000000605077c36 */ /* 0x000fe20008000000 */
[----:B------:R-:W-:Y:S01]  /*7c80*/  @!P1 LEA R6, P2, R6, R4, 0x6 ;  /* 0x0000000406069211 */ /* 0x000fe200078430ff */
[----:B------:R2:W-:Y:S01]  /*7c90*/  @P1 STS [R228+0x2000], RZ ;  /* 0x002000ffe4001388 */ /* 0x0005e20000000800 */
[C---:B------:R-:W-:Y:S02]  /*7ca0*/  @!P1 IADD3 R3, P3, R4.reuse, UR35, RZ ;  /* 0x0000002304039c10 */ /* 0x040fe4000ff7e0ff */
[----:B------:R-:W-:Y:S01]  /*7cb0*/  @!P1 LEA.HI.X R14, R9, R7, R8, 0x6, P2 ;  /* 0x00000007090e9211 */ /* 0x000fe200010f3408 */
[----:B------:R2:W-:Y:S01]  /*7cc0*/  @P1 STS [R228+0x2004], RZ ;  /* 0x002004ffe4001388 */ /* 0x0005e20000000800 */
[----:B------:R-:W3:Y:S01]  /*7cd0*/  @!P1 LDC.64 R10, c[0x0][0x218] ;  /* 0x00008600ff0a9b82 */ /* 0x000ee20000000a00 */
[----:B------:R-:W-:Y:S02]  /*7ce0*/  @!P1 IADD3.X R9, R7, UR34, RZ, P3, !PT ;  /* 0x0000002207099c10 */ /* 0x000fe40009ffe4ff */
        /* <DEDUP_REMOVED lines=36> */
.L_x_975:
[----:B------:R-:W-:Y:S05]  /*7f30*/  BSYNC B0 ;  /* 0x0000000000007941 */ /* 0x000fea0003800000 */
.L_x_974:
[----:B------:R-:W0:Y:S02]  /*7f40*/  LDGDEPBAR ;  /* 0x00000000000079af */ /* 0x000e240000000000 */
.L_x_973:
[----:B------:R-:W-:Y:S01]  /*7f50*/  FMNMX.FTZ R3, R72, R68, !PT ;  /* 0x0000004448037209 */ /* 0x000fe20007810000 */
[----:B------:R-:W-:Y:S01]  /*7f60*/  STL [R1+0xe8], R222 ;  /* 0x0000e8de01007387 */ /* 0x000fe20000100800 */
[----:B-1----:R-:W-:Y:S01]  /*7f70*/  VIADD R5, R205, 0x4 ;  /* 0x00000004cd057836 */ /* 0x002fe20000000000 */
[----:B--2---:R-:W-:Y:S01]  /*7f80*/  LOP3.LUT R13, R204, UR26, RZ, 0x3c, !PT ;  /* 0x0000001acc0d7c12 */ /* 0x004fe2000f8e3cff */
[----:B------:R-:W-:Y:S01]  /*7f90*/  USHF.L.U32 UR38, UR17, 0x2, URZ ;  /* 0x0000000211267899 */ /* 0x000fe2000800063f */
[----:B------:R-:W-:Y:S01]  /*7fa0*/  FMNMX.FTZ R3, R49, R3, !PT ;  /* 0x0000000331037209 */ /* 0x000fe20007810000 */
[----:B------:R-:W-:Y:S01]  /*7fb0*/  STL [R1+0xe4], R221 ;  /* 0x0000e4dd01007387 */ /* 0x000fe20000100800 */
[----:B------:R-:W-:Y:S01]  /*7fc0*/  IMAD.WIDE.U32 R90, R5, -0x326172a9, RZ ;  /* 0xcd9e8d57055a7825 */ /* 0x000fe200078e00ff */
[----:B------:R-:W-:Y:S01]  /*7fd0*/  UIADD3 UR29, UR27, -0x4498517b, URZ ;  /* 0xbb67ae851b1d7890 */ /* 0x000fe2000fffe03f */
[----:B------:R-:W-:Y:S01]  /*7fe0*/  FMNMX.FTZ R3, R46, R3, !PT ;  /* 0x000000032e037209 */ /* 0x000fe20007810000 */
[----:B------:R-:W-:Y:S01]  /*7ff0*/  STL [R1+0xe0], R220 ;  /* 0x0000e0dc01007387 */ /* 0x000fe20000100800 */
[----:B------:R-:W-:Y:S01]  /*8000*/  IMAD.WIDE.U32 R94, R239, -0x2daee0ad, RZ ;  /* 0xd2511f53ef5e7825 */ /* 0x000fe200078e00ff */
[----:B------:R-:W-:Y:S01]  /*8010*/  UIADD3 UR30, UR26, -0x61c88647, URZ ;  /* 0x9e3779b91a1e7890 */ /* 0x000fe2000fffe03f */
[----:B------:R-:W-:Y:S01]  /*8020*/  FMNMX.FTZ R3, R47, R3, !PT ;  /* 0x000000032f037209 */ /* 0x000fe20007810000 */
[----:B------:R-:W-:Y:S01]  /*8030*/  STL [R1+0xdc], R219 ;  /* 0x0000dcdb01007387 */ /* 0x000fe20000100800 */
[----:B------:R-:W-:Y:S01]  /*8040*/  IMAD.U32 R6, RZ, RZ, UR38 ;  /* 0x00000026ff067e24 */ /* 0x000fe2000f8e00ff */
[----:B------:R-:W-:Y:S01]  /*8050*/  UIADD3 UR7, UR26, 0x3c6ef372, URZ ;  /* 0x3c6ef3721a077890 */ /* 0x000fe2000fffe03f */
[----:B------:R-:W-:Y:S01]  /*8060*/  FMNMX.FTZ R3, R45, R3, !PT ;  /* 0x000000032d037209 */ /* 0x000fe20007810000 */
[----:B------:R-:W-:Y:S01]  /*8070*/  STL [R1+0xd8], R218 ;  /* 0x0000d8da01007387 */ /* 0x000fe20000100800 */
[----:B------:R-:W-:Y:S01]  /*8080*/  UIADD3 UR6, UR27, 0x76cf5d0a, URZ ;  /* 0x76cf5d0a1b067890 */ /* 0x000fe2000fffe03f */
[----:B------:R-:W-:Y:S01]  /*8090*/  LOP3.LUT R6, R95, UR27, R6, 0x96, !PT ;  /* 0x0000001b5f067c12 */ /* 0x000fe2000f8e9606 */
[----:B------:R-:W-:Y:S01]  /*80a0*/  UIADD3 UR25, UR27, 0x32370b8f, URZ ;  /* 0x32370b8f1b197890 */ /* 0x000fe2000fffe03f */
[----:B------:R-:W-:Y:S01]  /*80b0*/  FMNMX.FTZ R3, R43, R3, !PT ;  /* 0x000000032b037209 */ /* 0x000fe20007810000 */
[----:B------:R-:W-:Y:S01]  /*80c0*/  STL [R1+0xd4], R217 ;  /* 0x0000d4d901007387 */ /* 0x000fe20000100800 */
[----:B------:R-:W-:Y:S01]  /*80d0*/  UIADD3 UR28, UR26, -0x255992d5, URZ ;  /* 0xdaa66d2b1a1c7890 */ /* 0x000fe2000fffe03f */
[----:B------:R-:W-:Y:S01]  /*80e0*/  IMAD.WIDE.U32 R14, R6, -0x326172a9, RZ ;  /* 0xcd9e8d57060e7825 */ /* 0x000fe200078e00ff */
[----:B------:R-:W-:Y:S01]  /*80f0*/  FMNMX.FTZ R3, R44, R3, !PT ;  /* 0x000000032c037209 */ /* 0x000fe20007810000 */
[----:B------:R-:W-:Y:S01]  /*8100*/  STL [R1+0xd0], R216 ;  /* 0x0000d0d801007387 */ /* 0x000fe20000100800 */
[----:B------:R-:W-:Y:S01]  /*8110*/  UIADD3 UR24, UR26, 0x78dde6e4, URZ ;  /* 0x78dde6e41a187890 */ /* 0x000fe2000fffe03f */
[----:B------:R-:W-:Y:S01]  /*8120*/  IMAD.WIDE.U32 R106, R205, -0x326172a9, RZ ;  /* 0xcd9e8d57cd6a7825 */ /* 0x000fe200078e00ff */
[----:B------:R-:W-:Y:S01]  /*8130*/  FMNMX.FTZ R3, R111, R3, !PT ;  /* 0x000000036f037209 */ /* 0x000fe20007810000 */
[----:B------:R-:W-:Y:S01]  /*8140*/  STL [R1+0xcc], R215 ;  /* 0x0000ccd701007387 */ /* 0x000fe20000100800 */
[----:B------:R-:W-:Y:S01]  /*8150*/  UIADD3 UR21, UR27, -0x126145ec, URZ ;  /* 0xed9eba141b157890 */ /* 0x000fe2000fffe03f */
[----:B------:R-:W-:Y:S01]  /*8160*/  LEA R204, R2, UR4, 0x1 ;  /* 0x0000000402cc7c11 */ /* 0x000fe2000f8e08ff */
[----:B------:R-:W-:Y:S01]  /*8170*/  UIADD3 UR19, UR27, -0x56f99767, URZ ;  /* 0xa90668991b137890 */ /* 0x000fe2000fffe03f */
[----:B------:R-:W-:Y:S01]  /*8180*/  FMNMX.FTZ R3, R110, R3, !PT ;  /* 0x000000036e037209 */ /* 0x000fe20007810000 */
[----:B------:R-:W-:Y:S01]  /*8190*/  STL [R1+0xc8], R214 ;  /* 0x0000c8d601007387 */ /* 0x000fe20000100800 */
[----:B------:R-:W-:Y:S01]  /*81a0*/  UIADD3 UR20, UR26, 0x1715609d, URZ ;  /* 0x1715609d1a147890 */ /* 0x000fe2000fffe03f */
[----:B------:R-:W-:Y:S01]  /*81b0*/  LOP3.LUT R39, R15, UR30, R106, 0x96, !PT ;  /* 0x0000001e0f277c12 */ /* 0x000fe2000f8e966a */
[----:B------:R-:W-:Y:S01]  /*81c0*/  IMAD R205, R0, 0x2, R204 ;  /* 0x0000000200cd7824 */ /* 0x000fe200078e02cc */
[----:B------:R-:W-:Y:S01]  /*81d0*/  FMNMX.FTZ R3, R99, R3, !PT ;  /* 0x0000000363037209 */ /* 0x000fe20007810000 */
[----:B------:R-:W-:Y:S01]  /*81e0*/  STL [R1+0xc4], R213 ;  /* 0x0000c4d501007387 */ /* 0x000fe20000100800 */
[----:B------:R-:W-:-:S02]  /*81f0*/  UIADD3 UR4, UR38, 0x1, URZ ;  /* 0x0000000126047890 */ /* 0x000fc4000fffe03f */
        /* <DEDUP_REMOVED lines=20> */
[----:B------:R1:W-:Y:S01]  /*8340*/  STL [R1+0xa0], R5 ;  /* 0x0000a00501007387 */ /* 0x0003e20000100800 */
[----:B------:R-:W-:-:S02]  /*8350*/  FMNMX.FTZ R3, R78, R3, !PT ;  /* 0x000000034e037209 */ /* 0x000fc40007810000 */
[----:B------:R-:W-:Y:S01]  /*8360*/  FMNMX.FTZ R4, R168, R4, !PT ;  /* 0x00000004a8047209 */ /* 0x000fe20007810000 */
[----:B------:R-:W-:Y:S01]  /*8370*/  STL [R1+0x1c], R13 ;  /* 0x00001c0d01007387 */ /* 0x000fe20000100800 */
[----:B------:R-:W-:Y:S02]  /*8380*/  FMNMX.FTZ R3, R79, R3, !PT ;  /* 0x000000034f037209 */ /* 0x000fe40007810000 */
[----:B------:R-:W-:Y:S01]  /*8390*/  FMNMX.FTZ R4, R163, R4, !PT ;  /* 0x00000004a3047209 */ /* 0x000fe20007810000 */
[----:B------:R-:W-:Y:S01]  /*83a0*/  LDSM.16.MT88.4 R52, [R204+0x4400] ;  /* 0x00440000cc34783b */ /* 0x000fe20000004200 */
        /* <DEDUP_REMOVED lines=8> */
[----:B-1----:R-:W-:-:S02]  /*8430*/  LOP3.LUT R5, R91, R13, RZ, 0x3c, !PT ;  /* 0x0000000d5b057212 */ /* 0x002fc400078e3cff */
[----:B------:R-:W-:Y:S02]  /*8440*/  FMNMX.FTZ R3, R103, R3, !PT ;  /* 0x0000000367037209 */ /* 0x000fe40007810000 */
[----:B------:R-:W-:Y:S01]  /*8450*/  FMNMX.FTZ R4, R199, R4, !PT ;  /* 0x00000004c7047209 */ /* 0x000fe20007810000 */
[----:B------:R-:W-:Y:S01]  /*8460*/  IMAD.WIDE.U32 R92, R5, -0x2daee0ad, RZ ;  /* 0xd2511f53055c7825 */ /* 0x000fe200078e00ff */
[----:B------:R-:W-:-:S04]  /*8470*/  FMNMX.FTZ R3, R87, R3, !PT ;  /* 0x0000000357037209 */ /* 0x000fc80007810000 */
[----:B------:R-:W-:Y:S02]  /*8480*/  LOP3.LUT R5, R93, UR29, R94, 0x96, !PT ;  /* 0x0000001d5d057c12 */ /* 0x000fe4000f8e965e */
[----:B------:R-:W-:-:S03]  /*8490*/  FMNMX.FTZ R3, R143, R3, !PT ;  /* 0x000000038f037209 */ /* 0x000fc60007810000 */
[----:B------:R-:W-:Y:S01]  /*84a0*/  IMAD.WIDE.U32 R58, R5, -0x326172a9, RZ ;  /* 0xcd9e8d57053a7825 */ /* 0x000fe200078e00ff */
        /* <DEDUP_REMOVED lines=11> */
[----:B------:R-:W-:Y:S02]  /*8560*/  FMNMX.FTZ R37, R182, R8, !PT ;  /* 0x00000008b6257209 */ /* 0x000fe40007810000 */
[----:B------:R-:W-:Y:S02]  /*8570*/  LOP3.LUT R5, R5, UR6, R92, 0x96, !PT ;  /* 0x0000000605057c12 */ /* 0x000fe4000f8e965c */
[----:B------:R-:W-:Y:S01]  /*8580*/  FMNMX.FTZ R3, R160, R3, !PT ;  /* 0x00000003a0037209 */ /* 0x000fe20007810000 */
[----:B------:R-:W1:Y:S01]  /*8590*/  SHFL.BFLY PT, R12, R37, 0x2, 0x1f ;  /* 0x0c401f00250c7f89 */ /* 0x000e6200000e0000 */
        /* <DEDUP_REMOVED lines=9> */
[----:B------:R-:W-:Y:S02]  /*8630*/  FMNMX.FTZ R7, R172, R3, !PT ;  /* 0x00000003ac077209 */ /* 0x000fe40007810000 */
[----:B------:R-:W-:Y:S01]  /*8640*/  LOP3.LUT R3, R107, R13, RZ, 0x3c, !PT ;  /* 0x0000000d6b037212 */ /* 0x000fe200078e3cff */
[----:B------:R-:W-:Y:S01]  /*8650*/  IMAD.WIDE.U32 R10, R10, -0x2daee0ad, RZ ;  /* 0xd2511f530a0a7825 */ /* 0x000fe200078e00ff */
[----:B------:R-:W-:-:S02]  /*8660*/  LOP3.LUT R6, R5, UR21, R6, 0x96, !PT ;  /* 0x0000001505067c12 */ /* 0x000fc4000f8e9606 */
[----:B------:R-:W-:Y:S01]  /*8670*/  FMNMX.FTZ R5, R166, R7, !PT ;  /* 0x00000007a6057209 */ /* 0x000fe20007810000 */
[----:B------:R-:W-:Y:S01]  /*8680*/  IMAD.WIDE.U32 R88, R3, -0x2daee0ad, RZ ;  /* 0xd2511f5303587825 */ /* 0x000fe200078e00ff */
[----:B------:R-:W-:Y:S02]  /*8690*/  LOP3.LUT R9, R11, UR19, R4, 0x96, !PT ;  /* 0x000000130b097c12 */ /* 0x000fe4000f8e9604 */
[----:B------:R-:W-:Y:S01]  /*86a0*/  FMNMX.FTZ R5, R165, R5, !PT ;  /* 0x00000005a5057209 */ /* 0x000fe20007810000 */
[----:B------:R-:W-:Y:S01]  /*86b0*/  IMAD.WIDE.U32 R6, R6, -0x326172a9, RZ ;  /* 0xcd9e8d5706067825 */ /* 0x000fe200078e00ff */
[----:B-1----:R-:W-:Y:S02]  /*86c0*/  FMNMX.FTZ R37, R37, R12, !PT ;  /* 0x0000000c25257209 */ /* 0x002fe40007810000 */
[----:B------:R-:W-:Y:S02]  /*86d0*/  FMNMX.FTZ R3, R118, R5, !PT ;  /* 0x0000000576037209 */ /* 0x000fe40007810000 */
[----:B------:R-:W-:Y:S01]  /*86e0*/  FMNMX.FTZ R4, R127, R113, !PT ;  /* 0x000000717f047209 */ /* 0x000fe20007810000 */
[----:B------:R-:W1:Y:S01]  /*86f0*/  SHFL.BFLY PT, R12, R37, 0x1, 0x1f ;  /* 0x0c201f00250c7f89 */ /* 0x000e6200000e0000 */
[----:B------:R-:W-:-:S02]  /*8700*/  FMNMX.FTZ R3, R238, R3, !PT ;  /* 0x00000003ee037209 */ /* 0x000fc40007810000 */
[----:B------:R-:W-:Y:S02]  /*8710*/  FMNMX.FTZ R4, R112, R4, !PT ;  /* 0x0000000470047209 */ /* 0x000fe40007810000 */
[----:B------:R-:W-:Y:S01]  /*8720*/  LOP3.LUT R5, R89, UR29, R94, 0x96, !PT ;  /* 0x0000001d59057c12 */ /* 0x000fe2000f8e965e */
[----:B------:R-:W-:Y:S01]  /*8730*/  ULDC UR29, c[0x0][0x2ec] ;  /* 0x0000bb00001d7ab9 */ /* 0x000fe20000000800 */
[----:B------:R-:W-:Y:S02]  /*8740*/  LOP3.LUT R11, R7, UR20, R8, 0x96, !PT ;  /* 0x00000014070b7c12 */ /* 0x000fe4000f8e9608 */
[----:B------:R-:W-:Y:S01]  /*8750*/  FMNMX.FTZ R3, R232, R3, !PT ;  /* 0x00000003e8037209 */ /* 0x000fe20007810000 */
[----:B------:R-:W-:Y:S01]  /*8760*/  IMAD.WIDE.U32 R56, R5, -0x326172a9, RZ ;  /* 0xcd9e8d5705387825 */ /* 0x000fe200078e00ff */
[----:B------:R-:W-:Y:S02]  /*8770*/  FMNMX.FTZ R7, R109, R4, !PT ;  /* 0x000000046d077209 */ /* 0x000fe40007810000 */
[----:B------:R-:W-:Y:S01]  /*8780*/  FMNMX.FTZ R8, R203, R3, !PT ;  /* 0x00000003cb087209 */ /* 0x000fe20007810000 */
[----:B------:R-:W-:Y:S01]  /*8790*/  IMAD.WIDE.U32 R4, R9, -0x326172a9, RZ ;  /* 0xcd9e8d5709047825 */ /* 0x000fe200078e00ff */
[----:B------:R-:W-:-:S02]  /*87a0*/  FMNMX.FTZ R7, R125, R7, !PT ;  /* 0x000000077d077209 */ /* 0x000fc40007810000 */
[----:B------:R-:W-:Y:S02]  /*87b0*/  FMNMX.FTZ R8, R200, R8, !PT ;  /* 0x00000008c8087209 */ /* 0x000fe40007810000 */
[----:B------:R-:W-:Y:S02]  /*87c0*/  LOP3.LUT R3, R5, UR37, R6, 0x96, !PT ;  /* 0x0000002505037c12 */ /* 0x000fe4000f8e9606 */
[----:B------:R-:W-:Y:S01]  /*87d0*/  FMNMX.FTZ R9, R124, R7, !PT ;  /* 0x000000077c097209 */ /* 0x000fe20007810000 */
[----:B------:R-:W-:Y:S01]  /*87e0*/  IMAD.WIDE.U32 R6, R11, -0x2daee0ad, RZ ;  /* 0xd2511f530b067825 */ /* 0x000fe200078e00ff */
[----:B------:R-:W-:Y:S02]  /*87f0*/  LOP3.LUT R11, R4, 0xffff, RZ, 0xc0, !PT ;  /* 0x0000ffff040b7812 */ /* 0x000fe400078ec0ff */
[----:B------:R-:W-:Y:S02]  /*8800*/  FMNMX.FTZ R5, R195, R8, !PT ;  /* 0x00000008c3057209 */ /* 0x000fe40007810000 */
[----:B------:R-:W-:-:S02]  /*8810*/  FMNMX.FTZ R8, R108, R9, !PT ;  /* 0x000000096c087209 */ /* 0x000fc40007810000 */
[----:B------:R-:W-:Y:S02]  /*8820*/  LOP3.LUT R15, R4, 0xff, RZ, 0xc0, !PT ;  /* 0x000000ff040f7812 */ /* 0x000fe400078ec0ff */
[--C-:B------:R-:W-:Y:S02]  /*8830*/  SHF.R.U32.HI R16, RZ, 0x10, R4.reuse ;  /* 0x00000010ff107819 */ /* 0x100fe40000011604 */
[----:B------:R-:W-:Y:S02]  /*8840*/  SHF.R.U32.HI R17, RZ, 0x18, R4 ;  /* 0x00000018ff117819 */ /* 0x000fe40000011604 */
[----:B------:R-:W-:Y:S02]  /*8850*/  FMNMX.FTZ R4, R128, R116, !PT ;  /* 0x0000007480047209 */ /* 0x000fe40007810000 */
[----:B------:R-:W-:Y:S02]  /*8860*/  FMNMX.FTZ R5, R194, R5, !PT ;  /* 0x00000005c2057209 */ /* 0x000fe40007810000 */
[----:B------:R-:W-:-:S02]  /*8870*/  FMNMX.FTZ R8, R98, R8, !PT ;  /* 0x0000000862087209 */ /* 0x000fc40007810000 */
[----:B-1----:R-:W-:Y:S02]  /*8880*/  FMNMX.FTZ R37, R37, R12, !PT ;  /* 0x0000000c25257209 */ /* 0x002fe40007810000 */
[----:B------:R-:W-:Y:S02]  /*8890*/  FMNMX.FTZ R4, R117, R4, !PT ;  /* 0x0000000475047209 */ /* 0x000fe40007810000 */
[----:B------:R-:W-:Y:S02]  /*88a0*/  FMNMX.FTZ R36, R187, R5, !PT ;  /* 0x00000005bb247209 */ /* 0x000fe40007810000 */
[----:B------:R-:W-:Y:S02]  /*88b0*/  FMNMX.FTZ R5, R151, R8, !PT ;  /* 0x0000000897057209 */ /* 0x000fe40007810000 */
[----:B------:R-:W-:Y:S01]  /*88c0*/  FMNMX.FTZ R8, R104, R4, !PT ;  /* 0x0000000468087209 */ /* 0x000fe20007810000 */
[----:B------:R-:W-:Y:S01]  /*88d0*/  FMUL.FTZ R4, R37, UR29 ;  /* 0x0000001d25047c20 */ /* 0x000fe20008410000 */
[----:B------:R-:W-:-:S02]  /*88e0*/  FMNMX.FTZ R36, R185, R36, !PT ;  /* 0x00000024b9247209 */ /* 0x000fc40007810000 */
[----:B------:R-:W-:Y:S02]  /*88f0*/  FMNMX.FTZ R9, R144, R5, !PT ;  /* 0x0000000590097209 */ /* 0x000fe40007810000 */
[----:B------:R-:W-:Y:S01]  /*8900*/  FSETP.NEU.FTZ.AND P1, PT, R37, -INF , PT ;  /* 0xff8000002500780b */ /* 0x000fe20003f3d000 */
[----:B------:R-:W1:Y:S01]  /*8910*/  SHFL.BFLY PT, R12, R36, 0x2, 0x1f ;  /* 0x0c401f00240c7f89 */ /* 0x000e6200000e0000 */
[----:B------:R-:W-:Y:S02]  /*8920*/  LOP3.LUT R18, R7, UR36, R10, 0x96, !PT ;  /* 0x0000002407127c12 */ /* 0x000fe4000f8e960a */
[----:B------:R-:W-:Y:S02]  /*8930*/  LOP3.LUT R10, R6, 0xffff, RZ, 0xc0, !PT ;  /* 0x0000ffff060a7812 */ /* 0x000fe400078ec0ff */
[----:B------:R-:W-:Y:S02]  /*8940*/  LOP3.LUT R38, R57, UR7, R14, 0x96, !PT ;  /* 0x0000000739267c12 */ /* 0x000fe4000f8e960e */
[----:B------:R-:W-:-:S02]  /*8950*/  SHF.R.U32.HI R5, RZ, 0x8, R11 ;  /* 0x00000008ff057819 */ /* 0x000fc4000001160b */
[----:B------:R-:W-:Y:S02]  /*8960*/  FSEL R4, R4, RZ, P1 ;  /* 0x000000ff04047208 */ /* 0x000fe40000800000 */
[----:B------:R-:W-:Y:S02]  /*8970*/  FMNMX.FTZ R7, R142, R9, !PT ;  /* 0x000000098e077209 */ /* 0x000fe40007810000 */
[----:B------:R-:W-:Y:S02]  /*8980*/  LOP3.LUT R11, R6, 0xff, RZ, 0xc0, !PT ;  /* 0x000000ff060b7812 */ /* 0x000fe400078ec0ff */
[--C-:B------:R-:W-:Y:S02]  /*8990*/  SHF.R.U32.HI R13, RZ, 0x10, R6.reuse ;  /* 0x00000010ff0d7819 */ /* 0x100fe40000011606 */
[----:B------:R-:W-:Y:S02]  /*89a0*/  SHF.R.U32.HI R14, RZ, 0x18, R6 ;  /* 0x00000018ff0e7819 */ /* 0x000fe40000011606 */
[----:B------:R-:W-:-:S02]  /*89b0*/  FMNMX.FTZ R6, R130, R8, !PT ;  /* 0x0000000882067209 */ /* 0x000fc40007810000 */
[----:B------:R-:W-:Y:S02]  /*89c0*/  LOP3.LUT R8, R16, 0xff, RZ, 0xc0, !PT ;  /* 0x000000ff10087812 */ /* 0x000fe400078ec0ff */
[----:B------:R-:W-:Y:S01]  /*89d0*/  PRMT R19, R15, 0x5410, R5 ;  /* 0x000054100f137816 */ /* 0x000fe20000000005 */
[--C-:B------:R-:W-:Y:S01]  /*89e0*/  FFMA.FTZ R5, R72, UR29, -R4.reuse ;  /* 0x0000001d48057c23 */ /* 0x100fe20008010804 */
[----:B------:R-:W-:Y:S01]  /*89f0*/  FMNMX.FTZ R9, R137, R7, !PT ;  /* 0x0000000789097209 */ /* 0x000fe20007810000 */
[----:B------:R-:W-:Y:S01]  /*8a00*/  FFMA.FTZ R7, R68, UR29, -R4 ;  /* 0x0000001d44077c23 */ /* 0x000fe20008010804 */
[----:B------:R-:W-:Y:S01]  /*8a10*/  FMNMX.FTZ R6, R120, R6, !PT ;  /* 0x0000000678067209 */ /* 0x000fe20007810000 */
[----:B------:R2:W-:Y:S01]  /*8a20*/  MUFU.EX2 R221, R5 ;  /* 0x0000000500dd7308 */ /* 0x0005e20000000800 */
[----:B------:R-:W-:Y:S02]  /*8a30*/  PRMT R17, R8, 0x5410, R17 ;  /* 0x0000541008117816 */ /* 0x000fe40000000011 */
[----:B------:R-:W-:-:S02]  /*8a40*/  FMNMX.FTZ R8, R159, R9, !PT ;  /* 0x000000099f087209 */ /* 0x000fc40007810000 */
[----:B------:R-:W-:Y:S02]  /*8a50*/  FMNMX.FTZ R6, R102, R6, !PT ;  /* 0x0000000666067209 */ /* 0x000fe40007810000 */
[----:B-1----:R-:W-:Y:S01]  /*8a60*/  FMNMX.FTZ R36, R36, R12, !PT ;  /* 0x0000000c24247209 */ /* 0x002fe20007810000 */
[----:B------:R1:W-:Y:S01]  /*8a70*/  MUFU.EX2 R220, R7 ;  /* 0x0000000700dc7308 */ /* 0x0003e20000000800 */
[----:B------:R-:W-:-:S03]  /*8a80*/  FMNMX.FTZ R6, R101, R6, !PT ;  /* 0x0000000665067209 */ /* 0x000fc60007810000 */
[----:B------:R-:W3:Y:S01]  /*8a90*/  SHFL.BFLY PT, R12, R36, 0x1, 0x1f ;  /* 0x0c201f00240c7f89 */ /* 0x000ee200000e0000 */
[----:B------:R-:W-:Y:S02]  /*8aa0*/  FMNMX.FTZ R6, R147, R6, !PT ;  /* 0x0000000693067209 */ /* 0x000fe40007810000 */
[----:B--2---:R-:W-:Y:S02]  /*8ab0*/  SHF.R.U32.HI R5, RZ, 0x8, R10 ;  /* 0x00000008ff057819 */ /* 0x004fe4000001160a */
[----:B------:R-:W-:Y:S01]  /*8ac0*/  FMNMX.FTZ R9, R146, R6, !PT ;  /* 0x0000000692097209 */ /* 0x000fe20007810000 */
[--C-:B------:R-:W-:Y:S01]  /*8ad0*/  FFMA.FTZ R6, R46, UR29, -R4.reuse ;  /* 0x0000001d2e067c23 */ /* 0x100fe20008010804 */
[----:B------:R-:W-:Y:S01]  /*8ae0*/  PRMT R21, R11, 0x5410, R5 ;  /* 0x000054100b157816 */ /* 0x000fe20000000005 */
[----:B------:R-:W-:Y:S01]  /*8af0*/  FFMA.FTZ R5, R49, UR29, -R4 ;  /* 0x0000001d31057c23 */ /* 0x000fe20008010804 */
[----:B------:R-:W-:Y:S01]  /*8b00*/  FMNMX.FTZ R11, R141, R9, !PT ;  /* 0x000000098d0b7209 */ /* 0x000fe20007810000 */
[----:B------:R-:W-:Y:S01]  /*8b10*/  MUFU.EX2 R233, R6 ;  /* 0x0000000600e97308 */ /* 0x000fe20000000800 */
[----:B-1----:R-:W-:-:S02]  /*8b20*/  FMNMX.FTZ R7, R158, R8, !PT ;  /* 0x000000089e077209 */ /* 0x002fc40007810000 */
[----:B------:R-:W-:Y:S02]  /*8b30*/  LOP3.LUT R8, R13, 0xff, RZ, 0xc0, !PT ;  /* 0x000000ff0d087812 */ /* 0x000fe400078ec0ff */
[----:B------:R-:W-:Y:S02]  /*8b40*/  FMNMX.FTZ R7, R150, R7, !PT ;  /* 0x0000000796077209 */ /* 0x000fe40007810000 */
[----:B------:R-:W-:Y:S01]  /*8b50*/  PRMT R20, R8, 0x5410, R14 ;  /* 0x0000541008147816 */ /* 0x000fe2000000000e */
[----:B------:R1:W2:Y:S01]  /*8b60*/  MUFU.EX2 R241, R5 ;  /* 0x0000000500f17308 */ /* 0x0002a20000000800 */
[----:B------:R-:W-:Y:S02]  /*8b70*/  LOP3.LUT R10, R3, 0xff, RZ, 0xc0, !PT ;  /* 0x000000ff030a7812 */ /* 0x000fe400078ec0ff */
[--C-:B------:R-:W-:Y:S02]  /*8b80*/  SHF.R.U32.HI R8, RZ, 0x10, R3.reuse ;  /* 0x00000010ff087819 */ /* 0x100fe40000011603 */
[----:B------:R-:W-:-:S02]  /*8b90*/  SHF.R.U32.HI R9, RZ, 0x18, R3 ;  /* 0x00000018ff097819 */ /* 0x000fc40000011603 */
[----:B---3--:R-:W-:Y:S02]  /*8ba0*/  FMNMX.FTZ R36, R36, R12, !PT ;  /* 0x0000000c24247209 */ /* 0x008fe40007810000 */
[----:B------:R-:W-:Y:S02]  /*8bb0*/  LOP3.LUT R8, R8, 0xff, RZ, 0xc0, !PT ;  /* 0x000000ff08087812 */ /* 0x000fe400078ec0ff */
[----:B------:R-:W-:Y:S02]  /*8bc0*/  FSETP.NEU.FTZ.AND P1, PT, R36, -INF , PT ;  /* 0xff8000002400780b */ /* 0x000fe40003f3d000 */
[----:B------:R-:W-:Y:S02]  /*8bd0*/  PRMT R15, R8, 0x5410, R9 ;  /* 0x00005410080f7816 */ /* 0x000fe40000000009 */
[----:B------:R-:W-:Y:S02]  /*8be0*/  LOP3.LUT R9, R18, 0xff, RZ, 0xc0, !PT ;  /* 0x000000ff12097812 */ /* 0x000fe400078ec0ff */
[----:B-1----:R-:W-:-:S02]  /*8bf0*/  FMNMX.FTZ R5, R149, R7, !PT ;  /* 0x0000000795057209 */ /* 0x002fc40007810000 */
[----:B------:R-:W-:Y:S02]  /*8c00*/  LOP3.LUT R7, R3, 0xffff, RZ, 0xc0, !PT ;  /* 0x0000ffff03077812 */ /* 0x000fe400078ec0ff */
[----:B------:R-:W-:Y:S02]  /*8c10*/  FMNMX.FTZ R5, R175, R5, !PT ;  /* 0x00000005af057209 */ /* 0x000fe40007810000 */
[----:B------:R-:W-:Y:S02]  /*8c20*/  FMNMX.FTZ R3, R136, R11, !PT ;  /* 0x0000000b88037209 */ /* 0x000fe40007810000 */
[----:B------:R-:W-:Y:S01]  /*8c30*/  FMNMX.FTZ R6, R171, R5, !PT ;  /* 0x00000005ab067209 */ /* 0x000fe20007810000 */
[----:B------:R-:W-:Y:S01]  /*8c40*/  FFMA.FTZ R5, R47, UR29, -R4 ;  /* 0x0000001d2f057c23 */ /* 0x000fe20008010804 */
[----:B------:R-:W-:Y:S02]  /*8c50*/  FMNMX.FTZ R3, R162, R3, !PT ;  /* 0x00000003a2037209 */ /* 0x000fe40007810000 */
[----:B------:R-:W-:Y:S01]  /*8c60*/  SHF.R.U32.HI R7, RZ, 0x8, R7 ;  /* 0x00000008ff077819 */ /* 0x000fe20000011607 */
[----:B------:R1:W-:Y:S03]  /*8c70*/  MUFU.EX2 R207, R5 ;  /* 0x0000000500cf7308 */ /* 0x0003e60000000800 */
[----:B------:R-:W-:-:S02]  /*8c80*/  PRMT R14, R10, 0x5410, R7 ;  /* 0x000054100a0e7816 */ /* 0x000fc40000000007 */
[----:B-1----:R-:W-:Y:S01]  /*8c90*/  FMNMX.FTZ R5, R170, R6, !PT ;  /* 0x00000006aa057209 */ /* 0x002fe20007810000 */
[----:B------:R-:W-:-:S03]  /*8ca0*/  FFMA.FTZ R6, R45, UR29, -R4 ;  /* 0x0000001d2d067c23 */ /* 0x000fc60008010804 */
[----:B------:R-:W-:Y:S01]  /*8cb0*/  FMNMX.FTZ R5, R164, R5, !PT ;  /* 0x00000005a4057209 */ /* 0x000fe20007810000 */
[----:B------:R1:W-:Y:S03]  /*8cc0*/  MUFU.EX2 R206, R6 ;  /* 0x0000000600ce7308 */ /* 0x0003e60000000800 */
[----:B-1----:R-:W-:Y:S02]  /*8cd0*/  FMNMX.FTZ R6, R230, R5, !PT ;  /* 0x00000005e6067209 */ /* 0x002fe40007810000 */
[----:B------:R-:W-:Y:S01]  /*8ce0*/  FMNMX.FTZ R5, R157, R3, !PT ;  /* 0x000000039d057209 */ /* 0x000fe20007810000 */
[--C-:B------:R-:W-:Y:S01]  /*8cf0*/  FFMA.FTZ R3, R43, UR29, -R4.reuse ;  /* 0x0000001d2b037c23 */ /* 0x100fe20008010804 */
[----:B------:R-:W-:Y:S01]  /*8d00*/  FMNMX.FTZ R6, R197, R6, !PT ;  /* 0x00000006c5067209 */ /* 0x000fe20007810000 */
[----:B------:R-:W-:Y:S01]  /*8d10*/  LDSM.16.MT88.4 R40, [R204+0x4000] ;  /* 0x00400000cc28783b */ /* 0x000fe20000004200 */
[----:B------:R-:W-:Y:S01]  /*8d20*/  FMNMX.FTZ R7, R152, R5, !PT ;  /* 0x0000000598077209 */ /* 0x000fe20007810000 */
[----:B------:R-:W-:Y:S01]  /*8d30*/  FFMA.FTZ R5, R44, UR29, -R4 ;  /* 0x0000001d2c057c23 */ /* 0x000fe20008010804 */
[----:B------:R-:W-:Y:S01]  /*8d40*/  FMNMX.FTZ R2, R192, R6, !PT ;  /* 0x00000006c0027209 */ /* 0x000fe20007810000 */
[----:B------:R1:W-:Y:S01]  /*8d50*/  MUFU.EX2 R235, R3 ;  /* 0x0000000300eb7308 */ /* 0x0003e20000000800 */
[----:B------:R-:W-:Y:S01]  /*8d60*/  FMNMX.FTZ R6, R145, R7, !PT ;  /* 0x0000000791067209 */ /* 0x000fe20007810000 */
[----:B------:R-:W-:Y:S01]  /*8d70*/  LDSM.16.MT88.4 R44, [R205+0x4000] ;  /* 0x00400000cd2c783b */ /* 0x000fe20000004200 */
[----:B------:R-:W-:-:S02]  /*8d80*/  FMNMX.FTZ R7, R191, R2, !PT ;  /* 0x00000002bf077209 */ /* 0x000fc40007810000 */
[----:B------:R-:W-:-:S03]  /*8d90*/  FMNMX.FTZ R2, R174, R6, !PT ;  /* 0x00000006ae027209 */ /* 0x000fc60007810000 */
[----:B------:R3:W-:Y:S01]  /*8da0*/  MUFU.EX2 R242, R5 ;  /* 0x0000000500f27308 */ /* 0x0007e20000000800 */
[----:B------:R-:W-:-:S04]  /*8db0*/  FMNMX.FTZ R0, R173, R2, !PT ;  /* 0x00000002ad007209 */ /* 0x000fc80007810000 */
[----:B------:R-:W-:Y:S01]  /*8dc0*/  FMNMX.FTZ R0, R169, R0, !PT ;  /* 0x00000000a9007209 */ /* 0x000fe20007810000 */
[----:B-1----:R-:W-:-:S03]  /*8dd0*/  FMUL.FTZ R3, R36, UR29 ;  /* 0x0000001d24037c20 */ /* 0x002fc60008410000 */
[----:B------:R-:W-:Y:S02]  /*8de0*/  FMNMX.FTZ R0, R167, R0, !PT ;  /* 0x00000000a7007209 */ /* 0x000fe40007810000 */
[----:B------:R-:W-:Y:S02]  /*8df0*/  FSEL R3, R3, RZ, P1 ;  /* 0x000000ff03037208 */ /* 0x000fe40000800000 */
[----:B------:R-:W-:Y:S02]  /*8e00*/  FMNMX.FTZ R0, R237, R0, !PT ;  /* 0x00000000ed007209 */ /* 0x000fe40007810000 */
[----:B---3--:R-:W-:Y:S01]  /*8e10*/  FMNMX.FTZ R5, R184, R7, !PT ;  /* 0x00000007b8057209 */ /* 0x008fe20007810000 */
[--C-:B------:R-:W-:Y:S01]  /*8e20*/  FFMA.FTZ R6, R84, UR29, -R3.reuse ;  /* 0x0000001d54067c23 */ /* 0x100fe20008010803 */
[----:B------:R-:W-:Y:S02]  /*8e30*/  FMNMX.FTZ R0, R236, R0, !PT ;  /* 0x00000000ec007209 */ /* 0x000fe40007810000 */
[----:B------:R-:W-:Y:S01]  /*8e40*/  FMNMX.FTZ R2, R186, R5, !PT ;  /* 0x00000005ba027209 */ /* 0x000fe20007810000 */
[----:B------:R-:W-:Y:S01]  /*8e50*/  FFMA.FTZ R5, R80, UR29, -R3 ;  /* 0x0000001d50057c23 */ /* 0x000fe20008010803 */
[----:B------:R1:W-:Y:S02]  /*8e60*/  MUFU.EX2 R218, R6 ;  /* 0x0000000600da7308 */ /* 0x0003e40000000800 */
[----:B------:R-:W-:-:S04]  /*8e70*/  FMNMX.FTZ R2, R178, R2, !PT ;  /* 0x00000002b2027209 */ /* 0x000fc80007810000 */
[----:B------:R-:W-:Y:S02]  /*8e80*/  FMNMX.FTZ R2, R123, R2, !PT ;  /* 0x000000027b027209 */ /* 0x000fe40007810000 */
[----:B------:R3:W-:Y:S01]  /*8e90*/  MUFU.EX2 R214, R5 ;  /* 0x0000000500d67308 */ /* 0x0007e20000000800 */
[----:B-1----:R-:W-:-:S04]  /*8ea0*/  LOP3.LUT R6, R18, 0xffff, RZ, 0xc0, !PT ;  /* 0x0000ffff12067812 */ /* 0x002fc800078ec0ff */
[----:B------:R-:W-:Y:S02]  /*8eb0*/  SHF.R.U32.HI R8, RZ, 0x8, R6 ;  /* 0x00000008ff087819 */ /* 0x000fe40000011606 */
[----:B---3--:R-:W-:Y:S01]  /*8ec0*/  FMNMX.FTZ R5, R122, R2, !PT ;  /* 0x000000027a057209 */ /* 0x008fe20007810000 */
[--C-:B------:R-:W-:Y:S01]  /*8ed0*/  FFMA.FTZ R2, R73, UR29, -R3.reuse ;  /* 0x0000001d49027c23 */ /* 0x100fe20008010803 */
[----:B------:R-:W-:Y:S01]  /*8ee0*/  PRMT R13, R9, 0x5410, R8 ;  /* 0x00005410090d7816 */ /* 0x000fe20000000008 */
[--C-:B------:R-:W-:Y:S01]  /*8ef0*/  FFMA.FTZ R9, R48, UR29, -R3.reuse ;  /* 0x0000001d30097c23 */ /* 0x100fe20008010803 */
[----:B------:R-:W-:Y:S01]  /*8f00*/  FMNMX.FTZ R5, R100, R5, !PT ;  /* 0x0000000564057209 */ /* 0x000fe20007810000 */
[----:B------:R1:W3:Y:S03]  /*8f10*/  MUFU.EX2 R210, R2 ;  /* 0x0000000200d27308 */ /* 0x0002e60000000800 */
[----:B------:R-:W-:Y:S01]  /*8f20*/  FMNMX.FTZ R7, R97, R5, !PT ;  /* 0x0000000561077209 */ /* 0x000fe20007810000 */
[----:B------:R-:W-:-:S03]  /*8f30*/  FFMA.FTZ R5, R81, UR29, -R3 ;  /* 0x0000001d51057c23 */ /* 0x000fc60008010803 */
[----:B------:R-:W-:Y:S01]  /*8f40*/  FMNMX.FTZ R7, R96, R7, !PT ;  /* 0x0000000760077209 */ /* 0x000fe20007810000 */
[----:B------:R4:W3:Y:S04]  /*8f50*/  MUFU.EX2 R219, R5 ;  /* 0x0000000500db7308 */ /* 0x0008e80000000800 */
[----:B------:R-:W3:Y:S04]  /*8f60*/  SHFL.BFLY PT, R12, R7, 0x2, 0x1f ;  /* 0x0c401f00070c7f89 */ /* 0x000ee800000e0000 */
[----:B------:R-:W-:Y:S01]  /*8f70*/  MUFU.EX2 R132, R9 ;  /* 0x0000000900847308 */ /* 0x000fe20000000800 */
[----:B-1----:R-:W-:-:S02]  /*8f80*/  FMNMX.FTZ R2, R231, R0, !PT ;  /* 0x00000000e7027209 */ /* 0x002fc40007810000 */
[----:B------:R-:W-:Y:S02]  /*8f90*/  HSET2.LE.AND R0, R19, R179, PT ;  /* 0x000000b313007233 */ /* 0x000fe40003803000 */
[----:B------:R-:W-:Y:S02]  /*8fa0*/  FMNMX.FTZ R6, R202, R2, !PT ;  /* 0x00000002ca067209 */ /* 0x000fe40007810000 */
[----:B--2---:R-:W-:Y:S02]  /*8fb0*/  F2FP.BF16.F32.PACK_AB R2, R233, R241 ;  /* 0x000000f1e902723e */ /* 0x004fe400000010ff */
[----:B----4-:R-:W-:Y:S02]  /*8fc0*/  FMNMX.FTZ R5, R201, R6, !PT ;  /* 0x00000006c9057209 */ /* 0x010fe40007810000 */
[----:B------:R-:W-:Y:S01]  /*8fd0*/  LOP3.LUT R10, R0, R2, RZ, 0xc0, !PT ;  /* 0x00000002000a7212 */ /* 0x000fe200078ec0ff */
[----:B------:R-:W-:Y:S01]  /*8fe0*/  FFMA.FTZ R2, R78, UR29, -R3 ;  /* 0x0000001d4e027c23 */ /* 0x000fe20008010803 */
[----:B------:R-:W-:-:S02]  /*8ff0*/  FMNMX.FTZ R6, R196, R5, !PT ;  /* 0x00000005c4067209 */ /* 0x000fc40007810000 */
[--C-:B------:R-:W-:Y:S01]  /*9000*/  HSET2.LE.AND R0, R17, R179.reuse, PT ;  /* 0x000000b311007233 */ /* 0x100fe20003803000 */
[----:B------:R1:W-:Y:S01]  /*9010*/  MUFU.EX2 R85, R2 ;  /* 0x0000000200557308 */ /* 0x0003e20000000800 */
[----:B------:R-:W-:Y:S02]  /*9020*/  FMNMX.FTZ R8, R189, R6, !PT ;  /* 0x00000006bd087209 */ /* 0x000fe40007810000 */
[----:B------:R-:W-:Y:S02]  /*9030*/  HSET2.LE.AND R5, R14, R179, PT ;  /* 0x000000b30e057233 */ /* 0x000fe40003803000 */
[----:B------:R-:W-:Y:S02]  /*9040*/  F2FP.BF16.F32.PACK_AB R6, R220, R221 ;  /* 0x000000dddc06723e */ /* 0x000fe400000010ff */
[----:B---3--:R-:W-:-:S05]  /*9050*/  FMNMX.FTZ R17, R7, R12, !PT ;  /* 0x0000000c07117209 */ /* 0x008fca0007810000 */
[----:B------:R-:W-:Y:S01]  /*9060*/  SHFL.BFLY PT, R19, R17, 0x1, 0x1f ;  /* 0x0c201f0011137f89 */ /* 0x000fe200000e0000 */
[----:B-1----:R-:W-:-:S04]  /*9070*/  F2FP.BF16.F32.PACK_AB R2, R210, R214 ;  /* 0x000000d6d202723e */ /* 0x002fc800000010ff */
[----:B------:R-:W-:Y:S02]  /*9080*/  LOP3.LUT R11, R0, R2, RZ, 0xc0, !PT ;  /* 0x00000002000b7212 */ /* 0x000fe400078ec0ff */
[----:B------:R-:W-:Y:S02]  /*9090*/  FMNMX.FTZ R0, R188, R8, !PT ;  /* 0x00000008bc007209 */ /* 0x000fe40007810000 */
[----:B------:R-:W-:Y:S01]  /*90a0*/  LOP3.LUT R8, R5, R6, RZ, 0xc0, !PT ;  /* 0x0000000605087212 */ /* 0x000fe200078ec0ff */
[----:B------:R-:W-:Y:S01]  /*90b0*/  FFMA.FTZ R5, R50, UR29, -R3 ;  /* 0x0000001d32057c23 */ /* 0x000fe20008010803 */
[----:B------:R-:W-:Y:S01]  /*90c0*/  FMNMX.FTZ R6, R181, R0, !PT ;  /* 0x00000000b5067209 */ /* 0x000fe20007810000 */
[----:B------:R-:W-:Y:S01]  /*90d0*/  LDSM.16.MT88.4 R48, [R205+0x4400] ;  /* 0x00440000cd30783b */ /* 0x000fe20000004200 */
[----:B------:R-:W-:Y:S01]  /*90e0*/  HSET2.LE.AND R0, R15, R179, PT ;  /* 0x000000b30f007233 */ /* 0x000fe20003803000 */
[----:B------:R1:W-:Y:S01]  /*90f0*/  MUFU.EX2 R240, R5 ;  /* 0x0000000500f07308 */ /* 0x0003e20000000800 */
[----:B------:R-:W-:-:S02]  /*9100*/  F2FP.BF16.F32.PACK_AB R2, R219, R218 ;  /* 0x000000dadb02723e */ /* 0x000fc400000010ff */
[----:B------:R-:W-:Y:S02]  /*9110*/  FMNMX.FTZ R6, R180, R6, !PT ;  /* 0x00000006b4067209 */ /* 0x000fe40007810000 */
[----:B------:R-:W-:Y:S02]  /*9120*/  LOP3.LUT R9, R0, R2, RZ, 0xc0, !PT ;  /* 0x0000000200097212 */ /* 0x000fe400078ec0ff */
[----:B------:R-:W-:Y:S02]  /*9130*/  FMNMX.FTZ R2, R177, R6, !PT ;  /* 0x00000006b1027209 */ /* 0x000fe40007810000 */
[--C-:B------:R-:W-:Y:S02]  /*9140*/  SHF.R.U32.HI R0, RZ, 0x10, R18.reuse ;  /* 0x00000010ff007819 */ /* 0x100fe40000011612 */
[----:B------:R-:W-:Y:S01]  /*9150*/  FMNMX.FTZ R16, R176, R2, !PT ;  /* 0x00000002b0107209 */ /* 0x000fe20007810000 */
[----:B------:R-:W-:Y:S01]  /*9160*/  HMMA.16816.F32.BF16 R24, R8, R40, RZ ;  /* 0x000000280818723c */ /* 0x000fe200000418ff */
[----:B------:R-:W-:-:S02]  /*9170*/  SHF.R.U32.HI R6, RZ, 0x18, R18 ;  /* 0x00000018ff067819 */ /* 0x000fc40000011612 */
[----:B------:R-:W-:Y:S01]  /*9180*/  F2FP.BF16.F32.PACK_AB R2, R242, R235 ;  /* 0x000000ebf202723e */ /* 0x000fe200000010ff */
[----:B------:R-:W2:Y:S01]  /*9190*/  SHFL.BFLY PT, R18, R16, 0x2, 0x1f ;  /* 0x0c401f0010127f89 */ /* 0x000ea200000e0000 */
[----:B-1----:R-:W-:Y:S01]  /*91a0*/  FFMA.FTZ R5, R79, UR29, -R3 ;  /* 0x0000001d4f057c23 */ /* 0x002fe20008010803 */
[C---:B------:R-:W-:Y:S03]  /*91b0*/  HMMA.16816.F32.BF16 R28, R8.reuse, R44, RZ ;  /* 0x0000002c081c723c */ /* 0x040fe600000418ff */
[----:B------:R1:W3:Y:S03]  /*91c0*/  MUFU.EX2 R216, R5 ;  /* 0x0000000500d87308 */ /* 0x0002e60000000800 */
[----:B------:R-:W-:Y:S01]  /*91d0*/  HMMA.16816.F32.BF16 R32, R8, R42, RZ ;  /* 0x0000002a0820723c */ /* 0x000fe200000418ff */
[----:B-1----:R-:W-:-:S02]  /*91e0*/  LOP3.LUT R5, R0, 0xff, RZ, 0xc0, !PT ;  /* 0x000000ff00057812 */ /* 0x002fc400078ec0ff */
[--C-:B------:R-:W-:Y:S02]  /*91f0*/  HSET2.LE.AND R0, R21, R179.reuse, PT ;  /* 0x000000b315007233 */ /* 0x100fe40003803000 */
[----:B------:R-:W-:Y:S02]  /*9200*/  PRMT R7, R5, 0x5410, R6 ;  /* 0x0000541005077816 */ /* 0x000fe40000000006 */
[--C-:B------:R-:W-:Y:S02]  /*9210*/  HSET2.LE.AND R5, R13, R179.reuse, PT ;  /* 0x000000b30d057233 */ /* 0x100fe40003803000 */
[----:B------:R-:W-:Y:S02]  /*9220*/  LOP3.LUT R14, R0, R2, RZ, 0xc0, !PT ;  /* 0x00000002000e7212 */ /* 0x000fe400078ec0ff */
[--C-:B------:R-:W-:Y:S02]  /*9230*/  HSET2.LE.AND R7, R7, R179.reuse, PT ;  /* 0x000000b307077233 */ /* 0x100fe40003803000 */
[----:B------:R-:W-:-:S02]  /*9240*/  HSET2.LE.AND R0, R20, R179, PT ;  /* 0x000000b314007233 */ /* 0x000fc40003803000 */
[----:B------:R-:W-:Y:S01]  /*9250*/  F2FP.BF16.F32.PACK_AB R6, R206, R207 ;  /* 0x000000cfce06723e */ /* 0x000fe200000010ff */
[----:B------:R-:W-:Y:S01]  /*9260*/  HMMA.16816.F32.BF16 R20, R8, R46, RZ ;  /* 0x0000002e0814723c */ /* 0x000fe200000418ff */
[----:B---3--:R-:W-:Y:S02]  /*9270*/  F2FP.BF16.F32.PACK_AB R13, R216, R85 ;  /* 0x00000055d80d723e */ /* 0x008fe400000010ff */
[----:B------:R-:W-:Y:S02]  /*9280*/  F2FP.BF16.F32.PACK_AB R2, R240, R132 ;  /* 0x00000084f002723e */ /* 0x000fe400000010ff */
[----:B------:R-:W-:Y:S02]  /*9290*/  LOP3.LUT R12, R5, R6, RZ, 0xc0, !PT ;  /* 0x00000006050c7212 */ /* 0x000fe400078ec0ff */
[----:B------:R-:W-:Y:S01]  /*92a0*/  LOP3.LUT R13, R7, R13, RZ, 0xc0, !PT ;  /* 0x0000000d070d7212 */ /* 0x000fe200078ec0ff */
[----:B------:R-:W-:Y:S01]  /*92b0*/  IMAD.WIDE.U32 R6, R39, -0x2daee0ad, RZ ;  /* 0xd2511f5327067825 */ /* 0x000fe200078e00ff */
[----:B------:R-:W-:-:S02]  /*92c0*/  LOP3.LUT R15, R0, R2, RZ, 0xc0, !PT ;  /* 0x00000002000f7212 */ /* 0x000fc400078ec0ff */
[----:B--2---:R-:W-:Y:S01]  /*92d0*/  FMNMX.FTZ R0, R16, R18, !PT ;  /* 0x0000001210007209 */ /* 0x004fe20007810000 */
[----:B------:R-:W-:Y:S01]  /*92e0*/  IMAD.WIDE.U32 R10, R38, -0x2daee0ad, RZ ;  /* 0xd2511f53260a7825 */ /* 0x000fe200078e00ff */
[----:B------:R-:W-:Y:S02]  /*92f0*/  LOP3.LUT R7, R7, UR6, R88, 0x96, !PT ;  /* 0x0000000607077c12 */ /* 0x000fe4000f8e9658 */
[----:B------:R-:W-:Y:S01]  /*9300*/  FMNMX.FTZ R39, R17, R19, !PT ;  /* 0x0000001311277209 */ /* 0x000fe20007810000 */
[----:B------:R-:W-:Y:S01]  /*9310*/  HMMA.16816.F32.BF16 R72, R12, R52, R24 ;  /* 0x000000340c48723c */ /* 0x000fe20000041818 */
[----:B------:R-:W-:Y:S01]  /*9320*/  LOP3.LUT R2, R11, UR25, R6, 0x96, !PT ;  /* 0x000000190b027c12 */ /* 0x000fe2000f8e9606 */
[----:B------:R-:W-:Y:S01]  /*9330*/  IMAD.WIDE.U32 R6, R7, -0x326172a9, RZ ;  /* 0xcd9e8d5707067825 */ /* 0x000fe200078e00ff */
[----:B------:R-:W1:Y:S01]  /*9340*/  SHFL.BFLY PT, R11, R0, 0x1, 0x1f ;  /* 0x0c201f00000b7f89 */ /* 0x000e6200000e0000 */
[----:B------:R-:W-:Y:S02]  /*9350*/  FSETP.NEU.FTZ.AND P1, PT, R39, -INF , PT ;  /* 0xff8000002700780b */ /* 0x000fe40003f3d000 */
[----:B------:R-:W-:-:S04]  /*9360*/  IMAD.WIDE.U32 R16, R2, -0x326172a9, RZ ;  /* 0xcd9e8d5702107825 */ /* 0x000fc800078e00ff */
[----:B------:R-:W-:Y:S01]  /*9370*/  FMUL.FTZ R2, R39, UR29 ;  /* 0x0000001d27027c20 */ /* 0x000fe20008410000 */
[----:B------:R-:W-:Y:S01]  /*9380*/  LOP3.LUT R5, R7, UR28, R56, 0x96, !PT ;  /* 0x0000001c07057c12 */ /* 0x000fe2000f8e9638 */
[C---:B------:R-:W-:Y:S01]  /*9390*/  HMMA.16816.F32.BF16 R64, R12.reuse, R48, R28 ;  /* 0x000000300c40723c */ /* 0x040fe2000004181c */
[----:B------:R-:W-:Y:S02]  /*93a0*/  LOP3.LUT R6, R17, UR24, R6, 0x96, !PT ;  /* 0x0000001811067c12 */ /* 0x000fe4000f8e9606 */
[----:B------:R-:W-:Y:S01]  /*93b0*/  FSEL R2, R2, RZ, P1 ;  /* 0x000000ff02027208 */ /* 0x000fe20000800000 */
[----:B------:R-:W-:Y:S02]  /*93c0*/  IMAD.WIDE.U32 R8, R5, -0x2daee0ad, RZ ;  /* 0xd2511f5305087825 */ /* 0x000fe400078e00ff */
[----:B------:R-:W-:Y:S02]  /*93d0*/  HMMA.16816.F32.BF16 R68, R12, R54, R32 ;  /* 0x000000360c44723c */ /* 0x000fe40000041820 */
[----:B------:R-:W-:-:S04]  /*93e0*/  FFMA.FTZ R5, R127, UR29, -R2 ;  /* 0x0000001d7f057c23 */ /* 0x000fc80008010802 */
[----:B------:R-:W-:Y:S01]  /*93f0*/  HMMA.16816.F32.BF16 R60, R12, R50, R20 ;  /* 0x000000320c3c723c */ /* 0x000fe20000041814 */
[----:B------:R2:W3:Y:S01]  /*9400*/  MUFU.EX2 R76, R5 ;  /* 0x00000005004c7308 */ /* 0x0004e20000000800 */
[----:B-1----:R-:W-:-:S05]  /*9410*/  FMNMX.FTZ R38, R0, R11, !PT ;  /* 0x0000000b00267209 */ /* 0x002fca0007810000 */
[----:B------:R-:W-:Y:S01]  /*9420*/  IMAD.WIDE.U32 R14, R6, -0x2daee0ad, RZ ;  /* 0xd2511f53060e7825 */ /* 0x000fe200078e00ff */
[----:B------:R-:W-:-:S04]  /*9430*/  FSETP.NEU.FTZ.AND P1, PT, R38, -INF , PT ;  /* 0xff8000002600780b */ /* 0x000fc80003f3d000 */
[----:B------:R-:W-:Y:S02]  /*9440*/  LOP3.LUT R6, R15, UR19, R8, 0x96, !PT ;  /* 0x000000130f067c12 */ /* 0x000fe4000f8e9608 */
[----:B------:R-:W-:Y:S01]  /*9450*/  LOP3.LUT R8, R9, UR21, R10, 0x96, !PT ;  /* 0x0000001509087c12 */ /* 0x000fe2000f8e960a */
[----:B------:R-:W-:Y:S02]  /*9460*/  FFMA.FTZ R9, R109, UR29, -R2 ;  /* 0x0000001d6d097c23 */ /* 0x000fe40008010802 */
[----:B------:R-:W-:-:S04]  /*9470*/  IMAD.WIDE.U32 R6, R6, -0x326172a9, RZ ;  /* 0xcd9e8d5706067825 */ /* 0x000fc800078e00ff */
[----:B--2---:R-:W-:Y:S01]  /*9480*/  FFMA.FTZ R5, R113, UR29, -R2 ;  /* 0x0000001d71057c23 */ /* 0x004fe20008010802 */
[----:B------:R1:W-:Y:S01]  /*9490*/  MUFU.EX2 R213, R9 ;  /* 0x0000000900d57308 */ /* 0x0003e20000000800 */
[----:B------:R-:W-:Y:S01]  /*94a0*/  IMAD.WIDE.U32 R12, R8, -0x326172a9, RZ ;  /* 0xcd9e8d57080c7825 */ /* 0x000fe200078e00ff */
[C---:B------:R-:W-:Y:S02]  /*94b0*/  LOP3.LUT R0, R6.reuse, 0xffff, RZ, 0xc0, !PT ;  /* 0x0000ffff06007812 */ /* 0x040fe400078ec0ff */
[----:B------:R-:W-:Y:S01]  /*94c0*/  LOP3.LUT R11, R6, 0xff, RZ, 0xc0, !PT ;  /* 0x000000ff060b7812 */ /* 0x000fe200078ec0ff */
[----:B---3--:R-:W-:Y:S01]  /*94d0*/  IMAD.MOV.U32 R113, RZ, RZ, R76 ;  /* 0x000000ffff717224 */ /* 0x008fe200078e004c */
[----:B------:R-:W-:Y:S02]  /*94e0*/  SHF.R.U32.HI R10, RZ, 0x8, R0 ;  /* 0x00000008ff0a7819 */ /* 0x000fe40000011600 */
[----:B------:R2:W-:Y:S02]  /*94f0*/  MUFU.EX2 R105, R5 ;  /* 0x0000000500697308 */ /* 0x0005e40000000800 */
[----:B------:R-:W-:-:S02]  /*9500*/  PRMT R15, R11, 0x5410, R10 ;  /* 0x000054100b0f7816 */ /* 0x000fc4000000000a */
[----:B-1----:R-:W-:Y:S01]  /*9510*/  SHF.R.U32.HI R9, RZ, 0x18, R6 ;  /* 0x00000018ff097819 */ /* 0x002fe20000011606 */
[----:B--2---:R-:W-:-:S04]  /*9520*/  FFMA.FTZ R5, R112, UR29, -R2 ;  /* 0x0000001d70057c23 */ /* 0x004fc80008010802 */
[----:B------:R1:W2:Y:S02]  /*9530*/  MUFU.EX2 R217, R5 ;  /* 0x0000000500d97308 */ /* 0x0002a40000000800 */
[----:B-1----:R-:W-:-:S05]  /*9540*/  FMUL.FTZ R5, R38, UR29 ;  /* 0x0000001d26057c20 */ /* 0x002fca0008410000 */
[----:B------:R-:W-:Y:S02]  /*9550*/  FSEL R0, R5, RZ, P1 ;  /* 0x000000ff05007208 */ /* 0x000fe40000800000 */
[----:B------:R-:W-:Y:S02]  /*9560*/  SHF.R.U32.HI R5, RZ, 0x10, R6 ;  /* 0x00000010ff057819 */ /* 0x000fe40000011606 */
[----:B------:R-:W-:Y:S01]  /*9570*/  LOP3.LUT R6, R7, UR37, R12, 0x96, !PT ;  /* 0x0000002507067c12 */ /* 0x000fe2000f8e960c */
[--C-:B------:R-:W-:Y:S01]  /*9580*/  FFMA.FTZ R7, R104, UR29, -R0.reuse ;  /* 0x0000001d68077c23 */ /* 0x100fe20008010800 */
[----:B------:R-:W-:Y:S01]  /*9590*/  LOP3.LUT R5, R5, 0xff, RZ, 0xc0, !PT ;  /* 0x000000ff05057812 */ /* 0x000fe200078ec0ff */
[----:B------:R-:W-:Y:S01]  /*95a0*/  FFMA.FTZ R8, R117, UR29, -R0 ;  /* 0x0000001d75087c23 */ /* 0x000fe20008010800 */
[C---:B------:R-:W-:Y:S01]  /*95b0*/  LOP3.LUT R10, R6.reuse, 0xff, RZ, 0xc0, !PT ;  /* 0x000000ff060a7812 */ /* 0x040fe200078ec0ff */
[----:B------:R1:W-:Y:S01]  /*95c0*/  MUFU.EX2 R212, R7 ;  /* 0x0000000700d47308 */ /* 0x0003e20000000800 */
[----:B------:R-:W-:Y:S01]  /*95d0*/  PRMT R11, R5, 0x5410, R9 ;  /* 0x00005410050b7816 */ /* 0x000fe20000000009 */
[----:B------:R-:W-:Y:S01]  /*95e0*/  IMAD.MOV.U32 R117, RZ, RZ, R233 ;  /* 0x000000ffff757224 */ /* 0x000fe200078e00e9 */
[----:B------:R-:W-:-:S02]  /*95f0*/  LOP3.LUT R5, R6, 0xffff, RZ, 0xc0, !PT ;  /* 0x0000ffff06057812 */ /* 0x000fc400078ec0ff */
[----:B------:R-:W-:-:S03]  /*9600*/  SHF.R.U32.HI R9, RZ, 0x18, R6 ;  /* 0x00000018ff097819 */ /* 0x000fc60000011606 */
[----:B------:R3:W4:Y:S01]  /*9610*/  MUFU.EX2 R109, R8 ;  /* 0x00000008006d7308 */ /* 0x0007220000000800 */
[----:B-1----:R-:W-:Y:S01]  /*9620*/  SHF.R.U32.HI R7, RZ, 0x10, R6 ;  /* 0x00000010ff077819 */ /* 0x002fe20000011606 */
[----:B------:R-:W-:-:S06]  /*9630*/  FFMA.FTZ R6, R128, UR29, -R0 ;  /* 0x0000001d80067c23 */ /* 0x000fcc0008010800 */
[----:B------:R1:W-:Y:S01]  /*9640*/  MUFU.EX2 R104, R6 ;  /* 0x0000000600687308 */ /* 0x0003e20000000800 */
[----:B---3--:R-:W-:Y:S02]  /*9650*/  SHF.R.U32.HI R8, RZ, 0x8, R5 ;  /* 0x00000008ff087819 */ /* 0x008fe40000011605 */
[----:B------:R-:W-:Y:S02]  /*9660*/  LOP3.LUT R5, R7, 0xff, RZ, 0xc0, !PT ;  /* 0x000000ff07057812 */ /* 0x000fe400078ec0ff */
[----:B------:R-:W-:Y:S02]  /*9670*/  PRMT R8, R10, 0x5410, R8 ;  /* 0x000054100a087816 */ /* 0x000fe40000000008 */
[----:B------:R-:W-:Y:S02]  /*9680*/  PRMT R7, R5, 0x5410, R9 ;  /* 0x0000541005077816 */ /* 0x000fe40000000009 */
[----:B------:R-:W-:Y:S01]  /*9690*/  HSET2.LE.AND R5, R15, R179, PT ;  /* 0x000000b30f057233 */ /* 0x000fe20003803000 */
[----:B-1----:R-:W-:-:S04]  /*96a0*/  FFMA.FTZ R6, R116, UR29, -R0 ;  /* 0x0000001d74067c23 */ /* 0x002fc80008010800 */
[----:B------:R2:W1:Y:S02]  /*96b0*/  MUFU.EX2 R91, R6 ;  /* 0x00000006005b7308 */ /* 0x0004640000000800 */
[----:B--2---:R-:W-:-:S04]  /*96c0*/  F2FP.BF16.F32.PACK_AB R6, R213, R217 ;  /* 0x000000d9d506723e */ /* 0x004fc800000010ff */
        /* <DEDUP_REMOVED lines=11> */
[----:B------:R-:W-:-:S03]  /*9780*/  LOP3.LUT R6, R13, UR20, R16, 0x96, !PT ;  /* 0x000000140d067c12 */ /* 0x000fc6000f8e9610 */
[----:B------:R1:W-:Y:S02]  /*9790*/  MUFU.EX2 R209, R5 ;  /* 0x0000000500d17308 */ /* 0x0003e40000000800 */
[----:B------:R-:W-:Y:S01]  /*97a0*/  IMAD.WIDE.U32 R6, R6, -0x2daee0ad, RZ ;  /* 0xd2511f5306067825 */ /* 0x000fe200078e00ff */
[C---:B------:R-:W-:Y:S06]  /*97b0*/  HMMA.16816.F32.BF16 R20, R8.reuse, R40, RZ ;  /* 0x000000280814723c */ /* 0x040fec00000418ff */
[C---:B------:R-:W-:Y:S06]  /*97c0*/  HMMA.16816.F32.BF16 R28, R8.reuse, R42, RZ ;  /* 0x0000002a081c723c */ /* 0x040fec00000418ff */
[----:B------:R-:W-:Y:S01]  /*97d0*/  HMMA.16816.F32.BF16 R16, R8, R44, RZ ;  /* 0x0000002c0810723c */ /* 0x000fe200000418ff */
[----:B-1----:R-:W-:-:S04]  /*97e0*/  FFMA.FTZ R5, R124, UR29, -R2 ;  /* 0x0000001d7c057c23 */ /* 0x002fc80008010802 */
[----:B------:R1:W-:Y:S01]  /*97f0*/  MUFU.EX2 R135, R5 ;  /* 0x0000000500877308 */ /* 0x0003e20000000800 */
[----:B------:R-:W-:Y:S07]  /*9800*/  HMMA.16816.F32.BF16 R24, R8, R46, RZ ;  /* 0x0000002e0818723c */ /* 0x000fee00000418ff */
[----:B------:R-:W-:Y:S01]  /*9810*/  LOP3.LUT R11, R6, 0xff, RZ, 0xc0, !PT ;  /* 0x000000ff060b7812 */ /* 0x000fe200078ec0ff */
[----:B------:R-:W-:Y:S01]  /*9820*/  FFMA.FTZ R8, R98, UR29, -R2 ;  /* 0x0000001d62087c23 */ /* 0x000fe20008010802 */
[----:B------:R-:W-:-:S02]  /*9830*/  SHF.R.U32.HI R10, RZ, 0x10, R6 ;  /* 0x00000010ff0a7819 */ /* 0x000fc40000011606 */
[----:B------:R-:W-:Y:S01]  /*9840*/  SHF.R.U32.HI R9, RZ, 0x18, R6 ;  /* 0x00000018ff097819 */ /* 0x000fe20000011606 */
[----:B------:R-:W-:Y:S01]  /*9850*/  MUFU.EX2 R239, R8 ;  /* 0x0000000800ef7308 */ /* 0x000fe20000000800 */
[----:B-1----:R-:W-:-:S07]  /*9860*/  FFMA.FTZ R5, R108, UR29, -R2 ;  /* 0x0000001d6c057c23 */ /* 0x002fce0008010802 */
[----:B------:R1:W2:Y:S02]  /*9870*/  MUFU.EX2 R35, R5 ;  /* 0x0000000500237308 */ /* 0x0002a40000000800 */
[----:B-1----:R-:W-:Y:S02]  /*9880*/  LOP3.LUT R5, R7, UR36, R14, 0x96, !PT ;  /* 0x0000002407057c12 */ /* 0x002fe4000f8e960e */
[----:B------:R-:W-:-:S04]  /*9890*/  LOP3.LUT R7, R6, 0xffff, RZ, 0xc0, !PT ;  /* 0x0000ffff06077812 */ /* 0x000fc800078ec0ff */
[----:B------:R-:W-:Y:S01]  /*98a0*/  SHF.R.U32.HI R6, RZ, 0x8, R7 ;  /* 0x00000008ff067819 */ /* 0x000fe20000011607 */
[----:B------:R-:W-:-:S03]  /*98b0*/  FFMA.FTZ R7, R102, UR29, -R0 ;  /* 0x0000001d66077c23 */ /* 0x000fc60008010800 */
[----:B------:R-:W-:Y:S01]  /*98c0*/  PRMT R12, R11, 0x5410, R6 ;  /* 0x000054100b0c7816 */ /* 0x000fe20000000006 */
[----:B------:R1:W-:Y:S01]  /*98d0*/  MUFU.EX2 R102, R7 ;  /* 0x0000000700667308 */ /* 0x0003e20000000800 */
[----:B------:R-:W-:Y:S02]  /*98e0*/  LOP3.LUT R6, R10, 0xff, RZ, 0xc0, !PT ;  /* 0x000000ff0a067812 */ /* 0x000fe400078ec0ff */
[C---:B------:R-:W-:Y:S02]  /*98f0*/  LOP3.LUT R10, R5.reuse, 0xff, RZ, 0xc0, !PT ;  /* 0x000000ff050a7812 */ /* 0x040fe400078ec0ff */
[----:B------:R-:W-:Y:S02]  /*9900*/  PRMT R11, R6, 0x5410, R9 ;  /* 0x00005410060b7816 */ /* 0x000fe40000000009 */
[----:B------:R-:W-:Y:S02]  /*9910*/  LOP3.LUT R6, R5, 0xffff, RZ, 0xc0, !PT ;  /* 0x0000ffff05067812 */ /* 0x000fe400078ec0ff */
[----:B------:R-:W-:-:S02]  /*9920*/  SHF.R.U32.HI R9, RZ, 0x18, R5 ;  /* 0x00000018ff097819 */ /* 0x000fc40000011605 */
[----:B------:R-:W-:Y:S01]  /*9930*/  SHF.R.U32.HI R8, RZ, 0x8, R6 ;  /* 0x00000008ff087819 */ /* 0x000fe20000011606 */
[----:B------:R-:W-:-:S03]  /*9940*/  FFMA.FTZ R6, R130, UR29, -R0 ;  /* 0x0000001d82067c23 */ /* 0x000fc60008010800 */
[----:B------:R-:W-:Y:S01]  /*9950*/  PRMT R8, R10, 0x5410, R8 ;  /* 0x000054100a087816 */ /* 0x000fe20000000008 */
[----:B------:R3:W-:Y:S01]  /*9960*/  MUFU.EX2 R208, R6 ;  /* 0x0000000600d07308 */ /* 0x0007e20000000800 */
[----:B-1----:R-:W-:Y:S01]  /*9970*/  FFMA.FTZ R7, R101, UR29, -R0 ;  /* 0x0000001d65077c23 */ /* 0x002fe20008010800 */
[----:B------:R-:W-:-:S06]  /*9980*/  IMAD.MOV.U32 R101, RZ, RZ, R242 ;  /* 0x000000ffff657224 */ /* 0x000fcc00078e00f2 */
[----:B------:R1:W4:Y:S01]  /*9990*/  MUFU.EX2 R84, R7 ;  /* 0x0000000700547308 */ /* 0x0003220000000800 */
[----:B---3--:R-:W-:-:S07]  /*99a0*/  FFMA.FTZ R6, R120, UR29, -R0 ;  /* 0x0000001d78067c23 */ /* 0x008fce0008010800 */
[----:B------:R2:W3:Y:S01]  /*99b0*/  MUFU.EX2 R34, R6 ;  /* 0x0000000600227308 */ /* 0x0004e20000000800 */
[----:B-1----:R-:W-:-:S04]  /*99c0*/  SHF.R.U32.HI R7, RZ, 0x10, R5 ;  /* 0x00000010ff077819 */ /* 0x002fc80000011605 */
[----:B------:R-:W-:-:S04]  /*99d0*/  LOP3.LUT R5, R7, 0xff, RZ, 0xc0, !PT ;  /* 0x000000ff07057812 */ /* 0x000fc800078ec0ff */
[----:B------:R-:W-:Y:S02]  /*99e0*/  PRMT R7, R5, 0x5410, R9 ;  /* 0x0000541005077816 */ /* 0x000fe40000000009 */
[----:B------:R-:W-:Y:S02]  /*99f0*/  HSET2.LE.AND R5, R12, R179, PT ;  /* 0x000000b30c057233 */ /* 0x000fe40003803000 */
        /* <DEDUP_REMOVED lines=9> */
[----:B---3--:R-:W-:-:S04]  /*9a90*/  F2FP.BF16.F32.PACK_AB R6, R34, R208 ;  /* 0x000000d02206723e */ /* 0x008fc800000010ff */
[----:B------:R-:W-:Y:S01]  /*9aa0*/  LOP3.LUT R9, R5, R6, RZ, 0xc0, !PT ;  /* 0x0000000605097212 */ /* 0x000fe200078ec0ff */
[----:B------:R-:W-:Y:S01]  /*9ab0*/  IMAD.U32 R5, RZ, RZ, UR4 ;  /* 0x00000004ff057e24 */ /* 0x000fe2000f8e00ff */
[----:B------:R-:W-:Y:S02]  /*9ac0*/  UIADD3 UR4, UR38, 0x2, URZ ;  /* 0x0000000226047890 */ /* 0x000fe4000fffe03f */
[----:B------:R-:W-:Y:S02]  /*9ad0*/  UIADD3 UR38, UR38, 0x3, URZ ;  /* 0x0000000326267890 */ /* 0x000fe4000fffe03f */
[----:B------:R-:W-:Y:S01]  /*9ae0*/  LOP3.LUT R5, R95, UR27, R5, 0x96, !PT ;  /* 0x0000001b5f057c12 */ /* 0x000fe2000f8e9605 */
[----:B------:R-:W-:Y:S01]  /*9af0*/  HMMA.16816.F32.BF16 R76, R8, R52, R20 ;  /* 0x00000034084c723c */ /* 0x000fe20000041814 */
[----:B------:R-:W1:Y:S03]  /*9b00*/  LDSM.16.MT88.4 R20, [R204+0x4800] ;  /* 0x00480000cc14783b */ /* 0x000e660000004200 */
[----:B------:R-:W-:-:S02]  /*9b10*/  IMAD.WIDE.U32 R14, R5, -0x326172a9, RZ ;  /* 0xcd9e8d57050e7825 */ /* 0x000fc400078e00ff */
[C---:B------:R-:W-:Y:S01]  /*9b20*/  HMMA.16816.F32.BF16 R80, R8.reuse, R48, R16 ;  /* 0x000000300850723c */ /* 0x040fe20000041810 */
[----:B------:R-:W2:Y:S02]  /*9b30*/  LDSM.16.MT88.4 R16, [R205+0x4800] ;  /* 0x00480000cd10783b */ /* 0x000ea40000004200 */
[----:B------:R-:W-:Y:S02]  /*9b40*/  LOP3.LUT R6, R15, UR30, R90, 0x96, !PT ;  /* 0x0000001e0f067c12 */ /* 0x000fe4000f8e965a */
[----:B------:R-:W-:Y:S01]  /*9b50*/  LOP3.LUT R5, R59, UR7, R14, 0x96, !PT ;  /* 0x000000073b057c12 */ /* 0x000fe2000f8e960e */
[----:B------:R-:W-:Y:S02]  /*9b60*/  HMMA.16816.F32.BF16 R44, R8, R54, R28 ;  /* 0x00000036082c723c */ /* 0x000fe4000004181c */
[----:B------:R-:W-:-:S04]  /*9b70*/  IMAD.WIDE.U32 R6, R6, -0x2daee0ad, RZ ;  /* 0xd2511f5306067825 */ /* 0x000fc800078e00ff */
[----:B------:R-:W-:Y:S01]  /*9b80*/  HMMA.16816.F32.BF16 R40, R8, R50, R24 ;  /* 0x000000320828723c */ /* 0x000fe20000041818 */
[----:B------:R-:W-:-:S06]  /*9b90*/  LOP3.LUT R7, R7, UR6, R92, 0x96, !PT ;  /* 0x0000000607077c12 */ /* 0x000fcc000f8e965c */
[----:B------:R-:W-:-:S05]  /*9ba0*/  IMAD.WIDE.U32 R8, R5, -0x2daee0ad, RZ ;  /* 0xd2511f5305087825 */ /* 0x000fca00078e00ff */
[----:B------:R-:W-:Y:S01]  /*9bb0*/  LOP3.LUT R5, R9, UR25, R6, 0x96, !PT ;  /* 0x0000001909057c12 */ /* 0x000fe2000f8e9606 */
        /* <DEDUP_REMOVED lines=28> */
[----:B------:R1:W3:Y:S01]  /*9d80*/  MUFU.EX2 R127, R8 ;  /* 0x00000008007f7308 */ /* 0x0002e20000000800 */
[----:B------:R-:W-:Y:S02]  /*9d90*/  LOP3.LUT R10, R6, 0xff, RZ, 0xc0, !PT ;  /* 0x000000ff060a7812 */ /* 0x000fe400078ec0ff */
[----:B------:R-:W-:-:S02]  /*9da0*/  PRMT R11, R5, 0x5410, R9 ;  /* 0x00005410050b7816 */ /* 0x000fc40000000009 */
[----:B------:R-:W-:Y:S02]  /*9db0*/  LOP3.LUT R5, R6, 0xffff, RZ, 0xc0, !PT ;  /* 0x0000ffff06057812 */ /* 0x000fe400078ec0ff */
[----:B------:R-:W-:Y:S01]  /*9dc0*/  SHF.R.U32.HI R9, RZ, 0x18, R6 ;  /* 0x00000018ff097819 */ /* 0x000fe20000011606 */
[----:B------:R4:W-:Y:S01]  /*9dd0*/  MUFU.EX2 R215, R7 ;  /* 0x0000000700d77308 */ /* 0x0009e20000000800 */
[----:B-1----:R-:W-:Y:S01]  /*9de0*/  SHF.R.U32.HI R8, RZ, 0x8, R5 ;  /* 0x00000008ff087819 */ /* 0x002fe20000011605 */
[----:B---3--:R-:W-:-:S03]  /*9df0*/  IMAD.MOV.U32 R121, RZ, RZ, R127 ;  /* 0x000000ffff797224 */ /* 0x008fc600078e007f */
[----:B------:R-:W-:Y:S02]  /*9e00*/  PRMT R8, R10, 0x5410, R8 ;  /* 0x000054100a087816 */ /* 0x000fe40000000008 */
[----:B----4-:R-:W-:Y:S01]  /*9e10*/  SHF.R.U32.HI R7, RZ, 0x10, R6 ;  /* 0x00000010ff077819 */ /* 0x010fe20000011606 */
[----:B------:R-:W-:Y:S01]  /*9e20*/  FFMA.FTZ R6, R103, UR29, -R3 ;  /* 0x0000001d67067c23 */ /* 0x000fe20008010803 */
[----:B------:R-:W-:Y:S02]  /*9e30*/  IMAD.MOV.U32 R103, RZ, RZ, R34 ;  /* 0x000000ffff677224 */ /* 0x000fe400078e0022 */
[----:B------:R-:W-:Y:S01]  /*9e40*/  LOP3.LUT R5, R7, 0xff, RZ, 0xc0, !PT ;  /* 0x000000ff07057812 */ /* 0x000fe200078ec0ff */
[----:B------:R1:W-:Y:S03]  /*9e50*/  MUFU.EX2 R124, R6 ;  /* 0x00000006007c7308 */ /* 0x0003e60000000800 */
[----:B------:R-:W-:Y:S01]  /*9e60*/  PRMT R7, R5, 0x5410, R9 ;  /* 0x0000541005077816 */ /* 0x000fe20000000009 */
[----:B------:R-:W-:-:S04]  /*9e70*/  FFMA.FTZ R5, R87, UR29, -R3 ;  /* 0x0000001d57057c23 */ /* 0x000fc80008010803 */
[----:B------:R3:W4:Y:S01]  /*9e80*/  MUFU.EX2 R112, R5 ;  /* 0x0000000500707308 */ /* 0x0007220000000800 */
[----:B-1----:R-:W-:-:S07]  /*9e90*/  FFMA.FTZ R6, R126, UR29, -R3 ;  /* 0x0000001d7e067c23 */ /* 0x002fce0008010803 */
[----:B------:R1:W2:Y:S01]  /*9ea0*/  MUFU.EX2 R13, R6 ;  /* 0x00000006000d7308 */ /* 0x0002a20000000800 */
[----:B---3--:R-:W-:Y:S02]  /*9eb0*/  HSET2.LE.AND R5, R12, R179, PT ;  /* 0x000000b30c057233 */ /* 0x008fe40003803000 */
        /* <DEDUP_REMOVED lines=10> */
[----:B------:R-:W-:Y:S02]  /*9f60*/  LOP3.LUT R9, R5, R6, RZ, 0xc0, !PT ;  /* 0x0000000605097212 */ /* 0x000fe400078ec0ff */
[----:B------:R-:W-:Y:S02]  /*9f70*/  LOP3.LUT R6, R15, UR30, R106, 0x96, !PT ;  /* 0x0000001e0f067c12 */ /* 0x000fe4000f8e966a */
[----:B------:R-:W-:-:S03]  /*9f80*/  LOP3.LUT R5, R57, UR7, R14, 0x96, !PT ;  /* 0x0000000739057c12 */ /* 0x000fc6000f8e960e */
[----:B------:R-:W-:Y:S01]  /*9f90*/  HMMA.16816.F32.BF16 R72, R8, R20, R72 ;  /* 0x000000140848723c */ /* 0x000fe20000041848 */
[----:B------:R-:W-:-:S05]  /*9fa0*/  IMAD.WIDE.U32 R6, R6, -0x2daee0ad, RZ ;  /* 0xd2511f5306067825 */ /* 0x000fca00078e00ff */
[----:B------:R-:W-:Y:S01]  /*9fb0*/  HMMA.16816.F32.BF16 R64, R8, R16, R64 ;  /* 0x000000100840723c */ /* 0x000fe20000041840 */
[----:B------:R-:W-:-:S05]  /*9fc0*/  LOP3.LUT R7, R7, UR6, R88, 0x96, !PT ;  /* 0x0000000607077c12 */ /* 0x000fca000f8e9658 */
[C---:B------:R-:W-:Y:S06]  /*9fd0*/  HMMA.16816.F32.BF16 R68, R8.reuse, R22, R68 ;  /* 0x000000160844723c */ /* 0x040fec0000041844 */
[----:B------:R-:W-:Y:S07]  /*9fe0*/  HMMA.16816.F32.BF16 R60, R8, R18, R60 ;  /* 0x00000012083c723c */ /* 0x000fee000004183c */
[----:B------:R-:W-:-:S05]  /*9ff0*/  IMAD.WIDE.U32 R8, R5, -0x2daee0ad, RZ ;  /* 0xd2511f5305087825 */ /* 0x000fca00078e00ff */
[----:B------:R-:W-:Y:S01]  /*a000*/  LOP3.LUT R5, R9, UR25, R6, 0x96, !PT ;  /* 0x0000001909057c12 */ /* 0x000fe2000f8e9606 */
[----:B------:R-:W-:-:S04]  /*a010*/  IMAD.WIDE.U32 R6, R7, -0x326172a9, RZ ;  /* 0xcd9e8d5707067825 */ /* 0x000fc800078e00ff */
[----:B------:R-:W-:Y:S01]  /*a020*/  FFMA.FTZ R9, R144, UR29, -R2 ;  /* 0x0000001d90097c23 */ /* 0x000fe20008010802 */
[----:B------:R-:W-:Y:S01]  /*a030*/  IMAD.WIDE.U32 R26, R5, -0x326172a9, RZ ;  /* 0xcd9e8d57051a7825 */ /* 0x000fe200078e00ff */
[----:B------:R-:W-:Y:S02]  /*a040*/  LOP3.LUT R7, R7, UR28, R56, 0x96, !PT ;  /* 0x0000001c07077c12 */ /* 0x000fe4000f8e9638 */
[----:B------:R-:W-:Y:S02]  /*a050*/  MUFU.EX2 R127, R9 ;  /* 0x00000009007f7308 */ /* 0x000fe40000000800 */
[----:B------:R-:W-:Y:S01]  /*a060*/  LOP3.LUT R5, R27, UR24, R6, 0x96, !PT ;  /* 0x000000181b057c12 */ /* 0x000fe2000f8e9606 */
[----:B------:R-:W-:-:S04]  /*a070*/  IMAD.WIDE.U32 R6, R7, -0x2daee0ad, RZ ;  /* 0xd2511f5307067825 */ /* 0x000fc800078e00ff */
[----:B------:R-:W-:Y:S01]  /*a080*/  IMAD.WIDE.U32 R28, R5, -0x2daee0ad, RZ ;  /* 0xd2511f53051c7825 */ /* 0x000fe200078e00ff */
[----:B------:R-:W-:-:S03]  /*a090*/  LOP3.LUT R10, R7, UR21, R8, 0x96, !PT ;  /* 0x00000015070a7c12 */ /* 0x000fc6000f8e9608 */
[----:B------:R-:W-:Y:S01]  /*a0a0*/  FFMA.FTZ R8, R151, UR29, -R2 ;  /* 0x0000001d97087c23 */ /* 0x000fe20008010802 */
[----:B------:R-:W-:-:S03]  /*a0b0*/  LOP3.LUT R6, R29, UR19, R6, 0x96, !PT ;  /* 0x000000131d067c12 */ /* 0x000fc6000f8e9606 */
[----:B------:R1:W2:Y:S01]  /*a0c0*/  MUFU.EX2 R48, R8 ;  /* 0x0000000800307308 */ /* 0x0002a20000000800 */
[----:B------:R-:W-:-:S04]  /*a0d0*/  IMAD.WIDE.U32 R14, R10, -0x326172a9, RZ ;  /* 0xcd9e8d570a0e7825 */ /* 0x000fc800078e00ff */
[----:B------:R-:W-:-:S03]  /*a0e0*/  IMAD.WIDE.U32 R6, R6, -0x326172a9, RZ ;  /* 0xcd9e8d5706067825 */ /* 0x000fc600078e00ff */
[----:B------:R-:W-:-:S04]  /*a0f0*/  LOP3.LUT R5, R6, 0xffff, RZ, 0xc0, !PT ;  /* 0x0000ffff06057812 */ /* 0x000fc800078ec0ff */
[----:B-1----:R-:W-:Y:S02]  /*a100*/  SHF.R.U32.HI R8, RZ, 0x8, R5 ;  /* 0x00000008ff087819 */ /* 0x002fe40000011605 */
[----:B------:R-:W-:-:S04]  /*a110*/  LOP3.LUT R5, R6, 0xff, RZ, 0xc0, !PT ;  /* 0x000000ff06057812 */ /* 0x000fc800078ec0ff */
[----:B------:R-:W-:Y:S01]  /*a120*/  PRMT R12, R5, 0x5410, R8 ;  /* 0x00005410050c7816 */ /* 0x000fe20000000008 */
[----:B------:R-:W-:Y:S01]  /*a130*/  FFMA.FTZ R8, R142, UR29, -R2 ;  /* 0x0000001d8e087c23 */ /* 0x000fe20008010802 */
[--C-:B------:R-:W-:Y:S01]  /*a140*/  SHF.R.U32.HI R5, RZ, 0x10, R6.reuse ;  /* 0x00000010ff057819 */ /* 0x100fe20000011606 */
[----:B------:R-:W-:Y:S02]  /*a150*/  IMAD.MOV.U32 R142, RZ, RZ, R13 ;  /* 0x000000ffff8e7224 */ /* 0x000fe400078e000d */
[----:B------:R1:W-:Y:S01]  /*a160*/  MUFU.EX2 R128, R8 ;  /* 0x0000000800807308 */ /* 0x0003e20000000800 */
[----:B------:R-:W-:Y:S02]  /*a170*/  LOP3.LUT R9, R5, 0xff, RZ, 0xc0, !PT ;  /* 0x000000ff05097812 */ /* 0x000fe400078ec0ff */
[----:B------:R-:W-:Y:S02]  /*a180*/  SHF.R.U32.HI R5, RZ, 0x18, R6 ;  /* 0x00000018ff057819 */ /* 0x000fe40000011606 */
[----:B------:R-:W-:Y:S01]  /*a190*/  LOP3.LUT R6, R7, UR37, R14, 0x96, !PT ;  /* 0x0000002507067c12 */ /* 0x000fe2000f8e960e */
[----:B------:R-:W-:Y:S01]  /*a1a0*/  FFMA.FTZ R7, R147, UR29, -R0 ;  /* 0x0000001d93077c23 */ /* 0x000fe20008010800 */
[----:B------:R-:W-:-:S02]  /*a1b0*/  PRMT R11, R9, 0x5410, R5 ;  /* 0x00005410090b7816 */ /* 0x000fc40000000005 */
[----:B------:R-:W-:Y:S01]  /*a1c0*/  LOP3.LUT R5, R6, 0xffff, RZ, 0xc0, !PT ;  /* 0x0000ffff06057812 */ /* 0x000fe200078ec0ff */
[----:B------:R3:W-:Y:S01]  /*a1d0*/  MUFU.EX2 R98, R7 ;  /* 0x0000000700627308 */ /* 0x0007e20000000800 */
[----:B-1----:R-:W-:-:S07]  /*a1e0*/  FFMA.FTZ R8, R137, UR29, -R2 ;  /* 0x0000001d89087c23 */ /* 0x002fce0008010802 */
[----:B------:R1:W-:Y:S01]  /*a1f0*/  MUFU.EX2 R130, R8 ;  /* 0x0000000800827308 */ /* 0x0003e20000000800 */
[----:B---3--:R-:W-:Y:S02]  /*a200*/  SHF.R.U32.HI R7, RZ, 0x8, R5 ;  /* 0x00000008ff077819 */ /* 0x008fe40000011605 */
[----:B------:R-:W-:-:S04]  /*a210*/  LOP3.LUT R5, R6, 0xff, RZ, 0xc0, !PT ;  /* 0x000000ff06057812 */ /* 0x000fc800078ec0ff */
[----:B------:R-:W-:Y:S02]  /*a220*/  PRMT R9, R5, 0x5410, R7 ;  /* 0x0000541005097816 */ /* 0x000fe40000000007 */
[--C-:B------:R-:W-:Y:S02]  /*a230*/  SHF.R.U32.HI R5, RZ, 0x10, R6.reuse ;  /* 0x00000010ff057819 */ /* 0x100fe40000011606 */
[----:B------:R-:W-:Y:S01]  /*a240*/  SHF.R.U32.HI R7, RZ, 0x18, R6 ;  /* 0x00000018ff077819 */ /* 0x000fe20000011606 */
[--C-:B-1----:R-:W-:Y:S01]  /*a250*/  FFMA.FTZ R8, R146, UR29, -R0.reuse ;  /* 0x0000001d92087c23 */ /* 0x102fe20008010800 */
[----:B------:R-:W-:Y:S01]  /*a260*/  FFMA.FTZ R6, R141, UR29, -R0 ;  /* 0x0000001d8d067c23 */ /* 0x000fe20008010800 */
[----:B------:R-:W-:Y:S01]  /*a270*/  LOP3.LUT R5, R5, 0xff, RZ, 0xc0, !PT ;  /* 0x000000ff05057812 */ /* 0x000fe200078ec0ff */
[----:B------:R-:W-:Y:S01]  /*a280*/  IMAD.MOV.U32 R141, RZ, RZ, R35 ;  /* 0x000000ffff8d7224 */ /* 0x000fe200078e0023 */
[----:B------:R-:W1:Y:S02]  /*a290*/  MUFU.EX2 R222, R8 ;  /* 0x0000000800de7308 */ /* 0x000e640000000800 */
[----:B------:R-:W-:-:S02]  /*a2a0*/  PRMT R7, R5, 0x5410, R7 ;  /* 0x0000541005077816 */ /* 0x000fc40000000007 */
[----:B------:R-:W-:-:S04]  /*a2b0*/  HSET2.LE.AND R5, R9, R179, PT ;  /* 0x000000b309057233 */ /* 0x000fc80003803000 */
[----:B------:R3:W-:Y:S02]  /*a2c0*/  MUFU.EX2 R116, R6 ;  /* 0x0000000600747308 */ /* 0x0007e40000000800 */
[----:B---3--:R-:W-:Y:S01]  /*a2d0*/  FFMA.FTZ R6, R136, UR29, -R0 ;  /* 0x0000001d88067c23 */ /* 0x008fe20008010800 */
[----:B--2---:R-:W-:-:S05]  /*a2e0*/  IMAD.MOV.U32 R136, RZ, RZ, R48 ;  /* 0x000000ffff887224 */ /* 0x004fca00078e0030 */
[----:B------:R2:W3:Y:S02]  /*a2f0*/  MUFU.EX2 R120, R6 ;  /* 0x0000000600787308 */ /* 0x0004e40000000800 */
[----:B--2---:R-:W-:-:S04]  /*a300*/  F2FP.BF16.F32.PACK_AB R6, R127, R136 ;  /* 0x000000887f06723e */ /* 0x004fc800000010ff */
        /* <DEDUP_REMOVED lines=28> */
[----:B-1----:R-:W-:Y:S02]  /*a4d0*/  LOP3.LUT R5, R7, UR36, R32, 0x96, !PT ;  /* 0x0000002407057c12 */ /* 0x002fe4000f8e9620 */
[----:B------:R-:W-:-:S04]  /*a4e0*/  LOP3.LUT R7, R6, 0xffff, RZ, 0xc0, !PT ;  /* 0x0000ffff06077812 */ /* 0x000fc800078ec0ff */
[----:B------:R-:W-:Y:S01]  /*a4f0*/  SHF.R.U32.HI R6, RZ, 0x8, R7 ;  /* 0x00000008ff067819 */ /* 0x000fe20000011607 */
[----:B------:R-:W-:-:S03]  /*a500*/  FFMA.FTZ R7, R129, UR29, -R4 ;  /* 0x0000001d81077c23 */ /* 0x000fc60008010804 */
[----:B------:R-:W-:Y:S01]  /*a510*/  PRMT R12, R11, 0x5410, R6 ;  /* 0x000054100b0c7816 */ /* 0x000fe20000000006 */
[----:B------:R1:W4:Y:S01]  /*a520*/  MUFU.EX2 R13, R7 ;  /* 0x00000007000d7308 */ /* 0x0003220000000800 */
[----:B------:R-:W-:Y:S02]  /*a530*/  LOP3.LUT R6, R10, 0xff, RZ, 0xc0, !PT ;  /* 0x000000ff0a067812 */ /* 0x000fe400078ec0ff */
[C---:B------:R-:W-:Y:S02]  /*a540*/  LOP3.LUT R10, R5.reuse, 0xff, RZ, 0xc0, !PT ;  /* 0x000000ff050a7812 */ /* 0x040fe400078ec0ff */
[----:B------:R-:W-:Y:S02]  /*a550*/  PRMT R11, R6, 0x5410, R9 ;  /* 0x00005410060b7816 */ /* 0x000fe40000000009 */
[----:B------:R-:W-:Y:S02]  /*a560*/  LOP3.LUT R6, R5, 0xffff, RZ, 0xc0, !PT ;  /* 0x0000ffff05067812 */ /* 0x000fe400078ec0ff */
[----:B------:R-:W-:-:S02]  /*a570*/  SHF.R.U32.HI R9, RZ, 0x18, R5 ;  /* 0x00000018ff097819 */ /* 0x000fc40000011605 */
[----:B---3--:R-:W-:Y:S01]  /*a580*/  SHF.R.U32.HI R8, RZ, 0x8, R6 ;  /* 0x00000008ff087819 */ /* 0x008fe20000011606 */
[----:B------:R-:W-:Y:S01]  /*a590*/  FFMA.FTZ R6, R138, UR29, -R3 ;  /* 0x0000001d8a067c23 */ /* 0x000fe20008010803 */
[----:B------:R-:W-:Y:S02]  /*a5a0*/  IMAD.MOV.U32 R138, RZ, RZ, R85 ;  /* 0x000000ffff8a7224 */ /* 0x000fe400078e0055 */
[----:B------:R-:W-:Y:S01]  /*a5b0*/  PRMT R8, R10, 0x5410, R8 ;  /* 0x000054100a087816 */ /* 0x000fe20000000008 */
[----:B------:R3:W-:Y:S01]  /*a5c0*/  MUFU.EX2 R151, R6 ;  /* 0x0000000600977308 */ /* 0x0007e20000000800 */
[----:B-1----:R-:W-:Y:S01]  /*a5d0*/  FFMA.FTZ R7, R143, UR29, -R3 ;  /* 0x0000001d8f077c23 */ /* 0x002fe20008010803 */
[----:B------:R-:W-:-:S06]  /*a5e0*/  IMAD.MOV.U32 R143, RZ, RZ, R206 ;  /* 0x000000ffff8f7224 */ /* 0x000fcc00078e00ce */
[----:B------:R1:W-:Y:S01]  /*a5f0*/  MUFU.EX2 R206, R7 ;  /* 0x0000000700ce7308 */ /* 0x0003e20000000800 */
[----:B---3--:R-:W-:-:S07]  /*a600*/  FFMA.FTZ R6, R131, UR29, -R3 ;  /* 0x0000001d83067c23 */ /* 0x008fce0008010803 */
[----:B------:R4:W3:Y:S01]  /*a610*/  MUFU.EX2 R216, R6 ;  /* 0x0000000600d87308 */ /* 0x0008e20000000800 */
[----:B-1----:R-:W-:-:S04]  /*a620*/  SHF.R.U32.HI R7, RZ, 0x10, R5 ;  /* 0x00000010ff077819 */ /* 0x002fc80000011605 */
[----:B------:R-:W-:Y:S01]  /*a630*/  LOP3.LUT R5, R7, 0xff, RZ, 0xc0, !PT ;  /* 0x000000ff07057812 */ /* 0x000fe200078ec0ff */
[----:B------:R-:W-:-:S03]  /*a640*/  FFMA.FTZ R7, R139, UR29, -R3 ;  /* 0x0000001d8b077c23 */ /* 0x000fc60008010803 */
[----:B------:R-:W-:Y:S01]  /*a650*/  PRMT R9, R5, 0x5410, R9 ;  /* 0x0000541005097816 */ /* 0x000fe20000000009 */
[----:B------:R-:W1:Y:S01]  /*a660*/  MUFU.EX2 R139, R7 ;  /* 0x00000007008b7308 */ /* 0x000e620000000800 */
[----:B------:R-:W-:Y:S02]  /*a670*/  HSET2.LE.AND R5, R12, R179, PT ;  /* 0x000000b30c057233 */ /* 0x000fe40003803000 */
        /* <DEDUP_REMOVED lines=15> */
[C---:B--2---:R-:W-:Y:S06]  /*a770*/  HMMA.16816.F32.BF16 R76, R8.reuse, R16, R72 ;  /* 0x00000010084c723c */ /* 0x044fec0000041848 */
[C---:B------:R-:W-:Y:S06]  /*a780*/  HMMA.16816.F32.BF16 R72, R8.reuse, R18, R68 ;  /* 0x000000120848723c */ /* 0x040fec0000041844 */
[----:B------:R-:W-:Y:S01]  /*a790*/  HMMA.16816.F32.BF16 R68, R8, R20, R64 ;  /* 0x000000140844723c */ /* 0x000fe20000041840 */
[----:B-1----:R-:W-:-:S04]  /*a7a0*/  FFMA.FTZ R5, R158, UR29, -R2 ;  /* 0x0000001d9e057c23 */ /* 0x002fc80008010802 */
[----:B------:R1:W-:Y:S01]  /*a7b0*/  MUFU.EX2 R251, R5 ;  /* 0x0000000500fb7308 */ /* 0x0003e20000000800 */
[----:B------:R-:W-:Y:S07]  /*a7c0*/  HMMA.16816.F32.BF16 R32, R8, R22, R60 ;  /* 0x000000160820723c */ /* 0x000fee000004183c */
        /* <DEDUP_REMOVED lines=21> */
[----:B------:R-:W-:Y:S01]  /*a920*/  FFMA.FTZ R6, R162, UR29, -R0 ;  /* 0x0000001da2067c23 */ /* 0x000fe20008010800 */
[----:B------:R-:W-:Y:S02]  /*a930*/  IMAD.MOV.U32 R162, RZ, RZ, R128 ;  /* 0x000000ffffa27224 */ /* 0x000fe400078e0080 */
[----:B------:R-:W-:Y:S01]  /*a940*/  PRMT R8, R10, 0x5410, R8 ;  /* 0x000054100a087816 */ /* 0x000fe20000000008 */
[----:B------:R3:W-:Y:S01]  /*a950*/  MUFU.EX2 R246, R6 ;  /* 0x0000000600f67308 */ /* 0x0007e20000000800 */
[----:B-1----:R-:W-:-:S07]  /*a960*/  FFMA.FTZ R7, R145, UR29, -R0 ;  /* 0x0000001d91077c23 */ /* 0x002fce0008010800 */
        /* <DEDUP_REMOVED lines=18> */
[----:B------:R-:W-:-:S05]  /*aa90*/  IMAD.U32 R5, RZ, RZ, UR4 ;  /* 0x00000004ff057e24 */ /* 0x000fca000f8e00ff */
[----:B------:R-:W-:Y:S01]  /*aaa0*/  LOP3.LUT R5, R95, UR27, R5, 0x96, !PT ;  /* 0x0000001b5f057c12 */ /* 0x000fe2000f8e9605 */
[C---:B------:R-:W-:Y:S04]  /*aab0*/  HMMA.16816.F32.BF16 R84, R8.reuse, R16, R52 ;  /* 0x000000100854723c */ /* 0x040fe80000041834 */
[----:B------:R-:W-:Y:S02]  /*aac0*/  IMAD.WIDE.U32 R14, R5, -0x326172a9, RZ ;  /* 0xcd9e8d57050e7825 */ /* 0x000fe400078e00ff */
[----:B------:R-:W-:Y:S01]  /*aad0*/  HMMA.16816.F32.BF16 R80, R8, R18, R44 ;  /* 0x000000120850723c */ /* 0x000fe2000004182c */
[----:B------:R-:W-:Y:S02]  /*aae0*/  LDSM.16.MT88.4 R16, [R205+0x5000] ;  /* 0x00500000cd10783b */ /* 0x000fe40000004200 */
[----:B------:R-:W-:-:S02]  /*aaf0*/  LOP3.LUT R6, R15, UR30, R90, 0x96, !PT ;  /* 0x0000001e0f067c12 */ /* 0x000fc4000f8e965a */
[----:B------:R-:W-:Y:S01]  /*ab00*/  LOP3.LUT R5, R59, UR7, R14, 0x96, !PT ;  /* 0x000000073b057c12 */ /* 0x000fe2000f8e960e */
[----:B------:R-:W-:Y:S02]  /*ab10*/  HMMA.16816.F32.BF16 R64, R8, R20, R48 ;  /* 0x000000140840723c */ /* 0x000fe40000041830 */
[----:B------:R-:W-:-:S04]  /*ab20*/  IMAD.WIDE.U32 R6, R6, -0x2daee0ad, RZ ;  /* 0xd2511f5306067825 */ /* 0x000fc800078e00ff */
[----:B------:R-:W-:Y:S01]  /*ab30*/  HMMA.16816.F32.BF16 R60, R8, R22, R40 ;  /* 0x00000016083c723c */ /* 0x000fe20000041828 */
[----:B------:R-:W-:Y:S01]  /*ab40*/  LOP3.LUT R7, R7, UR6, R92, 0x96, !PT ;  /* 0x0000000607077c12 */ /* 0x000fe2000f8e965c */
[----:B------:R-:W1:Y:S05]  /*ab50*/  LDSM.16.MT88.4 R20, [R204+0x5000] ;  /* 0x00500000cc14783b */ /* 0x000e6a0000004200 */
[----:B------:R-:W-:-:S05]  /*ab60*/  IMAD.WIDE.U32 R8, R5, -0x2daee0ad, RZ ;  /* 0xd2511f5305087825 */ /* 0x000fca00078e00ff */
        /* <DEDUP_REMOVED lines=13> */
[----:B------:R-:W-:Y:S02]  /*ac40*/  LOP3.LUT R6, R31, UR19, R6, 0x96, !PT ;  /* 0x000000131f067c12 */ /* 0x000fe4000f8e9606 */
[----:B------:R3:W-:Y:S01]  /*ac50*/  MUFU.EX2 R242, R5 ;  /* 0x0000000500f27308 */ /* 0x0007e20000000800 */
[----:B------:R-:W-:-:S04]  /*ac60*/  IMAD.WIDE.U32 R24, R10, -0x326172a9, RZ ;  /* 0xcd9e8d570a187825 */ /* 0x000fc800078e00ff */
[----:B------:R-:W-:-:S03]  /*ac70*/  IMAD.WIDE.U32 R6, R6, -0x326172a9, RZ ;  /* 0xcd9e8d5706067825 */ /* 0x000fc600078e00ff */
[----:B------:R4:W-:Y:S01]  /*ac80*/  MUFU.EX2 R244, R8 ;  /* 0x0000000800f47308 */ /* 0x0009e20000000800 */
[----:B--2---:R-:W-:Y:S02]  /*ac90*/  SHF.R.U32.HI R9, RZ, 0x18, R6 ;  /* 0x00000018ff097819 */ /* 0x004fe40000011606 */
[----:B---3--:R-:W-:-:S04]  /*aca0*/  LOP3.LUT R5, R6, 0xffff, RZ, 0xc0, !PT ;  /* 0x0000ffff06057812 */ /* 0x008fc800078ec0ff */
[----:B----4-:R-:W-:Y:S02]  /*acb0*/  SHF.R.U32.HI R8, RZ, 0x8, R5 ;  /* 0x00000008ff087819 */ /* 0x010fe40000011605 */
[----:B------:R-:W-:-:S04]  /*acc0*/  LOP3.LUT R5, R6, 0xff, RZ, 0xc0, !PT ;  /* 0x000000ff06057812 */ /* 0x000fc800078ec0ff */
[----:B------:R-:W-:Y:S01]  /*acd0*/  PRMT R12, R5, 0x5410, R8 ;  /* 0x00005410050c7816 */ /* 0x000fe20000000008 */
[----:B------:R-:W-:Y:S01]  /*ace0*/  FFMA.FTZ R8, R114, UR29, -R4 ;  /* 0x0000001d72087c23 */ /* 0x000fe20008010804 */
[----:B------:R-:W-:Y:S01]  /*acf0*/  SHF.R.U32.HI R5, RZ, 0x10, R6 ;  /* 0x00000010ff057819 */ /* 0x000fe20000011606 */
[----:B------:R-:W-:Y:S01]  /*ad00*/  IMAD.MOV.U32 R114, RZ, RZ, R112 ;  /* 0x000000ffff727224 */ /* 0x000fe200078e0070 */
[----:B------:R-:W-:Y:S01]  /*ad10*/  LOP3.LUT R6, R7, UR37, R24, 0x96, !PT ;  /* 0x0000002507067c12 */ /* 0x000fe2000f8e9618 */
[----:B------:R-:W-:Y:S01]  /*ad20*/  FFMA.FTZ R7, R160, UR29, -R3 ;  /* 0x0000001da0077c23 */ /* 0x000fe20008010803 */
[----:B------:R-:W-:Y:S01]  /*ad30*/  LOP3.LUT R5, R5, 0xff, RZ, 0xc0, !PT ;  /* 0x000000ff05057812 */ /* 0x000fe200078ec0ff */
[----:B------:R2:W3:Y:S01]  /*ad40*/  MUFU.EX2 R241, R8 ;  /* 0x0000000800f17308 */ /* 0x0004e20000000800 */
[C---:B------:R-:W-:Y:S01]  /*ad50*/  LOP3.LUT R10, R6.reuse, 0xff, RZ, 0xc0, !PT ;  /* 0x000000ff060a7812 */ /* 0x040fe200078ec0ff */
[----:B------:R-:W-:Y:S01]  /*ad60*/  IMAD.MOV.U32 R112, RZ, RZ, R235 ;  /* 0x000000ffff707224 */ /* 0x000fe200078e00eb */
[----:B------:R-:W-:Y:S01]  /*ad70*/  PRMT R11, R5, 0x5410, R9 ;  /* 0x00005410050b7816 */ /* 0x000fe20000000009 */
[----:B------:R-:W-:Y:S01]  /*ad80*/  IMAD.MOV.U32 R160, RZ, RZ, R116 ;  /* 0x000000ffffa07224 */ /* 0x000fe200078e0074 */
[----:B------:R-:W-:-:S02]  /*ad90*/  LOP3.LUT R5, R6, 0xffff, RZ, 0xc0, !PT ;  /* 0x0000ffff06057812 */ /* 0x000fc400078ec0ff */
[----:B------:R-:W-:Y:S01]  /*ada0*/  SHF.R.U32.HI R9, RZ, 0x18, R6 ;  /* 0x00000018ff097819 */ /* 0x000fe20000011606 */
[----:B------:R4:W-:Y:S01]  /*adb0*/  MUFU.EX2 R239, R7 ;  /* 0x0000000700ef7308 */ /* 0x0009e20000000800 */
[----:B--2---:R-:W-:-:S04]  /*adc0*/  SHF.R.U32.HI R8, RZ, 0x8, R5 ;  /* 0x00000008ff087819 */ /* 0x004fc80000011605 */
[----:B------:R-:W-:Y:S02]  /*add0*/  PRMT R8, R10, 0x5410, R8 ;  /* 0x000054100a087816 */ /* 0x000fe40000000008 */
[----:B----4-:R-:W-:Y:S01]  /*ade0*/  SHF.R.U32.HI R7, RZ, 0x10, R6 ;  /* 0x00000010ff077819 */ /* 0x010fe20000011606 */
[----:B------:R-:W-:-:S03]  /*adf0*/  FFMA.FTZ R6, R154, UR29, -R3 ;  /* 0x0000001d9a067c23 */ /* 0x000fc60008010803 */
[----:B------:R-:W-:Y:S01]  /*ae00*/  LOP3.LUT R5, R7, 0xff, RZ, 0xc0, !PT ;  /* 0x000000ff07057812 */ /* 0x000fe200078ec0ff */
[----:B------:R2:W-:Y:S01]  /*ae10*/  MUFU.EX2 R240, R6 ;  /* 0x0000000600f07308 */ /* 0x0005e20000000800 */
[----:B------:R-:W-:Y:S01]  /*ae20*/  FFMA.FTZ R7, R161, UR29, -R3 ;  /* 0x0000001da1077c23 */ /* 0x000fe20008010803 */
[----:B------:R-:W-:Y:S01]  /*ae30*/  IMAD.MOV.U32 R161, RZ, RZ, R125 ;  /* 0x000000ffffa17224 */ /* 0x000fe200078e007d */
[----:B------:R-:W-:Y:S02]  /*ae40*/  PRMT R9, R5, 0x5410, R9 ;  /* 0x0000541005097816 */ /* 0x000fe40000000009 */
[----:B------:R-:W-:-:S03]  /*ae50*/  HSET2.LE.AND R5, R12, R179, PT ;  /* 0x000000b30c057233 */ /* 0x000fc60003803000 */
[----:B------:R-:W-:Y:S01]  /*ae60*/  MUFU.EX2 R233, R7 ;  /* 0x0000000700e97308 */ /* 0x000fe20000000800 */
[----:B--2---:R-:W-:-:S07]  /*ae70*/  FFMA.FTZ R6, R153, UR29, -R3 ;  /* 0x0000001d99067c23 */ /* 0x004fce0008010803 */
[----:B------:R3:W2:Y:S02]  /*ae80*/  MUFU.EX2 R235, R6 ;  /* 0x0000000600eb7308 */ /* 0x0006a40000000800 */
        /* <DEDUP_REMOVED lines=13> */
[----:B-1----:R-:W-:Y:S01]  /*af60*/  HMMA.16816.F32.BF16 R52, R8, R20, R76 ;  /* 0x000000140834723c */ /* 0x002fe2000004184c */
[----:B------:R-:W-:-:S05]  /*af70*/  IMAD.WIDE.U32 R6, R6, -0x2daee0ad, RZ ;  /* 0xd2511f5306067825 */ /* 0x000fca00078e00ff */
[C---:B------:R-:W-:Y:S01]  /*af80*/  HMMA.16816.F32.BF16 R48, R8.reuse, R22, R72 ;  /* 0x000000160830723c */ /* 0x040fe20000041848 */
[----:B------:R-:W-:Y:S01]  /*af90*/  LOP3.LUT R7, R7, UR6, R88, 0x96, !PT ;  /* 0x0000000607077c12 */ /* 0x000fe2000f8e9658 */
[----:B------:R-:W-:Y:S02]  /*afa0*/  IMAD.MOV.U32 R77, RZ, RZ, R130 ;  /* 0x000000ffff4d7224 */ /* 0x000fe400078e0082 */
[----:B------:R-:W-:Y:S02]  /*afb0*/  IMAD.MOV.U32 R76, RZ, RZ, R124 ;  /* 0x000000ffff4c7224 */ /* 0x000fe400078e007c */
[----:B------:R-:W-:Y:S01]  /*afc0*/  HMMA.16816.F32.BF16 R44, R8, R16, R68 ;  /* 0x00000010082c723c */ /* 0x000fe20000041844 */
[----:B------:R-:W-:Y:S02]  /*afd0*/  IMAD.MOV.U32 R78, RZ, RZ, R120 ;  /* 0x000000ffff4e7224 */ /* 0x000fe400078e0078 */
[----:B------:R-:W-:-:S03]  /*afe0*/  IMAD.MOV.U32 R79, RZ, RZ, R121 ;  /* 0x000000ffff4f7224 */ /* 0x000fc600078e0079 */
[----:B------:R-:W-:Y:S01]  /*aff0*/  HMMA.16816.F32.BF16 R40, R8, R18, R32 ;  /* 0x000000120828723c */ /* 0x000fe20000041820 */
[----:B------:R-:W-:Y:S02]  /*b000*/  IMAD.MOV.U32 R70, RZ, RZ, R127 ;  /* 0x000000ffff467224 */ /* 0x000fe400078e007f */
[----:B------:R-:W-:-:S04]  /*b010*/  IMAD.MOV.U32 R71, RZ, RZ, R117 ;  /* 0x000000ffff477224 */ /* 0x000fc800078e0075 */
[----:B------:R-:W-:-:S04]  /*b020*/  IMAD.WIDE.U32 R8, R5, -0x2daee0ad, RZ ;  /* 0xd2511f5305087825 */ /* 0x000fc800078e00ff */
[----:B------:R-:W-:Y:S01]  /*b030*/  IMAD.MOV.U32 R35, RZ, RZ, R76 ;  /* 0x000000ffff237224 */ /* 0x000fe200078e004c */
[----:B------:R-:W-:Y:S01]  /*b040*/  LOP3.LUT R5, R9, UR25, R6, 0x96, !PT ;  /* 0x0000001909057c12 */ /* 0x000fe2000f8e9606 */
[----:B------:R-:W-:-:S04]  /*b050*/  IMAD.WIDE.U32 R6, R7, -0x326172a9, RZ ;  /* 0xcd9e8d5707067825 */ /* 0x000fc800078e00ff */
[----:B------:R-:W-:Y:S01]  /*b060*/  FFMA.FTZ R9, R171, UR29, -R2 ;  /* 0x0000001dab097c23 */ /* 0x000fe20008010802 */
[----:B------:R-:W-:Y:S01]  /*b070*/  IMAD.WIDE.U32 R26, R5, -0x326172a9, RZ ;  /* 0xcd9e8d57051a7825 */ /* 0x000fe200078e00ff */
[----:B------:R-:W-:Y:S02]  /*b080*/  LOP3.LUT R7, R7, UR28, R56, 0x96, !PT ;  /* 0x0000001c07077c12 */ /* 0x000fe4000f8e9638 */
[----:B------:R-:W-:Y:S01]  /*b090*/  MUFU.EX2 R131, R9 ;  /* 0x0000000900837308 */ /* 0x000fe20000000800 */
[----:B------:R-:W-:Y:S01]  /*b0a0*/  IMAD.MOV.U32 R76, RZ, RZ, R77 ;  /* 0x000000ffff4c7224 */ /* 0x000fe200078e004d */
[----:B------:R-:W-:Y:S01]  /*b0b0*/  LOP3.LUT R5, R27, UR24, R6, 0x96, !PT ;  /* 0x000000181b057c12 */ /* 0x000fe2000f8e9606 */
[----:B------:R-:W-:-:S04]  /*b0c0*/  IMAD.WIDE.U32 R6, R7, -0x2daee0ad, RZ ;  /* 0xd2511f5307067825 */ /* 0x000fc800078e00ff */
[----:B------:R-:W-:Y:S01]  /*b0d0*/  IMAD.WIDE.U32 R32, R5, -0x2daee0ad, RZ ;  /* 0xd2511f5305207825 */ /* 0x000fe200078e00ff */
[----:B------:R-:W-:-:S03]  /*b0e0*/  LOP3.LUT R10, R7, UR21, R8, 0x96, !PT ;  /* 0x00000015070a7c12 */ /* 0x000fc6000f8e9608 */
[----:B------:R-:W-:Y:S01]  /*b0f0*/  FFMA.FTZ R8, R175, UR29, -R2 ;  /* 0x0000001daf087c23 */ /* 0x000fe20008010802 */
[----:B------:R-:W-:Y:S01]  /*b100*/  IMAD.MOV.U32 R77, RZ, RZ, R78 ;  /* 0x000000ffff4d7224 */ /* 0x000fe200078e004e */
[----:B------:R-:W-:Y:S02]  /*b110*/  LOP3.LUT R6, R33, UR19, R6, 0x96, !PT ;  /* 0x0000001321067c12 */ /* 0x000fe4000f8e9606 */
[----:B------:R1:W2:Y:S01]  /*b120*/  MUFU.EX2 R134, R8 ;  /* 0x0000000800867308 */ /* 0x0002a20000000800 */
[----:B------:R-:W-:-:S04]  /*b130*/  IMAD.WIDE.U32 R14, R10, -0x326172a9, RZ ;  /* 0xcd9e8d570a0e7825 */ /* 0x000fc800078e00ff */
[----:B------:R-:W-:-:S04]  /*b140*/  IMAD.WIDE.U32 R6, R6, -0x326172a9, RZ ;  /* 0xcd9e8d5706067825 */ /* 0x000fc800078e00ff */
[----:B------:R-:W-:Y:S01]  /*b150*/  IMAD.MOV.U32 R78, RZ, RZ, R79 ;  /* 0x000000ffff4e7224 */ /* 0x000fe200078e004f */
[C---:B------:R-:W-:Y:S01]  /*b160*/  LOP3.LUT R5, R6.reuse, 0xffff, RZ, 0xc0, !PT ;  /* 0x0000ffff06057812 */ /* 0x040fe200078ec0ff */
[----:B------:R-:W-:Y:S02]  /*b170*/  IMAD.MOV.U32 R79, RZ, RZ, R114 ;  /* 0x000000ffff4f7224 */ /* 0x000fe400078e0072 */
[----:B------:R-:W-:Y:S02]  /*b180*/  IMAD.MOV.U32 R114, RZ, RZ, R148 ;  /* 0x000000ffff727224 */ /* 0x000fe400078e0094 */
[----:B------:R-:W-:Y:S01]  /*b190*/  IMAD.MOV.U32 R148, RZ, RZ, R149 ;  /* 0x000000ffff947224 */ /* 0x000fe200078e0095 */
[----:B-1----:R-:W-:Y:S01]  /*b1a0*/  SHF.R.U32.HI R8, RZ, 0x8, R5 ;  /* 0x00000008ff087819 */ /* 0x002fe20000011605 */
[----:B------:R-:W-:Y:S01]  /*b1b0*/  IMAD.MOV.U32 R149, RZ, RZ, R150 ;  /* 0x000000ffff957224 */ /* 0x000fe200078e0096 */
[----:B------:R-:W-:Y:S01]  /*b1c0*/  LOP3.LUT R5, R6, 0xff, RZ, 0xc0, !PT ;  /* 0x000000ff06057812 */ /* 0x000fe200078ec0ff */
[----:B------:R-:W-:-:S02]  /*b1d0*/  IMAD.MOV.U32 R150, RZ, RZ, R138 ;  /* 0x000000ffff967224 */ /* 0x000fc400078e008a */
[----:B------:R-:W-:Y:S01]  /*b1e0*/  IMAD.MOV.U32 R34, RZ, RZ, R71 ;  /* 0x000000ffff227224 */ /* 0x000fe200078e0047 */
[----:B------:R-:W-:Y:S01]  /*b1f0*/  PRMT R12, R5, 0x5410, R8 ;  /* 0x00005410050c7816 */ /* 0x000fe20000000008 */
[----:B------:R-:W-:Y:S01]  /*b200*/  FFMA.FTZ R8, R170, UR29, -R2 ;  /* 0x0000001daa087c23 */ /* 0x000fe20008010802 */
[--C-:B------:R-:W-:Y:S01]  /*b210*/  SHF.R.U32.HI R5, RZ, 0x10, R6.reuse ;  /* 0x00000010ff057819 */ /* 0x100fe20000011606 */
[----:B------:R-:W-:Y:S02]  /*b220*/  IMAD.MOV.U32 R138, RZ, RZ, R143 ;  /* 0x000000ffff8a7224 */ /* 0x000fe400078e008f */
[----:B------:R1:W-:Y:S01]  /*b230*/  MUFU.EX2 R133, R8 ;  /* 0x0000000800857308 */ /* 0x0003e20000000800 */
[----:B------:R-:W-:Y:S01]  /*b240*/  LOP3.LUT R9, R5, 0xff, RZ, 0xc0, !PT ;  /* 0x000000ff05097812 */ /* 0x000fe200078ec0ff */
[----:B------:R-:W-:Y:S01]  /*b250*/  IMAD.MOV.U32 R175, RZ, RZ, R13 ;  /* 0x000000ffffaf7224 */ /* 0x000fe200078e000d */
[----:B------:R-:W-:Y:S01]  /*b260*/  SHF.R.U32.HI R5, RZ, 0x18, R6 ;  /* 0x00000018ff057819 */ /* 0x000fe20000011606 */
[----:B------:R-:W-:Y:S01]  /*b270*/  IMAD.MOV.U32 R171, RZ, RZ, R108 ;  /* 0x000000ffffab7224 */ /* 0x000fe200078e006c */
[----:B------:R-:W-:Y:S01]  /*b280*/  LOP3.LUT R6, R7, UR37, R14, 0x96, !PT ;  /* 0x0000002507067c12 */ /* 0x000fe2000f8e960e */
[----:B------:R-:W-:Y:S01]  /*b290*/  FFMA.FTZ R7, R174, UR29, -R0 ;  /* 0x0000001dae077c23 */ /* 0x000fe20008010800 */
[----:B------:R-:W-:Y:S01]  /*b2a0*/  PRMT R11, R9, 0x5410, R5 ;  /* 0x00005410090b7816 */ /* 0x000fe20000000005 */
[----:B------:R-:W-:Y:S01]  /*b2b0*/  IMAD.MOV.U32 R174, RZ, RZ, R110 ;  /* 0x000000ffffae7224 */ /* 0x000fe200078e006e */
[----:B------:R-:W-:Y:S01]  /*b2c0*/  LOP3.LUT R5, R6, 0xffff, RZ, 0xc0, !PT ;  /* 0x0000ffff06057812 */ /* 0x000fe200078ec0ff */
[----:B------:R3:W-:Y:S01]  /*b2d0*/  MUFU.EX2 R129, R7 ;  /* 0x0000000700817308 */ /* 0x0007e20000000800 */
[----:B------:R-:W-:-:S02]  /*b2e0*/  IMAD.MOV.U32 R170, RZ, RZ, R98 ;  /* 0x000000ffffaa7224 */ /* 0x000fc400078e0062 */
[----:B-1----:R-:W-:Y:S01]  /*b2f0*/  FFMA.FTZ R8, R164, UR29, -R2 ;  /* 0x0000001da4087c23 */ /* 0x002fe20008010802 */
[----:B------:R-:W-:-:S04]  /*b300*/  IMAD.MOV.U32 R164, RZ, RZ, R109 ;  /* 0x000000ffffa47224 */ /* 0x000fc800078e006d */
        /* <DEDUP_REMOVED lines=10> */
[----:B------:R-:W1:Y:S01]  /*b3b0*/  MUFU.EX2 R128, R8 ;  /* 0x0000000800807308 */ /* 0x000e620000000800 */
[----:B------:R-:W-:Y:S01]  /*b3c0*/  IMAD.MOV.U32 R138, RZ, RZ, R111 ;  /* 0x000000ffff8a7224 */ /* 0x000fe200078e006f */
[----:B------:R-:W-:Y:S01]  /*b3d0*/  PRMT R7, R5, 0x5410, R7 ;  /* 0x0000541005077816 */ /* 0x000fe20000000007 */
[----:B------:R-:W-:Y:S01]  /*b3e0*/  IMAD.MOV.U32 R173, RZ, RZ, R103 ;  /* 0x000000ffffad7224 */ /* 0x000fe200078e0067 */
[----:B------:R-:W-:-:S04]  /*b3f0*/  HSET2.LE.AND R5, R9, R179, PT ;  /* 0x000000b309057233 */ /* 0x000fc80003803000 */
[----:B------:R3:W-:Y:S02]  /*b400*/  MUFU.EX2 R127, R6 ;  /* 0x00000006007f7308 */ /* 0x0007e40000000800 */
[----:B---3--:R-:W-:Y:S01]  /*b410*/  FFMA.FTZ R6, R167, UR29, -R0 ;  /* 0x0000001da7067c23 */ /* 0x008fe20008010800 */
[----:B------:R-:W-:Y:S02]  /*b420*/  IMAD.MOV.U32 R167, RZ, RZ, R150 ;  /* 0x000000ffffa77224 */ /* 0x000fe400078e0096 */
[----:B------:R-:W-:-:S03]  /*b430*/  IMAD.MOV.U32 R150, RZ, RZ, R99 ;  /* 0x000000ffff967224 */ /* 0x000fc600078e0063 */
        /* <DEDUP_REMOVED lines=18> */
[----:B------:R-:W-:Y:S01]  /*b560*/  HMMA.16816.F32.BF16 R80, R8, R22, R80 ;  /* 0x000000160850723c */ /* 0x000fe20000041850 */
[----:B------:R-:W-:-:S05]  /*b570*/  LOP3.LUT R20, R15, UR20, R26, 0x96, !PT ;  /* 0x000000140f147c12 */ /* 0x000fca000f8e961a */
[C---:B------:R-:W-:Y:S01]  /*b580*/  HMMA.16816.F32.BF16 R156, R8.reuse, R16, R64 ;  /* 0x00000010089c723c */ /* 0x040fe20000041840 */
[----:B------:R-:W-:Y:S01]  /*b590*/  LDSM.16.MT88.4 R64, [R205+0x5400] ;  /* 0x00540000cd40783b */ /* 0x000fe20000004200 */
[--C-:B-1----:R-:W-:Y:S01]  /*b5a0*/  FFMA.FTZ R5, R163, UR29, -R4.reuse ;  /* 0x0000001da3057c23 */ /* 0x102fe20008010804 */
[----:B------:R-:W-:Y:S02]  /*b5b0*/  IMAD.MOV.U32 R163, RZ, RZ, R35 ;  /* 0x000000ffffa37224 */ /* 0x000fe400078e0023 */
[----:B------:R-:W-:Y:S01]  /*b5c0*/  IMAD.MOV.U32 R35, RZ, RZ, R113 ;  /* 0x000000ffff237224 */ /* 0x000fe200078e0071 */
[----:B------:R1:W2:Y:S01]  /*b5d0*/  MUFU.EX2 R125, R5 ;  /* 0x00000005007d7308 */ /* 0x0002a20000000800 */
[----:B------:R-:W-:Y:S01]  /*b5e0*/  HMMA.16816.F32.BF16 R72, R8, R18, R60 ;  /* 0x000000120848723c */ /* 0x000fe2000004183c */
[----:B------:R-:W3:Y:S06]  /*b5f0*/  LDSM.16.MT88.4 R60, [R204+0x5400] ;  /* 0x00540000cc3c783b */ /* 0x000eec0000004200 */
        /* <DEDUP_REMOVED lines=10> */
[----:B------:R1:W-:Y:S01]  /*b6a0*/  MUFU.EX2 R120, R7 ;  /* 0x0000000700787308 */ /* 0x0003e20000000800 */
[----:B------:R-:W-:Y:S02]  /*b6b0*/  LOP3.LUT R6, R10, 0xff, RZ, 0xc0, !PT ;  /* 0x000000ff0a067812 */ /* 0x000fe400078ec0ff */
[C---:B----4-:R-:W-:Y:S02]  /*b6c0*/  LOP3.LUT R8, R5.reuse, 0xff, RZ, 0xc0, !PT ;  /* 0x000000ff05087812 */ /* 0x050fe400078ec0ff */
[----:B------:R-:W-:Y:S02]  /*b6d0*/  PRMT R11, R6, 0x5410, R9 ;  /* 0x00005410060b7816 */ /* 0x000fe40000000009 */
[----:B------:R-:W-:Y:S02]  /*b6e0*/  LOP3.LUT R6, R5, 0xffff, RZ, 0xc0, !PT ;  /* 0x0000ffff05067812 */ /* 0x000fe400078ec0ff */
[----:B------:R-:W-:Y:S01]  /*b6f0*/  SHF.R.U32.HI R9, RZ, 0x18, R5 ;  /* 0x00000018ff097819 */ /* 0x000fe20000011605 */
[----:B-1----:R-:W-:Y:S01]  /*b700*/  FFMA.FTZ R7, R172, UR29, -R3 ;  /* 0x0000001dac077c23 */ /* 0x002fe20008010803 */
[----:B------:R-:W-:-:S02]  /*b710*/  IMAD.MOV.U32 R172, RZ, RZ, R149 ;  /* 0x000000ffffac7224 */ /* 0x000fc400078e0095 */
[----:B------:R-:W-:Y:S01]  /*b720*/  IMAD.MOV.U32 R149, RZ, RZ, R101 ;  /* 0x000000ffff957224 */ /* 0x000fe200078e0065 */
[----:B------:R1:W-:Y:S02]  /*b730*/  MUFU.EX2 R119, R7 ;  /* 0x0000000700777308 */ /* 0x0003e40000000800 */
[----:B-1----:R-:W-:Y:S02]  /*b740*/  SHF.R.U32.HI R7, RZ, 0x10, R5 ;  /* 0x00000010ff077819 */ /* 0x002fe40000011605 */
[----:B------:R-:W-:Y:S02]  /*b750*/  SHF.R.U32.HI R5, RZ, 0x8, R6 ;  /* 0x00000008ff057819 */ /* 0x000fe40000011606 */
[----:B------:R-:W-:Y:S01]  /*b760*/  LOP3.LUT R6, R7, 0xff, RZ, 0xc0, !PT ;  /* 0x000000ff07067812 */ /* 0x000fe200078ec0ff */
[----:B------:R-:W-:Y:S01]  /*b770*/  FFMA.FTZ R7, R166, UR29, -R3 ;  /* 0x0000001da6077c23 */ /* 0x000fe20008010803 */
[----:B------:R-:W-:Y:S01]  /*b780*/  PRMT R5, R8, 0x5410, R5 ;  /* 0x0000541008057816 */ /* 0x000fe20000000005 */
[----:B------:R-:W-:Y:S01]  /*b790*/  IMAD.MOV.U32 R166, RZ, RZ, R148 ;  /* 0x000000ffffa67224 */ /* 0x000fe200078e0094 */
[----:B------:R-:W-:Y:S01]  /*b7a0*/  PRMT R9, R6, 0x5410, R9 ;  /* 0x0000541006097816 */ /* 0x000fe20000000009 */
[----:B------:R1:W4:Y:S01]  /*b7b0*/  MUFU.EX2 R117, R7 ;  /* 0x0000000700757308 */ /* 0x0003220000000800 */
[----:B------:R-:W-:Y:S01]  /*b7c0*/  FFMA.FTZ R6, R118, UR29, -R3 ;  /* 0x0000001d76067c23 */ /* 0x000fe20008010803 */
[----:B------:R-:W-:Y:S01]  /*b7d0*/  HSET2.LE.AND R5, R5, R179, PT ;  /* 0x000000b305057233 */ /* 0x000fe20003803000 */
[----:B------:R-:W-:-:S05]  /*b7e0*/  IMAD.MOV.U32 R148, RZ, RZ, R102 ;  /* 0x000000ffff947224 */ /* 0x000fca00078e0066 */
[----:B------:R2:W-:Y:S01]  /*b7f0*/  MUFU.EX2 R118, R6 ;  /* 0x0000000600767308 */ /* 0x0005e20000000800 */
[----:B-1----:R-:W-:Y:S01]  /*b800*/  FFMA.FTZ R7, R165, UR29, -R3 ;  /* 0x0000001da5077c23 */ /* 0x002fe20008010803 */
[----:B------:R-:W-:-:S06]  /*b810*/  IMAD.MOV.U32 R165, RZ, RZ, R114 ;  /* 0x000000ffffa57224 */ /* 0x000fcc00078e0072 */
[----:B------:R-:W1:Y:S01]  /*b820*/  MUFU.EX2 R116, R7 ;  /* 0x0000000700747308 */ /* 0x000e620000000800 */
        /* <DEDUP_REMOVED lines=11> */
[----:B------:R-:W-:-:S05]  /*b8e0*/  IMAD.U32 R6, RZ, RZ, UR38 ;  /* 0x00000026ff067e24 */ /* 0x000fca000f8e00ff */
[----:B------:R-:W-:Y:S01]  /*b8f0*/  LOP3.LUT R6, R95, UR27, R6, 0x96, !PT ;  /* 0x0000001b5f067c12 */ /* 0x000fe2000f8e9606 */
[C---:B---3--:R-:W-:Y:S04]  /*b900*/  HMMA.16816.F32.BF16 R152, R8.reuse, R60, R52 ;  /* 0x0000003c0898723c */ /* 0x048fe80000041834 */
[----:B------:R-:W-:Y:S02]  /*b910*/  IMAD.WIDE.U32 R6, R6, -0x326172a9, RZ ;  /* 0xcd9e8d5706067825 */ /* 0x000fe400078e00ff */
[----:B------:R-:W-:Y:S02]  /*b920*/  HMMA.16816.F32.BF16 R144, R8, R62, R48 ;  /* 0x0000003e0890723c */ /* 0x000fe40000041830 */
[----:B------:R-:W-:Y:S01]  /*b930*/  FFMA.FTZ R52, R187, UR29, -R3 ;  /* 0x0000001dbb347c23 */ /* 0x000fe20008010803 */
[----:B------:R-:W-:Y:S01]  /*b940*/  IMAD.MOV.U32 R55, RZ, RZ, R142 ;  /* 0x000000ffff377224 */ /* 0x000fe200078e008e */
[----:B------:R-:W-:Y:S01]  /*b950*/  LOP3.LUT R5, R7, UR30, R106, 0x96, !PT ;  /* 0x0000001e07057c12 */ /* 0x000fe2000f8e966a */
[----:B------:R-:W-:-:S02]  /*b960*/  IMAD.MOV.U32 R54, RZ, RZ, R76 ;  /* 0x000000ffff367224 */ /* 0x000fc400078e004c */
[----:B------:R-:W-:Y:S01]  /*b970*/  FFMA.FTZ R53, R185, UR29, -R3 ;  /* 0x0000001db9357c23 */ /* 0x000fe20008010803 */
[----:B------:R-:W-:Y:S02]  /*b980*/  IMAD.MOV.U32 R76, RZ, RZ, R112 ;  /* 0x000000ffff4c7224 */ /* 0x000fe400078e0070 */
[----:B------:R-:W-:Y:S02]  /*b990*/  IMAD.MOV.U32 R51, RZ, RZ, R70 ;  /* 0x000000ffff337224 */ /* 0x000fe400078e0046 */
[----:B------:R-:W-:Y:S01]  /*b9a0*/  IMAD.MOV.U32 R50, RZ, RZ, R140 ;  /* 0x000000ffff327224 */ /* 0x000fe200078e008c */
[----:B------:R-:W-:Y:S01]  /*b9b0*/  HMMA.16816.F32.BF16 R68, R8, R66, R40 ;  /* 0x000000420844723c */ /* 0x000fe20000041828 */
[----:B------:R-:W-:Y:S02]  /*b9c0*/  IMAD.MOV.U32 R48, RZ, RZ, R78 ;  /* 0x000000ffff307224 */ /* 0x000fe400078e004e */
[----:B------:R-:W-:-:S03]  /*b9d0*/  IMAD.MOV.U32 R49, RZ, RZ, R79 ;  /* 0x000000ffff317224 */ /* 0x000fc600078e004f */
[----:B------:R-:W-:Y:S01]  /*b9e0*/  HMMA.16816.F32.BF16 R140, R8, R64, R44 ;  /* 0x00000040088c723c */ /* 0x000fe2000004182c */
[--C-:B------:R-:W-:Y:S01]  /*b9f0*/  FFMA.FTZ R42, R195, UR29, -R3.reuse ;  /* 0x0000001dc32a7c23 */ /* 0x100fe20008010803 */
[----:B------:R-:W-:-:S05]  /*ba00*/  FFMA.FTZ R43, R194, UR29, -R3 ;  /* 0x0000001dc22b7c23 */ /* 0x000fca0008010803 */
[----:B------:R-:W-:Y:S01]  /*ba10*/  LOP3.LUT R10, R57, UR7, R6, 0x96, !PT ;  /* 0x00000007390a7c12 */ /* 0x000fe2000f8e9606 */
[----:B------:R-:W-:Y:S01]  /*ba20*/  IMAD.MOV.U32 R57, RZ, RZ, R104 ;  /* 0x000000ffff397224 */ /* 0x000fe200078e0068 */
[----:B------:R-:W-:Y:S01]  /*ba30*/  LOP3.LUT R9, R7, UR30, R90, 0x96, !PT ;  /* 0x0000001e07097c12 */ /* 0x000fe2000f8e965a */
[----:B------:R-:W-:Y:S01]  /*ba40*/  IMAD.MOV.U32 R90, RZ, RZ, R34 ;  /* 0x000000ffff5a7224 */ /* 0x000fe200078e0022 */
[----:B------:R-:W-:Y:S01]  /*ba50*/  LOP3.LUT R8, R59, UR7, R6, 0x96, !PT ;  /* 0x000000073b087c12 */ /* 0x000fe2000f8e9606 */
[----:B------:R-:W-:-:S04]  /*ba60*/  IMAD.WIDE.U32 R6, R5, -0x2daee0ad, RZ ;  /* 0xd2511f5305067825 */ /* 0x000fc800078e00ff */
[----:B------:R-:W-:Y:S01]  /*ba70*/  FFMA.FTZ R34, R182, UR29, -R4 ;  /* 0x0000001db6227c23 */ /* 0x000fe20008010804 */
[----:B------:R-:W-:Y:S01]  /*ba80*/  IMAD.WIDE.U32 R10, R10, -0x2daee0ad, RZ ;  /* 0xd2511f530a0a7825 */ /* 0x000fe200078e00ff */
[----:B------:R-:W-:-:S03]  /*ba90*/  LOP3.LUT R13, R7, UR6, R88, 0x96, !PT ;  /* 0x00000006070d7c12 */ /* 0x000fc6000f8e9658 */
[----:B------:R-:W-:Y:S01]  /*baa0*/  IMAD.MOV.U32 R47, RZ, RZ, R77 ;  /* 0x000000ffff2f7224 */ /* 0x000fe200078e004d */
        /* <DEDUP_REMOVED lines=15> */
[----:B------:R-:W-:Y:S01]  /*bba0*/  IMAD.WIDE.U32 R16, R5, -0x2daee0ad, RZ ;  /* 0xd2511f5305107825 */ /* 0x000fe200078e00ff */
[----:B------:R-:W-:Y:S02]  /*bbb0*/  LOP3.LUT R13, R7, UR21, R10, 0x96, !PT ;  /* 0x00000015070d7c12 */ /* 0x000fe4000f8e960a */
[----:B------:R-:W-:Y:S01]  /*bbc0*/  LOP3.LUT R11, R19, UR19, R6, 0x96, !PT ;  /* 0x00000013130b7c12 */ /* 0x000fe2000f8e9606 */
[----:B------:R-:W-:-:S04]  /*bbd0*/  IMAD.WIDE.U32 R6, R9, -0x2daee0ad, RZ ;  /* 0xd2511f5309067825 */ /* 0x000fc800078e00ff */
[----:B------:R-:W-:Y:S01]  /*bbe0*/  IMAD.MOV.U32 R56, RZ, RZ, R105 ;  /* 0x000000ffff387224 */ /* 0x000fe200078e0069 */
[----:B------:R-:W-:Y:S01]  /*bbf0*/  LOP3.LUT R10, R7, UR21, R8, 0x96, !PT ;  /* 0x00000015070a7c12 */ /* 0x000fe2000f8e9608 */
[----:B------:R-:W-:Y:S01]  /*bc00*/  IMAD.WIDE.U32 R8, R13, -0x326172a9, RZ ;  /* 0xcd9e8d570d087825 */ /* 0x000fe200078e00ff */
[----:B------:R-:W-:-:S03]  /*bc10*/  LOP3.LUT R5, R17, UR19, R6, 0x96, !PT ;  /* 0x0000001311057c12 */ /* 0x000fc6000f8e9606 */
[----:B------:R-:W-:Y:S01]  /*bc20*/  FADD.FTZ R35, R35, R56 ;  /* 0x0000003823237221 */ /* 0x000fe20000010000 */
[----:B------:R-:W-:Y:S01]  /*bc30*/  IMAD.WIDE.U32 R6, R11, -0x326172a9, RZ ;  /* 0xcd9e8d570b067825 */ /* 0x000fe200078e00ff */
[----:B------:R-:W-:-:S03]  /*bc40*/  LOP3.LUT R19, R9, UR20, R12, 0x96, !PT ;  /* 0x0000001409137c12 */ /* 0x000fc6000f8e960c */
[----:B------:R-:W-:Y:S01]  /*bc50*/  IMAD.MOV.U32 R56, RZ, RZ, R57 ;  /* 0x000000ffff387224 */ /* 0x000fe200078e0039 */
[----:B------:R-:W-:Y:S01]  /*bc60*/  LOP3.LUT R11, R7, UR37, R8, 0x96, !PT ;  /* 0x00000025070b7c12 */ /* 0x000fe2000f8e9608 */
[----:B------:R-:W-:Y:S01]  /*bc70*/  IMAD.WIDE.U32 R8, R10, -0x326172a9, RZ ;  /* 0xcd9e8d570a087825 */ /* 0x000fe200078e00ff */
[C---:B------:R-:W-:Y:S02]  /*bc80*/  LOP3.LUT R12, R6.reuse, 0xffff, RZ, 0xc0, !PT ;  /* 0x0000ffff060c7812 */ /* 0x040fe400078ec0ff */
[----:B------:R-:W-:Y:S01]  /*bc90*/  LOP3.LUT R17, R6, 0xff, RZ, 0xc0, !PT ;  /* 0x000000ff06117812 */ /* 0x000fe200078ec0ff */
[----:B------:R-:W-:Y:S01]  /*bca0*/  IMAD.MOV.U32 R57, RZ, RZ, R90 ;  /* 0x000000ffff397224 */ /* 0x000fe200078e005a */
[----:B------:R-:W-:Y:S01]  /*bcb0*/  SHF.R.U32.HI R15, RZ, 0x10, R6 ;  /* 0x00000010ff0f7819 */ /* 0x000fe20000011606 */
[----:B------:R-:W-:Y:S01]  /*bcc0*/  IMAD.MOV.U32 R90, RZ, RZ, R50 ;  /* 0x000000ffff5a7224 */ /* 0x000fe200078e0032 */
[----:B------:R-:W-:Y:S01]  /*bcd0*/  SHF.R.U32.HI R13, RZ, 0x18, R6 ;  /* 0x00000018ff0d7819 */ /* 0x000fe20000011606 */
[----:B------:R-:W-:-:S04]  /*bce0*/  IMAD.WIDE.U32 R6, R5, -0x326172a9, RZ ;  /* 0xcd9e8d5705067825 */ /* 0x000fc800078e00ff */
[----:B------:R-:W-:Y:S01]  /*bcf0*/  FFMA.FTZ R5, R230, UR29, -R2 ;  /* 0x0000001de6057c23 */ /* 0x000fe20008010802 */
[----:B------:R-:W-:Y:S01]  /*bd00*/  LOP3.LUT R14, R9, UR20, R14, 0x96, !PT ;  /* 0x00000014090e7c12 */ /* 0x000fe2000f8e960e */
[----:B------:R-:W-:Y:S01]  /*bd10*/  IMAD.MOV.U32 R50, RZ, RZ, R51 ;  /* 0x000000ffff327224 */ /* 0x000fe200078e0033 */
[----:B------:R-:W-:Y:S01]  /*bd20*/  LOP3.LUT R10, R7, UR37, R8, 0x96, !PT ;  /* 0x00000025070a7c12 */ /* 0x000fe2000f8e9608 */
[----:B------:R1:W-:Y:S01]  /*bd30*/  MUFU.EX2 R107, R5 ;  /* 0x00000005006b7308 */ /* 0x0003e20000000800 */
[C---:B------:R-:W-:Y:S02]  /*bd40*/  LOP3.LUT R21, R6.reuse, 0xffff, RZ, 0xc0, !PT ;  /* 0x0000ffff06157812 */ /* 0x040fe400078ec0ff */
[----:B------:R-:W-:Y:S02]  /*bd50*/  LOP3.LUT R22, R6, 0xff, RZ, 0xc0, !PT ;  /* 0x000000ff06167812 */ /* 0x000fe400078ec0ff */
[--C-:B------:R-:W-:Y:S02]  /*bd60*/  SHF.R.U32.HI R25, RZ, 0x10, R6.reuse ;  /* 0x00000010ff197819 */ /* 0x100fe40000011606 */
[----:B------:R-:W-:Y:S01]  /*bd70*/  SHF.R.U32.HI R27, RZ, 0x18, R6 ;  /* 0x00000018ff1b7819 */ /* 0x000fe20000011606 */
[----:B------:R-:W-:-:S04]  /*bd80*/  IMAD.WIDE.U32 R6, R20, -0x2daee0ad, RZ ;  /* 0xd2511f5314067825 */ /* 0x000fc800078e00ff */
[----:B------:R-:W-:Y:S01]  /*bd90*/  IMAD.MOV.U32 R59, RZ, RZ, R90 ;  /* 0x000000ffff3b7224 */ /* 0x000fe200078e005a */
[C---:B------:R-:W-:Y:S01]  /*bda0*/  LOP3.LUT R23, R6.reuse, 0xffff, RZ, 0xc0, !PT ;  /* 0x0000ffff06177812 */ /* 0x040fe200078ec0ff */
[----:B------:R-:W-:Y:S01]  /*bdb0*/  IMAD.MOV.U32 R230, RZ, RZ, R164 ;  /* 0x000000ffffe67224 */ /* 0x000fe200078e00a4 */
[----:B------:R-:W-:Y:S01]  /*bdc0*/  LOP3.LUT R28, R6, 0xff, RZ, 0xc0, !PT ;  /* 0x000000ff061c7812 */ /* 0x000fe200078ec0ff */
[----:B------:R-:W-:Y:S01]  /*bdd0*/  IMAD.MOV.U32 R51, RZ, RZ, R222 ;  /* 0x000000ffff337224 */ /* 0x000fe200078e00de */
[--C-:B------:R-:W-:Y:S02]  /*bde0*/  SHF.R.U32.HI R26, RZ, 0x10, R6.reuse ;  /* 0x00000010ff1a7819 */ /* 0x100fe40000011606 */
[----:B------:R-:W-:Y:S01]  /*bdf0*/  SHF.R.U32.HI R24, RZ, 0x18, R6 ;  /* 0x00000018ff187819 */ /* 0x000fe20000011606 */
[----:B------:R-:W-:Y:S01]  /*be00*/  FFMA.FTZ R6, R197, UR29, -R2 ;  /* 0x0000001dc5067c23 */ /* 0x000fe20008010802 */
[----:B-1----:R-:W-:Y:S01]  /*be10*/  SHF.R.U32.HI R5, RZ, 0x8, R12 ;  /* 0x00000008ff057819 */ /* 0x002fe2000001160c */
[----:B------:R-:W-:Y:S01]  /*be20*/  FFMA.FTZ R12, R186, UR29, -R2 ;  /* 0x0000001dba0c7c23 */ /* 0x000fe20008010802 */
[----:B------:R-:W-:Y:S01]  /*be30*/  LOP3.LUT R9, R7, UR36, R32, 0x96, !PT ;  /* 0x0000002407097c12 */ /* 0x000fe2000f8e9620 */
[----:B------:R1:W-:Y:S01]  /*be40*/  MUFU.EX2 R106, R6 ;  /* 0x00000006006a7308 */ /* 0x0003e20000000800 */
[----:B------:R-:W-:Y:S01]  /*be50*/  PRMT R46, R17, 0x5410, R5 ;  /* 0x00005410112e7816 */ /* 0x000fe20000000005 */
[----:B------:R-:W-:Y:S01]  /*be60*/  IMAD.MOV.U32 R164, RZ, RZ, R76 ;  /* 0x000000ffffa47224 */ /* 0x000fe200078e004c */
[----:B------:R-:W-:Y:S01]  /*be70*/  LOP3.LUT R5, R15, 0xff, RZ, 0xc0, !PT ;  /* 0x000000ff0f057812 */ /* 0x000fe200078ec0ff */
[----:B------:R2:W5:Y:S03]  /*be80*/  LDL.LU R222, [R1+0xe8] ;  /* 0x0000e80001de7983 */ /* 0x0005660000300800 */
[----:B------:R-:W-:Y:S01]  /*be90*/  PRMT R45, R5, 0x5410, R13 ;  /* 0x00005410052d7816 */ /* 0x000fe2000000000d */
[--C-:B------:R-:W-:Y:S01]  /*bea0*/  FFMA.FTZ R5, R191, UR29, -R2.reuse ;  /* 0x0000001dbf057c23 */ /* 0x100fe20008010802 */
[----:B------:R3:W-:Y:S01]  /*beb0*/  MUFU.EX2 R108, R12 ;  /* 0x0000000c006c7308 */ /* 0x0007e20000000800 */
[----:B-1----:R-:W-:-:S07]  /*bec0*/  FFMA.FTZ R6, R192, UR29, -R2 ;  /* 0x0000001dc0067c23 */ /* 0x002fce0008010802 */
[----:B------:R1:W-:Y:S08]  /*bed0*/  MUFU.EX2 R112, R5 ;  /* 0x0000000500707308 */ /* 0x0003f00000000800 */
[----:B------:R4:W2:Y:S01]  /*bee0*/  MUFU.EX2 R105, R6 ;  /* 0x0000000600697308 */ /* 0x0008a20000000800 */
[----:B---3--:R-:W-:-:S07]  /*bef0*/  FFMA.FTZ R12, R123, UR29, -R2 ;  /* 0x0000001d7b0c7c23 */ /* 0x008fce0008010802 */
[----:B------:R3:W-:Y:S01]  /*bf00*/  MUFU.EX2 R114, R12 ;  /* 0x0000000c00727308 */ /* 0x0007e20000000800 */
[----:B-1----:R-:W-:-:S07]  /*bf10*/  FFMA.FTZ R5, R184, UR29, -R2 ;  /* 0x0000001db8057c23 */ /* 0x002fce0008010802 */
[----:B------:R1:W-:Y:S01]  /*bf20*/  MUFU.EX2 R109, R5 ;  /* 0x00000005006d7308 */ /* 0x0003e20000000800 */
[----:B----4-:R-:W-:-:S05]  /*bf30*/  IMAD.WIDE.U32 R6, R19, -0x2daee0ad, RZ ;  /* 0xd2511f5313067825 */ /* 0x010fca00078e00ff */
[----:B------:R-:W-:Y:S02]  /*bf40*/  LOP3.LUT R8, R7, UR36, R18, 0x96, !PT ;  /* 0x0000002407087c12 */ /* 0x000fe4000f8e9612 */
[C---:B------:R-:W-:Y:S02]  /*bf50*/  LOP3.LUT R13, R6.reuse, 0xffff, RZ, 0xc0, !PT ;  /* 0x0000ffff060d7812 */ /* 0x040fe400078ec0ff */
[----:B------:R-:W-:Y:S02]  /*bf60*/  LOP3.LUT R18, R6, 0xff, RZ, 0xc0, !PT ;  /* 0x000000ff06127812 */ /* 0x000fe400078ec0ff */
[--C-:B------:R-:W-:Y:S02]  /*bf70*/  SHF.R.U32.HI R17, RZ, 0x10, R6.reuse ;  /* 0x00000010ff117819 */ /* 0x100fe40000011606 */
[----:B------:R-:W-:Y:S01]  /*bf80*/  SHF.R.U32.HI R15, RZ, 0x18, R6 ;  /* 0x00000018ff0f7819 */ /* 0x000fe20000011606 */
[----:B------:R-:W-:Y:S01]  /*bf90*/  IMAD.WIDE.U32 R6, R14, -0x2daee0ad, RZ ;  /* 0xd2511f530e067825 */ /* 0x000fe200078e00ff */
[----:B---3--:R-:W-:-:S04]  /*bfa0*/  SHF.R.U32.HI R12, RZ, 0x18, R11 ;  /* 0x00000018ff0c7819 */ /* 0x008fc8000001160b */
[----:B-1----:R-:W-:Y:S02]  /*bfb0*/  LOP3.LUT R5, R7, UR36, R16, 0x96, !PT ;  /* 0x0000002407057c12 */ /* 0x002fe4000f8e9610 */
[----:B------:R-:W-:Y:S01]  /*bfc0*/  LOP3.LUT R14, R6, 0xffff, RZ, 0xc0, !PT ;  /* 0x0000ffff060e7812 */ /* 0x000fe200078ec0ff */
[----:B------:R-:W-:Y:S01]  /*bfd0*/  FFMA.FTZ R7, R178, UR29, -R2 ;  /* 0x0000001db2077c23 */ /* 0x000fe20008010802 */
[----:B------:R-:W-:Y:S02]  /*bfe0*/  LOP3.LUT R20, R6, 0xff, RZ, 0xc0, !PT ;  /* 0x000000ff06147812 */ /* 0x000fe400078ec0ff */
[--C-:B------:R-:W-:Y:S01]  /*bff0*/  SHF.R.U32.HI R19, RZ, 0x10, R6.reuse ;  /* 0x00000010ff137819 */ /* 0x100fe20000011606 */
[----:B------:R1:W-:Y:S01]  /*c000*/  MUFU.EX2 R111, R7 ;  /* 0x00000007006f7308 */ /* 0x0003e20000000800 */
[----:B------:R-:W-:Y:S02]  /*c010*/  SHF.R.U32.HI R16, RZ, 0x18, R6 ;  /* 0x00000018ff107819 */ /* 0x000fe40000011606 */
[----:B------:R-:W-:-:S04]  /*c020*/  LOP3.LUT R6, R11, 0xffff, RZ, 0xc0, !PT ;  /* 0x0000ffff0b067812 */ /* 0x000fc800078ec0ff */
[----:B-1----:R-:W-:Y:S02]  /*c030*/  SHF.R.U32.HI R7, RZ, 0x8, R6 ;  /* 0x00000008ff077819 */ /* 0x002fe40000011606 */
[----:B------:R-:W-:-:S04]  /*c040*/  LOP3.LUT R6, R11, 0xff, RZ, 0xc0, !PT ;  /* 0x000000ff0b067812 */ /* 0x000fc800078ec0ff */
[----:B------:R-:W-:Y:S01]  /*c050*/  PRMT R44, R6, 0x5410, R7 ;  /* 0x00005410062c7816 */ /* 0x000fe20000000007 */
[--C-:B------:R-:W-:Y:S01]  /*c060*/  FFMA.FTZ R6, R122, UR29, -R2.reuse ;  /* 0x0000001d7a067c23 */ /* 0x100fe20008010802 */
[----:B------:R-:W-:Y:S01]  /*c070*/  SHF.R.U32.HI R7, RZ, 0x10, R11 ;  /* 0x00000010ff077819 */ /* 0x000fe2000001160b */
[----:B------:R-:W-:Y:S02]  /*c080*/  FFMA.FTZ R11, R100, UR29, -R2 ;  /* 0x0000001d640b7c23 */ /* 0x000fe40008010802 */
[----:B------:R1:W-:Y:S01]  /*c090*/  MUFU.EX2 R115, R6 ;  /* 0x0000000600737308 */ /* 0x0003e20000000800 */
[----:B------:R-:W-:-:S04]  /*c0a0*/  LOP3.LUT R7, R7, 0xff, RZ, 0xc0, !PT ;  /* 0x000000ff07077812 */ /* 0x000fc800078ec0ff */
[----:B------:R-:W-:Y:S02]  /*c0b0*/  PRMT R41, R7, 0x5410, R12 ;  /* 0x0000541007297816 */ /* 0x000fe4000000000c */
[----:B------:R-:W-:Y:S01]  /*c0c0*/  LOP3.LUT R7, R25, 0xff, RZ, 0xc0, !PT ;  /* 0x000000ff19077812 */ /* 0x000fe200078ec0ff */
[----:B------:R3:W-:Y:S03]  /*c0d0*/  MUFU.EX2 R113, R11 ;  /* 0x0000000b00717308 */ /* 0x0007e60000000800 */
[----:B------:R-:W-:Y:S01]  /*c0e0*/  PRMT R33, R7, 0x5410, R27 ;  /* 0x0000541007217816 */ /* 0x000fe2000000001b */
[----:B------:R-:W-:-:S04]  /*c0f0*/  FFMA.FTZ R7, R237, UR29, -R0 ;  /* 0x0000001ded077c23 */ /* 0x000fc80008010800 */
[----:B------:R4:W-:Y:S01]  /*c100*/  MUFU.EX2 R92, R7 ;  /* 0x00000007005c7308 */ /* 0x0009e20000000800 */
[----:B-1----:R-:W-:-:S04]  /*c110*/  SHF.R.U32.HI R6, RZ, 0x8, R21 ;  /* 0x00000008ff067819 */ /* 0x002fc80000011615 */
[----:B------:R-:W-:Y:S01]  /*c120*/  PRMT R40, R22, 0x5410, R6 ;  /* 0x0000541016287816 */ /* 0x000fe20000000006 */
[--C-:B------:R-:W-:Y:S01]  /*c130*/  FFMA.FTZ R6, R97, UR29, -R2.reuse ;  /* 0x0000001d61067c23 */ /* 0x100fe20008010802 */
[----:B---3--:R-:W-:-:S03]  /*c140*/  FFMA.FTZ R11, R96, UR29, -R2 ;  /* 0x0000001d600b7c23 */ /* 0x008fc60008010802 */
[----:B------:R1:W-:Y:S01]  /*c150*/  MUFU.EX2 R110, R6 ;  /* 0x00000006006e7308 */ /* 0x0003e20000000800 */
[----:B------:R-:W-:-:S04]  /*c160*/  LOP3.LUT R2, R26, 0xff, RZ, 0xc0, !PT ;  /* 0x000000ff1a027812 */ /* 0x000fc800078ec0ff */
[----:B------:R-:W-:Y:S02]  /*c170*/  PRMT R30, R2, 0x5410, R24 ;  /* 0x00005410021e7816 */ /* 0x000fe40000000018 */
[----:B------:R-:W-:Y:S01]  /*c180*/  LOP3.LUT R2, R17, 0xff, RZ, 0xc0, !PT ;  /* 0x000000ff11027812 */ /* 0x000fe200078ec0ff */
[----:B----4-:R-:W-:Y:S01]  /*c190*/  FFMA.FTZ R7, R231, UR29, -R0 ;  /* 0x0000001de7077c23 */ /* 0x010fe20008010800 */
[----:B------:R-:W-:Y:S01]  /*c1a0*/  IMAD.MOV.U32 R197, RZ, RZ, R221 ;  /* 0x000000ffffc57224 */ /* 0x000fe200078e00dd */
[----:B------:R3:W-:Y:S01]  /*c1b0*/  MUFU.EX2 R104, R11 ;  /* 0x0000000b00687308 */ /* 0x0007e20000000800 */
[----:B------:R-:W-:Y:S01]  /*c1c0*/  PRMT R32, R2, 0x5410, R15 ;  /* 0x0000541002207816 */ /* 0x000fe2000000000f */
[----:B------:R-:W-:Y:S01]  /*c1d0*/  IMAD.MOV.U32 R192, RZ, RZ, R220 ;  /* 0x000000ffffc07224 */ /* 0x000fe200078e00dc */
[----:B------:R-:W-:Y:S01]  /*c1e0*/  LOP3.LUT R2, R10, 0xffff, RZ, 0xc0, !PT ;  /* 0x0000ffff0a027812 */ /* 0x000fe200078ec0ff */
[----:B------:R4:W5:Y:S01]  /*c1f0*/  LDL.LU R221, [R1+0xe4] ;  /* 0x0000e40001dd7983 */ /* 0x0009620000300800 */
[----:B-1----:R-:W-:-:S03]  /*c200*/  SHF.R.U32.HI R6, RZ, 0x8, R23 ;  /* 0x00000008ff067819 */ /* 0x002fc60000011617 */
[----:B------:R1:W-:Y:S01]  /*c210*/  MUFU.EX2 R99, R7 ;  /* 0x0000000700637308 */ /* 0x0003e20000000800 */
[--C-:B---3--:R-:W-:Y:S01]  /*c220*/  FFMA.FTZ R11, R203, UR29, -R3.reuse ;  /* 0x0000001dcb0b7c23 */ /* 0x108fe20008010803 */
[----:B------:R-:W-:Y:S01]  /*c230*/  PRMT R29, R28, 0x5410, R6 ;  /* 0x000054101c1d7816 */ /* 0x000fe20000000006 */
[----:B------:R-:W-:Y:S01]  /*c240*/  FFMA.FTZ R28, R200, UR29, -R3 ;  /* 0x0000001dc81c7c23 */ /* 0x000fe20008010803 */
[----:B------:R-:W-:-:S04]  /*c250*/  SHF.R.U32.HI R6, RZ, 0x8, R13 ;  /* 0x00000008ff067819 */ /* 0x000fc8000001160d */
[----:B------:R-:W-:Y:S01]  /*c260*/  MUFU.EX2 R52, R52 ;  /* 0x0000003400347308 */ /* 0x000fe20000000800 */
[----:B------:R-:W-:Y:S01]  /*c270*/  HSET2.LE.AND R17, R41, R179, PT ;  /* 0x000000b329117233 */ /* 0x000fe20003803000 */
[----:B------:R4:W5:Y:S01]  /*c280*/  LDL.LU R220, [R1+0xe0] ;  /* 0x0000e00001dc7983 */ /* 0x0009620000300800 */
[----:B------:R-:W-:Y:S01]  /*c290*/  PRMT R18, R18, 0x5410, R6 ;  /* 0x0000541012127816 */ /* 0x000fe20000000006 */
[----:B------:R-:W-:Y:S01]  /*c2a0*/  FFMA.FTZ R6, R236, UR29, -R0 ;  /* 0x0000001dec067c23 */ /* 0x000fe20008010800 */
[----:B-1----:R-:W-:-:S03]  /*c2b0*/  SHF.R.U32.HI R7, RZ, 0x10, R10 ;  /* 0x00000010ff077819 */ /* 0x002fc6000001160a */
[----:B------:R1:W-:Y:S02]  /*c2c0*/  MUFU.EX2 R93, R6 ;  /* 0x00000006005d7308 */ /* 0x0003e40000000800 */
[----:B-1----:R-:W-:Y:S02]  /*c2d0*/  SHF.R.U32.HI R6, RZ, 0x8, R2 ;  /* 0x00000008ff067819 */ /* 0x002fe40000011602 */
[----:B------:R-:W-:-:S04]  /*c2e0*/  LOP3.LUT R2, R10, 0xff, RZ, 0xc0, !PT ;  /* 0x000000ff0a027812 */ /* 0x000fc800078ec0ff */
[----:B------:R-:W-:Y:S01]  /*c2f0*/  PRMT R31, R2, 0x5410, R6 ;  /* 0x00005410021f7816 */ /* 0x000fe20000000006 */
[----:B------:R-:W-:Y:S01]  /*c300*/  FFMA.FTZ R2, R202, UR29, -R0 ;  /* 0x0000001dca027c23 */ /* 0x000fe20008010800 */
[----:B------:R-:W-:Y:S01]  /*c310*/  SHF.R.U32.HI R6, RZ, 0x18, R10 ;  /* 0x00000018ff067819 */ /* 0x000fe2000001160a */
[----:B------:R-:W-:Y:S02]  /*c320*/  FFMA.FTZ R10, R232, UR29, -R3 ;  /* 0x0000001de80a7c23 */ /* 0x000fe40008010803 */
[----:B------:R1:W3:Y:S02]  /*c330*/  MUFU.EX2 R100, R2 ;  /* 0x0000000200647308 */ /* 0x0002e40000000800 */
[----:B-1----:R-:W-:Y:S01]  /*c340*/  LOP3.LUT R2, R7, 0xff, RZ, 0xc0, !PT ;  /* 0x000000ff07027812 */ /* 0x002fe200078ec0ff */
[----:B------:R-:W-:-:S03]  /*c350*/  FFMA.FTZ R7, R201, UR29, -R0 ;  /* 0x0000001dc9077c23 */ /* 0x000fc60008010800 */
[----:B------:R-:W-:Y:S02]  /*c360*/  PRMT R27, R2, 0x5410, R6 ;  /* 0x00005410021b7816 */ /* 0x000fe40000000006 */
[----:B------:R1:W-:Y:S01]  /*c370*/  MUFU.EX2 R98, R7 ;  /* 0x0000000700627308 */ /* 0x0003e20000000800 */
[----:B------:R-:W-:Y:S02]  /*c380*/  SHF.R.U32.HI R6, RZ, 0x8, R14 ;  /* 0x00000008ff067819 */ /* 0x000fe4000001160e */
[----:B------:R-:W-:Y:S02]  /*c390*/  LOP3.LUT R2, R19, 0xff, RZ, 0xc0, !PT ;  /* 0x000000ff13027812 */ /* 0x000fe400078ec0ff */
[----:B------:R-:W-:Y:S01]  /*c3a0*/  PRMT R26, R20, 0x5410, R6 ;  /* 0x00005410141a7816 */ /* 0x000fe20000000006 */
[----:B------:R-:W-:Y:S01]  /*c3b0*/  FFMA.FTZ R6, R189, UR29, -R0 ;  /* 0x0000001dbd067c23 */ /* 0x000fe20008010800 */
[----:B------:R-:W-:Y:S02]  /*c3c0*/  PRMT R25, R2, 0x5410, R16 ;  /* 0x0000541002197816 */ /* 0x000fe40000000010 */
[----:B------:R-:W-:Y:S01]  /*c3d0*/  LOP3.LUT R2, R9, 0xffff, RZ, 0xc0, !PT ;  /* 0x0000ffff09027812 */ /* 0x000fe200078ec0ff */
[----:B------:R2:W-:Y:S01]  /*c3e0*/  MUFU.EX2 R97, R6 ;  /* 0x0000000600617308 */ /* 0x0005e20000000800 */
[----:B-1----:R-:W-:-:S07]  /*c3f0*/  FFMA.FTZ R7, R196, UR29, -R0 ;  /* 0x0000001dc4077c23 */ /* 0x002fce0008010800 */
[----:B------:R1:W-:Y:S01]  /*c400*/  MUFU.EX2 R94, R7 ;  /* 0x00000007005e7308 */ /* 0x0003e20000000800 */
[----:B--2---:R-:W-:Y:S02]  /*c410*/  SHF.R.U32.HI R6, RZ, 0x8, R2 ;  /* 0x00000008ff067819 */ /* 0x004fe40000011602 */
[----:B------:R-:W-:-:S04]  /*c420*/  LOP3.LUT R2, R9, 0xff, RZ, 0xc0, !PT ;  /* 0x000000ff09027812 */ /* 0x000fc800078ec0ff */
[----:B------:R-:W-:Y:S01]  /*c430*/  PRMT R12, R2, 0x5410, R6 ;  /* 0x00005410020c7816 */ /* 0x000fe20000000006 */
[--C-:B------:R-:W-:Y:S01]  /*c440*/  FFMA.FTZ R2, R181, UR29, -R0.reuse ;  /* 0x0000001db5027c23 */ /* 0x100fe20008010800 */
[--C-:B------:R-:W-:Y:S01]  /*c450*/  SHF.R.U32.HI R6, RZ, 0x18, R9.reuse ;  /* 0x00000018ff067819 */ /* 0x100fe20000011609 */
[----:B-1----:R-:W-:Y:S02]  /*c460*/  FFMA.FTZ R7, R188, UR29, -R0 ;  /* 0x0000001dbc077c23 */ /* 0x002fe40008010800 */
[----:B------:R-:W-:Y:S08]  /*c470*/  MUFU.EX2 R103, R2 ;  /* 0x0000000200677308 */ /* 0x000ff00000000800 */
[----:B------:R1:W-:Y:S02]  /*c480*/  MUFU.EX2 R102, R7 ;  /* 0x0000000700667308 */ /* 0x0003e40000000800 */
[----:B-1----:R-:W-:-:S02]  /*c490*/  SHF.R.U32.HI R7, RZ, 0x10, R9 ;  /* 0x00000010ff077819 */ /* 0x002fc40000011609 */
[----:B------:R-:W-:Y:S02]  /*c4a0*/  LOP3.LUT R9, R8, 0xff, RZ, 0xc0, !PT ;  /* 0x000000ff08097812 */ /* 0x000fe400078ec0ff */
[----:B------:R-:W-:Y:S01]  /*c4b0*/  LOP3.LUT R2, R7, 0xff, RZ, 0xc0, !PT ;  /* 0x000000ff07027812 */ /* 0x000fe200078ec0ff */
[----:B------:R-:W-:-:S03]  /*c4c0*/  FFMA.FTZ R7, R180, UR29, -R0 ;  /* 0x0000001db4077c23 */ /* 0x000fc60008010800 */
[----:B------:R-:W-:Y:S01]  /*c4d0*/  PRMT R24, R2, 0x5410, R6 ;  /* 0x0000541002187816 */ /* 0x000fe20000000006 */
[----:B------:R1:W-:Y:S01]  /*c4e0*/  MUFU.EX2 R101, R7 ;  /* 0x0000000700657308 */ /* 0x0003e20000000800 */
[----:B------:R-:W-:Y:S02]  /*c4f0*/  LOP3.LUT R2, R8, 0xffff, RZ, 0xc0, !PT ;  /* 0x0000ffff08027812 */ /* 0x000fe400078ec0ff */
[--C-:B------:R-:W-:Y:S02]  /*c500*/  SHF.R.U32.HI R6, RZ, 0x10, R8.reuse ;  /* 0x00000010ff067819 */ /* 0x100fe40000011608 */
[----:B------:R-:W-:Y:S02]  /*c510*/  SHF.R.U32.HI R8, RZ, 0x18, R8 ;  /* 0x00000018ff087819 */ /* 0x000fe40000011608 */
[----:B-1----:R-:W-:Y:S02]  /*c520*/  SHF.R.U32.HI R7, RZ, 0x8, R2 ;  /* 0x00000008ff077819 */ /* 0x002fe40000011602 */
[----:B------:R-:W-:Y:S01]  /*c530*/  LOP3.LUT R2, R6, 0xff, RZ, 0xc0, !PT ;  /* 0x000000ff06027812 */ /* 0x000fe200078ec0ff */
[----:B------:R-:W-:Y:S01]  /*c540*/  FFMA.FTZ R6, R177, UR29, -R0 ;  /* 0x0000001db1067c23 */ /* 0x000fe20008010800 */
[----:B------:R-:W-:Y:S01]  /*c550*/  PRMT R23, R9, 0x5410, R7 ;  /* 0x0000541009177816 */ /* 0x000fe20000000007 */
[----:B------:R-:W-:Y:S01]  /*c560*/  FFMA.FTZ R7, R183, UR29, -R4 ;  /* 0x0000001db7077c23 */ /* 0x000fe20008010804 */
[----:B------:R-:W-:Y:S01]  /*c570*/  PRMT R22, R2, 0x5410, R8 ;  /* 0x0000541002167816 */ /* 0x000fe20000000008 */
[----:B------:R-:W-:Y:S01]  /*c580*/  FFMA.FTZ R2, R176, UR29, -R0 ;  /* 0x0000001db0027c23 */ /* 0x000fe20008010800 */
[----:B------:R-:W-:Y:S01]  /*c590*/  LOP3.LUT R0, R5, 0xffff, RZ, 0xc0, !PT ;  /* 0x0000ffff05007812 */ /* 0x000fe200078ec0ff */
[----:B------:R1:W-:Y:S01]  /*c5a0*/  MUFU.EX2 R96, R6 ;  /* 0x0000000600607308 */ /* 0x0003e20000000800 */
[----:B------:R-:W-:-:S07]  /*c5b0*/  FFMA.FTZ R8, R238, UR29, -R3 ;  /* 0x0000001dee087c23 */ /* 0x000fce0008010803 */
[----:B------:R2:W-:Y:S01]  /*c5c0*/  MUFU.EX2 R95, R2 ;  /* 0x00000002005f7308 */ /* 0x0005e20000000800 */
[----:B-1----:R-:W-:-:S07]  /*c5d0*/  FFMA.FTZ R6, R234, UR29, -R4 ;  /* 0x0000001dea067c23 */ /* 0x002fce0008010804 */
[----:B------:R1:W-:Y:S01]  /*c5e0*/  MUFU.EX2 R78, R6 ;  /* 0x00000006004e7308 */ /* 0x0003e20000000800 */
[----:B--2---:R-:W-:Y:S02]  /*c5f0*/  SHF.R.U32.HI R2, RZ, 0x8, R0 ;  /* 0x00000008ff027819 */ /* 0x004fe40000011600 */
[----:B------:R-:W-:-:S04]  /*c600*/  LOP3.LUT R0, R5, 0xff, RZ, 0xc0, !PT ;  /* 0x000000ff05007812 */ /* 0x000fc800078ec0ff */
[----:B------:R-:W-:Y:S01]  /*c610*/  PRMT R21, R0, 0x5410, R2 ;  /* 0x0000541000157816 */ /* 0x000fe20000000002 */
[----:B------:R-:W-:Y:S01]  /*c620*/  FFMA.FTZ R0, R229, UR29, -R4 ;  /* 0x0000001de5007c23 */ /* 0x000fe20008010804 */
[----:B------:R-:W-:-:S03]  /*c630*/  SHF.R.U32.HI R2, RZ, 0x18, R5 ;  /* 0x00000018ff027819 */ /* 0x000fc60000011605 */
[----:B------:R2:W4:Y:S01]  /*c640*/  MUFU.EX2 R79, R0 ;  /* 0x00000000004f7308 */ /* 0x0005220000000800 */
[----:B-1----:R-:W-:Y:S01]  /*c650*/  SHF.R.U32.HI R6, RZ, 0x10, R5 ;  /* 0x00000010ff067819 */ /* 0x002fe20000011605 */
[----:B------:R-:W-:-:S06]  /*c660*/  FFMA.FTZ R5, R199, UR29, -R4 ;  /* 0x0000001dc7057c23 */ /* 0x000fcc0008010804 */
[----:B------:R1:W-:Y:S08]  /*c670*/  MUFU.EX2 R58, R10 ;  /* 0x0000000a003a7308 */ /* 0x0003f00000000800 */
[----:B------:R-:W-:Y:S01]  /*c680*/  MUFU.EX2 R90, R7 ;  /* 0x00000007005a7308 */ /* 0x000fe20000000800 */
[----:B--2---:R-:W-:-:S04]  /*c690*/  LOP3.LUT R0, R6, 0xff, RZ, 0xc0, !PT ;  /* 0x000000ff06007812 */ /* 0x004fc800078ec0ff */
[----:B------:R-:W-:Y:S01]  /*c6a0*/  PRMT R20, R0, 0x5410, R2 ;  /* 0x0000541000147816 */ /* 0x000fe20000000002 */
[--C-:B------:R-:W-:Y:S01]  /*c6b0*/  FFMA.FTZ R0, R193, UR29, -R4.reuse ;  /* 0x0000001dc1007c23 */ /* 0x100fe20008010804 */
[----:B------:R-:W-:Y:S01]  /*c6c0*/  FFMA.FTZ R2, R198, UR29, -R4 ;  /* 0x0000001dc6027c23 */ /* 0x000fe20008010804 */
[----:B------:R2:W-:Y:S08]  /*c6d0*/  MUFU.EX2 R77, R5 ;  /* 0x00000005004d7308 */ /* 0x0005f00000000800 */
[----:B------:R3:W-:Y:S08]  /*c6e0*/  MUFU.EX2 R89, R0 ;  /* 0x0000000000597308 */ /* 0x0007f00000000800 */
[----:B------:R4:W-:Y:S01]  /*c6f0*/  MUFU.EX2 R88, R2 ;  /* 0x0000000200587308 */ /* 0x0009e20000000800 */
[----:B-1----:R-:W-:Y:S01]  /*c700*/  FADD.FTZ R10, R197, R192 ;  /* 0x000000c0c50a7221 */ /* 0x002fe20000010000 */
[----:B--2---:R-:W-:Y:S01]  /*c710*/  FFMA.FTZ R5, R190, UR29, -R4 ;  /* 0x0000001dbe057c23 */ /* 0x004fe20008010804 */
[----:B---3--:R-:W-:-:S02]  /*c720*/  HSET2.LE.AND R0, R29, R179, PT ;  /* 0x000000b31d007233 */ /* 0x008fc40003803000 */
[----:B----4-:R-:W-:-:S04]  /*c730*/  F2FP.BF16.F32.PACK_AB R2, R112, R105 ;  /* 0x000000697002723e */ /* 0x010fc800000010ff */
[----:B------:R-:W-:Y:S02]  /*c740*/  LOP3.LUT R6, R0, R2, RZ, 0xc0, !PT ;  /* 0x0000000200067212 */ /* 0x000fe400078ec0ff */
[--C-:B------:R-:W-:Y:S02]  /*c750*/  HSET2.LE.AND R0, R30, R179.reuse, PT ;  /* 0x000000b31e007233 */ /* 0x100fe40003803000 */
[----:B------:R-:W-:Y:S01]  /*c760*/  F2FP.BF16.F32.PACK_AB R2, R100, R99 ;  /* 0x000000636402723e */ /* 0x000fe200000010ff */
[----:B------:R-:W-:Y:S02]  /*c770*/  IMAD.MOV.U32 R192, RZ, RZ, R230 ;  /* 0x000000ffffc07224 */ /* 0x000fe400078e00e6 */
[----:B------:R-:W-:Y:S01]  /*c780*/  IMAD.MOV.U32 R197, RZ, RZ, R59 ;  /* 0x000000ffffc57224 */ /* 0x000fe200078e003b */
[----:B------:R-:W-:Y:S01]  /*c790*/  LOP3.LUT R7, R0, R2, RZ, 0xc0, !PT ;  /* 0x0000000200077212 */ /* 0x000fe200078ec0ff */
[----:B------:R-:W-:Y:S01]  /*c7a0*/  IMAD.MOV.U32 R230, RZ, RZ, R57 ;  /* 0x000000ffffe67224 */ /* 0x000fe200078e0039 */
[----:B------:R-:W-:Y:S01]  /*c7b0*/  HSET2.LE.AND R0, R24, R179, PT ;  /* 0x000000b318007233 */ /* 0x000fe20003803000 */
[----:B------:R-:W-:Y:S01]  /*c7c0*/  IMAD.MOV.U32 R59, RZ, RZ, R47 ;  /* 0x000000ffff3b7224 */ /* 0x000fe200078e002f */
[----:B------:R-:W-:Y:S01]  /*c7d0*/  F2FP.BF16.F32.PACK_AB R2, R93, R92 ;  /* 0x0000005c5d02723e */ /* 0x000fe200000010ff */
[----:B------:R-:W-:-:S02]  /*c7e0*/  IMAD.MOV.U32 R47, RZ, RZ, R48 ;  /* 0x000000ffff2f7224 */ /* 0x000fc400078e0030 */
[----:B------:R-:W-:Y:S01]  /*c7f0*/  FADD.FTZ R29, R56, R91 ;  /* 0x0000005b381d7221 */ /* 0x000fe20000010000 */
[----:B------:R-:W-:Y:S02]  /*c800*/  IMAD.MOV.U32 R48, RZ, RZ, R49 ;  /* 0x000000ffff307224 */ /* 0x000fe400078e0031 */
        /* <DEDUP_REMOVED lines=8> */
[----:B------:R-:W-:Y:S01]  /*c890*/  FADD.FTZ R10, R178, R10 ;  /* 0x0000000ab20a7221 */ /* 0x000fe20000010000 */
[----:B------:R-:W-:Y:S02]  /*c8a0*/  IMAD.MOV.U32 R169, RZ, RZ, R173 ;  /* 0x000000ffffa97224 */ /* 0x000fe400078e00ad */
[----:B------:R-:W-:Y:S02]  /*c8b0*/  IMAD.MOV.U32 R173, RZ, RZ, R174 ;  /* 0x000000ffffad7224 */ /* 0x000fe400078e00ae */
[----:B------:R-:W3:Y:S01]  /*c8c0*/  MUFU.EX2 R57, R28 ;  /* 0x0000001c00397308 */ /* 0x000ee20000000800 */
[----:B-1----:R-:W-:Y:S01]  /*c8d0*/  LOP3.LUT R5, R0, R2, RZ, 0xc0, !PT ;  /* 0x0000000200057212 */ /* 0x002fe200078ec0ff */
[----:B------:R-:W-:Y:S01]  /*c8e0*/  FADD.FTZ R0, R217, R35 ;  /* 0x00000023d9007221 */ /* 0x000fe20000010000 */
[----:B------:R-:W-:Y:S01]  /*c8f0*/  FADD.FTZ R2, R192, R29 ;  /* 0x0000001dc0027221 */ /* 0x000fe20000010000 */
[----:B------:R-:W-:Y:S02]  /*c900*/  IMAD.MOV.U32 R192, RZ, RZ, R59 ;  /* 0x000000ffffc07224 */ /* 0x000fe400078e003b */
[----:B------:R-:W-:Y:S01]  /*c910*/  IMAD.MOV.U32 R231, RZ, RZ, R186 ;  /* 0x000000ffffe77224 */ /* 0x000fe200078e00ba */
[----:B------:R-:W-:Y:S01]  /*c920*/  HSET2.LE.AND R3, R12, R179, PT ;  /* 0x000000b30c037233 */ /* 0x000fe20003803000 */
[----:B------:R-:W-:Y:S01]  /*c930*/  IMAD.MOV.U32 R59, RZ, RZ, R166 ;  /* 0x000000ffff3b7224 */ /* 0x000fe200078e00a6 */
[----:B------:R1:W4:Y:S01]  /*c940*/  MUFU.EX2 R76, R8 ;  /* 0x00000008004c7308 */ /* 0x0003220000000800 */
[----:B--2---:R-:W-:Y:S01]  /*c950*/  FADD.FTZ R11, R218, R219 ;  /* 0x000000dbda0b7221 */ /* 0x004fe20000010000 */
[----:B------:R-:W-:Y:S01]  /*c960*/  IMAD.MOV.U32 R197, RZ, RZ, R47 ;  /* 0x000000ffffc57224 */ /* 0x000fe200078e002f */
[----:B------:R-:W-:Y:S01]  /*c970*/  F2FP.BF16.F32.PACK_AB R4, R106, R107 ;  /* 0x0000006b6a04723e */ /* 0x000fe200000010ff */
[----:B------:R-:W-:-:S02]  /*c980*/  IMAD.MOV.U32 R191, RZ, RZ, R49 ;  /* 0x000000ffffbf7224 */ /* 0x000fc400078e0031 */
[----:B------:R-:W-:Y:S01]  /*c990*/  IMAD.MOV.U32 R230, RZ, RZ, R48 ;  /* 0x000000ffffe67224 */ /* 0x000fe200078e0030 */
[--C-:B------:R-:W-:Y:S01]  /*c9a0*/  HSET2.LE.AND R13, R33, R179.reuse, PT ;  /* 0x000000b3210d7233 */ /* 0x100fe20003803000 */
[----:B------:R-:W-:Y:S01]  /*c9b0*/  IMAD.MOV.U32 R47, RZ, RZ, R167 ;  /* 0x000000ffff2f7224 */ /* 0x000fe200078e00a7 */
[--C-:B------:R-:W-:Y:S01]  /*c9c0*/  HSET2.LE.AND R19, R32, R179.reuse, PT ;  /* 0x000000b320137233 */ /* 0x100fe20003803000 */
[----:B------:R-:W-:Y:S02]  /*c9d0*/  IMAD.MOV.U32 R49, RZ, RZ, R173 ;  /* 0x000000ffff317224 */ /* 0x000fe400078e00ad */
[----:B------:R-:W-:Y:S01]  /*c9e0*/  FADD.FTZ R11, R214, R11 ;  /* 0x0000000bd60b7221 */ /* 0x000fe20000010000 */
[----:B------:R-:W-:Y:S01]  /*c9f0*/  IMAD.MOV.U32 R48, RZ, RZ, R169 ;  /* 0x000000ffff307224 */ /* 0x000fe200078e00a9 */
[----:B------:R-:W-:Y:S01]  /*ca00*/  LOP3.LUT R4, R3, R4, RZ, 0xc0, !PT ;  /* 0x0000000403047212 */ /* 0x000fe200078ec0ff */
[----:B------:R-:W-:Y:S02]  /*ca10*/  IMAD.MOV.U32 R236, RZ, RZ, R59 ;  /* 0x000000ffffec7224 */ /* 0x000fe400078e003b */
[----:B-1----:R-:W-:Y:S01]  /*ca20*/  FADD.FTZ R8, R213, R0 ;  /* 0x00000000d5087221 */ /* 0x002fe20000010000 */
[----:B------:R-:W-:Y:S01]  /*ca30*/  FADD.FTZ R0, R231, R10 ;  /* 0x0000000ae7007221 */ /* 0x000fe20000010000 */
[----:B------:R-:W-:Y:S01]  /*ca40*/  IMAD.MOV.U32 R237, RZ, RZ, R47 ;  /* 0x000000ffffed7224 */ /* 0x000fe200078e002f */
[----:B------:R1:W-:Y:S01]  /*ca50*/  MUFU.EX2 R59, R34 ;  /* 0x00000022003b7308 */ /* 0x0003e20000000800 */
[--C-:B------:R-:W-:Y:S01]  /*ca60*/  HSET2.LE.AND R3, R31, R179.reuse, PT ;  /* 0x000000b31f037233 */ /* 0x100fe20003803000 */
[----:B------:R-:W-:Y:S01]  /*ca70*/  IMAD.MOV.U32 R123, RZ, RZ, R49 ;  /* 0x000000ffff7b7224 */ /* 0x000fe200078e0031 */
[--C-:B------:R-:W-:Y:S01]  /*ca80*/  HSET2.LE.AND R9, R27, R179.reuse, PT ;  /* 0x000000b31b097233 */ /* 0x100fe20003803000 */
[----:B------:R-:W-:Y:S01]  /*ca90*/  LDSM.16.MT88.4 R28, [R205+0x5800] ;  /* 0x00580000cd1c783b */ /* 0x000fe20000004200 */
[----:B------:R-:W-:-:S02]  /*caa0*/  HSET2.LE.AND R32, R26, R179, PT ;  /* 0x000000b31a207233 */ /* 0x000fc40003803000 */
[--C-:B------:R-:W-:Y:S01]  /*cab0*/  HSET2.LE.AND R33, R25, R179.reuse, PT ;  /* 0x000000b319217233 */ /* 0x100fe20003803000 */
[----:B------:R-:W-:Y:S01]  /*cac0*/  IMAD.MOV.U32 R122, RZ, RZ, R48 ;  /* 0x000000ffff7a7224 */ /* 0x000fe200078e0030 */
[--C-:B------:R-:W-:Y:S01]  /*cad0*/  HSET2.LE.AND R24, R23, R179.reuse, PT ;  /* 0x000000b317187233 */ /* 0x100fe20003803000 */
[----:B------:R-:W-:Y:S01]  /*cae0*/  FADD.FTZ R41, R210, R11 ;  /* 0x0000000bd2297221 */ /* 0x000fe20000010000 */
[--C-:B------:R-:W-:Y:S01]  /*caf0*/  HSET2.LE.AND R25, R22, R179.reuse, PT ;  /* 0x000000b316197233 */ /* 0x100fe20003803000 */
[----:B------:R-:W-:Y:S01]  /*cb00*/  IMAD.MOV.U32 R201, RZ, RZ, R236 ;  /* 0x000000ffffc97224 */ /* 0x000fe200078e00ec */
[--C-:B------:R-:W-:Y:S01]  /*cb10*/  HSET2.LE.AND R26, R21, R179.reuse, PT ;  /* 0x000000b3151a7233 */ /* 0x100fe20003803000 */
[----:B------:R-:W-:Y:S01]  /*cb20*/  IMAD.MOV.U32 R178, RZ, RZ, R50 ;  /* 0x000000ffffb27224 */ /* 0x000fe200078e0032 */
[--C-:B------:R-:W-:Y:S01]  /*cb30*/  HSET2.LE.AND R27, R20, R179.reuse, PT ;  /* 0x000000b3141b7233 */ /* 0x100fe20003803000 */
[----:B------:R-:W-:Y:S02]  /*cb40*/  IMAD.MOV.U32 R186, RZ, RZ, R51 ;  /* 0x000000ffffba7224 */ /* 0x000fe400078e0033 */
[----:B-1----:R-:W-:Y:S01]  /*cb50*/  FADD.FTZ R34, R207, R0 ;  /* 0x00000000cf227221 */ /* 0x002fe20000010000 */
[----:B------:R-:W-:Y:S01]  /*cb60*/  F2FP.BF16.F32.PACK_AB R0, R79, R78 ;  /* 0x0000004e4f00723e */ /* 0x000fe200000010ff */
[----:B------:R-:W1:Y:S01]  /*cb70*/  LDSM.16.MT88.4 R20, [R204+0x5800] ;  /* 0x00580000cc14783b */ /* 0x000e620000004200 */
[----:B------:R-:W-:Y:S01]  /*cb80*/  HSET2.LE.AND R12, R40, R179, PT ;  /* 0x000000b3280c7233 */ /* 0x000fe20003803000 */
[----:B------:R-:W-:-:S02]  /*cb90*/  IMAD.MOV.U32 R202, RZ, RZ, R237 ;  /* 0x000000ffffca7224 */ /* 0x000fc400078e00ed */
[----:B------:R-:W-:Y:S01]  /*cba0*/  FADD.FTZ R40, R209, R8 ;  /* 0x00000008d1287221 */ /* 0x000fe20000010000 */
[----:B------:R-:W-:Y:S01]  /*cbb0*/  IMAD.MOV.U32 R47, RZ, RZ, R211 ;  /* 0x000000ffff2f7224 */ /* 0x000fe200078e00d3 */
[----:B------:R-:W-:Y:S01]  /*cbc0*/  LOP3.LUT R8, R3, R0, RZ, 0xc0, !PT ;  /* 0x0000000003087212 */ /* 0x000fe200078ec0ff */
[----:B------:R-:W-:Y:S02]  /*cbd0*/  IMAD.MOV.U32 R236, RZ, RZ, R123 ;  /* 0x000000ffffec7224 */ /* 0x000fe400078e007b */
[----:B------:R-:W-:Y:S01]  /*cbe0*/  FADD.FTZ R0, R201, R41 ;  /* 0x00000029c9007221 */ /* 0x000fe20000010000 */
[----:B------:R-:W-:Y:S01]  /*cbf0*/  IMAD.MOV.U32 R231, RZ, RZ, R122 ;  /* 0x000000ffffe77224 */ /* 0x000fe200078e007a */
[----:B---3--:R-:W-:Y:S01]  /*cc00*/  F2FP.BF16.F32.PACK_AB R11, R57, R56 ;  /* 0x00000038390b723e */ /* 0x008fe200000010ff */
[----:B------:R-:W-:Y:S02]  /*cc10*/  IMAD.MOV.U32 R237, RZ, RZ, R178 ;  /* 0x000000ffffed7224 */ /* 0x000fe400078e00b2 */
[----:B------:R-:W-:Y:S01]  /*cc20*/  FADD.FTZ R2, R212, R2 ;  /* 0x00000002d4027221 */ /* 0x000fe20000010000 */
[----:B------:R-:W-:Y:S01]  /*cc30*/  IMAD.MOV.U32 R201, RZ, RZ, R202 ;  /* 0x000000ffffc97224 */ /* 0x000fe200078e00ca */
[--C-:B------:R-:W-:Y:S01]  /*cc40*/  HSET2.LE.AND R14, R46, R179.reuse, PT ;  /* 0x000000b32e0e7233 */ /* 0x100fe20003803000 */
[----:B------:R-:W-:Y:S01]  /*cc50*/  IMAD.MOV.U32 R122, RZ, RZ, R186 ;  /* 0x000000ffff7a7224 */ /* 0x000fe200078e00ba */
[--C-:B------:R-:W-:Y:S01]  /*cc60*/  HSET2.LE.AND R15, R45, R179.reuse, PT ;  /* 0x000000b32d0f7233 */ /* 0x100fe20003803000 */
[----:B------:R-:W-:Y:S01]  /*cc70*/  IMAD.MOV.U32 R123, RZ, RZ, R47 ;  /* 0x000000ffff7b7224 */ /* 0x000fe200078e002f */
[----:B------:R-:W-:Y:S01]  /*cc80*/  HSET2.LE.AND R16, R44, R179, PT ;  /* 0x000000b32c107233 */ /* 0x000fe20003803000 */
[----:B------:R-:W-:Y:S01]  /*cc90*/  IMAD.MOV.U32 R202, RZ, RZ, R236 ;  /* 0x000000ffffca7224 */ /* 0x000fe200078e00ec */
[----:B------:R-:W-:Y:S01]  /*cca0*/  MUFU.EX2 R53, R53 ;  /* 0x0000003500357308 */ /* 0x000fe20000000800 */
[----:B------:R-:W-:Y:S01]  /*ccb0*/  IMAD.MOV.U32 R186, RZ, RZ, R168 ;  /* 0x000000ffffba7224 */ /* 0x000fe200078e00a8 */
[----:B------:R-:W-:Y:S01]  /*ccc0*/  LOP3.LUT R11, R13, R11, RZ, 0xc0, !PT ;  /* 0x0000000b0d0b7212 */ /* 0x000fe200078ec0ff */
[----:B------:R-:W-:-:S02]  /*ccd0*/  IMAD.MOV.U32 R196, RZ, RZ, R231 ;  /* 0x000000ffffc47224 */ /* 0x000fc400078e00e7 */
[----:B------:R-:W-:Y:S01]  /*cce0*/  FADD.FTZ R13, R202, R0 ;  /* 0x00000000ca0d7221 */ /* 0x000fe20000010000 */
[----:B------:R-:W-:Y:S01]  /*ccf0*/  IMAD.MOV.U32 R178, RZ, RZ, R55 ;  /* 0x000000ffffb27224 */ /* 0x000fe200078e0037 */
[----:B------:R-:W-:Y:S01]  /*cd00*/  HSET2.LE.AND R18, R18, R179, PT ;  /* 0x000000b312127233 */ /* 0x000fe20003803000 */
[----:B------:R-:W-:Y:S01]  /*cd10*/  IMAD.MOV.U32 R231, RZ, RZ, R237 ;  /* 0x000000ffffe77224 */ /* 0x000fe200078e00ed */
[----:B------:R-:W-:Y:S01]  /*cd20*/  F2FP.BF16.F32.PACK_AB R0, R114, R111 ;  /* 0x0000006f7200723e */ /* 0x000fe200000010ff */
[----:B------:R-:W-:Y:S01]  /*cd30*/  IMAD.MOV.U32 R184, RZ, RZ, R165 ;  /* 0x000000ffffb87224 */ /* 0x000fe200078e00a5 */
[----:B------:R2:W5:Y:S01]  /*cd40*/  LDL.LU R219, [R1+0xdc] ;  /* 0x0000dc0001db7983 */ /* 0x0005620000300800 */
[----:B------:R-:W-:Y:S02]  /*cd50*/  IMAD.MOV.U32 R237, RZ, RZ, R123 ;  /* 0x000000ffffed7224 */ /* 0x000fe400078e007b */
[----:B------:R-:W-:Y:S02]  /*cd60*/  IMAD.MOV.U32 R123, RZ, RZ, R186 ;  /* 0x000000ffff7b7224 */ /* 0x000fe400078e00ba */
[----:B------:R-:W-:Y:S01]  /*cd70*/  FADD.FTZ R35, R208, R2 ;  /* 0x00000002d0237221 */ /* 0x000fe20000010000 */
[----:B------:R-:W-:Y:S01]  /*cd80*/  IMAD.MOV.U32 R236, RZ, RZ, R122 ;  /* 0x000000ffffec7224 */ /* 0x000fe200078e007a */
[----:B------:R-:W-:Y:S01]  /*cd90*/  HMMA.16816.F32.BF16 R48, R4, R62, R80 ;  /* 0x0000003e0430723c */ /* 0x000fe20000041850 */
[----:B------:R-:W-:Y:S01]  /*cda0*/  IMAD.MOV.U32 R186, RZ, RZ, R191 ;  /* 0x000000ffffba7224 */ /* 0x000fe200078e00bf */
[----:B------:R-:W-:Y:S01]  /*cdb0*/  MUFU.EX2 R55, R42 ;  /* 0x0000002a00377308 */ /* 0x000fe20000000800 */
[----:B------:R-:W-:-:S03]  /*cdc0*/  IMAD.MOV.U32 R173, RZ, RZ, R164 ;  /* 0x000000ffffad7224 */ /* 0x000fc600078e00a4 */
[C---:B------:R-:W-:Y:S01]  /*cdd0*/  HMMA.16816.F32.BF16 R156, R4.reuse, R64, R156 ;  /* 0x00000040049c723c */ /* 0x040fe2000004189c */
[----:B------:R-:W-:Y:S02]  /*cde0*/  IMAD.MOV.U32 R122, RZ, RZ, R178 ;  /* 0x000000ffff7a7224 */ /* 0x000fe400078e00b2 */
[----:B------:R-:W-:Y:S02]  /*cdf0*/  IMAD.MOV.U32 R169, RZ, RZ, R215 ;  /* 0x000000ffffa97224 */ /* 0x000fe400078e00d7 */
[----:B------:R-:W-:Y:S01]  /*ce00*/  FADD.FTZ R34, R201, R34 ;  /* 0x00000022c9227221 */ /* 0x000fe20000010000 */
[----:B------:R-:W-:Y:S01]  /*ce10*/  IMAD.MOV.U32 R191, RZ, RZ, R54 ;  /* 0x000000ffffbf7224 */ /* 0x000fe200078e0036 */
[----:B------:R-:W-:Y:S01]  /*ce20*/  HMMA.16816.F32.BF16 R164, R4, R60, R84 ;  /* 0x0000003c04a4723c */ /* 0x000fe20000041854 */
[----:B------:R-:W-:Y:S01]  /*ce30*/  IMAD.MOV.U32 R178, RZ, RZ, R184 ;  /* 0x000000ffffb27224 */ /* 0x000fe200078e00b8 */
[----:B------:R-:W3:Y:S01]  /*ce40*/  MUFU.EX2 R54, R43 ;  /* 0x0000002b00367308 */ /* 0x000ee20000000800 */
[----:B------:R-:W-:-:S03]  /*ce50*/  IMAD.MOV.U32 R184, RZ, RZ, R163 ;  /* 0x000000ffffb87224 */ /* 0x000fc600078e00a3 */
[----:B------:R-:W-:Y:S01]  /*ce60*/  HMMA.16816.F32.BF16 R44, R4, R66, R72 ;  /* 0x00000042042c723c */ /* 0x000fe20000041848 */
[----:B----4-:R-:W-:Y:S01]  /*ce70*/  F2FP.BF16.F32.PACK_AB R2, R58, R76 ;  /* 0x0000004c3a02723e */ /* 0x010fe200000010ff */
[----:B------:R-:W-:Y:S02]  /*ce80*/  IMAD.MOV.U32 R163, RZ, RZ, R161 ;  /* 0x000000ffffa37224 */ /* 0x000fe400078e00a1 */
[----:B------:R-:W-:Y:S01]  /*ce90*/  FADD.FTZ R35, R196, R35 ;  /* 0x00000023c4237221 */ /* 0x000fe20000010000 */
[----:B------:R-:W-:Y:S01]  /*cea0*/  IMAD.MOV.U32 R161, RZ, RZ, R160 ;  /* 0x000000ffffa17224 */ /* 0x000fe200078e00a0 */
[----:B------:R-:W-:Y:S01]  /*ceb0*/  F2FP.BF16.F32.PACK_AB R10, R88, R77 ;  /* 0x0000004d580a723e */ /* 0x000fe200000010ff */
        /* <DEDUP_REMOVED lines=15> */
[----:B------:R2:W5:Y:S01]  /*cfb0*/  LDL.LU R218, [R1+0xd8] ;  /* 0x0000d80001da7983 */ /* 0x0005620000300800 */
[----:B------:R-:W-:Y:S01]  /*cfc0*/  IMAD.MOV.U32 R170, RZ, RZ, R151 ;  /* 0x000000ffffaa7224 */ /* 0x000fe200078e0097 */
[----:B------:R-:W-:Y:S01]  /*cfd0*/  LOP3.LUT R151, R19, R0, RZ, 0xc0, !PT ;  /* 0x0000000013977212 */ /* 0x000fe200078ec0ff */
[----:B------:R-:W-:Y:S01]  /*cfe0*/  IMAD.MOV.U32 R201, RZ, RZ, R186 ;  /* 0x000000ffffc97224 */ /* 0x000fe200078e00ba */
[----:B------:R-:W-:Y:S01]  /*cff0*/  LOP3.LUT R7, R15, R2, RZ, 0xc0, !PT ;  /* 0x000000020f077212 */ /* 0x000fe200078ec0ff */
[----:B------:R-:W-:Y:S01]  /*d000*/  IMAD.MOV.U32 R176, RZ, RZ, R202 ;  /* 0x000000ffffb07224 */ /* 0x000fe200078e00ca */
[----:B------:R-:W-:-:S02]  /*d010*/  F2FP.BF16.F32.PACK_AB R0, R101, R103 ;  /* 0x000000676500723e */ /* 0x000fc400000010ff */
[----:B------:R-:W-:Y:S01]  /*d020*/  LOP3.LUT R10, R12, R10, RZ, 0xc0, !PT ;  /* 0x0000000a0c0a7212 */ /* 0x000fe200078ec0ff */
[----:B------:R-:W-:Y:S01]  /*d030*/  IMAD.MOV.U32 R229, RZ, RZ, R148 ;  /* 0x000000ffffe57224 */ /* 0x000fe200078e0094 */
[----:B------:R-:W-:Y:S01]  /*d040*/  F2FP.BF16.F32.PACK_AB R2, R104, R110 ;  /* 0x0000006e6802723e */ /* 0x000fe200000010ff */
[----:B------:R-:W-:Y:S01]  /*d050*/  IMAD.MOV.U32 R202, RZ, RZ, R169 ;  /* 0x000000ffffca7224 */ /* 0x000fe200078e00a9 */
[----:B------:R-:W-:Y:S01]  /*d060*/  LOP3.LUT R149, R25, R0, RZ, 0xc0, !PT ;  /* 0x0000000019957212 */ /* 0x000fe200078ec0ff */
[----:B------:R-:W-:Y:S01]  /*d070*/  IMAD.MOV.U32 R169, RZ, RZ, R150 ;  /* 0x000000ffffa97224 */ /* 0x000fe200078e0096 */
[----:B------:R-:W-:Y:S01]  /*d080*/  LOP3.LUT R150, R18, R2, RZ, 0xc0, !PT ;  /* 0x0000000212967212 */ /* 0x000fe200078ec0ff */
[----:B------:R-:W-:Y:S01]  /*d090*/  IMAD.MOV.U32 R177, RZ, RZ, R201 ;  /* 0x000000ffffb17224 */ /* 0x000fe200078e00c9 */
[----:B---3--:R-:W-:Y:S01]  /*d0a0*/  F2FP.BF16.F32.PACK_AB R0, R54, R55 ;  /* 0x000000373600723e */ /* 0x008fe200000010ff */
[----:B------:R-:W-:Y:S01]  /*d0b0*/  IMAD.MOV.U32 R201, RZ, RZ, R174 ;  /* 0x000000ffffc97224 */ /* 0x000fe200078e00ae */
[----:B------:R-:W-:Y:S01]  /*d0c0*/  F2FP.BF16.F32.PACK_AB R2, R113, R115 ;  /* 0x000000737102723e */ /* 0x000fe200000010ff */
[----:B------:R-:W-:Y:S01]  /*d0d0*/  IMAD.MOV.U32 R174, RZ, RZ, R137 ;  /* 0x000000ffffae7224 */ /* 0x000fe200078e0089 */
[----:B------:R-:W-:Y:S01]  /*d0e0*/  LOP3.LUT R5, R17, R3, RZ, 0xc0, !PT ;  /* 0x0000000311057212 */ /* 0x000fe200078ec0ff */
[----:B------:R-:W-:Y:S01]  /*d0f0*/  FADD.FTZ R12, R135, R40 ;  /* 0x00000028870c7221 */ /* 0x000fe20000010000 */
[----:B------:R-:W-:Y:S01]  /*d100*/  LOP3.LUT R137, R27, R0, RZ, 0xc0, !PT ;  /* 0x000000001b897212 */ /* 0x000fe200078ec0ff */
[----:B------:R-:W-:Y:S01]  /*d110*/  IMAD.MOV.U32 R189, RZ, RZ, R123 ;  /* 0x000000ffffbd7224 */ /* 0x000fe200078e007b */
[----:B------:R-:W-:Y:S01]  /*d120*/  LOP3.LUT R148, R24, R2, RZ, 0xc0, !PT ;  /* 0x0000000218947212 */ /* 0x000fe200078ec0ff */
[----:B------:R-:W-:Y:S01]  /*d130*/  IMAD.MOV.U32 R234, RZ, RZ, R173 ;  /* 0x000000ffffea7224 */ /* 0x000fe200078e00ad */
[----:B------:R-:W-:Y:S01]  /*d140*/  F2FP.BF16.F32.PACK_AB R0, R53, R52 ;  /* 0x000000343500723e */ /* 0x000fe200000010ff */
[----:B-1----:R-:W-:Y:S01]  /*d150*/  HMMA.16816.F32.BF16 R152, R8, R20, R152 ;  /* 0x000000140898723c */ /* 0x002fe20000041898 */
[----:B------:R-:W-:Y:S01]  /*d160*/  F2FP.BF16.F32.PACK_AB R2, R59, R90 ;  /* 0x0000005a3b02723e */ /* 0x000fe200000010ff */
[----:B------:R-:W-:-:S02]  /*d170*/  IMAD.MOV.U32 R173, RZ, RZ, R139 ;  /* 0x000000ffffad7224 */ /* 0x000fc400078e008b */
[----:B------:R-:W-:Y:S01]  /*d180*/  FADD.FTZ R12, R189, R12 ;  /* 0x0000000cbd0c7221 */ /* 0x000fe20000010000 */
[----:B------:R-:W-:Y:S01]  /*d190*/  IMAD.MOV.U32 R188, RZ, RZ, R138 ;  /* 0x000000ffffbc7224 */ /* 0x000fe200078e008a */
[----:B------:R-:W-:Y:S01]  /*d1a0*/  F2FP.BF16.F32.PACK_AB R3, R91, R89 ;  /* 0x000000595b03723e */ /* 0x000fe200000010ff */
[C---:B------:R-:W-:Y:S01]  /*d1b0*/  HMMA.16816.F32.BF16 R144, R8.reuse, R22, R144 ;  /* 0x000000160890723c */ /* 0x040fe20000041890 */
[----:B------:R-:W-:Y:S01]  /*d1c0*/  LOP3.LUT R139, R33, R0, RZ, 0xc0, !PT ;  /* 0x00000000218b7212 */ /* 0x000fe200078ec0ff */
[----:B------:R-:W-:Y:S01]  /*d1d0*/  FADD.FTZ R0, R229, R35 ;  /* 0x00000023e5007221 */ /* 0x000fe20000010000 */
[----:B------:R-:W-:Y:S01]  /*d1e0*/  LOP3.LUT R138, R32, R2, RZ, 0xc0, !PT ;  /* 0x00000002208a7212 */ /* 0x000fe200078ec0ff */
[----:B------:R-:W-:Y:S01]  /*d1f0*/  FADD.FTZ R2, R234, R34 ;  /* 0x00000022ea027221 */ /* 0x000fe20000010000 */
[----:B------:R-:W-:Y:S01]  /*d200*/  IMAD.MOV.U32 R178, RZ, RZ, R161 ;  /* 0x000000ffffb27224 */ /* 0x000fe200078e00a1 */
[C---:B------:R-:W-:Y:S01]  /*d210*/  HMMA.16816.F32.BF16 R140, R8.reuse, R28, R140 ;  /* 0x0000001c088c723c */ /* 0x040fe2000004188c */
[----:B------:R-:W-:Y:S01]  /*d220*/  IMAD.MOV.U32 R189, RZ, RZ, R136 ;  /* 0x000000ffffbd7224 */ /* 0x000fe200078e0088 */
[----:B------:R-:W-:Y:S01]  /*d230*/  LOP3.LUT R136, R26, R3, RZ, 0xc0, !PT ;  /* 0x000000031a887212 */ /* 0x000fe200078ec0ff */
[----:B------:R-:W-:Y:S01]  /*d240*/  IMAD.MOV.U32 R186, RZ, RZ, R163 ;  /* 0x000000ffffba7224 */ /* 0x000fe200078e00a3 */
[----:B------:R-:W-:Y:S01]  /*d250*/  LDSM.16.MT88.4 R40, [R205+0x5c00] ;  /* 0x005c0000cd28783b */ /* 0x000fe20000004200 */
[----:B------:R-:W-:Y:S01]  /*d260*/  IMAD.MOV.U32 R168, RZ, RZ, R206 ;  /* 0x000000ffffa87224 */ /* 0x000fe200078e00ce */
[----:B------:R-:W-:Y:S01]  /*d270*/  HMMA.16816.F32.BF16 R8, R8, R30, R68 ;  /* 0x0000001e0808723c */ /* 0x000fe20000041844 */
[----:B------:R-:W-:Y:S01]  /*d280*/  FADD.FTZ R3, R180, R0 ;  /* 0x00000000b4037221 */ /* 0x000fe20000010000 */
[----:B------:R-:W-:Y:S01]  /*d290*/  IMAD.MOV.U32 R171, RZ, RZ, R175 ;  /* 0x000000ffffab7224 */ /* 0x000fe200078e00af */
[----:B------:R2:W5:Y:S01]  /*d2a0*/  LDL.LU R217, [R1+0xd4] ;  /* 0x0000d40001d97983 */ /* 0x0005620000300800 */
[----:B------:R-:W1:Y:S02]  /*d2b0*/  LDC.U8 R132, c[0x0][0x388] ;  /* 0x0000e200ff847b82 */ /* 0x000e640000000000 */
[----:B------:R-:W-:Y:S01]  /*d2c0*/  HMMA.16816.F32.BF16 R164, R4, R20, R164 ;  /* 0x0000001404a4723c */ /* 0x000fe200000418a4 */
[----:B------:R-:W-:-:S05]  /*d2d0*/  FADD.FTZ R0, R181, R2 ;  /* 0x00000002b5007221 */ /* 0x000fca0000010000 */
[C---:B------:R-:W-:Y:S06]  /*d2e0*/  HMMA.16816.F32.BF16 R156, R4.reuse, R28, R156 ;  /* 0x0000001c049c723c */ /* 0x040fec000004189c */
[C---:B------:R-:W-:Y:S06]  /*d2f0*/  HMMA.16816.F32.BF16 R20, R4.reuse, R22, R48 ;  /* 0x000000160414723c */ /* 0x040fec0000041830 */
[----:B------:R-:W-:Y:S01]  /*d300*/  HMMA.16816.F32.BF16 R28, R4, R30, R44 ;  /* 0x0000001e041c723c */ /* 0x000fe2000004182c */
[----:B------:R-:W-:-:S06]  /*d310*/  FADD.FTZ R3, R196, R3 ;  /* 0x00000003c4037221 */ /* 0x000fcc0000010000 */
[----:B------:R-:W-:Y:S01]  /*d320*/  FADD.FTZ R4, R176, R13 ;  /* 0x0000000db0047221 */ /* 0x000fe20000010000 */
[----:B------:R-:W-:-:S03]  /*d330*/  FADD.FTZ R5, R177, R12 ;  /* 0x0000000cb1057221 */ /* 0x000fc60000010000 */
        /* <DEDUP_REMOVED lines=115> */
[C---:B---3--:R-:W-:Y:S06]  /*da70*/  HMMA.16816.F32.BF16 R152, R136.reuse, R160, R152 ;  /* 0x000000a08898723c */ /* 0x048fec0000041898 */
[----:B------:R-:W-:Y:S06]  /*da80*/  HMMA.16816.F32.BF16 R144, R136, R162, R144 ;  /* 0x000000a28890723c */ /* 0x000fec0000041890 */
[----:B------:R-:W-:Y:S06]  /*da90*/  HMMA.16816.F32.BF16 R164, R148, R160, R164 ;  /* 0x000000a094a4723c */ /* 0x000fec00000418a4 */
[----:B------:R-:W-:Y:S06]  /*daa0*/  HMMA.16816.F32.BF16 R140, R136, R40, R140 ;  /* 0x00000028888c723c */ /* 0x000fec000004188c */
[C---:B------:R-:W-:Y:S06]  /*dab0*/  HMMA.16816.F32.BF16 R160, R148.reuse, R162, R20 ;  /* 0x000000a294a0723c */ /* 0x040fec0000041814 */
[----:B------:R-:W-:Y:S06]  /*dac0*/  HMMA.16816.F32.BF16 R156, R148, R40, R156 ;  /* 0x00000028949c723c */ /* 0x000fec000004189c */
[-C--:B------:R-:W-:Y:S06]  /*dad0*/  HMMA.16816.F32.BF16 R136, R136, R42.reuse, R8 ;  /* 0x0000002a8888723c */ /* 0x080fec0000041808 */
[----:B------:R-:W-:Y:S01]  /*dae0*/  HMMA.16816.F32.BF16 R148, R148, R42, R28 ;  /* 0x0000002a9494723c */ /* 0x000fe2000004181c */
[----:B------:R-:W-:-:S08]  /*daf0*/  NOP ;  /* 0x0000000000007918 */ /* 0x000fd00000000000 */
[----:B-12---:R-:W-:-:S15]  /*db00*/  @!P0 BRA `(.L_x_976) ;  /* 0x000000b400808947 */ /* 0x006fde0003800000 */
        /* <DEDUP_REMOVED lines=14> */
[----:B------:R-:W-:-:S06]  /*dbf0*/  UIMAD UR4, UR6, UR9, UR4 ;  /* 0x00000009060472a4 */ /* 0x000fcc000f8e0204 */
[----:B------:R-:W-:Y:S02]  /*dc00*/  VIADD R3, R3, UR4 ;  /* 0x0000000403037c36 */ /* 0x000fe40008000000 */
[----:B------:R-:W1:Y:S01]  /*dc10*/  @!P1 LDC.64 R10, c[0x0][0x220] ;  /* 0x00008800ff0a9b82 */ /* 0x000e620000000a00 */
[----:B------:R-:W-:Y:S01]  /*dc20*/  @!P1 LEA R7, P0, R7, R2, 0x6 ;  /* 0x0000000207079211 */ /* 0x000fe200078030ff */
[----:B------:R-:W-:Y:S01]  /*dc30*/  VOTEU.ALL UP0, P1 ;  /* 0x00000000003f7886 */ /* 0x000fe20000800000 */
[----:B------:R-:W-:Y:S02]  /*dc40*/  @P1 STS [R228+0x4000], RZ ;  /* 0x004000ffe4001388 */ /* 0x000fe40000000800 */
[C---:B------:R-:W-:Y:S01]  /*dc50*/  @!P1 LEA.HI.X R12, R4.reuse, R3, R0, 0x6, P0 ;  /* 0x00000003040c9211 */ /* 0x040fe200000f3400 */
[----:B------:R-:W-:Y:S01]  /*dc60*/  @!P1 IMAD.WIDE.U32 R4, R4, 0x60, R2 ;  /* 0x0000006004049825 */ /* 0x000fe200078e0002 */
[----:B------:R-:W-:Y:S01]  /*dc70*/  @!P1 IADD3 R0, P0, R2, UR33, RZ ;  /* 0x0000002102009c10 */ /* 0x000fe2000ff1e0ff */
[----:B------:R-:W2:Y:S01]  /*dc80*/  @!P1 LDC.64 R14, c[0x0][0x220] ;  /* 0x00008800ff0e9b82 */ /* 0x000ea20000000a00 */
[----:B------:R-:W-:Y:S01]  /*dc90*/  @!UP0 UIMAD UR4, UR11, 0x60, URZ ;  /* 0x000000600b0488a4 */ /* 0x000fe2000f8e023f */
[----:B------:R-:W-:Y:S01]  /*dca0*/  @P1 STS [R228+0x4004], RZ ;  /* 0x004004ffe4001388 */ /* 0x000fe20000000800 */
[----:B------:R-:W-:Y:S01]  /*dcb0*/  @!P1 IADD3.X R9, R3, UR32, RZ, P0, !PT ;  /* 0x0000002003099c10 */ /* 0x000fe200087fe4ff */
[----:B------:R-:W-:-:S02]  /*dcc0*/  UISETP.GT.AND UP0, UPT, UR17, UR14, UPT ;  /* 0x0000000e1100728c */ /* 0x000fc4000bf04270 */
[----:B------:R-:W-:Y:S02]  /*dcd0*/  @P1 STS.64 [R228+0x4008], RZ ;  /* 0x004008ffe4001388 */ /* 0x000fe40000000a00 */
[----:B------:R-:W3:Y:S08]  /*dce0*/  @!P1 LDC.64 R16, c[0x0][0x220] ;  /* 0x00008800ff109b82 */ /* 0x000ef00000000a00 */
[----:B------:R-:W4:Y:S01]  /*dcf0*/  @!P1 LDC.64 R18, c[0x0][0x220] ;  /* 0x00008800ff129b82 */ /* 0x000f220000000a00 */
[----:B-1----:R-:W-:-:S04]  /*dd00*/  @!P1 LEA R10, P3, R2, R10, 0x1 ;  /* 0x0000000a020a9211 */ /* 0x002fc800078608ff */
[----:B------:R-:W-:Y:S02]  /*dd10*/  @!P1 LEA.HI.X R11, R2, R11, R3, 0x1, P3 ;  /* 0x0000000b020b9211 */ /* 0x000fe400018f0c03 */
[----:B--2---:R-:W-:-:S03]  /*dd20*/  @!P1 LEA R8, P2, R0, R14, 0x1 ;  /* 0x0000000e00089211 */ /* 0x004fc600078408ff */
[----:B------:R-:W-:Y:S01]  /*dd30*/  @!PT LDS RZ, [RZ] ;  /* 0x00000000fffff984 */ /* 0x000fe20000000800 */
[----:B------:R-:W-:Y:S01]  /*dd40*/  @!PT LDS RZ, [RZ] ;  /* 0x00000000fffff984 */ /* 0x000fe20000000800 */
[----:B------:R-:W-:Y:S01]  /*dd50*/  @!PT LDS RZ, [RZ] ;  /* 0x00000000fffff984 */ /* 0x000fe20000000800 */
[----:B------:R-:W-:Y:S01]  /*dd60*/  @!P1 LDGSTS.E.BYPASS.LTC128B.128 [R228+0x4000], desc[UR22][R10.64] ;  /* 0x040000000ae49fae */ /* 0x000fe2000b901d56 */
[----:B------:R-:W-:Y:S01]  /*dd70*/  @!P1 LEA.HI.X R9, R0, R15, R9, 0x1, P2 ;  /* 0x0000000f00099211 */ /* 0x000fe200010f0c09 */
[----:B------:R-:W-:Y:S02]  /*dd80*/  @!P1 VIADD R0, R5, UR4 ;  /* 0x0000000405009c36 */ /* 0x000fe40008000000 */
[----:B------:R-:W-:Y:S01]  /*dd90*/  @P1 STS.128 [R228+0x4800], RZ ;  /* 0x004800ffe4001388 */ /* 0x000fe20000000c00 */
[----:B---3--:R-:W-:-:S03]  /*dda0*/  @!P1 LEA R6, P0, R7, R16, 0x1 ;  /* 0x0000001007069211 */ /* 0x008fc600078008ff */
[----:B------:R-:W-:Y:S01]  /*ddb0*/  @!PT LDS RZ, [RZ] ;  /* 0x00000000fffff984 */ /* 0x000fe20000000800 */
[----:B------:R-:W-:Y:S01]  /*ddc0*/  @!PT LDS RZ, [RZ] ;  /* 0x00000000fffff984 */ /* 0x000fe20000000800 */
[----:B------:R-:W-:Y:S01]  /*ddd0*/  @!PT LDS RZ, [RZ] ;  /* 0x00000000fffff984 */ /* 0x000fe20000000800 */
[----:B------:R-:W-:Y:S01]  /*dde0*/  @!P1 LDGSTS.E.BYPASS.LTC128B.128 [R228+0x4800], desc[UR22][R8.64] ;  /* 0x0480000008e49fae */ /* 0x000fe2000b901d56 */
[----:B------:R-:W-:-:S03]  /*ddf0*/  @!P1 LEA.HI.X R7, R7, R17, R12, 0x1, P0 ;  /* 0x0000001107079211 */ /* 0x000fc600000f0c0c */
[----:B------:R-:W-:Y:S01]  /*de00*/  @P1 STS.128 [R228+0x5000], RZ ;  /* 0x005000ffe4001388 */ /* 0x000fe20000000c00 */
[----:B----4-:R-:W-:-:S03]  /*de10*/  @!P1 LEA R2, P0, R4, R18, 0x1 ;  /* 0x0000001204029211 */ /* 0x010fc600078008ff */
[----:B------:R-:W-:Y:S01]  /*de20*/  @!PT LDS RZ, [RZ] ;  /* 0x00000000fffff984 */ /* 0x000fe20000000800 */
[----:B------:R-:W-:Y:S01]  /*de30*/  @!PT LDS RZ, [RZ] ;  /* 0x00000000fffff984 */ /* 0x000fe20000000800 */
[----:B------:R-:W-:Y:S01]  /*de40*/  @!PT LDS RZ, [RZ] ;  /* 0x00000000fffff984 */ /* 0x000fe20000000800 */
[----:B------:R1:W-:Y:S01]  /*de50*/  @!P1 LDGSTS.E.BYPASS.LTC128B.128 [R228+0x5000], desc[UR22][R6.64] ;  /* 0x0500000006e49fae */ /* 0x0003e2000b901d56 */
[----:B------:R-:W-:Y:S01]  /*de60*/  @!P1 LEA.HI.X R3, R4, R19, R0, 0x1, P0 ;  /* 0x0000001304039211 */ /* 0x000fe200000f0c00 */
[----:B------:R-:W-:Y:S02]  /*de70*/  IMAD.U32 R0, RZ, RZ, UR17 ;  /* 0x00000011ff007e24 */ /* 0x000fe4000f8e00ff */
[----:B------:R-:W-:Y:S04]  /*de80*/  @P1 STS.128 [R228+0x5800], RZ ;  /* 0x005800ffe4001388 */ /* 0x000fe80000000c00 */
[----:B------:R-:W-:Y:S01]  /*de90*/  @!PT LDS RZ, [RZ] ;  /* 0x00000000fffff984 */ /* 0x000fe20000000800 */
[----:B------:R-:W-:Y:S01]  /*dea0*/  @!PT LDS RZ, [RZ] ;  /* 0x00000000fffff984 */ /* 0x000fe20000000800 */
[----:B------:R-:W-:Y:S01]  /*deb0*/  @!PT LDS RZ, [RZ] ;  /* 0x00000000fffff984 */ /* 0x000fe20000000800 */
[----:B------:R2:W-:Y:S04]  /*dec0*/  @!P1 LDGSTS.E.BYPASS.LTC128B.128 [R228+0x5800], desc[UR22][R2.64] ;  /* 0x0580000002e49fae */ /* 0x0005e8000b901d56 */
[----:B-----5:R-:W-:Y:S04]  /*ded0*/  LDSM.16.M88.4 R44, [R135+0x3c00] ;  /* 0x003c0000872c783b */ /* 0x020fe80000000200 */
[----:B------:R-:W-:Y:S04]  /*dee0*/  LDSM.16.M88.4 R64, [R135+0x2800] ;  /* 0x002800008740783b */ /* 0x000fe80000000200 */
[----:B------:R-:W-:Y:S04]  /*def0*/  LDSM.16.M88.4 R48, [R135+0x3800] ;  /* 0x003800008730783b */ /* 0x000fe80000000200 */
[----:B------:R-:W-:Y:S04]  /*df00*/  LDSM.16.M88.4 R72, [R135+0x2000] ;  /* 0x002000008748783b */ /* 0x000fe80000000200 */
[----:B-1----:R-:W1:Y:S04]  /*df10*/  LDSM.16.M88.4 R4, [R206+0x1000] ;  /* 0x00100000ce04783b */ /* 0x002e680000000200 */
[----:B------:R-:W3:Y:S04]  /*df20*/  LDSM.16.M88.4 R68, [R135+0x2400] ;  /* 0x002400008744783b */ /* 0x000ee80000000200 */
[----:B------:R-:W4:Y:S04]  /*df30*/  LDSM.16.M88.4 R60, [R135+0x2c00] ;  /* 0x002c0000873c783b */ /* 0x000f280000000200 */
[----:B------:R-:W2:Y:S04]  /*df40*/  LDSM.16.M88.4 R56, [R135+0x3000] ;  /* 0x003000008738783b */ /* 0x000ea80000000200 */
[----:B------:R-:W2:Y:S04]  /*df50*/  LDSM.16.M88.4 R52, [R135+0x3400] ;  /* 0x003400008734783b */ /* 0x000ea80000000200 */
[----:B------:R-:W-:Y:S04]  /*df60*/  LDSM.16.M88.4 R8, [R207+0x1000] ;  /* 0x00100000cf08783b */ /* 0x000fe80000000200 */
[----:B------:R-:W2:Y:S04]  /*df70*/  LDSM.16.M88.4 R80, [R209] ;  /* 0x00000000d150783b */ /* 0x000ea80000000200 */
[----:B------:R-:W2:Y:S04]  /*df80*/  LDSM.16.M88.4 R28, [R214] ;  /* 0x00000000d61c783b */ /* 0x000ea80000000200 */
[----:B------:R-:W2:Y:S04]  /*df90*/  LDSM.16.M88.4 R76, [R210] ;  /* 0x00000000d24c783b */ /* 0x000ea80000000200 */
[----:B------:R-:W2:Y:S01]  /*dfa0*/  LDSM.16.M88.4 R40, [R208] ;  /* 0x00000000d028783b */ /* 0x000ea20000000200 */
[C---:B-1----:R-:W-:Y:S03]  /*dfb0*/  HMMA.16816.F32.BF16 R108, R4.reuse, R44, RZ ;  /* 0x0000002c046c723c */ /* 0x042fe600000418ff */
[----:B------:R-:W1:Y:S04]  /*dfc0*/  LDSM.16.M88.4 R32, [R215] ;  /* 0x00000000d720783b */ /* 0x000e680000000200 */
[----:B------:R-:W1:Y:S01]  /*dfd0*/  LDSM.16.M88.4 R24, [R213] ;  /* 0x00000000d518783b */ /* 0x000e620000000200 */
[C---:B------:R-:W-:Y:S03]  /*dfe0*/  HMMA.16816.F32.BF16 R88, R4.reuse, R64, RZ ;  /* 0x000000400458723c */ /* 0x040fe600000418ff */
[----:B------:R-:W1:Y:S03]  /*dff0*/  LDSM.16.M88.4 R20, [R212] ;  /* 0x00000000d414783b */ /* 0x000e660000000200 */
[C---:B------:R-:W-:Y:S01]  /*e000*/  HMMA.16816.F32.BF16 R112, R4.reuse, R50, RZ ;  /* 0x000000320470723c */ /* 0x040fe200000418ff */
[----:B------:R-:W1:Y:S04]  /*e010*/  LDSM.16.M88.4 R16, [R211] ;  /* 0x00000000d310783b */ /* 0x000e680000000200 */
[----:B------:R-:W1:Y:S01]  /*e020*/  LDSM.16.M88.4 R12, [R206] ;  /* 0x00000000ce0c783b */ /* 0x000e620000000200 */
[C---:B------:R-:W-:Y:S03]  /*e030*/  HMMA.16816.F32.BF16 R104, R4.reuse, R72, RZ ;  /* 0x000000480468723c */ /* 0x040fe600000418ff */
[----:B------:R-:W0:Y:S03]  /*e040*/  LDGDEPBAR ;  /* 0x00000000000079af */ /* 0x000e260000000000 */
[C---:B------:R-:W-:Y:S06]  /*e050*/  HMMA.16816.F32.BF16 R100, R4.reuse, R74, RZ ;  /* 0x0000004a0464723c */ /* 0x040fec00000418ff */
[C---:B---3--:R-:W-:Y:S06]  /*e060*/  HMMA.16816.F32.BF16 R96, R4.reuse, R68, RZ ;  /* 0x000000440460723c */ /* 0x048fec00000418ff */
[C---:B------:R-:W-:Y:S06]  /*e070*/  HMMA.16816.F32.BF16 R92, R4.reuse, R70, RZ ;  /* 0x00000046045c723c */ /* 0x040fec00000418ff */
[C---:B------:R-:W-:Y:S06]  /*e080*/  HMMA.16816.F32.BF16 R180, R4.reuse, R66, RZ ;  /* 0x0000004204b4723c */ /* 0x040fec00000418ff */
[C---:B----4-:R-:W-:Y:S06]  /*e090*/  HMMA.16816.F32.BF16 R176, R4.reuse, R60, RZ ;  /* 0x0000003c04b0723c */ /* 0x050fec00000418ff */
[C---:B------:R-:W-:Y:S06]  /*e0a0*/  HMMA.16816.F32.BF16 R172, R4.reuse, R62, RZ ;  /* 0x0000003e04ac723c */ /* 0x040fec00000418ff */
[C---:B--2---:R-:W-:Y:S06]  /*e0b0*/  HMMA.16816.F32.BF16 R168, R4.reuse, R56, RZ ;  /* 0x0000003804a8723c */ /* 0x044fec00000418ff */
[C---:B------:R-:W-:Y:S06]  /*e0c0*/  HMMA.16816.F32.BF16 R128, R4.reuse, R58, RZ ;  /* 0x0000003a0480723c */ /* 0x040fec00000418ff */
[C---:B------:R-:W-:Y:S06]  /*e0d0*/  HMMA.16816.F32.BF16 R124, R4.reuse, R52, RZ ;  /* 0x00000034047c723c */ /* 0x040fec00000418ff */
[C---:B------:R-:W-:Y:S06]  /*e0e0*/  HMMA.16816.F32.BF16 R120, R4.reuse, R54, RZ ;  /* 0x000000360478723c */ /* 0x040fec00000418ff */
[C---:B------:R-:W-:Y:S06]  /*e0f0*/  HMMA.16816.F32.BF16 R116, R4.reuse, R48, RZ ;  /* 0x000000300474723c */ /* 0x040fec00000418ff */
[----:B------:R-:W-:Y:S01]  /*e100*/  HMMA.16816.F32.BF16 R84, R4, R46, RZ ;  /* 0x0000002e0454723c */ /* 0x000fe200000418ff */
[----:B------:R-:W2:Y:S01]  /*e110*/  LDSM.16.M88.4 R4, [R207] ;  /* 0x00000000cf04783b */ /* 0x000ea20000000200 */
[----:B------:R-:W-:-:S04]  /*e120*/  DEPBAR.LE SB0, 0x0 ;  /* 0x000080000000791a */ /* 0x000fc80000000000 */
[C---:B------:R-:W-:Y:S06]  /*e130*/  HMMA.16816.F32.BF16 R236, R8.reuse, R80, R108 ;  /* 0x0000005008ec723c */ /* 0x040fec000004186c */
[C---:B------:R-:W-:Y:S06]  /*e140*/  HMMA.16816.F32.BF16 R200, R8.reuse, R28, R88 ;  /* 0x0000001c08c8723c */ /* 0x040fec0000041858 */
[C---:B------:R-:W-:Y:S06]  /*e150*/  HMMA.16816.F32.BF16 R88, R8.reuse, R78, R112 ;  /* 0x0000004e0858723c */ /* 0x040fec0000041870 */
[C---:B------:R-:W-:Y:S06]  /*e160*/  HMMA.16816.F32.BF16 R184, R8.reuse, R40, R104 ;  /* 0x0000002808b8723c */ /* 0x040fec0000041868 */
[----:B------:R-:W-:Y:S01]  /*e170*/  HMMA.16816.F32.BF16 R188, R8, R42, R100 ;  /* 0x0000002a08bc723c */ /* 0x000fe20000041864 */
[----:B------:R-:W-:-:S02]  /*e180*/  IMAD.MOV.U32 R231, RZ, RZ, R236 ;  /* 0x000000ffffe77224 */ /* 0x000fc400078e00ec */
[----:B------:R-:W3:Y:S01]  /*e190*/  S2R R236, SR_TID.X ;  /* 0x0000000000ec7919 */ /* 0x000ee20000002100 */
[----:B------:R-:W-:Y:S02]  /*e1a0*/  IMAD.MOV.U32 R244, RZ, RZ, R237 ;  /* 0x000000fffff47224 */ /* 0x000fe400078e00ed */
[----:B-1----:R-:W-:Y:S01]  /*e1b0*/  HMMA.16816.F32.BF16 R192, R8, R32, R96 ;  /* 0x0000002008c0723c */ /* 0x002fe20000041860 */
[----:B------:R-:W-:Y:S02]  /*e1c0*/  IMAD.MOV.U32 R252, RZ, RZ, R239 ;  /* 0x000000fffffc7224 */ /* 0x000fe400078e00ef */
[----:B------:R-:W-:-:S03]  /*e1d0*/  IMAD.MOV.U32 R251, RZ, RZ, R238 ;  /* 0x000000fffffb7224 */ /* 0x000fc600078e00ee */
[C---:B------:R-:W-:Y:S01]  /*e1e0*/  HMMA.16816.F32.BF16 R196, R8.reuse, R34, R92 ;  /* 0x0000002208c4723c */ /* 0x040fe2000004185c */
[----:B------:R-:W-:Y:S02]  /*e1f0*/  IMAD.MOV.U32 R239, RZ, RZ, R90 ;  /* 0x000000ffffef7224 */ /* 0x000fe400078e005a */
[----:B------:R-:W-:Y:S02]  /*e200*/  IMAD.MOV.U32 R238, RZ, RZ, R91 ;  /* 0x000000ffffee7224 */ /* 0x000fe400078e005b */
[----:B------:R-:W-:Y:S01]  /*e210*/  IMAD.MOV.U32 R237, RZ, RZ, R88 ;  /* 0x000000ffffed7224 */ /* 0x000fe200078e0058 */
[----:B------:R-:W-:Y:S01]  /*e220*/  HMMA.16816.F32.BF16 R180, R8, R30, R180 ;  /* 0x0000001e08b4723c */ /* 0x000fe200000418b4 */
[----:B------:R-:W-:-:S05]  /*e230*/  IMAD.MOV.U32 R230, RZ, RZ, R89 ;  /* 0x000000ffffe67224 */ /* 0x000fca00078e0059 */
[C---:B------:R-:W-:Y:S06]  /*e240*/  HMMA.16816.F32.BF16 R176, R8.reuse, R24, R176 ;  /* 0x0000001808b0723c */ /* 0x040fec00000418b0 */
[----:B------:R-:W-:Y:S01]  /*e250*/  HMMA.16816.F32.BF16 R172, R8, R26, R172 ;  /* 0x0000001a08ac723c */ /* 0x000fe200000418ac */
[----:B---3--:R-:W-:-:S05]  /*e260*/  IMAD.SHL.U32 R236, R236, 0x2, RZ ;  /* 0x00000002ecec7824 */ /* 0x008fca00078e00ff */
[----:B------:R-:W-:Y:S01]  /*e270*/  HMMA.16816.F32.BF16 R168, R8, R20, R168 ;  /* 0x0000001408a8723c */ /* 0x000fe200000418a8 */
[----:B------:R-:W-:-:S05]  /*e280*/  LOP3.LUT R236, R236, 0x6, RZ, 0xc0, !PT ;  /* 0x00000006ecec7812 */ /* 0x000fca00078ec0ff */
[----:B------:R-:W-:Y:S01]  /*e290*/  HMMA.16816.F32.BF16 R128, R8, R22, R128 ;  /* 0x000000160880723c */ /* 0x000fe20000041880 */
[----:B------:R-:W-:-:S05]  /*e2a0*/  IMAD R0, R0, 0x80, R236 ;  /* 0x0000008000007824 */ /* 0x000fca00078e02ec */
[C---:B------:R-:W-:Y:S01]  /*e2b0*/  HMMA.16816.F32.BF16 R124, R8.reuse, R16, R124 ;  /* 0x00000010087c723c */ /* 0x040fe2000004187c */
[----:B------:R-:W-:Y:S01]  /*e2c0*/  IMAD.IADD R3, R222, 0x1, -R0 ;  /* 0x00000001de037824 */ /* 0x000fe200078e0a00 */
[C---:B------:R-:W-:Y:S01]  /*e2d0*/  ISETP.GE.AND P0, PT, R0.reuse, R227, PT ;  /* 0x000000e30000720c */ /* 0x040fe20003f06270 */
[C---:B------:R-:W-:Y:S01]  /*e2e0*/  VIADD R2, R0.reuse, 0x1 ;  /* 0x0000000100027836 */ /* 0x040fe20000000000 */
[CC--:B------:R-:W-:Y:S02]  /*e2f0*/  ISETP.GE.AND P3, PT, R0.reuse, R226.reuse, PT ;  /* 0x000000e20000720c */ /* 0x0c0fe40003f66270 */
[C---:B------:R-:W-:Y:S01]  /*e300*/  HMMA.16816.F32.BF16 R232, R8.reuse, R18, R120 ;  /* 0x0000001208e8723c */ /* 0x040fe20000041878 */
[----:B------:R-:W-:Y:S02]  /*e310*/  ISETP.LT.OR P0, PT, R0, R219, P0 ;  /* 0x000000db0000720c */ /* 0x000fe40000701670 */
[C---:B------:R-:W-:Y:S02]  /*e320*/  ISETP.GE.AND P6, PT, R2.reuse, R227, PT ;  /* 0x000000e30200720c */ /* 0x040fe40003fc6270 */
[C---:B------:R-:W-:Y:S01]  /*e330*/  ISETP.GE.AND P5, PT, R2.reuse, R226, PT ;  /* 0x000000e20200720c */ /* 0x040fe20003fa6270 */
[----:B------:R-:W-:Y:S01]  /*e340*/  HMMA.16816.F32.BF16 R240, R8, R76, R116 ;  /* 0x0000004c08f0723c */ /* 0x000fe20000041874 */
[----:B------:R-:W-:-:S02]  /*e350*/  ISETP.GE.AND P4, PT, R2, R225, PT ;  /* 0x000000e10200720c */ /* 0x000fc40003f86270 */
[C---:B------:R-:W-:Y:S02]  /*e360*/  ISETP.GE.AND P2, PT, R2.reuse, R224, PT ;  /* 0x000000e00200720c */ /* 0x040fe40003f46270 */
[C---:B------:R-:W-:Y:S01]  /*e370*/  ISETP.LT.OR P6, PT, R2.reuse, R219, P6 ;  /* 0x000000db0200720c */ /* 0x040fe200037c1670 */
[----:B------:R-:W-:Y:S01]  /*e380*/  HMMA.16816.F32.BF16 R8, R8, R82, R84 ;  /* 0x000000520808723c */ /* 0x000fe20000041854 */
[C---:B------:R-:W-:Y:S02]  /*e390*/  ISETP.LT.OR P5, PT, R2.reuse, R218, P5 ;  /* 0x000000da0200720c */ /* 0x040fe40002fa1670 */
[C---:B------:R-:W-:Y:S02]  /*e3a0*/  ISETP.LT.OR P4, PT, R2.reuse, R217, P4 ;  /* 0x000000d90200720c */ /* 0x040fe40002781670 */
[----:B------:R-:W-:Y:S01]  /*e3b0*/  ISETP.LT.OR P2, PT, R2, R216, P2 ;  /* 0x000000d80200720c */ /* 0x000fe20001741670 */
[----:B------:R-:W-:Y:S01]  /*e3c0*/  HMMA.16816.F32.BF16 R104, R12, R72, RZ ;  /* 0x000000480c68723c */ /* 0x000fe200000418ff */
[----:B------:R-:W-:-:S05]  /*e3d0*/  ISETP.LT.OR P3, PT, R0, R218, P3 ;  /* 0x000000da0000720c */ /* 0x000fca0001f61670 */
[C---:B------:R-:W-:Y:S06]  /*e3e0*/  HMMA.16816.F32.BF16 R108, R12.reuse, R74, RZ ;  /* 0x0000004a0c6c723c */ /* 0x040fec00000418ff */
[C---:B------:R-:W-:Y:S06]  /*e3f0*/  HMMA.16816.F32.BF16 R100, R12.reuse, R68, RZ ;  /* 0x000000440c64723c */ /* 0x040fec00000418ff */
[----:B------:R-:W-:Y:S01]  /*e400*/  HMMA.16816.F32.BF16 R96, R12, R70, RZ ;  /* 0x000000460c60723c */ /* 0x000fe200000418ff */
[----:B------:R-:W-:-:S02]  /*e410*/  IMAD.MOV.U32 R248, RZ, RZ, R10 ;  /* 0x000000fffff87224 */ /* 0x000fc400078e000a */
        /* <DEDUP_REMOVED lines=15> */
[C---:B--2---:R-:W-:Y:S06]  /*e510*/  HMMA.16816.F32.BF16 R68, R4.reuse, R20, R68 ;  /* 0x000000140444723c */ /* 0x044fec0000041844 */
        /* <DEDUP_REMOVED lines=9> */
[----:B------:R-:W-:-:S02]  /*e5b0*/  IMAD.MOV.U32 R33, RZ, RZ, R244 ;  /* 0x000000ffff217224 */ /* 0x000fc400078e00f4 */
[----:B------:R-:W-:-:S03]  /*e5c0*/  IMAD.MOV.U32 R32, RZ, RZ, R247 ;  /* 0x000000ffff207224 */ /* 0x000fc600078e00f7 */
[C---:B------:R-:W-:Y:S06]  /*e5d0*/  HMMA.16816.F32.BF16 R92, R4.reuse, R28, R92 ;  /* 0x0000001c045c723c */ /* 0x040fec000004185c */
[C---:B------:R-:W-:Y:S06]  /*e5e0*/  HMMA.16816.F32.BF16 R88, R4.reuse, R30, R88 ;  /* 0x0000001e0458723c */ /* 0x040fec0000041858 */
[C---:B------:R-:W-:Y:S06]  /*e5f0*/  HMMA.16816.F32.BF16 R84, R4.reuse, R24, R84 ;  /* 0x000000180454723c */ /* 0x040fec0000041854 */
[----:B------:R-:W-:Y:S01]  /*e600*/  HMMA.16816.F32.BF16 R72, R4, R26, R72 ;  /* 0x0000001a0448723c */ /* 0x000fe20000041848 */
[----:B------:R-:W-:-:S05]  /*e610*/  IMAD.MOV.U32 R25, RZ, RZ, R248 ;  /* 0x000000ffff197224 */ /* 0x000fca00078e00f8 */
[C---:B------:R-:W-:Y:S06]  /*e620*/  HMMA.16816.F32.BF16 R76, R4.reuse, R78, R48 ;  /* 0x0000004e044c723c */ /* 0x040fec0000041830 */
[----:B------:R-:W-:Y:S07]  /*e630*/  HMMA.16816.F32.BF16 R80, R4, R82, R12 ;  /* 0x000000520450723c */ /* 0x000fee000004180c */
[----:B------:R-:W-:-:S02]  /*e640*/  IMAD.IADD R4, R220, 0x1, -R0 ;  /* 0x00000001dc047824 */ /* 0x000fc400078e0a00 */
[--C-:B------:R-:W-:Y:S02]  /*e650*/  IMAD.IADD R5, R221, 0x1, -R0.reuse ;  /* 0x00000001dd057824 */ /* 0x100fe400078e0a00 */
[----:B------:R-:W-:Y:S01]  /*e660*/  IMAD.IADD R6, R223, 0x1, -R0 ;  /* 0x00000001df067824 */ /* 0x000fe200078e0a00 */
[----:B------:R-:W-:Y:S02]  /*e670*/  IABS R7, R4 ;  /* 0x0000000400077213 */ /* 0x000fe40000000000 */
[----:B------:R-:W-:Y:S02]  /*e680*/  IABS R4, R3 ;  /* 0x0000000300047213 */ /* 0x000fe40000000000 */
[----:B------:R-:W-:Y:S01]  /*e690*/  IABS R3, R5 ;  /* 0x0000000500037213 */ /* 0x000fe20000000000 */
[----:B------:R-:W-:Y:S01]  /*e6a0*/  IMAD.IADD R5, R220, 0x1, -R2 ;  /* 0x00000001dc057824 */ /* 0x000fe200078e0a02 */
[----:B------:R-:W-:Y:S01]  /*e6b0*/  IABS R6, R6 ;  /* 0x0000000600067213 */ /* 0x000fe20000000000 */
[----:B------:R-:W-:-:S02]  /*e6c0*/  IMAD.MOV.U32 R8, RZ, RZ, R7 ;  /* 0x000000ffff087224 */ /* 0x000fc400078e0007 */
        /* <DEDUP_REMOVED lines=19> */
[----:B------:R-:W-:Y:S01]  /*e800*/  IABS R5, R4 ;  /* 0x0000000400057213 */ /* 0x000fe20000000000 */
[----:B------:R-:W-:Y:S01]  /*e810*/  IMAD.MOV.U32 R186, RZ, RZ, R245 ;  /* 0x000000ffffba7224 */ /* 0x000fe200078e00f5 */
        /* <DEDUP_REMOVED lines=8> */
[----:B------:R-:W-:Y:S01]  /*e8a0*/  BAR.SYNC.DEFER_BLOCKING 0x0 ;  /* 0x0000000000007b1d */ /* 0x000fe20000010000 */
[----:B------:R-:W-:Y:S01]  /*e8b0*/  ISETP.GE.AND P0, PT, R0, R225, PT ;  /* 0x000000e10000720c */ /* 0x000fe20003f06270 */
[----:B------:R-:W-:Y:S01]  /*e8c0*/  IMAD.IADD R7, R222, 0x1, -R3 ;  /* 0x00000001de077824 */ /* 0x000fe200078e0a03 */
[----:B------:R-:W-:-:S02]  /*e8d0*/  ISETP.GE.AND P3, PT, R0, R224, PT ;  /* 0x000000e00000720c */ /* 0x000fc40003f66270 */
[----:B------:R-:W-:Y:S01]  /*e8e0*/  IABS R2, R4 ;  /* 0x0000000400027213 */ /* 0x000fe20000000000 */
[----:B------:R-:W-:Y:S01]  /*e8f0*/  IMAD.MOV.U32 R4, RZ, RZ, R6 ;  /* 0x000000ffff047224 */ /* 0x000fe200078e0006 */
[C---:B------:R-:W-:Y:S02]  /*e900*/  ISETP.LT.OR P0, PT, R0.reuse, R217, P0 ;  /* 0x000000d90000720c */ /* 0x040fe40000701670 */
        /* <DEDUP_REMOVED lines=27> */
[----:B------:R-:W-:Y:S01]  /*eac0*/  I2FP.F32.S32 R10, R5 ;  /* 0x00000005000a7245 */ /* 0x000fe20000201400 */
[----:B------:R-:W-:Y:S01]  /*ead0*/  IMAD.MOV.U32 R187, RZ, RZ, R252 ;  /* 0x000000ffffbb7224 */ /* 0x000fe200078e00fc */
[----:B------:R-:W-:-:S02]  /*eae0*/  IABS R4, R4 ;  /* 0x0000000400047213 */ /* 0x000fc40000000000 */
        /* <DEDUP_REMOVED lines=14> */
[----:B------:R-:W-:Y:S01]  /*ebd0*/  ISETP.GE.AND P4, PT, R2, R227, PT ;  /* 0x000000e30200720c */ /* 0x000fe20003f86270 */
[--C-:B------:R-:W-:Y:S01]  /*ebe0*/  IMAD.IADD R4, R220, 0x1, -R3.reuse ;  /* 0x00000001dc047824 */ /* 0x100fe200078e0a03 */
[----:B------:R-:W-:Y:S01]  /*ebf0*/  ISETP.GE.AND P2, PT, R2, R226, PT ;  /* 0x000000e20200720c */ /* 0x000fe20003f46270 */
[----:B------:R-:W-:Y:S01]  /*ec00*/  IMAD.IADD R6, R222, 0x1, -R3 ;  /* 0x00000001de067824 */ /* 0x000fe200078e0a03 */
[C---:B------:R-:W-:Y:S01]  /*ec10*/  ISETP.GE.AND P0, PT, R2.reuse, R225, PT ;  /* 0x000000e10200720c */ /* 0x040fe20003f06270 */
[----:B------:R-:W-:Y:S01]  /*ec20*/  IMAD.MOV.U32 R33, RZ, RZ, R246 ;  /* 0x000000ffff217224 */ /* 0x000fe200078e00f6 */
[----:B------:R-:W-:-:S02]  /*ec30*/  ISETP.GE.AND P3, PT, R2, R224, PT ;  /* 0x000000e00200720c */ /* 0x000fc40003f66270 */
[----:B------:R-:W-:Y:S02]  /*ec40*/  I2FP.F32.S32 R7, R7 ;  /* 0x0000000700077245 */ /* 0x000fe40000201400 */
[C---:B------:R-:W-:Y:S02]  /*ec50*/  ISETP.LT.OR P4, PT, R2.reuse, R219, P4 ;  /* 0x000000db0200720c */ /* 0x040fe40002781670 */
[C---:B------:R-:W-:Y:S01]  /*ec60*/  ISETP.LT.OR P2, PT, R2.reuse, R218, P2 ;  /* 0x000000da0200720c */ /* 0x040fe20001741670 */
[----:B------:R-:W-:Y:S01]  /*ec70*/  FFMA.FTZ R14, R7, -UR31, R188 ;  /* 0x8000001f070e7c23 */ /* 0x000fe200080100bc */
[C---:B------:R-:W-:Y:S01]  /*ec80*/  ISETP.LT.OR P0, PT, R2.reuse, R217, P0 ;  /* 0x000000d90200720c */ /* 0x040fe20000701670 */
        /* <DEDUP_REMOVED lines=46> */
[C---:B------:R-:W-:Y:S02]  /*ef70*/  ISETP.GE.AND P5, PT, R2.reuse, R224, PT ;  /* 0x000000e00200720c */ /* 0x040fe40003fa6270 */
        /* <DEDUP_REMOVED lines=35> */
[----:B------:R-:W-:Y:S01]  /*f1b0*/  ISETP.GE.AND P4, PT, R2, R227, PT ;  /* 0x000000e30200720c */ /* 0x000fe20003f86270 */
[----:B------:R-:W-:Y:S01]  /*f1c0*/  IMAD.IADD R4, R220, 0x1, -R3 ;  /* 0x00000001dc047824 */ /* 0x000fe200078e0a03 */
[----:B------:R-:W-:Y:S01]  /*f1d0*/  ISETP.GE.AND P2, PT, R2, R226, PT ;  /* 0x000000e20200720c */ /* 0x000fe20003f46270 */
[----:B------:R-:W-:Y:S01]  /*f1e0*/  FFMA.FTZ R8, R8, -UR31, R195 ;  /* 0x8000001f08087c23 */ /* 0x000fe200080100c3 */
[C---:B------:R-:W-:Y:S01]  /*f1f0*/  ISETP.GE.AND P0, PT, R2.reuse, R225, PT ;  /* 0x000000e10200720c */ /* 0x040fe20003f06270 */
[----:B------:R-:W-:Y:S01]  /*f200*/  IMAD.MOV.U32 R194, RZ, RZ, R237 ;  /* 0x000000ffffc27224 */ /* 0x000fe200078e00ed */
        /* <DEDUP_REMOVED lines=29> */
[C---:B------:R-:W-:Y:S01]  /*f3e0*/  ISETP.GE.AND P6, PT, R3.reuse, R227, PT ;  /* 0x000000e30300720c */ /* 0x040fe20003fc6270 */
[----:B------:R-:W-:Y:S01]  /*f3f0*/  IMAD.IADD R4, R220, 0x1, -R2 ;  /* 0x00000001dc047824 */ /* 0x000fe200078e0a02 */
[C---:B------:R-:W-:Y:S01]  /*f400*/  ISETP.GE.AND P5, PT, R3.reuse, R226, PT ;  /* 0x000000e20300720c */ /* 0x040fe20003fa6270 */
[----:B------:R-:W-:Y:S01]  /*f410*/  FFMA.FTZ R12, R6, -UR31, R196 ;  /* 0x8000001f060c7c23 */ /* 0x000fe200080100c4 */
        /* <DEDUP_REMOVED lines=32> */
[----:B------:R-:W-:-:S02]  /*f620*/  ISETP.GE.AND P6, PT, R2, R225, PT ;  /* 0x000000e10200720c */ /* 0x000fc40003fc6270 */
[C---:B------:R-:W-:Y:S02]  /*f630*/  ISETP.GE.AND P5, PT, R2.reuse, R224, PT ;  /* 0x000000e00200720c */ /* 0x040fe40003fa6270 */
        /* <DEDUP_REMOVED lines=48> */
[C---:B------:R-:W-:Y:S02]  /*f940*/  ISETP.GE.AND P2, PT, R2.reuse, R224, PT ;  /* 0x000000e00200720c */ /* 0x040fe40003f46270 */
        /* <DEDUP_REMOVED lines=70> */
[--C-:B------:R-:W-:Y:S01]  /*fdb0*/  IMAD.IADD R4, R220, 0x1, -R2.reuse ;  /* 0x00000001dc047824 */ /* 0x100fe200078e0a02 */
        /* <DEDUP_REMOVED lines=133> */
[----:B------:R-:W-:Y:S01]  /*10610*/  IABS R6, R5 ;  /* 0x0000000500067213 */ /* 0x000fe20000000000 */
[----:B------:R-:W-:Y:S01]  /*10620*/  IMAD.MOV.U32 R5, RZ, RZ, R11 ;  /* 0x000000ffff057224 */ /* 0x000fe200078e000b */
[----:B------:R-:W-:Y:S02]  /*10630*/  IABS R7, R2 ;  /* 0x0000000200077213 */ /* 0x000fe40000000000 */
        /* <DEDUP_REMOVED lines=16> */
[----:B------:R-:W-:Y:S01]  /*10740*/  I2FP.F32.S32 R6, R6 ;  /* 0x0000000600067245 */ /* 0x000fe20000201400 */
[----:B------:R1:W-:Y:S01]  /*10750*/  STL [R1], R5 ;  /* 0x0000000501007387 */ /* 0x0003e20000100800 */
[----:B------:R-:W-:-:S02]  /*10760*/  ISETP.GE.AND P0, PT, R3, R227, PT ;  /* 0x000000e30300720c */ /* 0x000fc40003f06270 */
[C---:B------:R-:W-:Y:S01]  /*10770*/  ISETP.GE.AND P3, PT, R3.reuse, R226, PT ;  /* 0x000000e20300720c */ /* 0x040fe20003f66270 */
[----:B------:R-:W-:Y:S01]  /*10780*/  FFMA.FTZ R12, R6, -UR31, R168 ;  /* 0x8000001f060c7c23 */ /* 0x000fe200080100a8 */
[C---:B------:R-:W-:Y:S01]  /*10790*/  ISETP.GE.AND P6, PT, R3.reuse, R225, PT ;  /* 0x000000e10300720c */ /* 0x040fe20003fc6270 */
[----:B------:R-:W-:Y:S01]  /*107a0*/  IMAD.IADD R6, R222, 0x1, -R2 ;  /* 0x00000001de067824 */ /* 0x000fe200078e0a02 */
[C---:B------:R-:W-:Y:S01]  /*107b0*/  ISETP.GE.AND P5, PT, R3.reuse, R224, PT ;  /* 0x000000e00300720c */ /* 0x040fe20003fa6270 */
[----:B------:R2:W-:Y:S01]  /*107c0*/  STL [R1+0x14], R4 ;  /* 0x0000140401007387 */ /* 0x0005e20000100800 */
[C---:B------:R-:W-:Y:S02]  /*107d0*/  ISETP.LT.OR P0, PT, R3.reuse, R219, P0 ;  /* 0x000000db0300720c */ /* 0x040fe40000701670 */
[C---:B------:R-:W-:Y:S02]  /*107e0*/  ISETP.LT.OR P3, PT, R3.reuse, R218, P3 ;  /* 0x000000da0300720c */ /* 0x040fe40001f61670 */
[----:B------:R-:W-:-:S02]  /*107f0*/  ISETP.LT.OR P6, PT, R3, R217, P6 ;  /* 0x000000d90300720c */ /* 0x000fc400037c1670 */
[----:B------:R-:W-:Y:S02]  /*10800*/  ISETP.LT.OR P5, PT, R3, R216, P5 ;  /* 0x000000d80300720c */ /* 0x000fe40002fa1670 */
[----:B------:R-:W-:Y:S02]  /*10810*/  IABS R8, R7 ;  /* 0x0000000700087213 */ /* 0x000fe40000000000 */
[----:B------:R-:W-:Y:S02]  /*10820*/  FSEL R180, R12, -INF , !P4 ;  /* 0xff8000000cb47808 */ /* 0x000fe40006000000 */
[----:B------:R-:W-:Y:S02]  /*10830*/  FSEL R188, R11, -INF , !P2 ;  /* 0xff8000000bbc7808 */ /* 0x000fe40005000000 */
[----:B------:R-:W-:Y:S01]  /*10840*/  FSEL R24, R10, -INF , !P0 ;  /* 0xff8000000a187808 */ /* 0x000fe20004000000 */
[--C-:B-1----:R-:W-:Y:S01]  /*10850*/  IMAD.IADD R5, R221, 0x1, -R3.reuse ;  /* 0x00000001dd057824 */ /* 0x102fe200078e0a03 */
[C---:B------:R-:W-:Y:S01]  /*10860*/  ISETP.GE.AND P4, PT, R2.reuse, R227, PT ;  /* 0x000000e30200720c */ /* 0x040fe20003f86270 */
[----:B------:R-:W-:Y:S01]  /*10870*/  IMAD.IADD R3, R223, 0x1, -R3 ;  /* 0x00000001df037824 */ /* 0x000fe200078e0a03 */
[----:B------:R-:W-:-:S02]  /*10880*/  ISETP.GE.AND P2, PT, R2, R226, PT ;  /* 0x000000e20200720c */ /* 0x000fc40003f46270 */
[----:B------:R-:W-:Y:S02]  /*10890*/  IABS R7, R5 ;  /* 0x0000000500077213 */ /* 0x000fe40000000000 */
[----:B------:R-:W-:Y:S01]  /*108a0*/  IABS R5, R3 ;  /* 0x0000000300057213 */ /* 0x000fe20000000000 */
[----:B--2---:R-:W-:Y:S01]  /*108b0*/  IMAD.IADD R4, R220, 0x1, -R2 ;  /* 0x00000001dc047824 */ /* 0x004fe200078e0a02 */
[----:B------:R-:W-:Y:S01]  /*108c0*/  IABS R3, R6 ;  /* 0x0000000600037213 */ /* 0x000fe20000000000 */
[----:B------:R-:W-:Y:S01]  /*108d0*/  IMAD.MOV.U32 R6, RZ, RZ, R8 ;  /* 0x000000ffff067224 */ /* 0x000fe200078e0008 */
[----:B------:R-:W-:Y:S02]  /*108e0*/  I2FP.F32.S32 R8, R5 ;  /* 0x0000000500087245 */ /* 0x000fe40000201400 */
[----:B------:R-:W-:Y:S02]  /*108f0*/  IABS R4, R4 ;  /* 0x0000000400047213 */ /* 0x000fe40000000000 */
[----:B------:R-:W-:Y:S01]  /*10900*/  I2FP.F32.S32 R6, R6 ;  /* 0x0000000600067245 */ /* 0x000fe20000201400 */
[----:B------:R-:W-:Y:S01]  /*10910*/  FFMA.FTZ R14, R8, -UR31, R171 ;  /* 0x8000001f080e7c23 */ /* 0x000fe200080100ab */
[----:B------:R-:W-:-:S02]  /*10920*/  I2FP.F32.S32 R5, R4 ;  /* 0x0000000400057245 */ /* 0x000fc40000201400 */
[----:B------:R-:W-:Y:S01]  /*10930*/  I2FP.F32.S32 R3, R3 ;  /* 0x0000000300037245 */ /* 0x000fe20000201400 */
[----:B------:R-:W-:Y:S01]  /*10940*/  FFMA.FTZ R4, R6, -UR31, R71 ;  /* 0x8000001f06047c23 */ /* 0x000fe20008010047 */
[----:B------:R-:W-:Y:S01]  /*10950*/  ISETP.GE.AND P0, PT, R2, R225, PT ;  /* 0x000000e10200720c */ /* 0x000fe20003f06270 */
[----:B------:R-:W-:Y:S01]  /*10960*/  FFMA.FTZ R13, R5, -UR31, R64 ;  /* 0x8000001f050d7c23 */ /* 0x000fe20008010040 */
[----:B------:R-:W-:Y:S01]  /*10970*/  I2FP.F32.S32 R7, R7 ;  /* 0x0000000700077245 */ /* 0x000fe20000201400 */
[----:B------:R-:W-:Y:S01]  /*10980*/  FFMA.FTZ R9, R3, -UR31, R66 ;  /* 0x8000001f03097c23 */ /* 0x000fe20008010042 */
[----:B------:R-:W-:Y:S01]  /*10990*/  FSEL R4, R4, -INF , !P3 ;  /* 0xff80000004047808 */ /* 0x000fe20005800000 */
[----:B------:R-:W-:Y:S01]  /*109a0*/  VIADD R3, R0, 0x49 ;  /* 0x0000004900037836 */ /* 0x000fe20000000000 */
[C---:B------:R-:W-:Y:S01]  /*109b0*/  ISETP.GE.AND P3, PT, R2.reuse, R224, PT ;  /* 0x000000e00200720c */ /* 0x040fe20003f66270 */
[--C-:B------:R-:W-:Y:S01]  /*109c0*/  IMAD.IADD R5, R221, 0x1, -R2.reuse ;  /* 0x00000001dd057824 */ /* 0x100fe200078e0a02 */
[C---:B------:R-:W-:Y:S01]  /*109d0*/  ISETP.LT.OR P4, PT, R2.reuse, R219, P4 ;  /* 0x000000db0200720c */ /* 0x040fe20002781670 */
[----:B------:R1:W-:Y:S01]  /*109e0*/  STL [R1+0x10], R4 ;  /* 0x0000100401007387 */ /* 0x0003e20000100800 */
[C---:B------:R-:W-:Y:S01]  /*109f0*/  ISETP.LT.OR P2, PT, R2.reuse, R218, P2 ;  /* 0x000000da0200720c */ /* 0x040fe20001741670 */
[----:B------:R-:W-:Y:S01]  /*10a00*/  FFMA.FTZ R15, R7, -UR31, R169 ;  /* 0x8000001f070f7c23 */ /* 0x000fe200080100a9 */
[----:B------:R-:W-:Y:S01]  /*10a10*/  ISETP.LT.OR P0, PT, R2, R217, P0 ;  /* 0x000000d90200720c */ /* 0x000fe20000701670 */
[--C-:B------:R-:W-:Y:S01]  /*10a20*/  IMAD.IADD R6, R222, 0x1, -R3.reuse ;  /* 0x00000001de067824 */ /* 0x100fe200078e0a03 */
[----:B------:R-:W-:Y:S01]  /*10a30*/  ISETP.LT.OR P3, PT, R2, R216, P3 ;  /* 0x000000d80200720c */ /* 0x000fe20001f61670 */
[----:B------:R-:W-:Y:S01]  /*10a40*/  IMAD.IADD R2, R223, 0x1, -R2 ;  /* 0x00000001df027824 */ /* 0x000fe200078e0a02 */
[----:B------:R-:W-:Y:S01]  /*10a50*/  IABS R8, R5 ;  /* 0x0000000500087213 */ /* 0x000fe20000000000 */
[----:B------:R-:W-:Y:S01]  /*10a60*/  IMAD.IADD R7, R221, 0x1, -R3 ;  /* 0x00000001dd077824 */ /* 0x000fe200078e0a03 */
[----:B------:R-:W-:-:S02]  /*10a70*/  FSEL R177, R15, -INF , !P6 ;  /* 0xff8000000fb17808 */ /* 0x000fc40007000000 */
[----:B------:R-:W-:Y:S02]  /*10a80*/  IABS R10, R2 ;  /* 0x00000002000a7213 */ /* 0x000fe40000000000 */
[----:B------:R-:W-:Y:S02]  /*10a90*/  IABS R2, R6 ;  /* 0x0000000600027213 */ /* 0x000fe40000000000 */
[----:B------:R-:W-:Y:S01]  /*10aa0*/  IABS R5, R7 ;  /* 0x0000000700057213 */ /* 0x000fe20000000000 */
[----:B------:R-:W-:Y:S01]  /*10ab0*/  IMAD.MOV.U32 R7, RZ, RZ, R8 ;  /* 0x000000ffff077224 */ /* 0x000fe200078e0008 */
[----:B------:R-:W-:Y:S02]  /*10ac0*/  I2FP.F32.S32 R10, R10 ;  /* 0x0000000a000a7245 */ /* 0x000fe40000201400 */
[----:B------:R-:W-:Y:S02]  /*10ad0*/  FSEL R181, R14, -INF , !P5 ;  /* 0xff8000000eb57808 */ /* 0x000fe40006800000 */
[----:B------:R-:W-:-:S02]  /*10ae0*/  I2FP.F32.S32 R7, R7 ;  /* 0x0000000700077245 */ /* 0x000fc40000201400 */
[C---:B------:R-:W-:Y:S01]  /*10af0*/  ISETP.GE.AND P6, PT, R3.reuse, R227, PT ;  /* 0x000000e30300720c */ /* 0x040fe20003fc6270 */
[----:B-1----:R-:W-:Y:S01]  /*10b00*/  IMAD.IADD R4, R220, 0x1, -R3 ;  /* 0x00000001dc047824 */ /* 0x002fe200078e0a03 */
[----:B------:R-:W-:Y:S01]  /*10b10*/  ISETP.GE.AND P5, PT, R3, R226, PT ;  /* 0x000000e20300720c */ /* 0x000fe20003fa6270 */
[----:B------:R-:W-:Y:S01]  /*10b20*/  FFMA.FTZ R8, R7, -UR31, R128 ;  /* 0x8000001f07087c23 */ /* 0x000fe20008010080 */
[----:B------:R-:W-:Y:S01]  /*10b30*/  FFMA.FTZ R7, R10, -UR31, R130 ;  /* 0x8000001f0a077c23 */ /* 0x000fe20008010082 */
[C---:B------:R-:W-:Y:S02]  /*10b40*/  ISETP.LT.OR P6, PT, R3.reuse, R219, P6 ;  /* 0x000000db0300720c */ /* 0x040fe400037c1670 */
[----:B------:R-:W-:Y:S02]  /*10b50*/  IABS R4, R4 ;  /* 0x0000000400047213 */ /* 0x000fe40000000000 */
[----:B------:R-:W-:Y:S02]  /*10b60*/  ISETP.LT.OR P5, PT, R3, R218, P5 ;  /* 0x000000da0300720c */ /* 0x000fe40002fa1670 */
[----:B------:R-:W-:Y:S01]  /*10b70*/  FSEL R250, R13, -INF , !P4 ;  /* 0xff8000000dfa7808 */ /* 0x000fe20006000000 */
[----:B------:R-:W-:Y:S01]  /*10b80*/  IMAD.MOV.U32 R6, RZ, RZ, R4 ;  /* 0x000000ffff067224 */ /* 0x000fe200078e0004 */
[----:B------:R-:W-:Y:S01]  /*10b90*/  FSEL R68, R9, -INF , !P2 ;  /* 0xff80000009447808 */ /* 0x000fe20005000000 */
[----:B------:R-:W-:Y:S01]  /*10ba0*/  IMAD.MOV.U32 R4, RZ, RZ, R2 ;  /* 0x000000ffff047224 */ /* 0x000fe200078e0002 */
[----:B------:R-:W-:Y:S01]  /*10bb0*/  ISETP.GE.AND P4, PT, R3, R225, PT ;  /* 0x000000e10300720c */ /* 0x000fe20003f86270 */
[----:B------:R-:W-:Y:S01]  /*10bc0*/  IMAD.MOV.U32 R2, RZ, RZ, R5 ;  /* 0x000000ffff027224 */ /* 0x000fe200078e0005 */
[----:B------:R-:W-:Y:S01]  /*10bd0*/  I2FP.F32.S32 R5, R6 ;  /* 0x0000000600057245 */ /* 0x000fe20000201400 */
[----:B------:R-:W-:Y:S01]  /*10be0*/  IMAD.IADD R6, R223, 0x1, -R3 ;  /* 0x00000001df067824 */ /* 0x000fe200078e0a03 */
[----:B------:R-:W-:-:S02]  /*10bf0*/  I2FP.F32.S32 R4, R4 ;  /* 0x0000000400047245 */ /* 0x000fc40000201400 */
[----:B------:R-:W-:Y:S01]  /*10c00*/  I2FP.F32.S32 R2, R2 ;  /* 0x0000000200027245 */ /* 0x000fe20000201400 */
[----:B------:R-:W-:Y:S01]  /*10c10*/  FFMA.FTZ R5, R5, -UR31, R65 ;  /* 0x8000001f05057c23 */ /* 0x000fe20008010041 */
[----:B------:R-:W-:Y:S01]  /*10c20*/  ISETP.GE.AND P2, PT, R3, R224, PT ;  /* 0x000000e00300720c */ /* 0x000fe20003f46270 */
[----:B------:R-:W-:Y:S01]  /*10c30*/  FFMA.FTZ R4, R4, -UR31, R67 ;  /* 0x8000001f04047c23 */ /* 0x000fe20008010043 */
[----:B------:R-:W-:Y:S01]  /*10c40*/  FSEL R174, R8, -INF , !P0 ;  /* 0xff80000008ae7808 */ /* 0x000fe20004000000 */
[----:B------:R-:W-:Y:S01]  /*10c50*/  FFMA.FTZ R10, R2, -UR31, R129 ;  /* 0x8000001f020a7c23 */ /* 0x000fe20008010081 */
[----:B------:R-:W-:Y:S01]  /*10c60*/  VIADD R2, R0, 0x50 ;  /* 0x0000005000027836 */ /* 0x000fe20000000000 */
        /* <DEDUP_REMOVED lines=45> */
[----:B------:R-:W-:Y:S01]  /*10f40*/  FFMA.FTZ R8, R8, -UR31, R126 ;  /* 0x8000001f08087c23 */ /* 0x000fe2000801007e */
[C---:B------:R-:W-:Y:S01]  /*10f50*/  ISETP.GE.AND P2, PT, R2.reuse, R226, PT ;  /* 0x000000e20200720c */ /* 0x040fe20003f46270 */
[----:B------:R1:W-:Y:S01]  /*10f60*/  STL [R1+0x4], R4 ;  /* 0x0000040401007387 */ /* 0x0003e20000100800 */
        /* <DEDUP_REMOVED lines=12> */
[----:B------:R-:W-:Y:S02]  /*11030*/  I2FP.F32.S32 R7, R7 ;  /* 0x0000000700077245 */ /* 0x000fe40000201400 */
[----:B------:R-:W-:Y:S01]  /*11040*/  I2FP.F32.S32 R6, R6 ;  /* 0x0000000600067245 */ /* 0x000fe20000201400 */
[----:B-1----:R-:W-:Y:S01]  /*11050*/  IMAD.IADD R4, R220, 0x1, -R3 ;  /* 0x00000001dc047824 */ /* 0x002fe200078e0a03 */
[----:B------:R-:W-:Y:S01]  /*11060*/  I2FP.F32.S32 R5, R5 ;  /* 0x0000000500057245 */ /* 0x000fe20000201400 */
[----:B------:R-:W-:-:S02]  /*11070*/  FFMA.FTZ R11, R7, -UR31, R127 ;  /* 0x8000001f070b7c23 */ /* 0x000fc4000801007f */
[----:B------:R-:W-:Y:S01]  /*11080*/  FFMA.FTZ R12, R6, -UR31, R125 ;  /* 0x8000001f060c7c23 */ /* 0x000fe2000801007d */
[----:B------:R-:W-:Y:S01]  /*11090*/  FSEL R131, R9, -INF , !P6 ;  /* 0xff80000009837808 */ /* 0x000fe20007000000 */
[----:B------:R-:W-:Y:S01]  /*110a0*/  IMAD.IADD R7, R222, 0x1, -R3 ;  /* 0x00000001de077824 */ /* 0x000fe200078e0a03 */
[----:B------:R-:W-:Y:S01]  /*110b0*/  IABS R2, R4 ;  /* 0x0000000400027213 */ /* 0x000fe20000000000 */
[----:B------:R-:W-:Y:S02]  /*110c0*/  IMAD.MOV.U32 R4, RZ, RZ, R10 ;  /* 0x000000ffff047224 */ /* 0x000fe400078e000a */
[----:B------:R-:W-:Y:S01]  /*110d0*/  FFMA.FTZ R5, R5, -UR31, R61 ;  /* 0x8000001f05057c23 */ /* 0x000fe2000801003d */
[----:B------:R-:W-:Y:S02]  /*110e0*/  FSEL R6, R8, -INF , !P5 ;  /* 0xff80000008067808 */ /* 0x000fe40006800000 */
[----:B------:R-:W-:Y:S02]  /*110f0*/  I2FP.F32.S32 R2, R2 ;  /* 0x0000000200027245 */ /* 0x000fe40000201400 */
[----:B------:R-:W-:Y:S01]  /*11100*/  I2FP.F32.S32 R4, R4 ;  /* 0x0000000400047245 */ /* 0x000fe20000201400 */
[----:B------:R1:W-:Y:S01]  /*11110*/  STL [R1+0x8], R6 ;  /* 0x0000080601007387 */ /* 0x0003e20000100800 */
[----:B------:R-:W-:Y:S01]  /*11120*/  FSEL R237, R5, -INF , !P4 ;  /* 0xff80000005ed7808 */ /* 0x000fe20006000000 */
[----:B------:R-:W-:Y:S01]  /*11130*/  FFMA.FTZ R10, R2, -UR31, R56 ;  /* 0x8000001f020a7c23 */ /* 0x000fe20008010038 */
[C---:B------:R-:W-:Y:S01]  /*11140*/  ISETP.GE.AND P6, PT, R3.reuse, R227, PT ;  /* 0x000000e30300720c */ /* 0x040fe20003fc6270 */
[----:B------:R-:W-:Y:S01]  /*11150*/  FFMA.FTZ R4, R4, -UR31, R63 ;  /* 0x8000001f04047c23 */ /* 0x000fe2000801003f */
[C---:B------:R-:W-:Y:S01]  /*11160*/  ISETP.GE.AND P5, PT, R3.reuse, R226, PT ;  /* 0x000000e20300720c */ /* 0x040fe20003fa6270 */
[----:B------:R-:W-:Y:S01]  /*11170*/  VIADD R2, R0, 0x59 ;  /* 0x0000005900027836 */ /* 0x000fe20000000000 */
[----:B------:R-:W-:Y:S01]  /*11180*/  ISETP.GE.AND P4, PT, R3, R225, PT ;  /* 0x000000e10300720c */ /* 0x000fe20003f86270 */
[----:B------:R-:W-:Y:S01]  /*11190*/  IMAD.IADD R5, R221, 0x1, -R3 ;  /* 0x00000001dd057824 */ /* 0x000fe200078e0a03 */
[----:B------:R-:W-:Y:S01]  /*111a0*/  FSEL R124, R4, -INF , !P2 ;  /* 0xff800000047c7808 */ /* 0x000fe20005000000 */
        /* <DEDUP_REMOVED lines=8> */
[----:B------:R-:W-:Y:S01]  /*11230*/  IABS R7, R5 ;  /* 0x0000000500077213 */ /* 0x000fe20000000000 */
[----:B-1----:R-:W-:Y:S01]  /*11240*/  IMAD.IADD R6, R222, 0x1, -R2 ;  /* 0x00000001de067824 */ /* 0x002fe200078e0a02 */
[----:B------:R-:W-:-:S02]  /*11250*/  IABS R5, R3 ;  /* 0x0000000300057213 */ /* 0x000fc40000000000 */
        /* <DEDUP_REMOVED lines=18> */
[C---:B------:R-:W-:Y:S01]  /*11380*/  IMAD.IADD R5, R221.reuse, 0x1, -R2 ;  /* 0x00000001dd057824 */ /* 0x040fe200078e0a02 */
[----:B------:R-:W-:Y:S01]  /*11390*/  ISETP.GE.AND P0, PT, R2, R227, PT ;  /* 0x000000e30200720c */ /* 0x000fe20003f06270 */
        /* <DEDUP_REMOVED lines=126> */
[C---:B------:R-:W-:Y:S01]  /*11b80*/  ISETP.GE.AND P0, PT, R3.reuse, R225, PT ;  /* 0x000000e10300720c */ /* 0x040fe20003f06270 */
        /* <DEDUP_REMOVED lines=19> */
[----:B------:R-:W-:Y:S01]  /*11cc0*/  IMAD.MOV.U32 R191, RZ, RZ, R231 ;  /* 0x000000ffffbf7224 */ /* 0x000fe200078e00e7 */
        /* <DEDUP_REMOVED lines=91> */
[--C-:B------:R-:W-:Y:S01]  /*12280*/  IMAD.IADD R4, R220, 0x1, -R0.reuse ;  /* 0x00000001dc047824 */ /* 0x100fe200078e0a00 */
[----:B------:R-:W-:Y:S01]  /*12290*/  FSEL R187, R3, -INF , !P2 ;  /* 0xff80000003bb7808 */ /* 0x000fe20005000000 */
[--C-:B------:R-:W-:Y:S01]  /*122a0*/  IMAD.IADD R3, R222, 0x1, -R0.reuse ;  /* 0x00000001de037824 */ /* 0x100fe200078e0a00 */
        /* <DEDUP_REMOVED lines=92> */
.L_x_979:
[----:B------:R-:W-:Y:S05]  /*12870*/  BSYNC B0 ;  /* 0x0000000000007941 */ /* 0x000fea0003800000 */
.L_x_978:
[----:B------:R-:W0:Y:S02]  /*12880*/  LDGDEPBAR ;  /* 0x00000000000079af */ /* 0x000e240000000000 */
.L_x_977:
[----:B------:R-:W3:Y:S01]  /*12890*/  LDL R3, [R1+0x18] ;  /* 0x0000180001037983 */ /* 0x000ee20000100800 */
[----:B------:R-:W-:-:S03]  /*128a0*/  IMAD.MOV.U32 R130, RZ, RZ, R24 ;  /* 0x000000ffff827224 */ /* 0x000fc600078e0018 */
[----:B------:R-:W4:Y:S04]  /*128b0*/  LDL R2, [R1+0x90] ;  /* 0x0000900001027983 */ /* 0x000f280000100800 */
[----:B------:R-:W2:Y:S04]  /*128c0*/  LDL R125, [R1+0x1c] ;  /* 0x00001c00017d7983 */ /* 0x000ea80000100800 */
[----:B------:R-:W-:Y:S04]  /*128d0*/  STL [R1+0x100], R228 ;  /* 0x000100e401007387 */ /* 0x000fe80000100800 */
[----:B------:R1:W-:Y:S04]  /*128e0*/  STL [R1+0xfc], R227 ;  /* 0x0000fce301007387 */ /* 0x0003e80000100800 */
[----:B-1----:R-:W3:Y:S01]  /*128f0*/  LDL.LU R227, [R1] ;  /* 0x0000000001e37983 */ /* 0x002ee20000300800 */
[----:B------:R-:W-:-:S04]  /*12900*/  FMNMX.FTZ R0, R39, R50, !PT ;  /* 0x0000003227007209 */ /* 0x000fc80007810000 */
[----:B------:R-:W-:-:S04]  /*12910*/  FMNMX.FTZ R0, R104, R0, !PT ;  /* 0x0000000068007209 */ /* 0x000fc80007810000 */
[----:B------:R-:W-:-:S04]  /*12920*/  FMNMX.FTZ R0, R49, R0, !PT ;  /* 0x0000000031007209 */ /* 0x000fc80007810000 */
[----:B------:R-:W-:-:S04]  /*12930*/  FMNMX.FTZ R0, R45, R0, !PT ;  /* 0x000000002d007209 */ /* 0x000fc80007810000 */
[----:B------:R-:W-:-:S04]  /*12940*/  FMNMX.FTZ R0, R44, R0, !PT ;  /* 0x000000002c007209 */ /* 0x000fc80007810000 */
[----:B------:R-:W-:Y:S01]  /*12950*/  FMNMX.FTZ R0, R52, R0, !PT ;  /* 0x0000000034007209 */ /* 0x000fe20007810000 */
[----:B------:R1:W-:Y:S03]  /*12960*/  STL [R1+0xf8], R226 ;  /* 0x0000f8e201007387 */ /* 0x0003e60000100800 */
[----:B------:R-:W-:Y:S01]  /*12970*/  FMNMX.FTZ R0, R41, R0, !PT ;  /* 0x0000000029007209 */ /* 0x000fe20007810000 */
[----:B------:R1:W-:Y:S03]  /*12980*/  STL [R1+0xf4], R225 ;  /* 0x0000f4e101007387 */ /* 0x0003e60000100800 */
[----:B------:R-:W-:Y:S01]  /*12990*/  FMNMX.FTZ R0, R31, R0, !PT ;  /* 0x000000001f007209 */ /* 0x000fe20007810000 */
[----:B------:R-:W-:Y:S04]  /*129a0*/  STL [R1+0xf0], R224 ;  /* 0x0000f0e001007387 */ /* 0x000fe80000100800 */
[----:B------:R1:W-:Y:S01]  /*129b0*/  STL [R1+0xec], R223 ;  /* 0x0000ecdf01007387 */ /* 0x0003e20000100800 */
[----:B------:R-:W-:-:S03]  /*129c0*/  FMNMX.FTZ R0, R30, R0, !PT ;  /* 0x000000001e007209 */ /* 0x000fc60007810000 */
[----:B------:R-:W-:Y:S04]  /*129d0*/  STL [R1+0xe8], R222 ;  /* 0x0000e8de01007387 */ /* 0x000fe80000100800 */
[----:B------:R-:W-:Y:S04]  /*129e0*/  STL [R1+0xe4], R221 ;  /* 0x0000e4dd01007387 */ /* 0x000fe80000100800 */
[----:B------:R-:W-:Y:S04]  /*129f0*/  STL [R1+0xe0], R220 ;  /* 0x0000e0dc01007387 */ /* 0x000fe80000100800 */
[----:B------:R-:W-:Y:S01]  /*12a00*/  STL [R1+0xdc], R219 ;  /* 0x0000dcdb01007387 */ /* 0x000fe20000100800 */
        /* <DEDUP_REMOVED lines=18> */
[----:B------:R-:W4:Y:S04]  /*12b30*/  LDL R72, [R1+0xa0] ;  /* 0x0000a00001487983 */ /* 0x000f280000100800 */
[----:B-1----:R-:W4:Y:S01]  /*12b40*/  LDL.LU R226, [R1+0x10] ;  /* 0x0000100001e27983 */ /* 0x002f220000300800 */
[----:B------:R-:W-:-:S03]  /*12b50*/  FMNMX.FTZ R0, R184, R0, !PT ;  /* 0x00000000b8007209 */ /* 0x000fc60007810000 */
[----:B------:R-:W4:Y:S01]  /*12b60*/  LDL.LU R225, [R1+0x14] ;  /* 0x0000140001e17983 */ /* 0x000f220000300800 */
[----:B------:R-:W-:-:S03]  /*12b70*/  FMNMX.FTZ R0, R182, R0, !PT ;  /* 0x00000000b6007209 */ /* 0x000fc60007810000 */
[----:B------:R-:W4:Y:S01]  /*12b80*/  LDL.LU R223, [R1+0x8] ;  /* 0x0000080001df7983 */ /* 0x000f220000300800 */
[----:B------:R-:W-:Y:S01]  /*12b90*/  FMNMX.FTZ R0, R120, R0, !PT ;  /* 0x0000000078007209 */ /* 0x000fe20007810000 */
[----:B------:R-:W-:Y:S02]  /*12ba0*/  USHF.L.U32 UR37, UR17, 0x2, URZ ;  /* 0x0000000211257899 */ /* 0x000fe4000800063f */
[----:B------:R-:W-:Y:S02]  /*12bb0*/  UIADD3 UR7, UR27, -0x4498517b, URZ ;  /* 0xbb67ae851b077890 */ /* 0x000fe4000fffe03f */
[----:B------:R-:W-:Y:S02]  /*12bc0*/  UIADD3 UR18, UR26, -0x61c88647, URZ ;  /* 0x9e3779b91a127890 */ /* 0x000fe4000fffe03f */
[----:B------:R-:W-:Y:S02]  /*12bd0*/  UIADD3 UR6, UR26, 0x3c6ef372, URZ ;  /* 0x3c6ef3721a067890 */ /* 0x000fe4000fffe03f */
[----:B------:R-:W-:-:S02]  /*12be0*/  UIADD3 UR4, UR27, 0x76cf5d0a, URZ ;  /* 0x76cf5d0a1b047890 */ /* 0x000fc4000fffe03f */
[----:B------:R-:W-:Y:S01]  /*12bf0*/  UIADD3 UR30, UR37, 0x1, URZ ;  /* 0x00000001251e7890 */ /* 0x000fe2000fffe03f */
[----:B---3--:R-:W-:Y:S01]  /*12c00*/  FMNMX.FTZ R0, R227, R0, !PT ;  /* 0x00000000e3007209 */ /* 0x008fe20007810000 */
[----:B------:R1:W-:Y:S04]  /*12c10*/  STL [R1+0x104], R227 ;  /* 0x000104e301007387 */ /* 0x0003e80000100800 */
[----:B-1----:R-:W3:Y:S01]  /*12c20*/  LDL.LU R227, [R1+0x4] ;  /* 0x0000040001e37983 */ /* 0x002ee20000300800 */
[----:B------:R-:W-:Y:S01]  /*12c30*/  IMAD.WIDE.U32 R74, R3, -0x326172a9, RZ ;  /* 0xcd9e8d57034a7825 */ /* 0x000fe200078e00ff */
[----:B------:R-:W-:-:S04]  /*12c40*/  FMNMX.FTZ R0, R130, R0, !PT ;  /* 0x0000000082007209 */ /* 0x000fc80007810000 */
[----:B--2---:R-:W-:Y:S01]  /*12c50*/  LOP3.LUT R3, R75, R125, RZ, 0x3c, !PT ;  /* 0x0000007d4b037212 */ /* 0x004fe200078e3cff */
[----:B----4-:R-:W-:Y:S01]  /*12c60*/  IMAD.WIDE.U32 R84, R2, -0x2daee0ad, RZ ;  /* 0xd2511f5302547825 */ /* 0x010fe200078e00ff */
[----:B------:R-:W-:-:S03]  /*12c70*/  FMNMX.FTZ R0, R250, R0, !PT ;  /* 0x00000000fa007209 */ /* 0x000fc60007810000 */
[----:B------:R-:W-:Y:S02]  /*12c80*/  IMAD.U32 R2, RZ, RZ, UR27 ;  /* 0x0000001bff027e24 */ /* 0x000fe4000f8e00ff */
[----:B------:R-:W-:Y:S01]  /*12c90*/  IMAD.WIDE.U32 R80, R3, -0x2daee0ad, RZ ;  /* 0xd2511f5303507825 */ /* 0x000fe200078e00ff */
[----:B------:R-:W-:Y:S02]  /*12ca0*/  FMNMX.FTZ R0, R249, R0, !PT ;  /* 0x00000000f9007209 */ /* 0x000fe40007810000 */
[----:B------:R-:W-:Y:S02]  /*12cb0*/  LOP3.LUT R3, R85, UR37, R2, 0x96, !PT ;  /* 0x0000002555037c12 */ /* 0x000fe4000f8e9602 */
[----:B------:R-:W-:Y:S02]  /*12cc0*/  LOP3.LUT R2, R81, UR7, R84, 0x96, !PT ;  /* 0x0000000751027c12 */ /* 0x000fe4000f8e9654 */
[----:B------:R-:W-:Y:S01]  /*12cd0*/  FMNMX.FTZ R0, R244, R0, !PT ;  /* 0x00000000f4007209 */ /* 0x000fe20007810000 */
[----:B------:R-:W-:-:S03]  /*12ce0*/  IMAD.WIDE.U32 R20, R3, -0x326172a9, RZ ;  /* 0xcd9e8d5703147825 */ /* 0x000fc600078e00ff */
[----:B------:R-:W-:Y:S01]  /*12cf0*/  FMNMX.FTZ R0, R237, R0, !PT ;  /* 0x00000000ed007209 */ /* 0x000fe20007810000 */
[----:B------:R-:W-:Y:S01]  /*12d00*/  IMAD.WIDE.U32 R66, R2, -0x326172a9, RZ ;  /* 0xcd9e8d5702427825 */ /* 0x000fe200078e00ff */
[----:B------:R-:W-:Y:S02]  /*12d10*/  LOP3.LUT R2, R21, UR18, R74, 0x96, !PT ;  /* 0x0000001215027c12 */ /* 0x000fe4000f8e964a */
[----:B------:R-:W-:Y:S02]  /*12d20*/  FMNMX.FTZ R0, R232, R0, !PT ;  /* 0x00000000e8007209 */ /* 0x000fe40007810000 */
[----:B------:R-:W-:Y:S01]  /*12d30*/  LOP3.LUT R4, R67, UR6, R20, 0x96, !PT ;  /* 0x0000000643047c12 */ /* 0x000fe2000f8e9614 */
[----:B------:R-:W-:Y:S01]  /*12d40*/  IMAD.WIDE.U32 R2, R2, -0x2daee0ad, RZ ;  /* 0xd2511f5302027825 */ /* 0x000fe200078e00ff */
[----:B------:R-:W-:-:S03]  /*12d50*/  FMNMX.FTZ R0, R201, R0, !PT ;  /* 0x00000000c9007209 */ /* 0x000fc60007810000 */
        /* <DEDUP_REMOVED lines=8> */
[----:B------:R-:W-:-:S03]  /*12de0*/  LOP3.LUT R3, R3, UR28, R66, 0x96, !PT ;  /* 0x0000001c03037c12 */ /* 0x000fc6000f8e9642 */
[----:B------:R-:W-:Y:S01]  /*12df0*/  IMAD.U32 R5, RZ, RZ, UR30 ;  /* 0x0000001eff057e24 */ /* 0x000fe2000f8e00ff */
[----:B------:R-:W-:Y:S02]  /*12e00*/  LOP3.LUT R12, R11, UR24, R2, 0x96, !PT ;  /* 0x000000180b0c7c12 */ /* 0x000fe4000f8e9602 */
[----:B------:R-:W-:Y:S02]  /*12e10*/  FMNMX.FTZ R0, R175, R0, !PT ;  /* 0x00000000af007209 */ /* 0x000fe40007810000 */
[----:B------:R-:W-:Y:S01]  /*12e20*/  LOP3.LUT R5, R85, UR27, R5, 0x96, !PT ;  /* 0x0000001b55057c12 */ /* 0x000fe2000f8e9605 */
[----:B------:R-:W-:Y:S01]  /*12e30*/  IMAD.WIDE.U32 R2, R3, -0x2daee0ad, RZ ;  /* 0xd2511f5303027825 */ /* 0x000fe200078e00ff */
[----:B------:R-:W-:-:S03]  /*12e40*/  FMNMX.FTZ R0, R172, R0, !PT ;  /* 0x00000000ac007209 */ /* 0x000fc60007810000 */
[----:B------:R-:W-:Y:S01]  /*12e50*/  IMAD.WIDE.U32 R12, R12, -0x2daee0ad, RZ ;  /* 0xd2511f530c0c7825 */ /* 0x000fe200078e00ff */
[----:B------:R-:W-:-:S03]  /*12e60*/  FMNMX.FTZ R0, R170, R0, !PT ;  /* 0x00000000aa007209 */ /* 0x000fc60007810000 */
[----:B------:R-:W-:Y:S01]  /*12e70*/  IMAD.WIDE.U32 R32, R5, -0x326172a9, RZ ;  /* 0xcd9e8d5705207825 */ /* 0x000fe200078e00ff */
[----:B------:R-:W-:Y:S02]  /*12e80*/  LOP3.LUT R6, R3, UR21, R4, 0x96, !PT ;  /* 0x0000001503067c12 */ /* 0x000fe4000f8e9604 */
[----:B------:R-:W-:Y:S02]  /*12e90*/  LOP3.LUT R2, R13, UR19, R2, 0x96, !PT ;  /* 0x000000130d027c12 */ /* 0x000fe4000f8e9602 */
[----:B------:R-:W-:Y:S01]  /*12ea0*/  FMNMX.FTZ R0, R169, R0, !PT ;  /* 0x00000000a9007209 */ /* 0x000fe20007810000 */
[----:B------:R-:W-:Y:S01]  /*12eb0*/  UIADD3 UR30, UR26, -0x4ab325aa, URZ ;  /* 0xb54cda561a1e7890 */ /* 0x000fe2000fffe03f */
[----:B------:R-:W-:Y:S02]  /*12ec0*/  LOP3.LUT R4, R33, UR18, R74, 0x96, !PT ;  /* 0x0000001221047c12 */ /* 0x000fe4000f8e964a */
[----:B------:R-:W-:Y:S01]  /*12ed0*/  LOP3.LUT R8, R67, UR6, R32, 0x96, !PT ;  /* 0x0000000643087c12 */ /* 0x000fe2000f8e9620 */
[----:B------:R-:W-:Y:S01]  /*12ee0*/  IMAD.WIDE.U32 R6, R6, -0x326172a9, RZ ;  /* 0xcd9e8d5706067825 */ /* 0x000fe200078e00ff */
[----:B------:R-:W-:-:S03]  /*12ef0*/  FMNMX.FTZ R0, R87, R0, !PT ;  /* 0x0000000057007209 */ /* 0x000fc60007810000 */
[----:B------:R-:W-:-:S04]  /*12f00*/  IMAD.WIDE.U32 R2, R2, -0x326172a9, RZ ;  /* 0xcd9e8d5702027825 */ /* 0x000fc800078e00ff */
[----:B------:R-:W-:Y:S01]  /*12f10*/  IMAD.WIDE.U32 R4, R4, -0x2daee0ad, RZ ;  /* 0xd2511f5304047825 */ /* 0x000fe200078e00ff */
[----:B------:R-:W-:-:S03]  /*12f20*/  LOP3.LUT R11, R3, UR30, R6, 0x96, !PT ;  /* 0x0000001e030b7c12 */ /* 0x000fc6000f8e9606 */
[----:B------:R-:W-:Y:S01]  /*12f30*/  IMAD.WIDE.U32 R8, R8, -0x2daee0ad, RZ ;  /* 0xd2511f5308087825 */ /* 0x000fe200078e00ff */
[----:B------:R-:W1:Y:S01]  /*12f40*/  SHFL.BFLY PT, R6, R0, 0x2, 0x1f ;  /* 0x0c401f0000067f89 */ /* 0x000e6200000e0000 */
[----:B------:R-:W-:-:S03]  /*12f50*/  LOP3.LUT R5, R5, UR4, R80, 0x96, !PT ;  /* 0x0000000405057c12 */ /* 0x000fc6000f8e9650 */
[----:B------:R-:W-:Y:S02]  /*12f60*/  LOP3.LUT R4, R9, UR25, R4, 0x96, !PT ;  /* 0x0000001909047c12 */ /* 0x000fe4000f8e9604 */
[C---:B------:R-:W-:Y:S02]  /*12f70*/  LOP3.LUT R15, R2.reuse, 0xffff, RZ, 0xc0, !PT ;  /* 0x0000ffff020f7812 */ /* 0x040fe400078ec0ff */
[----:B------:R-:W-:Y:S01]  /*12f80*/  LOP3.LUT R18, R2, 0xff, RZ, 0xc0, !PT ;  /* 0x000000ff02127812 */ /* 0x000fe200078ec0ff */
[----:B------:R-:W-:Y:S01]  /*12f90*/  IMAD.WIDE.U32 R82, R4, -0x326172a9, RZ ;  /* 0xcd9e8d5704527825 */ /* 0x000fe200078e00ff */
[--C-:B------:R-:W-:Y:S02]  /*12fa0*/  SHF.R.U32.HI R16, RZ, 0x10, R2.reuse ;  /* 0x00000010ff107819 */ /* 0x100fe40000011602 */
[----:B------:R-:W-:Y:S01]  /*12fb0*/  SHF.R.U32.HI R17, RZ, 0x18, R2 ;  /* 0x00000018ff117819 */ /* 0x000fe20000011602 */
[----:B------:R-:W-:Y:S01]  /*12fc0*/  IMAD.WIDE.U32 R2, R5, -0x326172a9, RZ ;  /* 0xcd9e8d5705027825 */ /* 0x000fe200078e00ff */
[----:B------:R-:W-:-:S04]  /*12fd0*/  LOP3.LUT R10, R7, UR20, R10, 0x96, !PT ;  /* 0x00000014070a7c12 */ /* 0x000fc8000f8e960a */
[----:B------:R-:W-:Y:S02]  /*12fe0*/  LOP3.LUT R4, R3, UR28, R66, 0x96, !PT ;  /* 0x0000001c03047c12 */ /* 0x000fe4000f8e9642 */
[----:B------:R-:W-:Y:S01]  /*12ff0*/  LOP3.LUT R2, R83, UR24, R2, 0x96, !PT ;  /* 0x0000001853027c12 */ /* 0x000fe2000f8e9602 */
[----:B------:R-:W-:Y:S02]  /*13000*/  UIADD3 UR36, UR27, 0x646e171e, URZ ;  /* 0x646e171e1b247890 */ /* 0x000fe4000fffe03f */
[----:B------:R-:W-:-:S04]  /*13010*/  IMAD.WIDE.U32 R4, R4, -0x2daee0ad, RZ ;  /* 0xd2511f5304047825 */ /* 0x000fc800078e00ff */
[----:B------:R-:W-:-:S04]  /*13020*/  IMAD.WIDE.U32 R78, R2, -0x2daee0ad, RZ ;  /* 0xd2511f53024e7825 */ /* 0x000fc800078e00ff */
[----:B------:R-:W-:Y:S01]  /*13030*/  IMAD.WIDE.U32 R2, R10, -0x2daee0ad, RZ ;  /* 0xd2511f530a027825 */ /* 0x000fe200078e00ff */
[----:B------:R-:W-:Y:S02]  /*13040*/  LOP3.LUT R4, R79, UR19, R4, 0x96, !PT ;  /* 0x000000134f047c12 */ /* 0x000fe4000f8e9604 */
[----:B-1----:R-:W-:Y:S02]  /*13050*/  FMNMX.FTZ R0, R0, R6, !PT ;  /* 0x0000000600007209 */ /* 0x002fe40007810000 */
[----:B------:R-:W-:Y:S02]  /*13060*/  LOP3.LUT R13, R3, UR36, R12, 0x96, !PT ;  /* 0x00000024030d7c12 */ /* 0x000fe4000f8e960c */
[C---:B------:R-:W-:Y:S02]  /*13070*/  LOP3.LUT R7, R2.reuse, 0xffff, RZ, 0xc0, !PT ;  /* 0x0000ffff02077812 */ /* 0x040fe400078ec0ff */
[----:B------:R-:W-:Y:S02]  /*13080*/  LOP3.LUT R9, R2, 0xff, RZ, 0xc0, !PT ;  /* 0x000000ff02097812 */ /* 0x000fe400078ec0ff */
[----:B------:R-:W-:-:S02]  /*13090*/  SHF.R.U32.HI R10, RZ, 0x10, R2 ;  /* 0x00000010ff0a7819 */ /* 0x000fc40000011602 */
[----:B------:R-:W-:Y:S01]  /*130a0*/  SHF.R.U32.HI R12, RZ, 0x18, R2 ;  /* 0x00000018ff0c7819 */ /* 0x000fe20000011602 */
[----:B------:R-:W-:Y:S01]  /*130b0*/  IMAD.WIDE.U32 R2, R4, -0x326172a9, RZ ;  /* 0xcd9e8d5704027825 */ /* 0x000fe200078e00ff */
[----:B------:R-:W-:Y:S02]  /*130c0*/  LOP3.LUT R14, R5, UR21, R8, 0x96, !PT ;  /* 0x00000015050e7c12 */ /* 0x000fe4000f8e9608 */
[----:B------:R-:W1:Y:S01]  /*130d0*/  SHFL.BFLY PT, R8, R0, 0x1, 0x1f ;  /* 0x0c201f0000087f89 */ /* 0x000e6200000e0000 */
[----:B------:R-:W-:Y:S02]  /*130e0*/  LOP3.LUT R4, R2, 0xffff, RZ, 0xc0, !PT ;  /* 0x0000ffff02047812 */ /* 0x000fe400078ec0ff */
[----:B------:R-:W-:Y:S02]  /*130f0*/  SHF.R.U32.HI R5, RZ, 0x10, R2 ;  /* 0x00000010ff057819 */ /* 0x000fe40000011602 */
[----:B------:R-:W-:Y:S02]  /*13100*/  SHF.R.U32.HI R6, RZ, 0x8, R4 ;  /* 0x00000008ff067819 */ /* 0x000fe40000011604 */
[----:B------:R-:W-:Y:S01]  /*13110*/  LOP3.LUT R4, R5, 0xff, RZ, 0xc0, !PT ;  /* 0x000000ff05047812 */ /* 0x000fe200078ec0ff */
[----:B------:R-:W-:Y:S01]  /*13120*/  IMAD.WIDE.U32 R76, R14, -0x326172a9, RZ ;  /* 0xcd9e8d570e4c7825 */ /* 0x000fe200078e00ff */
[----:B------:R-:W-:-:S02]  /*13130*/  LOP3.LUT R5, R2, 0xff, RZ, 0xc0, !PT ;  /* 0x000000ff02057812 */ /* 0x000fc400078ec0ff */
[----:B------:R-:W-:Y:S02]  /*13140*/  SHF.R.U32.HI R2, RZ, 0x18, R2 ;  /* 0x00000018ff027819 */ /* 0x000fe40000011602 */
[----:B------:R-:W-:Y:S02]  /*13150*/  PRMT R19, R5, 0x5410, R6 ;  /* 0x0000541005137816 */ /* 0x000fe40000000006 */
[----:B------:R-:W-:Y:S02]  /*13160*/  PRMT R24, R4, 0x5410, R2 ;  /* 0x0000541004187816 */ /* 0x000fe40000000002 */
[----:B------:R-:W-:Y:S02]  /*13170*/  LOP3.LUT R5, R16, 0xff, RZ, 0xc0, !PT ;  /* 0x000000ff10057812 */ /* 0x000fe400078ec0ff */
[----:B------:R-:W-:Y:S02]  /*13180*/  LOP3.LUT R2, R3, UR30, R76, 0x96, !PT ;  /* 0x0000001e03027c12 */ /* 0x000fe4000f8e964c */
[----:B------:R-:W-:-:S02]  /*13190*/  SHF.R.U32.HI R4, RZ, 0x8, R7 ;  /* 0x00000008ff047819 */ /* 0x000fc40000011607 */
[----:B------:R-:W-:Y:S02]  /*131a0*/  PRMT R23, R5, 0x5410, R17 ;  /* 0x0000541005177816 */ /* 0x000fe40000000011 */
[----:B------:R-:W-:Y:S02]  /*131b0*/  SHF.R.U32.HI R5, RZ, 0x10, R2 ;  /* 0x00000010ff057819 */ /* 0x000fe40000011602 */
[C---:B------:R-:W-:Y:S02]  /*131c0*/  LOP3.LUT R3, R2.reuse, 0xffff, RZ, 0xc0, !PT ;  /* 0x0000ffff02037812 */ /* 0x040fe400078ec0ff */
[----:B------:R-:W-:Y:S02]  /*131d0*/  PRMT R25, R9, 0x5410, R4 ;  /* 0x0000541009197816 */ /* 0x000fe40000000004 */
[----:B------:R-:W-:Y:S02]  /*131e0*/  LOP3.LUT R7, R2, 0xff, RZ, 0xc0, !PT ;  /* 0x000000ff02077812 */ /* 0x000fe400078ec0ff */
[----:B------:R-:W-:-:S02]  /*131f0*/  SHF.R.U32.HI R4, RZ, 0x18, R2 ;  /* 0x00000018ff047819 */ /* 0x000fc40000011602 */
[----:B------:R-:W-:Y:S02]  /*13200*/  LOP3.LUT R2, R5, 0xff, RZ, 0xc0, !PT ;  /* 0x000000ff05027812 */ /* 0x000fe400078ec0ff */
[----:B------:R-:W-:Y:S02]  /*13210*/  SHF.R.U32.HI R3, RZ, 0x8, R3 ;  /* 0x00000008ff037819 */ /* 0x000fe40000011603 */
[----:B-1----:R-:W-:Y:S02]  /*13220*/  FMNMX.FTZ R168, R0, R8, !PT ;  /* 0x0000000800a87209 */ /* 0x002fe40007810000 */
[----:B------:R-:W-:Y:S02]  /*13230*/  FMNMX.FTZ R0, R38, R106, !PT ;  /* 0x0000006a26007209 */ /* 0x000fe40007810000 */
[----:B------:R-:W-:Y:S02]  /*13240*/  PRMT R17, R2, 0x5410, R4 ;  /* 0x0000541002117816 */ /* 0x000fe40000000004 */
[----:B------:R-:W-:-:S02]  /*13250*/  PRMT R16, R7, 0x5410, R3 ;  /* 0x0000541007107816 */ /* 0x000fc40000000003 */
        /* <DEDUP_REMOVED lines=58> */
[----:B---3--:R-:W-:Y:S02]  /*13600*/  FMNMX.FTZ R3, R227, R3, !PT ;  /* 0x00000003e3037209 */ /* 0x008fe40007810000 */
        /* <DEDUP_REMOVED lines=34> */
[----:B------:R-:W-:Y:S01]  /*13830*/  SHF.R.U32.HI R6, RZ, 0x8, R15 ;  /* 0x00000008ff067819 */ /* 0x000fe2000001160f */
[----:B------:R-:W1:Y:S01]  /*13840*/  SHFL.BFLY PT, R8, R2, 0x2, 0x1f ;  /* 0x0c401f0002087f89 */ /* 0x000e6200000e0000 */
[----:B------:R-:W-:Y:S02]  /*13850*/  FMNMX.FTZ R0, R176, R7, !PT ;  /* 0x00000007b0007209 */ /* 0x000fe40007810000 */
[----:B------:R-:W-:-:S02]  /*13860*/  FMNMX.FTZ R5, R189, R5, !PT ;  /* 0x00000005bd057209 */ /* 0x000fc40007810000 */
[----:B------:R-:W-:Y:S01]  /*13870*/  PRMT R18, R18, 0x5410, R6 ;  /* 0x0000541012127816 */ /* 0x000fe20000000006 */
[----:B------:R-:W2:Y:S01]  /*13880*/  SHFL.BFLY PT, R9, R0, 0x2, 0x1f ;  /* 0x0c401f0000097f89 */ /* 0x000ea200000e0000 */
[----:B------:R-:W-:Y:S02]  /*13890*/  LOP3.LUT R6, R10, 0xff, RZ, 0xc0, !PT ;  /* 0x000000ff0a067812 */ /* 0x000fe400078ec0ff */
[C---:B------:R-:W-:Y:S01]  /*138a0*/  LOP3.LUT R3, R11.reuse, 0xffff, RZ, 0xc0, !PT ;  /* 0x0000ffff0b037812 */ /* 0x040fe200078ec0ff */
[----:B------:R-:W3:Y:S03]  /*138b0*/  SHFL.BFLY PT, R10, R5, 0x2, 0x1f ;  /* 0x0c401f00050a7f89 */ /* 0x000ee600000e0000 */
[----:B------:R-:W-:Y:S02]  /*138c0*/  SHF.R.U32.HI R7, RZ, 0x8, R3 ;  /* 0x00000008ff077819 */ /* 0x000fe40000011603 */
[----:B------:R-:W-:-:S04]  /*138d0*/  LOP3.LUT R3, R11, 0xff, RZ, 0xc0, !PT ;  /* 0x000000ff0b037812 */ /* 0x000fc800078ec0ff */
[----:B------:R-:W-:Y:S02]  /*138e0*/  PRMT R15, R3, 0x5410, R7 ;  /* 0x00005410030f7816 */ /* 0x000fe40000000007 */
[--C-:B------:R-:W-:Y:S01]  /*138f0*/  SHF.R.U32.HI R3, RZ, 0x10, R11.reuse ;  /* 0x00000010ff037819 */ /* 0x100fe2000001160b */
[C---:B------:R-:W-:Y:S01]  /*13900*/  FMUL.FTZ R4, R168.reuse, UR29 ;  /* 0x0000001da8047c20 */ /* 0x040fe20008410000 */
[----:B------:R-:W-:Y:S02]  /*13910*/  FSETP.NEU.FTZ.AND P0, PT, R168, -INF , PT ;  /* 0xff800000a800780b */ /* 0x000fe40003f1d000 */
[----:B------:R-:W-:Y:S02]  /*13920*/  SHF.R.U32.HI R7, RZ, 0x18, R11 ;  /* 0x00000018ff077819 */ /* 0x000fe4000001160b */
[----:B------:R-:W-:Y:S02]  /*13930*/  LOP3.LUT R3, R3, 0xff, RZ, 0xc0, !PT ;  /* 0x000000ff03037812 */ /* 0x000fe400078ec0ff */
[----:B------:R-:W-:-:S02]  /*13940*/  FSEL R4, R4, RZ, P0 ;  /* 0x000000ff04047208 */ /* 0x000fc40000000000 */
[----:B------:R-:W-:Y:S02]  /*13950*/  PRMT R14, R3, 0x5410, R7 ;  /* 0x00005410030e7816 */ /* 0x000fe40000000007 */
[----:B-1----:R-:W-:Y:S02]  /*13960*/  FMNMX.FTZ R3, R2, R8, !PT ;  /* 0x0000000802037209 */ /* 0x002fe40007810000 */
[----:B------:R-:W-:Y:S01]  /*13970*/  PRMT R22, R6, 0x5410, R12 ;  /* 0x0000541006167816 */ /* 0x000fe2000000000c */
[--C-:B------:R-:W-:Y:S01]  /*13980*/  FFMA.FTZ R6, R50, UR29, -R4.reuse ;  /* 0x0000001d32067c23 */ /* 0x100fe20008010804 */
[----:B--2---:R-:W-:Y:S01]  /*13990*/  FMNMX.FTZ R2, R0, R9, !PT ;  /* 0x0000000900027209 */ /* 0x004fe20007810000 */
[----:B------:R-:W1:Y:S01]  /*139a0*/  SHFL.BFLY PT, R11, R3, 0x1, 0x1f ;  /* 0x0c201f00030b7f89 */ /* 0x000e6200000e0000 */
[----:B---3--:R-:W-:Y:S01]  /*139b0*/  FMNMX.FTZ R0, R5, R10, !PT ;  /* 0x0000000a05007209 */ /* 0x008fe20007810000 */
[----:B------:R2:W-:Y:S04]  /*139c0*/  MUFU.EX2 R243, R6 ;  /* 0x0000000600f37308 */ /* 0x0005e80000000800 */
[----:B------:R-:W3:Y:S04]  /*139d0*/  SHFL.BFLY PT, R12, R0, 0x1, 0x1f ;  /* 0x0c201f00000c7f89 */ /* 0x000ee800000e0000 */
[----:B------:R-:W4:Y:S01]  /*139e0*/  SHFL.BFLY PT, R10, R2, 0x1, 0x1f ;  /* 0x0c201f00020a7f89 */ /* 0x000f2200000e0000 */
[----:B--2---:R-:W-:-:S04]  /*139f0*/  FFMA.FTZ R6, R104, UR29, -R4 ;  /* 0x0000001d68067c23 */ /* 0x004fc80008010804 */
[----:B------:R2:W-:Y:S01]  /*13a00*/  MUFU.EX2 R127, R6 ;  /* 0x00000006007f7308 */ /* 0x0005e20000000800 */
[----:B------:R-:W-:Y:S01]  /*13a10*/  FFMA.FTZ R5, R41, UR29, -R4 ;  /* 0x0000001d29057c23 */ /* 0x000fe20008010804 */
[----:B------:R-:W-:Y:S02]  /*13a20*/  IMAD.MOV.U32 R57, RZ, RZ, R134 ;  /* 0x000000ffff397224 */ /* 0x000fe400078e0086 */
[----:B--2---:R-:W-:-:S04]  /*13a30*/  FFMA.FTZ R6, R49, UR29, -R4 ;  /* 0x0000001d31067c23 */ /* 0x004fc80008010804 */
[----:B------:R2:W-:Y:S01]  /*13a40*/  MUFU.EX2 R215, R6 ;  /* 0x0000000600d77308 */ /* 0x0005e20000000800 */
[----:B-1----:R-:W-:Y:S02]  /*13a50*/  FMNMX.FTZ R134, R3, R11, !PT ;  /* 0x0000000b03867209 */ /* 0x002fe40007810000 */
[----:B------:R-:W-:-:S05]  /*13a60*/  FSEL R3, R168, RZ, P0 ;  /* 0x000000ffa8037208 */ /* 0x000fca0000000000 */
[----:B------:R1:W-:Y:S01]  /*13a70*/  MUFU.EX2 R210, R5 ;  /* 0x0000000500d27308 */ /* 0x0003e20000000800 */
[----:B--2---:R-:W-:-:S07]  /*13a80*/  FFMA.FTZ R6, R45, UR29, -R4 ;  /* 0x0000001d2d067c23 */ /* 0x004fce0008010804 */
[----:B------:R2:W-:Y:S01]  /*13a90*/  MUFU.EX2 R216, R6 ;  /* 0x0000000600d87308 */ /* 0x0005e20000000800 */
[----:B-1----:R-:W-:-:S04]  /*13aa0*/  LOP3.LUT R5, R13, 0xffff, RZ, 0xc0, !PT ;  /* 0x0000ffff0d057812 */ /* 0x002fc800078ec0ff */
[----:B------:R-:W-:Y:S01]  /*13ab0*/  SHF.R.U32.HI R7, RZ, 0x8, R5 ;  /* 0x00000008ff077819 */ /* 0x000fe20000011605 */
[----:B--2---:R-:W-:-:S04]  /*13ac0*/  FFMA.FTZ R6, R44, UR29, -R4 ;  /* 0x0000001d2c067c23 */ /* 0x004fc80008010804 */
[----:B------:R1:W-:Y:S01]  /*13ad0*/  MUFU.EX2 R209, R6 ;  /* 0x0000000600d17308 */ /* 0x0003e20000000800 */
[----:B---3--:R-:W-:Y:S01]  /*13ae0*/  FMNMX.FTZ R99, R0, R12, !PT ;  /* 0x0000000c00637209 */ /* 0x008fe20007810000 */
[----:B------:R-:W-:Y:S01]  /*13af0*/  FFMA.FTZ R0, R28, UR29, -R4 ;  /* 0x0000001d1c007c23 */ /* 0x000fe20008010804 */
[----:B------:R-:W-:Y:S01]  /*13b00*/  FSETP.NEU.FTZ.AND P0, PT, R134, -INF , PT ;  /* 0xff8000008600780b */ /* 0x000fe20003f1d000 */
[----:B------:R-:W-:Y:S01]  /*13b10*/  IMAD.MOV.U32 R71, RZ, RZ, R133 ;  /* 0x000000ffff477224 */ /* 0x000fe200078e0085 */
[--C-:B------:R-:W-:Y:S02]  /*13b20*/  SHF.R.U32.HI R8, RZ, 0x18, R13.reuse ;  /* 0x00000018ff087819 */ /* 0x100fe4000001160d */
[----:B-1----:R-:W-:-:S04]  /*13b30*/  SHF.R.U32.HI R6, RZ, 0x10, R13 ;  /* 0x00000010ff067819 */ /* 0x002fc8000001160d */
[----:B------:R-:W-:Y:S01]  /*13b40*/  LOP3.LUT R5, R6, 0xff, RZ, 0xc0, !PT ;  /* 0x000000ff06057812 */ /* 0x000fe200078ec0ff */
[--C-:B------:R-:W-:Y:S01]  /*13b50*/  FFMA.FTZ R6, R31, UR29, -R4.reuse ;  /* 0x0000001d1f067c23 */ /* 0x100fe20008010804 */
[----:B------:R-:W-:Y:S01]  /*13b60*/  FADD.FTZ R31, R39, -R3 ;  /* 0x80000003271f7221 */ /* 0x000fe20000010000 */
[----:B------:R-:W-:Y:S01]  /*13b70*/  FMUL.FTZ R3, R134, UR29 ;  /* 0x0000001d86037c20 */ /* 0x000fe20008410000 */
[----:B------:R1:W-:Y:S01]  /*13b80*/  MUFU.EX2 R129, R0 ;  /* 0x0000000000817308 */ /* 0x0003e20000000800 */
[----:B----4-:R-:W-:Y:S01]  /*13b90*/  FMNMX.FTZ R133, R2, R10, !PT ;  /* 0x0000000a02857209 */ /* 0x010fe20007810000 */
[----:B------:R-:W-:Y:S02]  /*13ba0*/  FFMA.FTZ R2, R29, UR29, -R4 ;  /* 0x0000001d1d027c23 */ /* 0x000fe40008010804 */
[----:B------:R-:W-:-:S04]  /*13bb0*/  FSEL R3, R3, RZ, P0 ;  /* 0x000000ff03037208 */ /* 0x000fc80000000000 */
[----:B------:R2:W-:Y:S01]  /*13bc0*/  MUFU.EX2 R221, R6 ;  /* 0x0000000600dd7308 */ /* 0x0005e20000000800 */
[----:B-1----:R-:W-:-:S07]  /*13bd0*/  FFMA.FTZ R0, R26, UR29, -R4 ;  /* 0x0000001d1a007c23 */ /* 0x002fce0008010804 */
[----:B------:R1:W-:Y:S01]  /*13be0*/  MUFU.EX2 R213, R2 ;  /* 0x0000000200d57308 */ /* 0x0003e20000000800 */
[----:B------:R-:W-:Y:S02]  /*13bf0*/  FSETP.NEU.FTZ.AND P1, PT, R133, -INF , PT ;  /* 0xff8000008500780b */ /* 0x000fe40003f3d000 */
[----:B--2---:R-:W-:Y:S01]  /*13c00*/  PRMT R6, R5, 0x5410, R8 ;  /* 0x0000541005067816 */ /* 0x004fe20000000008 */
[----:B------:R-:W-:-:S04]  /*13c10*/  FFMA.FTZ R5, R30, UR29, -R4 ;  /* 0x0000001d1e057c23 */ /* 0x000fc80008010804 */
[----:B------:R2:W-:Y:S01]  /*13c20*/  MUFU.EX2 R220, R0 ;  /* 0x0000000000dc7308 */ /* 0x0005e20000000800 */
[----:B-1----:R-:W-:-:S07]  /*13c30*/  FSEL R2, R134, RZ, P0 ;  /* 0x000000ff86027208 */ /* 0x002fce0000000000 */
[----:B------:R-:W1:Y:S01]  /*13c40*/  MUFU.EX2 R228, R5 ;  /* 0x0000000500e47308 */ /* 0x000e620000000800 */
[----:B--2---:R-:W-:Y:S01]  /*13c50*/  FFMA.FTZ R0, R40, UR29, -R3 ;  /* 0x0000001d28007c23 */ /* 0x004fe20008010803 */
[----:B------:R-:W-:-:S06]  /*13c60*/  FADD.FTZ R28, R38, -R2 ;  /* 0x80000002261c7221 */ /* 0x000fcc0000010000 */
[----:B------:R2:W-:Y:S01]  /*13c70*/  MUFU.EX2 R126, R0 ;  /* 0x00000000007e7308 */ /* 0x0005e20000000800 */
[----:B------:R-:W-:Y:S02]  /*13c80*/  FSEL R2, R133, RZ, P1 ;  /* 0x000000ff85027208 */ /* 0x000fe40000800000 */
[----:B------:R-:W-:Y:S02]  /*13c90*/  FSETP.NEU.FTZ.AND P0, PT, R99, -INF , PT ;  /* 0xff8000006300780b */ /* 0x000fe40003f1d000 */
[----:B------:R-:W-:Y:S01]  /*13ca0*/  PRMT R171, R132, 0x7054, R132 ;  /* 0x0000705484ab7816 */ /* 0x000fe20000000084 */
[----:B------:R-:W-:Y:S01]  /*13cb0*/  FADD.FTZ R29, R37, -R2 ;  /* 0x80000002251d7221 */ /* 0x000fe20000010000 */
[----:B------:R-:W-:Y:S01]  /*13cc0*/  FSEL R2, R99, RZ, P0 ;  /* 0x000000ff63027208 */ /* 0x000fe20000000000 */
[----:B--2---:R-:W-:-:S04]  /*13cd0*/  FFMA.FTZ R0, R35, UR29, -R3 ;  /* 0x0000001d23007c23 */ /* 0x004fc80008010803 */
[----:B------:R2:W3:Y:S01]  /*13ce0*/  MUFU.EX2 R69, R0 ;  /* 0x0000000000457308 */ /* 0x0004e20000000800 */
[----:B------:R-:W-:Y:S01]  /*13cf0*/  FFMA.FTZ R5, R27, UR29, -R3 ;  /* 0x0000001d1b057c23 */ /* 0x000fe20008010803 */
[----:B------:R-:W-:Y:S01]  /*13d00*/  FADD.FTZ R30, R36, -R2 ;  /* 0x80000002241e7221 */ /* 0x000fe20000010000 */
[----:B-1----:R-:W-:-:S05]  /*13d10*/  F2FP.BF16.F32.PACK_AB R2, R213, R228 ;  /* 0x000000e4d502723e */ /* 0x002fca00000010ff */
[----:B------:R1:W-:Y:S01]  /*13d20*/  MUFU.EX2 R44, R5 ;  /* 0x00000005002c7308 */ /* 0x0003e20000000800 */
[----:B--2---:R-:W-:-:S07]  /*13d30*/  FFMA.FTZ R0, R34, UR29, -R3 ;  /* 0x0000001d22007c23 */ /* 0x004fce0008010803 */
[----:B------:R2:W4:Y:S01]  /*13d40*/  MUFU.EX2 R224, R0 ;  /* 0x0000000000e07308 */ /* 0x0005220000000800 */
[----:B-1----:R-:W-:-:S07]  /*13d50*/  FFMA.FTZ R5, R105, UR29, -R3 ;  /* 0x0000001d69057c23 */ /* 0x002fce0008010803 */
[----:B------:R1:W-:Y:S01]  /*13d60*/  MUFU.EX2 R219, R5 ;  /* 0x0000000500db7308 */ /* 0x0003e20000000800 */
[----:B--2---:R-:W-:-:S05]  /*13d70*/  HSET2.LE.AND R0, R16, R171, PT ;  /* 0x000000ab10007233 */ /* 0x004fca0003803000 */
[----:B------:R-:W-:Y:S02]  /*13d80*/  LOP3.LUT R60, R0, R2, RZ, 0xc0, !PT ;  /* 0x00000002003c7212 */ /* 0x000fe400078ec0ff */
[----:B------:R-:W-:Y:S02]  /*13d90*/  HSET2.LE.AND R0, R17, R171, PT ;  /* 0x000000ab11007233 */ /* 0x000fe40003803000 */
[----:B---3--:R-:W-:Y:S01]  /*13da0*/  F2FP.BF16.F32.PACK_AB R2, R69, R126 ;  /* 0x0000007e4502723e */ /* 0x008fe200000010ff */
[----:B-1----:R-:W-:-:S03]  /*13db0*/  FFMA.FTZ R5, R55, UR29, -R3 ;  /* 0x0000001d37057c23 */ /* 0x002fc60008010803 */
[----:B------:R-:W-:Y:S02]  /*13dc0*/  LOP3.LUT R61, R0, R2, RZ, 0xc0, !PT ;  /* 0x00000002003d7212 */ /* 0x000fe400078ec0ff */
[----:B------:R-:W-:Y:S01]  /*13dd0*/  HSET2.LE.AND R0, R19, R171, PT ;  /* 0x000000ab13007233 */ /* 0x000fe20003803000 */
[----:B------:R1:W2:Y:S01]  /*13de0*/  MUFU.EX2 R212, R5 ;  /* 0x0000000500d47308 */ /* 0x0002a20000000800 */
[----:B------:R-:W-:-:S04]  /*13df0*/  F2FP.BF16.F32.PACK_AB R2, R220, R129 ;  /* 0x00000081dc02723e */ /* 0x000fc800000010ff */
[----:B------:R-:W-:Y:S02]  /*13e00*/  LOP3.LUT R62, R0, R2, RZ, 0xc0, !PT ;  /* 0x00000002003e7212 */ /* 0x000fe400078ec0ff */
[----:B------:R-:W-:Y:S02]  /*13e10*/  HSET2.LE.AND R0, R24, R171, PT ;  /* 0x000000ab18007233 */ /* 0x000fe40003803000 */
[----:B----4-:R-:W-:Y:S01]  /*13e20*/  F2FP.BF16.F32.PACK_AB R2, R44, R224 ;  /* 0x000000e02c02723e */ /* 0x010fe200000010ff */
[----:B-1----:R-:W-:-:S03]  /*13e30*/  FFMA.FTZ R5, R43, UR29, -R3 ;  /* 0x0000001d2b057c23 */ /* 0x002fc60008010803 */
[----:B------:R-:W-:Y:S01]  /*13e40*/  LOP3.LUT R63, R0, R2, RZ, 0xc0, !PT ;  /* 0x00000002003f7212 */ /* 0x000fe200078ec0ff */
[----:B------:R1:W-:Y:S01]  /*13e50*/  MUFU.EX2 R45, R5 ;  /* 0x00000005002d7308 */ /* 0x0003e20000000800 */
[----:B------:R-:W-:Y:S02]  /*13e60*/  HSET2.LE.AND R0, R18, R171, PT ;  /* 0x000000ab12007233 */ /* 0x000fe40003803000 */
[----:B------:R-:W-:-:S04]  /*13e70*/  F2FP.BF16.F32.PACK_AB R2, R216, R215 ;  /* 0x000000d7d802723e */ /* 0x000fc800000010ff */
[----:B------:R-:W-:Y:S02]  /*13e80*/  LOP3.LUT R18, R0, R2, RZ, 0xc0, !PT ;  /* 0x0000000200127212 */ /* 0x000fe400078ec0ff */
[----:B------:R-:W-:Y:S01]  /*13e90*/  HSET2.LE.AND R0, R23, R171, PT ;  /* 0x000000ab17007233 */ /* 0x000fe20003803000 */
[----:B-1----:R-:W-:-:S04]  /*13ea0*/  FFMA.FTZ R5, R42, UR29, -R3 ;  /* 0x0000001d2a057c23 */ /* 0x002fc80008010803 */
[----:B------:R1:W3:Y:S01]  /*13eb0*/  MUFU.EX2 R211, R5 ;  /* 0x0000000500d37308 */ /* 0x0002e20000000800 */
[----:B--2---:R-:W-:-:S04]  /*13ec0*/  F2FP.BF16.F32.PACK_AB R2, R212, R219 ;  /* 0x000000dbd402723e */ /* 0x004fc800000010ff */
[----:B------:R-:W-:Y:S02]  /*13ed0*/  LOP3.LUT R19, R0, R2, RZ, 0xc0, !PT ;  /* 0x0000000200137212 */ /* 0x000fe400078ec0ff */
[----:B------:R-:W-:Y:S02]  /*13ee0*/  HSET2.LE.AND R0, R25, R171, PT ;  /* 0x000000ab19007233 */ /* 0x000fe40003803000 */
[----:B------:R-:W-:Y:S01]  /*13ef0*/  F2FP.BF16.F32.PACK_AB R2, R221, R210 ;  /* 0x000000d2dd02723e */ /* 0x000fe200000010ff */
[----:B-1----:R-:W-:-:S04]  /*13f00*/  FFMA.FTZ R5, R106, UR29, -R3 ;  /* 0x0000001d6a057c23 */ /* 0x002fc80008010803 */
[----:B------:R1:W-:Y:S01]  /*13f10*/  MUFU.EX2 R242, R5 ;  /* 0x0000000500f27308 */ /* 0x0003e20000000800 */
[----:B------:R-:W-:Y:S02]  /*13f20*/  LOP3.LUT R58, R0, R2, RZ, 0xc0, !PT ;  /* 0x00000002003a7212 */ /* 0x000fe400078ec0ff */
[----:B------:R-:W-:Y:S02]  /*13f30*/  HSET2.LE.AND R0, R22, R171, PT ;  /* 0x000000ab16007233 */ /* 0x000fe40003803000 */
[----:B---3--:R-:W-:Y:S01]  /*13f40*/  F2FP.BF16.F32.PACK_AB R2, R211, R45 ;  /* 0x0000002dd302723e */ /* 0x008fe200000010ff */
[----:B-1----:R-:W-:-:S04]  /*13f50*/  FFMA.FTZ R5, R107, UR29, -R3 ;  /* 0x0000001d6b057c23 */ /* 0x002fc80008010803 */
[----:B------:R1:W2:Y:S01]  /*13f60*/  MUFU.EX2 R218, R5 ;  /* 0x0000000500da7308 */ /* 0x0002a20000000800 */
[----:B------:R-:W-:Y:S02]  /*13f70*/  LOP3.LUT R59, R0, R2, RZ, 0xc0, !PT ;  /* 0x00000002003b7212 */ /* 0x000fe400078ec0ff */
[----:B------:R-:W-:Y:S02]  /*13f80*/  HSET2.LE.AND R0, R15, R171, PT ;  /* 0x000000ab0f007233 */ /* 0x000fe40003803000 */
[----:B------:R-:W-:Y:S01]  /*13f90*/  F2FP.BF16.F32.PACK_AB R2, R127, R243 ;  /* 0x000000f37f02723e */ /* 0x000fe200000010ff */
[----:B-1----:R-:W-:-:S04]  /*13fa0*/  FFMA.FTZ R5, R52, UR29, -R4 ;  /* 0x0000001d34057c23 */ /* 0x002fc80008010804 */
[----:B------:R1:W3:Y:S01]  /*13fb0*/  MUFU.EX2 R65, R5 ;  /* 0x0000000500417308 */ /* 0x0002e20000000800 */
[----:B------:R-:W-:Y:S02]  /*13fc0*/  LOP3.LUT R9, R13, 0xff, RZ, 0xc0, !PT ;  /* 0x000000ff0d097812 */ /* 0x000fe400078ec0ff */
[----:B------:R-:W-:Y:S02]  /*13fd0*/  LOP3.LUT R16, R0, R2, RZ, 0xc0, !PT ;  /* 0x0000000200107212 */ /* 0x000fe400078ec0ff */
[----:B------:R-:W-:Y:S02]  /*13fe0*/  HSET2.LE.AND R0, R14, R171, PT ;  /* 0x000000ab0e007233 */ /* 0x000fe40003803000 */
[----:B------:R-:W-:Y:S01]  /*13ff0*/  PRMT R7, R9, 0x5410, R7 ;  /* 0x0000541009077816 */ /* 0x000fe20000000007 */
[----:B-1----:R-:W-:-:S04]  /*14000*/  FFMA.FTZ R5, R100, UR29, -R3 ;  /* 0x0000001d64057c23 */ /* 0x002fc80008010803 */
[----:B------:R1:W-:Y:S01]  /*14010*/  MUFU.EX2 R41, R5 ;  /* 0x0000000500297308 */ /* 0x0003e20000000800 */
[----:B--2---:R-:W-:Y:S01]  /*14020*/  F2FP.BF16.F32.PACK_AB R2, R218, R242 ;  /* 0x000000f2da02723e */ /* 0x004fe200000010ff */
[----:B------:R-:W-:-:S03]  /*14030*/  IMAD.WIDE.U32 R72, R72, -0x326172a9, RZ ;  /* 0xcd9e8d5748487825 */ /* 0x000fc600078e00ff */
[----:B------:R-:W-:Y:S02]  /*14040*/  LOP3.LUT R17, R0, R2, RZ, 0xc0, !PT ;  /* 0x0000000200117212 */ /* 0x000fe400078ec0ff */
[----:B------:R-:W-:Y:S01]  /*14050*/  HSET2.LE.AND R0, R7, R171, PT ;  /* 0x000000ab07007233 */ /* 0x000fe20003803000 */
[----:B-1----:R-:W-:-:S04]  /*14060*/  FFMA.FTZ R5, R53, UR29, -R3 ;  /* 0x0000001d35057c23 */ /* 0x002fc80008010803 */
[----:B------:R-:W1:Y:S01]  /*14070*/  MUFU.EX2 R135, R5 ;  /* 0x0000000500877308 */ /* 0x000e620000000800 */
[----:B---3--:R-:W-:-:S04]  /*14080*/  F2FP.BF16.F32.PACK_AB R2, R65, R209 ;  /* 0x000000d14102723e */ /* 0x008fc800000010ff */
[----:B------:R-:W-:Y:S02]  /*14090*/  LOP3.LUT R56, R0, R2, RZ, 0xc0, !PT ;  /* 0x0000000200387212 */ /* 0x000fe400078ec0ff */
[----:B------:R-:W-:Y:S01]  /*140a0*/  LOP3.LUT R2, R73, R125, RZ, 0x3c, !PT ;  /* 0x0000007d49027212 */ /* 0x000fe200078e3cff */
[----:B------:R-:W-:Y:S01]  /*140b0*/  IMAD.MOV.U32 R125, RZ, RZ, R71 ;  /* 0x000000ffff7d7224 */ /* 0x000fe200078e0047 */
[----:B------:R-:W-:Y:S01]  /*140c0*/  HSET2.LE.AND R0, R6, R171, PT ;  /* 0x000000ab06007233 */ /* 0x000fe20003803000 */
[----:B------:R-:W-:Y:S02]  /*140d0*/  IMAD.MOV.U32 R132, RZ, RZ, R70 ;  /* 0x000000ffff847224 */ /* 0x000fe400078e0046 */
[----:B------:R-:W-:Y:S01]  /*140e0*/  IMAD.WIDE.U32 R70, R2, -0x2daee0ad, RZ ;  /* 0xd2511f5302467825 */ /* 0x000fe200078e00ff */
[----:B-1----:R-:W-:-:S03]  /*140f0*/  F2FP.BF16.F32.PACK_AB R2, R135, R41 ;  /* 0x000000298702723e */ /* 0x002fc600000010ff */
[----:B------:R-:W-:Y:S01]  /*14100*/  IMAD.MOV.U32 R128, RZ, RZ, R57 ;  /* 0x000000ffff807224 */ /* 0x000fe200078e0039 */
[----:B------:R-:W-:Y:S02]  /*14110*/  LOP3.LUT R57, R0, R2, RZ, 0xc0, !PT ;  /* 0x0000000200397212 */ /* 0x000fe400078ec0ff */
[----:B------:R-:W-:-:S05]  /*14120*/  LOP3.LUT R0, R71, UR7, R84, 0x96, !PT ;  /* 0x0000000747007c12 */ /* 0x000fca000f8e9654 */
[----:B------:R-:W-:Y:S01]  /*14130*/  IMAD.WIDE.U32 R52, R0, -0x326172a9, RZ ;  /* 0xcd9e8d5700347825 */ /* 0x000fe200078e00ff */
        /* <DEDUP_REMOVED lines=13> */
[----:B------:R-:W-:-:S05]  /*14210*/  LOP3.LUT R0, R13, UR19, R6, 0x96, !PT ;  /* 0x000000130d007c12 */ /* 0x000fca000f8e9606 */
[----:B------:R-:W-:-:S03]  /*14220*/  IMAD.WIDE.U32 R6, R0, -0x326172a9, RZ ;  /* 0xcd9e8d5700067825 */ /* 0x000fc600078e00ff */
[----:B------:R-:W-:Y:S01]  /*14230*/  LOP3.LUT R0, R6, 0xffff, RZ, 0xc0, !PT ;  /* 0x0000ffff06007812 */ /* 0x000fe200078ec0ff */
[----:B------:R-:W-:-:S03]  /*14240*/  IMAD.WIDE.U32 R8, R5, -0x326172a9, RZ ;  /* 0xcd9e8d5705087825 */ /* 0x000fc600078e00ff */
[----:B------:R-:W-:Y:S02]  /*14250*/  SHF.R.U32.HI R2, RZ, 0x8, R0 ;  /* 0x00000008ff027819 */ /* 0x000fe40000011600 */
[----:B------:R-:W-:Y:S02]  /*14260*/  LOP3.LUT R0, R6, 0xff, RZ, 0xc0, !PT ;  /* 0x000000ff06007812 */ /* 0x000fe400078ec0ff */
[----:B------:R-:W-:Y:S02]  /*14270*/  LOP3.LUT R8, R7, UR30, R8, 0x96, !PT ;  /* 0x0000001e07087c12 */ /* 0x000fe4000f8e9608 */
[----:B------:R-:W-:Y:S01]  /*14280*/  PRMT R7, R0, 0x5410, R2 ;  /* 0x0000541000077816 */ /* 0x000fe20000000002 */
[----:B------:R-:W-:-:S05]  /*14290*/  FMUL.FTZ R2, R133, UR29 ;  /* 0x0000001d85027c20 */ /* 0x000fca0008410000 */
[----:B------:R-:W-:-:S05]  /*142a0*/  FSEL R2, R2, RZ, P1 ;  /* 0x000000ff02027208 */ /* 0x000fca0000800000 */
[--C-:B------:R-:W-:Y:S01]  /*142b0*/  FFMA.FTZ R5, R108, UR29, -R2.reuse ;  /* 0x0000001d6c057c23 */ /* 0x100fe20008010802 */
[----:B------:R-:W-:-:S03]  /*142c0*/  FFMA.FTZ R0, R102, UR29, -R2 ;  /* 0x0000001d66007c23 */ /* 0x000fc60008010802 */
[----:B------:R-:W-:Y:S08]  /*142d0*/  MUFU.EX2 R104, R5 ;  /* 0x0000000500687308 */ /* 0x000ff00000000800 */
[----:B------:R1:W2:Y:S02]  /*142e0*/  MUFU.EX2 R14, R0 ;  /* 0x00000000000e7308 */ /* 0x0002a40000000800 */
[----:B-1----:R-:W-:-:S02]  /*142f0*/  HSET2.LE.AND R0, R7, R171, PT ;  /* 0x000000ab07007233 */ /* 0x002fc40003803000 */
[----:B--2---:R-:W-:-:S04]  /*14300*/  F2FP.BF16.F32.PACK_AB R5, R14, R104 ;  /* 0x000000680e05723e */ /* 0x004fc800000010ff */
[----:B------:R-:W-:Y:S02]  /*14310*/  LOP3.LUT R26, R0, R5, RZ, 0xc0, !PT ;  /* 0x00000005001a7212 */ /* 0x000fe400078ec0ff */
[--C-:B------:R-:W-:Y:S02]  /*14320*/  SHF.R.U32.HI R0, RZ, 0x10, R6.reuse ;  /* 0x00000010ff007819 */ /* 0x100fe40000011606 */
[----:B------:R-:W-:Y:S02]  /*14330*/  SHF.R.U32.HI R6, RZ, 0x18, R6 ;  /* 0x00000018ff067819 */ /* 0x000fe40000011606 */
[----:B------:R-:W-:-:S04]  /*14340*/  LOP3.LUT R0, R0, 0xff, RZ, 0xc0, !PT ;  /* 0x000000ff00007812 */ /* 0x000fc800078ec0ff */
[----:B------:R-:W-:Y:S01]  /*14350*/  PRMT R7, R0, 0x5410, R6 ;  /* 0x0000541000077816 */ /* 0x000fe20000000006 */
[----:B------:R-:W-:-:S05]  /*14360*/  FMUL.FTZ R0, R99, UR29 ;  /* 0x0000001d63007c20 */ /* 0x000fca0008410000 */
[----:B------:R-:W-:-:S05]  /*14370*/  FSEL R0, R0, RZ, P0 ;  /* 0x000000ff00007208 */ /* 0x000fca0000000000 */
[--C-:B------:R-:W-:Y:S01]  /*14380*/  FFMA.FTZ R6, R110, UR29, -R0.reuse ;  /* 0x0000001d6e067c23 */ /* 0x100fe20008010800 */
[----:B------:R-:W-:-:S03]  /*14390*/  FFMA.FTZ R5, R109, UR29, -R0 ;  /* 0x0000001d6d057c23 */ /* 0x000fc60008010800 */
[----:B------:R-:W-:Y:S08]  /*143a0*/  MUFU.EX2 R107, R6 ;  /* 0x00000006006b7308 */ /* 0x000ff00000000800 */
[----:B------:R1:W2:Y:S01]  /*143b0*/  MUFU.EX2 R108, R5 ;  /* 0x00000005006c7308 */ /* 0x0002a20000000800 */
[----:B------:R-:W-:Y:S02]  /*143c0*/  LOP3.LUT R10, R9, UR20, R10, 0x96, !PT ;  /* 0x00000014090a7c12 */ /* 0x000fe4000f8e960a */
[----:B-1----:R-:W-:-:S02]  /*143d0*/  HSET2.LE.AND R5, R7, R171, PT ;  /* 0x000000ab07057233 */ /* 0x002fc40003803000 */
[----:B--2---:R-:W-:-:S04]  /*143e0*/  F2FP.BF16.F32.PACK_AB R6, R108, R107 ;  /* 0x0000006b6c06723e */ /* 0x004fc800000010ff */
[----:B------:R-:W-:Y:S01]  /*143f0*/  LOP3.LUT R27, R5, R6, RZ, 0xc0, !PT ;  /* 0x00000006051b7212 */ /* 0x000fe200078ec0ff */
[----:B------:R-:W-:-:S05]  /*14400*/  IMAD.WIDE.U32 R6, R10, -0x2daee0ad, RZ ;  /* 0xd2511f530a067825 */ /* 0x000fca00078e00ff */
[----:B------:R-:W-:Y:S02]  /*14410*/  LOP3.LUT R5, R7, UR36, R12, 0x96, !PT ;  /* 0x0000002407057c12 */ /* 0x000fe4000f8e960c */
[----:B------:R-:W-:-:S04]  /*14420*/  LOP3.LUT R7, R6, 0xffff, RZ, 0xc0, !PT ;  /* 0x0000ffff06077812 */ /* 0x000fc800078ec0ff */
[----:B------:R-:W-:Y:S02]  /*14430*/  SHF.R.U32.HI R9, RZ, 0x8, R7 ;  /* 0x00000008ff097819 */ /* 0x000fe40000011607 */
[----:B------:R-:W-:Y:S01]  /*14440*/  LOP3.LUT R7, R6, 0xff, RZ, 0xc0, !PT ;  /* 0x000000ff06077812 */ /* 0x000fe200078ec0ff */
[----:B------:R-:W-:-:S03]  /*14450*/  FFMA.FTZ R10, R92, UR29, -R2 ;  /* 0x0000001d5c0a7c23 */ /* 0x000fc60008010802 */
[----:B------:R-:W-:Y:S01]  /*14460*/  PRMT R7, R7, 0x5410, R9 ;  /* 0x0000541007077816 */ /* 0x000fe20000000009 */
[----:B------:R-:W-:Y:S01]  /*14470*/  FFMA.FTZ R9, R48, UR29, -R2 ;  /* 0x0000001d30097c23 */ /* 0x000fe20008010802 */
[----:B------:R-:W-:Y:S08]  /*14480*/  MUFU.EX2 R20, R10 ;  /* 0x0000000a00147308 */ /* 0x000ff00000000800 */
[----:B------:R-:W1:Y:S01]  /*14490*/  MUFU.EX2 R214, R9 ;  /* 0x0000000900d67308 */ /* 0x000e620000000800 */
[----:B------:R-:W-:-:S02]  /*144a0*/  HSET2.LE.AND R7, R7, R171, PT ;  /* 0x000000ab07077233 */ /* 0x000fc40003803000 */
[----:B-1----:R-:W-:-:S04]  /*144b0*/  F2FP.BF16.F32.PACK_AB R9, R214, R20 ;  /* 0x00000014d609723e */ /* 0x002fc800000010ff */
[----:B------:R-:W-:Y:S02]  /*144c0*/  LOP3.LUT R50, R7, R9, RZ, 0xc0, !PT ;  /* 0x0000000907327212 */ /* 0x000fe400078ec0ff */
[--C-:B------:R-:W-:Y:S02]  /*144d0*/  SHF.R.U32.HI R9, RZ, 0x10, R6.reuse ;  /* 0x00000010ff097819 */ /* 0x100fe40000011606 */
        /* <DEDUP_REMOVED lines=54> */
[----:B------:R-:W-:Y:S02]  /*14840*/  LOP3.LUT R6, R33, UR18, R72, 0x96, !PT ;  /* 0x0000001221067c12 */ /* 0x000fe4000f8e9648 */
[----:B------:R-:W-:-:S03]  /*14850*/  LOP3.LUT R5, R53, UR6, R32, 0x96, !PT ;  /* 0x0000000635057c12 */ /* 0x000fc6000f8e9620 */
[----:B------:R-:W-:-:S04]  /*14860*/  IMAD.WIDE.U32 R6, R6, -0x2daee0ad, RZ ;  /* 0xd2511f5306067825 */ /* 0x000fc800078e00ff */
[----:B------:R-:W-:Y:S01]  /*14870*/  IMAD.WIDE.U32 R10, R5, -0x2daee0ad, RZ ;  /* 0xd2511f53050a7825 */ /* 0x000fe200078e00ff */
[----:B------:R-:W-:-:S04]  /*14880*/  LOP3.LUT R7, R7, UR4, R70, 0x96, !PT ;  /* 0x0000000407077c12 */ /* 0x000fc8000f8e9646 */
[----:B------:R-:W-:Y:S01]  /*14890*/  LOP3.LUT R5, R11, UR25, R6, 0x96, !PT ;  /* 0x000000190b057c12 */ /* 0x000fe2000f8e9606 */
[----:B------:R-:W-:Y:S02]  /*148a0*/  IMAD.MOV.U32 R121, RZ, RZ, R65 ;  /* 0x000000ffff797224 */ /* 0x000fe400078e0041 */
[----:B------:R-:W-:Y:S02]  /*148b0*/  IMAD.MOV.U32 R98, RZ, RZ, R64 ;  /* 0x000000ffff627224 */ /* 0x000fe400078e0040 */
        /* <DEDUP_REMOVED lines=9> */
[----:B------:R-:W-:-:S05]  /*14950*/  LOP3.LUT R6, R69, UR19, R6, 0x96, !PT ;  /* 0x0000001345067c12 */ /* 0x000fca000f8e9606 */
[----:B------:R-:W-:-:S03]  /*14960*/  IMAD.WIDE.U32 R6, R6, -0x326172a9, RZ ;  /* 0xcd9e8d5706067825 */ /* 0x000fc600078e00ff */
[----:B------:R-:W-:-:S04]  /*14970*/  LOP3.LUT R5, R6, 0xffff, RZ, 0xc0, !PT ;  /* 0x0000ffff06057812 */ /* 0x000fc800078ec0ff */
[----:B------:R-:W-:Y:S02]  /*14980*/  SHF.R.U32.HI R8, RZ, 0x8, R5 ;  /* 0x00000008ff087819 */ /* 0x000fe40000011605 */
[----:B------:R-:W-:Y:S01]  /*14990*/  LOP3.LUT R5, R6, 0xff, RZ, 0xc0, !PT ;  /* 0x000000ff06057812 */ /* 0x000fe200078ec0ff */
[----:B------:R-:W-:-:S03]  /*149a0*/  FFMA.FTZ R9, R54, UR29, -R2 ;  /* 0x0000001d36097c23 */ /* 0x000fc60008010802 */
[----:B------:R-:W-:Y:S01]  /*149b0*/  PRMT R5, R5, 0x5410, R8 ;  /* 0x0000541005057816 */ /* 0x000fe20000000008 */
[----:B------:R-:W-:Y:S01]  /*149c0*/  FFMA.FTZ R8, R46, UR29, -R2 ;  /* 0x0000001d2e087c23 */ /* 0x000fe20008010802 */
[----:B------:R-:W-:Y:S01]  /*149d0*/  IMAD.MOV.U32 R110, RZ, RZ, R130 ;  /* 0x000000ffff6e7224 */ /* 0x000fe200078e0082 */
[----:B------:R-:W-:Y:S08]  /*149e0*/  MUFU.EX2 R102, R9 ;  /* 0x0000000900667308 */ /* 0x000ff00000000800 */
[----:B------:R-:W1:Y:S01]  /*149f0*/  MUFU.EX2 R130, R8 ;  /* 0x0000000800827308 */ /* 0x000e620000000800 */
[----:B------:R-:W-:Y:S01]  /*14a00*/  HSET2.LE.AND R5, R5, R171, PT ;  /* 0x000000ab05057233 */ /* 0x000fe20003803000 */
[----:B------:R-:W-:-:S04]  /*14a10*/  IMAD.WIDE.U32 R54, R10, -0x326172a9, RZ ;  /* 0xcd9e8d570a367825 */ /* 0x000fc800078e00ff */
[----:B------:R-:W-:Y:S01]  /*14a20*/  IMAD.MOV.U32 R96, RZ, RZ, R14 ;  /* 0x000000ffff607224 */ /* 0x000fe200078e000e */
[----:B-1----:R-:W-:-:S04]  /*14a30*/  F2FP.BF16.F32.PACK_AB R8, R130, R102 ;  /* 0x000000668208723e */ /* 0x002fc800000010ff */
[----:B------:R-:W-:Y:S02]  /*14a40*/  LOP3.LUT R14, R5, R8, RZ, 0xc0, !PT ;  /* 0x00000008050e7212 */ /* 0x000fe400078ec0ff */
[----:B------:R-:W-:Y:S02]  /*14a50*/  SHF.R.U32.HI R8, RZ, 0x10, R6 ;  /* 0x00000010ff087819 */ /* 0x000fe40000011606 */
[----:B------:R-:W-:Y:S02]  /*14a60*/  LOP3.LUT R5, R7, UR30, R54, 0x96, !PT ;  /* 0x0000001e07057c12 */ /* 0x000fe4000f8e9636 */
        /* <DEDUP_REMOVED lines=16> */
[----:B------:R1:W-:Y:S08]  /*14b70*/  MUFU.EX2 R105, R8 ;  /* 0x0000000800697308 */ /* 0x0003f00000000800 */
[----:B------:R-:W2:Y:S01]  /*14b80*/  MUFU.EX2 R111, R7 ;  /* 0x00000007006f7308 */ /* 0x000ea20000000800 */
[----:B------:R-:W-:Y:S01]  /*14b90*/  HSET2.LE.AND R6, R6, R171, PT ;  /* 0x000000ab06067233 */ /* 0x000fe20003803000 */
[----:B------:R-:W-:Y:S01]  /*14ba0*/  IMAD.MOV.U32 R95, RZ, RZ, R41 ;  /* 0x000000ffff5f7224 */ /* 0x000fe200078e0029 */
[----:B-1----:R-:W1:Y:S01]  /*14bb0*/  LDSM.16.MT88.4 R8, [R204+0x4000] ;  /* 0x00400000cc08783b */ /* 0x002e620000004200 */
[----:B--2---:R-:W-:-:S04]  /*14bc0*/  F2FP.BF16.F32.PACK_AB R7, R111, R105 ;  /* 0x000000696f07723e */ /* 0x004fc800000010ff */
[----:B------:R-:W-:Y:S02]  /*14bd0*/  LOP3.LUT R12, R6, R7, RZ, 0xc0, !PT ;  /* 0x00000007060c7212 */ /* 0x000fe400078ec0ff */
[--C-:B------:R-:W-:Y:S02]  /*14be0*/  SHF.R.U32.HI R7, RZ, 0x10, R5.reuse ;  /* 0x00000010ff077819 */ /* 0x100fe40000011605 */
[----:B------:R-:W-:Y:S02]  /*14bf0*/  SHF.R.U32.HI R6, RZ, 0x18, R5 ;  /* 0x00000018ff067819 */ /* 0x000fe40000011605 */
[----:B------:R-:W-:Y:S01]  /*14c00*/  LOP3.LUT R5, R7, 0xff, RZ, 0xc0, !PT ;  /* 0x000000ff07057812 */ /* 0x000fe200078ec0ff */
[----:B------:R-:W-:-:S03]  /*14c10*/  FFMA.FTZ R7, R97, UR29, -R0 ;  /* 0x0000001d61077c23 */ /* 0x000fc60008010800 */
[----:B------:R-:W-:Y:S01]  /*14c20*/  PRMT R5, R5, 0x5410, R6 ;  /* 0x0000541005057816 */ /* 0x000fe20000000006 */
[----:B------:R-:W-:Y:S01]  /*14c30*/  FFMA.FTZ R6, R93, UR29, -R0 ;  /* 0x0000001d5d067c23 */ /* 0x000fe20008010800 */
[----:B------:R-:W-:Y:S02]  /*14c40*/  IMAD.MOV.U32 R41, RZ, RZ, R131 ;  /* 0x000000ffff297224 */ /* 0x000fe400078e0083 */
[----:B------:R-:W-:Y:S08]  /*14c50*/  MUFU.EX2 R131, R7 ;  /* 0x0000000700837308 */ /* 0x000ff00000000800 */
[----:B------:R-:W2:Y:S01]  /*14c60*/  MUFU.EX2 R106, R6 ;  /* 0x00000006006a7308 */ /* 0x000ea20000000800 */
[----:B------:R-:W-:Y:S01]  /*14c70*/  HSET2.LE.AND R5, R5, R171, PT ;  /* 0x000000ab05057233 */ /* 0x000fe20003803000 */
[----:B------:R-:W-:Y:S01]  /*14c80*/  IMAD.MOV.U32 R97, RZ, RZ, R13 ;  /* 0x000000ffff617224 */ /* 0x000fe200078e000d */
[----:B--2---:R-:W-:-:S04]  /*14c90*/  F2FP.BF16.F32.PACK_AB R6, R106, R131 ;  /* 0x000000836a06723e */ /* 0x004fc800000010ff */
[----:B------:R-:W-:Y:S01]  /*14ca0*/  LOP3.LUT R13, R5, R6, RZ, 0xc0, !PT ;  /* 0x00000006050d7212 */ /* 0x000fe200078ec0ff */
[----:B------:R-:W-:-:S04]  /*14cb0*/  FMUL.FTZ R5, R31, UR29 ;  /* 0x0000001d1f057c20 */ /* 0x000fc80008410000 */
[----:B------:R2:W-:Y:S02]  /*14cc0*/  MUFU.EX2 R69, R5 ;  /* 0x0000000500457308 */ /* 0x0005e40000000800 */
[----:B--2---:R-:W-:-:S06]  /*14cd0*/  FMUL.FTZ R5, R28, UR29 ;  /* 0x0000001d1c057c20 */ /* 0x004fcc0008410000 */
[----:B------:R2:W-:Y:S02]  /*14ce0*/  MUFU.EX2 R65, R5 ;  /* 0x0000000500417308 */ /* 0x0005e40000000800 */
[----:B--2---:R-:W-:-:S06]  /*14cf0*/  FMUL.FTZ R5, R29, UR29 ;  /* 0x0000001d1d057c20 */ /* 0x004fcc0008410000 */
[----:B------:R2:W3:Y:S02]  /*14d00*/  MUFU.EX2 R54, R5 ;  /* 0x0000000500367308 */ /* 0x0004e40000000800 */
[----:B--2---:R-:W-:-:S06]  /*14d10*/  FMUL.FTZ R5, R30, UR29 ;  /* 0x0000001d1e057c20 */ /* 0x004fcc0008410000 */
[----:B------:R-:W2:Y:S01]  /*14d20*/  MUFU.EX2 R71, R5 ;  /* 0x0000000500477308 */ /* 0x000ea20000000800 */
[-C--:B---3--:R-:W-:Y:S01]  /*14d30*/  FMUL.FTZ R144, R144, R54.reuse ;  /* 0x0000003690907220 */ /* 0x088fe20000410000 */
[-C--:B------:R-:W-:Y:S01]  /*14d40*/  FMUL.FTZ R145, R145, R54.reuse ;  /* 0x0000003691917220 */ /* 0x080fe20000410000 */
[-C--:B------:R-:W-:Y:S01]  /*14d50*/  FMUL.FTZ R164, R164, R69.reuse ;  /* 0x00000045a4a47220 */ /* 0x080fe20000410000 */
[----:B------:R-:W-:Y:S01]  /*14d60*/  FMUL.FTZ R165, R165, R69 ;  /* 0x00000045a5a57220 */ /* 0x000fe20000410000 */
        /* <DEDUP_REMOVED lines=8> */
[-C--:B--2---:R-:W-:Y:S01]  /*14df0*/  FMUL.FTZ R146, R146, R71.reuse ;  /* 0x0000004792927220 */ /* 0x084fe20000410000 */
[-C--:B------:R-:W-:Y:S01]  /*14e00*/  FMUL.FTZ R147, R147, R71.reuse ;  /* 0x0000004793937220 */ /* 0x080fe20000410000 */
[-C--:B------:R-:W-:Y:S01]  /*14e10*/  FMUL.FTZ R154, R154, R71.reuse ;  /* 0x000000479a9a7220 */ /* 0x080fe20000410000 */
[----:B------:R-:W-:Y:S01]  /*14e20*/  FMUL.FTZ R155, R155, R71 ;  /* 0x000000479b9b7220 */ /* 0x000fe20000410000 */
[----:B------:R-:W-:-:S02]  /*14e30*/  IMAD.MOV.U32 R90, RZ, RZ, R44 ;  /* 0x000000ffff5a7224 */ /* 0x000fc400078e002c */
[----:B------:R-:W-:Y:S02]  /*14e40*/  IMAD.MOV.U32 R93, RZ, RZ, R45 ;  /* 0x000000ffff5d7224 */ /* 0x000fe400078e002d */
[----:B-1----:R-:W-:Y:S06]  /*14e50*/  HMMA.16816.F32.BF16 R32, R24, R10, R144 ;  /* 0x0000000a1820723c */ /* 0x002fec0000041890 */
[----:B------:R-:W-:Y:S01]  /*14e60*/  HMMA.16816.F32.BF16 R44, R16, R8, R164 ;  /* 0x00000008102c723c */ /* 0x000fe200000418a4 */
[----:B------:R-:W-:-:S05]  /*14e70*/  IMAD.MOV.U32 R147, RZ, RZ, R20 ;  /* 0x000000ffff937224 */ /* 0x000fca00078e0014 */
[----:B------:R-:W-:Y:S06]  /*14e80*/  HMMA.16816.F32.BF16 R36, R24, R8, R152 ;  /* 0x000000081824723c */ /* 0x000fec0000041898 */
[----:B------:R-:W-:Y:S01]  /*14e90*/  HMMA.16816.F32.BF16 R20, R16, R10, R160 ;  /* 0x0000000a1014723c */ /* 0x000fe200000418a0 */
[----:B------:R-:W1:Y:S01]  /*14ea0*/  LDSM.16.MT88.4 R8, [R205+0x4000] ;  /* 0x00400000cd08783b */ /* 0x000e620000004200 */
[-C--:B------:R-:W-:Y:S01]  /*14eb0*/  FMUL.FTZ R156, R156, R69.reuse ;  /* 0x000000459c9c7220 */ /* 0x080fe20000410000 */
        /* <DEDUP_REMOVED lines=15> */
[----:B------:R-:W-:-:S02]  /*14fb0*/  IMAD.MOV.U32 R146, RZ, RZ, R41 ;  /* 0x000000ffff927224 */ /* 0x000fc400078e0029 */
[-C--:B-1----:R-:W-:Y:S06]  /*14fc0*/  HMMA.16816.F32.BF16 R40, R16, R8.reuse, R156 ;  /* 0x000000081028723c */ /* 0x082fec000004189c */
[C---:B------:R-:W-:Y:S06]  /*14fd0*/  HMMA.16816.F32.BF16 R28, R24.reuse, R8, R140 ;  /* 0x00000008181c723c */ /* 0x040fec000004188c */
[-C--:B------:R-:W-:Y:S06]  /*14fe0*/  HMMA.16816.F32.BF16 R24, R24, R10.reuse, R136 ;  /* 0x0000000a1818723c */ /* 0x080fec0000041888 */
[----:B------:R-:W-:Y:S01]  /*14ff0*/  HMMA.16816.F32.BF16 R16, R16, R10, R148 ;  /* 0x0000000a1010723c */ /* 0x000fe20000041894 */
[----:B------:R-:W1:Y:S05]  /*15000*/  LDSM.16.MT88.4 R8, [R204+0x4400] ;  /* 0x00440000cc08783b */ /* 0x000e6a0000004200 */
[-C--:B-1----:R-:W-:Y:S06]  /*15010*/  HMMA.16816.F32.BF16 R44, R56, R8.reuse, R44 ;  /* 0x00000008382c723c */ /* 0x082fec000004182c */
        /* <DEDUP_REMOVED lines=8> */
[----:B------:R-:W1:Y:S01]  /*150a0*/  LDSM.16.MT88.4 R8, [R204+0x4800] ;  /* 0x00480000cc08783b */ /* 0x000e620000004200 */
[----:B------:R-:W-:-:S02]  /*150b0*/  IMAD.MOV.U32 R162, RZ, RZ, R74 ;  /* 0x000000ffffa27224 */ /* 0x000fc400078e004a */
[----:B------:R-:W-:Y:S02]  /*150c0*/  IMAD.MOV.U32 R163, RZ, RZ, R75 ;  /* 0x000000ffffa37224 */ /* 0x000fe400078e004b */
[----:B------:R-:W-:Y:S02]  /*150d0*/  IMAD.MOV.U32 R158, RZ, RZ, R72 ;  /* 0x000000ffff9e7224 */ /* 0x000fe400078e0048 */
[----:B------:R-:W-:Y:S01]  /*150e0*/  IMAD.MOV.U32 R159, RZ, RZ, R73 ;  /* 0x000000ffff9f7224 */ /* 0x000fe200078e0049 */
[----:B------:R-:W-:Y:S01]  /*150f0*/  LOP3.LUT R6, R55, UR20, R64, 0x96, !PT ;  /* 0x0000001437067c12 */ /* 0x000fe2000f8e9640 */
[----:B------:R-:W-:Y:S01]  /*15100*/  FFMA.FTZ R5, R114, UR29, -R2 ;  /* 0x0000001d72057c23 */ /* 0x000fe20008010802 */
[-C--:B-1----:R-:W-:Y:S06]  /*15110*/  HMMA.16816.F32.BF16 R72, R60, R8.reuse, R44 ;  /* 0x000000083c48723c */ /* 0x082fec000004182c */
[C---:B------:R-:W-:Y:S06]  /*15120*/  HMMA.16816.F32.BF16 R36, R12.reuse, R8, R36 ;  /* 0x000000080c24723c */ /* 0x040fec0000041824 */
[-C--:B------:R-:W-:Y:S06]  /*15130*/  HMMA.16816.F32.BF16 R32, R12, R10.reuse, R32 ;  /* 0x0000000a0c20723c */ /* 0x080fec0000041820 */
[----:B------:R-:W-:Y:S01]  /*15140*/  HMMA.16816.F32.BF16 R56, R60, R10, R20 ;  /* 0x0000000a3c38723c */ /* 0x000fe20000041814 */
[----:B------:R-:W1:Y:S01]  /*15150*/  LDSM.16.MT88.4 R8, [R205+0x4800] ;  /* 0x00480000cd08783b */ /* 0x000e620000004200 */
[----:B------:R2:W-:Y:S01]  /*15160*/  MUFU.EX2 R153, R5 ;  /* 0x0000000500997308 */ /* 0x0005e20000000800 */
[----:B------:R-:W-:-:S02]  /*15170*/  IMAD.WIDE.U32 R6, R6, -0x2daee0ad, RZ ;  /* 0xd2511f5306067825 */ /* 0x000fc400078e00ff */
[----:B------:R-:W3:Y:S02]  /*15180*/  LDSM.16.MT88.4 R20, [R204+0x4c00] ;  /* 0x004c0000cc14783b */ /* 0x000ee40000004200 */
[----:B--2---:R-:W-:-:S04]  /*15190*/  FFMA.FTZ R5, R113, UR29, -R2 ;  /* 0x0000001d71057c23 */ /* 0x004fc80008010802 */
[----:B------:R2:W-:Y:S02]  /*151a0*/  MUFU.EX2 R165, R5 ;  /* 0x0000000500a57308 */ /* 0x0005e40000000800 */
[----:B--2---:R-:W-:Y:S01]  /*151b0*/  LOP3.LUT R5, R7, UR36, R68, 0x96, !PT ;  /* 0x0000002407057c12 */ /* 0x004fe2000f8e9644 */
[----:B-1----:R-:W-:Y:S01]  /*151c0*/  HMMA.16816.F32.BF16 R48, R60, R8, R40 ;  /* 0x000000083c30723c */ /* 0x002fe20000041828 */
[----:B------:R-:W-:-:S05]  /*151d0*/  LOP3.LUT R7, R6, 0xffff, RZ, 0xc0, !PT ;  /* 0x0000ffff06077812 */ /* 0x000fca00078ec0ff */
[C---:B------:R-:W-:Y:S06]  /*151e0*/  HMMA.16816.F32.BF16 R28, R12.reuse, R8, R28 ;  /* 0x000000080c1c723c */ /* 0x040fec000004181c */
[----:B------:R-:W-:Y:S01]  /*151f0*/  HMMA.16816.F32.BF16 R24, R12, R10, R24 ;  /* 0x0000000a0c18723c */ /* 0x000fe20000041818 */
[----:B------:R-:W-:-:S05]  /*15200*/  SHF.R.U32.HI R9, RZ, 0x18, R6 ;  /* 0x00000018ff097819 */ /* 0x000fca0000011606 */
[----:B------:R-:W-:Y:S01]  /*15210*/  HMMA.16816.F32.BF16 R40, R60, R10, R16 ;  /* 0x0000000a3c28723c */ /* 0x000fe20000041810 */
[----:B------:R-:W-:Y:S01]  /*15220*/  FFMA.FTZ R8, R91, UR29, -R2 ;  /* 0x0000001d5b087c23 */ /* 0x000fe20008010802 */
[----:B------:R-:W1:Y:S01]  /*15230*/  LDSM.16.MT88.4 R16, [R205+0x4c00] ;  /* 0x004c0000cd10783b */ /* 0x000e620000004200 */
[----:B------:R-:W-:Y:S01]  /*15240*/  UIADD3 UR7, UR37, 0x2, URZ ;  /* 0x0000000225077890 */ /* 0x000fe2000fffe03f */
[----:B------:R-:W-:Y:S02]  /*15250*/  IMAD.MOV.U32 R161, RZ, RZ, R127 ;  /* 0x000000ffffa17224 */ /* 0x000fe400078e007f */
[----:B------:R-:W-:Y:S01]  /*15260*/  IMAD.MOV.U32 R68, RZ, RZ, R97 ;  /* 0x000000ffff447224 */ /* 0x000fe200078e0061 */
[----:B------:R-:W-:Y:S01]  /*15270*/  LOP3.LUT R11, R6, 0xff, RZ, 0xc0, !PT ;  /* 0x000000ff060b7812 */ /* 0x000fe200078ec0ff */
[----:B------:R-:W-:Y:S01]  /*15280*/  IMAD.MOV.U32 R144, RZ, RZ, R121 ;  /* 0x000000ffff907224 */ /* 0x000fe200078e0079 */
[----:B------:R-:W-:Y:S01]  /*15290*/  SHF.R.U32.HI R10, RZ, 0x10, R6 ;  /* 0x00000010ff0a7819 */ /* 0x000fe20000011606 */
[----:B------:R-:W-:Y:S01]  /*152a0*/  IMAD.MOV.U32 R137, RZ, RZ, R131 ;  /* 0x000000ffff897224 */ /* 0x000fe200078e0083 */
[----:B------:R-:W-:Y:S01]  /*152b0*/  SHF.R.U32.HI R6, RZ, 0x8, R7 ;  /* 0x00000008ff067819 */ /* 0x000fe20000011607 */
[----:B------:R-:W-:Y:S01]  /*152c0*/  IMAD.MOV.U32 R141, RZ, RZ, R130 ;  /* 0x000000ffff8d7224 */ /* 0x000fe200078e0082 */
[----:B------:R-:W2:Y:S02]  /*152d0*/  LDSM.16.MT88.4 R60, [R204+0x5000] ;  /* 0x00500000cc3c783b */ /* 0x000ea40000004200 */
[----:B------:R-:W-:-:S02]  /*152e0*/  PRMT R12, R11, 0x5410, R6 ;  /* 0x000054100b0c7816 */ /* 0x000fc40000000006 */
[----:B------:R-:W-:-:S04]  /*152f0*/  LOP3.LUT R6, R10, 0xff, RZ, 0xc0, !PT ;  /* 0x000000ff0a067812 */ /* 0x000fc800078ec0ff */
[----:B------:R-:W-:Y:S02]  /*15300*/  PRMT R11, R6, 0x5410, R9 ;  /* 0x00005410060b7816 */ /* 0x000fe40000000009 */
[----:B------:R-:W-:Y:S01]  /*15310*/  LOP3.LUT R6, R5, 0xffff, RZ, 0xc0, !PT ;  /* 0x0000ffff05067812 */ /* 0x000fe200078ec0ff */
[----:B------:R4:W-:Y:S01]  /*15320*/  MUFU.EX2 R151, R8 ;  /* 0x0000000800977308 */ /* 0x0009e20000000800 */
[----:B------:R-:W-:-:S07]  /*15330*/  FFMA.FTZ R7, R86, UR29, -R2 ;  /* 0x0000001d56077c23 */ /* 0x000fce0008010802 */
[----:B------:R3:W1:Y:S01]  /*15340*/  MUFU.EX2 R160, R7 ;  /* 0x0000000700a07308 */ /* 0x0006620000000800 */
[----:B----4-:R-:W-:Y:S01]  /*15350*/  SHF.R.U32.HI R8, RZ, 0x8, R6 ;  /* 0x00000008ff087819 */ /* 0x010fe20000011606 */
[----:B------:R-:W-:-:S06]  /*15360*/  FFMA.FTZ R6, R103, UR29, -R0 ;  /* 0x0000001d67067c23 */ /* 0x000fcc0008010800 */
[----:B------:R4:W-:Y:S01]  /*15370*/  MUFU.EX2 R150, R6 ;  /* 0x0000000600967308 */ /* 0x0009e20000000800 */
[----:B---3--:R-:W-:Y:S01]  /*15380*/  FFMA.FTZ R7, R116, UR29, -R0 ;  /* 0x0000001d74077c23 */ /* 0x008fe20008010800 */
[----:B------:R-:W-:-:S06]  /*15390*/  LOP3.LUT R10, R5, 0xff, RZ, 0xc0, !PT ;  /* 0x000000ff050a7812 */ /* 0x000fcc00078ec0ff */
[----:B------:R3:W-:Y:S01]  /*153a0*/  MUFU.EX2 R154, R7 ;  /* 0x00000007009a7308 */ /* 0x0007e20000000800 */
[----:B------:R-:W-:Y:S01]  /*153b0*/  SHF.R.U32.HI R9, RZ, 0x18, R5 ;  /* 0x00000018ff097819 */ /* 0x000fe20000011605 */
[----:B----4-:R-:W-:-:S06]  /*153c0*/  FFMA.FTZ R6, R89, UR29, -R0 ;  /* 0x0000001d59067c23 */ /* 0x010fcc0008010800 */
[----:B------:R1:W4:Y:S01]  /*153d0*/  MUFU.EX2 R88, R6 ;  /* 0x0000000600587308 */ /* 0x0003220000000800 */
[----:B---3--:R-:W-:-:S04]  /*153e0*/  SHF.R.U32.HI R7, RZ, 0x10, R5 ;  /* 0x00000010ff077819 */ /* 0x008fc80000011605 */
[----:B------:R-:W-:Y:S01]  /*153f0*/  LOP3.LUT R5, R7, 0xff, RZ, 0xc0, !PT ;  /* 0x000000ff07057812 */ /* 0x000fe200078ec0ff */
[----:B------:R-:W-:-:S03]  /*15400*/  FFMA.FTZ R7, R117, UR29, -R0 ;  /* 0x0000001d75077c23 */ /* 0x000fc60008010800 */
[----:B------:R-:W-:Y:S02]  /*15410*/  PRMT R9, R5, 0x5410, R9 ;  /* 0x0000541005097816 */ /* 0x000fe40000000009 */
[--C-:B------:R-:W-:Y:S01]  /*15420*/  HSET2.LE.AND R5, R12, R171.reuse, PT ;  /* 0x000000ab0c057233 */ /* 0x100fe20003803000 */
[----:B------:R-:W3:Y:S01]  /*15430*/  MUFU.EX2 R166, R7 ;  /* 0x0000000700a67308 */ /* 0x000ee20000000800 */
[----:B-1----:R-:W-:Y:S02]  /*15440*/  F2FP.BF16.F32.PACK_AB R6, R160, R151 ;  /* 0x00000097a006723e */ /* 0x002fe400000010ff */
[----:B------:R-:W-:Y:S02]  /*15450*/  PRMT R8, R10, 0x5410, R8 ;  /* 0x000054100a087816 */ /* 0x000fe40000000008 */
[----:B------:R-:W-:Y:S02]  /*15460*/  LOP3.LUT R10, R5, R6, RZ, 0xc0, !PT ;  /* 0x00000006050a7212 */ /* 0x000fe400078ec0ff */
[----:B------:R-:W-:-:S02]  /*15470*/  HSET2.LE.AND R5, R11, R171, PT ;  /* 0x000000ab0b057233 */ /* 0x000fc40003803000 */
        /* <DEDUP_REMOVED lines=16> */
[----:B------:R-:W-:Y:S01]  /*15580*/  HMMA.16816.F32.BF16 R32, R8, R16, R28 ;  /* 0x000000100820723c */ /* 0x000fe2000004181c */
        /* <DEDUP_REMOVED lines=10> */
[----:B------:R-:W1:Y:S01]  /*15630*/  LDSM.16.MT88.4 R76, [R205+0x5000] ;  /* 0x00500000cd4c783b */ /* 0x000e620000004200 */
[----:B------:R-:W-:-:S04]  /*15640*/  SHF.R.U32.HI R6, RZ, 0x8, R7 ;  /* 0x00000008ff067819 */ /* 0x000fc80000011607 */
[----:B------:R-:W-:Y:S02]  /*15650*/  PRMT R12, R11, 0x5410, R6 ;  /* 0x000054100b0c7816 */ /* 0x000fe40000000006 */
[----:B------:R-:W-:-:S04]  /*15660*/  LOP3.LUT R6, R10, 0xff, RZ, 0xc0, !PT ;  /* 0x000000ff0a067812 */ /* 0x000fc800078ec0ff */
[----:B------:R-:W-:Y:S02]  /*15670*/  PRMT R11, R6, 0x5410, R9 ;  /* 0x00005410060b7816 */ /* 0x000fe40000000009 */
[----:B------:R-:W-:Y:S01]  /*15680*/  LOP3.LUT R6, R5, 0xffff, RZ, 0xc0, !PT ;  /* 0x0000ffff05067812 */ /* 0x000fe200078ec0ff */
[----:B------:R3:W4:Y:S03]  /*15690*/  MUFU.EX2 R149, R8 ;  /* 0x0000000800957308 */ /* 0x0007260000000800 */
[----:B---3--:R-:W-:Y:S01]  /*156a0*/  SHF.R.U32.HI R8, RZ, 0x8, R6 ;  /* 0x00000008ff087819 */ /* 0x008fe20000011606 */
[--C-:B------:R-:W-:Y:S02]  /*156b0*/  FFMA.FTZ R6, R236, UR29, -R3.reuse ;  /* 0x0000001dec067c23 */ /* 0x100fe40008010803 */
[----:B------:R-:W3:Y:S01]  /*156c0*/  LDL.LU R236, [R1+0x48] ;  /* 0x0000480001ec7983 */ /* 0x000ee20000300800 */
[----:B------:R-:W-:-:S04]  /*156d0*/  FFMA.FTZ R7, R185, UR29, -R3 ;  /* 0x0000001db9077c23 */ /* 0x000fc80008010803 */
[----:B------:R2:W-:Y:S01]  /*156e0*/  MUFU.EX2 R140, R7 ;  /* 0x00000007008c7308 */ /* 0x0005e20000000800 */
[----:B------:R-:W-:Y:S02]  /*156f0*/  LOP3.LUT R10, R5, 0xff, RZ, 0xc0, !PT ;  /* 0x000000ff050a7812 */ /* 0x000fe400078ec0ff */
[----:B------:R-:W-:-:S05]  /*15700*/  SHF.R.U32.HI R9, RZ, 0x18, R5 ;  /* 0x00000018ff097819 */ /* 0x000fca0000011605 */
[----:B------:R4:W-:Y:S01]  /*15710*/  MUFU.EX2 R152, R6 ;  /* 0x0000000600987308 */ /* 0x0009e20000000800 */
[----:B--2---:R-:W-:-:S07]  /*15720*/  FFMA.FTZ R7, R123, UR29, -R3 ;  /* 0x0000001d7b077c23 */ /* 0x004fce0008010803 */
[----:B------:R2:W1:Y:S01]  /*15730*/  MUFU.EX2 R148, R7 ;  /* 0x0000000700947308 */ /* 0x0004620000000800 */
[----:B----4-:R-:W-:-:S07]  /*15740*/  FFMA.FTZ R6, R202, UR29, -R3 ;  /* 0x0000001dca067c23 */ /* 0x010fce0008010803 */
[----:B------:R4:W1:Y:S01]  /*15750*/  MUFU.EX2 R164, R6 ;  /* 0x0000000600a47308 */ /* 0x0008620000000800 */
[----:B--2---:R-:W-:-:S04]  /*15760*/  SHF.R.U32.HI R7, RZ, 0x10, R5 ;  /* 0x00000010ff077819 */ /* 0x004fc80000011605 */
[----:B------:R-:W-:-:S04]  /*15770*/  LOP3.LUT R5, R7, 0xff, RZ, 0xc0, !PT ;  /* 0x000000ff07057812 */ /* 0x000fc800078ec0ff */
[----:B------:R-:W-:Y:S02]  /*15780*/  PRMT R7, R5, 0x5410, R9 ;  /* 0x0000541005077816 */ /* 0x000fe40000000009 */
[--C-:B------:R-:W-:Y:S02]  /*15790*/  HSET2.LE.AND R5, R12, R171.reuse, PT ;  /* 0x000000ab0c057233 */ /* 0x100fe40003803000 */
[----:B----4-:R-:W-:Y:S02]  /*157a0*/  F2FP.BF16.F32.PACK_AB R6, R149, R167 ;  /* 0x000000a79506723e */ /* 0x010fe400000010ff */
[----:B------:R-:W-:Y:S02]  /*157b0*/  PRMT R8, R10, 0x5410, R8 ;  /* 0x000054100a087816 */ /* 0x000fe40000000008 */
[----:B------:R-:W-:Y:S02]  /*157c0*/  LOP3.LUT R10, R5, R6, RZ, 0xc0, !PT ;  /* 0x00000006050a7212 */ /* 0x000fe400078ec0ff */
[----:B------:R-:W-:-:S02]  /*157d0*/  HSET2.LE.AND R5, R11, R171, PT ;  /* 0x000000ab0b057233 */ /* 0x000fc40003803000 */
        /* <DEDUP_REMOVED lines=8> */
[----:B------:R-:W-:Y:S02]  /*15860*/  IMAD.U32 R5, RZ, RZ, UR7 ;  /* 0x00000007ff057e24 */ /* 0x000fe4000f8e00ff */
[----:B------:R-:W-:-:S03]  /*15870*/  IMAD.MOV.U32 R185, RZ, RZ, R125 ;  /* 0x000000ffffb97224 */ /* 0x000fc600078e007d */
[----:B------:R-:W-:Y:S01]  /*15880*/  LOP3.LUT R5, R85, UR27, R5, 0x96, !PT ;  /* 0x0000001b55057c12 */ /* 0x000fe2000f8e9605 */
[----:B------:R-:W-:Y:S07]  /*15890*/  HMMA.16816.F32.BF16 R116, R8, R20, R72 ;  /* 0x000000140874723c */ /* 0x000fee0000041848 */
[----:B------:R-:W-:Y:S02]  /*158a0*/  IMAD.MOV.U32 R72, RZ, RZ, R162 ;  /* 0x000000ffff487224 */ /* 0x000fe400078e00a2 */
[----:B------:R-:W-:-:S02]  /*158b0*/  IMAD.MOV.U32 R162, RZ, RZ, R124 ;  /* 0x000000ffffa27224 */ /* 0x000fc400078e007c */
[----:B------:R-:W-:Y:S01]  /*158c0*/  HMMA.16816.F32.BF16 R124, R8, R16, R48 ;  /* 0x00000010087c723c */ /* 0x000fe20000041830 */
[----:B------:R-:W-:-:S06]  /*158d0*/  IMAD.MOV.U32 R74, RZ, RZ, R158 ;  /* 0x000000ffff4a7224 */ /* 0x000fcc00078e009e */
[----:B------:R-:W-:-:S05]  /*158e0*/  IMAD.WIDE.U32 R16, R5, -0x326172a9, RZ ;  /* 0xcd9e8d5705107825 */ /* 0x000fca00078e00ff */
[----:B------:R-:W-:Y:S02]  /*158f0*/  LOP3.LUT R6, R17, UR18, R74, 0x96, !PT ;  /* 0x0000001211067c12 */ /* 0x000fe4000f8e964a */
[----:B------:R-:W-:Y:S01]  /*15900*/  LOP3.LUT R5, R53, UR6, R16, 0x96, !PT ;  /* 0x0000000635057c12 */ /* 0x000fe2000f8e9610 */
[----:B------:R-:W-:Y:S02]  /*15910*/  IMAD.MOV.U32 R97, RZ, RZ, R122 ;  /* 0x000000ffff617224 */ /* 0x000fe400078e007a */
[----:B------:R-:W-:Y:S01]  /*15920*/  IMAD.MOV.U32 R158, RZ, RZ, R129 ;  /* 0x000000ffff9e7224 */ /* 0x000fe200078e0081 */
[----:B------:R-:W-:Y:S01]  /*15930*/  HMMA.16816.F32.BF16 R120, R8, R22, R56 ;  /* 0x000000160878723c */ /* 0x000fe20000041838 */
[----:B------:R-:W-:Y:S02]  /*15940*/  IMAD.MOV.U32 R82, RZ, RZ, R128 ;  /* 0x000000ffff527224 */ /* 0x000fe400078e0080 */
[----:B------:R-:W-:-:S03]  /*15950*/  IMAD.WIDE.U32 R6, R6, -0x2daee0ad, RZ ;  /* 0xd2511f5306067825 */ /* 0x000fc600078e00ff */
[----:B------:R-:W-:Y:S02]  /*15960*/  HMMA.16816.F32.BF16 R128, R8, R18, R40 ;  /* 0x000000120880723c */ /* 0x000fe40000041828 */
[----:B------:R-:W-:-:S05]  /*15970*/  LOP3.LUT R7, R7, UR4, R70, 0x96, !PT ;  /* 0x0000000407077c12 */ /* 0x000fca000f8e9646 */
        /* <DEDUP_REMOVED lines=17> */
[----:B-1----:R-:W-:-:S07]  /*15a90*/  LOP3.LUT R5, R6, 0xffff, RZ, 0xc0, !PT ;  /* 0x0000ffff06057812 */ /* 0x002fce00078ec0ff */
[----:B------:R1:W-:Y:S01]  /*15aa0*/  MUFU.EX2 R49, R9 ;  /* 0x0000000900317308 */ /* 0x0003e20000000800 */
[----:B------:R-:W-:Y:S01]  /*15ab0*/  IMAD.MOV.U32 R89, RZ, RZ, R146 ;  /* 0x000000ffff597224 */ /* 0x000fe200078e0092 */
[----:B--2---:R-:W-:Y:S02]  /*15ac0*/  SHF.R.U32.HI R8, RZ, 0x8, R5 ;  /* 0x00000008ff087819 */ /* 0x004fe40000011605 */
[----:B------:R-:W-:-:S04]  /*15ad0*/  LOP3.LUT R5, R6, 0xff, RZ, 0xc0, !PT ;  /* 0x000000ff06057812 */ /* 0x000fc800078ec0ff */
[----:B------:R-:W-:Y:S01]  /*15ae0*/  PRMT R15, R5, 0x5410, R8 ;  /* 0x00005410050f7816 */ /* 0x000fe20000000008 */
[----:B-1----:R-:W-:Y:S01]  /*15af0*/  FFMA.FTZ R9, R112, UR29, -R2 ;  /* 0x0000001d70097c23 */ /* 0x002fe20008010802 */
[----:B------:R-:W-:-:S03]  /*15b00*/  SHF.R.U32.HI R5, RZ, 0x10, R6 ;  /* 0x00000010ff057819 */ /* 0x000fc60000011606 */
[----:B------:R1:W2:Y:S01]  /*15b10*/  MUFU.EX2 R146, R9 ;  /* 0x0000000900927308 */ /* 0x0002a20000000800 */
[----:B------:R-:W-:Y:S01]  /*15b20*/  LOP3.LUT R5, R5, 0xff, RZ, 0xc0, !PT ;  /* 0x000000ff05057812 */ /* 0x000fe200078ec0ff */
[----:B------:R-:W-:Y:S01]  /*15b30*/  FFMA.FTZ R8, R178, UR29, -R0 ;  /* 0x0000001db2087c23 */ /* 0x000fe20008010800 */
[----:B------:R-:W-:-:S05]  /*15b40*/  IMAD.MOV.U32 R86, RZ, RZ, R147 ;  /* 0x000000ffff567224 */ /* 0x000fca00078e0093 */
[----:B------:R4:W-:Y:S01]  /*15b50*/  MUFU.EX2 R143, R8 ;  /* 0x00000008008f7308 */ /* 0x0009e20000000800 */
[----:B-1----:R-:W-:Y:S02]  /*15b60*/  SHF.R.U32.HI R9, RZ, 0x18, R6 ;  /* 0x00000018ff097819 */ /* 0x002fe40000011606 */
[----:B------:R-:W-:Y:S01]  /*15b70*/  LOP3.LUT R6, R7, UR30, R12, 0x96, !PT ;  /* 0x0000001e07067c12 */ /* 0x000fe2000f8e960c */
[----:B------:R-:W-:Y:S01]  /*15b80*/  FFMA.FTZ R7, R115, UR29, -R0 ;  /* 0x0000001d73077c23 */ /* 0x000fe20008010800 */
[----:B------:R-:W-:Y:S02]  /*15b90*/  PRMT R11, R5, 0x5410, R9 ;  /* 0x00005410050b7816 */ /* 0x000fe40000000009 */
[C---:B------:R-:W-:Y:S01]  /*15ba0*/  LOP3.LUT R5, R6.reuse, 0xffff, RZ, 0xc0, !PT ;  /* 0x0000ffff06057812 */ /* 0x040fe200078ec0ff */
[----:B------:R1:W2:Y:S01]  /*15bb0*/  MUFU.EX2 R147, R7 ;  /* 0x0000000700937308 */ /* 0x0002a20000000800 */
[----:B------:R-:W-:Y:S02]  /*15bc0*/  LOP3.LUT R10, R6, 0xff, RZ, 0xc0, !PT ;  /* 0x000000ff060a7812 */ /* 0x000fe400078ec0ff */
[----:B------:R-:W-:-:S02]  /*15bd0*/  SHF.R.U32.HI R9, RZ, 0x18, R6 ;  /* 0x00000018ff097819 */ /* 0x000fc40000011606 */
[----:B----4-:R-:W-:Y:S01]  /*15be0*/  SHF.R.U32.HI R8, RZ, 0x8, R5 ;  /* 0x00000008ff087819 */ /* 0x010fe20000011605 */
[----:B------:R-:W-:Y:S02]  /*15bf0*/  IMAD.MOV.U32 R138, RZ, RZ, R96 ;  /* 0x000000ffff8a7224 */ /* 0x000fe400078e0060 */
[----:B------:R-:W-:Y:S01]  /*15c00*/  IMAD.MOV.U32 R96, RZ, RZ, R132 ;  /* 0x000000ffff607224 */ /* 0x000fe200078e0084 */
[----:B-1----:R-:W-:Y:S01]  /*15c10*/  SHF.R.U32.HI R7, RZ, 0x10, R6 ;  /* 0x00000010ff077819 */ /* 0x002fe20000011606 */
[----:B------:R-:W-:-:S03]  /*15c20*/  FFMA.FTZ R6, R188, UR29, -R0 ;  /* 0x0000001dbc067c23 */ /* 0x000fc60008010800 */
[----:B------:R-:W-:Y:S01]  /*15c30*/  LOP3.LUT R5, R7, 0xff, RZ, 0xc0, !PT ;  /* 0x000000ff07057812 */ /* 0x000fe200078ec0ff */
[----:B------:R1:W-:Y:S03]  /*15c40*/  MUFU.EX2 R57, R6 ;  /* 0x0000000600397308 */ /* 0x0003e60000000800 */
[----:B------:R-:W-:Y:S02]  /*15c50*/  PRMT R7, R5, 0x5410, R9 ;  /* 0x0000541005077816 */ /* 0x000fe40000000009 */
[----:B------:R-:W-:Y:S02]  /*15c60*/  HSET2.LE.AND R5, R15, R171, PT ;  /* 0x000000ab0f057233 */ /* 0x000fe40003803000 */
[----:B------:R-:W-:Y:S01]  /*15c70*/  PRMT R8, R10, 0x5410, R8 ;  /* 0x000054100a087816 */ /* 0x000fe20000000008 */
[----:B-1----:R-:W-:-:S04]  /*15c80*/  FFMA.FTZ R6, R181, UR29, -R0 ;  /* 0x0000001db5067c23 */ /* 0x002fc80008010800 */
[----:B------:R2:W1:Y:S02]  /*15c90*/  MUFU.EX2 R132, R6 ;  /* 0x0000000600847308 */ /* 0x0004640000000800 */
        /* <DEDUP_REMOVED lines=9> */
[----:B-1----:R-:W-:-:S04]  /*15d30*/  F2FP.BF16.F32.PACK_AB R6, R132, R57 ;  /* 0x000000398406723e */ /* 0x002fc800000010ff */
[----:B------:R-:W-:Y:S01]  /*15d40*/  LOP3.LUT R9, R5, R6, RZ, 0xc0, !PT ;  /* 0x0000000605097212 */ /* 0x000fe200078ec0ff */
[----:B------:R-:W-:Y:S02]  /*15d50*/  IMAD.MOV.U32 R75, RZ, RZ, R159 ;  /* 0x000000ffff4b7224 */ /* 0x000fe400078e009f */
[----:B------:R-:W-:Y:S02]  /*15d60*/  IMAD.MOV.U32 R157, RZ, RZ, R107 ;  /* 0x000000ffff9d7224 */ /* 0x000fe400078e006b */
[----:B------:R-:W-:Y:S02]  /*15d70*/  IMAD.MOV.U32 R159, RZ, RZ, R106 ;  /* 0x000000ffff9f7224 */ /* 0x000fe400078e006a */
[----:B------:R-:W-:Y:S02]  /*15d80*/  IMAD.MOV.U32 R184, RZ, RZ, R105 ;  /* 0x000000ffffb87224 */ /* 0x000fe400078e0069 */
[----:B------:R-:W-:Y:S02]  /*15d90*/  IMAD.MOV.U32 R182, RZ, RZ, R104 ;  /* 0x000000ffffb67224 */ /* 0x000fe400078e0068 */
[----:B------:R-:W-:Y:S07]  /*15da0*/  HMMA.16816.F32.BF16 R104, R8, R62, R36 ;  /* 0x0000003e0868723c */ /* 0x000fee0000041824 */
[----:B---3--:R-:W-:Y:S01]  /*15db0*/  FFMA.FTZ R38, R236, R69, R243 ;  /* 0x00000045ec267223 */ /* 0x008fe200000100f3 */
[----:B------:R-:W-:-:S02]  /*15dc0*/  IMAD.MOV.U32 R236, RZ, RZ, R185 ;  /* 0x000000ffffec7224 */ /* 0x000fc400078e00b9 */
[----:B------:R-:W-:Y:S02]  /*15dd0*/  IMAD.MOV.U32 R185, RZ, RZ, R184 ;  /* 0x000000ffffb97224 */ /* 0x000fe400078e00b8 */
[----:B------:R-:W-:Y:S02]  /*15de0*/  IMAD.MOV.U32 R184, RZ, RZ, R229 ;  /* 0x000000ffffb87224 */ /* 0x000fe400078e00e5 */
[----:B------:R-:W-:Y:S02]  /*15df0*/  IMAD.MOV.U32 R229, RZ, RZ, R82 ;  /* 0x000000ffffe57224 */ /* 0x000fe400078e0052 */
[----:B------:R-:W-:Y:S01]  /*15e00*/  FFMA.FTZ R37, R236, R65, R242 ;  /* 0x00000041ec257223 */ /* 0x000fe200000100f2 */
[----:B------:R-:W-:Y:S02]  /*15e10*/  IMAD.MOV.U32 R82, RZ, RZ, R227 ;  /* 0x000000ffff527224 */ /* 0x000fe400078e00e3 */
[----:B------:R-:W2:Y:S04]  /*15e20*/  LDL.LU R227, [R1+0x104] ;  /* 0x0001040001e37983 */ /* 0x000ea80000300800 */
[----:B------:R-:W3:Y:S01]  /*15e30*/  LDL.LU R236, [R1+0x40] ;  /* 0x0000400001ec7983 */ /* 0x000ee20000300800 */
[----:B------:R-:W-:-:S06]  /*15e40*/  UIADD3 UR37, UR37, 0x3, URZ ;  /* 0x0000000325257890 */ /* 0x000fcc000fffe03f */
        /* <DEDUP_REMOVED lines=12> */
[----:B------:R-:W-:Y:S02]  /*15f10*/  IMAD.MOV.U32 R90, RZ, RZ, R109 ;  /* 0x000000ffff5a7224 */ /* 0x000fe400078e006d */
[----:B------:R-:W-:Y:S02]  /*15f20*/  IMAD.MOV.U32 R28, RZ, RZ, R110 ;  /* 0x000000ffff1c7224 */ /* 0x000fe400078e006e */
[----:B------:R-:W-:Y:S02]  /*15f30*/  IMAD.MOV.U32 R95, RZ, RZ, R102 ;  /* 0x000000ffff5f7224 */ /* 0x000fe400078e0066 */
[----:B------:R-:W-:Y:S02]  /*15f40*/  IMAD.MOV.U32 R98, RZ, RZ, R108 ;  /* 0x000000ffff627224 */ /* 0x000fe400078e006c */
[----:B------:R-:W-:Y:S01]  /*15f50*/  IMAD.MOV.U32 R163, RZ, RZ, R100 ;  /* 0x000000ffffa37224 */ /* 0x000fe200078e0064 */
[----:B------:R-:W-:Y:S01]  /*15f60*/  HMMA.16816.F32.BF16 R108, R8, R76, R32 ;  /* 0x0000004c086c723c */ /* 0x000fe20000041820 */
[----:B------:R-:W-:-:S05]  /*15f70*/  IMAD.WIDE.U32 R6, R6, -0x2daee0ad, RZ ;  /* 0xd2511f5306067825 */ /* 0x000fca00078e00ff */
[----:B------:R-:W-:Y:S01]  /*15f80*/  HMMA.16816.F32.BF16 R100, R8, R60, R44 ;  /* 0x0000003c0864723c */ /* 0x000fe2000004182c */
[----:B------:R-:W-:-:S06]  /*15f90*/  LOP3.LUT R7, R7, UR4, R80, 0x96, !PT ;  /* 0x0000000407077c12 */ /* 0x000fcc000f8e9650 */
        /* <DEDUP_REMOVED lines=17> */
[----:B------:R-:W-:Y:S01]  /*160b0*/  LOP3.LUT R14, R13, UR18, R74, 0x96, !PT ;  /* 0x000000120d0e7c12 */ /* 0x000fe2000f8e964a */
[----:B------:R-:W-:Y:S01]  /*160c0*/  IMAD.WIDE.U32 R10, R11, -0x2daee0ad, RZ ;  /* 0xd2511f530b0a7825 */ /* 0x000fe200078e00ff */
[----:B------:R-:W-:Y:S02]  /*160d0*/  LOP3.LUT R18, R7, UR30, R8, 0x96, !PT ;  /* 0x0000001e07127c12 */ /* 0x000fe4000f8e9608 */
[----:B------:R-:W-:-:S02]  /*160e0*/  LOP3.LUT R23, R6, 0xffff, RZ, 0xc0, !PT ;  /* 0x0000ffff06177812 */ /* 0x000fc400078ec0ff */
[----:B------:R-:W-:Y:S02]  /*160f0*/  LOP3.LUT R26, R6, 0xff, RZ, 0xc0, !PT ;  /* 0x000000ff061a7812 */ /* 0x000fe400078ec0ff */
[--C-:B------:R-:W-:Y:S02]  /*16100*/  SHF.R.U32.HI R25, RZ, 0x10, R6.reuse ;  /* 0x00000010ff197819 */ /* 0x100fe40000011606 */
[----:B------:R-:W-:Y:S01]  /*16110*/  SHF.R.U32.HI R24, RZ, 0x18, R6 ;  /* 0x00000018ff187819 */ /* 0x000fe20000011606 */
[----:B------:R-:W-:Y:S01]  /*16120*/  IMAD.WIDE.U32 R6, R15, -0x2daee0ad, RZ ;  /* 0xd2511f530f067825 */ /* 0x000fe200078e00ff */
[----:B------:R-:W-:-:S04]  /*16130*/  LOP3.LUT R13, R53, UR6, R12, 0x96, !PT ;  /* 0x00000006350d7c12 */ /* 0x000fc8000f8e960c */
[----:B------:R-:W-:Y:S01]  /*16140*/  LOP3.LUT R12, R7, UR4, R80, 0x96, !PT ;  /* 0x00000004070c7c12 */ /* 0x000fe2000f8e9650 */
        /* <DEDUP_REMOVED lines=23> */
[----:B------:R-:W-:Y:S02]  /*162c0*/  LOP3.LUT R21, R9, UR20, R12, 0x96, !PT ;  /* 0x0000001409157c12 */ /* 0x000fe4000f8e960c */
[----:B------:R-:W-:Y:S01]  /*162d0*/  SHF.R.U32.HI R5, RZ, 0x8, R23 ;  /* 0x00000008ff057819 */ /* 0x000fe20000011617 */
[----:B------:R-:W-:Y:S01]  /*162e0*/  IMAD.WIDE.U32 R10, R10, -0x326172a9, RZ ;  /* 0xcd9e8d570a0a7825 */ /* 0x000fe200078e00ff */
[----:B------:R-:W-:Y:S02]  /*162f0*/  LOP3.LUT R9, R7, UR30, R8, 0x96, !PT ;  /* 0x0000001e07097c12 */ /* 0x000fe4000f8e9608 */
[C---:B------:R-:W-:Y:S02]  /*16300*/  LOP3.LUT R12, R6.reuse, 0xffff, RZ, 0xc0, !PT ;  /* 0x0000ffff060c7812 */ /* 0x040fe400078ec0ff */
[----:B------:R-:W-:Y:S02]  /*16310*/  LOP3.LUT R19, R6, 0xff, RZ, 0xc0, !PT ;  /* 0x000000ff06137812 */ /* 0x000fe400078ec0ff */
[----:B------:R-:W-:-:S02]  /*16320*/  SHF.R.U32.HI R17, RZ, 0x10, R6 ;  /* 0x00000010ff117819 */ /* 0x000fc40000011606 */
[----:B------:R-:W-:Y:S01]  /*16330*/  SHF.R.U32.HI R15, RZ, 0x18, R6 ;  /* 0x00000018ff0f7819 */ /* 0x000fe20000011606 */
[----:B------:R-:W-:Y:S01]  /*16340*/  IMAD.WIDE.U32 R6, R13, -0x326172a9, RZ ;  /* 0xcd9e8d570d067825 */ /* 0x000fe200078e00ff */
[----:B------:R-:W-:Y:S02]  /*16350*/  PRMT R33, R26, 0x5410, R5 ;  /* 0x000054101a217816 */ /* 0x000fe40000000005 */
[----:B------:R-:W-:Y:S02]  /*16360*/  LOP3.LUT R36, R11, UR20, R14, 0x96, !PT ;  /* 0x000000140b247c12 */ /* 0x000fe4000f8e960e */
[----:B------:R-:W-:Y:S02]  /*16370*/  LOP3.LUT R5, R25, 0xff, RZ, 0xc0, !PT ;  /* 0x000000ff19057812 */ /* 0x000fe400078ec0ff */
[C---:B------:R-:W-:Y:S02]  /*16380*/  LOP3.LUT R11, R6.reuse, 0xffff, RZ, 0xc0, !PT ;  /* 0x0000ffff060b7812 */ /* 0x040fe400078ec0ff */
[----:B------:R-:W-:-:S02]  /*16390*/  LOP3.LUT R22, R6, 0xff, RZ, 0xc0, !PT ;  /* 0x000000ff06167812 */ /* 0x000fc400078ec0ff */
[--C-:B------:R-:W-:Y:S02]  /*163a0*/  SHF.R.U32.HI R14, RZ, 0x10, R6.reuse ;  /* 0x00000010ff0e7819 */ /* 0x100fe40000011606 */
[----:B------:R-:W-:Y:S02]  /*163b0*/  SHF.R.U32.HI R13, RZ, 0x18, R6 ;  /* 0x00000018ff0d7819 */ /* 0x000fe40000011606 */
[----:B------:R-:W-:Y:S01]  /*163c0*/  PRMT R26, R5, 0x5410, R24 ;  /* 0x00005410051a7816 */ /* 0x000fe20000000018 */
[----:B------:R-:W-:-:S04]  /*163d0*/  FFMA.FTZ R5, R250, UR29, -R4 ;  /* 0x0000001dfa057c23 */ /* 0x000fc80008010804 */
[----:B------:R1:W4:Y:S02]  /*163e0*/  MUFU.EX2 R45, R5 ;  /* 0x00000005002d7308 */ /* 0x0003240000000800 */
[----:B-1----:R-:W-:-:S06]  /*163f0*/  FFMA.FTZ R5, R249, UR29, -R4 ;  /* 0x0000001df9057c23 */ /* 0x002fcc0008010804 */
[----:B------:R1:W4:Y:S02]  /*16400*/  MUFU.EX2 R46, R5 ;  /* 0x00000005002e7308 */ /* 0x0003240000000800 */
[----:B-1----:R-:W-:Y:S01]  /*16410*/  SHF.R.U32.HI R5, RZ, 0x8, R12 ;  /* 0x00000008ff057819 */ /* 0x002fe2000001160c */
[----:B---3--:R-:W-:Y:S01]  /*16420*/  FFMA.FTZ R35, R236, R54, R83 ;  /* 0x00000036ec237223 */ /* 0x008fe20000010053 */
[----:B------:R-:W-:Y:S02]  /*16430*/  IMAD.MOV.U32 R236, RZ, RZ, R229 ;  /* 0x000000ffffec7224 */ /* 0x000fe400078e00e5 */
[----:B--2---:R-:W-:Y:S02]  /*16440*/  IMAD.MOV.U32 R202, RZ, RZ, R227 ;  /* 0x000000ffffca7224 */ /* 0x004fe400078e00e3 */
[----:B------:R-:W-:Y:S01]  /*16450*/  FFMA.FTZ R39, R236, R71, R81 ;  /* 0x00000047ec277223 */ /* 0x000fe20000010051 */
[----:B------:R-:W-:Y:S02]  /*16460*/  IMAD.MOV.U32 R236, RZ, RZ, R28 ;  /* 0x000000ffffec7224 */ /* 0x000fe400078e001c */
[----:B------:R-:W-:Y:S01]  /*16470*/  FFMA.FTZ R6, R202, UR29, -R4 ;  /* 0x0000001dca067c23 */ /* 0x000fe20008010804 */
[----:B------:R-:W-:-:S02]  /*16480*/  IMAD.MOV.U32 R229, RZ, RZ, R162 ;  /* 0x000000ffffe57224 */ /* 0x000fc400078e00a2 */
[----:B------:R-:W-:Y:S02]  /*16490*/  IMAD.MOV.U32 R202, RZ, RZ, R236 ;  /* 0x000000ffffca7224 */ /* 0x000fe400078e00ec */
[----:B------:R-:W-:Y:S01]  /*164a0*/  IMAD.MOV.U32 R236, RZ, RZ, R185 ;  /* 0x000000ffffec7224 */ /* 0x000fe200078e00b9 */
[----:B------:R1:W2:Y:S01]  /*164b0*/  MUFU.EX2 R44, R6 ;  /* 0x00000006002c7308 */ /* 0x0002a20000000800 */
[----:B------:R-:W-:Y:S02]  /*164c0*/  IMAD.MOV.U32 R185, RZ, RZ, R184 ;  /* 0x000000ffffb97224 */ /* 0x000fe400078e00b8 */
[----:B------:R-:W-:Y:S02]  /*164d0*/  IMAD.MOV.U32 R184, RZ, RZ, R229 ;  /* 0x000000ffffb87224 */ /* 0x000fe400078e00e5 */
[----:B------:R-:W-:Y:S02]  /*164e0*/  IMAD.MOV.U32 R229, RZ, RZ, R82 ;  /* 0x000000ffffe57224 */ /* 0x000fe400078e0052 */
[----:B------:R-:W-:-:S02]  /*164f0*/  IMAD.MOV.U32 R82, RZ, RZ, R89 ;  /* 0x000000ffff527224 */ /* 0x000fc400078e0059 */
[----:B------:R-:W-:Y:S01]  /*16500*/  IMAD.MOV.U32 R89, RZ, RZ, R86 ;  /* 0x000000ffff597224 */ /* 0x000fe200078e0056 */
[----:B------:R-:W-:Y:S01]  /*16510*/  LOP3.LUT R28, R7, UR30, R10, 0x96, !PT ;  /* 0x0000001e071c7c12 */ /* 0x000fe2000f8e960a */
[----:B------:R-:W-:Y:S02]  /*16520*/  IMAD.MOV.U32 R86, RZ, RZ, R91 ;  /* 0x000000ffff567224 */ /* 0x000fe400078e005b */
[----:B------:R-:W-:Y:S02]  /*16530*/  IMAD.MOV.U32 R91, RZ, RZ, R68 ;  /* 0x000000ffff5b7224 */ /* 0x000fe400078e0044 */
[----:B-1----:R-:W-:Y:S01]  /*16540*/  FFMA.FTZ R6, R202, UR29, -R4 ;  /* 0x0000001dca067c23 */ /* 0x002fe20008010804 */
[----:B------:R-:W-:-:S03]  /*16550*/  IMAD.MOV.U32 R68, RZ, RZ, R55 ;  /* 0x000000ffff447224 */ /* 0x000fc600078e0037 */
[----:B------:R1:W3:Y:S01]  /*16560*/  MUFU.EX2 R65, R6 ;  /* 0x0000000600417308 */ /* 0x0002e20000000800 */
[----:B------:R-:W-:Y:S02]  /*16570*/  IMAD.MOV.U32 R55, RZ, RZ, R136 ;  /* 0x000000ffff377224 */ /* 0x000fe400078e0088 */
[----:B------:R-:W-:Y:S02]  /*16580*/  IMAD.MOV.U32 R136, RZ, RZ, R138 ;  /* 0x000000ffff887224 */ /* 0x000fe400078e008a */
[----:B------:R-:W-:Y:S02]  /*16590*/  IMAD.MOV.U32 R138, RZ, RZ, R156 ;  /* 0x000000ffff8a7224 */ /* 0x000fe400078e009c */
[----:B------:R-:W-:Y:S02]  /*165a0*/  IMAD.MOV.U32 R156, RZ, RZ, R144 ;  /* 0x000000ffff9c7224 */ /* 0x000fe400078e0090 */
[----:B------:R-:W-:Y:S02]  /*165b0*/  IMAD.MOV.U32 R144, RZ, RZ, R97 ;  /* 0x000000ffff907224 */ /* 0x000fe400078e0061 */
[----:B------:R-:W-:-:S02]  /*165c0*/  IMAD.MOV.U32 R59, RZ, RZ, R184 ;  /* 0x000000ffff3b7224 */ /* 0x000fc400078e00b8 */
[----:B-1----:R-:W-:-:S04]  /*165d0*/  IMAD.WIDE.U32 R6, R27, -0x2daee0ad, RZ ;  /* 0xd2511f531b067825 */ /* 0x002fc800078e00ff */
[----:B------:R-:W-:Y:S01]  /*165e0*/  IMAD.MOV.U32 R97, RZ, RZ, R90 ;  /* 0x000000ffff617224 */ /* 0x000fe200078e005a */
[----:B------:R-:W-:Y:S01]  /*165f0*/  LOP3.LUT R8, R7, UR36, R20, 0x96, !PT ;  /* 0x0000002407087c12 */ /* 0x000fe2000f8e9614 */
[----:B------:R-:W-:Y:S01]  /*16600*/  IMAD.MOV.U32 R184, RZ, RZ, R91 ;  /* 0x000000ffffb87224 */ /* 0x000fe200078e005b */
[C---:B------:R-:W-:Y:S01]  /*16610*/  LOP3.LUT R20, R6.reuse, 0xffff, RZ, 0xc0, !PT ;  /* 0x0000ffff06147812 */ /* 0x040fe200078ec0ff */
[----:B------:R-:W-:Y:S01]  /*16620*/  IMAD.MOV.U32 R90, RZ, RZ, R226 ;  /* 0x000000ffff5a7224 */ /* 0x000fe200078e00e2 */
[----:B------:R-:W-:Y:S02]  /*16630*/  LOP3.LUT R25, R6, 0xff, RZ, 0xc0, !PT ;  /* 0x000000ff06197812 */ /* 0x000fe400078ec0ff */
[--C-:B------:R-:W-:Y:S02]  /*16640*/  SHF.R.U32.HI R24, RZ, 0x10, R6.reuse ;  /* 0x00000010ff187819 */ /* 0x100fe40000011606 */
[----:B------:R-:W-:Y:S01]  /*16650*/  SHF.R.U32.HI R23, RZ, 0x18, R6 ;  /* 0x00000018ff177819 */ /* 0x000fe20000011606 */
[----:B------:R-:W-:Y:S01]  /*16660*/  FFMA.FTZ R6, R244, UR29, -R4 ;  /* 0x0000001df4067c23 */ /* 0x000fe20008010804 */
[----:B------:R-:W-:-:S02]  /*16670*/  PRMT R91, R19, 0x5410, R5 ;  /* 0x00005410135b7816 */ /* 0x000fc40000000005 */
[----:B------:R-:W-:Y:S01]  /*16680*/  LOP3.LUT R5, R17, 0xff, RZ, 0xc0, !PT ;  /* 0x000000ff11057812 */ /* 0x000fe200078ec0ff */
[----:B------:R-:W-:Y:S01]  /*16690*/  IMAD.MOV.U32 R50, RZ, RZ, R90 ;  /* 0x000000ffff327224 */ /* 0x000fe200078e005a */
[----:B------:R1:W-:Y:S02]  /*166a0*/  MUFU.EX2 R250, R6 ;  /* 0x0000000600fa7308 */ /* 0x0003e40000000800 */
[----:B------:R-:W-:Y:S01]  /*166b0*/  PRMT R90, R5, 0x5410, R15 ;  /* 0x00005410055a7816 */ /* 0x000fe2000000000f */
[----:B------:R-:W-:Y:S01]  /*166c0*/  FFMA.FTZ R5, R232, UR29, -R4 ;  /* 0x0000001de8057c23 */ /* 0x000fe20008010804 */
[----:B------:R-:W-:Y:S02]  /*166d0*/  IMAD.MOV.U32 R72, RZ, RZ, R185 ;  /* 0x000000ffff487224 */ /* 0x000fe400078e00b9 */
[----:B------:R-:W-:Y:S02]  /*166e0*/  IMAD.MOV.U32 R185, RZ, RZ, R89 ;  /* 0x000000ffffb97224 */ /* 0x000fe400078e0059 */
[----:B------:R4:W-:Y:S01]  /*166f0*/  MUFU.EX2 R249, R5 ;  /* 0x0000000500f97308 */ /* 0x0009e20000000800 */
[----:B------:R-:W-:-:S02]  /*16700*/  IMAD.MOV.U32 R89, RZ, RZ, R68 ;  /* 0x000000ffff597224 */ /* 0x000fc400078e0044 */
[----:B-1----:R-:W-:Y:S01]  /*16710*/  FFMA.FTZ R6, R237, UR29, -R4 ;  /* 0x0000001ded067c23 */ /* 0x002fe20008010804 */
[----:B------:R-:W-:-:S04]  /*16720*/  IMAD.MOV.U32 R51, RZ, RZ, R138 ;  /* 0x000000ffff337224 */ /* 0x000fc800078e008a */
[----:B------:R1:W-:Y:S01]  /*16730*/  MUFU.EX2 R244, R6 ;  /* 0x0000000600f47308 */ /* 0x0003e20000000800 */
[----:B------:R-:W-:Y:S02]  /*16740*/  IMAD.MOV.U32 R56, RZ, RZ, R55 ;  /* 0x000000ffff387224 */ /* 0x000fe400078e0037 */
[----:B----4-:R-:W-:Y:S01]  /*16750*/  FFMA.FTZ R5, R201, UR29, -R4 ;  /* 0x0000001dc9057c23 */ /* 0x010fe20008010804 */
[----:B------:R-:W-:Y:S02]  /*16760*/  IMAD.MOV.U32 R74, RZ, RZ, R136 ;  /* 0x000000ffff4a7224 */ /* 0x000fe400078e0088 */
[----:B------:R-:W-:Y:S02]  /*16770*/  IMAD.MOV.U32 R68, RZ, RZ, R156 ;  /* 0x000000ffff447224 */ /* 0x000fe400078e009c */
[----:B------:R-:W-:Y:S01]  /*16780*/  IMAD.MOV.U32 R138, RZ, RZ, R144 ;  /* 0x000000ffff8a7224 */ /* 0x000fe200078e0090 */
[----:B------:R4:W-:Y:S01]  /*16790*/  MUFU.EX2 R242, R5 ;  /* 0x0000000500f27308 */ /* 0x0009e20000000800 */
[----:B------:R-:W-:-:S02]  /*167a0*/  IMAD.MOV.U32 R144, RZ, RZ, R97 ;  /* 0x000000ffff907224 */ /* 0x000fc400078e0061 */
[----:B------:R-:W-:Y:S02]  /*167b0*/  IMAD.MOV.U32 R156, RZ, RZ, R95 ;  /* 0x000000ffff9c7224 */ /* 0x000fe400078e005f */
[----:B-1----:R-:W-:-:S04]  /*167c0*/  IMAD.WIDE.U32 R6, R21, -0x2daee0ad, RZ ;  /* 0xd2511f5315067825 */ /* 0x002fc800078e00ff */
[----:B------:R-:W-:Y:S01]  /*167d0*/  IMAD.MOV.U32 R136, RZ, RZ, R98 ;  /* 0x000000ffff887224 */ /* 0x000fe200078e0062 */
[----:B------:R-:W-:Y:S01]  /*167e0*/  LOP3.LUT R34, R7, UR36, R16, 0x96, !PT ;  /* 0x0000002407227c12 */ /* 0x000fe2000f8e9610 */
[----:B------:R-:W-:Y:S01]  /*167f0*/  IMAD.MOV.U32 R55, RZ, RZ, R96 ;  /* 0x000000ffff377224 */ /* 0x000fe200078e0060 */
[C---:B------:R-:W-:Y:S02]  /*16800*/  LOP3.LUT R95, R6.reuse, 0xffff, RZ, 0xc0, !PT ;  /* 0x0000ffff065f7812 */ /* 0x040fe400078ec0ff */
[----:B------:R-:W-:Y:S01]  /*16810*/  LOP3.LUT R98, R6, 0xff, RZ, 0xc0, !PT ;  /* 0x000000ff06627812 */ /* 0x000fe200078ec0ff */
[----:B----4-:R-:W-:Y:S01]  /*16820*/  FFMA.FTZ R5, R200, UR29, -R4 ;  /* 0x0000001dc8057c23 */ /* 0x010fe20008010804 */
[--C-:B------:R-:W-:Y:S02]  /*16830*/  SHF.R.U32.HI R96, RZ, 0x10, R6.reuse ;  /* 0x00000010ff607819 */ /* 0x100fe40000011606 */
[----:B------:R-:W-:Y:S01]  /*16840*/  SHF.R.U32.HI R97, RZ, 0x18, R6 ;  /* 0x00000018ff617819 */ /* 0x000fe20000011606 */
[----:B------:R-:W-:Y:S01]  /*16850*/  IMAD.WIDE.U32 R6, R29, -0x2daee0ad, RZ ;  /* 0xd2511f531d067825 */ /* 0x000fe200078e00ff */
[----:B------:R1:W-:Y:S02]  /*16860*/  MUFU.EX2 R243, R5 ;  /* 0x0000000500f37308 */ /* 0x0003e40000000800 */
[----:B------:R-:W-:-:S02]  /*16870*/  LOP3.LUT R15, R6, 0xffff, RZ, 0xc0, !PT ;  /* 0x0000ffff060f7812 */ /* 0x000fc400078ec0ff */
[----:B------:R-:W-:Y:S02]  /*16880*/  LOP3.LUT R19, R6, 0xff, RZ, 0xc0, !PT ;  /* 0x000000ff06137812 */ /* 0x000fe400078ec0ff */
[--C-:B------:R-:W-:Y:S02]  /*16890*/  SHF.R.U32.HI R17, RZ, 0x10, R6.reuse ;  /* 0x00000010ff117819 */ /* 0x100fe40000011606 */
[----:B------:R-:W-:Y:S02]  /*168a0*/  SHF.R.U32.HI R16, RZ, 0x18, R6 ;  /* 0x00000018ff107819 */ /* 0x000fe40000011606 */
[----:B------:R-:W-:Y:S01]  /*168b0*/  SHF.R.U32.HI R6, RZ, 0x8, R11 ;  /* 0x00000008ff067819 */ /* 0x000fe2000001160b */
[----:B------:R-:W-:Y:S01]  /*168c0*/  IMAD.MOV.U32 R73, RZ, RZ, R236 ;  /* 0x000000ffff497224 */ /* 0x000fe200078e00ec */
[----:B-1----:R-:W-:Y:S01]  /*168d0*/  LOP3.LUT R5, R7, UR36, R30, 0x96, !PT ;  /* 0x0000002407057c12 */ /* 0x002fe2000f8e961e */
[----:B------:R-:W-:Y:S01]  /*168e0*/  FFMA.FTZ R7, R179, UR29, -R4 ;  /* 0x0000001db3077c23 */ /* 0x000fe20008010804 */
[----:B------:R-:W-:-:S02]  /*168f0*/  PRMT R84, R22, 0x5410, R6 ;  /* 0x0000541016547816 */ /* 0x000fc40000000006 */
[----:B------:R-:W-:Y:S01]  /*16900*/  LOP3.LUT R6, R14, 0xff, RZ, 0xc0, !PT ;  /* 0x000000ff0e067812 */ /* 0x000fe200078ec0ff */
[----:B------:R1:W-:Y:S01]  /*16910*/  MUFU.EX2 R236, R7 ;  /* 0x0000000700ec7308 */ /* 0x0003e20000000800 */
[--C-:B------:R-:W-:Y:S01]  /*16920*/  FFMA.FTZ R10, R183, UR29, -R4.reuse ;  /* 0x0000001db70a7c23 */ /* 0x100fe20008010804 */
[--C-:B------:R-:W-:Y:S01]  /*16930*/  FFMA.FTZ R14, R87, UR29, -R4.reuse ;  /* 0x0000001d570e7c23 */ /* 0x100fe20008010804 */
[----:B------:R-:W-:Y:S01]  /*16940*/  PRMT R83, R6, 0x5410, R13 ;  /* 0x0000541006537816 */ /* 0x000fe2000000000d */
[--C-:B------:R-:W-:Y:S01]  /*16950*/  FFMA.FTZ R6, R172, UR29, -R4.reuse ;  /* 0x0000001dac067c23 */ /* 0x100fe20008010804 */
[--C-:B------:R-:W-:Y:S01]  /*16960*/  FFMA.FTZ R13, R169, UR29, -R4.reuse ;  /* 0x0000001da90d7c23 */ /* 0x100fe20008010804 */
[----:B------:R-:W-:Y:S02]  /*16970*/  IMAD.MOV.U32 R58, RZ, RZ, R229 ;  /* 0x000000ffff3a7224 */ /* 0x000fe400078e00e5 */
[----:B------:R-:W-:Y:S01]  /*16980*/  MUFU.EX2 R229, R6 ;  /* 0x0000000600e57308 */ /* 0x000fe20000000800 */
[----:B-1----:R-:W-:-:S07]  /*16990*/  FFMA.FTZ R7, R175, UR29, -R4 ;  /* 0x0000001daf077c23 */ /* 0x002fce0008010804 */
[----:B------:R1:W-:Y:S01]  /*169a0*/  MUFU.EX2 R232, R7 ;  /* 0x0000000700e87308 */ /* 0x0003e20000000800 */
[----:B------:R-:W-:Y:S01]  /*169b0*/  LOP3.LUT R11, R9, 0xff, RZ, 0xc0, !PT ;  /* 0x000000ff090b7812 */ /* 0x000fe200078ec0ff */
[----:B-1----:R-:W-:Y:S01]  /*169c0*/  FFMA.FTZ R7, R170, UR29, -R4 ;  /* 0x0000001daa077c23 */ /* 0x002fe20008010804 */
[----:B------:R-:W-:-:S04]  /*169d0*/  LOP3.LUT R4, R18, 0xffff, RZ, 0xc0, !PT ;  /* 0x0000ffff12047812 */ /* 0x000fc800078ec0ff */
[----:B------:R-:W-:Y:S02]  /*169e0*/  SHF.R.U32.HI R6, RZ, 0x8, R4 ;  /* 0x00000008ff067819 */ /* 0x000fe40000011604 */
[----:B------:R-:W-:-:S04]  /*169f0*/  LOP3.LUT R4, R18, 0xff, RZ, 0xc0, !PT ;  /* 0x000000ff12047812 */ /* 0x000fc800078ec0ff */
[----:B------:R-:W-:Y:S02]  /*16a00*/  PRMT R22, R4, 0x5410, R6 ;  /* 0x0000541004167816 */ /* 0x000fe40000000006 */
[----:B------:R-:W-:Y:S02]  /*16a10*/  SHF.R.U32.HI R6, RZ, 0x10, R18 ;  /* 0x00000010ff067819 */ /* 0x000fe40000011612 */
[----:B------:R-:W-:Y:S01]  /*16a20*/  LOP3.LUT R4, R9, 0xffff, RZ, 0xc0, !PT ;  /* 0x0000ffff09047812 */ /* 0x000fe200078ec0ff */
[----:B------:R1:W-:Y:S01]  /*16a30*/  MUFU.EX2 R202, R7 ;  /* 0x0000000700ca7308 */ /* 0x0003e20000000800 */
[----:B------:R-:W-:-:S07]  /*16a40*/  IMAD.MOV.U32 R48, RZ, RZ, R225 ;  /* 0x000000ffff307224 */ /* 0x000fce00078e00e1 */
[----:B------:R4:W-:Y:S01]  /*16a50*/  MUFU.EX2 R237, R10 ;  /* 0x0000000a00ed7308 */ /* 0x0009e20000000800 */
[----:B------:R-:W-:Y:S01]  /*16a60*/  IMAD.MOV.U32 R75, RZ, RZ, R82 ;  /* 0x000000ffff4b7224 */ /* 0x000fe200078e0052 */
[----:B-1----:R-:W-:Y:S02]  /*16a70*/  LOP3.LUT R7, R6, 0xff, RZ, 0xc0, !PT ;  /* 0x000000ff06077812 */ /* 0x002fe400078ec0ff */
[----:B------:R-:W-:Y:S02]  /*16a80*/  SHF.R.U32.HI R6, RZ, 0x8, R4 ;  /* 0x00000008ff067819 */ /* 0x000fe40000011604 */
[----:B----4-:R-:W-:Y:S02]  /*16a90*/  SHF.R.U32.HI R10, RZ, 0x10, R9 ;  /* 0x00000010ff0a7819 */ /* 0x010fe40000011609 */
[----:B------:R-:W-:Y:S01]  /*16aa0*/  PRMT R87, R11, 0x5410, R6 ;  /* 0x000054100b577816 */ /* 0x000fe20000000006 */
[----:B------:R-:W-:Y:S01]  /*16ab0*/  FFMA.FTZ R6, R48, UR29, -R3 ;  /* 0x0000001d30067c23 */ /* 0x000fe20008010803 */
[----:B------:R-:W-:Y:S01]  /*16ac0*/  SHF.R.U32.HI R9, RZ, 0x18, R9 ;  /* 0x00000018ff097819 */ /* 0x000fe20000011609 */
[----:B------:R-:W-:Y:S01]  /*16ad0*/  IMAD.MOV.U32 R48, RZ, RZ, R50 ;  /* 0x000000ffff307224 */ /* 0x000fe200078e0032 */
[----:B------:R-:W-:Y:S01]  /*16ae0*/  LOP3.LUT R4, R10, 0xff, RZ, 0xc0, !PT ;  /* 0x000000ff0a047812 */ /* 0x000fe200078ec0ff */
[----:B------:R-:W-:-:S02]  /*16af0*/  IMAD.MOV.U32 R50, RZ, RZ, R51 ;  /* 0x000000ffff327224 */ /* 0x000fc400078e0033 */
[----:B------:R-:W-:Y:S01]  /*16b00*/  IMAD.MOV.U32 R82, RZ, RZ, R86 ;  /* 0x000000ffff527224 */ /* 0x000fe200078e0056 */
[----:B------:R-:W-:Y:S01]  /*16b10*/  PRMT R86, R4, 0x5410, R9 ;  /* 0x0000541004567816 */ /* 0x000fe20000000009 */
[----:B------:R-:W-:Y:S01]  /*16b20*/  IMAD.MOV.U32 R51, RZ, RZ, R56 ;  /* 0x000000ffff337224 */ /* 0x000fe200078e0038 */
[----:B------:R-:W-:Y:S01]  /*16b30*/  SHF.R.U32.HI R4, RZ, 0x8, R20 ;  /* 0x00000008ff047819 */ /* 0x000fe20000011614 */
[----:B------:R-:W-:Y:S02]  /*16b40*/  IMAD.MOV.U32 R56, RZ, RZ, R58 ;  /* 0x000000ffff387224 */ /* 0x000fe400078e003a */
[----:B------:R-:W-:Y:S02]  /*16b50*/  IMAD.MOV.U32 R58, RZ, RZ, R59 ;  /* 0x000000ffff3a7224 */ /* 0x000fe400078e003b */
[----:B------:R-:W-:Y:S02]  /*16b60*/  IMAD.MOV.U32 R59, RZ, RZ, R72 ;  /* 0x000000ffff3b7224 */ /* 0x000fe400078e0048 */
[----:B------:R-:W-:Y:S01]  /*16b70*/  IMAD.MOV.U32 R72, RZ, RZ, R73 ;  /* 0x000000ffff487224 */ /* 0x000fe200078e0049 */
[----:B------:R-:W-:Y:S01]  /*16b80*/  PRMT R54, R25, 0x5410, R4 ;  /* 0x0000541019367816 */ /* 0x000fe20000000004 */
[----:B------:R-:W-:Y:S01]  /*16b90*/  IMAD.MOV.U32 R73, RZ, RZ, R182 ;  /* 0x000000ffff497224 */ /* 0x000fe200078e00b6 */
[----:B------:R1:W-:Y:S01]  /*16ba0*/  MUFU.EX2 R183, R6 ;  /* 0x0000000600b77308 */ /* 0x0003e20000000800 */
[----:B------:R-:W-:Y:S01]  /*16bb0*/  IMAD.MOV.U32 R182, RZ, RZ, R157 ;  /* 0x000000ffffb67224 */ /* 0x000fe200078e009d */
[----:B------:R-:W-:Y:S01]  /*16bc0*/  LOP3.LUT R4, R24, 0xff, RZ, 0xc0, !PT ;  /* 0x000000ff18047812 */ /* 0x000fe200078ec0ff */
[----:B------:R-:W-:-:S02]  /*16bd0*/  IMAD.MOV.U32 R42, RZ, RZ, R50 ;  /* 0x000000ffff2a7224 */ /* 0x000fc400078e0032 */
[----:B------:R-:W-:Y:S02]  /*16be0*/  IMAD.MOV.U32 R43, RZ, RZ, R51 ;  /* 0x000000ffff2b7224 */ /* 0x000fe400078e0033 */
[----:B------:R-:W-:Y:S02]  /*16bf0*/  IMAD.MOV.U32 R51, RZ, RZ, R59 ;  /* 0x000000ffff337224 */ /* 0x000fe400078e003b */
[----:B------:R-:W-:Y:S02]  /*16c00*/  IMAD.MOV.U32 R59, RZ, RZ, R182 ;  /* 0x000000ffff3b7224 */ /* 0x000fe400078e00b6 */
[----:B-1----:R-:W-:Y:S01]  /*16c10*/  FFMA.FTZ R6, R48, UR29, -R3 ;  /* 0x0000001d30067c23 */ /* 0x002fe20008010803 */
[----:B------:R-:W-:Y:S02]  /*16c20*/  IMAD.MOV.U32 R48, RZ, RZ, R56 ;  /* 0x000000ffff307224 */ /* 0x000fe400078e0038 */
[----:B------:R-:W-:Y:S02]  /*16c30*/  IMAD.MOV.U32 R56, RZ, RZ, R72 ;  /* 0x000000ffff387224 */ /* 0x000fe400078e0048 */
[----:B------:R-:W-:Y:S01]  /*16c40*/  IMAD.MOV.U32 R72, RZ, RZ, R55 ;  /* 0x000000ffff487224 */ /* 0x000fe200078e0037 */
[----:B------:R-:W-:Y:S01]  /*16c50*/  PRMT R55, R4, 0x5410, R23 ;  /* 0x0000541004377816 */ /* 0x000fe20000000017 */
[----:B------:R1:W4:Y:S01]  /*16c60*/  MUFU.EX2 R182, R6 ;  /* 0x0000000600b67308 */ /* 0x0003220000000800 */
[----:B------:R-:W-:-:S04]  /*16c70*/  SHF.R.U32.HI R4, RZ, 0x8, R15 ;  /* 0x00000008ff047819 */ /* 0x000fc8000001160f */
[----:B------:R-:W-:Y:S02]  /*16c80*/  PRMT R41, R19, 0x5410, R4 ;  /* 0x0000541013297816 */ /* 0x000fe40000000004 */
[----:B------:R-:W-:Y:S02]  /*16c90*/  LOP3.LUT R4, R17, 0xff, RZ, 0xc0, !PT ;  /* 0x000000ff11047812 */ /* 0x000fe400078ec0ff */
[----:B------:R-:W-:Y:S01]  /*16ca0*/  SHF.R.U32.HI R12, RZ, 0x18, R18 ;  /* 0x00000018ff0c7819 */ /* 0x000fe20000011612 */
[----:B-1----:R-:W-:-:S04]  /*16cb0*/  FFMA.FTZ R6, R42, UR29, -R3 ;  /* 0x0000001d2a067c23 */ /* 0x002fc80008010803 */
[----:B------:R1:W-:Y:S01]  /*16cc0*/  MUFU.EX2 R181, R6 ;  /* 0x0000000600b57308 */ /* 0x0003e20000000800 */
[----:B------:R-:W-:Y:S02]  /*16cd0*/  PRMT R40, R4, 0x5410, R16 ;  /* 0x0000541004287816 */ /* 0x000fe40000000010 */
[----:B------:R-:W-:Y:S02]  /*16ce0*/  LOP3.LUT R4, R8, 0xffff, RZ, 0xc0, !PT ;  /* 0x0000ffff08047812 */ /* 0x000fe400078ec0ff */
[----:B------:R-:W-:Y:S02]  /*16cf0*/  PRMT R21, R7, 0x5410, R12 ;  /* 0x0000541007157816 */ /* 0x000fe4000000000c */
[----:B------:R-:W-:Y:S01]  /*16d00*/  SHF.R.U32.HI R7, RZ, 0x8, R4 ;  /* 0x00000008ff077819 */ /* 0x000fe20000011604 */
[----:B-1----:R-:W-:-:S04]  /*16d10*/  FFMA.FTZ R6, R43, UR29, -R3 ;  /* 0x0000001d2b067c23 */ /* 0x002fc80008010803 */
[----:B------:R1:W4:Y:S01]  /*16d20*/  MUFU.EX2 R180, R6 ;  /* 0x0000000600b47308 */ /* 0x0003220000000800 */
[----:B------:R-:W-:Y:S01]  /*16d30*/  LOP3.LUT R9, R8, 0xff, RZ, 0xc0, !PT ;  /* 0x000000ff08097812 */ /* 0x000fe200078ec0ff */
        /* <DEDUP_REMOVED lines=10> */
[----:B-1----:R-:W-:-:S04]  /*16de0*/  FFMA.FTZ R6, R50, UR29, -R3 ;  /* 0x0000001d32067c23 */ /* 0x002fc80008010803 */
[----:B------:R1:W-:Y:S01]  /*16df0*/  MUFU.EX2 R179, R6 ;  /* 0x0000000600b37308 */ /* 0x0003e20000000800 */
[----:B------:R-:W-:Y:S01]  /*16e00*/  IMAD.MOV.U32 R174, RZ, RZ, R72 ;  /* 0x000000ffffae7224 */ /* 0x000fe200078e0048 */
[----:B------:R-:W-:Y:S01]  /*16e10*/  PRMT R53, R9, 0x5410, R7 ;  /* 0x0000541009357816 */ /* 0x000fe20000000007 */
[----:B------:R-:W-:Y:S02]  /*16e20*/  IMAD.MOV.U32 R177, RZ, RZ, R59 ;  /* 0x000000ffffb17224 */ /* 0x000fe400078e003b */
[----:B------:R-:W-:Y:S01]  /*16e30*/  IMAD.MOV.U32 R47, RZ, RZ, R73 ;  /* 0x000000ffff2f7224 */ /* 0x000fe200078e0049 */
[----:B-1----:R-:W-:Y:S02]  /*16e40*/  SHF.R.U32.HI R6, RZ, 0x8, R4 ;  /* 0x00000008ff067819 */ /* 0x002fe40000011604 */
[----:B------:R-:W-:-:S04]  /*16e50*/  LOP3.LUT R4, R5, 0xff, RZ, 0xc0, !PT ;  /* 0x000000ff05047812 */ /* 0x000fc800078ec0ff */
[----:B------:R-:W-:Y:S01]  /*16e60*/  PRMT R18, R4, 0x5410, R6 ;  /* 0x0000541004127816 */ /* 0x000fe20000000006 */
[----:B------:R-:W-:Y:S01]  /*16e70*/  FFMA.FTZ R4, R240, UR29, -R3 ;  /* 0x0000001df0047c23 */ /* 0x000fe20008010803 */
[----:B------:R-:W-:Y:S01]  /*16e80*/  SHF.R.U32.HI R6, RZ, 0x10, R5 ;  /* 0x00000010ff067819 */ /* 0x000fe20000011605 */
[----:B------:R-:W-:Y:S02]  /*16e90*/  IMAD.MOV.U32 R42, RZ, RZ, R58 ;  /* 0x000000ffff2a7224 */ /* 0x000fe400078e003a */
[----:B------:R1:W-:Y:S01]  /*16ea0*/  MUFU.EX2 R188, R4 ;  /* 0x0000000400bc7308 */ /* 0x0003e20000000800 */
[--C-:B------:R-:W-:Y:S01]  /*16eb0*/  FFMA.FTZ R7, R247, UR29, -R3.reuse ;  /* 0x0000001df7077c23 */ /* 0x100fe20008010803 */
[----:B------:R-:W-:Y:S01]  /*16ec0*/  FFMA.FTZ R72, R198, UR29, -R3 ;  /* 0x0000001dc6487c23 */ /* 0x000fe20008010803 */
[----:B------:R-:W-:Y:S02]  /*16ed0*/  IMAD.MOV.U32 R198, RZ, RZ, R45 ;  /* 0x000000ffffc67224 */ /* 0x000fe400078e002d */
[----:B------:R-:W-:-:S02]  /*16ee0*/  IMAD.MOV.U32 R50, RZ, RZ, R51 ;  /* 0x000000ffff327224 */ /* 0x000fc400078e0033 */
[----:B------:R-:W-:Y:S02]  /*16ef0*/  IMAD.MOV.U32 R85, RZ, RZ, R75 ;  /* 0x000000ffff557224 */ /* 0x000fe400078e004b */
[----:B------:R-:W-:Y:S01]  /*16f00*/  IMAD.MOV.U32 R45, RZ, RZ, R47 ;  /* 0x000000ffff2d7224 */ /* 0x000fe200078e002f */
[----:B------:R-:W-:Y:S01]  /*16f10*/  SHF.R.U32.HI R5, RZ, 0x18, R5 ;  /* 0x00000018ff057819 */ /* 0x000fe20000011605 */
[----:B------:R-:W-:Y:S01]  /*16f20*/  IMAD.MOV.U32 R51, RZ, RZ, R56 ;  /* 0x000000ffff337224 */ /* 0x000fe200078e0038 */
[----:B-1----:R-:W-:Y:S01]  /*16f30*/  LOP3.LUT R4, R6, 0xff, RZ, 0xc0, !PT ;  /* 0x000000ff06047812 */ /* 0x002fe200078ec0ff */
[----:B------:R-:W-:Y:S01]  /*16f40*/  FFMA.FTZ R6, R239, UR29, -R3 ;  /* 0x0000001def067c23 */ /* 0x000fe20008010803 */
[----:B------:R-:W-:Y:S02]  /*16f50*/  IMAD.MOV.U32 R239, RZ, RZ, R46 ;  /* 0x000000ffffef7224 */ /* 0x000fe400078e002e */
[----:B------:R-:W-:Y:S02]  /*16f60*/  IMAD.MOV.U32 R46, RZ, RZ, R174 ;  /* 0x000000ffff2e7224 */ /* 0x000fe400078e00ae */
[----:B------:R-:W-:-:S02]  /*16f70*/  IMAD.MOV.U32 R174, RZ, RZ, R177 ;  /* 0x000000ffffae7224 */ /* 0x000fc400078e00b1 */
        /* <DEDUP_REMOVED lines=12> */
[----:B-1----:R-:W-:Y:S01]  /*17040*/  FFMA.FTZ R7, R238, UR29, -R2 ;  /* 0x0000001dee077c23 */ /* 0x002fe20008010802 */
[----:B--2---:R-:W-:Y:S01]  /*17050*/  IMAD.MOV.U32 R238, RZ, RZ, R44 ;  /* 0x000000ffffee7224 */ /* 0x004fe200078e002c */
[----:B------:R-:W-:Y:S01]  /*17060*/  PRMT R19, R4, 0x5410, R5 ;  /* 0x0000541004137816 */ /* 0x000fe20000000005 */
[----:B------:R-:W-:Y:S02]  /*17070*/  IMAD.MOV.U32 R44, RZ, RZ, R47 ;  /* 0x000000ffff2c7224 */ /* 0x000fe400078e002f */
[----:B------:R-:W-:-:S02]  /*17080*/  IMAD.MOV.U32 R45, RZ, RZ, R177 ;  /* 0x000000ffff2d7224 */ /* 0x000fc400078e00b1 */
[----:B---3--:R-:W-:Y:S01]  /*17090*/  FFMA.FTZ R6, R85, UR29, -R2 ;  /* 0x0000001d55067c23 */ /* 0x008fe20008010802 */
[----:B------:R-:W-:Y:S02]  /*170a0*/  IMAD.MOV.U32 R85, RZ, RZ, R46 ;  /* 0x000000ffff557224 */ /* 0x000fe400078e002e */
[----:B------:R-:W-:Y:S01]  /*170b0*/  FFMA.FTZ R5, R252, UR29, -R2 ;  /* 0x0000001dfc057c23 */ /* 0x000fe20008010802 */
[----:B------:R-:W-:Y:S02]  /*170c0*/  IMAD.MOV.U32 R47, RZ, RZ, R42 ;  /* 0x000000ffff2f7224 */ /* 0x000fe400078e002a */
[----:B------:R-:W-:Y:S02]  /*170d0*/  IMAD.MOV.U32 R46, RZ, RZ, R43 ;  /* 0x000000ffff2e7224 */ /* 0x000fe400078e002b */
[----:B------:R-:W-:Y:S02]  /*170e0*/  IMAD.MOV.U32 R177, RZ, RZ, R48 ;  /* 0x000000ffffb17224 */ /* 0x000fe400078e0030 */
[----:B------:R-:W-:-:S02]  /*170f0*/  IMAD.MOV.U32 R42, RZ, RZ, R74 ;  /* 0x000000ffff2a7224 */ /* 0x000fc400078e004a */
[----:B------:R-:W-:Y:S02]  /*17100*/  IMAD.MOV.U32 R43, RZ, RZ, R75 ;  /* 0x000000ffff2b7224 */ /* 0x000fe400078e004b */
[----:B------:R-:W-:Y:S02]  /*17110*/  IMAD.MOV.U32 R48, RZ, RZ, R220 ;  /* 0x000000ffff307224 */ /* 0x000fe400078e00dc */
[--C-:B------:R-:W-:Y:S01]  /*17120*/  FFMA.FTZ R4, R234, UR29, -R3.reuse ;  /* 0x0000001dea047c23 */ /* 0x100fe20008010803 */
[----:B------:R-:W-:Y:S01]  /*17130*/  IMAD.MOV.U32 R89, RZ, RZ, R92 ;  /* 0x000000ffff597224 */ /* 0x000fe200078e005c */
[----:B------:R1:W-:Y:S01]  /*17140*/  MUFU.EX2 R172, R6 ;  /* 0x0000000600ac7308 */ /* 0x0003e20000000800 */
[----:B------:R-:W-:Y:S01]  /*17150*/  FFMA.FTZ R93, R173, UR29, -R3 ;  /* 0x0000001dad5d7c23 */ /* 0x000fe20008010803 */
[----:B------:R-:W-:Y:S02]  /*17160*/  IMAD.MOV.U32 R252, RZ, RZ, R65 ;  /* 0x000000fffffc7224 */ /* 0x000fe400078e0041 */
[----:B------:R-:W-:-:S02]  /*17170*/  IMAD.MOV.U32 R71, RZ, RZ, R44 ;  /* 0x000000ffff477224 */ /* 0x000fc400078e002c */
[----:B------:R-:W-:Y:S01]  /*17180*/  FFMA.FTZ R92, R187, UR29, -R3 ;  /* 0x0000001dbb5c7c23 */ /* 0x000fe20008010803 */
[----:B------:R-:W-:Y:S01]  /*17190*/  IMAD.MOV.U32 R44, RZ, RZ, R42 ;  /* 0x000000ffff2c7224 */ /* 0x000fe200078e002a */
[----:B------:R2:W3:Y:S01]  /*171a0*/  MUFU.EX2 R173, R5 ;  /* 0x0000000500ad7308 */ /* 0x0004e20000000800 */
[----:B------:R-:W-:Y:S02]  /*171b0*/  IMAD.MOV.U32 R65, RZ, RZ, R43 ;  /* 0x000000ffff417224 */ /* 0x000fe400078e002b */
[--C-:B------:R-:W-:Y:S01]  /*171c0*/  FFMA.FTZ R59, R230, UR29, -R3.reuse ;  /* 0x0000001de63b7c23 */ /* 0x100fe20008010803 */
[----:B------:R-:W-:Y:S02]  /*171d0*/  IMAD.MOV.U32 R42, RZ, RZ, R58 ;  /* 0x000000ffff2a7224 */ /* 0x000fe400078e003a */
[--C-:B------:R-:W-:Y:S01]  /*171e0*/  FFMA.FTZ R73, R194, UR29, -R3.reuse ;  /* 0x0000001dc2497c23 */ /* 0x100fe20008010803 */
[----:B------:R-:W-:Y:S02]  /*171f0*/  IMAD.MOV.U32 R43, RZ, RZ, R82 ;  /* 0x000000ffff2b7224 */ /* 0x000fe400078e0052 */
[----:B------:R-:W-:Y:S01]  /*17200*/  FFMA.FTZ R94, R192, UR29, -R3 ;  /* 0x0000001dc05e7c23 */ /* 0x000fe20008010803 */
[----:B------:R-:W-:-:S02]  /*17210*/  IMAD.MOV.U32 R67, RZ, RZ, R89 ;  /* 0x000000ffff437224 */ /* 0x000fc400078e0059 */
[----:B-1----:R-:W-:Y:S01]  /*17220*/  FFMA.FTZ R6, R69, UR29, -R0 ;  /* 0x0000001d45067c23 */ /* 0x002fe20008010800 */
[----:B------:R-:W-:Y:S01]  /*17230*/  IMAD.MOV.U32 R69, RZ, RZ, R48 ;  /* 0x000000ffff457224 */ /* 0x000fe200078e0030 */
[----:B------:R1:W-:Y:S01]  /*17240*/  MUFU.EX2 R201, R13 ;  /* 0x0000000d00c97308 */ /* 0x0003e20000000800 */
[----:B------:R-:W-:Y:S02]  /*17250*/  IMAD.MOV.U32 R48, RZ, RZ, R88 ;  /* 0x000000ffff307224 */ /* 0x000fe400078e0058 */
[--C-:B------:R-:W-:Y:S01]  /*17260*/  FFMA.FTZ R12, R251, UR29, -R0.reuse ;  /* 0x0000001dfb0c7c23 */ /* 0x100fe20008010800 */
[--C-:B------:R-:W-:Y:S01]  /*17270*/  FFMA.FTZ R29, R241, UR29, -R0.reuse ;  /* 0x0000001df11d7c23 */ /* 0x100fe20008010800 */
[--C-:B------:R-:W-:Y:S01]  /*17280*/  FFMA.FTZ R30, R235, UR29, -R0.reuse ;  /* 0x0000001deb1e7c23 */ /* 0x100fe20008010800 */
[--C-:B------:R-:W-:Y:S01]  /*17290*/  FFMA.FTZ R31, R231, UR29, -R0.reuse ;  /* 0x0000001de71f7c23 */ /* 0x100fe20008010800 */
[--C-:B--2---:R-:W-:Y:S01]  /*172a0*/  FFMA.FTZ R5, R85, UR29, -R0.reuse ;  /* 0x0000001d55057c23 */ /* 0x104fe20008010800 */
[--C-:B------:R-:W-:Y:S01]  /*172b0*/  FFMA.FTZ R58, R199, UR29, -R0.reuse ;  /* 0x0000001dc73a7c23 */ /* 0x100fe20008010800 */
[----:B------:R2:W-:Y:S01]  /*172c0*/  MUFU.EX2 R200, R14 ;  /* 0x0000000e00c87308 */ /* 0x0005e20000000800 */
[--C-:B------:R-:W-:Y:S01]  /*172d0*/  FFMA.FTZ R82, R197, UR29, -R0.reuse ;  /* 0x0000001dc5527c23 */ /* 0x100fe20008010800 */
[--C-:B------:R-:W-:Y:S01]  /*172e0*/  FFMA.FTZ R85, R193, UR29, -R0.reuse ;  /* 0x0000001dc1557c23 */ /* 0x100fe20008010800 */
[--C-:B------:R-:W-:Y:S01]  /*172f0*/  FFMA.FTZ R88, R190, UR29, -R0.reuse ;  /* 0x0000001dbe587c23 */ /* 0x100fe20008010800 */
[----:B------:R-:W-:Y:S01]  /*17300*/  FFMA.FTZ R89, R189, UR29, -R0 ;  /* 0x0000001dbd597c23 */ /* 0x000fe20008010800 */
[--C-:B------:R-:W-:Y:S01]  /*17310*/  FFMA.FTZ R3, R245, UR29, -R2.reuse ;  /* 0x0000001df5037c23 */ /* 0x100fe20008010802 */
[--C-:B------:R-:W-:Y:S01]  /*17320*/  FFMA.FTZ R10, R233, UR29, -R2.reuse ;  /* 0x0000001de90a7c23 */ /* 0x100fe20008010802 */
[----:B------:R-:W-:Y:S01]  /*17330*/  FFMA.FTZ R17, R196, UR29, -R2 ;  /* 0x0000001dc4117c23 */ /* 0x000fe20008010802 */
[----:B------:R4:W-:Y:S01]  /*17340*/  MUFU.EX2 R187, R4 ;  /* 0x0000000400bb7308 */ /* 0x0009e20000000800 */
[----:B-1----:R-:W-:Y:S01]  /*17350*/  FFMA.FTZ R13, R248, UR29, -R0 ;  /* 0x0000001df80d7c23 */ /* 0x002fe20008010800 */
[--C-:B------:R-:W-:Y:S01]  /*17360*/  FFMA.FTZ R74, R195, UR29, -R2.reuse ;  /* 0x0000001dc34a7c23 */ /* 0x100fe20008010802 */
[--C-:B------:R-:W-:Y:S01]  /*17370*/  FFMA.FTZ R75, R191, UR29, -R2.reuse ;  /* 0x0000001dbf4b7c23 */ /* 0x100fe20008010802 */
[--C-:B------:R-:W-:Y:S01]  /*17380*/  FFMA.FTZ R80, R186, UR29, -R2.reuse ;  /* 0x0000001dba507c23 */ /* 0x100fe20008010802 */
[--C-:B------:R-:W-:Y:S01]  /*17390*/  FFMA.FTZ R81, R176, UR29, -R2.reuse ;  /* 0x0000001db0517c23 */ /* 0x100fe20008010802 */
[----:B------:R-:W-:Y:S01]  /*173a0*/  HSET2.LE.AND R0, R22, R171, PT ;  /* 0x000000ab16007233 */ /* 0x000fe20003803000 */
[--C-:B--2---:R-:W-:Y:S01]  /*173b0*/  FFMA.FTZ R14, R203, UR29, -R2.reuse ;  /* 0x0000001dcb0e7c23 */ /* 0x104fe20008010802 */
[----:B----4-:R-:W-:Y:S01]  /*173c0*/  FFMA.FTZ R4, R246, UR29, -R2 ;  /* 0x0000001df6047c23 */ /* 0x010fe20008010802 */
[----:B------:R-:W-:-:S04]  /*173d0*/  F2FP.BF16.F32.PACK_AB R2, R252, R238 ;  /* 0x000000eefc02723e */ /* 0x000fc800000010ff */
        /* <DEDUP_REMOVED lines=8> */
[----:B------:R1:W-:Y:S01]  /*17460*/  MUFU.EX2 R177, R4 ;  /* 0x0000000400b17308 */ /* 0x0003e20000000800 */
[----:B------:R-:W-:Y:S01]  /*17470*/  F2FP.BF16.F32.PACK_AB R2, R239, R198 ;  /* 0x000000c6ef02723e */ /* 0x000fe200000010ff */
[----:B------:R-:W-:-:S02]  /*17480*/  IMAD.MOV.U32 R27, RZ, RZ, R67 ;  /* 0x000000ffff1b7224 */ /* 0x000fc400078e0043 */
[----:B------:R-:W-:Y:S01]  /*17490*/  FADD.FTZ R15, R218, R37 ;  /* 0x00000025da0f7221 */ /* 0x000fe20000010000 */
[----:B------:R-:W-:Y:S02]  /*174a0*/  IMAD.MOV.U32 R67, RZ, RZ, R71 ;  /* 0x000000ffff437224 */ /* 0x000fe400078e0047 */
[----:B------:R-:W-:Y:S01]  /*174b0*/  FADD.FTZ R16, R217, R35 ;  /* 0x00000023d9107221 */ /* 0x000fe20000010000 */
[----:B------:R-:W-:Y:S01]  /*174c0*/  IMAD.MOV.U32 R71, RZ, RZ, R216 ;  /* 0x000000ffff477224 */ /* 0x000fe200078e00d8 */
[----:B------:R-:W2:Y:S01]  /*174d0*/  LDSM.16.MT88.4 R20, [R204+0x5400] ;  /* 0x00540000cc14783b */ /* 0x000ea20000004200 */
[----:B-1----:R-:W-:Y:S01]  /*174e0*/  FADD.FTZ R4, R66, R38 ;  /* 0x0000002642047221 */ /* 0x002fe20000010000 */
[----:B------:R-:W-:Y:S02]  /*174f0*/  IMAD.MOV.U32 R66, RZ, RZ, R70 ;  /* 0x000000ffff427224 */ /* 0x000fe400078e0046 */
[----:B------:R-:W-:Y:S02]  /*17500*/  IMAD.MOV.U32 R70, RZ, RZ, R174 ;  /* 0x000000ffff467224 */ /* 0x000fe400078e00ae */
[----:B------:R1:W-:Y:S01]  /*17510*/  MUFU.EX2 R174, R10 ;  /* 0x0000000a00ae7308 */ /* 0x0003e20000000800 */
[----:B------:R-:W-:Y:S01]  /*17520*/  IMAD.MOV.U32 R161, RZ, RZ, R222 ;  /* 0x000000ffffa17224 */ /* 0x000fe200078e00de */
[----:B-1----:R-:W-:-:S02]  /*17530*/  LOP3.LUT R10, R0, R2, RZ, 0xc0, !PT ;  /* 0x00000002000a7212 */ /* 0x002fc400078ec0ff */
[----:B------:R-:W-:Y:S02]  /*17540*/  HSET2.LE.AND R0, R26, R171, PT ;  /* 0x000000ab1a007233 */ /* 0x000fe40003803000 */
[----:B------:R-:W-:-:S04]  /*17550*/  F2FP.BF16.F32.PACK_AB R2, R180, R181 ;  /* 0x000000b5b402723e */ /* 0x000fc800000010ff */
[----:B------:R-:W-:Y:S01]  /*17560*/  LOP3.LUT R11, R0, R2, RZ, 0xc0, !PT ;  /* 0x00000002000b7212 */ /* 0x000fe200078ec0ff */
[----:B------:R-:W-:Y:S01]  /*17570*/  FADD.FTZ R0, R27, R39 ;  /* 0x000000271b007221 */ /* 0x000fe20000010000 */
        /* <DEDUP_REMOVED lines=8> */
[----:B------:R-:W-:Y:S01]  /*17600*/  IMAD.MOV.U32 R47, RZ, RZ, R161 ;  /* 0x000000ffff2f7224 */ /* 0x000fe200078e00a1 */
[----:B------:R1:W-:Y:S01]  /*17610*/  MUFU.EX2 R170, R6 ;  /* 0x0000000600aa7308 */ /* 0x0003e20000000800 */
[----:B------:R-:W-:Y:S02]  /*17620*/  IMAD.MOV.U32 R24, RZ, RZ, R70 ;  /* 0x000000ffff187224 */ /* 0x000fe400078e0046 */
[----:B------:R-:W-:Y:S01]  /*17630*/  FADD.FTZ R35, R67, R0 ;  /* 0x0000000043237221 */ /* 0x000fe20000010000 */
[----:B------:R-:W-:-:S02]  /*17640*/  IMAD.MOV.U32 R25, RZ, RZ, R47 ;  /* 0x000000ffff197224 */ /* 0x000fc400078e002f */
[----:B------:R-:W-:Y:S02]  /*17650*/  IMAD.MOV.U32 R70, RZ, RZ, R44 ;  /* 0x000000ffff467224 */ /* 0x000fe400078e002c */
[----:B------:R-:W-:Y:S02]  /*17660*/  IMAD.MOV.U32 R67, RZ, RZ, R45 ;  /* 0x000000ffff437224 */ /* 0x000fe400078e002d */
[----:B------:R-:W-:Y:S02]  /*17670*/  IMAD.MOV.U32 R44, RZ, RZ, R49 ;  /* 0x000000ffff2c7224 */ /* 0x000fe400078e0031 */
[----:B------:R-:W-:Y:S02]  /*17680*/  IMAD.MOV.U32 R45, RZ, RZ, R50 ;  /* 0x000000ffff2d7224 */ /* 0x000fe400078e0032 */
[----:B-1----:R-:W-:Y:S01]  /*17690*/  FADD.FTZ R6, R215, R4 ;  /* 0x00000004d7067221 */ /* 0x002fe20000010000 */
[----:B------:R-:W-:Y:S01]  /*176a0*/  FADD.FTZ R4, R27, R15 ;  /* 0x0000000f1b047221 */ /* 0x000fe20000010000 */
[----:B------:R-:W-:-:S02]  /*176b0*/  IMAD.MOV.U32 R27, RZ, RZ, R48 ;  /* 0x000000ffff1b7224 */ /* 0x000fc400078e0030 */
        /* <DEDUP_REMOVED lines=13> */
[----:B------:R-:W1:Y:S01]  /*17790*/  LDSM.16.MT88.4 R24, [R205+0x5400] ;  /* 0x00540000cd18783b */ /* 0x000e620000004200 */
[----:B------:R4:W2:Y:S01]  /*177a0*/  MUFU.EX2 R169, R5 ;  /* 0x0000000500a97308 */ /* 0x0008a20000000800 */
[----:B------:R-:W-:Y:S01]  /*177b0*/  IMAD.MOV.U32 R47, RZ, RZ, R57 ;  /* 0x000000ffff2f7224 */ /* 0x000fe200078e0039 */
[----:B------:R-:W-:Y:S01]  /*177c0*/  LOP3.LUT R0, R28, 0xffff, RZ, 0xc0, !PT ;  /* 0x0000ffff1c007812 */ /* 0x000fe200078ec0ff */
[----:B------:R-:W-:-:S05]  /*177d0*/  IMAD.MOV.U32 R57, RZ, RZ, R137 ;  /* 0x000000ffff397224 */ /* 0x000fca00078e0089 */
[----:B------:R2:W-:Y:S01]  /*177e0*/  MUFU.EX2 R176, R3 ;  /* 0x0000000300b07308 */ /* 0x0005e20000000800 */
[----:B------:R-:W-:Y:S01]  /*177f0*/  SHF.R.U32.HI R6, RZ, 0x8, R0 ;  /* 0x00000008ff067819 */ /* 0x000fe20000011600 */
[----:B----4-:R-:W-:Y:S01]  /*17800*/  FADD.FTZ R5, R66, R16 ;  /* 0x0000001042057221 */ /* 0x010fe20000010000 */
[----:B------:R-:W-:Y:S02]  /*17810*/  IMAD.MOV.U32 R66, RZ, RZ, R46 ;  /* 0x000000ffff427224 */ /* 0x000fe400078e002e */
[----:B------:R-:W-:Y:S02]  /*17820*/  IMAD.MOV.U32 R46, RZ, RZ, R51 ;  /* 0x000000ffff2e7224 */ /* 0x000fe400078e0033 */
[----:B------:R-:W-:Y:S01]  /*17830*/  HMMA.16816.F32.BF16 R48, R8, R60, R116 ;  /* 0x0000003c0830723c */ /* 0x000fe20000041874 */
[----:B------:R4:W-:Y:S01]  /*17840*/  MUFU.EX2 R119, R12 ;  /* 0x0000000c00777308 */ /* 0x0009e20000000800 */
[----:B------:R-:W-:Y:S02]  /*17850*/  IMAD.MOV.U32 R45, RZ, RZ, R46 ;  /* 0x000000ffff2d7224 */ /* 0x000fe400078e002e */
[----:B------:R-:W-:-:S05]  /*17860*/  IMAD.MOV.U32 R46, RZ, RZ, R47 ;  /* 0x000000ffff2e7224 */ /* 0x000fca00078e002f */
[----:B------:R-:W1:Y:S01]  /*17870*/  MUFU.EX2 R118, R13 ;  /* 0x0000000d00767308 */ /* 0x000e620000000800 */
[----:B------:R-:W-:Y:S02]  /*17880*/  IMAD.MOV.U32 R47, RZ, RZ, R57 ;  /* 0x000000ffff2f7224 */ /* 0x000fe400078e0039 */
[----:B------:R-:W-:Y:S01]  /*17890*/  FADD.FTZ R57, R212, R4 ;  /* 0x00000004d4397221 */ /* 0x000fe20000010000 */
[--C-:B------:R-:W-:Y:S01]  /*178a0*/  HSET2.LE.AND R0, R18, R171.reuse, PT ;  /* 0x000000ab12007233 */ /* 0x100fe20003803000 */
[----:B------:R-:W-:Y:S01]  /*178b0*/  FADD.FTZ R56, R56, R5 ;  /* 0x0000000538387221 */ /* 0x000fe20000010000 */
[----:B---3--:R-:W-:Y:S02]  /*178c0*/  F2FP.BF16.F32.PACK_AB R4, R173, R172 ;  /* 0x000000acad04723e */ /* 0x008fe400000010ff */
[----:B------:R-:W-:Y:S01]  /*178d0*/  LOP3.LUT R5, R28, 0xff, RZ, 0xc0, !PT ;  /* 0x000000ff1c057812 */ /* 0x000fe200078ec0ff */
[----:B------:R-:W-:Y:S01]  /*178e0*/  IMAD.MOV.U32 R44, RZ, RZ, R45 ;  /* 0x000000ffff2c7224 */ /* 0x000fe200078e002d */
[----:B------:R-:W-:Y:S01]  /*178f0*/  LOP3.LUT R4, R0, R4, RZ, 0xc0, !PT ;  /* 0x0000000400047212 */ /* 0x000fe200078ec0ff */
[----:B--2---:R-:W-:Y:S01]  /*17900*/  IMAD.WIDE.U32 R2, R36, -0x2daee0ad, RZ ;  /* 0xd2511f5324027825 */ /* 0x004fe200078e00ff */
[----:B------:R-:W-:Y:S01]  /*17910*/  PRMT R33, R5, 0x5410, R6 ;  /* 0x0000541005217816 */ /* 0x000fe20000000006 */
[----:B------:R-:W-:Y:S01]  /*17920*/  HMMA.16816.F32.BF16 R36, R8, R62, R120 ;  /* 0x0000003e0824723c */ /* 0x000fe20000041878 */
[----:B------:R-:W-:Y:S01]  /*17930*/  HSET2.LE.AND R0, R19, R171, PT ;  /* 0x000000ab13007233 */ /* 0x000fe20003803000 */
[----:B------:R-:W-:Y:S01]  /*17940*/  IMAD.MOV.U32 R45, RZ, RZ, R46 ;  /* 0x000000ffff2d7224 */ /* 0x000fe200078e002e */
[----:B------:R-:W-:Y:S01]  /*17950*/  F2FP.BF16.F32.PACK_AB R5, R169, R170 ;  /* 0x000000aaa905723e */ /* 0x000fe200000010ff */
[----:B------:R-:W-:-:S02]  /*17960*/  IMAD.MOV.U32 R46, RZ, RZ, R47 ;  /* 0x000000ffff2e7224 */ /* 0x000fc400078e002f */
[----:B------:R-:W-:Y:S01]  /*17970*/  IMAD.MOV.U32 R47, RZ, RZ, R136 ;  /* 0x000000ffff2f7224 */ /* 0x000fe200078e0088 */
[----:B------:R2:W3:Y:S01]  /*17980*/  MUFU.EX2 R175, R7 ;  /* 0x0000000700af7308 */ /* 0x0004e20000000800 */
[--C-:B------:R-:W-:Y:S01]  /*17990*/  HSET2.LE.AND R6, R41, R171.reuse, PT ;  /* 0x000000ab29067233 */ /* 0x100fe20003803000 */
[----:B------:R-:W-:Y:S01]  /*179a0*/  IMAD.MOV.U32 R192, RZ, RZ, R44 ;  /* 0x000000ffffc07224 */ /* 0x000fe200078e002c */
[--C-:B----4-:R-:W-:Y:S01]  /*179b0*/  HSET2.LE.AND R12, R40, R171.reuse, PT ;  /* 0x000000ab280c7233 */ /* 0x110fe20003803000 */
[----:B------:R-:W-:Y:S01]  /*179c0*/  IMAD.MOV.U32 R230, RZ, RZ, R45 ;  /* 0x000000ffffe67224 */ /* 0x000fe200078e002d */
[----:B------:R-:W-:Y:S01]  /*179d0*/  LOP3.LUT R5, R0, R5, RZ, 0xc0, !PT ;  /* 0x0000000500057212 */ /* 0x000fe200078ec0ff */
[----:B------:R-:W-:Y:S01]  /*179e0*/  IMAD.MOV.U32 R246, RZ, RZ, R46 ;  /* 0x000000fffff67224 */ /* 0x000fe200078e002e */
[----:B-1----:R-:W-:Y:S01]  /*179f0*/  F2FP.BF16.F32.PACK_AB R13, R118, R119 ;  /* 0x00000077760d723e */ /* 0x002fe200000010ff */
[----:B------:R-:W-:Y:S01]  /*17a00*/  IMAD.MOV.U32 R196, RZ, RZ, R47 ;  /* 0x000000ffffc47224 */ /* 0x000fe200078e002f */
[----:B------:R-:W-:Y:S01]  /*17a10*/  HSET2.LE.AND R0, R54, R171, PT ;  /* 0x000000ab36007233 */ /* 0x000fe20003803000 */
[----:B------:R-:W-:Y:S01]  /*17a20*/  IMAD.MOV.U32 R245, RZ, RZ, R42 ;  /* 0x000000fffff57224 */ /* 0x000fe200078e002a */
[----:B------:R-:W-:Y:S01]  /*17a30*/  HMMA.16816.F32.BF16 R44, R8, R76, R124 ;  /* 0x0000004c082c723c */ /* 0x000fe2000004187c */
[----:B------:R-:W-:Y:S01]  /*17a40*/  IMAD.MOV.U32 R203, RZ, RZ, R43 ;  /* 0x000000ffffcb7224 */ /* 0x000fe200078e002b */
[----:B--2---:R-:W-:-:S04]  /*17a50*/  F2FP.BF16.F32.PACK_AB R7, R176, R177 ;  /* 0x000000b1b007723e */ /* 0x004fc800000010ff */
[----:B------:R-:W-:Y:S01]  /*17a60*/  HMMA.16816.F32.BF16 R40, R8, R78, R128 ;  /* 0x0000004e0828723c */ /* 0x000fe20000041880 */
[----:B------:R1:W-:Y:S01]  /*17a70*/  MUFU.EX2 R120, R14 ;  /* 0x0000000e00787308 */ /* 0x0003e20000000800 */
[----:B------:R-:W-:-:S05]  /*17a80*/  LOP3.LUT R6, R6, R7, RZ, 0xc0, !PT ;  /* 0x0000000706067212 */ /* 0x000fca00078ec0ff */
[----:B------:R-:W-:Y:S02]  /*17a90*/  F2FP.BF16.F32.PACK_AB R8, R242, R249 ;  /* 0x000000f9f208723e */ /* 0x000fe400000010ff */
[----:B------:R-:W-:Y:S01]  /*17aa0*/  SHF.R.U32.HI R9, RZ, 0x10, R28 ;  /* 0x00000010ff097819 */ /* 0x000fe2000001161c */
[----:B------:R2:W-:Y:S01]  /*17ab0*/  MUFU.EX2 R117, R17 ;  /* 0x0000001100757308 */ /* 0x0005e20000000800 */
[----:B------:R-:W-:Y:S02]  /*17ac0*/  LOP3.LUT R7, R12, R13, RZ, 0xc0, !PT ;  /* 0x0000000d0c077212 */ /* 0x000fe400078ec0ff */
[----:B------:R-:W-:Y:S02]  /*17ad0*/  LOP3.LUT R12, R9, 0xff, RZ, 0xc0, !PT ;  /* 0x000000ff090c7812 */ /* 0x000fe400078ec0ff */
[--C-:B------:R-:W-:Y:S02]  /*17ae0*/  HSET2.LE.AND R9, R53, R171.reuse, PT ;  /* 0x000000ab35097233 */ /* 0x100fe40003803000 */
[----:B------:R-:W-:-:S02]  /*17af0*/  HSET2.LE.AND R11, R52, R171, PT ;  /* 0x000000ab340b7233 */ /* 0x000fc40003803000 */
[----:B-1----:R-:W-:Y:S02]  /*17b00*/  LOP3.LUT R14, R0, R8, RZ, 0xc0, !PT ;  /* 0x00000008000e7212 */ /* 0x002fe400078ec0ff */
[----:B------:R-:W-:Y:S02]  /*17b10*/  HSET2.LE.AND R0, R55, R171, PT ;  /* 0x000000ab37007233 */ /* 0x000fe40003803000 */
[----:B------:R-:W-:Y:S02]  /*17b20*/  F2FP.BF16.F32.PACK_AB R10, R244, R250 ;  /* 0x000000faf40a723e */ /* 0x000fe400000010ff */
[----:B------:R-:W-:Y:S01]  /*17b30*/  F2FP.BF16.F32.PACK_AB R8, R188, R185 ;  /* 0x000000b9bc08723e */ /* 0x000fe200000010ff */
[----:B--2---:R-:W-:Y:S01]  /*17b40*/  FADD.FTZ R17, R209, R15 ;  /* 0x0000000fd1117221 */ /* 0x004fe20000010000 */
[----:B------:R-:W-:Y:S02]  /*17b50*/  SHF.R.U32.HI R15, RZ, 0x18, R28 ;  /* 0x00000018ff0f7819 */ /* 0x000fe4000001161c */
[----:B------:R-:W-:Y:S01]  /*17b60*/  F2FP.BF16.F32.PACK_AB R13, R179, R178 ;  /* 0x000000b2b30d723e */ /* 0x000fe200000010ff */
[----:B------:R-:W-:Y:S01]  /*17b70*/  IMAD.MOV.U32 R233, RZ, RZ, R210 ;  /* 0x000000ffffe97224 */ /* 0x000fe200078e00d2 */
[----:B------:R-:W-:-:S02]  /*17b80*/  LOP3.LUT R16, R3, UR36, R32, 0x96, !PT ;  /* 0x0000002403107c12 */ /* 0x000fc4000f8e9620 */
[----:B------:R-:W-:Y:S01]  /*17b90*/  PRMT R32, R12, 0x5410, R15 ;  /* 0x000054100c207816 */ /* 0x000fe2000000000f */
[----:B------:R-:W-:Y:S01]  /*17ba0*/  FADD.FTZ R18, R196, R35 ;  /* 0x00000023c4127221 */ /* 0x000fe20000010000 */
[----:B------:R-:W-:Y:S02]  /*17bb0*/  LOP3.LUT R15, R0, R8, RZ, 0xc0, !PT ;  /* 0x00000008000f7212 */ /* 0x000fe400078ec0ff */
[----:B------:R-:W-:Y:S02]  /*17bc0*/  LOP3.LUT R12, R9, R10, RZ, 0xc0, !PT ;  /* 0x0000000a090c7212 */ /* 0x000fe400078ec0ff */
[----:B------:R-:W-:Y:S01]  /*17bd0*/  LOP3.LUT R13, R11, R13, RZ, 0xc0, !PT ;  /* 0x0000000d0b0d7212 */ /* 0x000fe200078ec0ff */
[----:B------:R-:W-:Y:S01]  /*17be0*/  IMAD.MOV.U32 R196, RZ, RZ, R203 ;  /* 0x000000ffffc47224 */ /* 0x000fe200078e00cb */
[----:B------:R-:W-:Y:S01]  /*17bf0*/  MUFU.EX2 R116, R29 ;  /* 0x0000001d00747308 */ /* 0x000fe20000000800 */
[----:B------:R-:W-:Y:S02]  /*17c00*/  IMAD.MOV.U32 R186, RZ, RZ, R233 ;  /* 0x000000ffffba7224 */ /* 0x000fe400078e00e9 */
[----:B------:R-:W-:-:S02]  /*17c10*/  IMAD.MOV.U32 R235, RZ, RZ, R71 ;  /* 0x000000ffffeb7224 */ /* 0x000fc400078e0047 */
[----:B------:R-:W-:Y:S02]  /*17c20*/  IMAD.MOV.U32 R233, RZ, RZ, R246 ;  /* 0x000000ffffe97224 */ /* 0x000fe400078e00f6 */
[----:B------:R-:W-:Y:S01]  /*17c30*/  IMAD.MOV.U32 R203, RZ, RZ, R192 ;  /* 0x000000ffffcb7224 */ /* 0x000fe200078e00c0 */
[----:B------:R-:W1:Y:S01]  /*17c40*/  MUFU.EX2 R78, R30 ;  /* 0x0000001e004e7308 */ /* 0x000e620000000800 */
[----:B------:R-:W-:Y:S01]  /*17c50*/  IMAD.MOV.U32 R191, RZ, RZ, R194 ;  /* 0x000000ffffbf7224 */ /* 0x000fe200078e00c2 */
[C---:B------:R-:W-:Y:S01]  /*17c60*/  HMMA.16816.F32.BF16 R60, R4.reuse, R22, R104 ;  /* 0x00000016043c723c */ /* 0x040fe20000041868 */
[----:B------:R-:W-:Y:S02]  /*17c70*/  IMAD.MOV.U32 R195, RZ, RZ, R66 ;  /* 0x000000ffffc37224 */ /* 0x000fe400078e0042 */
[----:B------:R-:W-:Y:S02]  /*17c80*/  IMAD.MOV.U32 R251, RZ, RZ, R67 ;  /* 0x000000fffffb7224 */ /* 0x000fe400078e0043 */
[----:B------:R-:W-:Y:S01]  /*17c90*/  IMAD.MOV.U32 R248, RZ, RZ, R70 ;  /* 0x000000fffff87224 */ /* 0x000fe200078e0046 */
[----:B------:R-:W-:Y:S01]  /*17ca0*/  HMMA.16816.F32.BF16 R52, R4, R26, R112 ;  /* 0x0000001a0434723c */ /* 0x000fe20000041870 */
[----:B------:R-:W-:-:S02]  /*17cb0*/  IMAD.MOV.U32 R194, RZ, RZ, R65 ;  /* 0x000000ffffc27224 */ /* 0x000fc400078e0041 */
[----:B------:R-:W-:Y:S02]  /*17cc0*/  IMAD.MOV.U32 R246, RZ, RZ, R69 ;  /* 0x000000fffff67224 */ /* 0x000fe400078e0045 */
[----:B------:R-:W-:Y:S02]  /*17cd0*/  IMAD.MOV.U32 R241, RZ, RZ, R68 ;  /* 0x000000fffff17224 */ /* 0x000fe400078e0044 */
[----:B------:R-:W-:Y:S01]  /*17ce0*/  IMAD.MOV.U32 R192, RZ, RZ, R64 ;  /* 0x000000ffffc07224 */ /* 0x000fe200078e0040 */
[----:B------:R-:W-:Y:S01]  /*17cf0*/  HMMA.16816.F32.BF16 R68, R4, R24, R108 ;  /* 0x000000180444723c */ /* 0x000fe2000004186c */
[----:B------:R-:W-:Y:S01]  /*17d00*/  MUFU.EX2 R76, R58 ;  /* 0x0000003a004c7308 */ /* 0x000fe20000000800 */
[----:B------:R-:W-:-:S04]  /*17d10*/  FADD.FTZ R0, R235, R57 ;  /* 0x00000039eb007221 */ /* 0x000fc80000010000 */
[----:B------:R-:W-:Y:S03]  /*17d20*/  HMMA.16816.F32.BF16 R64, R4, R20, R100 ;  /* 0x000000140440723c */ /* 0x000fe60000041864 */
[----:B------:R2:W-:Y:S04]  /*17d30*/  MUFU.EX2 R35, R59 ;  /* 0x0000003b00237308 */ /* 0x0005e80000000800 */
[----:B------:R-:W-:-:S04]  /*17d40*/  FADD.FTZ R6, R208, R56 ;  /* 0x00000038d0067221 */ /* 0x000fc80000010000 */
[----:B------:R4:W1:Y:S01]  /*17d50*/  MUFU.EX2 R77, R31 ;  /* 0x0000001f004d7308 */ /* 0x0008620000000800 */
[----:B------:R-:W-:Y:S01]  /*17d60*/  FADD.FTZ R19, R135, R0 ;  /* 0x0000000087137221 */ /* 0x000fe20000010000 */
[----:B------:R-:W-:Y:S01]  /*17d70*/  HSET2.LE.AND R0, R33, R171, PT ;  /* 0x000000ab21007233 */ /* 0x000fe20003803000 */
[----:B--2---:R-:W-:Y:S01]  /*17d80*/  HMMA.16816.F32.BF16 R56, R12, R22, R36 ;  /* 0x000000160c38723c */ /* 0x004fe20000041824 */
[----:B------:R-:W-:Y:S01]  /*17d90*/  LDSM.16.MT88.4 R36, [R205+0x5800] ;  /* 0x00580000cd24783b */ /* 0x000fe20000004200 */
[----:B------:R-:W-:-:S03]  /*17da0*/  IMAD.MOV.U32 R235, RZ, RZ, R241 ;  /* 0x000000ffffeb7224 */ /* 0x000fc600078e00f1 */
[----:B----4-:R-:W2:Y:S01]  /*17db0*/  LDSM.16.MT88.4 R28, [R204+0x5800] ;  /* 0x00580000cc1c783b */ /* 0x010ea20000004200 */
[----:B---3--:R-:W-:Y:S01]  /*17dc0*/  F2FP.BF16.F32.PACK_AB R4, R174, R175 ;  /* 0x000000afae04723e */ /* 0x008fe200000010ff */
[----:B------:R-:W-:Y:S01]  /*17dd0*/  IMAD.MOV.U32 R241, RZ, RZ, R248 ;  /* 0x000000fffff17224 */ /* 0x000fe200078e00f8 */
[----:B------:R-:W-:Y:S01]  /*17de0*/  HMMA.16816.F32.BF16 R48, R12, R20, R48 ;  /* 0x000000140c30723c */ /* 0x000fe20000041830 */
[----:B------:R-:W-:Y:S01]  /*17df0*/  IMAD.MOV.U32 R248, RZ, RZ, R251 ;  /* 0x000000fffff87224 */ /* 0x000fe200078e00fb */
[----:B------:R-:W-:Y:S01]  /*17e00*/  LOP3.LUT R8, R0, R4, RZ, 0xc0, !PT ;  /* 0x0000000400087212 */ /* 0x000fe200078ec0ff */
[----:B------:R-:W-:Y:S01]  /*17e10*/  IMAD.MOV.U32 R251, RZ, RZ, R186 ;  /* 0x000000fffffb7224 */ /* 0x000fe200078e00ba */
[----:B------:R-:W3:Y:S01]  /*17e20*/  MUFU.EX2 R72, R72 ;  /* 0x0000004800487308 */ /* 0x000ee20000000800 */
[----:B------:R-:W-:Y:S02]  /*17e30*/  HSET2.LE.AND R0, R32, R171, PT ;  /* 0x000000ab20007233 */ /* 0x000fe40003803000 */
[----:B------:R-:W-:Y:S01]  /*17e40*/  FADD.FTZ R20, R235, R17 ;  /* 0x00000011eb147221 */ /* 0x000fe20000010000 */
[----:B------:R-:W-:-:S02]  /*17e50*/  IMAD.MOV.U32 R235, RZ, RZ, R241 ;  /* 0x000000ffffeb7224 */ /* 0x000fc400078e00f1 */
[----:B------:R-:W-:Y:S01]  /*17e60*/  FADD.FTZ R5, R207, R18 ;  /* 0x00000012cf057221 */ /* 0x000fe20000010000 */
[----:B------:R-:W-:Y:S01]  /*17e70*/  IMAD.MOV.U32 R241, RZ, RZ, R248 ;  /* 0x000000fffff17224 */ /* 0x000fe200078e00f8 */
[----:B-1----:R-:W-:Y:S01]  /*17e80*/  F2FP.BF16.F32.PACK_AB R4, R78, R116 ;  /* 0x000000744e04723e */ /* 0x002fe200000010ff */
[----:B------:R-:W-:Y:S02]  /*17e90*/  IMAD.MOV.U32 R248, RZ, RZ, R251 ;  /* 0x000000fffff87224 */ /* 0x000fe400078e00fb */
[----:B------:R-:W-:Y:S01]  /*17ea0*/  FADD.FTZ R18, R235, R6 ;  /* 0x00000006eb127221 */ /* 0x000fe20000010000 */
[----:B------:R-:W-:Y:S01]  /*17eb0*/  FADD.FTZ R17, R241, R5 ;  /* 0x00000005f1117221 */ /* 0x000fe20000010000 */
[----:B------:R-:W-:Y:S01]  /*17ec0*/  LOP3.LUT R9, R0, R4, RZ, 0xc0, !PT ;  /* 0x0000000400097212 */ /* 0x000fe200078ec0ff */
[----:B------:R-:W-:Y:S01]  /*17ed0*/  FADD.FTZ R0, R248, R20 ;  /* 0x00000014f8007221 */ /* 0x000fe20000010000 */
[--C-:B------:R-:W-:Y:S02]  /*17ee0*/  HSET2.LE.AND R5, R84, R171.reuse, PT ;  /* 0x000000ab54057233 */ /* 0x100fe40003803000 */
[----:B------:R-:W-:Y:S01]  /*17ef0*/  F2FP.BF16.F32.PACK_AB R6, R117, R120 ;  /* 0x000000787506723e */ /* 0x000fe200000010ff */
[----:B------:R-:W-:Y:S01]  /*17f00*/  FADD.FTZ R23, R195, R0 ;  /* 0x00000000c3177221 */ /* 0x000fe20000010000 */
[----:B------:R-:W-:-:S02]  /*17f10*/  HSET2.LE.AND R7, R83, R171, PT ;  /* 0x000000ab53077233 */ /* 0x000fc40003803000 */
[----:B------:R-:W-:Y:S02]  /*17f20*/  F2FP.BF16.F32.PACK_AB R11, R76, R77 ;  /* 0x0000004d4c0b723e */ /* 0x000fe400000010ff */
[----:B------:R-:W-:Y:S02]  /*17f30*/  LOP3.LUT R10, R5, R6, RZ, 0xc0, !PT ;  /* 0x00000006050a7212 */ /* 0x000fe400078ec0ff */
[--C-:B------:R-:W-:Y:S02]  /*17f40*/  HSET2.LE.AND R0, R91, R171.reuse, PT ;  /* 0x000000ab5b007233 */ /* 0x100fe40003803000 */
[----:B------:R-:W-:Y:S01]  /*17f50*/  F2FP.BF16.F32.PACK_AB R6, R232, R236 ;  /* 0x000000ece806723e */ /* 0x000fe200000010ff */
[----:B------:R-:W-:Y:S01]  /*17f60*/  IMAD.MOV.U32 R136, RZ, RZ, R211 ;  /* 0x000000ffff887224 */ /* 0x000fe200078e00d3 */
[----:B------:R-:W-:Y:S01]  /*17f70*/  LOP3.LUT R11, R7, R11, RZ, 0xc0, !PT ;  /* 0x0000000b070b7212 */ /* 0x000fe200078ec0ff */
[----:B------:R-:W-:Y:S01]  /*17f80*/  IMAD.MOV.U32 R186, RZ, RZ, R196 ;  /* 0x000000ffffba7224 */ /* 0x000fe200078e00c4 */
[----:B------:R-:W-:Y:S01]  /*17f90*/  HMMA.16816.F32.BF16 R44, R12, R24, R44 ;  /* 0x000000180c2c723c */ /* 0x000fe2000004182c */
[----:B------:R-:W-:Y:S01]  /*17fa0*/  HSET2.LE.AND R7, R90, R171, PT ;  /* 0x000000ab5a077233 */ /* 0x000fe20003803000 */
[----:B------:R-:W-:Y:S01]  /*17fb0*/  IMAD.MOV.U32 R196, RZ, RZ, R245 ;  /* 0x000000ffffc47224 */ /* 0x000fe200078e00f5 */
[----:B------:R-:W-:-:S02]  /*17fc0*/  LOP3.LUT R6, R0, R6, RZ, 0xc0, !PT ;  /* 0x0000000600067212 */ /* 0x000fc400078ec0ff */
[----:B---3--:R-:W-:Y:S01]  /*17fd0*/  F2FP.BF16.F32.PACK_AB R4, R72, R35 ;  /* 0x000000234804723e */ /* 0x008fe200000010ff */
[----:B------:R-:W-:Y:S01]  /*17fe0*/  HMMA.16816.F32.BF16 R40, R12, R26, R40 ;  /* 0x0000001a0c28723c */ /* 0x000fe20000041828 */
[----:B------:R-:W-:Y:S01]  /*17ff0*/  HSET2.LE.AND R0, R87, R171, PT ;  /* 0x000000ab57007233 */ /* 0x000fe20003803000 */
[----:B------:R-:W-:Y:S02]  /*18000*/  IMAD.MOV.U32 R245, RZ, RZ, R136 ;  /* 0x000000fffff57224 */ /* 0x000fe400078e0088 */
[----:B------:R-:W-:Y:S01]  /*18010*/  FADD.FTZ R21, R191, R17 ;  /* 0x00000011bf157221 */ /* 0x000fe20000010000 */
[----:B------:R-:W-:Y:S02]  /*18020*/  IMAD.MOV.U32 R251, RZ, RZ, R186 ;  /* 0x000000fffffb7224 */ /* 0x000fe400078e00ba */
[----:B------:R-:W-:Y:S01]  /*18030*/  LOP3.LUT R13, R2, 0xffff, RZ, 0xc0, !PT ;  /* 0x0000ffff020d7812 */ /* 0x000fe200078ec0ff */
[----:B------:R-:W-:Y:S01]  /*18040*/  MUFU.EX2 R74, R74 ;  /* 0x0000004a004a7308 */ /* 0x000fe20000000800 */
[----:B------:R-:W-:-:S02]  /*18050*/  F2FP.BF16.F32.PACK_AB R3, R237, R243 ;  /* 0x000000f3ed03723e */ /* 0x000fc400000010ff */
[----:B------:R-:W-:Y:S01]  /*18060*/  SHF.R.U32.HI R15, RZ, 0x10, R2 ;  /* 0x00000010ff0f7819 */ /* 0x000fe20000011602 */
[----:B------:R-:W-:Y:S01]  /*18070*/  IMAD.MOV.U32 R186, RZ, RZ, R196 ;  /* 0x000000ffffba7224 */ /* 0x000fe200078e00c4 */
[----:B------:R-:W-:Y:S01]  /*18080*/  LOP3.LUT R7, R7, R4, RZ, 0xc0, !PT ;  /* 0x0000000407077212 */ /* 0x000fe200078ec0ff */
[----:B------:R-:W-:Y:S01]  /*18090*/  IMAD.MOV.U32 R162, RZ, RZ, R228 ;  /* 0x000000ffffa27224 */ /* 0x000fe200078e00e4 */
[----:B------:R-:W-:Y:S02]  /*180a0*/  LOP3.LUT R17, R2, 0xff, RZ, 0xc0, !PT ;  /* 0x000000ff02117812 */ /* 0x000fe400078ec0ff */
[----:B------:R-:W-:Y:S01]  /*180b0*/  SHF.R.U32.HI R14, RZ, 0x18, R2 ;  /* 0x00000018ff0e7819 */ /* 0x000fe20000011602 */
[----:B------:R-:W-:Y:S01]  /*180c0*/  IMAD.MOV.U32 R196, RZ, RZ, R245 ;  /* 0x000000ffffc47224 */ /* 0x000fe200078e00f5 */
[----:B------:R-:W-:Y:S01]  /*180d0*/  LOP3.LUT R4, R0, R3, RZ, 0xc0, !PT ;  /* 0x0000000300047212 */ /* 0x000fe200078ec0ff */
[----:B------:R-:W-:Y:S01]  /*180e0*/  FADD.FTZ R5, R251, R19 ;  /* 0x00000013fb057221 */ /* 0x000fe20000010000 */
[----:B------:R-:W-:Y:S01]  /*180f0*/  SHF.R.U32.HI R2, RZ, 0x8, R13 ;  /* 0x00000008ff027819 */ /* 0x000fe2000001160d */
[----:B------:R-:W-:Y:S01]  /*18100*/  FADD.FTZ R22, R186, R18 ;  /* 0x00000012ba167221 */ /* 0x000fe20000010000 */
[----:B------:R-:W-:Y:S01]  /*18110*/  LOP3.LUT R0, R15, 0xff, RZ, 0xc0, !PT ;  /* 0x000000ff0f007812 */ /* 0x000fe200078ec0ff */
[----:B------:R-:W1:Y:S01]  /*18120*/  MUFU.EX2 R75, R75 ;  /* 0x0000004b004b7308 */ /* 0x000e620000000800 */
[----:B------:R-:W-:Y:S01]  /*18130*/  LOP3.LUT R3, R96, 0xff, RZ, 0xc0, !PT ;  /* 0x000000ff60037812 */ /* 0x000fe200078ec0ff */
[----:B------:R-:W-:Y:S01]  /*18140*/  FADD.FTZ R32, R196, R5 ;  /* 0x00000005c4207221 */ /* 0x000fe20000010000 */
[----:B------:R-:W-:Y:S01]  /*18150*/  PRMT R18, R17, 0x5410, R2 ;  /* 0x0000541011127816 */ /* 0x000fe20000000002 */
[----:B--2---:R-:W-:Y:S01]  /*18160*/  HMMA.16816.F32.BF16 R64, R8, R28, R64 ;  /* 0x0000001c0840723c */ /* 0x004fe20000041840 */
[----:B------:R-:W-:Y:S01]  /*18170*/  PRMT R17, R0, 0x5410, R14 ;  /* 0x0000541000117816 */ /* 0x000fe2000000000e */
[----:B------:R-:W-:Y:S01]  /*18180*/  LDSM.16.MT88.4 R24, [R205+0x5c00] ;  /* 0x005c0000cd18783b */ /* 0x000fe20000004200 */
[----:B------:R-:W-:-:S02]  /*18190*/  HSET2.LE.AND R5, R86, R171, PT ;  /* 0x000000ab56057233 */ /* 0x000fc40003803000 */
[----:B------:R-:W-:Y:S01]  /*181a0*/  PRMT R19, R3, 0x5410, R97 ;  /* 0x0000541003137816 */ /* 0x000fe20000000061 */
[----:B------:R-:W-:Y:S01]  /*181b0*/  HMMA.16816.F32.BF16 R60, R8, R30, R60 ;  /* 0x0000001e083c723c */ /* 0x000fe2000004183c */
[----:B------:R-:W-:Y:S02]  /*181c0*/  LOP3.LUT R0, R34, 0xffff, RZ, 0xc0, !PT ;  /* 0x0000ffff22007812 */ /* 0x000fe400078ec0ff */
[----:B------:R-:W-:-:S03]  /*181d0*/  F2FP.BF16.F32.PACK_AB R12, R187, R184 ;  /* 0x000000b8bb0c723e */ /* 0x000fc600000010ff */
[----:B------:R-:W-:Y:S01]  /*181e0*/  HMMA.16816.F32.BF16 R68, R8, R36, R68 ;  /* 0x000000240844723c */ /* 0x000fe20000041844 */
[----:B------:R-:W-:Y:S01]  /*181f0*/  LOP3.LUT R3, R16, 0xffff, RZ, 0xc0, !PT ;  /* 0x0000ffff10037812 */ /* 0x000fe200078ec0ff */
[----:B------:R-:W-:-:S04]  /*18200*/  IMAD.MOV.U32 R161, RZ, RZ, R162 ;  /* 0x000000ffffa17224 */ /* 0x000fc800078e00a2 */
[----:B------:R-:W-:Y:S01]  /*18210*/  HMMA.16816.F32.BF16 R52, R8, R38, R52 ;  /* 0x000000260834723c */ /* 0x000fe20000041834 */
[----:B------:R-:W-:Y:S01]  /*18220*/  LOP3.LUT R5, R5, R12, RZ, 0xc0, !PT ;  /* 0x0000000c05057212 */ /* 0x000fe200078ec0ff */
[----:B------:R-:W-:Y:S01]  /*18230*/  IMAD.MOV.U32 R162, RZ, RZ, R214 ;  /* 0x000000ffffa27224 */ /* 0x000fe200078e00d6 */
[----:B------:R-:W-:Y:S01]  /*18240*/  SHF.R.U32.HI R12, RZ, 0x8, R95 ;  /* 0x00000008ff0c7819 */ /* 0x000fe2000001165f */
[----:B------:R-:W-:Y:S01]  /*18250*/  MUFU.EX2 R80, R80 ;  /* 0x0000005000507308 */ /* 0x000fe20000000800 */
[----:B------:R-:W-:Y:S01]  /*18260*/  IMAD.MOV.U32 R136, RZ, RZ, R206 ;  /* 0x000000ffff887224 */ /* 0x000fe200078e00ce */
[----:B------:R2:W5:Y:S01]  /*18270*/  LDL.LU R228, [R1+0x100] ;  /* 0x0001000001e47983 */ /* 0x0005620000300800 */
[----:B------:R-:W-:Y:S02]  /*18280*/  SHF.R.U32.HI R9, RZ, 0x10, R16 ;  /* 0x00000010ff097819 */ /* 0x000fe40000011610 */
[----:B------:R-:W-:Y:S02]  /*18290*/  SHF.R.U32.HI R10, RZ, 0x8, R0 ;  /* 0x00000008ff0a7819 */ /* 0x000fe40000011600 */
[----:B------:R-:W-:-:S02]  /*182a0*/  LOP3.LUT R11, R16, 0xff, RZ, 0xc0, !PT ;  /* 0x000000ff100b7812 */ /* 0x000fc400078ec0ff */
[----:B------:R-:W-:Y:S01]  /*182b0*/  SHF.R.U32.HI R8, RZ, 0x18, R16 ;  /* 0x00000018ff087819 */ /* 0x000fe20000011610 */
[----:B------:R-:W-:Y:S01]  /*182c0*/  IMAD.MOV.U32 R196, RZ, RZ, R234 ;  /* 0x000000ffffc47224 */ /* 0x000fe200078e00ea */
[----:B------:R-:W-:Y:S02]  /*182d0*/  SHF.R.U32.HI R0, RZ, 0x8, R3 ;  /* 0x00000008ff007819 */ /* 0x000fe40000011603 */
[----:B------:R-:W-:Y:S01]  /*182e0*/  SHF.R.U32.HI R2, RZ, 0x10, R34 ;  /* 0x00000010ff027819 */ /* 0x000fe20000011622 */
[----:B------:R-:W3:Y:S01]  /*182f0*/  MUFU.EX2 R81, R81 ;  /* 0x0000005100517308 */ /* 0x000ee20000000800 */
[----:B------:R-:W-:Y:S01]  /*18300*/  LOP3.LUT R3, R9, 0xff, RZ, 0xc0, !PT ;  /* 0x000000ff09037812 */ /* 0x000fe200078ec0ff */
[----:B------:R-:W-:Y:S01]  /*18310*/  IMAD.MOV.U32 R234, RZ, RZ, R240 ;  /* 0x000000ffffea7224 */ /* 0x000fe200078e00f0 */
[----:B------:R-:W-:Y:S01]  /*18320*/  PRMT R20, R98, 0x5410, R12 ;  /* 0x0000541062147816 */ /* 0x000fe2000000000c */
[----:B------:R-:W-:Y:S01]  /*18330*/  IMAD.MOV.U32 R240, RZ, RZ, R247 ;  /* 0x000000fffff07224 */ /* 0x000fe200078e00f7 */
[----:B------:R-:W-:Y:S01]  /*18340*/  PRMT R0, R11, 0x5410, R0 ;  /* 0x000054100b007816 */ /* 0x000fe20000000000 */
[----:B------:R-:W-:Y:S01]  /*18350*/  IMAD.MOV.U32 R247, RZ, RZ, R160 ;  /* 0x000000fffff77224 */ /* 0x000fe200078e00a0 */
[----:B------:R-:W-:Y:S01]  /*18360*/  PRMT R3, R3, 0x5410, R8 ;  /* 0x0000541003037816 */ /* 0x000fe20000000008 */
[----:B------:R-:W-:Y:S01]  /*18370*/  IMAD.MOV.U32 R195, RZ, RZ, R161 ;  /* 0x000000ffffc37224 */ /* 0x000fe200078e00a1 */
[----:B------:R-:W-:Y:S01]  /*18380*/  SHF.R.U32.HI R12, RZ, 0x18, R34 ;  /* 0x00000018ff0c7819 */ /* 0x000fe20000011622 */
[----:B------:R-:W-:Y:S01]  /*18390*/  FADD.FTZ R8, R162, R22 ;  /* 0x00000016a2087221 */ /* 0x000fe20000010000 */
[----:B------:R-:W-:Y:S01]  /*183a0*/  LOP3.LUT R2, R2, 0xff, RZ, 0xc0, !PT ;  /* 0x000000ff02027812 */ /* 0x000fe200078ec0ff */
[----:B------:R-:W-:Y:S01]  /*183b0*/  FADD.FTZ R15, R163, R21 ;  /* 0x00000015a30f7221 */ /* 0x000fe20000010000 */
[----:B------:R-:W-:Y:S01]  /*183c0*/  MUFU.EX2 R88, R88 ;  /* 0x0000005800587308 */ /* 0x000fe20000000800 */
[----:B------:R-:W4:Y:S01]  /*183d0*/  LDSM.16.MT88.4 R160, [R204+0x5c00] ;  /* 0x005c0000cca0783b */ /* 0x000f220000004200 */
[----:B------:R-:W-:-:S02]  /*183e0*/  PRMT R14, R2, 0x5410, R12 ;  /* 0x00005410020e7816 */ /* 0x000fc4000000000c */
[----:B------:R-:W-:-:S04]  /*183f0*/  HSET2.LE.AND R0, R0, R171, PT ;  /* 0x000000ab00007233 */ /* 0x000fc80003803000 */
[----:B------:R-:W2:Y:S01]  /*18400*/  MUFU.EX2 R89, R89 ;  /* 0x0000005900597308 */ /* 0x000ea20000000800 */
[----:B-1----:R-:W-:Y:S01]  /*18410*/  F2FP.BF16.F32.PACK_AB R2, R75, R74 ;  /* 0x0000004a4b02723e */ /* 0x002fe200000010ff */
[----:B------:R-:W-:Y:S01]  /*18420*/  IMAD.MOV.U32 R248, RZ, RZ, R196 ;  /* 0x000000fffff87224 */ /* 0x000fe200078e00c4 */
[----:B------:R-:W-:Y:S01]  /*18430*/  LOP3.LUT R13, R34, 0xff, RZ, 0xc0, !PT ;  /* 0x000000ff220d7812 */ /* 0x000fe200078ec0ff */
[----:B------:R-:W-:-:S04]  /*18440*/  IMAD.MOV.U32 R186, RZ, RZ, R233 ;  /* 0x000000ffffba7224 */ /* 0x000fc800078e00e9 */
[----:B------:R-:W-:Y:S01]  /*18450*/  MUFU.EX2 R82, R82 ;  /* 0x0000005200527308 */ /* 0x000fe20000000800 */
[----:B------:R-:W-:Y:S01]  /*18460*/  IMAD.MOV.U32 R233, RZ, RZ, R136 ;  /* 0x000000ffffe97224 */ /* 0x000fe200078e0088 */
[----:B------:R-:W-:-:S06]  /*18470*/  LOP3.LUT R136, R0, R2, RZ, 0xc0, !PT ;  /* 0x0000000200887212 */ /* 0x000fcc00078ec0ff */
[----:B------:R-:W1:Y:S01]  /*18480*/  MUFU.EX2 R85, R85 ;  /* 0x0000005500557308 */ /* 0x000e620000000800 */
[----:B------:R-:W-:Y:S01]  /*18490*/  FADD.FTZ R2, R248, R32 ;  /* 0x00000020f8027221 */ /* 0x000fe20000010000 */
[----:B------:R-:W-:Y:S01]  /*184a0*/  IMAD.MOV.U32 R251, RZ, RZ, R203 ;  /* 0x000000fffffb7224 */ /* 0x000fe200078e00cb */
[----:B------:R-:W-:Y:S01]  /*184b0*/  PRMT R13, R13, 0x5410, R10 ;  /* 0x000054100d0d7816 */ /* 0x000fe2000000000a */
[----:B------:R-:W-:Y:S01]  /*184c0*/  IMAD.MOV.U32 R157, RZ, RZ, R224 ;  /* 0x000000ffff9d7224 */ /* 0x000fe200078e00e0 */
[--C-:B------:R-:W-:Y:S01]  /*184d0*/  HSET2.LE.AND R12, R19, R171.reuse, PT ;  /* 0x000000ab130c7233 */ /* 0x100fe20003803000 */
[----:B------:R-:W-:Y:S01]  /*184e0*/  IMAD.MOV.U32 R137, RZ, RZ, R213 ;  /* 0x000000ffff897224 */ /* 0x000fe200078e00d5 */
[--C-:B------:R-:W-:Y:S01]  /*184f0*/  HSET2.LE.AND R10, R17, R171.reuse, PT ;  /* 0x000000ab110a7233 */ /* 0x100fe20003803000 */
[----:B------:R-:W-:Y:S01]  /*18500*/  MUFU.EX2 R73, R73 ;  /* 0x0000004900497308 */ /* 0x000fe20000000800 */
[----:B------:R-:W-:Y:S01]  /*18510*/  FADD.FTZ R16, R195, R23 ;  /* 0x00000017c3107221 */ /* 0x000fe20000010000 */
[----:B------:R-:W-:Y:S01]  /*18520*/  HSET2.LE.AND R9, R18, R171, PT ;  /* 0x000000ab12097233 */ /* 0x000fe20003803000 */
[----:B------:R-:W-:Y:S01]  /*18530*/  FADD.FTZ R17, R138, R2 ;  /* 0x000000028a117221 */ /* 0x000fe20000010000 */
[----:B------:R-:W-:Y:S01]  /*18540*/  FADD.FTZ R0, R251, R8 ;  /* 0x00000008fb007221 */ /* 0x000fe20000010000 */
[----:B---3--:R-:W-:-:S03]  /*18550*/  F2FP.BF16.F32.PACK_AB R2, R81, R80 ;  /* 0x000000505102723e */ /* 0x008fc600000010ff */
[----:B------:R-:W-:Y:S01]  /*18560*/  MUFU.EX2 R92, R92 ;  /* 0x0000005c005c7308 */ /* 0x000fe20000000800 */
[----:B------:R-:W-:Y:S01]  /*18570*/  IMAD.MOV.U32 R196, RZ, RZ, R157 ;  /* 0x000000ffffc47224 */ /* 0x000fe200078e009d */
[C---:B------:R-:W-:Y:S01]  /*18580*/  HMMA.16816.F32.BF16 R48, R4.reuse, R28, R48 ;  /* 0x0000001c0430723c */ /* 0x040fe20000041830 */
[----:B------:R-:W-:Y:S01]  /*18590*/  IMAD.MOV.U32 R203, RZ, RZ, R156 ;  /* 0x000000ffffcb7224 */ /* 0x000fe200078e009c */
[----:B------:R3:W5:Y:S04]  /*185a0*/  LDL.LU R227, [R1+0xfc] ;  /* 0x0000fc0001e37983 */ /* 0x0007680000300800 */
[----:B------:R-:W4:Y:S01]  /*185b0*/  MUFU.EX2 R93, R93 ;  /* 0x0000005d005d7308 */ /* 0x000f220000000800 */
[----:B------:R-:W-:Y:S01]  /*185c0*/  IMAD.MOV.U32 R195, RZ, RZ, R158 ;  /* 0x000000ffffc37224 */ /* 0x000fe200078e009e */
[----:B------:R-:W-:Y:S01]  /*185d0*/  HMMA.16816.F32.BF16 R28, R4, R30, R56 ;  /* 0x0000001e041c723c */ /* 0x000fe20000041838 */
[----:B------:R-:W-:-:S05]  /*185e0*/  IMAD.MOV.U32 R191, RZ, RZ, R159 ;  /* 0x000000ffffbf7224 */ /* 0x000fca00078e009f */
[----:B------:R-:W3:Y:S01]  /*185f0*/  MUFU.EX2 R19, R94 ;  /* 0x0000005e00137308 */ /* 0x000ee20000000800 */
[C---:B------:R-:W-:Y:S01]  /*18600*/  HMMA.16816.F32.BF16 R156, R4.reuse, R36, R44 ;  /* 0x00000024049c723c */ /* 0x040fe2000004182c */
[----:B------:R-:W-:Y:S01]  /*18610*/  FADD.FTZ R18, R137, R16 ;  /* 0x0000001089127221 */ /* 0x000fe20000010000 */
[----:B------:R-:W-:Y:S01]  /*18620*/  IMAD.MOV.U32 R245, RZ, RZ, R246 ;  /* 0x000000fffff57224 */ /* 0x000fe200078e00f6 */
[----:B------:R-:W-:Y:S01]  /*18630*/  HSET2.LE.AND R3, R3, R171, PT ;  /* 0x000000ab03037233 */ /* 0x000fe20003803000 */
[----:B------:R-:W-:Y:S01]  /*18640*/  FADD.FTZ R16, R139, R0 ;  /* 0x000000008b107221 */ /* 0x000fe20000010000 */
[----:B--2---:R-:W-:Y:S01]  /*18650*/  F2FP.BF16.F32.PACK_AB R8, R89, R88 ;  /* 0x000000585908723e */ /* 0x004fe200000010ff */
[----:B------:R-:W-:Y:S01]  /*18660*/  HMMA.16816.F32.BF16 R4, R4, R38, R40 ;  /* 0x000000260404723c */ /* 0x000fe20000041828 */
[----:B------:R-:W-:Y:S01]  /*18670*/  LOP3.LUT R138, R9, R2, RZ, 0xc0, !PT ;  /* 0x00000002098a7212 */ /* 0x000fe200078ec0ff */
[----:B------:R-:W-:Y:S01]  /*18680*/  IMAD.MOV.U32 R246, RZ, RZ, R194 ;  /* 0x000000fffff67224 */ /* 0x000fe200078e00c2 */
[----:B-1----:R-:W-:Y:S01]  /*18690*/  F2FP.BF16.F32.PACK_AB R0, R85, R82 ;  /* 0x000000525500723e */ /* 0x002fe200000010ff */
[----:B------:R-:W-:Y:S01]  /*186a0*/  FADD.FTZ R2, R196, R17 ;  /* 0x00000011c4027221 */ /* 0x000fe20000010000 */
[----:B------:R-:W-:Y:S01]  /*186b0*/  FADD.FTZ R15, R186, R15 ;  /* 0x0000000fba0f7221 */ /* 0x000fe20000010000 */
[----:B------:R-:W-:-:S02]  /*186c0*/  LOP3.LUT R139, R10, R8, RZ, 0xc0, !PT ;  /* 0x000000080a8b7212 */ /* 0x000fc400078ec0ff */
[--C-:B------:R-:W-:Y:S01]  /*186d0*/  HSET2.LE.AND R11, R20, R171.reuse, PT ;  /* 0x000000ab140b7233 */ /* 0x100fe20003803000 */
[----:B------:R-:W-:Y:S01]  /*186e0*/  FADD.FTZ R10, R246, R2 ;  /* 0x00000002f60a7221 */ /* 0x000fe20000010000 */
[----:B------:R-:W-:Y:S01]  /*186f0*/  LOP3.LUT R137, R3, R0, RZ, 0xc0, !PT ;  /* 0x0000000003897212 */ /* 0x000fe200078ec0ff */
[----:B------:R-:W-:Y:S01]  /*18700*/  FADD.FTZ R0, R191, R15 ;  /* 0x0000000fbf007221 */ /* 0x000fe20000010000 */
[----:B------:R-:W-:Y:S01]  /*18710*/  FADD.FTZ R3, R195, R18 ;  /* 0x00000012c3037221 */ /* 0x000fe20000010000 */
[----:B------:R-:W-:Y:S01]  /*18720*/  F2FP.BF16.F32.PACK_AB R2, R200, R201 ;  /* 0x000000c9c802723e */ /* 0x000fe200000010ff */
[----:B------:R-:W-:Y:S01]  /*18730*/  IMAD.MOV.U32 R191, RZ, RZ, R150 ;  /* 0x000000ffffbf7224 */ /* 0x000fe200078e0096 */
[--C-:B------:R-:W-:Y:S01]  /*18740*/  HSET2.LE.AND R13, R13, R171.reuse, PT ;  /* 0x000000ab0d0d7233 */ /* 0x100fe20003803000 */
[----:B------:R-:W-:Y:S01]  /*18750*/  FADD.FTZ R8, R233, R0 ;  /* 0x00000000e9087221 */ /* 0x000fe20000010000 */
[----:B------:R-:W-:Y:S01]  /*18760*/  HSET2.LE.AND R14, R14, R171, PT ;  /* 0x000000ab0e0e7233 */ /* 0x000fe20003803000 */
[----:B------:R-:W-:Y:S01]  /*18770*/  FADD.FTZ R15, R245, R3 ;  /* 0x00000003f50f7221 */ /* 0x000fe20000010000 */
[----:B------:R-:W-:Y:S01]  /*18780*/  LOP3.LUT R150, R11, R2, RZ, 0xc0, !PT ;  /* 0x000000020b967212 */ /* 0x000fe200078ec0ff */
[----:B------:R-:W-:Y:S01]  /*18790*/  IMAD.MOV.U32 R122, RZ, RZ, R141 ;  /* 0x000000ffff7a7224 */ /* 0x000fe200078e008d */
[----:B----4-:R-:W-:Y:S01]  /*187a0*/  F2FP.BF16.F32.PACK_AB R0, R93, R92 ;  /* 0x0000005c5d00723e */ /* 0x010fe200000010ff */
[----:B------:R-:W-:Y:S01]  /*187b0*/  IMAD.MOV.U32 R123, RZ, RZ, R144 ;  /* 0x000000ffff7b7224 */ /* 0x000fe200078e0090 */
[----:B------:R-:W-:Y:S01]  /*187c0*/  F2FP.BF16.F32.PACK_AB R3, R202, R229 ;  /* 0x000000e5ca03723e */ /* 0x000fe200000010ff */
[----:B------:R-:W-:Y:S01]  /*187d0*/  IMAD.MOV.U32 R189, RZ, RZ, R145 ;  /* 0x000000ffffbd7224 */ /* 0x000fe200078e0091 */
[----:B---3--:R-:W-:Y:S01]  /*187e0*/  F2FP.BF16.F32.PACK_AB R2, R19, R73 ;  /* 0x000000491302723e */ /* 0x008fe200000010ff */
[----:B------:R-:W-:Y:S01]  /*187f0*/  IMAD.MOV.U32 R196, RZ, RZ, R148 ;  /* 0x000000ffffc47224 */ /* 0x000fe200078e0094 */
[----:B------:R-:W-:Y:S01]  /*18800*/  LOP3.LUT R148, R13, R3, RZ, 0xc0, !PT ;  /* 0x000000030d947212 */ /* 0x000fe200078ec0ff */
[----:B------:R-:W-:Y:S01]  /*18810*/  IMAD.MOV.U32 R195, RZ, RZ, R149 ;  /* 0x000000ffffc37224 */ /* 0x000fe200078e0095 */
[----:B------:R-:W-:Y:S01]  /*18820*/  LOP3.LUT R149, R14, R2, RZ, 0xc0, !PT ;  /* 0x000000020e957212 */ /* 0x000fe200078ec0ff */
[----:B------:R-:W-:Y:S01]  /*18830*/  IMAD.MOV.U32 R186, RZ, RZ, R151 ;  /* 0x000000ffffba7224 */ /* 0x000fe200078e0097 */
[----:B------:R-:W-:Y:S01]  /*18840*/  LOP3.LUT R151, R12, R0, RZ, 0xc0, !PT ;  /* 0x000000000c977212 */ /* 0x000fe200078ec0ff */
[----:B------:R-:W-:Y:S01]  /*18850*/  FADD.FTZ R9, R203, R16 ;  /* 0x00000010cb097221 */ /* 0x000fe20000010000 */
[----:B------:R-:W-:Y:S01]  /*18860*/  IMAD.MOV.U32 R233, RZ, RZ, R240 ;  /* 0x000000ffffe97224 */ /* 0x000fe200078e00f0 */
[----:B------:R1:W5:Y:S01]  /*18870*/  LDL.LU R226, [R1+0xf8] ;  /* 0x0000f80001e27983 */ /* 0x0003620000300800 */
        /* <DEDUP_REMOVED lines=8> */
[----:B------:R-:W-:-:S02]  /*18900*/  IMAD.MOV.U32 R247, RZ, RZ, R147 ;  /* 0x000000fffff77224 */ /* 0x000fc400078e0093 */
[----:B------:R-:W-:Y:S02]  /*18910*/  IMAD.MOV.U32 R235, RZ, RZ, R165 ;  /* 0x000000ffffeb7224 */ /* 0x000fe400078e00a5 */
[----:B------:R-:W-:Y:S01]  /*18920*/  IMAD.MOV.U32 R241, RZ, RZ, R166 ;  /* 0x000000fffff17224 */ /* 0x000fe200078e00a6 */
[----:B------:R-:W-:Y:S01]  /*18930*/  HMMA.16816.F32.BF16 R144, R136, R162, R60 ;  /* 0x000000a28890723c */ /* 0x000fe2000004183c */
[----:B------:R-:W-:Y:S02]  /*18940*/  IMAD.MOV.U32 R248, RZ, RZ, R167 ;  /* 0x000000fffff87224 */ /* 0x000fe400078e00a7 */
[----:B------:R-:W-:Y:S01]  /*18950*/  FADD.FTZ R2, R122, R9 ;  /* 0x000000097a027221 */ /* 0x000fe20000010000 */
[----:B------:R-:W-:Y:S01]  /*18960*/  FADD.FTZ R0, R123, R8 ;  /* 0x000000087b007221 */ /* 0x000fe20000010000 */
[----:B------:R-:W-:Y:S01]  /*18970*/  IMAD.MOV.U32 R251, RZ, RZ, R140 ;  /* 0x000000fffffb7224 */ /* 0x000fe200078e008c */
[----:B------:R1:W5:Y:S01]  /*18980*/  LDL.LU R225, [R1+0xf4] ;  /* 0x0000f40001e17983 */ /* 0x0003620000300800 */
[----:B------:R-:W-:Y:S01]  /*18990*/  HMMA.16816.F32.BF16 R164, R148, R160, R48 ;  /* 0x000000a094a4723c */ /* 0x000fe20000041830 */
[----:B------:R-:W-:Y:S01]  /*189a0*/  FADD.FTZ R3, R190, R10 ;  /* 0x0000000abe037221 */ /* 0x000fe20000010000 */
[----:B------:R-:W-:-:S04]  /*189b0*/  FADD.FTZ R2, R193, R2 ;  /* 0x00000002c1027221 */ /* 0x000fc80000010000 */
[C---:B------:R-:W-:Y:S01]  /*189c0*/  HMMA.16816.F32.BF16 R156, R148.reuse, R24, R156 ;  /* 0x00000018949c723c */ /* 0x040fe2000004189c */
[----:B------:R-:W-:Y:S01]  /*189d0*/  FADD.FTZ R0, R197, R0 ;  /* 0x00000000c5007221 */ /* 0x000fe20000010000 */
[----:B------:R-:W-:Y:S01]  /*189e0*/  IMAD.MOV.U32 R245, RZ, RZ, R234 ;  /* 0x000000fffff57224 */ /* 0x000fe200078e00ea */
[----:B------:R1:W5:Y:S03]  /*189f0*/  LDL.LU R224, [R1+0xf0] ;  /* 0x0000f00001e07983 */ /* 0x0003660000300800 */
[C---:B------:R-:W-:Y:S01]  /*18a00*/  HMMA.16816.F32.BF16 R160, R148.reuse, R162, R28 ;  /* 0x000000a294a0723c */ /* 0x040fe2000004181c */
[----:B------:R-:W-:Y:S01]  /*18a10*/  FADD.FTZ R3, R231, R3 ;  /* 0x00000003e7037221 */ /* 0x000fe20000010000 */
[----:B------:R-:W-:Y:S01]  /*18a20*/  FADD.FTZ R2, R235, R2 ;  /* 0x00000002eb027221 */ /* 0x000fe20000010000 */
[----:B------:R-:W-:Y:S01]  /*18a30*/  FADD.FTZ R0, R241, R0 ;  /* 0x00000000f1007221 */ /* 0x000fe20000010000 */
[----:B------:R-:W-:Y:S01]  /*18a40*/  IMAD.MOV.U32 R246, RZ, RZ, R230 ;  /* 0x000000fffff67224 */ /* 0x000fe200078e00e6 */
[----:B------:R1:W5:Y:S01]  /*18a50*/  LDL.LU R223, [R1+0xec] ;  /* 0x0000ec0001df7983 */ /* 0x0003620000300800 */
[----:B------:R-:W-:Y:S01]  /*18a60*/  HMMA.16816.F32.BF16 R148, R148, R26, R4 ;  /* 0x0000001a9494723c */ /* 0x000fe20000041804 */
[----:B------:R-:W-:Y:S01]  /*18a70*/  FADD.FTZ R3, R251, R3 ;  /* 0x00000003fb037221 */ /* 0x000fe20000010000 */
[----:B------:R-:W-:Y:S01]  /*18a80*/  FADD.FTZ R2, R186, R2 ;  /* 0x00000002ba027221 */ /* 0x000fe20000010000 */
[----:B------:R-:W-:Y:S01]  /*18a90*/  FADD.FTZ R0, R191, R0 ;  /* 0x00000000bf007221 */ /* 0x000fe20000010000 */
[----:B------:R-:W-:Y:S01]  /*18aa0*/  IMAD.MOV.U32 R194, RZ, RZ, R132 ;  /* 0x000000ffffc27224 */ /* 0x000fe200078e0084 */
[----:B------:R1:W5:Y:S02]  /*18ab0*/  LDL.LU R222, [R1+0xe8] ;  /* 0x0000e80001de7983 */ /* 0x0003640000300800 */
[----:B------:R-:W-:Y:S01]  /*18ac0*/  FADD.FTZ R4, R189, R15 ;  /* 0x0000000fbd047221 */ /* 0x000fe20000010000 */
[----:B------:R-:W-:Y:S01]  /*18ad0*/  FADD.FTZ R3, R196, R3 ;  /* 0x00000003c4037221 */ /* 0x000fe20000010000 */
[----:B------:R-:W-:Y:S01]  /*18ae0*/  FADD.FTZ R2, R203, R2 ;  /* 0x00000002cb027221 */ /* 0x000fe20000010000 */
[----:B------:R-:W-:Y:S01]  /*18af0*/  FADD.FTZ R0, R233, R0 ;  /* 0x00000000e9007221 */ /* 0x000fe20000010000 */
[----:B------:R-:W-:Y:S01]  /*18b00*/  FADD.FTZ R4, R199, R4 ;  /* 0x00000004c7047221 */ /* 0x000fe20000010000 */
[----:B------:R-:W-:Y:S01]  /*18b10*/  IMAD.MOV.U32 R230, RZ, RZ, R142 ;  /* 0x000000ffffe67224 */ /* 0x000fe200078e008e */
[----:B------:R1:W5:Y:S01]  /*18b20*/  LDL.LU R221, [R1+0xe4] ;  /* 0x0000e40001dd7983 */ /* 0x0003620000300800 */
[----:B------:R-:W-:-:S02]  /*18b30*/  IMAD.MOV.U32 R234, RZ, RZ, R143 ;  /* 0x000000ffffea7224 */ /* 0x000fc400078e008f */
[----:B------:R-:W-:Y:S01]  /*18b40*/  FADD.FTZ R4, R248, R4 ;  /* 0x00000004f8047221 */ /* 0x000fe20000010000 */
[----:B------:R-:W-:Y:S01]  /*18b50*/  FADD.FTZ R3, R183, R3 ;  /* 0x00000003b7037221 */ /* 0x000fe20000010000 */
[----:B------:R-:W-:Y:S01]  /*18b60*/  FADD.FTZ R2, R245, R2 ;  /* 0x00000002f5027221 */ /* 0x000fe20000010000 */
[----:B------:R-:W-:Y:S01]  /*18b70*/  FADD.FTZ R0, R246, R0 ;  /* 0x00000000f6007221 */ /* 0x000fe20000010000 */
[----:B------:R-:W-:Y:S01]  /*18b80*/  FADD.FTZ R4, R195, R4 ;  /* 0x00000004c3047221 */ /* 0x000fe20000010000 */
[----:B------:R1:W5:Y:S01]  /*18b90*/  LDL.LU R220, [R1+0xe0] ;  /* 0x0000e00001dc7983 */ /* 0x0003620000300800 */
[----:B------:R-:W2:Y:S02]  /*18ba0*/  LDC.U8 R132, c[0x0][0x388] ;  /* 0x0000e200ff847b82 */ /* 0x000ea40000000000 */
        /* <DEDUP_REMOVED lines=76> */
[----:B------:R1:W-:Y:S01]  /*19070*/  STL [R1+0x48], R4 ;  /* 0x0000480401007387 */ /* 0x0003e20000100800 */
[C---:B------:R-:W-:Y:S03]  /*19080*/  HMMA.16816.F32.BF16 R140, R136.reuse, R24, R68 ;  /* 0x00000018888c723c */ /* 0x040fe60000041844 */
[----:B------:R1:W-:Y:S04]  /*19090*/  STL [R1+0x4c], R3 ;  /* 0x00004c0301007387 */ /* 0x0003e80000100800 */
[----:B------:R1:W-:Y:S01]  /*190a0*/  STL [R1+0x40], R2 ;  /* 0x0000400201007387 */ /* 0x0003e20000100800 */
[----:B------:R-:W-:Y:S03]  /*190b0*/  HMMA.16816.F32.BF16 R136, R136, R26, R52 ;  /* 0x0000001a8888723c */ /* 0x000fe60000041834 */
[----:B------:R1:W-:Y:S01]  /*190c0*/  STL [R1+0x44], R0 ;  /* 0x0000440001007387 */ /* 0x0003e20000100800 */
[----:B------:R-:W-:-:S02]  /*190d0*/  IMAD.MOV.U32 R38, RZ, RZ, R134 ;  /* 0x000000ffff267224 */ /* 0x000fc400078e0086 */
[----:B------:R-:W-:Y:S02]  /*190e0*/  IMAD.MOV.U32 R39, RZ, RZ, R168 ;  /* 0x000000ffff277224 */ /* 0x000fe400078e00a8 */
[----:B------:R-:W-:Y:S02]  /*190f0*/  IMAD.MOV.U32 R36, RZ, RZ, R99 ;  /* 0x000000ffff247224 */ /* 0x000fe400078e0063 */
[----:B--2---:R-:W-:-:S14]  /*19100*/  IMAD.MOV.U32 R37, RZ, RZ, R133 ;  /* 0x000000ffff257224 */ /* 0x004fdc00078e0085 */
.L_x_976:
[----:B------:R-:W-:-:S06]  /*19110*/  UISETP.GT.AND UP0, UPT, UR17, UR14, UPT ;  /* 0x0000000e1100728c */ /* 0x000fcc000bf04270 */
[----:B------:R-:W-:-:S13]  /*19120*/  PLOP3.LUT P0, PT, PT, PT, UP0, 0x80, 0x0 ;  /* 0x000000000000781c */ /* 0x000fda0003f0f008 */
[----:B------:R-:W-:Y:S05]  /*19130*/  @!P0 BRA `(.L_x_980) ;  /* 0x000000b400548947 */ /* 0x000fea0003800000 */
[----:B------:R-:W2:Y:S01]  /*19140*/  LDL.64 R6, [R1+0x78] ;  /* 0x0000780001067983 */ /* 0x000ea20000100a00 */
[----:B------:R-:W-:Y:S01]  /*19150*/  ULDC UR4, c[0x0][0x2d0] ;  /* 0x0000b40000047ab9 */ /* 0x000fe20000000800 */
[----:B-1----:R-:W-:Y:S01]  /*19160*/  PRMT R3, R132, 0x7054, R132 ;  /* 0x0000705484037816 */ /* 0x002fe20000000084 */
        /* <DEDUP_REMOVED lines=8> */
[----:B------:R-:W-:Y:S01]  /*191f0*/  USHF.L.U64.HI UR18, UR10, 0x6, UR11 ;  /* 0x000000060a127899 */ /* 0x000fe2000801020b */
[----:B------:R-:W4:Y:S01]  /*19200*/  LDL.LU R5, [R1+0x1c] ;  /* 0x00001c0001057983 */ /* 0x000f220000300800 */
[----:B------:R-:W-:Y:S01]  /*19210*/  USHF.L.U32 UR29, UR10, 0x6, URZ ;  /* 0x000000060a1d7899 */ /* 0x000fe2000800063f */
[----:B------:R-:W-:-:S02]  /*19220*/  ULDC.64 UR6, c[0x0][0x248] ;  /* 0x0000920000067ab9 */ /* 0x000fc40000000a00 */
[----:B------:R-:W4:Y:S01]  /*19230*/  LDL.LU R4, [R1+0x90] ;  /* 0x0000900001047983 */ /* 0x000f220000300800 */
[----:B------:R-:W-:Y:S01]  /*19240*/  IMAD.MOV.U32 R132, RZ, RZ, R36 ;  /* 0x000000ffff847224 */ /* 0x000fe200078e0024 */
[----:B------:R-:W-:Y:S02]  /*19250*/  USHF.L.U64.HI UR10, UR12, 0x6, UR13 ;  /* 0x000000060c0a7899 */ /* 0x000fe4000801020d */
[----:B------:R-:W-:Y:S02]  /*19260*/  USHF.L.U32 UR11, UR12, 0x6, URZ ;  /* 0x000000060c0b7899 */ /* 0x000fe4000800063f */
[----:B------:R-:W-:Y:S02]  /*19270*/  UIADD3 UR40, UR40, UR39, URZ ;  /* 0x0000002728287290 */ /* 0x000fe4000fffe03f */
[----:B------:R-:W-:Y:S01]  /*19280*/  UIADD3 UR41, UR41, UR45, URZ ;  /* 0x0000002d29297290 */ /* 0x000fe2000fffe03f */
[----:B--2---:R-:W-:Y:S01]  /*19290*/  ISETP.GE.AND P4, PT, R6, UR4, PT ;  /* 0x0000000406007c0c */ /* 0x004fe2000bf86270 */
[----:B------:R-:W-:-:S12]  /*192a0*/  ULDC UR4, c[0x0][0x2ec] ;  /* 0x0000bb0000047ab9 */ /* 0x000fd80000000800 */
[----:B------:R-:W1:Y:S08]  /*192b0*/  @!P4 LDC.64 R6, c[0x0][0x220] ;  /* 0x00008800ff06cb82 */ /* 0x000e700000000a00 */
[----:B------:R-:W2:Y:S08]  /*192c0*/  @!P4 LDC.64 R10, c[0x0][0x220] ;  /* 0x00008800ff0acb82 */ /* 0x000eb00000000a00 */
[----:B------:R-:W3:Y:S01]  /*192d0*/  @!P4 LDC.64 R8, c[0x0][0x220] ;  /* 0x00008800ff08cb82 */ /* 0x000ee20000000a00 */
[----:B-1----:R1:W-:Y:S04]  /*192e0*/  @!P4 STL.64 [R1+0x70], R6 ;  /* 0x000070060100c387 */ /* 0x0023e80000100a00 */
[----:B--2---:R-:W-:Y:S04]  /*192f0*/  @!P4 STL.64 [R1+0x68], R10 ;  /* 0x0000680a0100c387 */ /* 0x004fe80000100a00 */
[----:B---3--:R-:W-:Y:S01]  /*19300*/  @!P4 STL.64 [R1+0x60], R8 ;  /* 0x000060080100c387 */ /* 0x008fe20000100a00 */
[----:B-1----:R-:W1:Y:S03]  /*19310*/  @!P4 LDC.64 R6, c[0x0][0x220] ;  /* 0x00008800ff06cb82 */ /* 0x002e660000000a00 */
[----:B-1----:R1:W-:Y:S04]  /*19320*/  @!P4 STL.64 [R1+0x58], R6 ;  /* 0x000058060100c387 */ /* 0x0023e80000100a00 */
[----:B------:R4:W-:Y:S01]  /*19330*/  STL [R1+0x4], R3 ;  /* 0x0000040301007387 */ /* 0x0009e20000100800 */
[----:B-1----:R-:W-:-:S04]  /*19340*/  IMAD.WIDE.U32 R6, R2, -0x326172a9, RZ ;  /* 0xcd9e8d5702067825 */ /* 0x002fc800078e00ff */
[----:B----4-:R-:W-:Y:S01]  /*19350*/  IMAD.WIDE.U32 R2, R0, -0x326172a9, RZ ;  /* 0xcd9e8d5700027825 */ /* 0x010fe200078e00ff */
[----:B------:R-:W-:Y:S01]  /*19360*/  STL.64 [R1+0x38], R6 ;  /* 0x0000380601007387 */ /* 0x000fe20000100a00 */
[----:B------:R-:W-:-:S03]  /*19370*/  LOP3.LUT R0, R7, R5, RZ, 0x3c, !PT ;  /* 0x0000000507007212 */ /* 0x000fc600078e3cff */
[----:B------:R1:W-:Y:S02]  /*19380*/  STL.64 [R1+0x30], R2 ;  /* 0x0000300201007387 */ /* 0x0003e40000100a00 */
[----:B-1----:R-:W-:Y:S01]  /*19390*/  LOP3.LUT R2, R3, R5, RZ, 0x3c, !PT ;  /* 0x0000000503027212 */ /* 0x002fe200078e3cff */
[----:B------:R-:W-:Y:S01]  /*193a0*/  IMAD.WIDE.U32 R4, R4, -0x2daee0ad, RZ ;  /* 0xd2511f5304047825 */ /* 0x000fe200078e00ff */
        /* <DEDUP_REMOVED lines=11> */
.L_x_983:
[----:B------:R-:W2:Y:S01]  /*19460*/  LDL.64 R246, [R1+0x88] ;  /* 0x0000880001f67983 */ /* 0x000ea20000100a00 */
[----:B------:R-:W1:Y:S01]  /*19470*/  @!P4 LDC.64 R174, c[0x0][0x218] ;  /* 0x00008600ffaecb82 */ /* 0x000e620000000a00 */
[----:B------:R-:W-:Y:S02]  /*19480*/  UIADD3 UR43, UR17, -0x2, URZ ;  /* 0xfffffffe112b7890 */ /* 0x000fe4000fffe03f */
[----:B------:R-:W3:Y:S02]  /*19490*/  LDL.64 R244, [R1+0x80] ;  /* 0x0000800001f47983 */ /* 0x000ee40000100a00 */
[----:B------:R-:W-:Y:S02]  /*194a0*/  USHF.R.S32.HI UR17, URZ, 0x1f, UR43 ;  /* 0x0000001f3f117899 */ /* 0x000fe4000801142b */
[----:B------:R4:W-:Y:S01]  /*194b0*/  @P4 STS [R228+0x2000], RZ ;  /* 0x002000ffe4004388 */ /* 0x0009e20000000800 */
[----:B------:R-:W-:Y:S02]  /*194c0*/  UIMAD.WIDE.U32 UR46, UR43, UR6, URZ ;  /* 0x000000062b2e72a5 */ /* 0x000fe4000f8e003f */
        /* <DEDUP_REMOVED lines=8> */
[----:B--2---:R-:W-:Y:S04]  /*19550*/  LEA R0, P0, R0, R246, 0x7 ;  /* 0x000000f600007211 */ /* 0x004fe800078038ff */
[----:B---3--:R-:W-:Y:S02]  /*19560*/  LEA.HI.X R2, R172, R245, R2, 0x7, P0 ;  /* 0x000000f5ac027211 */ /* 0x008fe400000f3c02 */
[----:B------:R-:W2:Y:S02]  /*19570*/  @!P4 LDC.64 R172, c[0x0][0x218] ;  /* 0x00008600ffaccb82 */ /* 0x000ea40000000a00 */
[C---:B--2---:R-:W-:Y:S04]  /*19580*/  @!P4 LEA R172, P0, R0.reuse, R172, 0x1 ;  /* 0x000000ac00acc211 */ /* 0x044fe800078008ff */
[C---:B------:R-:W-:Y:S05]  /*19590*/  @!P4 LEA.HI.X R173, R0.reuse, R173, R2, 0x1, P0 ;  /* 0x000000ad00adc211 */ /* 0x040fea00000f0c02 */
[----:B------:R-:W-:Y:S01]  /*195a0*/  @!PT LDS RZ, [RZ] ;  /* 0x00000000fffff984 */ /* 0x000fe20000000800 */
[----:B------:R-:W-:Y:S01]  /*195b0*/  @!PT LDS RZ, [RZ] ;  /* 0x00000000fffff984 */ /* 0x000fe20000000800 */
[----:B------:R-:W-:Y:S01]  /*195c0*/  @!PT LDS RZ, [RZ] ;  /* 0x00000000fffff984 */ /* 0x000fe20000000800 */
[----:B------:R2:W-:Y:S04]  /*195d0*/  @!P4 LDGSTS.E.BYPASS.LTC128B.128 [R228+0x2000], desc[UR22][R172.64] ;  /* 0x02000000ace4cfae */ /* 0x0005e8000b901d56 */
[----:B------:R4:W-:Y:S01]  /*195e0*/  @P4 STS.128 [R228+0x2800], RZ ;  /* 0x002800ffe4004388 */ /* 0x0009e20000000c00 */
[----:B--2---:R-:W-:Y:S04]  /*195f0*/  @!P4 IADD3 R173, P1, R0, UR35, RZ ;  /* 0x0000002300adcc10 */ /* 0x004fe8000ff3e0ff */
[C---:B-1----:R-:W-:Y:S02]  /*19600*/  @!P4 LEA R172, P0, R173.reuse, R174, 0x1 ;  /* 0x000000aeadacc211 */ /* 0x042fe400078008ff */
[----:B------:R-:W-:Y:S04]  /*19610*/  @!P4 IADD3.X R174, R2, UR34, RZ, P1, !PT ;  /* 0x0000002202aecc10 */ /* 0x000fe80008ffe4ff */
[----:B------:R-:W-:Y:S02]  /*19620*/  @!P4 LEA.HI.X R173, R173, R175, R174, 0x1, P0 ;  /* 0x000000afadadc211 */ /* 0x000fe400000f0cae */
[----:B------:R-:W1:Y:S03]  /*19630*/  @!P4 LDC.64 R174, c[0x0][0x218] ;  /* 0x00008600ffaecb82 */ /* 0x000e660000000a00 */
[----:B------:R-:W-:Y:S01]  /*19640*/  @!PT LDS RZ, [RZ] ;  /* 0x00000000fffff984 */ /* 0x000fe20000000800 */
[----:B------:R-:W-:Y:S01]  /*19650*/  @!PT LDS RZ, [RZ] ;  /* 0x00000000fffff984 */ /* 0x000fe20000000800 */
[----:B------:R-:W-:Y:S01]  /*19660*/  @!PT LDS RZ, [RZ] ;  /* 0x00000000fffff984 */ /* 0x000fe20000000800 */
[----:B------:R2:W-:Y:S04]  /*19670*/  @!P4 LDGSTS.E.BYPASS.LTC128B.128 [R228+0x2800], desc[UR22][R172.64] ;  /* 0x02800000ace4cfae */ /* 0x0005e8000b901d56 */
[----:B------:R4:W-:Y:S01]  /*19680*/  @P4 STS.128 [R228+0x3000], RZ ;  /* 0x003000ffe4004388 */ /* 0x0009e20000000c00 */
[----:B--2---:R-:W-:Y:S04]  /*19690*/  @!P4 IADD3 R173, P1, R0, UR11, RZ ;  /* 0x0000000b00adcc10 */ /* 0x004fe8000ff3e0ff */
[C---:B-1----:R-:W-:Y:S02]  /*196a0*/  @!P4 LEA R172, P0, R173.reuse, R174, 0x1 ;  /* 0x000000aeadacc211 */ /* 0x042fe400078008ff */
[----:B------:R-:W-:Y:S02]  /*196b0*/  @!P4 IADD3.X R174, R2, UR10, RZ, P1, !PT ;  /* 0x0000000a02aecc10 */ /* 0x000fe40008ffe4ff */
[----:B------:R-:W-:Y:S02]  /*196c0*/  @!P4 IADD3 R0, P1, R0, UR44, RZ ;  /* 0x0000002c0000cc10 */ /* 0x000fe4000ff3e0ff */
[----:B------:R-:W-:Y:S02]  /*196d0*/  @!P4 LEA.HI.X R173, R173, R175, R174, 0x1, P0 ;  /* 0x000000afadadc211 */ /* 0x000fe400000f0cae */
[----:B------:R-:W-:Y:S03]  /*196e0*/  @!P4 IADD3.X R2, R2, UR41, RZ, P1, !PT ;  /* 0x000000290202cc10 */ /* 0x000fe60008ffe4ff */
        /* <DEDUP_REMOVED lines=14> */
.L_x_981:
[----:B------:R-:W2:Y:S01]  /*197d0*/  LDL.64 R12, [R1+0x50] ;  /* 0x00005000010c7983 */ /* 0x000ea20000100a00 */
[----:B------:R-:W-:Y:S04]  /*197e0*/  DEPBAR.LE SB0, 0x0 ;  /* 0x000080000000791a */ /* 0x000fe80000000000 */
[----:B-1----:R-:W3:Y:S01]  /*197f0*/  LDL R9, [R1+0x70] ;  /* 0x0000700001097983 */ /* 0x002ee20000100800 */
[----:B------:R-:W-:Y:S02]  /*19800*/  UIADD3 UR37, UR17, -0x1, URZ ;  /* 0xffffffff11257890 */ /* 0x000fe4000fffe03f */
[----:B------:R-:W-:Y:S02]  /*19810*/  UIADD3 UR36, UR26, -0x61c88647, URZ ;  /* 0x9e3779b91a247890 */ /* 0x000fe4000fffe03f */
[----:B----4-:R-:W4:Y:S01]  /*19820*/  LDL R19, [R1+0x74] ;  /* 0x0000740001137983 */ /* 0x010f220000100800 */
[----:B------:R-:W-:Y:S02]  /*19830*/  USHF.R.S32.HI UR13, URZ, 0x1f, UR37 ;  /* 0x0000001f3f0d7899 */ /* 0x000fe40008011425 */
[----:B------:R-:W-:Y:S02]  /*19840*/  UIMAD UR12, UR8, UR37, URZ ;  /* 0x00000025080c72a4 */ /* 0x000fe4000f8e023f */
[----:B------:R-:W4:Y:S01]  /*19850*/  LDL R10, [R1+0x68] ;  /* 0x00006800010a7983 */ /* 0x000f220000100800 */
[----:B------:R-:W-:Y:S01]  /*19860*/  IMAD.U32 R4, RZ, RZ, UR37 ;  /* 0x00000025ff047e24 */ /* 0x000fe2000f8e00ff */
[----:B------:R-:W-:Y:S03]  /*19870*/  USHF.L.U32 UR42, UR37, 0x2, URZ ;  /* 0x00000002252a7899 */ /* 0x000fe6000800063f */
[----:B------:R-:W4:Y:S01]  /*19880*/  LDL R18, [R1+0x6c] ;  /* 0x00006c0001127983 */ /* 0x000f220000100800 */
[----:B------:R-:W-:Y:S02]  /*19890*/  UIMAD UR12, UR13, UR9, UR12 ;  /* 0x000000090d0c72a4 */ /* 0x000fe4000f8e020c */
[----:B------:R-:W-:Y:S02]  /*198a0*/  UIADD3 UR13, UR27, -0x4498517b, URZ ;  /* 0xbb67ae851b0d7890 */ /* 0x000fe4000fffe03f */
[----:B------:R-:W4:Y:S01]  /*198b0*/  LDL R8, [R1+0x60] ;  /* 0x0000600001087983 */ /* 0x000f220000100800 */
[----:B------:R-:W-:Y:S02]  /*198c0*/  UISETP.GT.AND UP0, UPT, UR37, UR14, UPT ;  /* 0x0000000e2500728c */ /* 0x000fe4000bf04270 */
[----:B------:R-:W-:Y:S02]  /*198d0*/  UIADD3 UR30, UR26, -0x4ab325aa, URZ ;  /* 0xb54cda561a1e7890 */ /* 0x000fe4000fffe03f */
[----:B------:R-:W4:Y:S05]  /*198e0*/  LDL R17, [R1+0x64] ;  /* 0x0000640001117983 */ /* 0x000f2a0000100800 */
[----:B------:R-:W4:Y:S05]  /*198f0*/  LDL R6, [R1+0x58] ;  /* 0x0000580001067983 */ /* 0x000f2a0000100800 */
[----:B------:R-:W4:Y:S01]  /*19900*/  LDL R16, [R1+0x5c] ;  /* 0x00005c0001107983 */ /* 0x000f220000100800 */
[----:B------:R-:W-:Y:S06]  /*19910*/  BAR.SYNC.DEFER_BLOCKING 0x0 ;  /* 0x0000000000007b1d */ /* 0x000fec0000010000 */
[----:B-----5:R-:W-:Y:S05]  /*19920*/  @P4 STS [R228+0x4000], RZ ;  /* 0x004000ffe4004388 */ /* 0x020fea0000000800 */
[----:B------:R-:W-:Y:S05]  /*19930*/  @P4 STS [R228+0x4004], RZ ;  /* 0x004004ffe4004388 */ /* 0x000fea0000000800 */
[----:B------:R-:W-:Y:S05]  /*19940*/  @P4 STS.64 [R228+0x4008], RZ ;  /* 0x004008ffe4004388 */ /* 0x000fea0000000a00 */
[----:B------:R-:W4:Y:S05]  /*19950*/  LDL.64 R234, [R1+0x8] ;  /* 0x0000080001ea7983 */ /* 0x000f2a0000100a00 */
[----:B------:R-:W4:Y:S05]  /*19960*/  LDL.64 R238, [R1+0x20] ;  /* 0x0000200001ee7983 */ /* 0x000f2a0000100a00 */
[----:B------:R-:W4:Y:S05]  /*19970*/  LDL.64 R240, [R1+0x28] ;  /* 0x0000280001f07983 */ /* 0x000f2a0000100a00 */
[----:B------:R-:W4:Y:S05]  /*19980*/  LDL.64 R242, [R1+0x38] ;  /* 0x0000380001f27983 */ /* 0x000f2a0000100a00 */
[----:B------:R-:W4:Y:S01]  /*19990*/  LDL.64 R232, [R1+0x30] ;  /* 0x0000300001e87983 */ /* 0x000f220000100a00 */
[----:B--2---:R-:W-:Y:S04]  /*199a0*/  IMAD.WIDE.U32 R4, R4, UR9, R12 ;  /* 0x0000000904047c25 */ /* 0x004fe8000f8e000c */
[----:B------:R-:W-:Y:S01]  /*199b0*/  VIADD R0, R5, UR12 ;  /* 0x0000000c05007c36 */ /* 0x000fe20008000000 */
[C---:B---3--:R-:W-:Y:S01]  /*199c0*/  @!P4 LEA R12, P3, R4.reuse, R9, 0x1 ;  /* 0x00000009040cc211 */ /* 0x048fe200078608ff */
[----:B------:R-:W-:Y:S01]  /*199d0*/  UIADD3 UR12, UR42, 0x1, URZ ;  /* 0x000000012a0c7890 */ /* 0x000fe2000fffe03f */
[C---:B------:R-:W-:Y:S02]  /*199e0*/  @!P4 IADD3 R2, P2, R4.reuse, UR33, RZ ;  /* 0x000000210402cc10 */ /* 0x040fe4000ff5e0ff */
[----:B----4-:R-:W-:Y:S02]  /*199f0*/  @!P4 LEA.HI.X R13, R4, R19, R0, 0x1, P3 ;  /* 0x00000013040dc211 */ /* 0x010fe400018f0c00 */
[----:B------:R-:W-:Y:S02]  /*19a00*/  @!P4 IADD3.X R9, R0, UR32, RZ, P2, !PT ;  /* 0x000000200009cc10 */ /* 0x000fe400097fe4ff */
[----:B------:R-:W-:Y:S01]  /*19a10*/  @!P4 LEA R10, P2, R2, R10, 0x1 ;  /* 0x0000000a020ac211 */ /* 0x000fe200078408ff */
[----:B------:R-:W-:Y:S01]  /*19a20*/  @!PT LDS RZ, [RZ] ;  /* 0x00000000fffff984 */ /* 0x000fe20000000800 */
[----:B------:R-:W-:Y:S01]  /*19a30*/  @!PT LDS RZ, [RZ] ;  /* 0x00000000fffff984 */ /* 0x000fe20000000800 */
[----:B------:R-:W-:Y:S01]  /*19a40*/  @!PT LDS RZ, [RZ] ;  /* 0x00000000fffff984 */ /* 0x000fe20000000800 */
[----:B------:R-:W-:Y:S01]  /*19a50*/  @!P4 LDGSTS.E.BYPASS.LTC128B.128 [R228+0x4000], desc[UR22][R12.64] ;  /* 0x040000000ce4cfae */ /* 0x000fe2000b901d56 */
[----:B------:R-:W-:Y:S02]  /*19a60*/  @!P4 IADD3 R5, P1, R4, UR29, RZ ;  /* 0x0000001d0405cc10 */ /* 0x000fe4000ff3e0ff */
[----:B------:R-:W-:Y:S02]  /*19a70*/  @!P4 LEA.HI.X R11, R2, R18, R9, 0x1, P2 ;  /* 0x00000012020bc211 */ /* 0x000fe400010f0c09 */
[----:B------:R-:W-:Y:S01]  /*19a80*/  @P4 STS.128 [R228+0x4800], RZ ;  /* 0x004800ffe4004388 */ /* 0x000fe20000000c00 */
[----:B------:R-:W-:Y:S02]  /*19a90*/  @!P4 IADD3.X R14, R0, UR18, RZ, P1, !PT ;  /* 0x00000012000ecc10 */ /* 0x000fe40008ffe4ff */
[C---:B------:R-:W-:Y:S02]  /*19aa0*/  @!P4 LEA R8, P1, R5.reuse, R8, 0x1 ;  /* 0x000000080508c211 */ /* 0x040fe400078208ff */
[----:B------:R-:W-:Y:S01]  /*19ab0*/  @!PT LDS RZ, [RZ] ;  /* 0x00000000fffff984 */ /* 0x000fe20000000800 */
[----:B------:R-:W-:Y:S01]  /*19ac0*/  @!PT LDS RZ, [RZ] ;  /* 0x00000000fffff984 */ /* 0x000fe20000000800 */
[----:B------:R-:W-:Y:S01]  /*19ad0*/  @!PT LDS RZ, [RZ] ;  /* 0x00000000fffff984 */ /* 0x000fe20000000800 */
[----:B------:R-:W-:Y:S01]  /*19ae0*/  @!P4 LDGSTS.E.BYPASS.LTC128B.128 [R228+0x4800], desc[UR22][R10.64] ;  /* 0x048000000ae4cfae */ /* 0x000fe2000b901d56 */
[----:B------:R-:W-:Y:S02]  /*19af0*/  @!P4 IADD3 R7, P0, R4, UR38, RZ ;  /* 0x000000260407cc10 */ /* 0x000fe4000ff1e0ff */
[----:B------:R-:W-:Y:S02]  /*19b00*/  @!P4 LEA.HI.X R9, R5, R17, R14, 0x1, P1 ;  /* 0x000000110509c211 */ /* 0x000fe400008f0c0e */
[----:B------:R-:W-:Y:S01]  /*19b10*/  @P4 STS.128 [R228+0x5000], RZ ;  /* 0x005000ffe4004388 */ /* 0x000fe20000000c00 */
[----:B------:R-:W-:Y:S01]  /*19b20*/  @!P4 IADD3.X R15, R0, UR40, RZ, P0, !PT ;  /* 0x00000028000fcc10 */ /* 0x000fe200087fe4ff */
[----:B------:R-:W-:Y:S01]  /*19b30*/  IMAD.U32 R0, RZ, RZ, UR27 ;  /* 0x0000001bff007e24 */ /* 0x000fe2000f8e00ff */
[C---:B------:R-:W-:Y:S02]  /*19b40*/  @!P4 LEA R6, P0, R7.reuse, R6, 0x1 ;  /* 0x000000060706c211 */ /* 0x040fe400078008ff */
[----:B------:R-:W-:Y:S01]  /*19b50*/  @!PT LDS RZ, [RZ] ;  /* 0x00000000fffff984 */ /* 0x000fe20000000800 */
[----:B------:R-:W-:Y:S01]  /*19b60*/  @!PT LDS RZ, [RZ] ;  /* 0x00000000fffff984 */ /* 0x000fe20000000800 */
[----:B------:R-:W-:Y:S01]  /*19b70*/  @!PT LDS RZ, [RZ] ;  /* 0x00000000fffff984 */ /* 0x000fe20000000800 */
[----:B------:R-:W-:Y:S02]  /*19b80*/  @!P4 LDGSTS.E.BYPASS.LTC128B.128 [R228+0x5000], desc[UR22][R8.64] ;  /* 0x0500000008e4cfae */ /* 0x000fe4000b901d56 */
[----:B------:R-:W-:Y:S03]  /*19b90*/  @!P4 LEA.HI.X R7, R7, R16, R15, 0x1, P0 ;  /* 0x000000100707c211 */ /* 0x000fe600000f0c0f */
[----:B------:R-:W-:Y:S01]  /*19ba0*/  @P4 STS.128 [R228+0x5800], RZ ;  /* 0x005800ffe4004388 */ /* 0x000fe20000000c00 */
[----:B------:R-:W-:Y:S04]  /*19bb0*/  PLOP3.LUT P0, PT, PT, PT, UP0, 0x80, 0x0 ;  /* 0x000000000000781c */ /* 0x000fe80003f0f008 */
        /* <DEDUP_REMOVED lines=10> */
[----:B------:R-:W4:Y:S01]  /*19c60*/  LDSM.16.M88.4 R64, [R135+0x2c00] ;  /* 0x002c00008740783b */ /* 0x000f220000000200 */
[----:B------:R-:W-:Y:S04]  /*19c70*/  LOP3.LUT R2, R235, UR42, R0, 0x96, !PT ;  /* 0x0000002aeb027c12 */ /* 0x000fe8000f8e9600 */
[----:B------:R-:W4:Y:S05]  /*19c80*/  LDSM.16.M88.4 R80, [R135+0x3000] ;  /* 0x003000008750783b */ /* 0x000f2a0000000200 */
[----:B------:R-:W4:Y:S01]  /*19c90*/  LDSM.16.M88.4 R96, [R135+0x3400] ;  /* 0x003400008760783b */ /* 0x000f220000000200 */
[--C-:B------:R-:W-:Y:S04]  /*19ca0*/  LOP3.LUT R0, R241, UR13, R234.reuse, 0x96, !PT ;  /* 0x0000000df1007c12 */ /* 0x100fe8000f8e96ea */
[----:B------:R-:W4:Y:S01]  /*19cb0*/  LDSM.16.M88.4 R112, [R135+0x3800] ;  /* 0x003800008770783b */ /* 0x000f220000000200 */
        /* <DEDUP_REMOVED lines=46> */
[----:B------:R-:W2:Y:S01]  /*19fa0*/  LDSM.16.M88.4 R176, [R209] ;  /* 0x00000000d1b0783b */ /* 0x000ea20000000200 */
[----:B------:R-:W-:Y:S04]  /*19fb0*/  DEPBAR.LE SB0, 0x0 ;  /* 0x000080000000791a */ /* 0x000fe80000000000 */
[-C--:B---3--:R-:W-:Y:S01]  /*19fc0*/  HMMA.16816.F32.BF16 R20, R172, R184.reuse, R20 ;  /* 0x000000b8ac14723c */ /* 0x088fe20000041814 */
[----:B------:R-:W-:Y:S05]  /*19fd0*/  BAR.SYNC.DEFER_BLOCKING 0x0 ;  /* 0x0000000000007b1d */ /* 0x000fea0000010000 */
[C---:B------:R-:W-:Y:S06]  /*19fe0*/  HMMA.16816.F32.BF16 R24, R180.reuse, R184, R24 ;  /* 0x000000b8b418723c */ /* 0x040fec0000041818 */
[-C--:B------:R-:W-:Y:S05]  /*19ff0*/  HMMA.16816.F32.BF16 R28, R180, R186.reuse, R28 ;  /* 0x000000bab41c723c */ /* 0x080fea000004181c */
[----:B------:R-:W-:Y:S01]  /*1a000*/  LOP3.LUT R184, R239, UR13, R234, 0x96, !PT ;  /* 0x0000000defb87c12 */ /* 0x000fe2000f8e96ea */
[C---:B------:R-:W-:Y:S01]  /*1a010*/  HMMA.16816.F32.BF16 R32, R172.reuse, R186, R32 ;  /* 0x000000baac20723c */ /* 0x040fe20000041820 */
[----:B------:R-:W-:Y:S05]  /*1a020*/  UIADD3 UR13, UR26, 0x3c6ef372, URZ ;  /* 0x3c6ef3721a0d7890 */ /* 0x000fea000fffe03f */
[-C--:B------:R-:W-:Y:S06]  /*1a030*/  HMMA.16816.F32.BF16 R36, R172, R188.reuse, R36 ;  /* 0x000000bcac24723c */ /* 0x080fec0000041824 */
[C---:B------:R-:W-:Y:S06]  /*1a040*/  HMMA.16816.F32.BF16 R40, R180.reuse, R188, R40 ;  /* 0x000000bcb428723c */ /* 0x040fec0000041828 */
[-C--:B------:R-:W-:Y:S05]  /*1a050*/  HMMA.16816.F32.BF16 R44, R180, R190.reuse, R44 ;  /* 0x000000beb42c723c */ /* 0x080fea000004182c */
[----:B------:R-:W-:Y:S01]  /*1a060*/  IMAD.WIDE.U32 R188, R2, -0x326172a9, RZ ;  /* 0xcd9e8d5702bc7825 */ /* 0x000fe200078e00ff */
[C---:B------:R-:W-:Y:S05]  /*1a070*/  HMMA.16816.F32.BF16 R48, R172.reuse, R190, R48 ;  /* 0x000000beac30723c */ /* 0x040fea0000041830 */
[C---:B------:R-:W-:Y:S01]  /*1a080*/  LOP3.LUT R186, R189.reuse, UR36, R232, 0x96, !PT ;  /* 0x00000024bdba7c12 */ /* 0x040fe2000f8e96e8 */
[-C--:B------:R-:W-:Y:S05]  /*1a090*/  HMMA.16816.F32.BF16 R52, R172, R192.reuse, R52 ;  /* 0x000000c0ac34723c */ /* 0x080fea0000041834 */
[----:B------:R-:W-:Y:S01]  /*1a0a0*/  IMAD.WIDE.U32 R186, R186, -0x2daee0ad, RZ ;  /* 0xd2511f53baba7825 */ /* 0x000fe200078e00ff */
        /* <DEDUP_REMOVED lines=8> */
[----:B------:R-:W-:Y:S01]  /*1a130*/  LOP3.LUT R184, R189, UR36, R242, 0x96, !PT ;  /* 0x00000024bdb87c12 */ /* 0x000fe2000f8e96f2 */
[-C--:B----4-:R-:W-:Y:S05]  /*1a140*/  HMMA.16816.F32.BF16 R84, R172, R200.reuse, R84 ;  /* 0x000000c8ac54723c */ /* 0x090fea0000041854 */
[----:B------:R-:W-:Y:S01]  /*1a150*/  IMAD.WIDE.U32 R198, R0, -0x326172a9, RZ ;  /* 0xcd9e8d5700c67825 */ /* 0x000fe200078e00ff */
[C---:B------:R-:W-:Y:S05]  /*1a160*/  HMMA.16816.F32.BF16 R88, R180.reuse, R200, R88 ;  /* 0x000000c8b458723c */ /* 0x040fea0000041858 */
[----:B------:R-:W-:Y:S01]  /*1a170*/  IMAD.U32 R0, RZ, RZ, UR12 ;  /* 0x0000000cff007e24 */ /* 0x000fe2000f8e00ff */
[-C--:B------:R-:W-:Y:S01]  /*1a180*/  HMMA.16816.F32.BF16 R92, R180, R202.reuse, R92 ;  /* 0x000000cab45c723c */ /* 0x080fe2000004185c */
[----:B------:R-:W-:Y:S04]  /*1a190*/  UIADD3 UR12, UR27, 0x76cf5d0a, URZ ;  /* 0x76cf5d0a1b0c7890 */ /* 0x000fe8000fffe03f */
[--C-:B------:R-:W-:Y:S01]  /*1a1a0*/  LOP3.LUT R2, R197, UR13, R188.reuse, 0x96, !PT ;  /* 0x0000000dc5027c12 */ /* 0x100fe2000f8e96bc */
[C---:B------:R-:W-:Y:S05]  /*1a1b0*/  HMMA.16816.F32.BF16 R96, R172.reuse, R202, R96 ;  /* 0x000000caac60723c */ /* 0x040fea0000041860 */
[----:B------:R-:W-:Y:S01]  /*1a1c0*/  LOP3.LUT R185, R199, UR13, R188, 0x96, !PT ;  /* 0x0000000dc7b97c12 */ /* 0x000fe2000f8e96bc */
[----:B------:R-:W-:Y:S01]  /*1a1d0*/  IMAD.WIDE.U32 R188, R184, -0x2daee0ad, RZ ;  /* 0xd2511f53b8bc7825 */ /* 0x000fe200078e00ff */
[-C--:B-1----:R-:W-:Y:S04]  /*1a1e0*/  HMMA.16816.F32.BF16 R100, R172, R168.reuse, R100 ;  /* 0x000000a8ac64723c */ /* 0x082fe80000041864 */
[----:B------:R-:W-:Y:S01]  /*1a1f0*/  IMAD.WIDE.U32 R202, R2, -0x2daee0ad, RZ ;  /* 0xd2511f5302ca7825 */ /* 0x000fe200078e00ff */
[----:B------:R-:W-:Y:S01]  /*1a200*/  LOP3.LUT R0, R235, UR27, R0, 0x96, !PT ;  /* 0x0000001beb007c12 */ /* 0x000fe2000f8e9600 */
[C---:B------:R-:W-:Y:S05]  /*1a210*/  HMMA.16816.F32.BF16 R104, R180.reuse, R168, R104 ;  /* 0x000000a8b468723c */ /* 0x040fea0000041868 */
[----:B------:R-:W-:Y:S01]  /*1a220*/  IMAD.WIDE.U32 R230, R185, -0x2daee0ad, RZ ;  /* 0xd2511f53b9e67825 */ /* 0x000fe200078e00ff */
[-C--:B------:R-:W-:Y:S05]  /*1a230*/  HMMA.16816.F32.BF16 R108, R180, R170.reuse, R108 ;  /* 0x000000aab46c723c */ /* 0x080fea000004186c */
[----:B------:R-:W-:Y:S01]  /*1a240*/  IMAD.WIDE.U32 R190, R0, -0x326172a9, RZ ;  /* 0xcd9e8d5700be7825 */ /* 0x000fe200078e00ff */
[C---:B------:R-:W-:Y:S05]  /*1a250*/  HMMA.16816.F32.BF16 R112, R172.reuse, R170, R112 ;  /* 0x000000aaac70723c */ /* 0x040fea0000041870 */
[----:B------:R-:W-:Y:S01]  /*1a260*/  LOP3.LUT R2, R189, UR12, R238, 0x96, !PT ;  /* 0x0000000cbd027c12 */ /* 0x000fe2000f8e96ee */
[-C--:B--2---:R-:W-:Y:S05]  /*1a270*/  HMMA.16816.F32.BF16 R116, R172, R176.reuse, R116 ;  /* 0x000000b0ac74723c */ /* 0x084fea0000041874 */
[----:B------:R-:W-:Y:S01]  /*1a280*/  LOP3.LUT R0, R203, UR25, R188, 0x96, !PT ;  /* 0x00000019cb007c12 */ /* 0x000fe2000f8e96bc */
[C---:B------:R-:W-:Y:S05]  /*1a290*/  HMMA.16816.F32.BF16 R120, R180.reuse, R176, R120 ;  /* 0x000000b0b478723c */ /* 0x040fea0000041878 */
[----:B------:R-:W-:Y:S01]  /*1a2a0*/  IMAD.WIDE.U32 R194, R0, -0x326172a9, RZ ;  /* 0xcd9e8d5700c27825 */ /* 0x000fe200078e00ff */
[----:B------:R-:W-:Y:S01]  /*1a2b0*/  LOP3.LUT R184, R187, UR12, R240, 0x96, !PT ;  /* 0x0000000cbbb87c12 */ /* 0x000fe2000f8e96f0 */
[-C--:B------:R-:W-:Y:S04]  /*1a2c0*/  HMMA.16816.F32.BF16 R124, R180, R178.reuse, R124 ;  /* 0x000000b2b47c723c */ /* 0x080fe8000004187c */
[----:B------:R-:W-:Y:S01]  /*1a2d0*/  IMAD.WIDE.U32 R188, R184, -0x326172a9, RZ ;  /* 0xcd9e8d57b8bc7825 */ /* 0x000fe200078e00ff */
[----:B------:R-:W-:Y:S01]  /*1a2e0*/  LOP3.LUT R169, R231, UR25, R186, 0x96, !PT ;  /* 0x00000019e7a97c12 */ /* 0x000fe2000f8e96ba */
[----:B------:R-:W-:Y:S05]  /*1a2f0*/  HMMA.16816.F32.BF16 R128, R172, R178, R128 ;  /* 0x000000b2ac80723c */ /* 0x000fea0000041880 */
[----:B------:R-:W-:Y:S01]  /*1a300*/  IMAD.WIDE.U32 R186, R2, -0x326172a9, RZ ;  /* 0xcd9e8d5702ba7825 */ /* 0x000fe200078e00ff */
[----:B------:R-:W-:Y:S02]  /*1a310*/  LOP3.LUT R168, R191, UR36, R232, 0x96, !PT ;  /* 0x00000024bfa87c12 */ /* 0x000fe4000f8e96e8 */
[----:B------:R-:W-:Y:S03]  /*1a320*/  LOP3.LUT R0, R199, UR13, R190, 0x96, !PT ;  /* 0x0000000dc7007c12 */ /* 0x000fe6000f8e96be */
        /* <DEDUP_REMOVED lines=13> */
[----:B------:R-:W-:Y:S03]  /*1a400*/  LOP3.LUT R171, R171, UR21, R202, 0x96, !PT ;  /* 0x00000015abab7c12 */ /* 0x000fe6000f8e96ca */
        /* <DEDUP_REMOVED lines=17> */
[----:B------:R-:W-:Y:S01]  /*1a520*/  LOP3.LUT R182, R249, UR21, R200, 0x96, !PT ;  /* 0x00000015f9b67c12 */ /* 0x000fe2000f8e96c8 */
[----:B------:R-:W-:Y:S06]  /*1a530*/  @P0 BRA `(.L_x_983) ;  /* 0xffffffec00c80947 */ /* 0x000fec000383ffff */
.L_x_982:
[C---:B------:R-:W-:Y:S01]  /*1a540*/  LOP3.LUT R2, R168.reuse, 0xffff, RZ, 0xc0, !PT ;  /* 0x0000ffffa8027812 */ /* 0x040fe200078ec0ff */
[----:B------:R1:W-:Y:S01]  /*1a550*/  STL [R1+0xc8], R214 ;  /* 0x0000c8d601007387 */ /* 0x0003e20000100800 */
[----:B------:R-:W-:Y:S01]  /*1a560*/  LOP3.LUT R174, R168, 0xff, RZ, 0xc0, !PT ;  /* 0x000000ffa8ae7812 */ /* 0x000fe200078ec0ff */
[----:B------:R-:W-:Y:S01]  /*1a570*/  IMAD.U32 R0, RZ, RZ, UR37 ;  /* 0x00000025ff007e24 */ /* 0x000fe2000f8e00ff */
[----:B------:R-:W-:Y:S01]  /*1a580*/  SHF.R.U32.HI R2, RZ, 0x8, R2 ;  /* 0x00000008ff027819 */ /* 0x000fe20000011602 */
[----:B------:R-:W2:Y:S01]  /*1a590*/  S2R R190, SR_TID.X ;  /* 0x0000000000be7919 */ /* 0x000ea20000002100 */
[----:B----4-:R-:W-:Y:S01]  /*1a5a0*/  SHF.R.U32.HI R173, RZ, 0x10, R168 ;  /* 0x00000010ffad7819 */ /* 0x010fe200000116a8 */
[----:B------:R-:W-:Y:S01]  /*1a5b0*/  UIADD3 UR17, UR27, 0x646e171e, URZ ;  /* 0x646e171e1b117890 */ /* 0x000fe2000fffe03f */
[----:B------:R-:W-:Y:S01]  /*1a5c0*/  LOP3.LUT R177, R170, 0xffff, RZ, 0xc0, !PT ;  /* 0x0000ffffaab17812 */ /* 0x000fe200078ec0ff */
[----:B------:R3:W-:Y:S01]  /*1a5d0*/  STL [R1+0xc4], R213 ;  /* 0x0000c4d501007387 */ /* 0x0007e20000100800 */
[--C-:B------:R-:W-:Y:S01]  /*1a5e0*/  SHF.R.U32.HI R178, RZ, 0x10, R170.reuse ;  /* 0x00000010ffb27819 */ /* 0x100fe200000116aa */
[----:B------:R-:W-:Y:S01]  /*1a5f0*/  IMAD.WIDE.U32 R246, R182, -0x326172a9, RZ ;  /* 0xcd9e8d57b6f67825 */ /* 0x000fe200078e00ff */
[----:B------:R-:W-:Y:S01]  /*1a600*/  LOP3.LUT R179, R170, 0xff, RZ, 0xc0, !PT ;  /* 0x000000ffaab37812 */ /* 0x000fe200078ec0ff */
[----:B------:R4:W-:Y:S01]  /*1a610*/  STL [R1+0xc0], R212 ;  /* 0x0000c0d401007387 */ /* 0x0009e20000100800 */
[----:B------:R-:W-:Y:S01]  /*1a620*/  SHF.R.U32.HI R175, RZ, 0x18, R170 ;  /* 0x00000018ffaf7819 */ /* 0x000fe200000116aa */
[----:B------:R-:W-:Y:S01]  /*1a630*/  IMAD.WIDE.U32 R170, R180, -0x2daee0ad, RZ ;  /* 0xd2511f53b4aa7825 */ /* 0x000fe200078e00ff */
[----:B------:R-:W-:Y:S01]  /*1a640*/  LOP3.LUT R176, R169, UR30, R176, 0x96, !PT ;  /* 0x0000001ea9b07c12 */ /* 0x000fe2000f8e96b0 */
[----:B------:R-:W-:Y:S01]  /*1a650*/  STL [R1+0xbc], R211 ;  /* 0x0000bcd301007387 */ /* 0x000fe20000100800 */
[----:B------:R-:W-:Y:S01]  /*1a660*/  SHF.R.U32.HI R172, RZ, 0x18, R168 ;  /* 0x00000018ffac7819 */ /* 0x000fe200000116a8 */
[----:B------:R-:W-:Y:S01]  /*1a670*/  IMAD.WIDE.U32 R168, R181, -0x2daee0ad, RZ ;  /* 0xd2511f53b5a87825 */ /* 0x000fe200078e00ff */
[----:B------:R-:W-:Y:S01]  /*1a680*/  LOP3.LUT R173, R173, 0xff, RZ, 0xc0, !PT ;  /* 0x000000ffadad7812 */ /* 0x000fe200078ec0ff */
[----:B------:R2:W-:Y:S01]  /*1a690*/  STL [R1+0xb8], R210 ;  /* 0x0000b8d201007387 */ /* 0x0005e20000100800 */
[C---:B------:R-:W-:Y:S01]  /*1a6a0*/  LOP3.LUT R249, R170.reuse, 0xffff, RZ, 0xc0, !PT ;  /* 0x0000ffffaaf97812 */ /* 0x040fe200078ec0ff */
[----:B------:R-:W-:Y:S01]  /*1a6b0*/  IMAD.MOV.U32 R202, RZ, RZ, R240 ;  /* 0x000000ffffca7224 */ /* 0x000fe200078e00f0 */
[--C-:B------:R-:W-:Y:S01]  /*1a6c0*/  SHF.R.U32.HI R252, RZ, 0x10, R170.reuse ;  /* 0x00000010fffc7819 */ /* 0x100fe200000116aa */
[----:B------:R2:W-:Y:S01]  /*1a6d0*/  STL [R1+0xb4], R209 ;  /* 0x0000b4d101007387 */ /* 0x0005e20000100800 */
[----:B-1----:R-:W-:Y:S01]  /*1a6e0*/  LOP3.LUT R214, R170, 0xff, RZ, 0xc0, !PT ;  /* 0x000000ffaad67812 */ /* 0x002fe200078ec0ff */
[----:B------:R-:W-:Y:S01]  /*1a6f0*/  IMAD.MOV.U32 R191, RZ, RZ, R243 ;  /* 0x000000ffffbf7224 */ /* 0x000fe200078e00f3 */
[----:B------:R-:W-:Y:S01]  /*1a700*/  SHF.R.U32.HI R195, RZ, 0x18, R170 ;  /* 0x00000018ffc37819 */ /* 0x000fe200000116aa */
[----:B------:R1:W-:Y:S01]  /*1a710*/  STL [R1+0xb0], R208 ;  /* 0x0000b0d001007387 */ /* 0x0003e20000100800 */
[----:B------:R-:W-:Y:S01]  /*1a720*/  LOP3.LUT R188, R169, UR17, R188, 0x96, !PT ;  /* 0x00000011a9bc7c12 */ /* 0x000fe2000f8e96bc */
[----:B------:R-:W-:Y:S01]  /*1a730*/  IMAD.MOV.U32 R231, RZ, RZ, R233 ;  /* 0x000000ffffe77224 */ /* 0x000fe200078e00e9 */
[----:B------:R-:W-:Y:S01]  /*1a740*/  LOP3.LUT R193, R168, 0xffff, RZ, 0xc0, !PT ;  /* 0x0000ffffa8c17812 */ /* 0x000fe200078ec0ff */
[----:B------:R1:W-:Y:S01]  /*1a750*/  STL [R1+0xac], R207 ;  /* 0x0000accf01007387 */ /* 0x0003e20000100800 */
[----:B------:R-:W-:Y:S01]  /*1a760*/  LOP3.LUT R184, R171, UR17, R184, 0x96, !PT ;  /* 0x00000011abb87c12 */ /* 0x000fe2000f8e96b8 */
[----:B---3--:R-:W-:Y:S01]  /*1a770*/  IMAD.MOV.U32 R213, RZ, RZ, R229 ;  /* 0x000000ffffd57224 */ /* 0x008fe200078e00e5 */
[----:B------:R-:W-:Y:S01]  /*1a780*/  SHF.R.U32.HI R192, RZ, 0x10, R168 ;  /* 0x00000010ffc07819 */ /* 0x000fe200000116a8 */
[----:B------:R3:W-:Y:S01]  /*1a790*/  STL [R1+0xa8], R206 ;  /* 0x0000a8ce01007387 */ /* 0x0007e20000100800 */
[----:B----4-:R-:W-:Y:S01]  /*1a7a0*/  PRMT R212, R174, 0x5410, R2 ;  /* 0x00005410aed47816 */ /* 0x010fe20000000002 */
[----:B--2---:R-:W-:Y:S01]  /*1a7b0*/  IMAD.SHL.U32 R190, R190, 0x2, RZ ;  /* 0x00000002bebe7824 */ /* 0x004fe200078e00ff */
[----:B------:R-:W-:Y:S01]  /*1a7c0*/  LOP3.LUT R174, R183, 0xff, RZ, 0xc0, !PT ;  /* 0x000000ffb7ae7812 */ /* 0x000fe200078ec0ff */
[----:B------:R2:W-:Y:S01]  /*1a7d0*/  STL [R1+0xa4], R135 ;  /* 0x0000a48701007387 */ /* 0x0005e20000100800 */
[----:B------:R-:W-:Y:S01]  /*1a7e0*/  SHF.R.U32.HI R177, RZ, 0x8, R177 ;  /* 0x00000008ffb17819 */ /* 0x000fe200000116b1 */
[----:B------:R-:W-:Y:S01]  /*1a7f0*/  IMAD.MOV.U32 R230, RZ, RZ, R232 ;  /* 0x000000ffffe67224 */ /* 0x000fe200078e00e8 */
[----:B------:R-:W-:Y:S01]  /*1a800*/  LOP3.LUT R190, R190, 0x6, RZ, 0xc0, !PT ;  /* 0x00000006bebe7812 */ /* 0x000fe200078ec0ff */
[----:B------:R-:W-:Y:S01]  /*1a810*/  IMAD.MOV.U32 R203, RZ, RZ, R241 ;  /* 0x000000ffffcb7224 */ /* 0x000fe200078e00f1 */
[----:B------:R-:W-:Y:S01]  /*1a820*/  PRMT R210, R179, 0x5410, R177 ;  /* 0x00005410b3d27816 */ /* 0x000fe200000000b1 */
[----:B------:R-:W-:Y:S01]  /*1a830*/  IMAD.MOV.U32 R177, RZ, RZ, R195 ;  /* 0x000000ffffb17224 */ /* 0x000fe200078e00c3 */
[----:B------:R-:W-:Y:S01]  /*1a840*/  LOP3.LUT R251, R247, UR20, R186, 0x96, !PT ;  /* 0x00000014f7fb7c12 */ /* 0x000fe2000f8e96ba */
[----:B------:R-:W-:Y:S01]  /*1a850*/  IMAD R0, R0, 0x80, R190 ;  /* 0x0000008000007824 */ /* 0x000fe200078e02be */
[----:B------:R-:W-:Y:S01]  /*1a860*/  LOP3.LUT R178, R178, 0xff, RZ, 0xc0, !PT ;  /* 0x000000ffb2b27812 */ /* 0x000fe200078ec0ff */
[----:B------:R-:W-:Y:S01]  /*1a870*/  IMAD.MOV.U32 R209, RZ, RZ, R236 ;  /* 0x000000ffffd17224 */ /* 0x000fe200078e00ec */
[----:B------:R-:W-:Y:S01]  /*1a880*/  UIADD3 UR43, UR42, 0x2, URZ ;  /* 0x000000022a2b7890 */ /* 0x000fe2000fffe03f */
[----:B------:R-:W-:Y:S01]  /*1a890*/  VIADD R2, R0, 0x1 ;  /* 0x0000000100027836 */ /* 0x000fe20000000000 */
[----:B-1----:R-:W-:Y:S01]  /*1a8a0*/  SHF.R.U32.HI R208, RZ, 0x18, R168 ;  /* 0x00000018ffd07819 */ /* 0x002fe200000116a8 */
[----:B------:R-:W-:Y:S01]  /*1a8b0*/  IMAD.IADD R169, R220, 0x1, -R0 ;  /* 0x00000001dca97824 */ /* 0x000fe200078e0a00 */
[----:B------:R-:W-:Y:S01]  /*1a8c0*/  ISETP.GE.AND P6, PT, R0, R219, PT ;  /* 0x000000db0000720c */ /* 0x000fe20003fc6270 */
[----:B------:R-:W-:Y:S01]  /*1a8d0*/  IMAD.MOV.U32 R190, RZ, RZ, R242 ;  /* 0x000000ffffbe7224 */ /* 0x000fe200078e00f2 */
[----:B------:R-:W-:Y:S01]  /*1a8e0*/  PRMT R207, R173, 0x5410, R172 ;  /* 0x00005410adcf7816 */ /* 0x000fe200000000ac */
[--C-:B------:R-:W-:Y:S01]  /*1a8f0*/  IMAD.IADD R170, R220, 0x1, -R2.reuse ;  /* 0x00000001dcaa7824 */ /* 0x100fe200078e0a02 */
[----:B------:R-:W-:Y:S01]  /*1a900*/  IABS R171, R169 ;  /* 0x000000a900ab7213 */ /* 0x000fe20000000000 */
[----:B------:R-:W-:Y:S01]  /*1a910*/  IMAD.IADD R172, R222, 0x1, -R2 ;  /* 0x00000001deac7824 */ /* 0x000fe200078e0a02 */
[----:B---3--:R-:W-:Y:S01]  /*1a920*/  LOP3.LUT R206, R168, 0xff, RZ, 0xc0, !PT ;  /* 0x000000ffa8ce7812 */ /* 0x008fe200078ec0ff */
[----:B------:R-:W-:Y:S01]  /*1a930*/  IMAD.IADD R168, R222, 0x1, -R0 ;  /* 0x00000001dea87824 */ /* 0x000fe200078e0a00 */
[----:B------:R-:W-:Y:S01]  /*1a940*/  IABS R170, R170 ;  /* 0x000000aa00aa7213 */ /* 0x000fe20000000000 */
[----:B------:R-:W-:Y:S01]  /*1a950*/  UIADD3 UR42, UR42, 0x3, URZ ;  /* 0x000000032a2a7890 */ /* 0x000fe2000fffe03f */
[----:B------:R-:W-:Y:S01]  /*1a960*/  IABS R169, R172 ;  /* 0x000000ac00a97213 */ /* 0x000fe20000000000 */
[----:B------:R-:W-:Y:S01]  /*1a970*/  UISETP.GT.AND UP0, UPT, UR37, UR14, UPT ;  /* 0x0000000e2500728c */ /* 0x000fe2000bf04270 */
[----:B------:R-:W-:Y:S02]  /*1a980*/  LOP3.LUT R172, R183, 0xffff, RZ, 0xc0, !PT ;  /* 0x0000ffffb7ac7812 */ /* 0x000fe400078ec0ff */
[----:B------:R-:W-:Y:S02]  /*1a990*/  I2FP.F32.S32 R170, R170 ;  /* 0x000000aa00aa7245 */ /* 0x000fe40000201400 */
[----:B------:R-:W-:Y:S02]  /*1a9a0*/  IABS R168, R168 ;  /* 0x000000a800a87213 */ /* 0x000fe40000000000 */
[----:B------:R-:W-:Y:S01]  /*1a9b0*/  SHF.R.U32.HI R173, RZ, 0x8, R172 ;  /* 0x00000008ffad7819 */ /* 0x000fe200000116ac */
[----:B------:R-:W-:Y:S01]  /*1a9c0*/  FFMA.FTZ R5, R170, -UR31, R5 ;  /* 0x8000001faa057c23 */ /* 0x000fe20008010005 */
[----:B------:R-:W-:Y:S01]  /*1a9d0*/  I2FP.F32.S32 R172, R171 ;  /* 0x000000ab00ac7245 */ /* 0x000fe20000201400 */
[----:B------:R-:W-:Y:S01]  /*1a9e0*/  IMAD.IADD R170, R221, 0x1, -R2 ;  /* 0x00000001ddaa7824 */ /* 0x000fe200078e0a02 */
[----:B------:R-:W-:Y:S02]  /*1a9f0*/  I2FP.F32.S32 R171, R168 ;  /* 0x000000a800ab7245 */ /* 0x000fe40000201400 */
[----:B------:R-:W-:Y:S01]  /*1aa00*/  I2FP.F32.S32 R168, R169 ;  /* 0x000000a900a87245 */ /* 0x000fe20000201400 */
[----:B------:R-:W-:Y:S01]  /*1aa10*/  FFMA.FTZ R4, R172, -UR31, R4 ;  /* 0x8000001fac047c23 */ /* 0x000fe20008010004 */
[C---:B------:R-:W-:Y:S01]  /*1aa20*/  ISETP.GE.AND P0, PT, R2.reuse, R219, PT ;  /* 0x000000db0200720c */ /* 0x040fe20003f06270 */
[----:B------:R-:W-:Y:S01]  /*1aa30*/  IMAD.IADD R172, R223, 0x1, -R0 ;  /* 0x00000001dfac7824 */ /* 0x000fe200078e0a00 */
[C---:B------:R-:W-:Y:S01]  /*1aa40*/  ISETP.GE.AND P1, PT, R2.reuse, R218, PT ;  /* 0x000000da0200720c */ /* 0x040fe20003f26270 */
[----:B------:R-:W-:Y:S01]  /*1aa50*/  FFMA.FTZ R6, R171, -UR31, R6 ;  /* 0x8000001fab067c23 */ /* 0x000fe20008010006 */
[C---:B------:R-:W-:Y:S01]  /*1aa60*/  ISETP.GE.AND P2, PT, R2.reuse, R217, PT ;  /* 0x000000d90200720c */ /* 0x040fe20003f46270 */
[----:B------:R-:W-:Y:S01]  /*1aa70*/  IMAD.IADD R169, R221, 0x1, -R0 ;  /* 0x00000001dda97824 */ /* 0x000fe200078e0a00 */
[----:B------:R-:W-:Y:S01]  /*1aa80*/  ISETP.GE.AND P5, PT, R2, R216, PT ;  /* 0x000000d80200720c */ /* 0x000fe20003fa6270 */
[----:B------:R-:W-:Y:S01]  /*1aa90*/  FFMA.FTZ R7, R168, -UR31, R7 ;  /* 0x8000001fa8077c23 */ /* 0x000fe20008010007 */
[----:B------:R-:W-:Y:S01]  /*1aaa0*/  IABS R171, R170 ;  /* 0x000000aa00ab7213 */ /* 0x000fe20000000000 */
[----:B------:R-:W-:Y:S01]  /*1aab0*/  IMAD.IADD R170, R223, 0x1, -R2 ;  /* 0x00000001dfaa7824 */ /* 0x000fe200078e0a02 */
[----:B------:R-:W-:Y:S01]  /*1aac0*/  ISETP.GE.OR P0, PT, R2, R227, !P0 ;  /* 0x000000e30200720c */ /* 0x000fe20004706670 */
[----:B------:R-:W-:Y:S01]  /*1aad0*/  VIADD R168, R0, 0x8 ;  /* 0x0000000800a87836 */ /* 0x000fe20000000000 */
[C---:B------:R-:W-:Y:S02]  /*1aae0*/  ISETP.GE.OR P1, PT, R2.reuse, R226, !P1 ;  /* 0x000000e20200720c */ /* 0x040fe40004f26670 */
[C---:B------:R-:W-:Y:S02]  /*1aaf0*/  ISETP.GE.OR P2, PT, R2.reuse, R225, !P2 ;  /* 0x000000e10200720c */ /* 0x040fe40005746670 */
[----:B------:R-:W-:Y:S02]  /*1ab00*/  ISETP.GE.OR P5, PT, R2, R224, !P5 ;  /* 0x000000e00200720c */ /* 0x000fe40006fa6670 */
[----:B------:R-:W-:Y:S02]  /*1ab10*/  IABS R2, R172 ;  /* 0x000000ac00027213 */ /* 0x000fe40000000000 */
[----:B------:R-:W-:Y:S02]  /*1ab20*/  IABS R169, R169 ;  /* 0x000000a900a97213 */ /* 0x000fe40000000000 */
[----:B------:R-:W-:Y:S01]  /*1ab30*/  PRMT R211, R174, 0x5410, R173 ;  /* 0x00005410aed37816 */ /* 0x000fe200000000ad */
[----:B------:R-:W-:Y:S01]  /*1ab40*/  IMAD.MOV.U32 R174, RZ, RZ, R202 ;  /* 0x000000ffffae7224 */ /* 0x000fe200078e00ca */
[C---:B------:R-:W-:Y:S02]  /*1ab50*/  ISETP.GE.OR P6, PT, R0.reuse, R227, !P6 ;  /* 0x000000e30000720c */ /* 0x040fe400077c6670 */
[----:B------:R-:W-:Y:S02]  /*1ab60*/  IABS R173, R170 ;  /* 0x000000aa00ad7213 */ /* 0x000fe40000000000 */
[----:B------:R-:W-:Y:S02]  /*1ab70*/  I2FP.F32.S32 R171, R171 ;  /* 0x000000ab00ab7245 */ /* 0x000fe40000201400 */
[----:B------:R-:W-:Y:S01]  /*1ab80*/  I2FP.F32.S32 R170, R2 ;  /* 0x0000000200aa7245 */ /* 0x000fe20000201400 */
[----:B------:R-:W-:Y:S01]  /*1ab90*/  VIADD R2, R0, 0x9 ;  /* 0x0000000900027836 */ /* 0x000fe20000000000 */
[----:B------:R-:W-:Y:S01]  /*1aba0*/  I2FP.F32.S32 R172, R169 ;  /* 0x000000a900ac7245 */ /* 0x000fe20000201400 */
[----:B------:R-:W-:Y:S01]  /*1abb0*/  FFMA.FTZ R9, R171, -UR31, R9 ;  /* 0x8000001fab097c23 */ /* 0x000fe20008010009 */
[----:B------:R-:W-:Y:S01]  /*1abc0*/  FSEL R179, R4, -INF , !P6 ;  /* 0xff80000004b37808 */ /* 0x000fe20007000000 */
[C---:B------:R-:W-:Y:S01]  /*1abd0*/  IMAD.IADD R171, R223.reuse, 0x1, -R168 ;  /* 0x00000001dfab7824 */ /* 0x040fe200078e0aa8 */
[----:B------:R-:W-:Y:S01]  /*1abe0*/  ISETP.GE.AND P3, PT, R0, R218, PT ;  /* 0x000000da0000720c */ /* 0x000fe20003f66270 */
[----:B------:R-:W-:Y:S01]  /*1abf0*/  FFMA.FTZ R8, R172, -UR31, R8 ;  /* 0x8000001fac087c23 */ /* 0x000fe20008010008 */
[C---:B------:R-:W-:Y:S01]  /*1ac00*/  ISETP.GE.AND P6, PT, R0.reuse, R217, PT ;  /* 0x000000d90000720c */ /* 0x040fe20003fc6270 */
[----:B------:R-:W-:Y:S01]  /*1ac10*/  IMAD.IADD R4, R223, 0x1, -R2 ;  /* 0x00000001df047824 */ /* 0x000fe200078e0a02 */
[----:B------:R-:W-:Y:S01]  /*1ac20*/  ISETP.GE.OR P3, PT, R0, R226, !P3 ;  /* 0x000000e20000720c */ /* 0x000fe20005f66670 */
[----:B------:R-:W-:Y:S01]  /*1ac30*/  FFMA.FTZ R10, R170, -UR31, R10 ;  /* 0x8000001faa0a7c23 */ /* 0x000fe2000801000a */
[----:B------:R-:W-:Y:S01]  /*1ac40*/  ISETP.GE.OR P6, PT, R0, R225, !P6 ;  /* 0x000000e10000720c */ /* 0x000fe200077c6670 */
[----:B------:R-:W-:Y:S01]  /*1ac50*/  IMAD.IADD R169, R221, 0x1, -R168 ;  /* 0x00000001dda97824 */ /* 0x000fe200078e0aa8 */
[----:B------:R-:W-:Y:S01]  /*1ac60*/  FSEL R181, R5, -INF , !P0 ;  /* 0xff80000005b57808 */ /* 0x000fe20004000000 */
[----:B------:R-:W-:Y:S01]  /*1ac70*/  IMAD.IADD R170, R221, 0x1, -R2 ;  /* 0x00000001ddaa7824 */ /* 0x000fe200078e0a02 */
[----:B------:R-:W-:Y:S01]  /*1ac80*/  FSEL R244, R9, -INF , !P2 ;  /* 0xff80000009f47808 */ /* 0x000fe20005000000 */
[----:B------:R-:W-:Y:S01]  /*1ac90*/  IMAD.IADD R5, R220, 0x1, -R168 ;  /* 0x00000001dc057824 */ /* 0x000fe200078e0aa8 */
[----:B------:R-:W-:Y:S02]  /*1aca0*/  IABS R4, R4 ;  /* 0x0000000400047213 */ /* 0x000fe40000000000 */
[-C--:B------:R-:W-:Y:S02]  /*1acb0*/  ISETP.GE.AND P2, PT, R0, R216.reuse, PT ;  /* 0x000000d80000720c */ /* 0x080fe40003f46270 */
[----:B------:R-:W-:Y:S01]  /*1acc0*/  FSEL R186, R6, -INF , !P3 ;  /* 0xff80000006ba7808 */ /* 0x000fe20005800000 */
[----:B------:R-:W-:Y:S01]  /*1acd0*/  IMAD.IADD R6, R220, 0x1, -R2 ;  /* 0x00000001dc067824 */ /* 0x000fe200078e0a02 */
[----:B------:R-:W-:Y:S02]  /*1ace0*/  FSEL R237, R7, -INF , !P1 ;  /* 0xff80000007ed7808 */ /* 0x000fe40004800000 */
[----:B------:R-:W-:Y:S02]  /*1acf0*/  FSEL R245, R8, -INF , !P6 ;  /* 0xff80000008f57808 */ /* 0x000fe40007000000 */
[C---:B------:R-:W-:Y:S02]  /*1ad00*/  ISETP.GE.AND P3, PT, R168.reuse, R217, PT ;  /* 0x000000d9a800720c */ /* 0x040fe40003f66270 */
[C---:B------:R-:W-:Y:S02]  /*1ad10*/  ISETP.GE.AND P0, PT, R168.reuse, R216, PT ;  /* 0x000000d8a800720c */ /* 0x040fe40003f06270 */
[C---:B------:R-:W-:Y:S02]  /*1ad20*/  ISETP.GE.AND P1, PT, R168.reuse, R219, PT ;  /* 0x000000dba800720c */ /* 0x040fe40003f26270 */
[----:B------:R-:W-:Y:S02]  /*1ad30*/  ISETP.GE.AND P6, PT, R168, R218, PT ;  /* 0x000000daa800720c */ /* 0x000fe40003fc6270 */
[----:B------:R-:W-:Y:S02]  /*1ad40*/  IABS R169, R169 ;  /* 0x000000a900a97213 */ /* 0x000fe40000000000 */
[----:B------:R-:W-:Y:S02]  /*1ad50*/  IABS R170, R170 ;  /* 0x000000aa00aa7213 */ /* 0x000fe40000000000 */
[----:B------:R-:W-:Y:S01]  /*1ad60*/  IABS R8, R5 ;  /* 0x0000000500087213 */ /* 0x000fe20000000000 */
[----:B------:R-:W-:Y:S01]  /*1ad70*/  IMAD.MOV.U32 R5, RZ, RZ, R4 ;  /* 0x000000ffff057224 */ /* 0x000fe200078e0004 */
[-C--:B------:R-:W-:Y:S02]  /*1ad80*/  ISETP.GE.OR P2, PT, R0, R224.reuse, !P2 ;  /* 0x000000e00000720c */ /* 0x080fe40005746670 */
[C---:B------:R-:W-:Y:S02]  /*1ad90*/  ISETP.GE.OR P3, PT, R168.reuse, R225, !P3 ;  /* 0x000000e1a800720c */ /* 0x040fe40005f66670 */
[C---:B------:R-:W-:Y:S02]  /*1ada0*/  ISETP.GE.OR P0, PT, R168.reuse, R224, !P0 ;  /* 0x000000e0a800720c */ /* 0x040fe40004706670 */
[C---:B------:R-:W-:Y:S02]  /*1adb0*/  ISETP.GE.OR P1, PT, R168.reuse, R227, !P1 ;  /* 0x000000e3a800720c */ /* 0x040fe40004f26670 */
[----:B------:R-:W-:Y:S01]  /*1adc0*/  ISETP.GE.OR P6, PT, R168, R226, !P6 ;  /* 0x000000e2a800720c */ /* 0x000fe200077c6670 */
[----:B------:R-:W-:Y:S01]  /*1add0*/  IMAD.IADD R168, R222, 0x1, -R168 ;  /* 0x00000001dea87824 */ /* 0x000fe200078e0aa8 */
[----:B------:R-:W-:Y:S02]  /*1ade0*/  I2FP.F32.S32 R173, R173 ;  /* 0x000000ad00ad7245 */ /* 0x000fe40000201400 */
[----:B------:R-:W-:Y:S02]  /*1adf0*/  I2FP.F32.S32 R172, R169 ;  /* 0x000000a900ac7245 */ /* 0x000fe40000201400 */
[----:B------:R-:W-:Y:S01]  /*1ae00*/  I2FP.F32.S32 R170, R170 ;  /* 0x000000aa00aa7245 */ /* 0x000fe20000201400 */
[----:B------:R-:W-:Y:S01]  /*1ae10*/  FFMA.FTZ R11, R173, -UR31, R11 ;  /* 0x8000001fad0b7c23 */ /* 0x000fe2000801000b */
[----:B------:R-:W-:Y:S01]  /*1ae20*/  FSEL R200, R10, -INF , !P2 ;  /* 0xff8000000ac87808 */ /* 0x000fe20005000000 */
[----:B------:R-:W-:Y:S01]  /*1ae30*/  IMAD.MOV.U32 R173, RZ, RZ, R235 ;  /* 0x000000ffffad7224 */ /* 0x000fe200078e00eb */
[----:B------:R-:W-:Y:S01]  /*1ae40*/  ISETP.GE.AND P2, PT, R2, R217, PT ;  /* 0x000000d90200720c */ /* 0x000fe20003f46270 */
[----:B------:R-:W-:Y:S01]  /*1ae50*/  FFMA.FTZ R12, R172, -UR31, R12 ;  /* 0x8000001fac0c7c23 */ /* 0x000fe2000801000c */
[----:B------:R-:W-:Y:S01]  /*1ae60*/  I2FP.F32.S32 R5, R5 ;  /* 0x0000000500057245 */ /* 0x000fe20000201400 */
[----:B------:R-:W-:Y:S01]  /*1ae70*/  IMAD.MOV.U32 R172, RZ, RZ, R234 ;  /* 0x000000ffffac7224 */ /* 0x000fe200078e00ea */
[----:B------:R-:W-:Y:S01]  /*1ae80*/  IABS R7, R168 ;  /* 0x000000a800077213 */ /* 0x000fe20000000000 */
[----:B------:R-:W-:Y:S01]  /*1ae90*/  FFMA.FTZ R13, R170, -UR31, R13 ;  /* 0x8000001faa0d7c23 */ /* 0x000fe2000801000d */
[----:B------:R-:W-:Y:S01]  /*1aea0*/  IABS R4, R6 ;  /* 0x0000000600047213 */ /* 0x000fe20000000000 */
[----:B------:R-:W-:Y:S01]  /*1aeb0*/  FFMA.FTZ R15, R5, -UR31, R15 ;  /* 0x8000001f050f7c23 */ /* 0x000fe2000801000f */
[----:B------:R-:W-:Y:S01]  /*1aec0*/  ISETP.GE.OR P2, PT, R2, R225, !P2 ;  /* 0x000000e10200720c */ /* 0x000fe20005746670 */
[----:B------:R-:W-:Y:S01]  /*1aed0*/  IMAD.MOV.U32 R6, RZ, RZ, R8 ;  /* 0x000000ffff067224 */ /* 0x000fe200078e0008 */
[----:B------:R-:W-:Y:S02]  /*1aee0*/  I2FP.F32.S32 R5, R7 ;  /* 0x0000000700057245 */ /* 0x000fe40000201400 */
[----:B------:R-:W-:Y:S02]  /*1aef0*/  I2FP.F32.S32 R4, R4 ;  /* 0x0000000400047245 */ /* 0x000fe40000201400 */
        /* <DEDUP_REMOVED lines=8> */
[C---:B------:R-:W-:Y:S01]  /*1af80*/  ISETP.GE.AND P3, PT, R2.reuse, R219, PT ;  /* 0x000000db0200720c */ /* 0x040fe20003f66270 */
[----:B------:R-:W-:Y:S01]  /*1af90*/  IMAD.MOV.U32 R12, RZ, RZ, R192 ;  /* 0x000000ffff0c7224 */ /* 0x000fe200078e00c0 */
[----:B------:R-:W-:Y:S01]  /*1afa0*/  ISETP.GE.AND P2, PT, R2, R218, PT ;  /* 0x000000da0200720c */ /* 0x000fe20003f46270 */
[--C-:B------:R-:W-:Y:S01]  /*1afb0*/  IMAD.IADD R7, R222, 0x1, -R5.reuse ;  /* 0x00000001de077824 */ /* 0x100fe200078e0a05 */
[----:B------:R-:W-:Y:S01]  /*1afc0*/  ISETP.GE.OR P5, PT, R2, R224, !P5 ;  /* 0x000000e00200720c */ /* 0x000fe20006fa6670 */
[--C-:B------:R-:W-:Y:S01]  /*1afd0*/  IMAD.IADD R9, R220, 0x1, -R4.reuse ;  /* 0x00000001dc097824 */ /* 0x100fe200078e0a04 */
[----:B------:R-:W-:Y:S01]  /*1afe0*/  ISETP.GE.OR P3, PT, R2, R227, !P3 ;  /* 0x000000e30200720c */ /* 0x000fe20005f66670 */
[----:B------:R-:W-:Y:S01]  /*1aff0*/  IMAD.IADD R10, R222, 0x1, -R4 ;  /* 0x00000001de0a7824 */ /* 0x000fe200078e0a04 */
[----:B------:R-:W-:Y:S01]  /*1b000*/  ISETP.GE.OR P2, PT, R2, R226, !P2 ;  /* 0x000000e20200720c */ /* 0x000fe20005746670 */
[----:B------:R-:W-:Y:S01]  /*1b010*/  IMAD.IADD R2, R222, 0x1, -R2 ;  /* 0x00000001de027824 */ /* 0x000fe200078e0a02 */
[----:B------:R-:W-:Y:S02]  /*1b020*/  I2FP.F32.S32 R6, R6 ;  /* 0x0000000600067245 */ /* 0x000fe40000201400 */
[----:B------:R-:W-:Y:S02]  /*1b030*/  IABS R169, R171 ;  /* 0x000000ab00a97213 */ /* 0x000fe40000000000 */
[----:B------:R-:W-:Y:S01]  /*1b040*/  IABS R11, R2 ;  /* 0x00000002000b7213 */ /* 0x000fe20000000000 */
[----:B------:R-:W-:Y:S01]  /*1b050*/  FFMA.FTZ R16, R6, -UR31, R16 ;  /* 0x8000001f06107c23 */ /* 0x000fe20008010010 */
[----:B------:R-:W-:Y:S01]  /*1b060*/  I2FP.F32.S32 R169, R169 ;  /* 0x000000a900a97245 */ /* 0x000fe20000201400 */
[----:B------:R-:W-:Y:S01]  /*1b070*/  IMAD.IADD R6, R220, 0x1, -R5 ;  /* 0x00000001dc067824 */ /* 0x000fe200078e0a05 */
[----:B------:R-:W-:Y:S02]  /*1b080*/  IABS R2, R7 ;  /* 0x0000000700027213 */ /* 0x000fe40000000000 */
[----:B------:R-:W-:Y:S01]  /*1b090*/  IABS R7, R9 ;  /* 0x0000000900077213 */ /* 0x000fe20000000000 */
[----:B------:R-:W-:Y:S01]  /*1b0a0*/  IMAD.MOV.U32 R9, RZ, RZ, R11 ;  /* 0x000000ffff097224 */ /* 0x000fe200078e000b */
[----:B------:R-:W-:Y:S01]  /*1b0b0*/  IABS R8, R6 ;  /* 0x0000000600087213 */ /* 0x000fe20000000000 */
[----:B------:R-:W-:Y:S01]  /*1b0c0*/  FFMA.FTZ R14, R169, -UR31, R14 ;  /* 0x8000001fa90e7c23 */ /* 0x000fe2000801000e */
[----:B------:R-:W-:Y:S02]  /*1b0d0*/  I2FP.F32.S32 R2, R2 ;  /* 0x0000000200027245 */ /* 0x000fe40000201400 */
[----:B------:R-:W-:Y:S02]  /*1b0e0*/  I2FP.F32.S32 R9, R9 ;  /* 0x0000000900097245 */ /* 0x000fe40000201400 */
[----:B------:R-:W-:Y:S01]  /*1b0f0*/  I2FP.F32.S32 R8, R8 ;  /* 0x0000000800087245 */ /* 0x000fe20000201400 */
[----:B------:R-:W-:Y:S01]  /*1b100*/  FFMA.FTZ R22, R2, -UR31, R22 ;  /* 0x8000001f02167c23 */ /* 0x000fe20008010016 */
[----:B------:R-:W-:Y:S01]  /*1b110*/  FSEL R232, R14, -INF , !P0 ;  /* 0xff8000000ee87808 */ /* 0x000fe20004000000 */
[----:B------:R-:W-:Y:S01]  /*1b120*/  FFMA.FTZ R19, R9, -UR31, R19 ;  /* 0x8000001f09137c23 */ /* 0x000fe20008010013 */
[----:B------:R-:W-:Y:S01]  /*1b130*/  FSEL R233, R15, -INF , !P5 ;  /* 0xff8000000fe97808 */ /* 0x000fe20006800000 */
[----:B------:R-:W-:Y:S01]  /*1b140*/  IMAD.MOV.U32 R15, RZ, RZ, R191 ;  /* 0x000000ffff0f7224 */ /* 0x000fe200078e00bf */
[C---:B------:R-:W-:Y:S01]  /*1b150*/  ISETP.GE.AND P0, PT, R5.reuse, R219, PT ;  /* 0x000000db0500720c */ /* 0x040fe20003f06270 */
[----:B------:R-:W-:Y:S01]  /*1b160*/  FFMA.FTZ R20, R8, -UR31, R20 ;  /* 0x8000001f08147c23 */ /* 0x000fe20008010014 */
[C---:B------:R-:W-:Y:S01]  /*1b170*/  ISETP.GE.AND P5, PT, R5.reuse, R218, PT ;  /* 0x000000da0500720c */ /* 0x040fe20003fa6270 */
[----:B------:R-:W-:Y:S01]  /*1b180*/  VIADD R2, R0, 0x18 ;  /* 0x0000001800027836 */ /* 0x000fe20000000000 */
[----:B------:R-:W-:Y:S01]  /*1b190*/  IABS R6, R10 ;  /* 0x0000000a00067213 */ /* 0x000fe20000000000 */
[----:B------:R-:W-:Y:S01]  /*1b1a0*/  IMAD.MOV.U32 R14, RZ, RZ, R190 ;  /* 0x000000ffff0e7224 */ /* 0x000fe200078e00be */
[----:B------:R-:W-:Y:S01]  /*1b1b0*/  ISETP.GE.OR P0, PT, R5, R227, !P0 ;  /* 0x000000e30500720c */ /* 0x000fe20004706670 */
[----:B------:R-:W-:Y:S01]  /*1b1c0*/  IMAD.IADD R8, R221, 0x1, -R5 ;  /* 0x00000001dd087824 */ /* 0x000fe200078e0a05 */
[----:B------:R-:W-:Y:S02]  /*1b1d0*/  ISETP.GE.OR P5, PT, R5, R226, !P5 ;  /* 0x000000e20500720c */ /* 0x000fe40006fa6670 */
[----:B------:R-:W-:Y:S02]  /*1b1e0*/  I2FP.F32.S32 R7, R7 ;  /* 0x0000000700077245 */ /* 0x000fe40000201400 */
[----:B------:R-:W-:Y:S02]  /*1b1f0*/  I2FP.F32.S32 R6, R6 ;  /* 0x0000000600067245 */ /* 0x000fe40000201400 */
[----:B------:R-:W-:Y:S01]  /*1b200*/  FSEL R17, R17, -INF , !P3 ;  /* 0xff80000011117808 */ /* 0x000fe20005800000 */
[----:B------:R-:W-:Y:S01]  /*1b210*/  FFMA.FTZ R21, R7, -UR31, R21 ;  /* 0x8000001f07157c23 */ /* 0x000fe20008010015 */
[----:B------:R-:W-:Y:S01]  /*1b220*/  FSEL R19, R19, -INF , !P2 ;  /* 0xff80000013137808 */ /* 0x000fe20005000000 */
[----:B------:R-:W-:Y:S01]  /*1b230*/  FFMA.FTZ R23, R6, -UR31, R23 ;  /* 0x8000001f06177c23 */ /* 0x000fe20008010017 */
[----:B------:R-:W-:Y:S01]  /*1b240*/  FSEL R241, R20, -INF , !P0 ;  /* 0xff80000014f17808 */ /* 0x000fe20004000000 */
[----:B------:R-:W-:Y:S01]  /*1b250*/  IMAD.MOV.U32 R20, RZ, RZ, R230 ;  /* 0x000000ffff147224 */ /* 0x000fe200078e00e6 */
[----:B------:R-:W-:Y:S01]  /*1b260*/  FSEL R242, R22, -INF , !P5 ;  /* 0xff80000016f27808 */ /* 0x000fe20006800000 */
[----:B------:R-:W-:Y:S01]  /*1b270*/  IMAD.MOV.U32 R22, RZ, RZ, R238 ;  /* 0x000000ffff167224 */ /* 0x000fe200078e00ee */
[----:B------:R-:W-:Y:S01]  /*1b280*/  FSEL R16, R16, -INF , !P1 ;  /* 0xff80000010107808 */ /* 0x000fe20004800000 */
[--C-:B------:R-:W-:Y:S01]  /*1b290*/  IMAD.IADD R7, R221, 0x1, -R4.reuse ;  /* 0x00000001dd077824 */ /* 0x100fe200078e0a04 */
[----:B------:R-:W-:Y:S01]  /*1b2a0*/  FSEL R18, R18, -INF , !P6 ;  /* 0xff80000012127808 */ /* 0x000fe20007000000 */
[----:B------:R-:W-:Y:S01]  /*1b2b0*/  IMAD.IADD R6, R223, 0x1, -R5 ;  /* 0x00000001df067824 */ /* 0x000fe200078e0a05 */
[C---:B------:R-:W-:Y:S02]  /*1b2c0*/  ISETP.GE.AND P3, PT, R4.reuse, R219, PT ;  /* 0x000000db0400720c */ /* 0x040fe40003f66270 */
[C---:B------:R-:W-:Y:S02]  /*1b2d0*/  ISETP.GE.AND P2, PT, R4.reuse, R218, PT ;  /* 0x000000da0400720c */ /* 0x040fe40003f46270 */
[CC--:B------:R-:W-:Y:S02]  /*1b2e0*/  ISETP.GE.AND P0, PT, R4.reuse, R217.reuse, PT ;  /* 0x000000d90400720c */ /* 0x0c0fe40003f06270 */
[CC--:B------:R-:W-:Y:S02]  /*1b2f0*/  ISETP.GE.AND P5, PT, R4.reuse, R216.reuse, PT ;  /* 0x000000d80400720c */ /* 0x0c0fe40003fa6270 */
[C---:B------:R-:W-:Y:S02]  /*1b300*/  ISETP.GE.AND P1, PT, R5.reuse, R217, PT ;  /* 0x000000d90500720c */ /* 0x040fe40003f26270 */
[----:B------:R-:W-:Y:S02]  /*1b310*/  ISETP.GE.AND P6, PT, R5, R216, PT ;  /* 0x000000d80500720c */ /* 0x000fe40003fc6270 */
[C---:B------:R-:W-:Y:S02]  /*1b320*/  ISETP.GE.OR P3, PT, R4.reuse, R227, !P3 ;  /* 0x000000e30400720c */ /* 0x040fe40005f66670 */
[C---:B------:R-:W-:Y:S02]  /*1b330*/  ISETP.GE.OR P2, PT, R4.reuse, R226, !P2 ;  /* 0x000000e20400720c */ /* 0x040fe40005746670 */
[CC--:B------:R-:W-:Y:S02]  /*1b340*/  ISETP.GE.OR P0, PT, R4.reuse, R225.reuse, !P0 ;  /* 0x000000e10400720c */ /* 0x0c0fe40004706670 */
[-C--:B------:R-:W-:Y:S01]  /*1b350*/  ISETP.GE.OR P5, PT, R4, R224.reuse, !P5 ;  /* 0x000000e00400720c */ /* 0x080fe20006fa6670 */
[----:B------:R-:W-:Y:S01]  /*1b360*/  IMAD.IADD R4, R223, 0x1, -R4 ;  /* 0x00000001df047824 */ /* 0x000fe200078e0a04 */
[C---:B------:R-:W-:Y:S02]  /*1b370*/  ISETP.GE.OR P1, PT, R5.reuse, R225, !P1 ;  /* 0x000000e10500720c */ /* 0x040fe40004f26670 */
[----:B------:R-:W-:Y:S01]  /*1b380*/  ISETP.GE.OR P6, PT, R5, R224, !P6 ;  /* 0x000000e00500720c */ /* 0x000fe200077c6670 */
[----:B------:R-:W-:Y:S01]  /*1b390*/  IMAD.IADD R5, R221, 0x1, -R2 ;  /* 0x00000001dd057824 */ /* 0x000fe200078e0a02 */
[----:B------:R-:W-:Y:S02]  /*1b3a0*/  IABS R10, R8 ;  /* 0x00000008000a7213 */ /* 0x000fe40000000000 */
[----:B------:R-:W-:Y:S02]  /*1b3b0*/  IABS R8, R4 ;  /* 0x0000000400087213 */ /* 0x000fe40000000000 */
[----:B------:R-:W-:Y:S01]  /*1b3c0*/  IABS R4, R5 ;  /* 0x0000000500047213 */ /* 0x000fe20000000000 */
[----:B------:R-:W-:Y:S01]  /*1b3d0*/  IMAD.MOV.U32 R5, RZ, RZ, R10 ;  /* 0x000000ffff057224 */ /* 0x000fe200078e000a */
[----:B------:R-:W-:Y:S02]  /*1b3e0*/  IABS R9, R7 ;  /* 0x0000000700097213 */ /* 0x000fe40000000000 */
[----:B------:R-:W-:Y:S02]  /*1b3f0*/  IABS R7, R6 ;  /* 0x0000000600077213 */ /* 0x000fe40000000000 */
[----:B------:R-:W-:Y:S01]  /*1b400*/  I2FP.F32.S32 R5, R5 ;  /* 0x0000000500057245 */ /* 0x000fe20000201400 */
[----:B------:R-:W-:Y:S01]  /*1b410*/  IMAD.MOV.U32 R6, RZ, RZ, R9 ;  /* 0x000000ffff067224 */ /* 0x000fe200078e0009 */
[----:B------:R-:W-:Y:S01]  /*1b420*/  I2FP.F32.S32 R4, R4 ;  /* 0x0000000400047245 */ /* 0x000fe20000201400 */
[----:B------:R-:W-:Y:S01]  /*1b430*/  IMAD.IADD R9, R220, 0x1, -R2 ;  /* 0x00000001dc097824 */ /* 0x000fe200078e0a02 */
[----:B------:R-:W-:Y:S01]  /*1b440*/  I2FP.F32.S32 R7, R7 ;  /* 0x0000000700077245 */ /* 0x000fe20000201400 */
[----:B------:R-:W-:Y:S01]  /*1b450*/  FFMA.FTZ R24, R5, -UR31, R24 ;  /* 0x8000001f05187c23 */ /* 0x000fe20008010018 */
[----:B------:R-:W-:Y:S01]  /*1b460*/  I2FP.F32.S32 R6, R6 ;  /* 0x0000000600067245 */ /* 0x000fe20000201400 */
[----:B------:R-:W-:Y:S01]  /*1b470*/  VIADD R5, R0, 0x19 ;  /* 0x0000001900057836 */ /* 0x000fe20000000000 */
[----:B------:R-:W-:Y:S01]  /*1b480*/  I2FP.F32.S32 R8, R8 ;  /* 0x0000000800087245 */ /* 0x000fe20000201400 */
[----:B------:R-:W-:Y:S01]  /*1b490*/  FFMA.FTZ R28, R4, -UR31, R28 ;  /* 0x8000001f041c7c23 */ /* 0x000fe2000801001c */
[----:B------:R-:W-:Y:S01]  /*1b4a0*/  FSEL R235, R23, -INF , !P2 ;  /* 0xff80000017eb7808 */ /* 0x000fe20005000000 */
[----:B------:R-:W-:Y:S01]  /*1b4b0*/  IMAD.IADD R4, R221, 0x1, -R5 ;  /* 0x00000001dd047824 */ /* 0x000fe200078e0a05 */
[----:B------:R-:W-:Y:S01]  /*1b4c0*/  FSEL R194, R21, -INF , !P3 ;  /* 0xff80000015c27808 */ /* 0x000fe20005800000 */
[----:B------:R-:W-:Y:S01]  /*1b4d0*/  FFMA.FTZ R25, R6, -UR31, R25 ;  /* 0x8000001f06197c23 */ /* 0x000fe20008010019 */
[----:B------:R-:W-:Y:S01]  /*1b4e0*/  ISETP.GE.AND P3, PT, R2, R217, PT ;  /* 0x000000d90200720c */ /* 0x000fe20003f66270 */
[----:B------:R-:W-:Y:S01]  /*1b4f0*/  FFMA.FTZ R26, R7, -UR31, R26 ;  /* 0x8000001f071a7c23 */ /* 0x000fe2000801001a */
[----:B------:R-:W-:Y:S01]  /*1b500*/  IABS R4, R4 ;  /* 0x0000000400047213 */ /* 0x000fe20000000000 */
[----:B------:R-:W-:Y:S01]  /*1b510*/  FFMA.FTZ R27, R8, -UR31, R27 ;  /* 0x8000001f081b7c23 */ /* 0x000fe2000801001b */
[----:B------:R-:W-:Y:S01]  /*1b520*/  FSEL R238, R25, -INF , !P0 ;  /* 0xff80000019ee7808 */ /* 0x000fe20004000000 */
[----:B------:R-:W-:Y:S01]  /*1b530*/  IMAD.MOV.U32 R23, RZ, RZ, R239 ;  /* 0x000000ffff177224 */ /* 0x000fe200078e00ef */
[----:B------:R-:W-:Y:S01]  /*1b540*/  FSEL R239, R24, -INF , !P1 ;  /* 0xff80000018ef7808 */ /* 0x000fe20004800000 */
[----:B------:R-:W-:Y:S01]  /*1b550*/  IMAD.MOV.U32 R21, RZ, RZ, R231 ;  /* 0x000000ffff157224 */ /* 0x000fe200078e00e7 */
[----:B------:R-:W-:Y:S01]  /*1b560*/  I2FP.F32.S32 R4, R4 ;  /* 0x0000000400047245 */ /* 0x000fe20000201400 */
[----:B------:R-:W-:Y:S01]  /*1b570*/  IMAD.IADD R8, R222, 0x1, -R2 ;  /* 0x00000001de087824 */ /* 0x000fe200078e0a02 */
[C---:B------:R-:W-:Y:S01]  /*1b580*/  ISETP.GE.AND P2, PT, R2.reuse, R216, PT ;  /* 0x000000d80200720c */ /* 0x040fe20003f46270 */
[----:B------:R-:W-:Y:S01]  /*1b590*/  IMAD.MOV.U32 R25, RZ, RZ, R15 ;  /* 0x000000ffff197224 */ /* 0x000fe200078e000f */
[----:B------:R-:W-:Y:S01]  /*1b5a0*/  ISETP.GE.AND P1, PT, R2, R219, PT ;  /* 0x000000db0200720c */ /* 0x000fe20003f26270 */
[----:B------:R-:W-:Y:S01]  /*1b5b0*/  FFMA.FTZ R29, R4, -UR31, R29 ;  /* 0x8000001f041d7c23 */ /* 0x000fe2000801001d */
[----:B------:R-:W-:Y:S01]  /*1b5c0*/  ISETP.GE.AND P0, PT, R2, R218, PT ;  /* 0x000000da0200720c */ /* 0x000fe20003f06270 */
[----:B------:R-:W-:Y:S01]  /*1b5d0*/  IMAD.MOV.U32 R24, RZ, RZ, R14 ;  /* 0x000000ffff187224 */ /* 0x000fe200078e000e */
[----:B------:R-:W-:Y:S01]  /*1b5e0*/  FSEL R231, R26, -INF , !P6 ;  /* 0xff8000001ae77808 */ /* 0x000fe20007000000 */
[----:B------:R-:W-:Y:S01]  /*1b5f0*/  IMAD.IADD R7, R223, 0x1, -R2 ;  /* 0x00000001df077824 */ /* 0x000fe200078e0a02 */
[----:B------:R-:W-:Y:S01]  /*1b600*/  ISETP.GE.AND P6, PT, R5, R217, PT ;  /* 0x000000d90500720c */ /* 0x000fe20003fc6270 */
[----:B------:R-:W-:Y:S01]  /*1b610*/  IMAD.IADD R6, R223, 0x1, -R5 ;  /* 0x00000001df067824 */ /* 0x000fe200078e0a05 */
[C---:B------:R-:W-:Y:S01]  /*1b620*/  ISETP.GE.OR P3, PT, R2.reuse, R225, !P3 ;  /* 0x000000e10200720c */ /* 0x040fe20005f66670 */
[----:B------:R-:W-:Y:S01]  /*1b630*/  IMAD.MOV.U32 R14, RZ, RZ, R12 ;  /* 0x000000ffff0e7224 */ /* 0x000fe200078e000c */
[C---:B------:R-:W-:Y:S01]  /*1b640*/  ISETP.GE.OR P2, PT, R2.reuse, R224, !P2 ;  /* 0x000000e00200720c */ /* 0x040fe20005746670 */
[----:B------:R-:W-:Y:S01]  /*1b650*/  IMAD.MOV.U32 R12, RZ, RZ, R177 ;  /* 0x000000ffff0c7224 */ /* 0x000fe200078e00b1 */
[C---:B------:R-:W-:Y:S02]  /*1b660*/  ISETP.GE.OR P1, PT, R2.reuse, R227, !P1 ;  /* 0x000000e30200720c */ /* 0x040fe40004f26670 */
[----:B------:R-:W-:Y:S02]  /*1b670*/  ISETP.GE.OR P0, PT, R2, R226, !P0 ;  /* 0x000000e20200720c */ /* 0x000fe40004706670 */
[----:B------:R-:W-:Y:S02]  /*1b680*/  IABS R8, R8 ;  /* 0x0000000800087213 */ /* 0x000fe40000000000 */
[----:B------:R-:W-:Y:S02]  /*1b690*/  IABS R10, R7 ;  /* 0x00000007000a7213 */ /* 0x000fe40000000000 */
[----:B------:R-:W-:Y:S02]  /*1b6a0*/  IABS R2, R6 ;  /* 0x0000000600027213 */ /* 0x000fe40000000000 */
[----:B------:R-:W-:Y:S01]  /*1b6b0*/  ISETP.GE.OR P6, PT, R5, R225, !P6 ;  /* 0x000000e10500720c */ /* 0x000fe200077c6670 */
[----:B------:R-:W-:Y:S01]  /*1b6c0*/  IMAD.MOV.U32 R6, RZ, RZ, R10 ;  /* 0x000000ffff067224 */ /* 0x000fe200078e000a */
[----:B------:R-:W-:Y:S02]  /*1b6d0*/  IABS R7, R9 ;  /* 0x0000000900077213 */ /* 0x000fe40000000000 */
[----:B------:R-:W-:Y:S01]  /*1b6e0*/  I2FP.F32.S32 R4, R8 ;  /* 0x0000000800047245 */ /* 0x000fe20000201400 */
[----:B------:R-:W-:Y:S01]  /*1b6f0*/  IMAD.IADD R8, R220, 0x1, -R5 ;  /* 0x00000001dc087824 */ /* 0x000fe200078e0a05 */
[----:B------:R-:W-:Y:S02]  /*1b700*/  I2FP.F32.S32 R2, R2 ;  /* 0x0000000200027245 */ /* 0x000fe40000201400 */
[----:B------:R-:W-:Y:S01]  /*1b710*/  FSEL R191, R27, -INF , !P5 ;  /* 0xff8000001bbf7808 */ /* 0x000fe20006800000 */
[----:B------:R-:W-:Y:S01]  /*1b720*/  IMAD.MOV.U32 R27, RZ, RZ, R14 ;  /* 0x000000ffff1b7224 */ /* 0x000fe200078e000e */
[----:B------:R-:W-:Y:S01]  /*1b730*/  FSEL R236, R28, -INF , !P3 ;  /* 0xff8000001cec7808 */ /* 0x000fe20005800000 */
[----:B------:R-:W-:Y:S01]  /*1b740*/  FFMA.FTZ R34, R4, -UR31, R34 ;  /* 0x8000001f04227c23 */ /* 0x000fe20008010022 */
[----:B------:R-:W-:Y:S01]  /*1b750*/  FSEL R234, R29, -INF , !P6 ;  /* 0xff8000001dea7808 */ /* 0x000fe20007000000 */
[----:B------:R-:W-:Y:S01]  /*1b760*/  FFMA.FTZ R31, R2, -UR31, R31 ;  /* 0x8000001f021f7c23 */ /* 0x000fe2000801001f */
[C---:B------:R-:W-:Y:S01]  /*1b770*/  ISETP.GE.AND P5, PT, R5.reuse, R216, PT ;  /* 0x000000d80500720c */ /* 0x040fe20003fa6270 */
[C---:B------:R-:W-:Y:S01]  /*1b780*/  VIADD R2, R0.reuse, 0x21 ;  /* 0x0000002100027836 */ /* 0x040fe20000000000 */
[C---:B------:R-:W-:Y:S01]  /*1b790*/  ISETP.GE.AND P3, PT, R5.reuse, R219, PT ;  /* 0x000000db0500720c */ /* 0x040fe20003f66270 */
[----:B------:R-:W-:Y:S01]  /*1b7a0*/  IMAD.MOV.U32 R28, RZ, RZ, R174 ;  /* 0x000000ffff1c7224 */ /* 0x000fe200078e00ae */
[C---:B------:R-:W-:Y:S01]  /*1b7b0*/  ISETP.GE.AND P6, PT, R5.reuse, R218, PT ;  /* 0x000000da0500720c */ /* 0x040fe20003fc6270 */
        /* <DEDUP_REMOVED lines=18> */
[----:B------:R-:W-:Y:S02]  /*1b8e0*/  IABS R6, R6 ;  /* 0x0000000600067213 */ /* 0x000fe40000000000 */
[----:B------:R-:W-:Y:S01]  /*1b8f0*/  I2FP.F32.S32 R9, R9 ;  /* 0x0000000900097245 */ /* 0x000fe20000201400 */
[----:B------:R-:W-:Y:S01]  /*1b900*/  FFMA.FTZ R33, R8, -UR31, R33 ;  /* 0x8000001f08217c23 */ /* 0x000fe20008010021 */
[----:B------:R-:W-:Y:S02]  /*1b910*/  I2FP.F32.S32 R6, R6 ;  /* 0x0000000600067245 */ /* 0x000fe40000201400 */
[----:B------:R-:W-:Y:S01]  /*1b920*/  I2FP.F32.S32 R5, R5 ;  /* 0x0000000500057245 */ /* 0x000fe20000201400 */
[----:B------:R-:W-:Y:S01]  /*1b930*/  FFMA.FTZ R35, R9, -UR31, R35 ;  /* 0x8000001f09237c23 */ /* 0x000fe20008010023 */
[----:B------:R-:W-:Y:S01]  /*1b940*/  FSEL R230, R30, -INF , !P2 ;  /* 0xff8000001ee67808 */ /* 0x000fe20005000000 */
[----:B------:R-:W-:Y:S01]  /*1b950*/  FFMA.FTZ R36, R6, -UR31, R36 ;  /* 0x8000001f06247c23 */ /* 0x000fe20008010024 */
[----:B------:R-:W-:Y:S01]  /*1b960*/  FSEL R229, R31, -INF , !P5 ;  /* 0xff8000001fe57808 */ /* 0x000fe20006800000 */
[----:B------:R-:W-:Y:S01]  /*1b970*/  FFMA.FTZ R38, R5, -UR31, R38 ;  /* 0x8000001f05267c23 */ /* 0x000fe20008010026 */
[----:B------:R-:W-:Y:S01]  /*1b980*/  ISETP.GE.AND P2, PT, R4, R219, PT ;  /* 0x000000db0400720c */ /* 0x000fe20003f46270 */
[--C-:B------:R-:W-:Y:S01]  /*1b990*/  IMAD.IADD R6, R222, 0x1, -R2.reuse ;  /* 0x00000001de067824 */ /* 0x100fe200078e0a02 */
[----:B------:R-:W-:Y:S01]  /*1b9a0*/  ISETP.GE.AND P5, PT, R4, R218, PT ;  /* 0x000000da0400720c */ /* 0x000fe20003fa6270 */
[----:B------:R-:W-:Y:S01]  /*1b9b0*/  IMAD.IADD R5, R221, 0x1, -R2 ;  /* 0x00000001dd057824 */ /* 0x000fe200078e0a02 */
[----:B------:R-:W-:Y:S02]  /*1b9c0*/  I2FP.F32.S32 R7, R7 ;  /* 0x0000000700077245 */ /* 0x000fe40000201400 */
[----:B------:R-:W-:Y:S02]  /*1b9d0*/  FSEL R168, R32, -INF , !P1 ;  /* 0xff80000020a87808 */ /* 0x000fe40004800000 */
[----:B------:R-:W-:Y:S01]  /*1b9e0*/  FSEL R170, R34, -INF , !P0 ;  /* 0xff80000022aa7808 */ /* 0x000fe20004000000 */
[----:B------:R-:W-:Y:S01]  /*1b9f0*/  FFMA.FTZ R37, R7, -UR31, R37 ;  /* 0x8000001f07257c23 */ /* 0x000fe20008010025 */
[C---:B------:R-:W-:Y:S01]  /*1ba00*/  ISETP.GE.AND P1, PT, R4.reuse, R217, PT ;  /* 0x000000d90400720c */ /* 0x040fe20003f26270 */
[----:B------:R-:W-:Y:S01]  /*1ba10*/  IMAD.IADD R7, R221, 0x1, -R4 ;  /* 0x00000001dd077824 */ /* 0x000fe200078e0a04 */
[C---:B------:R-:W-:Y:S02]  /*1ba20*/  ISETP.GE.AND P0, PT, R4.reuse, R216, PT ;  /* 0x000000d80400720c */ /* 0x040fe40003f06270 */
[C---:B------:R-:W-:Y:S02]  /*1ba30*/  ISETP.GE.OR P2, PT, R4.reuse, R227, !P2 ;  /* 0x000000e30400720c */ /* 0x040fe40005746670 */
[----:B------:R-:W-:Y:S02]  /*1ba40*/  ISETP.GE.OR P5, PT, R4, R226, !P5 ;  /* 0x000000e20400720c */ /* 0x000fe40006fa6670 */
[----:B--2---:R-:W-:Y:S01]  /*1ba50*/  PRMT R135, R178, 0x5410, R175 ;  /* 0x00005410b2877816 */ /* 0x004fe200000000af */
[----:B------:R-:W-:Y:S01]  /*1ba60*/  IMAD.MOV.U32 R178, RZ, RZ, R193 ;  /* 0x000000ffffb27224 */ /* 0x000fe200078e00c1 */
[----:B------:R-:W-:Y:S01]  /*1ba70*/  FSEL R169, R33, -INF , !P3 ;  /* 0xff80000021a97808 */ /* 0x000fe20005800000 */
[----:B------:R-:W-:Y:S01]  /*1ba80*/  IMAD.MOV.U32 R175, RZ, RZ, R203 ;  /* 0x000000ffffaf7224 */ /* 0x000fe200078e00cb */
[----:B------:R-:W-:Y:S01]  /*1ba90*/  FSEL R171, R35, -INF , !P6 ;  /* 0xff80000023ab7808 */ /* 0x000fe20007000000 */
[----:B------:R-:W-:Y:S01]  /*1baa0*/  IMAD.MOV.U32 R13, RZ, RZ, R178 ;  /* 0x000000ffff0d7224 */ /* 0x000fe200078e00b2 */
[----:B------:R-:W-:Y:S01]  /*1bab0*/  FSEL R187, R36, -INF , !P2 ;  /* 0xff80000024bb7808 */ /* 0x000fe20005000000 */
[----:B------:R-:W-:Y:S01]  /*1bac0*/  IMAD.MOV.U32 R29, RZ, RZ, R175 ;  /* 0x000000ffff1d7224 */ /* 0x000fe200078e00af */
[----:B------:R-:W-:Y:S01]  /*1bad0*/  FSEL R193, R38, -INF , !P5 ;  /* 0xff80000026c17808 */ /* 0x000fe20006800000 */
[----:B------:R-:W-:Y:S01]  /*1bae0*/  IMAD.MOV.U32 R30, RZ, RZ, R13 ;  /* 0x000000ffff1e7224 */ /* 0x000fe200078e000d */
[C---:B------:R-:W-:Y:S01]  /*1baf0*/  ISETP.GE.OR P1, PT, R4.reuse, R225, !P1 ;  /* 0x000000e10400720c */ /* 0x040fe20004f26670 */
[----:B------:R-:W-:Y:S01]  /*1bb00*/  IMAD.MOV.U32 R36, RZ, RZ, R12 ;  /* 0x000000ffff247224 */ /* 0x000fe200078e000c */
[----:B------:R-:W-:Y:S01]  /*1bb10*/  ISETP.GE.OR P0, PT, R4, R224, !P0 ;  /* 0x000000e00400720c */ /* 0x000fe20004706670 */
[C---:B------:R-:W-:Y:S01]  /*1bb20*/  IMAD.IADD R4, R223.reuse, 0x1, -R4 ;  /* 0x00000001df047824 */ /* 0x040fe200078e0a04 */
[C---:B------:R-:W-:Y:S02]  /*1bb30*/  ISETP.GE.AND P3, PT, R2.reuse, R219, PT ;  /* 0x000000db0200720c */ /* 0x040fe40003f66270 */
[C---:B------:R-:W-:Y:S02]  /*1bb40*/  ISETP.GE.AND P6, PT, R2.reuse, R218, PT ;  /* 0x000000da0200720c */ /* 0x040fe40003fc6270 */
[C---:B------:R-:W-:Y:S02]  /*1bb50*/  ISETP.GE.AND P2, PT, R2.reuse, R217, PT ;  /* 0x000000d90200720c */ /* 0x040fe40003f46270 */
[C---:B------:R-:W-:Y:S02]  /*1bb60*/  ISETP.GE.AND P5, PT, R2.reuse, R216, PT ;  /* 0x000000d80200720c */ /* 0x040fe40003fa6270 */
[----:B------:R-:W-:Y:S02]  /*1bb70*/  IABS R8, R6 ;  /* 0x0000000600087213 */ /* 0x000fe40000000000 */
[C---:B------:R-:W-:Y:S02]  /*1bb80*/  ISETP.GE.OR P3, PT, R2.reuse, R227, !P3 ;  /* 0x000000e30200720c */ /* 0x040fe40005f66670 */
[C---:B------:R-:W-:Y:S02]  /*1bb90*/  ISETP.GE.OR P6, PT, R2.reuse, R226, !P6 ;  /* 0x000000e20200720c */ /* 0x040fe400077c6670 */
[C---:B------:R-:W-:Y:S02]  /*1bba0*/  ISETP.GE.OR P2, PT, R2.reuse, R225, !P2 ;  /* 0x000000e10200720c */ /* 0x040fe40005746670 */
[----:B------:R-:W-:Y:S01]  /*1bbb0*/  ISETP.GE.OR P5, PT, R2, R224, !P5 ;  /* 0x000000e00200720c */ /* 0x000fe20006fa6670 */
[----:B------:R-:W-:Y:S01]  /*1bbc0*/  IMAD.IADD R2, R223, 0x1, -R2 ;  /* 0x00000001df027824 */ /* 0x000fe200078e0a02 */
[----:B------:R-:W-:Y:S01]  /*1bbd0*/  IABS R9, R4 ;  /* 0x0000000400097213 */ /* 0x000fe20000000000 */
[----:B------:R-:W-:Y:S01]  /*1bbe0*/  IMAD.MOV.U32 R4, RZ, RZ, R8 ;  /* 0x000000ffff047224 */ /* 0x000fe200078e0008 */
[----:B------:R-:W-:Y:S02]  /*1bbf0*/  IABS R6, R7 ;  /* 0x0000000700067213 */ /* 0x000fe40000000000 */
[----:B------:R-:W-:Y:S02]  /*1bc00*/  IABS R7, R2 ;  /* 0x0000000200077213 */ /* 0x000fe40000000000 */
[----:B------:R-:W-:Y:S02]  /*1bc10*/  IABS R5, R5 ;  /* 0x0000000500057213 */ /* 0x000fe40000000000 */
        /* <DEDUP_REMOVED lines=8> */
[----:B------:R-:W-:Y:S01]  /*1bca0*/  FFMA.FTZ R41, R5, -UR31, R41 ;  /* 0x8000001f05297c23 */ /* 0x000fe20008010029 */
[----:B------:R-:W-:Y:S01]  /*1bcb0*/  I2FP.F32.S32 R6, R7 ;  /* 0x0000000700067245 */ /* 0x000fe20000201400 */
[C---:B------:R-:W-:Y:S01]  /*1bcc0*/  VIADD R4, R0.reuse, 0x29 ;  /* 0x0000002900047836 */ /* 0x040fe20000000000 */
[----:B------:R-:W-:Y:S01]  /*1bcd0*/  FSEL R180, R39, -INF , !P6 ;  /* 0xff80000027b47808 */ /* 0x000fe20007000000 */
[----:B------:R-:W-:Y:S01]  /*1bce0*/  VIADD R5, R0, 0x28 ;  /* 0x0000002800057836 */ /* 0x000fe20000000000 */
[----:B------:R-:W-:Y:S01]  /*1bcf0*/  FSEL R195, R40, -INF , !P1 ;  /* 0xff80000028c37808 */ /* 0x000fe20004800000 */
[----:B------:R-:W-:Y:S01]  /*1bd00*/  FFMA.FTZ R43, R6, -UR31, R43 ;  /* 0x8000001f062b7c23 */ /* 0x000fe2000801002b */
[-C--:B------:R-:W-:Y:S01]  /*1bd10*/  ISETP.GE.AND P6, PT, R4, R217.reuse, PT ;  /* 0x000000d90400720c */ /* 0x080fe20003fc6270 */
[----:B------:R-:W-:Y:S01]  /*1bd20*/  FFMA.FTZ R42, R2, -UR31, R42 ;  /* 0x8000001f022a7c23 */ /* 0x000fe2000801002a */
[----:B------:R-:W-:Y:S01]  /*1bd30*/  ISETP.GE.AND P3, PT, R5, R217, PT ;  /* 0x000000d90500720c */ /* 0x000fe20003f66270 */
[C-C-:B------:R-:W-:Y:S01]  /*1bd40*/  IMAD.IADD R2, R221.reuse, 0x1, -R4.reuse ;  /* 0x00000001dd027824 */ /* 0x140fe200078e0a04 */
[-C--:B------:R-:W-:Y:S01]  /*1bd50*/  ISETP.GE.OR P6, PT, R4, R225.reuse, !P6 ;  /* 0x000000e10400720c */ /* 0x080fe200077c6670 */
[--C-:B------:R-:W-:Y:S01]  /*1bd60*/  IMAD.IADD R6, R221, 0x1, -R5.reuse ;  /* 0x00000001dd067824 */ /* 0x100fe200078e0a05 */
[----:B------:R-:W-:Y:S01]  /*1bd70*/  ISETP.GE.OR P3, PT, R5, R225, !P3 ;  /* 0x000000e10500720c */ /* 0x000fe20005f66670 */
[C---:B------:R-:W-:Y:S01]  /*1bd80*/  IMAD.IADD R10, R223.reuse, 0x1, -R4 ;  /* 0x00000001df0a7824 */ /* 0x040fe200078e0a04 */
[----:B------:R-:W-:Y:S01]  /*1bd90*/  IABS R8, R2 ;  /* 0x0000000200087213 */ /* 0x000fe20000000000 */
[--C-:B------:R-:W-:Y:S01]  /*1bda0*/  IMAD.IADD R7, R223, 0x1, -R5.reuse ;  /* 0x00000001df077824 */ /* 0x100fe200078e0a05 */
[----:B------:R-:W-:Y:S01]  /*1bdb0*/  IABS R9, R6 ;  /* 0x0000000600097213 */ /* 0x000fe20000000000 */
[----:B------:R-:W-:Y:S01]  /*1bdc0*/  IMAD.IADD R11, R220, 0x1, -R5 ;  /* 0x00000001dc0b7824 */ /* 0x000fe200078e0a05 */
[----:B------:R-:W-:Y:S02]  /*1bdd0*/  I2FP.F32.S32 R8, R8 ;  /* 0x0000000800087245 */ /* 0x000fe40000201400 */
[----:B------:R-:W-:Y:S02]  /*1bde0*/  I2FP.F32.S32 R9, R9 ;  /* 0x0000000900097245 */ /* 0x000fe40000201400 */
[----:B------:R-:W-:Y:S01]  /*1bdf0*/  IABS R2, R10 ;  /* 0x0000000a00027213 */ /* 0x000fe20000000000 */
[----:B------:R-:W-:Y:S01]  /*1be00*/  FFMA.FTZ R45, R8, -UR31, R45 ;  /* 0x8000001f082d7c23 */ /* 0x000fe2000801002d */
[----:B------:R-:W-:Y:S01]  /*1be10*/  IABS R6, R7 ;  /* 0x0000000700067213 */ /* 0x000fe20000000000 */
[----:B------:R-:W-:Y:S01]  /*1be20*/  FFMA.FTZ R44, R9, -UR31, R44 ;  /* 0x8000001f092c7c23 */ /* 0x000fe2000801002c */
[----:B------:R-:W-:Y:S01]  /*1be30*/  IABS R7, R11 ;  /* 0x0000000b00077213 */ /* 0x000fe20000000000 */
[----:B------:R-:W-:Y:S01]  /*1be40*/  IMAD.IADD R8, R220, 0x1, -R4 ;  /* 0x00000001dc087824 */ /* 0x000fe200078e0a04 */
[----:B------:R-:W-:Y:S02]  /*1be50*/  I2FP.F32.S32 R2, R2 ;  /* 0x0000000200027245 */ /* 0x000fe40000201400 */
[----:B------:R-:W-:Y:S02]  /*1be60*/  I2FP.F32.S32 R7, R7 ;  /* 0x0000000700077245 */ /* 0x000fe40000201400 */
[----:B------:R-:W-:Y:S01]  /*1be70*/  FSEL R192, R41, -INF , !P2 ;  /* 0xff80000029c07808 */ /* 0x000fe20005000000 */
[----:B------:R-:W-:Y:S01]  /*1be80*/  FFMA.FTZ R47, R2, -UR31, R47 ;  /* 0x8000001f022f7c23 */ /* 0x000fe2000801002f */
[----:B------:R-:W-:Y:S01]  /*1be90*/  FSEL R203, R42, -INF , !P0 ;  /* 0xff8000002acb7808 */ /* 0x000fe20004000000 */
[----:B------:R-:W-:Y:S01]  /*1bea0*/  FFMA.FTZ R48, R7, -UR31, R48 ;  /* 0x8000001f07307c23 */ /* 0x000fe20008010030 */
[C---:B------:R-:W-:Y:S01]  /*1beb0*/  ISETP.GE.AND P1, PT, R5.reuse, R216, PT ;  /* 0x000000d80500720c */ /* 0x040fe20003f26270 */
[----:B------:R-:W-:Y:S01]  /*1bec0*/  VIADD R2, R0, 0x30 ;  /* 0x0000003000027836 */ /* 0x000fe20000000000 */
[CC--:B------:R-:W-:Y:S01]  /*1bed0*/  ISETP.GE.AND P2, PT, R5.reuse, R219.reuse, PT ;  /* 0x000000db0500720c */ /* 0x0c0fe20003f46270 */
[----:B------:R-:W-:Y:S01]  /*1bee0*/  IMAD.IADD R7, R222, 0x1, -R5 ;  /* 0x00000001de077824 */ /* 0x000fe200078e0a05 */
[----:B------:R-:W-:Y:S02]  /*1bef0*/  ISETP.GE.AND P0, PT, R5, R218, PT ;  /* 0x000000da0500720c */ /* 0x000fe40003f06270 */
[----:B------:R-:W-:Y:S02]  /*1bf00*/  FSEL R202, R43, -INF , !P5 ;  /* 0xff8000002bca7808 */ /* 0x000fe40006800000 */
[----:B------:R-:W-:Y:S01]  /*1bf10*/  FSEL R190, R44, -INF , !P3 ;  /* 0xff8000002cbe7808 */ /* 0x000fe20005800000 */
[----:B------:R-:W-:Y:S01]  /*1bf20*/  IMAD.MOV.U32 R44, RZ, RZ, R24 ;  /* 0x000000ffff2c7224 */ /* 0x000fe200078e0018 */
[----:B------:R-:W-:Y:S01]  /*1bf30*/  FSEL R189, R45, -INF , !P6 ;  /* 0xff8000002dbd7808 */ /* 0x000fe20007000000 */
[----:B------:R-:W-:Y:S01]  /*1bf40*/  IMAD.MOV.U32 R45, RZ, RZ, R25 ;  /* 0x000000ffff2d7224 */ /* 0x000fe200078e0019 */
[----:B------:R-:W-:Y:S02]  /*1bf50*/  I2FP.F32.S32 R6, R6 ;  /* 0x0000000600067245 */ /* 0x000fe40000201400 */
[C---:B------:R-:W-:Y:S02]  /*1bf60*/  ISETP.GE.AND P5, PT, R4.reuse, R216, PT ;  /* 0x000000d80400720c */ /* 0x040fe40003fa6270 */
[----:B------:R-:W-:Y:S01]  /*1bf70*/  ISETP.GE.AND P3, PT, R4, R219, PT ;  /* 0x000000db0400720c */ /* 0x000fe20003f66270 */
[----:B------:R-:W-:Y:S01]  /*1bf80*/  FFMA.FTZ R46, R6, -UR31, R46 ;  /* 0x8000001f062e7c23 */ /* 0x000fe2000801002e */
[----:B------:R-:W-:Y:S01]  /*1bf90*/  ISETP.GE.AND P6, PT, R4, R218, PT ;  /* 0x000000da0400720c */ /* 0x000fe20003fc6270 */
[--C-:B------:R-:W-:Y:S01]  /*1bfa0*/  IMAD.IADD R6, R222, 0x1, -R2.reuse ;  /* 0x00000001de067824 */ /* 0x100fe200078e0a02 */
        /* <DEDUP_REMOVED lines=8> */
[----:B------:R-:W-:Y:S02]  /*1c030*/  IABS R9, R7 ;  /* 0x0000000700097213 */ /* 0x000fe40000000000 */
[----:B------:R-:W-:Y:S02]  /*1c040*/  IABS R7, R8 ;  /* 0x0000000800077213 */ /* 0x000fe40000000000 */
[----:B------:R-:W-:Y:S02]  /*1c050*/  IABS R5, R5 ;  /* 0x0000000500057213 */ /* 0x000fe40000000000 */
[----:B------:R-:W-:Y:S02]  /*1c060*/  IABS R8, R4 ;  /* 0x0000000400087213 */ /* 0x000fe40000000000 */
[----:B------:R-:W-:Y:S01]  /*1c070*/  IABS R4, R6 ;  /* 0x0000000600047213 */ /* 0x000fe20000000000 */
[----:B------:R-:W-:Y:S01]  /*1c080*/  IMAD.MOV.U32 R6, RZ, RZ, R9 ;  /* 0x000000ffff067224 */ /* 0x000fe200078e0009 */
[----:B------:R-:W-:Y:S01]  /*1c090*/  I2FP.F32.S32 R5, R5 ;  /* 0x0000000500057245 */ /* 0x000fe20000201400 */
[----:B------:R-:W-:Y:S01]  /*1c0a0*/  IMAD.IADD R9, R221, 0x1, -R2 ;  /* 0x00000001dd097824 */ /* 0x000fe200078e0a02 */
[----:B------:R-:W-:Y:S02]  /*1c0b0*/  I2FP.F32.S32 R4, R4 ;  /* 0x0000000400047245 */ /* 0x000fe40000201400 */
[----:B------:R-:W-:Y:S01]  /*1c0c0*/  I2FP.F32.S32 R6, R6 ;  /* 0x0000000600067245 */ /* 0x000fe20000201400 */
[----:B------:R-:W-:Y:S01]  /*1c0d0*/  FFMA.FTZ R52, R5, -UR31, R52 ;  /* 0x8000001f05347c23 */ /* 0x000fe20008010034 */
[----:B------:R-:W-:Y:S01]  /*1c0e0*/  I2FP.F32.S32 R7, R7 ;  /* 0x0000000700077245 */ /* 0x000fe20000201400 */
[----:B------:R-:W-:Y:S01]  /*1c0f0*/  VIADD R5, R0, 0x31 ;  /* 0x0000003100057836 */ /* 0x000fe20000000000 */
[----:B------:R-:W-:Y:S01]  /*1c100*/  I2FP.F32.S32 R8, R8 ;  /* 0x0000000800087245 */ /* 0x000fe20000201400 */
[----:B------:R-:W-:Y:S01]  /*1c110*/  FFMA.FTZ R50, R6, -UR31, R50 ;  /* 0x8000001f06327c23 */ /* 0x000fe20008010032 */
[----:B------:R-:W-:Y:S01]  /*1c120*/  FSEL R185, R46, -INF , !P1 ;  /* 0xff8000002eb97808 */ /* 0x000fe20004800000 */
[----:B------:R-:W-:Y:S01]  /*1c130*/  FFMA.FTZ R54, R4, -UR31, R54 ;  /* 0x8000001f04367c23 */ /* 0x000fe20008010036 */
[----:B------:R-:W-:Y:S01]  /*1c140*/  FSEL R182, R47, -INF , !P5 ;  /* 0xff8000002fb67808 */ /* 0x000fe20006800000 */
[----:B------:R-:W-:Y:S01]  /*1c150*/  IMAD.IADD R4, R221, 0x1, -R5 ;  /* 0x00000001dd047824 */ /* 0x000fe200078e0a05 */
[----:B------:R-:W-:Y:S01]  /*1c160*/  ISETP.GE.AND P1, PT, R2, R219, PT ;  /* 0x000000db0200720c */ /* 0x000fe20003f26270 */
[----:B------:R-:W-:Y:S01]  /*1c170*/  FFMA.FTZ R51, R8, -UR31, R51 ;  /* 0x8000001f08337c23 */ /* 0x000fe20008010033 */
[----:B------:R-:W-:Y:S01]  /*1c180*/  ISETP.GE.AND P5, PT, R2, R218, PT ;  /* 0x000000da0200720c */ /* 0x000fe20003fa6270 */
[----:B------:R-:W-:Y:S01]  /*1c190*/  IMAD.MOV.U32 R46, RZ, RZ, R22 ;  /* 0x000000ffff2e7224 */ /* 0x000fe200078e0016 */
[----:B------:R-:W-:Y:S01]  /*1c1a0*/  FSEL R31, R48, -INF , !P2 ;  /* 0xff800000301f7808 */ /* 0x000fe20005000000 */
[----:B------:R-:W-:Y:S01]  /*1c1b0*/  IMAD.MOV.U32 R47, RZ, RZ, R23 ;  /* 0x000000ffff2f7224 */ /* 0x000fe200078e0017 */
[----:B------:R-:W-:Y:S01]  /*1c1c0*/  FSEL R33, R50, -INF , !P0 ;  /* 0xff80000032217808 */ /* 0x000fe20004000000 */
[----:B------:R-:W-:Y:S01]  /*1c1d0*/  FFMA.FTZ R49, R7, -UR31, R49 ;  /* 0x8000001f07317c23 */ /* 0x000fe20008010031 */
[----:B------:R-:W-:Y:S01]  /*1c1e0*/  ISETP.GE.AND P2, PT, R2, R217, PT ;  /* 0x000000d90200720c */ /* 0x000fe20003f46270 */
[--C-:B------:R-:W-:Y:S01]  /*1c1f0*/  IMAD.IADD R7, R222, 0x1, -R5.reuse ;  /* 0x00000001de077824 */ /* 0x100fe200078e0a05 */
[----:B------:R-:W-:Y:S01]  /*1c200*/  ISETP.GE.AND P0, PT, R2, R216, PT ;  /* 0x000000d80200720c */ /* 0x000fe20003f06270 */
[----:B------:R-:W-:Y:S01]  /*1c210*/  IMAD.IADD R6, R220, 0x1, -R5 ;  /* 0x00000001dc067824 */ /* 0x000fe200078e0a05 */
[C---:B------:R-:W-:Y:S01]  /*1c220*/  ISETP.GE.OR P1, PT, R2.reuse, R227, !P1 ;  /* 0x000000e30200720c */ /* 0x040fe20004f26670 */
[----:B------:R-:W-:Y:S01]  /*1c230*/  IMAD.IADD R8, R223, 0x1, -R2 ;  /* 0x00000001df087824 */ /* 0x000fe200078e0a02 */
[C---:B------:R-:W-:Y:S02]  /*1c240*/  ISETP.GE.OR P5, PT, R2.reuse, R226, !P5 ;  /* 0x000000e20200720c */ /* 0x040fe40006fa6670 */
[----:B------:R-:W-:Y:S02]  /*1c250*/  IABS R4, R4 ;  /* 0x0000000400047213 */ /* 0x000fe40000000000 */
[C---:B------:R-:W-:Y:S02]  /*1c260*/  ISETP.GE.OR P2, PT, R2.reuse, R225, !P2 ;  /* 0x000000e10200720c */ /* 0x040fe40005746670 */
[----:B------:R-:W-:Y:S02]  /*1c270*/  ISETP.GE.OR P0, PT, R2, R224, !P0 ;  /* 0x000000e00200720c */ /* 0x000fe40004706670 */
[----:B------:R-:W-:Y:S02]  /*1c280*/  I2FP.F32.S32 R4, R4 ;  /* 0x0000000400047245 */ /* 0x000fe40000201400 */
[----:B------:R-:W-:Y:S02]  /*1c290*/  FSEL R22, R49, -INF , !P3 ;  /* 0xff80000031167808 */ /* 0x000fe40005800000 */
[----:B------:R-:W-:Y:S01]  /*1c2a0*/  FSEL R26, R51, -INF , !P6 ;  /* 0xff800000331a7808 */ /* 0x000fe20007000000 */
[----:B------:R-:W-:Y:S01]  /*1c2b0*/  FFMA.FTZ R57, R4, -UR31, R57 ;  /* 0x8000001f04397c23 */ /* 0x000fe20008010039 */
[----:B------:R-:W-:Y:S01]  /*1c2c0*/  FSEL R52, R52, -INF , !P1 ;  /* 0xff80000034347808 */ /* 0x000fe20004800000 */
[----:B------:R-:W-:Y:S01]  /*1c2d0*/  VIADD R4, R0, 0x38 ;  /* 0x0000003800047836 */ /* 0x000fe20000000000 */
[----:B------:R-:W-:Y:S02]  /*1c2e0*/  FSEL R32, R54, -INF , !P5 ;  /* 0xff80000036207808 */ /* 0x000fe40006800000 */
[----:B------:R-:W-:Y:S02]  /*1c2f0*/  IABS R2, R7 ;  /* 0x0000000700027213 */ /* 0x000fe40000000000 */
[C---:B------:R-:W-:Y:S02]  /*1c300*/  ISETP.GE.AND P3, PT, R5.reuse, R219, PT ;  /* 0x000000db0500720c */ /* 0x040fe40003f66270 */
[C---:B------:R-:W-:Y:S02]  /*1c310*/  ISETP.GE.AND P6, PT, R5.reuse, R218, PT ;  /* 0x000000da0500720c */ /* 0x040fe40003fc6270 */
[C---:B------:R-:W-:Y:S02]  /*1c320*/  ISETP.GE.AND P1, PT, R5.reuse, R217, PT ;  /* 0x000000d90500720c */ /* 0x040fe40003f26270 */
[----:B------:R-:W-:Y:S02]  /*1c330*/  ISETP.GE.AND P5, PT, R5, R216, PT ;  /* 0x000000d80500720c */ /* 0x000fe40003fa6270 */
[----:B------:R-:W-:Y:S02]  /*1c340*/  IABS R6, R6 ;  /* 0x0000000600067213 */ /* 0x000fe40000000000 */
[----:B------:R-:W-:Y:S01]  /*1c350*/  IABS R7, R9 ;  /* 0x0000000900077213 */ /* 0x000fe20000000000 */
[----:B------:R-:W-:Y:S01]  /*1c360*/  IMAD.IADD R9, R223, 0x1, -R4 ;  /* 0x00000001df097824 */ /* 0x000fe200078e0a04 */
[----:B------:R-:W-:Y:S02]  /*1c370*/  I2FP.F32.S32 R2, R2 ;  /* 0x0000000200027245 */ /* 0x000fe40000201400 */
[C---:B------:R-:W-:Y:S02]  /*1c380*/  ISETP.GE.OR P3, PT, R5.reuse, R227, !P3 ;  /* 0x000000e30500720c */ /* 0x040fe40005f66670 */
[C---:B------:R-:W-:Y:S01]  /*1c390*/  ISETP.GE.OR P6, PT, R5.reuse, R226, !P6 ;  /* 0x000000e20500720c */ /* 0x040fe200077c6670 */
[----:B------:R-:W-:Y:S01]  /*1c3a0*/  FFMA.FTZ R55, R2, -UR31, R55 ;  /* 0x8000001f02377c23 */ /* 0x000fe20008010037 */
[C---:B------:R-:W-:Y:S01]  /*1c3b0*/  ISETP.GE.OR P1, PT, R5.reuse, R225, !P1 ;  /* 0x000000e10500720c */ /* 0x040fe20004f26670 */
[----:B------:R-:W-:Y:S01]  /*1c3c0*/  VIADD R2, R0, 0x39 ;  /* 0x0000003900027836 */ /* 0x000fe20000000000 */
        /* <DEDUP_REMOVED lines=10> */
[C---:B------:R-:W-:Y:S01]  /*1c470*/  IMAD.IADD R6, R221.reuse, 0x1, -R4 ;  /* 0x00000001dd067824 */ /* 0x040fe200078e0a04 */
[----:B------:R-:W-:Y:S01]  /*1c480*/  IABS R5, R9 ;  /* 0x0000000900057213 */ /* 0x000fe20000000000 */
[----:B------:R-:W-:Y:S01]  /*1c490*/  IMAD.IADD R7, R221, 0x1, -R2 ;  /* 0x00000001dd077824 */ /* 0x000fe200078e0a02 */
[----:B------:R-:W-:Y:S01]  /*1c4a0*/  FSEL R53, R53, -INF , !P3 ;  /* 0xff80000035357808 */ /* 0x000fe20005800000 */
[----:B------:R-:W-:Y:S01]  /*1c4b0*/  IMAD.MOV.U32 R9, RZ, RZ, R11 ;  /* 0x000000ffff097224 */ /* 0x000fe200078e000b */
[----:B------:R-:W-:Y:S01]  /*1c4c0*/  FSEL R55, R55, -INF , !P6 ;  /* 0xff80000037377808 */ /* 0x000fe20007000000 */
[----:B------:R-:W-:Y:S01]  /*1c4d0*/  FFMA.FTZ R58, R8, -UR31, R58 ;  /* 0x8000001f083a7c23 */ /* 0x000fe2000801003a */
[----:B------:R-:W-:Y:S02]  /*1c4e0*/  IABS R8, R6 ;  /* 0x0000000600087213 */ /* 0x000fe40000000000 */
[----:B------:R-:W-:Y:S02]  /*1c4f0*/  IABS R7, R7 ;  /* 0x0000000700077213 */ /* 0x000fe40000000000 */
[----:B------:R-:W-:Y:S02]  /*1c500*/  I2FP.F32.S32 R9, R9 ;  /* 0x0000000900097245 */ /* 0x000fe40000201400 */
[----:B------:R-:W-:Y:S02]  /*1c510*/  I2FP.F32.S32 R8, R8 ;  /* 0x0000000800087245 */ /* 0x000fe40000201400 */
[----:B------:R-:W-:Y:S01]  /*1c520*/  I2FP.F32.S32 R7, R7 ;  /* 0x0000000700077245 */ /* 0x000fe20000201400 */
[----:B------:R-:W-:Y:S01]  /*1c530*/  FFMA.FTZ R59, R9, -UR31, R59 ;  /* 0x8000001f093b7c23 */ /* 0x000fe2000801003b */
[-C--:B------:R-:W-:Y:S01]  /*1c540*/  ISETP.GE.AND P3, PT, R4, R217.reuse, PT ;  /* 0x000000d90400720c */ /* 0x080fe20003f66270 */
[----:B------:R-:W-:Y:S01]  /*1c550*/  FFMA.FTZ R60, R8, -UR31, R60 ;  /* 0x8000001f083c7c23 */ /* 0x000fe2000801003c */
[----:B------:R-:W-:Y:S01]  /*1c560*/  ISETP.GE.AND P6, PT, R2, R217, PT ;  /* 0x000000d90200720c */ /* 0x000fe20003fc6270 */
[----:B------:R-:W-:Y:S01]  /*1c570*/  FFMA.FTZ R61, R7, -UR31, R61 ;  /* 0x8000001f073d7c23 */ /* 0x000fe2000801003d */
[----:B------:R-:W-:Y:S01]  /*1c580*/  IABS R6, R10 ;  /* 0x0000000a00067213 */ /* 0x000fe20000000000 */
[----:B------:R-:W-:Y:S01]  /*1c590*/  IMAD.IADD R7, R220, 0x1, -R2 ;  /* 0x00000001dc077824 */ /* 0x000fe200078e0a02 */
[-C--:B------:R-:W-:Y:S01]  /*1c5a0*/  ISETP.GE.OR P3, PT, R4, R225.reuse, !P3 ;  /* 0x000000e10400720c */ /* 0x080fe20005f66670 */
[----:B------:R-:W-:Y:S01]  /*1c5b0*/  IMAD.IADD R8, R220, 0x1, -R4 ;  /* 0x00000001dc087824 */ /* 0x000fe200078e0a04 */
[----:B------:R-:W-:Y:S02]  /*1c5c0*/  ISETP.GE.OR P6, PT, R2, R225, !P6 ;  /* 0x000000e10200720c */ /* 0x000fe400077c6670 */
[----:B------:R-:W-:Y:S02]  /*1c5d0*/  I2FP.F32.S32 R6, R6 ;  /* 0x0000000600067245 */ /* 0x000fe40000201400 */
        /* <DEDUP_REMOVED lines=8> */
[----:B------:R-:W-:Y:S01]  /*1c660*/  FSEL R173, R60, -INF , !P3 ;  /* 0xff8000003cad7808 */ /* 0x000fe20005800000 */
[----:B------:R-:W-:Y:S01]  /*1c670*/  FFMA.FTZ R63, R6, -UR31, R63 ;  /* 0x8000001f063f7c23 */ /* 0x000fe2000801003f */
[----:B------:R-:W-:Y:S01]  /*1c680*/  FSEL R175, R56, -INF , !P2 ;  /* 0xff80000038af7808 */ /* 0x000fe20005000000 */
[----:B------:R-:W-:Y:S01]  /*1c690*/  FFMA.FTZ R62, R5, -UR31, R62 ;  /* 0x8000001f053e7c23 */ /* 0x000fe2000801003e */
[----:B------:R-:W-:Y:S01]  /*1c6a0*/  FSEL R174, R57, -INF , !P1 ;  /* 0xff80000039ae7808 */ /* 0x000fe20004800000 */
[----:B------:R-:W-:Y:S01]  /*1c6b0*/  VIADD R6, R0, 0x40 ;  /* 0x0000004000067836 */ /* 0x000fe20000000000 */
[----:B------:R-:W-:Y:S01]  /*1c6c0*/  ISETP.GE.AND P5, PT, R2, R216, PT ;  /* 0x000000d80200720c */ /* 0x000fe20003fa6270 */
[----:B------:R-:W-:Y:S01]  /*1c6d0*/  IMAD.IADD R5, R222, 0x1, -R4 ;  /* 0x00000001de057824 */ /* 0x000fe200078e0a04 */
[CC--:B------:R-:W-:Y:S02]  /*1c6e0*/  ISETP.GE.AND P3, PT, R2.reuse, R219.reuse, PT ;  /* 0x000000db0200720c */ /* 0x0c0fe40003f66270 */
[----:B------:R-:W-:Y:S02]  /*1c6f0*/  ISETP.GE.AND P6, PT, R2, R218, PT ;  /* 0x000000da0200720c */ /* 0x000fe40003fc6270 */
[C---:B------:R-:W-:Y:S02]  /*1c700*/  ISETP.GE.AND P2, PT, R4.reuse, R216, PT ;  /* 0x000000d80400720c */ /* 0x040fe40003f46270 */
[C---:B------:R-:W-:Y:S02]  /*1c710*/  ISETP.GE.AND P1, PT, R4.reuse, R219, PT ;  /* 0x000000db0400720c */ /* 0x040fe40003f26270 */
[----:B------:R-:W-:Y:S02]  /*1c720*/  ISETP.GE.AND P0, PT, R4, R218, PT ;  /* 0x000000da0400720c */ /* 0x000fe40003f06270 */
        /* <DEDUP_REMOVED lines=20> */
[----:B------:R-:W-:Y:S01]  /*1c870*/  IMAD.IADD R2, R222, 0x1, -R6 ;  /* 0x00000001de027824 */ /* 0x000fe200078e0a06 */
[----:B------:R-:W-:Y:S01]  /*1c880*/  FSEL R62, R62, -INF , !P2 ;  /* 0xff8000003e3e7808 */ /* 0x000fe20005000000 */
[----:B------:R-:W-:Y:S01]  /*1c890*/  FFMA.FTZ R64, R4, -UR31, R64 ;  /* 0x8000001f04407c23 */ /* 0x000fe20008010040 */
        /* <DEDUP_REMOVED lines=8> */
[----:B------:R-:W-:Y:S01]  /*1c920*/  I2FP.F32.S32 R9, R10 ;  /* 0x0000000a00097245 */ /* 0x000fe20000201400 */
[--C-:B------:R-:W-:Y:S01]  /*1c930*/  IMAD.IADD R4, R220, 0x1, -R5.reuse ;  /* 0x00000001dc047824 */ /* 0x100fe200078e0a05 */
[C---:B------:R-:W-:Y:S01]  /*1c940*/  ISETP.GE.AND P2, PT, R6.reuse, R219, PT ;  /* 0x000000db0600720c */ /* 0x040fe20003f46270 */
[----:B------:R-:W-:Y:S01]  /*1c950*/  IMAD.IADD R11, R221, 0x1, -R5 ;  /* 0x00000001dd0b7824 */ /* 0x000fe200078e0a05 */
[----:B------:R-:W-:Y:S01]  /*1c960*/  ISETP.GE.AND P5, PT, R6, R218, PT ;  /* 0x000000da0600720c */ /* 0x000fe20003fa6270 */
[----:B------:R-:W-:Y:S01]  /*1c970*/  FFMA.FTZ R65, R7, -UR31, R65 ;  /* 0x8000001f07417c23 */ /* 0x000fe20008010041 */
[----:B------:R-:W-:Y:S01]  /*1c980*/  IABS R8, R4 ;  /* 0x0000000400087213 */ /* 0x000fe20000000000 */
[----:B------:R-:W-:Y:S01]  /*1c990*/  FFMA.FTZ R70, R9, -UR31, R70 ;  /* 0x8000001f09467c23 */ /* 0x000fe20008010046 */
[----:B------:R-:W-:Y:S01]  /*1c9a0*/  IABS R4, R11 ;  /* 0x0000000b00047213 */ /* 0x000fe20000000000 */
[----:B------:R-:W-:Y:S01]  /*1c9b0*/  IMAD.IADD R7, R222, 0x1, -R5 ;  /* 0x00000001de077824 */ /* 0x000fe200078e0a05 */
[C---:B------:R-:W-:Y:S02]  /*1c9c0*/  ISETP.GE.OR P2, PT, R6.reuse, R227, !P2 ;  /* 0x000000e30600720c */ /* 0x040fe40005746670 */
[----:B------:R-:W-:Y:S02]  /*1c9d0*/  ISETP.GE.OR P5, PT, R6, R226, !P5 ;  /* 0x000000e20600720c */ /* 0x000fe40006fa6670 */
[----:B------:R-:W-:Y:S02]  /*1c9e0*/  I2FP.F32.S32 R2, R2 ;  /* 0x0000000200027245 */ /* 0x000fe40000201400 */
[----:B------:R-:W-:Y:S02]  /*1c9f0*/  FSEL R64, R64, -INF , !P1 ;  /* 0xff80000040407808 */ /* 0x000fe40004800000 */
[----:B------:R-:W-:Y:S01]  /*1ca00*/  FSEL R34, R66, -INF , !P0 ;  /* 0xff80000042227808 */ /* 0x000fe20004000000 */
[----:B------:R-:W-:Y:S01]  /*1ca10*/  FFMA.FTZ R72, R2, -UR31, R72 ;  /* 0x8000001f02487c23 */ /* 0x000fe20008010048 */
[----:B------:R-:W-:Y:S01]  /*1ca20*/  ISETP.GE.AND P1, PT, R6, R217, PT ;  /* 0x000000d90600720c */ /* 0x000fe20003f26270 */
[----:B------:R-:W-:Y:S01]  /*1ca30*/  VIADD R2, R0, 0x49 ;  /* 0x0000004900027836 */ /* 0x000fe20000000000 */
[----:B------:R-:W-:Y:S02]  /*1ca40*/  ISETP.GE.AND P0, PT, R6, R216, PT ;  /* 0x000000d80600720c */ /* 0x000fe40003f06270 */
[----:B------:R-:W-:Y:S02]  /*1ca50*/  I2FP.F32.S32 R4, R4 ;  /* 0x0000000400047245 */ /* 0x000fe40000201400 */
[----:B------:R-:W-:Y:S02]  /*1ca60*/  FSEL R65, R65, -INF , !P3 ;  /* 0xff80000041417808 */ /* 0x000fe40005800000 */
[----:B------:R-:W-:Y:S01]  /*1ca70*/  FSEL R67, R67, -INF , !P6 ;  /* 0xff80000043437808 */ /* 0x000fe20007000000 */
[----:B------:R-:W-:Y:S01]  /*1ca80*/  FFMA.FTZ R73, R4, -UR31, R73 ;  /* 0x8000001f04497c23 */ /* 0x000fe20008010049 */
[----:B------:R-:W-:Y:S01]  /*1ca90*/  FSEL R68, R68, -INF , !P2 ;  /* 0xff80000044447808 */ /* 0x000fe20005000000 */
[----:B------:R-:W-:Y:S01]  /*1caa0*/  VIADD R4, R0, 0x48 ;  /* 0x0000004800047836 */ /* 0x000fe20000000000 */
[----:B------:R-:W-:Y:S02]  /*1cab0*/  FSEL R70, R70, -INF , !P5 ;  /* 0xff80000046467808 */ /* 0x000fe40006800000 */
[----:B------:R-:W-:Y:S01]  /*1cac0*/  I2FP.F32.S32 R8, R8 ;  /* 0x0000000800087245 */ /* 0x000fe20000201400 */
[----:B------:R-:W-:Y:S01]  /*1cad0*/  IMAD.IADD R9, R223, 0x1, -R4 ;  /* 0x00000001df097824 */ /* 0x000fe200078e0a04 */
[C---:B------:R-:W-:Y:S02]  /*1cae0*/  ISETP.GE.AND P3, PT, R5.reuse, R219, PT ;  /* 0x000000db0500720c */ /* 0x040fe40003f66270 */
[C---:B------:R-:W-:Y:S01]  /*1caf0*/  ISETP.GE.AND P6, PT, R5.reuse, R218, PT ;  /* 0x000000da0500720c */ /* 0x040fe20003fc6270 */
[----:B------:R-:W-:Y:S01]  /*1cb00*/  FFMA.FTZ R69, R8, -UR31, R69 ;  /* 0x8000001f08457c23 */ /* 0x000fe20008010045 */
[----:B------:R-:W-:Y:S01]  /*1cb10*/  ISETP.GE.AND P2, PT, R5, R217, PT ;  /* 0x000000d90500720c */ /* 0x000fe20003f46270 */
[----:B------:R-:W-:Y:S01]  /*1cb20*/  IMAD.IADD R8, R221, 0x1, -R2 ;  /* 0x00000001dd087824 */ /* 0x000fe200078e0a02 */
[----:B------:R-:W-:Y:S02]  /*1cb30*/  ISETP.GE.AND P5, PT, R5, R216, PT ;  /* 0x000000d80500720c */ /* 0x000fe40003fa6270 */
[----:B------:R-:W-:Y:S02]  /*1cb40*/  IABS R7, R7 ;  /* 0x0000000700077213 */ /* 0x000fe40000000000 */
[C---:B------:R-:W-:Y:S02]  /*1cb50*/  ISETP.GE.OR P1, PT, R6.reuse, R225, !P1 ;  /* 0x000000e10600720c */ /* 0x040fe40004f26670 */
[----:B------:R-:W-:Y:S01]  /*1cb60*/  ISETP.GE.OR P0, PT, R6, R224, !P0 ;  /* 0x000000e00600720c */ /* 0x000fe20004706670 */
[----:B------:R-:W-:Y:S01]  /*1cb70*/  IMAD.IADD R6, R223, 0x1, -R6 ;  /* 0x00000001df067824 */ /* 0x000fe200078e0a06 */
[C---:B------:R-:W-:Y:S02]  /*1cb80*/  ISETP.GE.OR P3, PT, R5.reuse, R227, !P3 ;  /* 0x000000e30500720c */ /* 0x040fe40005f66670 */
[C---:B------:R-:W-:Y:S02]  /*1cb90*/  ISETP.GE.OR P6, PT, R5.reuse, R226, !P6 ;  /* 0x000000e20500720c */ /* 0x040fe400077c6670 */
[C---:B------:R-:W-:Y:S02]  /*1cba0*/  ISETP.GE.OR P2, PT, R5.reuse, R225, !P2 ;  /* 0x000000e10500720c */ /* 0x040fe40005746670 */
[----:B------:R-:W-:Y:S01]  /*1cbb0*/  ISETP.GE.OR P5, PT, R5, R224, !P5 ;  /* 0x000000e00500720c */ /* 0x000fe20006fa6670 */
[----:B------:R-:W-:Y:S01]  /*1cbc0*/  IMAD.IADD R5, R223, 0x1, -R5 ;  /* 0x00000001df057824 */ /* 0x000fe200078e0a05 */
[----:B------:R-:W-:Y:S02]  /*1cbd0*/  I2FP.F32.S32 R7, R7 ;  /* 0x0000000700077245 */ /* 0x000fe40000201400 */
        /* <DEDUP_REMOVED lines=9> */
[----:B------:R-:W-:Y:S02]  /*1cc70*/  IABS R7, R7 ;  /* 0x0000000700077213 */ /* 0x000fe40000000000 */
        /* <DEDUP_REMOVED lines=8> */
[----:B------:R-:W-:Y:S01]  /*1cd00*/  FSEL R71, R71, -INF , !P6 ;  /* 0xff80000047477808 */ /* 0x000fe20007000000 */
[----:B------:R-:W-:Y:S01]  /*1cd10*/  FFMA.FTZ R76, R7, -UR31, R76 ;  /* 0x8000001f074c7c23 */ /* 0x000fe2000801004c */
[-C--:B------:R-:W-:Y:S01]  /*1cd20*/  ISETP.GE.AND P3, PT, R4, R217.reuse, PT ;  /* 0x000000d90400720c */ /* 0x080fe20003f66270 */
[----:B------:R-:W-:Y:S01]  /*1cd30*/  IMAD.IADD R7, R220, 0x1, -R4 ;  /* 0x00000001dc077824 */ /* 0x000fe200078e0a04 */
[----:B------:R-:W-:Y:S02]  /*1cd40*/  ISETP.GE.AND P6, PT, R2, R217, PT ;  /* 0x000000d90200720c */ /* 0x000fe40003fc6270 */
[-C--:B------:R-:W-:Y:S02]  /*1cd50*/  ISETP.GE.OR P3, PT, R4, R225.reuse, !P3 ;  /* 0x000000e10400720c */ /* 0x080fe40005f66670 */
[----:B------:R-:W-:Y:S02]  /*1cd60*/  ISETP.GE.OR P6, PT, R2, R225, !P6 ;  /* 0x000000e10200720c */ /* 0x000fe400077c6670 */
[----:B------:R-:W-:Y:S02]  /*1cd70*/  I2FP.F32.S32 R6, R6 ;  /* 0x0000000600067245 */ /* 0x000fe40000201400 */
[----:B------:R-:W-:Y:S02]  /*1cd80*/  FSEL R72, R72, -INF , !P1 ;  /* 0xff80000048487808 */ /* 0x000fe40004800000 */
[----:B------:R-:W-:Y:S01]  /*1cd90*/  FSEL R51, R73, -INF , !P2 ;  /* 0xff80000049337808 */ /* 0x000fe20005000000 */
[----:B------:R-:W-:Y:S01]  /*1cda0*/  FFMA.FTZ R78, R6, -UR31, R78 ;  /* 0x8000001f064e7c23 */ /* 0x000fe2000801004e */
[----:B------:R-:W-:Y:S01]  /*1cdb0*/  FSEL R60, R74, -INF , !P0 ;  /* 0xff8000004a3c7808 */ /* 0x000fe20004000000 */
[----:B------:R-:W-:Y:S01]  /*1cdc0*/  IMAD.MOV.U32 R74, RZ, RZ, R28 ;  /* 0x000000ffff4a7224 */ /* 0x000fe200078e001c */
[----:B------:R-:W-:Y:S01]  /*1cdd0*/  ISETP.GE.AND P1, PT, R4, R216, PT ;  /* 0x000000d80400720c */ /* 0x000fe20003f26270 */
[--C-:B------:R-:W-:Y:S01]  /*1cde0*/  IMAD.IADD R6, R220, 0x1, -R2.reuse ;  /* 0x00000001dc067824 */ /* 0x100fe200078e0a02 */
[CC--:B------:R-:W-:Y:S02]  /*1cdf0*/  ISETP.GE.AND P2, PT, R4.reuse, R219.reuse, PT ;  /* 0x000000db0400720c */ /* 0x0c0fe40003f46270 */
[----:B------:R-:W-:Y:S02]  /*1ce00*/  ISETP.GE.AND P0, PT, R4, R218, PT ;  /* 0x000000da0400720c */ /* 0x000fe40003f06270 */
[----:B------:R-:W-:Y:S01]  /*1ce10*/  FSEL R54, R75, -INF , !P5 ;  /* 0xff8000004b367808 */ /* 0x000fe20006800000 */
[----:B------:R-:W-:Y:S01]  /*1ce20*/  IMAD.MOV.U32 R75, RZ, RZ, R29 ;  /* 0x000000ffff4b7224 */ /* 0x000fe200078e001d */
[----:B------:R-:W-:Y:S02]  /*1ce30*/  FSEL R50, R76, -INF , !P3 ;  /* 0xff8000004c327808 */ /* 0x000fe40005800000 */
[----:B------:R-:W-:Y:S02]  /*1ce40*/  FSEL R43, R77, -INF , !P6 ;  /* 0xff8000004d2b7808 */ /* 0x000fe40007000000 */
[C---:B------:R-:W-:Y:S02]  /*1ce50*/  ISETP.GE.AND P5, PT, R2.reuse, R216, PT ;  /* 0x000000d80200720c */ /* 0x040fe40003fa6270 */
[C---:B------:R-:W-:Y:S02]  /*1ce60*/  ISETP.GE.AND P3, PT, R2.reuse, R219, PT ;  /* 0x000000db0200720c */ /* 0x040fe40003f66270 */
[----:B------:R-:W-:Y:S02]  /*1ce70*/  ISETP.GE.AND P6, PT, R2, R218, PT ;  /* 0x000000da0200720c */ /* 0x000fe40003fc6270 */
[C---:B------:R-:W-:Y:S02]  /*1ce80*/  ISETP.GE.OR P1, PT, R4.reuse, R224, !P1 ;  /* 0x000000e00400720c */ /* 0x040fe40004f26670 */
[C---:B------:R-:W-:Y:S02]  /*1ce90*/  ISETP.GE.OR P2, PT, R4.reuse, R227, !P2 ;  /* 0x000000e30400720c */ /* 0x040fe40005746670 */
[----:B------:R-:W-:Y:S01]  /*1cea0*/  ISETP.GE.OR P0, PT, R4, R226, !P0 ;  /* 0x000000e20400720c */ /* 0x000fe20004706670 */
[----:B------:R-:W-:Y:S01]  /*1ceb0*/  IMAD.IADD R4, R223, 0x1, -R2 ;  /* 0x00000001df047824 */ /* 0x000fe200078e0a02 */
[----:B------:R-:W-:Y:S02]  /*1cec0*/  IABS R10, R7 ;  /* 0x00000007000a7213 */ /* 0x000fe40000000000 */
[----:B------:R-:W-:Y:S02]  /*1ced0*/  IABS R9, R5 ;  /* 0x0000000500097213 */ /* 0x000fe40000000000 */
[C---:B------:R-:W-:Y:S01]  /*1cee0*/  ISETP.GE.OR P5, PT, R2.reuse, R224, !P5 ;  /* 0x000000e00200720c */ /* 0x040fe20006fa6670 */
[----:B------:R-:W-:Y:S01]  /*1cef0*/  IMAD.MOV.U32 R5, RZ, RZ, R10 ;  /* 0x000000ffff057224 */ /* 0x000fe200078e000a */
[C---:B------:R-:W-:Y:S02]  /*1cf00*/  ISETP.GE.OR P3, PT, R2.reuse, R227, !P3 ;  /* 0x000000e30200720c */ /* 0x040fe40005f66670 */
[----:B------:R-:W-:Y:S01]  /*1cf10*/  ISETP.GE.OR P6, PT, R2, R226, !P6 ;  /* 0x000000e20200720c */ /* 0x000fe200077c6670 */
[----:B------:R-:W-:Y:S01]  /*1cf20*/  IMAD.IADD R2, R222, 0x1, -R2 ;  /* 0x00000001de027824 */ /* 0x000fe200078e0a02 */
        /* <DEDUP_REMOVED lines=13> */
[----:B------:R-:W-:Y:S01]  /*1d000*/  VIADD R5, R0, 0x50 ;  /* 0x0000005000057836 */ /* 0x000fe20000000000 */
[----:B------:R-:W-:Y:S01]  /*1d010*/  FSEL R41, R79, -INF , !P5 ;  /* 0xff8000004f297808 */ /* 0x000fe20006800000 */
[----:B------:R-:W-:Y:S01]  /*1d020*/  FFMA.FTZ R81, R6, -UR31, R81 ;  /* 0x8000001f06517c23 */ /* 0x000fe20008010051 */
[----:B------:R-:W-:Y:S01]  /*1d030*/  FSEL R24, R80, -INF , !P2 ;  /* 0xff80000050187808 */ /* 0x000fe20005000000 */
[----:B------:R-:W-:Y:S01]  /*1d040*/  FFMA.FTZ R83, R2, -UR31, R83 ;  /* 0x8000001f02537c23 */ /* 0x000fe20008010053 */
[C---:B------:R-:W-:Y:S01]  /*1d050*/  ISETP.GE.AND P1, PT, R5.reuse, R219, PT ;  /* 0x000000db0500720c */ /* 0x040fe20003f26270 */
[--C-:B------:R-:W-:Y:S01]  /*1d060*/  IMAD.IADD R6, R220, 0x1, -R5.reuse ;  /* 0x00000001dc067824 */ /* 0x100fe200078e0a05 */
[C---:B------:R-:W-:Y:S01]  /*1d070*/  ISETP.GE.AND P5, PT, R5.reuse, R218, PT ;  /* 0x000000da0500720c */ /* 0x040fe20003fa6270 */
[--C-:B------:R-:W-:Y:S01]  /*1d080*/  IMAD.IADD R2, R222, 0x1, -R5.reuse ;  /* 0x00000001de027824 */ /* 0x100fe200078e0a05 */
[----:B------:R-:W-:Y:S01]  /*1d090*/  ISETP.GE.OR P1, PT, R5, R227, !P1 ;  /* 0x000000e30500720c */ /* 0x000fe20004f26670 */
[----:B------:R-:W-:Y:S01]  /*1d0a0*/  VIADD R4, R0, 0x51 ;  /* 0x0000005100047836 */ /* 0x000fe20000000000 */
[----:B------:R-:W-:Y:S01]  /*1d0b0*/  IABS R10, R6 ;  /* 0x00000006000a7213 */ /* 0x000fe20000000000 */
[----:B------:R-:W-:Y:S01]  /*1d0c0*/  IMAD.MOV.U32 R78, RZ, RZ, R46 ;  /* 0x000000ffff4e7224 */ /* 0x000fe200078e002e */
[----:B------:R-:W-:Y:S01]  /*1d0d0*/  IABS R7, R2 ;  /* 0x0000000200077213 */ /* 0x000fe20000000000 */
[--C-:B------:R-:W-:Y:S01]  /*1d0e0*/  IMAD.IADD R9, R222, 0x1, -R4.reuse ;  /* 0x00000001de097824 */ /* 0x100fe200078e0a04 */
[----:B------:R-:W-:Y:S01]  /*1d0f0*/  I2FP.F32.S32 R10, R10 ;  /* 0x0000000a000a7245 */ /* 0x000fe20000201400 */
[----:B------:R-:W-:Y:S01]  /*1d100*/  IMAD.IADD R11, R221, 0x1, -R5 ;  /* 0x00000001dd0b7824 */ /* 0x000fe200078e0a05 */
[----:B------:R-:W-:Y:S01]  /*1d110*/  I2FP.F32.S32 R7, R7 ;  /* 0x0000000700077245 */ /* 0x000fe20000201400 */
[----:B------:R-:W-:Y:S01]  /*1d120*/  IMAD.MOV.U32 R79, RZ, RZ, R47 ;  /* 0x000000ffff4f7224 */ /* 0x000fe200078e002f */
[----:B------:R-:W-:Y:S01]  /*1d130*/  IABS R2, R9 ;  /* 0x0000000900027213 */ /* 0x000fe20000000000 */
[----:B------:R-:W-:Y:S01]  /*1d140*/  IMAD.IADD R8, R220, 0x1, -R4 ;  /* 0x00000001dc087824 */ /* 0x000fe200078e0a04 */
[----:B------:R-:W-:Y:S01]  /*1d150*/  IABS R6, R11 ;  /* 0x0000000b00067213 */ /* 0x000fe20000000000 */
[----:B------:R-:W-:Y:S01]  /*1d160*/  FFMA.FTZ R86, R7, -UR31, R86 ;  /* 0x8000001f07567c23 */ /* 0x000fe20008010056 */
[----:B------:R-:W-:Y:S01]  /*1d170*/  I2FP.F32.S32 R2, R2 ;  /* 0x0000000200027245 */ /* 0x000fe20000201400 */
[----:B------:R-:W-:Y:S01]  /*1d180*/  FFMA.FTZ R84, R10, -UR31, R84 ;  /* 0x8000001f0a547c23 */ /* 0x000fe20008010054 */
[----:B------:R-:W-:Y:S01]  /*1d190*/  ISETP.GE.OR P5, PT, R5, R226, !P5 ;  /* 0x000000e20500720c */ /* 0x000fe20006fa6670 */
[----:B------:R-:W-:Y:S01]  /*1d1a0*/  IMAD.MOV.U32 R80, RZ, RZ, R20 ;  /* 0x000000ffff507224 */ /* 0x000fe200078e0014 */
[----:B------:R-:W-:Y:S01]  /*1d1b0*/  IABS R8, R8 ;  /* 0x0000000800087213 */ /* 0x000fe20000000000 */
[----:B------:R-:W-:Y:S01]  /*1d1c0*/  FFMA.FTZ R87, R2, -UR31, R87 ;  /* 0x8000001f02577c23 */ /* 0x000fe20008010057 */
[----:B------:R-:W-:Y:S01]  /*1d1d0*/  I2FP.F32.S32 R6, R6 ;  /* 0x0000000600067245 */ /* 0x000fe20000201400 */
[----:B------:R-:W-:Y:S01]  /*1d1e0*/  IMAD.IADD R9, R221, 0x1, -R4 ;  /* 0x00000001dd097824 */ /* 0x000fe200078e0a04 */
[----:B------:R-:W-:Y:S01]  /*1d1f0*/  FSEL R82, R82, -INF , !P0 ;  /* 0xff80000052527808 */ /* 0x000fe20004000000 */
[----:B------:R-:W-:Y:S01]  /*1d200*/  VIADD R2, R0, 0x58 ;  /* 0x0000005800027836 */ /* 0x000fe20000000000 */
[C---:B------:R-:W-:Y:S01]  /*1d210*/  ISETP.GE.AND P2, PT, R5.reuse, R217, PT ;  /* 0x000000d90500720c */ /* 0x040fe20003f46270 */
[----:B------:R-:W-:Y:S01]  /*1d220*/  FFMA.FTZ R88, R6, -UR31, R88 ;  /* 0x8000001f06587c23 */ /* 0x000fe20008010058 */
[----:B------:R-:W-:Y:S01]  /*1d230*/  ISETP.GE.AND P0, PT, R5, R216, PT ;  /* 0x000000d80500720c */ /* 0x000fe20003f06270 */
[----:B------:R-:W-:Y:S01]  /*1d240*/  VIADD R6, R0, 0x59 ;  /* 0x0000005900067836 */ /* 0x000fe20000000000 */
[----:B------:R-:W-:Y:S01]  /*1d250*/  FSEL R23, R81, -INF , !P3 ;  /* 0xff80000051177808 */ /* 0x000fe20005800000 */
[----:B------:R-:W-:Y:S01]  /*1d260*/  IMAD.MOV.U32 R81, RZ, RZ, R21 ;  /* 0x000000ffff517224 */ /* 0x000fe200078e0015 */
[----:B------:R-:W-:Y:S01]  /*1d270*/  FSEL R83, R83, -INF , !P6 ;  /* 0xff80000053537808 */ /* 0x000fe20007000000 */
[----:B------:R-:W-:Y:S01]  /*1d280*/  IMAD.IADD R7, R223, 0x1, -R5 ;  /* 0x00000001df077824 */ /* 0x000fe200078e0a05 */
[----:B------:R-:W-:Y:S02]  /*1d290*/  FSEL R84, R84, -INF , !P1 ;  /* 0xff80000054547808 */ /* 0x000fe40004800000 */
[----:B------:R-:W-:Y:S02]  /*1d2a0*/  FSEL R86, R86, -INF , !P5 ;  /* 0xff80000056567808 */ /* 0x000fe40006800000 */
[----:B------:R-:W-:Y:S02]  /*1d2b0*/  I2FP.F32.S32 R8, R8 ;  /* 0x0000000800087245 */ /* 0x000fe40000201400 */
[C---:B------:R-:W-:Y:S02]  /*1d2c0*/  ISETP.GE.AND P3, PT, R4.reuse, R219, PT ;  /* 0x000000db0400720c */ /* 0x040fe40003f66270 */
[----:B------:R-:W-:Y:S01]  /*1d2d0*/  ISETP.GE.AND P6, PT, R4, R218, PT ;  /* 0x000000da0400720c */ /* 0x000fe20003fc6270 */
[----:B------:R-:W-:Y:S01]  /*1d2e0*/  FFMA.FTZ R85, R8, -UR31, R85 ;  /* 0x8000001f08557c23 */ /* 0x000fe20008010055 */
[C---:B------:R-:W-:Y:S01]  /*1d2f0*/  ISETP.GE.AND P1, PT, R4.reuse, R217, PT ;  /* 0x000000d90400720c */ /* 0x040fe20003f26270 */
[----:B------:R-:W-:Y:S01]  /*1d300*/  IMAD.IADD R8, R221, 0x1, -R6 ;  /* 0x00000001dd087824 */ /* 0x000fe200078e0a06 */
[C---:B------:R-:W-:Y:S02]  /*1d310*/  ISETP.GE.AND P5, PT, R4.reuse, R216, PT ;  /* 0x000000d80400720c */ /* 0x040fe40003fa6270 */
        /* <DEDUP_REMOVED lines=22> */
[--C-:B------:R-:W-:Y:S01]  /*1d480*/  IMAD.IADD R5, R223, 0x1, -R2.reuse ;  /* 0x00000001df057824 */ /* 0x100fe200078e0a02 */
[----:B------:R-:W-:Y:S01]  /*1d490*/  FSEL R85, R85, -INF , !P3 ;  /* 0xff80000055557808 */ /* 0x000fe20005800000 */
[----:B------:R-:W-:Y:S01]  /*1d4a0*/  IMAD.IADD R7, R222, 0x1, -R2 ;  /* 0x00000001de077824 */ /* 0x000fe200078e0a02 */
[----:B------:R-:W-:Y:S01]  /*1d4b0*/  FSEL R87, R87, -INF , !P6 ;  /* 0xff80000057577808 */ /* 0x000fe20007000000 */
[----:B------:R-:W-:Y:S01]  /*1d4c0*/  FFMA.FTZ R90, R8, -UR31, R90 ;  /* 0x8000001f085a7c23 */ /* 0x000fe2000801005a */
[----:B------:R-:W-:Y:S01]  /*1d4d0*/  FSEL R40, R88, -INF , !P2 ;  /* 0xff80000058287808 */ /* 0x000fe20005000000 */
[----:B------:R-:W-:Y:S01]  /*1d4e0*/  FFMA.FTZ R91, R9, -UR31, R91 ;  /* 0x8000001f095b7c23 */ /* 0x000fe2000801005b */
[----:B------:R-:W-:Y:S01]  /*1d4f0*/  FSEL R25, R89, -INF , !P1 ;  /* 0xff80000059197808 */ /* 0x000fe20004800000 */
[----:B------:R-:W-:Y:S01]  /*1d500*/  FFMA.FTZ R93, R4, -UR31, R93 ;  /* 0x8000001f045d7c23 */ /* 0x000fe2000801005d */
[C---:B------:R-:W-:Y:S01]  /*1d510*/  ISETP.GE.AND P3, PT, R2.reuse, R217, PT ;  /* 0x000000d90200720c */ /* 0x040fe20003f66270 */
[----:B------:R-:W-:Y:S01]  /*1d520*/  IMAD.MOV.U32 R88, RZ, RZ, R74 ;  /* 0x000000ffff587224 */ /* 0x000fe200078e004a */
[C---:B------:R-:W-:Y:S01]  /*1d530*/  ISETP.GE.AND P6, PT, R2.reuse, R216, PT ;  /* 0x000000d80200720c */ /* 0x040fe20003fc6270 */
[----:B------:R-:W-:Y:S01]  /*1d540*/  IMAD.MOV.U32 R74, RZ, RZ, R58 ;  /* 0x000000ffff4a7224 */ /* 0x000fe200078e003a */
[C---:B------:R-:W-:Y:S01]  /*1d550*/  ISETP.GE.AND P2, PT, R2.reuse, R219, PT ;  /* 0x000000db0200720c */ /* 0x040fe20003f46270 */
[----:B------:R-:W-:Y:S01]  /*1d560*/  IMAD.MOV.U32 R89, RZ, RZ, R75 ;  /* 0x000000ffff597224 */ /* 0x000fe200078e004b */
[----:B------:R-:W-:Y:S01]  /*1d570*/  ISETP.GE.AND P1, PT, R2, R218, PT ;  /* 0x000000da0200720c */ /* 0x000fe20003f26270 */
[--C-:B------:R-:W-:Y:S01]  /*1d580*/  IMAD.IADD R4, R223, 0x1, -R6.reuse ;  /* 0x00000001df047824 */ /* 0x100fe200078e0a06 */
[----:B------:R-:W-:Y:S01]  /*1d590*/  IABS R5, R5 ;  /* 0x0000000500057213 */ /* 0x000fe20000000000 */
[C---:B------:R-:W-:Y:S01]  /*1d5a0*/  IMAD.IADD R8, R220.reuse, 0x1, -R6 ;  /* 0x00000001dc087824 */ /* 0x040fe200078e0a06 */
[----:B------:R-:W-:Y:S01]  /*1d5b0*/  IABS R10, R7 ;  /* 0x00000007000a7213 */ /* 0x000fe20000000000 */
[----:B------:R-:W-:Y:S01]  /*1d5c0*/  IMAD.IADD R9, R220, 0x1, -R2 ;  /* 0x00000001dc097824 */ /* 0x000fe200078e0a02 */
[C---:B------:R-:W-:Y:S01]  /*1d5d0*/  ISETP.GE.OR P3, PT, R2.reuse, R225, !P3 ;  /* 0x000000e10200720c */ /* 0x040fe20005f66670 */
[----:B------:R-:W-:Y:S01]  /*1d5e0*/  IMAD.MOV.U32 R75, RZ, RZ, R59 ;  /* 0x000000ffff4b7224 */ /* 0x000fe200078e003b */
[C---:B------:R-:W-:Y:S02]  /*1d5f0*/  ISETP.GE.OR P6, PT, R2.reuse, R224, !P6 ;  /* 0x000000e00200720c */ /* 0x040fe400077c6670 */
[C---:B------:R-:W-:Y:S02]  /*1d600*/  ISETP.GE.OR P2, PT, R2.reuse, R227, !P2 ;  /* 0x000000e30200720c */ /* 0x040fe40005746670 */
[----:B------:R-:W-:Y:S02]  /*1d610*/  ISETP.GE.OR P1, PT, R2, R226, !P1 ;  /* 0x000000e20200720c */ /* 0x000fe40004f26670 */
[----:B------:R-:W-:Y:S02]  /*1d620*/  IABS R2, R4 ;  /* 0x0000000400027213 */ /* 0x000fe40000000000 */
[----:B------:R-:W-:Y:S01]  /*1d630*/  FSEL R29, R90, -INF , !P0 ;  /* 0xff8000005a1d7808 */ /* 0x000fe20004000000 */
[----:B------:R-:W-:Y:S01]  /*1d640*/  IMAD.MOV.U32 R90, RZ, RZ, R44 ;  /* 0x000000ffff5a7224 */ /* 0x000fe200078e002c */
[----:B------:R-:W-:Y:S01]  /*1d650*/  IABS R4, R8 ;  /* 0x0000000800047213 */ /* 0x000fe20000000000 */
[----:B------:R-:W-:Y:S01]  /*1d660*/  IMAD.MOV.U32 R8, RZ, RZ, R10 ;  /* 0x000000ffff087224 */ /* 0x000fe200078e000a */
[----:B------:R-:W-:Y:S02]  /*1d670*/  I2FP.F32.S32 R5, R5 ;  /* 0x0000000500057245 */ /* 0x000fe40000201400 */
[C---:B------:R-:W-:Y:S02]  /*1d680*/  ISETP.GE.AND P0, PT, R6.reuse, R217, PT ;  /* 0x000000d90600720c */ /* 0x040fe40003f06270 */
[----:B------:R-:W-:Y:S01]  /*1d690*/  IABS R9, R9 ;  /* 0x0000000900097213 */ /* 0x000fe20000000000 */
[----:B------:R-:W-:Y:S01]  /*1d6a0*/  FFMA.FTZ R94, R5, -UR31, R94 ;  /* 0x8000001f055e7c23 */ /* 0x000fe2000801005e */
[----:B------:R-:W-:Y:S02]  /*1d6b0*/  I2FP.F32.S32 R2, R2 ;  /* 0x0000000200027245 */ /* 0x000fe40000201400 */
[----:B------:R-:W-:Y:S01]  /*1d6c0*/  ISETP.GE.OR P0, PT, R6, R225, !P0 ;  /* 0x000000e10600720c */ /* 0x000fe20004706670 */
[----:B------:R-:W-:Y:S01]  /*1d6d0*/  IMAD.MOV.U32 R7, RZ, RZ, R9 ;  /* 0x000000ffff077224 */ /* 0x000fe200078e0009 */
[----:B------:R-:W-:Y:S01]  /*1d6e0*/  I2FP.F32.S32 R5, R8 ;  /* 0x0000000800057245 */ /* 0x000fe20000201400 */
[----:B------:R-:W-:Y:S01]  /*1d6f0*/  FFMA.FTZ R95, R2, -UR31, R95 ;  /* 0x8000001f025f7c23 */ /* 0x000fe2000801005f */
[----:B------:R-:W-:Y:S01]  /*1d700*/  FSEL R28, R91, -INF , !P5 ;  /* 0xff8000005b1c7808 */ /* 0x000fe20006800000 */
[----:B------:R-:W-:Y:S01]  /*1d710*/  IMAD.MOV.U32 R91, RZ, RZ, R45 ;  /* 0x000000ffff5b7224 */ /* 0x000fe200078e002d */
[----:B------:R-:W-:Y:S01]  /*1d720*/  FSEL R92, R92, -INF , !P3 ;  /* 0xff8000005c5c7808 */ /* 0x000fe20005800000 */
[----:B------:R-:W-:Y:S01]  /*1d730*/  IMAD.MOV.U32 R45, RZ, RZ, R210 ;  /* 0x000000ffff2d7224 */ /* 0x000fe200078e00d2 */
[----:B------:R-:W-:Y:S01]  /*1d740*/  FSEL R93, R93, -INF , !P0 ;  /* 0xff8000005d5d7808 */ /* 0x000fe20004000000 */
[----:B------:R-:W-:Y:S01]  /*1d750*/  FFMA.FTZ R98, R5, -UR31, R98 ;  /* 0x8000001f05627c23 */ /* 0x000fe20008010062 */
[----:B------:R-:W-:Y:S01]  /*1d760*/  ISETP.GE.AND P5, PT, R6, R216, PT ;  /* 0x000000d80600720c */ /* 0x000fe20003fa6270 */
[----:B------:R-:W-:Y:S01]  /*1d770*/  VIADD R5, R0, 0x60 ;  /* 0x0000006000057836 */ /* 0x000fe20000000000 */
[C---:B------:R-:W-:Y:S02]  /*1d780*/  ISETP.GE.AND P3, PT, R6.reuse, R219, PT ;  /* 0x000000db0600720c */ /* 0x040fe40003f66270 */
[----:B------:R-:W-:Y:S02]  /*1d790*/  ISETP.GE.AND P0, PT, R6, R218, PT ;  /* 0x000000da0600720c */ /* 0x000fe40003f06270 */
[----:B------:R-:W-:Y:S01]  /*1d7a0*/  I2FP.F32.S32 R2, R4 ;  /* 0x0000000400027245 */ /* 0x000fe20000201400 */
[----:B------:R-:W-:Y:S01]  /*1d7b0*/  VIADD R4, R0, 0x61 ;  /* 0x0000006100047836 */ /* 0x000fe20000000000 */
[----:B------:R-:W-:Y:S02]  /*1d7c0*/  I2FP.F32.S32 R7, R7 ;  /* 0x0000000700077245 */ /* 0x000fe40000201400 */
[----:B------:R-:W-:Y:S01]  /*1d7d0*/  ISETP.GE.OR P5, PT, R6, R224, !P5 ;  /* 0x000000e00600720c */ /* 0x000fe20006fa6670 */
[----:B------:R-:W-:Y:S01]  /*1d7e0*/  FFMA.FTZ R97, R2, -UR31, R97 ;  /* 0x8000001f02617c23 */ /* 0x000fe20008010061 */
[C---:B------:R-:W-:Y:S01]  /*1d7f0*/  ISETP.GE.OR P3, PT, R6.reuse, R227, !P3 ;  /* 0x000000e30600720c */ /* 0x040fe20005f66670 */
[----:B------:R-:W-:Y:S01]  /*1d800*/  FFMA.FTZ R96, R7, -UR31, R96 ;  /* 0x8000001f07607c23 */ /* 0x000fe20008010060 */
[----:B------:R-:W-:Y:S01]  /*1d810*/  ISETP.GE.OR P0, PT, R6, R226, !P0 ;  /* 0x000000e20600720c */ /* 0x000fe20004706670 */
[----:B------:R-:W-:Y:S01]  /*1d820*/  IMAD.IADD R6, R222, 0x1, -R6 ;  /* 0x00000001de067824 */ /* 0x000fe200078e0a06 */
[----:B------:R-:W-:Y:S01]  /*1d830*/  FSEL R94, R94, -INF , !P6 ;  /* 0xff8000005e5e7808 */ /* 0x000fe20007000000 */
[--C-:B------:R-:W-:Y:S01]  /*1d840*/  IMAD.IADD R2, R220, 0x1, -R5.reuse ;  /* 0x00000001dc027824 */ /* 0x100fe200078e0a05 */
[----:B------:R-:W-:Y:S01]  /*1d850*/  FSEL R95, R95, -INF , !P5 ;  /* 0xff8000005f5f7808 */ /* 0x000fe20006800000 */
        /* <DEDUP_REMOVED lines=8> */
[----:B------:R-:W-:Y:S02]  /*1d8e0*/  I2FP.F32.S32 R8, R8 ;  /* 0x0000000800087245 */ /* 0x000fe40000201400 */
[----:B------:R-:W-:Y:S02]  /*1d8f0*/  I2FP.F32.S32 R2, R2 ;  /* 0x0000000200027245 */ /* 0x000fe40000201400 */
[----:B------:R-:W-:Y:S01]  /*1d900*/  I2FP.F32.S32 R9, R9 ;  /* 0x0000000900097245 */ /* 0x000fe20000201400 */
[----:B------:R-:W-:Y:S01]  /*1d910*/  FFMA.FTZ R100, R8, -UR31, R100 ;  /* 0x8000001f08647c23 */ /* 0x000fe20008010064 */
[C---:B------:R-:W-:Y:S01]  /*1d920*/  ISETP.GE.AND P6, PT, R5.reuse, R219, PT ;  /* 0x000000db0500720c */ /* 0x040fe20003fc6270 */
[----:B------:R-:W-:Y:S01]  /*1d930*/  FFMA.FTZ R102, R2, -UR31, R102 ;  /* 0x8000001f02667c23 */ /* 0x000fe20008010066 */
[----:B------:R-:W-:Y:S01]  /*1d940*/  ISETP.GE.AND P5, PT, R5, R218, PT ;  /* 0x000000da0500720c */ /* 0x000fe20003fa6270 */
[----:B------:R-:W-:Y:S01]  /*1d950*/  FFMA.FTZ R99, R9, -UR31, R99 ;  /* 0x8000001f09637c23 */ /* 0x000fe20008010063 */
[----:B------:R-:W-:Y:S01]  /*1d960*/  IABS R6, R10 ;  /* 0x0000000a00067213 */ /* 0x000fe20000000000 */
[----:B------:R-:W-:Y:S01]  /*1d970*/  VIADD R2, R0, 0x68 ;  /* 0x0000006800027836 */ /* 0x000fe20000000000 */
        /* <DEDUP_REMOVED lines=10> */
[----:B------:R-:W-:Y:S01]  /*1da20*/  IMAD.IADD R6, R223, 0x1, -R5 ;  /* 0x00000001df067824 */ /* 0x000fe200078e0a05 */
[----:B------:R-:W-:Y:S01]  /*1da30*/  FSEL R102, R102, -INF , !P5 ;  /* 0xff80000066667808 */ /* 0x000fe20006800000 */
[--C-:B------:R-:W-:Y:S01]  /*1da40*/  IMAD.IADD R7, R221, 0x1, -R4.reuse ;  /* 0x00000001dd077824 */ /* 0x100fe200078e0a04 */
[----:B------:R-:W-:Y:S02]  /*1da50*/  FSEL R96, R96, -INF , !P2 ;  /* 0xff80000060607808 */ /* 0x000fe40005000000 */
[----:B------:R-:W-:Y:S02]  /*1da60*/  FSEL R98, R98, -INF , !P1 ;  /* 0xff80000062627808 */ /* 0x000fe40004800000 */
        /* <DEDUP_REMOVED lines=34> */
[----:B------:R-:W-:Y:S01]  /*1dc90*/  FSEL R104, R104, -INF , !P2 ;  /* 0xff80000068687808 */ /* 0x000fe20005000000 */
[----:B------:R-:W-:Y:S01]  /*1dca0*/  FFMA.FTZ R106, R7, -UR31, R106 ;  /* 0x8000001f076a7c23 */ /* 0x000fe2000801006a */
[----:B------:R-:W-:Y:S01]  /*1dcb0*/  IABS R4, R4 ;  /* 0x0000000400047213 */ /* 0x000fe20000000000 */
[----:B------:R-:W-:Y:S01]  /*1dcc0*/  FFMA.FTZ R107, R8, -UR31, R107 ;  /* 0x8000001f086b7c23 */ /* 0x000fe2000801006b */
[----:B------:R-:W-:Y:S01]  /*1dcd0*/  FSEL R105, R105, -INF , !P6 ;  /* 0xff80000069697808 */ /* 0x000fe20007000000 */
[--C-:B------:R-:W-:Y:S01]  /*1dce0*/  IMAD.IADD R8, R222, 0x1, -R2.reuse ;  /* 0x00000001de087824 */ /* 0x100fe200078e0a02 */
[----:B------:R-:W-:Y:S01]  /*1dcf0*/  I2FP.F32.S32 R4, R4 ;  /* 0x0000000400047245 */ /* 0x000fe20000201400 */
[C---:B------:R-:W-:Y:S01]  /*1dd00*/  IMAD.IADD R7, R223.reuse, 0x1, -R2 ;  /* 0x00000001df077824 */ /* 0x040fe200078e0a02 */
[C---:B------:R-:W-:Y:S01]  /*1dd10*/  ISETP.GE.AND P3, PT, R2.reuse, R217, PT ;  /* 0x000000d90200720c */ /* 0x040fe20003f66270 */
[----:B------:R-:W-:Y:S01]  /*1dd20*/  IMAD.IADD R6, R223, 0x1, -R5 ;  /* 0x00000001df067824 */ /* 0x000fe200078e0a05 */
[----:B------:R-:W-:Y:S01]  /*1dd30*/  ISETP.GE.AND P0, PT, R2, R216, PT ;  /* 0x000000d80200720c */ /* 0x000fe20003f06270 */
[----:B------:R-:W-:Y:S01]  /*1dd40*/  FFMA.FTZ R109, R4, -UR31, R109 ;  /* 0x8000001f046d7c23 */ /* 0x000fe2000801006d */
[C---:B------:R-:W-:Y:S02]  /*1dd50*/  ISETP.GE.AND P2, PT, R2.reuse, R219, PT ;  /* 0x000000db0200720c */ /* 0x040fe40003f46270 */
[----:B------:R-:W-:Y:S02]  /*1dd60*/  ISETP.GE.AND P6, PT, R2, R218, PT ;  /* 0x000000da0200720c */ /* 0x000fe40003fc6270 */
[----:B------:R-:W-:Y:S02]  /*1dd70*/  FSEL R106, R106, -INF , !P1 ;  /* 0xff8000006a6a7808 */ /* 0x000fe40004800000 */
[C---:B------:R-:W-:Y:S02]  /*1dd80*/  ISETP.GE.AND P1, PT, R5.reuse, R217, PT ;  /* 0x000000d90500720c */ /* 0x040fe40003f26270 */
[C---:B------:R-:W-:Y:S02]  /*1dd90*/  ISETP.GE.OR P3, PT, R2.reuse, R225, !P3 ;  /* 0x000000e10200720c */ /* 0x040fe40005f66670 */
[C---:B------:R-:W-:Y:S02]  /*1dda0*/  ISETP.GE.OR P0, PT, R2.reuse, R224, !P0 ;  /* 0x000000e00200720c */ /* 0x040fe40004706670 */
        /* <DEDUP_REMOVED lines=12> */
[----:B------:R-:W-:Y:S01]  /*1de70*/  FFMA.FTZ R114, R4, -UR31, R114 ;  /* 0x8000001f04727c23 */ /* 0x000fe20008010072 */
[----:B------:R-:W-:Y:S01]  /*1de80*/  FSEL R108, R108, -INF , !P3 ;  /* 0xff8000006c6c7808 */ /* 0x000fe20005800000 */
[----:B------:R-:W-:Y:S01]  /*1de90*/  VIADD R4, R0, 0x70 ;  /* 0x0000007000047836 */ /* 0x000fe20000000000 */
[----:B------:R-:W-:Y:S01]  /*1dea0*/  FSEL R109, R109, -INF , !P1 ;  /* 0xff8000006d6d7808 */ /* 0x000fe20004800000 */
[----:B------:R-:W-:Y:S01]  /*1deb0*/  FFMA.FTZ R111, R2, -UR31, R111 ;  /* 0x8000001f026f7c23 */ /* 0x000fe2000801006f */
[C---:B------:R-:W-:Y:S01]  /*1dec0*/  ISETP.GE.AND P5, PT, R5.reuse, R216, PT ;  /* 0x000000d80500720c */ /* 0x040fe20003fa6270 */
[----:B------:R-:W-:Y:S01]  /*1ded0*/  VIADD R2, R0, 0x71 ;  /* 0x0000007100027836 */ /* 0x000fe20000000000 */
[C---:B------:R-:W-:Y:S02]  /*1dee0*/  ISETP.GE.AND P3, PT, R5.reuse, R219, PT ;  /* 0x000000db0500720c */ /* 0x040fe40003f66270 */
[C---:B------:R-:W-:Y:S01]  /*1def0*/  ISETP.GE.AND P1, PT, R5.reuse, R218, PT ;  /* 0x000000da0500720c */ /* 0x040fe20003f26270 */
[----:B------:R-:W-:Y:S01]  /*1df00*/  IMAD.IADD R9, R220, 0x1, -R2 ;  /* 0x00000001dc097824 */ /* 0x000fe200078e0a02 */
[----:B------:R-:W-:Y:S02]  /*1df10*/  I2FP.F32.S32 R7, R7 ;  /* 0x0000000700077245 */ /* 0x000fe40000201400 */
        /* <DEDUP_REMOVED lines=27> */
[C---:B------:R-:W-:Y:S01]  /*1e0d0*/  ISETP.GE.AND P5, PT, R4.reuse, R218, PT ;  /* 0x000000da0400720c */ /* 0x040fe20003fa6270 */
[----:B------:R-:W-:Y:S01]  /*1e0e0*/  IMAD.IADD R5, R221, 0x1, -R2 ;  /* 0x00000001dd057824 */ /* 0x000fe200078e0a02 */
[C---:B------:R-:W-:Y:S02]  /*1e0f0*/  ISETP.GE.OR P0, PT, R4.reuse, R227, !P0 ;  /* 0x000000e30400720c */ /* 0x040fe40004706670 */
[----:B------:R-:W-:Y:S02]  /*1e100*/  ISETP.GE.OR P5, PT, R4, R226, !P5 ;  /* 0x000000e20400720c */ /* 0x000fe40006fa6670 */
[----:B------:R-:W-:Y:S02]  /*1e110*/  I2FP.F32.S32 R7, R7 ;  /* 0x0000000700077245 */ /* 0x000fe40000201400 */
[----:B------:R-:W-:Y:S02]  /*1e120*/  FSEL R113, R113, -INF , !P3 ;  /* 0xff80000071717808 */ /* 0x000fe40005800000 */
[----:B------:R-:W-:Y:S01]  /*1e130*/  FSEL R115, R115, -INF , !P1 ;  /* 0xff80000073737808 */ /* 0x000fe20004800000 */
[----:B------:R-:W-:Y:S01]  /*1e140*/  FFMA.FTZ R117, R7, -UR31, R117 ;  /* 0x8000001f07757c23 */ /* 0x000fe20008010075 */
[----:B------:R-:W-:Y:S01]  /*1e150*/  FSEL R116, R116, -INF , !P0 ;  /* 0xff80000074747808 */ /* 0x000fe20004000000 */
[----:B------:R-:W-:Y:S01]  /*1e160*/  IMAD.IADD R7, R221, 0x1, -R4 ;  /* 0x00000001dd077824 */ /* 0x000fe200078e0a04 */
        /* <DEDUP_REMOVED lines=9> */
[C---:B------:R-:W-:Y:S01]  /*1e200*/  IMAD.IADD R2, R223.reuse, 0x1, -R2 ;  /* 0x00000001df027824 */ /* 0x040fe200078e0a02 */
[----:B------:R-:W-:Y:S02]  /*1e210*/  IABS R8, R6 ;  /* 0x0000000600087213 */ /* 0x000fe40000000000 */
[----:B------:R-:W-:Y:S02]  /*1e220*/  FSEL R112, R112, -INF , !P2 ;  /* 0xff80000070707808 */ /* 0x000fe40005000000 */
[----:B------:R-:W-:Y:S02]  /*1e230*/  FSEL R114, R114, -INF , !P6 ;  /* 0xff80000072727808 */ /* 0x000fe40007000000 */
[C---:B------:R-:W-:Y:S02]  /*1e240*/  ISETP.GE.AND P2, PT, R4.reuse, R217, PT ;  /* 0x000000d90400720c */ /* 0x040fe40003f46270 */
[C---:B------:R-:W-:Y:S02]  /*1e250*/  ISETP.GE.AND P6, PT, R4.reuse, R216, PT ;  /* 0x000000d80400720c */ /* 0x040fe40003fc6270 */
[----:B------:R-:W-:Y:S02]  /*1e260*/  IABS R9, R7 ;  /* 0x0000000700097213 */ /* 0x000fe40000000000 */
[----:B------:R-:W-:Y:S01]  /*1e270*/  IABS R7, R5 ;  /* 0x0000000500077213 */ /* 0x000fe20000000000 */
[----:B------:R-:W-:Y:S01]  /*1e280*/  IMAD.MOV.U32 R5, RZ, RZ, R8 ;  /* 0x000000ffff057224 */ /* 0x000fe200078e0008 */
[C---:B------:R-:W-:Y:S02]  /*1e290*/  ISETP.GE.OR P2, PT, R4.reuse, R225, !P2 ;  /* 0x000000e10400720c */ /* 0x040fe40005746670 */
[----:B------:R-:W-:Y:S01]  /*1e2a0*/  ISETP.GE.OR P6, PT, R4, R224, !P6 ;  /* 0x000000e00400720c */ /* 0x000fe200077c6670 */
[----:B------:R-:W-:Y:S01]  /*1e2b0*/  IMAD.IADD R4, R223, 0x1, -R4 ;  /* 0x00000001df047824 */ /* 0x000fe200078e0a04 */
[----:B------:R-:W-:Y:S02]  /*1e2c0*/  IABS R8, R2 ;  /* 0x0000000200087213 */ /* 0x000fe40000000000 */
[----:B------:R-:W-:Y:S02]  /*1e2d0*/  I2FP.F32.S32 R2, R5 ;  /* 0x0000000500027245 */ /* 0x000fe40000201400 */
[----:B------:R-:W-:Y:S01]  /*1e2e0*/  IABS R6, R4 ;  /* 0x0000000400067213 */ /* 0x000fe20000000000 */
[----:B------:R-:W-:Y:S01]  /*1e2f0*/  IMAD.MOV.U32 R5, RZ, RZ, R8 ;  /* 0x000000ffff057224 */ /* 0x000fe200078e0008 */
[----:B------:R-:W-:Y:S01]  /*1e300*/  I2FP.F32.S32 R7, R7 ;  /* 0x0000000700077245 */ /* 0x000fe20000201400 */
[----:B------:R-:W-:Y:S01]  /*1e310*/  IMAD.MOV.U32 R4, RZ, RZ, R9 ;  /* 0x000000ffff047224 */ /* 0x000fe200078e0009 */
[----:B------:R-:W-:Y:S01]  /*1e320*/  I2FP.F32.S32 R6, R6 ;  /* 0x0000000600067245 */ /* 0x000fe20000201400 */
[----:B------:R-:W-:Y:S01]  /*1e330*/  FFMA.FTZ R119, R2, -UR31, R119 ;  /* 0x8000001f02777c23 */ /* 0x000fe20008010077 */
[----:B------:R-:W-:Y:S01]  /*1e340*/  I2FP.F32.S32 R5, R5 ;  /* 0x0000000500057245 */ /* 0x000fe20000201400 */
[C---:B------:R-:W-:Y:S01]  /*1e350*/  VIADD R2, R0.reuse, 0x78 ;  /* 0x0000007800027836 */ /* 0x040fe20000000000 */
[----:B------:R-:W-:Y:S01]  /*1e360*/  I2FP.F32.S32 R4, R4 ;  /* 0x0000000400047245 */ /* 0x000fe20000201400 */
[----:B------:R-:W-:Y:S01]  /*1e370*/  VIADD R0, R0, 0x79 ;  /* 0x0000007900007836 */ /* 0x000fe20000000000 */
[----:B------:R-:W-:Y:S01]  /*1e380*/  FSEL R117, R117, -INF , !P3 ;  /* 0xff80000075757808 */ /* 0x000fe20005800000 */
[----:B------:R-:W-:Y:S01]  /*1e390*/  FFMA.FTZ R123, R5, -UR31, R123 ;  /* 0x8000001f057b7c23 */ /* 0x000fe2000801007b */
[----:B------:R-:W-:Y:S01]  /*1e3a0*/  FSEL R119, R119, -INF , !P1 ;  /* 0xff80000077777808 */ /* 0x000fe20004800000 */
[----:B------:R-:W-:Y:S01]  /*1e3b0*/  IMAD.IADD R5, R220, 0x1, -R2 ;  /* 0x00000001dc057824 */ /* 0x000fe200078e0a02 */
[----:B------:R-:W-:Y:S01]  /*1e3c0*/  ISETP.GE.AND P3, PT, R2, R219, PT ;  /* 0x000000db0200720c */ /* 0x000fe20003f66270 */
[----:B------:R-:W-:Y:S01]  /*1e3d0*/  FFMA.FTZ R120, R4, -UR31, R120 ;  /* 0x8000001f04787c23 */ /* 0x000fe20008010078 */
[----:B------:R-:W-:Y:S01]  /*1e3e0*/  ISETP.GE.AND P1, PT, R2, R218, PT ;  /* 0x000000da0200720c */ /* 0x000fe20003f26270 */
[----:B------:R-:W-:Y:S01]  /*1e3f0*/  IMAD.IADD R10, R222, 0x1, -R0 ;  /* 0x00000001de0a7824 */ /* 0x000fe200078e0a00 */
[----:B------:R-:W-:Y:S01]  /*1e400*/  ISETP.GE.OR P3, PT, R2, R227, !P3 ;  /* 0x000000e30200720c */ /* 0x000fe20005f66670 */
[----:B------:R-:W-:Y:S01]  /*1e410*/  FFMA.FTZ R122, R6, -UR31, R122 ;  /* 0x8000001f067a7c23 */ /* 0x000fe2000801007a */
[----:B------:R-:W-:Y:S01]  /*1e420*/  ISETP.GE.OR P1, PT, R2, R226, !P1 ;  /* 0x000000e20200720c */ /* 0x000fe20004f26670 */
[--C-:B------:R-:W-:Y:S01]  /*1e430*/  IMAD.IADD R4, R221, 0x1, -R2.reuse ;  /* 0x00000001dd047824 */ /* 0x100fe200078e0a02 */
[----:B------:R-:W-:Y:S01]  /*1e440*/  FSEL R120, R120, -INF , !P2 ;  /* 0xff80000078787808 */ /* 0x000fe20005000000 */
[----:B------:R-:W-:Y:S01]  /*1e450*/  IMAD.IADD R6, R222, 0x1, -R2 ;  /* 0x00000001de067824 */ /* 0x000fe200078e0a02 */
[----:B------:R-:W-:Y:S01]  /*1e460*/  ISETP.GE.AND P2, PT, R0, R219, PT ;  /* 0x000000db0000720c */ /* 0x000fe20003f46270 */
[----:B------:R-:W-:Y:S01]  /*1e470*/  FFMA.FTZ R121, R7, -UR31, R121 ;  /* 0x8000001f07797c23 */ /* 0x000fe20008010079 */
[----:B------:R-:W-:Y:S01]  /*1e480*/  IABS R7, R5 ;  /* 0x0000000500077213 */ /* 0x000fe20000000000 */
[----:B------:R-:W-:Y:S01]  /*1e490*/  IMAD.IADD R9, R220, 0x1, -R0 ;  /* 0x00000001dc097824 */ /* 0x000fe200078e0a00 */
[----:B------:R-:W-:Y:S02]  /*1e4a0*/  IABS R5, R10 ;  /* 0x0000000a00057213 */ /* 0x000fe40000000000 */
[----:B------:R-:W-:Y:S02]  /*1e4b0*/  IABS R8, R4 ;  /* 0x0000000400087213 */ /* 0x000fe40000000000 */
[----:B------:R-:W-:Y:S02]  /*1e4c0*/  IABS R4, R6 ;  /* 0x0000000600047213 */ /* 0x000fe40000000000 */
[----:B------:R-:W-:Y:S02]  /*1e4d0*/  I2FP.F32.S32 R5, R5 ;  /* 0x0000000500057245 */ /* 0x000fe40000201400 */
[----:B------:R-:W-:Y:S02]  /*1e4e0*/  I2FP.F32.S32 R4, R4 ;  /* 0x0000000400047245 */ /* 0x000fe40000201400 */
[----:B------:R-:W-:Y:S01]  /*1e4f0*/  I2FP.F32.S32 R7, R7 ;  /* 0x0000000700077245 */ /* 0x000fe20000201400 */
[----:B------:R-:W-:Y:S01]  /*1e500*/  FFMA.FTZ R131, R5, -UR31, R131 ;  /* 0x8000001f05837c23 */ /* 0x000fe20008010083 */
[----:B------:R-:W-:Y:S01]  /*1e510*/  FMNMX.FTZ R5, R179, R133, !PT ;  /* 0x00000085b3057209 */ /* 0x000fe20007810000 */
[----:B------:R-:W-:Y:S01]  /*1e520*/  FFMA.FTZ R130, R4, -UR31, R130 ;  /* 0x8000001f04827c23 */ /* 0x000fe20008010082 */
[----:B------:R-:W-:Y:S01]  /*1e530*/  FMNMX.FTZ R4, R186, R134, !PT ;  /* 0x00000086ba047209 */ /* 0x000fe20007810000 */
[----:B------:R-:W-:Y:S01]  /*1e540*/  FFMA.FTZ R128, R7, -UR31, R128 ;  /* 0x8000001f07807c23 */ /* 0x000fe20008010080 */
[----:B------:R-:W-:Y:S01]  /*1e550*/  FMNMX.FTZ R5, R181, R5, !PT ;  /* 0x00000005b5057209 */ /* 0x000fe20007810000 */
[----:B------:R-:W-:Y:S01]  /*1e560*/  IMAD.IADD R7, R223, 0x1, -R2 ;  /* 0x00000001df077824 */ /* 0x000fe200078e0a02 */
        /* <DEDUP_REMOVED lines=16> */
[----:B------:R-:W-:Y:S02]  /*1e670*/  IABS R6, R9 ;  /* 0x0000000900067213 */ /* 0x000fe40000000000 */
[----:B------:R-:W-:Y:S02]  /*1e680*/  FMNMX.FTZ R4, R180, R4, !PT ;  /* 0x00000004b4047209 */ /* 0x000fe40007810000 */
[----:B------:R-:W-:Y:S02]  /*1e690*/  FSEL R128, R128, -INF , !P3 ;  /* 0xff80000080807808 */ /* 0x000fe40005800000 */
[----:B------:R-:W-:Y:S02]  /*1e6a0*/  FSEL R130, R130, -INF , !P1 ;  /* 0xff80000082827808 */ /* 0x000fe40004800000 */
[----:B------:R-:W-:Y:S02]  /*1e6b0*/  FMNMX.FTZ R5, R31, R5, !PT ;  /* 0x000000051f057209 */ /* 0x000fe40007810000 */
[C---:B------:R-:W-:Y:S02]  /*1e6c0*/  ISETP.GE.AND P3, PT, R2.reuse, R217, PT ;  /* 0x000000d90200720c */ /* 0x040fe40003f66270 */
[----:B------:R-:W-:Y:S02]  /*1e6d0*/  ISETP.GE.AND P1, PT, R2, R216, PT ;  /* 0x000000d80200720c */ /* 0x000fe40003f26270 */
[----:B------:R-:W-:Y:S02]  /*1e6e0*/  I2FP.F32.S32 R6, R6 ;  /* 0x0000000600067245 */ /* 0x000fe40000201400 */
[----:B------:R-:W-:Y:S02]  /*1e6f0*/  FMNMX.FTZ R4, R33, R4, !PT ;  /* 0x0000000421047209 */ /* 0x000fe40007810000 */
[----:B------:R-:W-:Y:S01]  /*1e700*/  FSEL R121, R121, -INF , !P0 ;  /* 0xff80000079797808 */ /* 0x000fe20004000000 */
[----:B------:R-:W-:Y:S01]  /*1e710*/  FFMA.FTZ R129, R6, -UR31, R129 ;  /* 0x8000001f06817c23 */ /* 0x000fe20008010081 */
[----:B------:R-:W-:Y:S01]  /*1e720*/  ISETP.GE.AND P0, PT, R0, R218, PT ;  /* 0x000000da0000720c */ /* 0x000fe20003f06270 */
[----:B------:R-:W-:Y:S01]  /*1e730*/  IMAD.IADD R6, R221, 0x1, -R0 ;  /* 0x00000001dd067824 */ /* 0x000fe200078e0a00 */
[----:B------:R-:W-:Y:S02]  /*1e740*/  FMNMX.FTZ R5, R22, R5, !PT ;  /* 0x0000000516057209 */ /* 0x000fe40007810000 */
[C---:B------:R-:W-:Y:S02]  /*1e750*/  ISETP.GE.OR P3, PT, R2.reuse, R225, !P3 ;  /* 0x000000e10200720c */ /* 0x040fe40005f66670 */
[----:B------:R-:W-:Y:S02]  /*1e760*/  ISETP.GE.OR P1, PT, R2, R224, !P1 ;  /* 0x000000e00200720c */ /* 0x000fe40004f26670 */
[----:B------:R-:W-:Y:S02]  /*1e770*/  FMNMX.FTZ R2, R26, R4, !PT ;  /* 0x000000041a027209 */ /* 0x000fe40007810000 */
[C---:B------:R-:W-:Y:S02]  /*1e780*/  ISETP.GE.OR P2, PT, R0.reuse, R227, !P2 ;  /* 0x000000e30000720c */ /* 0x040fe40005746670 */
[----:B------:R-:W-:Y:S02]  /*1e790*/  ISETP.GE.OR P0, PT, R0, R226, !P0 ;  /* 0x000000e20000720c */ /* 0x000fe40004706670 */
[----:B------:R-:W-:Y:S02]  /*1e7a0*/  FMNMX.FTZ R5, R52, R5, !PT ;  /* 0x0000000534057209 */ /* 0x000fe40007810000 */
[----:B------:R-:W-:Y:S02]  /*1e7b0*/  FMNMX.FTZ R4, R32, R2, !PT ;  /* 0x0000000220047209 */ /* 0x000fe40007810000 */
[----:B------:R-:W-:Y:S02]  /*1e7c0*/  I2FP.F32.S32 R8, R8 ;  /* 0x0000000800087245 */ /* 0x000fe40000201400 */
[----:B------:R-:W-:Y:S02]  /*1e7d0*/  FSEL R129, R129, -INF , !P2 ;  /* 0xff80000081817808 */ /* 0x000fe40005000000 */
[----:B------:R-:W-:Y:S01]  /*1e7e0*/  FSEL R131, R131, -INF , !P0 ;  /* 0xff80000083837808 */ /* 0x000fe20004000000 */
[----:B------:R-:W-:Y:S01]  /*1e7f0*/  FFMA.FTZ R124, R8, -UR31, R124 ;  /* 0x8000001f087c7c23 */ /* 0x000fe2000801007c */
[----:B------:R-:W-:Y:S01]  /*1e800*/  FMNMX.FTZ R5, R53, R5, !PT ;  /* 0x0000000535057209 */ /* 0x000fe20007810000 */
[----:B------:R-:W-:Y:S01]  /*1e810*/  IMAD.IADD R8, R223, 0x1, -R0 ;  /* 0x00000001df087824 */ /* 0x000fe200078e0a00 */
        /* <DEDUP_REMOVED lines=79> */
[----:B------:R-:W-:Y:S05]  /*1ed10*/  IABS R7, R7 ;  /* 0x0000000700077213 */ /* 0x000fea0000000000 */
[----:B------:R-:W2:Y:S01]  /*1ed20*/  SHFL.BFLY PT, R38, R0, 0x2, 0x1f ;  /* 0x0c401f0000267f89 */ /* 0x000ea200000e0000 */
[----:B------:R-:W-:Y:S02]  /*1ed30*/  FMNMX.FTZ R2, R42, R2, !PT ;  /* 0x000000022a027209 */ /* 0x000fe40007810000 */
[----:B------:R-:W-:Y:S02]  /*1ed40*/  I2FP.F32.S32 R7, R7 ;  /* 0x0000000700077245 */ /* 0x000fe40000201400 */
[----:B------:R-:W-:Y:S02]  /*1ed50*/  FMNMX.FTZ R2, R41, R2, !PT ;  /* 0x0000000229027209 */ /* 0x000fe40007810000 */
[--C-:B------:R-:W-:Y:S01]  /*1ed60*/  SHF.R.U32.HI R12, RZ, 0x18, R183.reuse ;  /* 0x00000018ff0c7819 */ /* 0x100fe200000116b7 */
[----:B------:R-:W-:Y:S01]  /*1ed70*/  FFMA.FTZ R126, R7, -UR31, R126 ;  /* 0x8000001f077e7c23 */ /* 0x000fe2000801007e */
[----:B------:R-:W-:Y:S02]  /*1ed80*/  FMNMX.FTZ R2, R29, R2, !PT ;  /* 0x000000021d027209 */ /* 0x000fe40007810000 */
[----:B------:R-:W-:Y:S02]  /*1ed90*/  LOP3.LUT R7, R176, 0xff, RZ, 0xc0, !PT ;  /* 0x000000ffb0077812 */ /* 0x000fe400078ec0ff */
[----:B------:R-:W-:Y:S02]  /*1eda0*/  FMNMX.FTZ R2, R28, R2, !PT ;  /* 0x000000021c027209 */ /* 0x000fe40007810000 */
[----:B------:R-:W-:Y:S02]  /*1edb0*/  FSEL R124, R124, -INF , !P3 ;  /* 0xff8000007c7c7808 */ /* 0x000fe40005800000 */
[----:B------:R-:W-:Y:S02]  /*1edc0*/  FMNMX.FTZ R2, R94, R2, !PT ;  /* 0x000000025e027209 */ /* 0x000fe40007810000 */
[----:B------:R-:W-:Y:S02]  /*1edd0*/  FMNMX.FTZ R37, R43, R37, !PT ;  /* 0x000000252b257209 */ /* 0x000fe40007810000 */
[----:B-1----:R-:W-:Y:S02]  /*1ede0*/  FMNMX.FTZ R39, R39, R4, !PT ;  /* 0x0000000427277209 */ /* 0x002fe40007810000 */
[----:B------:R-:W-:Y:S01]  /*1edf0*/  SHF.R.U32.HI R4, RZ, 0x10, R183 ;  /* 0x00000010ff047819 */ /* 0x000fe200000116b7 */
[----:B------:R-:W-:Y:S01]  /*1ee00*/  IMAD.MOV.U32 R183, RZ, RZ, R45 ;  /* 0x000000ffffb77224 */ /* 0x000fe200078e002d */
[----:B--2---:R-:W-:Y:S01]  /*1ee10*/  FMNMX.FTZ R38, R0, R38, !PT ;  /* 0x0000002600267209 */ /* 0x004fe20007810000 */
[----:B------:R-:W1:Y:S01]  /*1ee20*/  SHFL.BFLY PT, R10, R39, 0x1, 0x1f ;  /* 0x0c201f00270a7f89 */ /* 0x000e6200000e0000 */
[----:B------:R-:W-:Y:S02]  /*1ee30*/  FMNMX.FTZ R0, R95, R2, !PT ;  /* 0x000000025f007209 */ /* 0x000fe40007810000 */
[----:B------:R-:W-:Y:S05]  /*1ee40*/  LOP3.LUT R2, R176, 0xffff, RZ, 0xc0, !PT ;  /* 0x0000ffffb0027812 */ /* 0x000fea00078ec0ff */
[----:B------:R-:W2:Y:S01]  /*1ee50*/  SHFL.BFLY PT, R11, R38, 0x1, 0x1f ;  /* 0x0c201f00260b7f89 */ /* 0x000ea200000e0000 */
[----:B------:R-:W-:Y:S02]  /*1ee60*/  LOP3.LUT R4, R4, 0xff, RZ, 0xc0, !PT ;  /* 0x000000ff04047812 */ /* 0x000fe400078ec0ff */
[----:B------:R-:W-:Y:S02]  /*1ee70*/  SHF.R.U32.HI R2, RZ, 0x8, R2 ;  /* 0x00000008ff027819 */ /* 0x000fe40000011602 */
[----:B------:R-:W-:Y:S02]  /*1ee80*/  PRMT R61, R4, 0x5410, R12 ;  /* 0x00005410043d7816 */ /* 0x000fe4000000000c */
[----:B------:R-:W-:Y:S02]  /*1ee90*/  SHF.R.U32.HI R4, RZ, 0x10, R176 ;  /* 0x00000010ff047819 */ /* 0x000fe400000116b0 */
[----:B------:R-:W-:Y:S02]  /*1eea0*/  PRMT R48, R7, 0x5410, R2 ;  /* 0x0000541007307816 */ /* 0x000fe40000000002 */
[----:B------:R-:W-:Y:S02]  /*1eeb0*/  SHF.R.U32.HI R7, RZ, 0x18, R176 ;  /* 0x00000018ff077819 */ /* 0x000fe400000116b0 */
[----:B------:R-:W-:Y:S02]  /*1eec0*/  LOP3.LUT R4, R4, 0xff, RZ, 0xc0, !PT ;  /* 0x000000ff04047812 */ /* 0x000fe400078ec0ff */
[----:B------:R-:W-:Y:S02]  /*1eed0*/  SHF.R.U32.HI R12, RZ, 0x8, R249 ;  /* 0x00000008ff0c7819 */ /* 0x000fe400000116f9 */
[----:B------:R-:W-:Y:S02]  /*1eee0*/  PRMT R49, R4, 0x5410, R7 ;  /* 0x0000541004317816 */ /* 0x000fe40000000007 */
[----:B------:R-:W-:Y:S02]  /*1eef0*/  FMNMX.FTZ R37, R40, R37, !PT ;  /* 0x0000002528257209 */ /* 0x000fe40007810000 */
[----:B-1----:R-:W-:Y:S02]  /*1ef00*/  FMNMX.FTZ R39, R39, R10, !PT ;  /* 0x0000000a27277209 */ /* 0x002fe40007810000 */
[----:B------:R-:W-:Y:S02]  /*1ef10*/  FMNMX.FTZ R37, R25, R37, !PT ;  /* 0x0000002519257209 */ /* 0x000fe40007810000 */
[C---:B------:R-:W-:Y:S01]  /*1ef20*/  FSETP.NEU.FTZ.AND P3, PT, R39.reuse, -INF , PT ;  /* 0xff8000002700780b */ /* 0x040fe20003f7d000 */
[----:B------:R-:W-:Y:S01]  /*1ef30*/  FMUL.FTZ R10, R39, UR4 ;  /* 0x00000004270a7c20 */ /* 0x000fe20008410000 */
[----:B------:R-:W-:Y:S02]  /*1ef40*/  IABS R9, R6 ;  /* 0x0000000600097213 */ /* 0x000fe40000000000 */
[----:B------:R-:W-:Y:S02]  /*1ef50*/  FMNMX.FTZ R37, R92, R37, !PT ;  /* 0x000000255c257209 */ /* 0x000fe40007810000 */
[----:B------:R-:W-:Y:S01]  /*1ef60*/  FSEL R10, R10, RZ, P3 ;  /* 0x000000ff0a0a7208 */ /* 0x000fe20001800000 */
[----:B------:R-:W-:Y:S01]  /*1ef70*/  IMAD.MOV.U32 R5, RZ, RZ, R9 ;  /* 0x000000ffff057224 */ /* 0x000fe200078e0009 */
[----:B------:R-:W-:Y:S01]  /*1ef80*/  IABS R6, R8 ;  /* 0x0000000800067213 */ /* 0x000fe20000000000 */
[----:B------:R-:W-:Y:S01]  /*1ef90*/  IMAD.WIDE.U32 R8, R250, -0x2daee0ad, RZ ;  /* 0xd2511f53fa087825 */ /* 0x000fe200078e00ff */
[----:B------:R-:W-:Y:S03]  /*1efa0*/  FMNMX.FTZ R37, R93, R37, !PT ;  /* 0x000000255d257209 */ /* 0x000fe60007810000 */
[----:B------:R-:W-:Y:S01]  /*1efb0*/  FFMA.FTZ R4, R16, UR4, -R10 ;  /* 0x0000000410047c23 */ /* 0x000fe2000801080a */
[----:B------:R-:W-:Y:S01]  /*1efc0*/  PRMT R214, R214, 0x5410, R12 ;  /* 0x00005410d6d67816 */ /* 0x000fe2000000000c */
[----:B------:R-:W-:Y:S01]  /*1efd0*/  IMAD.MOV.U32 R250, RZ, RZ, R80 ;  /* 0x000000fffffa7224 */ /* 0x000fe200078e0050 */
[----:B------:R-:W-:Y:S01]  /*1efe0*/  FSEL R122, R122, -INF , !P6 ;  /* 0xff8000007a7a7808 */ /* 0x000fe20007000000 */
[----:B------:R1:W-:Y:S01]  /*1eff0*/  MUFU.EX2 R249, R4 ;  /* 0x0000000400f97308 */ /* 0x0003e20000000800 */
[----:B------:R-:W-:Y:S01]  /*1f000*/  I2FP.F32.S32 R6, R6 ;  /* 0x0000000600067245 */ /* 0x000fe20000201400 */
[----:B------:R-:W-:Y:S01]  /*1f010*/  IMAD.MOV.U32 R80, RZ, RZ, R78 ;  /* 0x000000ffff507224 */ /* 0x000fe200078e004e */
[----:B------:R-:W-:Y:S01]  /*1f020*/  FMNMX.FTZ R37, R104, R37, !PT ;  /* 0x0000002568257209 */ /* 0x000fe20007810000 */
[----:B------:R-:W-:Y:S01]  /*1f030*/  FFMA.FTZ R45, R65, UR4, -R10 ;  /* 0x00000004412d7c23 */ /* 0x000fe2000801080a */
[----:B------:R-:W-:Y:S01]  /*1f040*/  I2FP.F32.S32 R5, R5 ;  /* 0x0000000500057245 */ /* 0x000fe20000201400 */
[----:B------:R-:W-:Y:S01]  /*1f050*/  FFMA.FTZ R127, R6, -UR31, R127 ;  /* 0x8000001f067f7c23 */ /* 0x000fe2000801007f */
[----:B------:R-:W-:Y:S01]  /*1f060*/  LOP3.LUT R6, R9, UR19, R248, 0x96, !PT ;  /* 0x0000001309067c12 */ /* 0x000fe2000f8e96f8 */
[--C-:B------:R-:W-:Y:S01]  /*1f070*/  FFMA.FTZ R47, R52, UR4, -R10.reuse ;  /* 0x00000004342f7c23 */ /* 0x100fe2000801080a */
[----:B------:R-:W-:Y:S01]  /*1f080*/  FMNMX.FTZ R37, R105, R37, !PT ;  /* 0x0000002569257209 */ /* 0x000fe20007810000 */
[----:B------:R-:W-:Y:S01]  /*1f090*/  FFMA.FTZ R125, R5, -UR31, R125 ;  /* 0x8000001f057d7c23 */ /* 0x000fe2000801007d */
[----:B------:R-:W-:Y:S01]  /*1f0a0*/  LOP3.LUT R9, R252, 0xff, RZ, 0xc0, !PT ;  /* 0x000000fffc097812 */ /* 0x000fe200078ec0ff */
[----:B------:R-:W-:Y:S01]  /*1f0b0*/  IMAD.WIDE.U32 R14, R6, -0x326172a9, RZ ;  /* 0xcd9e8d57060e7825 */ /* 0x000fe200078e00ff */
[----:B--2---:R-:W-:Y:S02]  /*1f0c0*/  FMNMX.FTZ R38, R38, R11, !PT ;  /* 0x0000000b26267209 */ /* 0x004fe40007810000 */
[----:B------:R-:W-:Y:S01]  /*1f0d0*/  FMNMX.FTZ R0, R106, R0, !PT ;  /* 0x000000006a007209 */ /* 0x000fe20007810000 */
[--C-:B------:R-:W-:Y:S01]  /*1f0e0*/  FFMA.FTZ R52, R53, UR4, -R10.reuse ;  /* 0x0000000435347c23 */ /* 0x100fe2000801080a */
[--C-:B-1----:R-:W-:Y:S01]  /*1f0f0*/  FFMA.FTZ R4, R17, UR4, -R10.reuse ;  /* 0x0000000411047c23 */ /* 0x102fe2000801080a */
[----:B------:R-:W-:Y:S01]  /*1f100*/  FSEL R125, R125, -INF , !P2 ;  /* 0xff8000007d7d7808 */ /* 0x000fe20005000000 */
[--C-:B------:R-:W-:Y:S01]  /*1f110*/  FFMA.FTZ R176, R84, UR4, -R10.reuse ;  /* 0x0000000454b07c23 */ /* 0x100fe2000801080a */
[----:B------:R-:W-:Y:S01]  /*1f120*/  FSEL R123, R123, -INF , !P5 ;  /* 0xff8000007b7b7808 */ /* 0x000fe20006800000 */
[----:B------:R1:W2:Y:S01]  /*1f130*/  MUFU.EX2 R248, R4 ;  /* 0x0000000400f87308 */ /* 0x0002a20000000800 */
[----:B------:R-:W-:Y:S01]  /*1f140*/  FMNMX.FTZ R37, R108, R37, !PT ;  /* 0x000000256c257209 */ /* 0x000fe20007810000 */
[----:B------:R-:W-:Y:S01]  /*1f150*/  FFMA.FTZ R73, R85, UR4, -R10 ;  /* 0x0000000455497c23 */ /* 0x000fe2000801080a */
[----:B------:R-:W-:Y:S01]  /*1f160*/  PRMT R57, R9, 0x5410, R36 ;  /* 0x0000541009397816 */ /* 0x000fe20000000024 */
[C---:B------:R-:W-:Y:S01]  /*1f170*/  FMUL.FTZ R9, R38.reuse, UR4 ;  /* 0x0000000426097c20 */ /* 0x040fe20008410000 */
[----:B------:R-:W-:Y:S01]  /*1f180*/  FMNMX.FTZ R0, R107, R0, !PT ;  /* 0x000000006b007209 */ /* 0x000fe20007810000 */
[----:B------:R-:W-:Y:S01]  /*1f190*/  FFMA.FTZ R59, R101, UR4, -R10 ;  /* 0x00000004653b7c23 */ /* 0x000fe2000801080a */
[----:B------:R-:W-:Y:S02]  /*1f1a0*/  FMNMX.FTZ R37, R109, R37, !PT ;  /* 0x000000256d257209 */ /* 0x000fe40007810000 */
[----:B------:R-:W-:Y:S02]  /*1f1b0*/  FSETP.NEU.FTZ.AND P2, PT, R38, -INF , PT ;  /* 0xff8000002600780b */ /* 0x000fe40003f5d000 */
[----:B------:R-:W-:Y:S02]  /*1f1c0*/  FMNMX.FTZ R0, R110, R0, !PT ;  /* 0x000000006e007209 */ /* 0x000fe40007810000 */
[----:B------:R-:W-:Y:S02]  /*1f1d0*/  FMNMX.FTZ R37, R120, R37, !PT ;  /* 0x0000002578257209 */ /* 0x000fe40007810000 */
[----:B------:R-:W-:Y:S02]  /*1f1e0*/  FSEL R9, R9, RZ, P2 ;  /* 0x000000ff09097208 */ /* 0x000fe40001000000 */
[----:B------:R-:W-:Y:S02]  /*1f1f0*/  FMNMX.FTZ R0, R111, R0, !PT ;  /* 0x000000006f007209 */ /* 0x000fe40007810000 */
[----:B------:R-:W-:Y:S01]  /*1f200*/  FMNMX.FTZ R37, R121, R37, !PT ;  /* 0x0000002579257209 */ /* 0x000fe20007810000 */
[--C-:B-1----:R-:W-:Y:S01]  /*1f210*/  FFMA.FTZ R4, R18, UR4, -R9.reuse ;  /* 0x0000000412047c23 */ /* 0x102fe20008010809 */
[----:B------:R-:W-:Y:S01]  /*1f220*/  FMNMX.FTZ R0, R122, R0, !PT ;  /* 0x000000007a007209 */ /* 0x000fe20007810000 */
[--C-:B------:R-:W-:Y:S01]  /*1f230*/  FFMA.FTZ R53, R32, UR4, -R9.reuse ;  /* 0x0000000420357c23 */ /* 0x100fe20008010809 */
[----:B------:R-:W-:Y:S01]  /*1f240*/  FMNMX.FTZ R37, R124, R37, !PT ;  /* 0x000000257c257209 */ /* 0x000fe20007810000 */
[----:B------:R1:W-:Y:S01]  /*1f250*/  MUFU.EX2 R247, R4 ;  /* 0x0000000400f77308 */ /* 0x0003e20000000800 */
[----:B------:R-:W-:Y:S01]  /*1f260*/  FSEL R126, R126, -INF , !P1 ;  /* 0xff8000007e7e7808 */ /* 0x000fe20004800000 */
[--C-:B------:R-:W-:Y:S01]  /*1f270*/  FFMA.FTZ R55, R55, UR4, -R9.reuse ;  /* 0x0000000437377c23 */ /* 0x100fe20008010809 */
[----:B------:R-:W-:Y:S01]  /*1f280*/  FMNMX.FTZ R0, R123, R0, !PT ;  /* 0x000000007b007209 */ /* 0x000fe20007810000 */
[--C-:B------:R-:W-:Y:S01]  /*1f290*/  FFMA.FTZ R101, R70, UR4, -R9.reuse ;  /* 0x0000000446657c23 */ /* 0x100fe20008010809 */
[----:B------:R-:W-:Y:S01]  /*1f2a0*/  FMNMX.FTZ R37, R125, R37, !PT ;  /* 0x000000257d257209 */ /* 0x000fe20007810000 */
[--C-:B------:R-:W-:Y:S01]  /*1f2b0*/  FFMA.FTZ R34, R34, UR4, -R9.reuse ;  /* 0x0000000422227c23 */ /* 0x100fe20008010809 */
[----:B------:R-:W-:Y:S01]  /*1f2c0*/  FSEL R5, R127, -INF , !P0 ;  /* 0xff8000007f057808 */ /* 0x000fe20004000000 */
[--C-:B------:R-:W-:Y:S01]  /*1f2d0*/  FFMA.FTZ R98, R98, UR4, -R9.reuse ;  /* 0x0000000462627c23 */ /* 0x100fe20008010809 */
[----:B------:R-:W-:Y:S01]  /*1f2e0*/  FMNMX.FTZ R0, R126, R0, !PT ;  /* 0x000000007e007209 */ /* 0x000fe20007810000 */
[----:B------:R-:W3:Y:S01]  /*1f2f0*/  SHFL.BFLY PT, R13, R37, 0x2, 0x1f ;  /* 0x0c401f00250d7f89 */ /* 0x000ee200000e0000 */
[----:B------:R-:W-:Y:S01]  /*1f300*/  SHF.R.U32.HI R12, RZ, 0x8, R30 ;  /* 0x00000008ff0c7819 */ /* 0x000fe2000001161e */
[--C-:B------:R-:W-:Y:S01]  /*1f310*/  FFMA.FTZ R99, R99, UR4, -R9.reuse ;  /* 0x0000000463637c23 */ /* 0x100fe20008010809 */
[----:B------:R-:W-:Y:S01]  /*1f320*/  FMNMX.FTZ R0, R5, R0, !PT ;  /* 0x0000000005007209 */ /* 0x000fe20007810000 */
[--C-:B------:R-:W-:Y:S01]  /*1f330*/  FFMA.FTZ R130, R130, UR4, -R9.reuse ;  /* 0x0000000482827c23 */ /* 0x100fe20008010809 */
[----:B------:R-:W-:Y:S01]  /*1f340*/  LOP3.LUT R6, R15, UR30, R246, 0x96, !PT ;  /* 0x0000001e0f067c12 */ /* 0x000fe2000f8e96f6 */
[----:B-1----:R-:W-:Y:S02]  /*1f350*/  FFMA.FTZ R4, R19, UR4, -R9 ;  /* 0x0000000413047c23 */ /* 0x002fe40008010809 */
[----:B------:R-:W1:Y:S01]  /*1f360*/  SHFL.BFLY PT, R2, R0, 0x2, 0x1f ;  /* 0x0c401f0000027f89 */ /* 0x000e6200000e0000 */
[----:B------:R-:W-:Y:S01]  /*1f370*/  PRMT R246, R206, 0x5410, R12 ;  /* 0x00005410cef67816 */ /* 0x000fe2000000000c */
[----:B------:R-:W-:Y:S01]  /*1f380*/  IMAD.MOV.U32 R206, RZ, RZ, R213 ;  /* 0x000000ffffce7224 */ /* 0x000fe200078e00d5 */
[----:B------:R-:W-:Y:S01]  /*1f390*/  LOP3.LUT R11, R27, 0xff, RZ, 0xc0, !PT ;  /* 0x000000ff1b0b7812 */ /* 0x000fe200078ec0ff */
[----:B------:R4:W2:Y:S01]  /*1f3a0*/  MUFU.EX2 R213, R4 ;  /* 0x0000000400d57308 */ /* 0x0008a20000000800 */
[----:B------:R-:W-:Y:S02]  /*1f3b0*/  LOP3.LUT R12, R184, 0xffff, RZ, 0xc0, !PT ;  /* 0x0000ffffb80c7812 */ /* 0x000fe400078ec0ff */
[----:B------:R-:W-:Y:S02]  /*1f3c0*/  PRMT R208, R11, 0x5410, R208 ;  /* 0x000054100bd07816 */ /* 0x000fe400000000d0 */
[----:B------:R-:W-:Y:S02]  /*1f3d0*/  LOP3.LUT R20, R14, 0xffff, RZ, 0xc0, !PT ;  /* 0x0000ffff0e147812 */ /* 0x000fe400078ec0ff */
[----:B------:R-:W-:Y:S02]  /*1f3e0*/  SHF.R.U32.HI R11, RZ, 0x10, R184 ;  /* 0x00000010ff0b7819 */ /* 0x000fe400000116b8 */
[----:B------:R-:W-:Y:S02]  /*1f3f0*/  LOP3.LUT R15, R184, 0xff, RZ, 0xc0, !PT ;  /* 0x000000ffb80f7812 */ /* 0x000fe400078ec0ff */
[----:B------:R-:W-:Y:S02]  /*1f400*/  SHF.R.U32.HI R12, RZ, 0x8, R12 ;  /* 0x00000008ff0c7819 */ /* 0x000fe4000001160c */
[----:B---3--:R-:W-:Y:S02]  /*1f410*/  FMNMX.FTZ R37, R37, R13, !PT ;  /* 0x0000000d25257209 */ /* 0x008fe40007810000 */
[----:B------:R-:W-:Y:S01]  /*1f420*/  SHF.R.U32.HI R13, RZ, 0x18, R184 ;  /* 0x00000018ff0d7819 */ /* 0x000fe200000116b8 */
[--C-:B------:R-:W-:Y:S01]  /*1f430*/  FFMA.FTZ R184, R116, UR4, -R10.reuse ;  /* 0x0000000474b87c23 */ /* 0x100fe2000801080a */
[----:B----4-:R-:W-:Y:S01]  /*1f440*/  FFMA.FTZ R4, R179, UR4, -R10 ;  /* 0x00000004b3047c23 */ /* 0x010fe2000801080a */
[----:B------:R-:W3:Y:S01]  /*1f450*/  SHFL.BFLY PT, R7, R37, 0x1, 0x1f ;  /* 0x0c201f0025077f89 */ /* 0x000ee200000e0000 */
[----:B------:R-:W-:Y:S02]  /*1f460*/  PRMT R77, R15, 0x5410, R12 ;  /* 0x000054100f4d7816 */ /* 0x000fe4000000000c */
[----:B------:R4:W-:Y:S01]  /*1f470*/  MUFU.EX2 R46, R4 ;  /* 0x00000004002e7308 */ /* 0x0009e20000000800 */
[----:B-1----:R-:W-:Y:S02]  /*1f480*/  FMNMX.FTZ R0, R0, R2, !PT ;  /* 0x0000000200007209 */ /* 0x002fe40007810000 */
[----:B------:R-:W-:Y:S02]  /*1f490*/  LOP3.LUT R11, R11, 0xff, RZ, 0xc0, !PT ;  /* 0x000000ff0b0b7812 */ /* 0x000fe400078ec0ff */
[----:B------:R-:W-:Y:S01]  /*1f4a0*/  SHF.R.U32.HI R12, RZ, 0x10, R188 ;  /* 0x00000010ff0c7819 */ /* 0x000fe200000116bc */
[----:B------:R-:W1:Y:S01]  /*1f4b0*/  SHFL.BFLY PT, R2, R0, 0x1, 0x1f ;  /* 0x0c201f0000027f89 */ /* 0x000e6200000e0000 */
[----:B------:R-:W-:Y:S02]  /*1f4c0*/  PRMT R66, R11, 0x5410, R13 ;  /* 0x000054100b427816 */ /* 0x000fe4000000000d */
[----:B------:R-:W-:Y:S02]  /*1f4d0*/  LOP3.LUT R21, R14, 0xff, RZ, 0xc0, !PT ;  /* 0x000000ff0e157812 */ /* 0x000fe400078ec0ff */
[--C-:B------:R-:W-:Y:S02]  /*1f4e0*/  SHF.R.U32.HI R18, RZ, 0x18, R14.reuse ;  /* 0x00000018ff127819 */ /* 0x100fe4000001160e */
[----:B------:R-:W-:Y:S02]  /*1f4f0*/  SHF.R.U32.HI R19, RZ, 0x10, R14 ;  /* 0x00000010ff137819 */ /* 0x000fe4000001160e */
[C---:B------:R-:W-:Y:S01]  /*1f500*/  LOP3.LUT R14, R188.reuse, 0xff, RZ, 0xc0, !PT ;  /* 0x000000ffbc0e7812 */ /* 0x040fe200078ec0ff */
[----:B----4-:R-:W-:Y:S01]  /*1f510*/  FFMA.FTZ R4, R181, UR4, -R10 ;  /* 0x00000004b5047c23 */ /* 0x010fe2000801080a */
[----:B------:R-:W-:Y:S03]  /*1f520*/  SHF.R.U32.HI R13, RZ, 0x18, R188 ;  /* 0x00000018ff0d7819 */ /* 0x000fe600000116bc */
[----:B------:R4:W2:Y:S01]  /*1f530*/  MUFU.EX2 R179, R4 ;  /* 0x0000000400b37308 */ /* 0x0008a20000000800 */
[----:B---3--:R-:W-:Y:S02]  /*1f540*/  FMNMX.FTZ R37, R37, R7, !PT ;  /* 0x0000000725257209 */ /* 0x008fe40007810000 */
[----:B------:R-:W-:Y:S01]  /*1f550*/  LOP3.LUT R7, R188, 0xffff, RZ, 0xc0, !PT ;  /* 0x0000ffffbc077812 */ /* 0x000fe200078ec0ff */
[----:B------:R-:W-:Y:S01]  /*1f560*/  IMAD.MOV.U32 R188, RZ, RZ, R206 ;  /* 0x000000ffffbc7224 */ /* 0x000fe200078e00ce */
[----:B------:R-:W-:Y:S01]  /*1f570*/  FSETP.NEU.FTZ.AND P1, PT, R37, -INF , PT ;  /* 0xff8000002500780b */ /* 0x000fe20003f3d000 */
[----:B------:R-:W-:Y:S01]  /*1f580*/  FFMA.FTZ R206, R117, UR4, -R10 ;  /* 0x0000000475ce7c23 */ /* 0x000fe2000801080a */
[----:B------:R-:W-:Y:S01]  /*1f590*/  SHF.R.U32.HI R11, RZ, 0x8, R7 ;  /* 0x00000008ff0b7819 */ /* 0x000fe20000011607 */
[--C-:B------:R-:W-:Y:S01]  /*1f5a0*/  FFMA.FTZ R117, R86, UR4, -R9.reuse ;  /* 0x0000000456757c23 */ /* 0x100fe20008010809 */
[----:B------:R-:W-:Y:S01]  /*1f5b0*/  LOP3.LUT R7, R12, 0xff, RZ, 0xc0, !PT ;  /* 0x000000ff0c077812 */ /* 0x000fe200078ec0ff */
[--C-:B------:R-:W-:Y:S01]  /*1f5c0*/  FFMA.FTZ R12, R237, UR4, -R9.reuse ;  /* 0x00000004ed0c7c23 */ /* 0x100fe20008010809 */
[----:B-1----:R-:W-:Y:S01]  /*1f5d0*/  FMNMX.FTZ R36, R0, R2, !PT ;  /* 0x0000000200247209 */ /* 0x002fe20007810000 */
[----:B------:R-:W-:Y:S01]  /*1f5e0*/  FFMA.FTZ R2, R186, UR4, -R9 ;  /* 0x00000004ba027c23 */ /* 0x000fe20008010809 */
[----:B------:R-:W-:Y:S01]  /*1f5f0*/  PRMT R56, R14, 0x5410, R11 ;  /* 0x000054100e387816 */ /* 0x000fe2000000000b */
[----:B------:R1:W-:Y:S01]  /*1f600*/  MUFU.EX2 R186, R12 ;  /* 0x0000000c00ba7308 */ /* 0x0003e20000000800 */
[----:B------:R-:W-:Y:S01]  /*1f610*/  FSEL R0, R37, RZ, P1 ;  /* 0x000000ff25007208 */ /* 0x000fe20000800000 */
[----:B------:R-:W-:Y:S01]  /*1f620*/  IMAD.WIDE.U32 R14, R251, -0x2daee0ad, RZ ;  /* 0xd2511f53fb0e7825 */ /* 0x000fe200078e00ff */
[----:B------:R-:W-:Y:S03]  /*1f630*/  PRMT R58, R7, 0x5410, R13 ;  /* 0x00005410073a7816 */ /* 0x000fe6000000000d */
[----:B------:R-:W-:Y:S01]  /*1f640*/  FMUL.FTZ R7, R37, UR4 ;  /* 0x0000000425077c20 */ /* 0x000fe20008410000 */
[----:B------:R-:W-:Y:S01]  /*1f650*/  FSETP.NEU.FTZ.AND P0, PT, R36, -INF , PT ;  /* 0xff8000002400780b */ /* 0x000fe20003f1d000 */
[----:B------:R-:W-:Y:S02]  /*1f660*/  FADD.FTZ R3, -R0, R3 ;  /* 0x0000000300037221 */ /* 0x000fe40000010100 */
[----:B------:R3:W2:Y:S01]  /*1f670*/  MUFU.EX2 R44, R2 ;  /* 0x00000002002c7308 */ /* 0x0006a20000000800 */
[----:B------:R-:W-:Y:S01]  /*1f680*/  LOP3.LUT R11, R15, UR17, R8, 0x96, !PT ;  /* 0x000000110f0b7c12 */ /* 0x000fe2000f8e9608 */
[----:B------:R-:W-:Y:S01]  /*1f690*/  IMAD.MOV.U32 R251, RZ, RZ, R81 ;  /* 0x000000fffffb7224 */ /* 0x000fe200078e0051 */
[----:B------:R-:W-:Y:S01]  /*1f6a0*/  FSEL R0, R36, RZ, P0 ;  /* 0x000000ff24007208 */ /* 0x000fe20000000000 */
[----:B------:R-:W-:Y:S01]  /*1f6b0*/  IMAD.MOV.U32 R81, RZ, RZ, R79 ;  /* 0x000000ffff517224 */ /* 0x000fe200078e004f */
[----:B------:R-:W-:Y:S01]  /*1f6c0*/  FSEL R8, R7, RZ, P1 ;  /* 0x000000ff07087208 */ /* 0x000fe20000800000 */
[--C-:B------:R-:W-:Y:S01]  /*1f6d0*/  FFMA.FTZ R86, R118, UR4, -R9.reuse ;  /* 0x0000000476567c23 */ /* 0x100fe20008010809 */
[----:B------:R-:W-:Y:S01]  /*1f6e0*/  LOP3.LUT R13, R6, 0xff, RZ, 0xc0, !PT ;  /* 0x000000ff060d7812 */ /* 0x000fe200078ec0ff */
[----:B----4-:R-:W-:Y:S01]  /*1f6f0*/  FADD.FTZ R4, -R0, R132 ;  /* 0x0000008400047221 */ /* 0x010fe20000010100 */
[----:B-1----:R-:W-:Y:S01]  /*1f700*/  LOP3.LUT R12, R6, 0xffff, RZ, 0xc0, !PT ;  /* 0x0000ffff060c7812 */ /* 0x002fe200078ec0ff */
[----:B------:R-:W-:Y:S01]  /*1f710*/  FFMA.FTZ R0, R245, UR4, -R8 ;  /* 0x00000004f5007c23 */ /* 0x000fe20008010808 */
[----:B------:R-:W-:Y:S02]  /*1f720*/  IMAD.MOV.U32 R245, RZ, RZ, R208 ;  /* 0x000000fffff57224 */ /* 0x000fe400078e00d0 */
[--C-:B------:R-:W-:Y:S01]  /*1f730*/  FFMA.FTZ R208, R124, UR4, -R8.reuse ;  /* 0x000000047cd07c23 */ /* 0x100fe20008010808 */
[----:B------:R-:W-:Y:S01]  /*1f740*/  FFMA.FTZ R118, R40, UR4, -R8 ;  /* 0x0000000428767c23 */ /* 0x000fe20008010808 */
[----:B------:R1:W-:Y:S01]  /*1f750*/  MUFU.EX2 R27, R0 ;  /* 0x00000000001b7308 */ /* 0x0003e20000000800 */
[----:B------:R-:W-:Y:S01]  /*1f760*/  SHF.R.U32.HI R12, RZ, 0x8, R12 ;  /* 0x00000008ff0c7819 */ /* 0x000fe2000001160c */
[----:B------:R-:W-:Y:S01]  /*1f770*/  IMAD.MOV.U32 R132, RZ, RZ, R74 ;  /* 0x000000ffff847224 */ /* 0x000fe200078e004a */
[----:B---3--:R-:W-:Y:S01]  /*1f780*/  FSEL R2, R39, RZ, P3 ;  /* 0x000000ff27027208 */ /* 0x008fe20001800000 */
[----:B------:R-:W-:Y:S01]  /*1f790*/  FFMA.FTZ R74, R100, UR4, -R10 ;  /* 0x00000004644a7c23 */ /* 0x000fe2000801080a */
[----:B------:R-:W-:Y:S01]  /*1f7a0*/  PRMT R76, R13, 0x5410, R12 ;  /* 0x000054100d4c7816 */ /* 0x000fe2000000000c */
[----:B------:R-:W-:Y:S01]  /*1f7b0*/  FFMA.FTZ R100, R71, UR4, -R9 ;  /* 0x0000000447647c23 */ /* 0x000fe20008010809 */
[--C-:B------:R-:W-:Y:S01]  /*1f7c0*/  SHF.R.U32.HI R13, RZ, 0x10, R6.reuse ;  /* 0x00000010ff0d7819 */ /* 0x100fe20000011606 */
[----:B------:R-:W-:Y:S01]  /*1f7d0*/  FADD.FTZ R7, -R2, R133 ;  /* 0x0000008502077221 */ /* 0x000fe20000010100 */
[----:B------:R-:W-:Y:S01]  /*1f7e0*/  FMUL.FTZ R2, R36, UR4 ;  /* 0x0000000424027c20 */ /* 0x000fe20008410000 */
[----:B------:R-:W-:Y:S01]  /*1f7f0*/  SHF.R.U32.HI R12, RZ, 0x18, R6 ;  /* 0x00000018ff0c7819 */ /* 0x000fe20000011606 */
[----:B------:R-:W-:Y:S01]  /*1f800*/  IMAD.MOV.U32 R133, RZ, RZ, R75 ;  /* 0x000000ffff857224 */ /* 0x000fe200078e004b */
[----:B------:R-:W-:Y:S01]  /*1f810*/  LOP3.LUT R6, R13, 0xff, RZ, 0xc0, !PT ;  /* 0x000000ff0d067812 */ /* 0x000fe200078ec0ff */
[----:B------:R-:W-:Y:S01]  /*1f820*/  FFMA.FTZ R13, R241, UR4, -R10 ;  /* 0x00000004f10d7c23 */ /* 0x000fe2000801080a */
[----:B------:R-:W-:Y:S01]  /*1f830*/  FSEL R2, R2, RZ, P0 ;  /* 0x000000ff02027208 */ /* 0x000fe20000000000 */
[----:B------:R-:W-:Y:S01]  /*1f840*/  FFMA.FTZ R71, R120, UR4, -R8 ;  /* 0x0000000478477c23 */ /* 0x000fe20008010808 */
[----:B------:R-:W-:Y:S01]  /*1f850*/  PRMT R75, R6, 0x5410, R12 ;  /* 0x00005410064b7816 */ /* 0x000fe2000000000c */
[----:B-1----:R-:W-:Y:S01]  /*1f860*/  FFMA.FTZ R0, R244, UR4, -R8 ;  /* 0x00000004f4007c23 */ /* 0x002fe20008010808 */
[----:B------:R-:W-:Y:S02]  /*1f870*/  IMAD.MOV.U32 R40, RZ, RZ, R211 ;  /* 0x000000ffff287224 */ /* 0x000fe400078e00d3 */
[----:B------:R-:W-:Y:S01]  /*1f880*/  FFMA.FTZ R211, R123, UR4, -R2 ;  /* 0x000000047bd37c23 */ /* 0x000fe20008010802 */
[----:B------:R-:W-:Y:S01]  /*1f890*/  SHF.R.U32.HI R6, RZ, 0x8, R20 ;  /* 0x00000008ff067819 */ /* 0x000fe20000011614 */
[----:B------:R1:W3:Y:S01]  /*1f8a0*/  MUFU.EX2 R181, R0 ;  /* 0x0000000000b57308 */ /* 0x0002e20000000800 */
[----:B------:R-:W-:Y:S01]  /*1f8b0*/  LOP3.LUT R12, R11, 0xff, RZ, 0xc0, !PT ;  /* 0x000000ff0b0c7812 */ /* 0x000fe200078ec0ff */
[----:B------:R-:W-:Y:S01]  /*1f8c0*/  IMAD.MOV.U32 R20, RZ, RZ, R132 ;  /* 0x000000ffff147224 */ /* 0x000fe200078e0084 */
[----:B------:R-:W-:Y:S01]  /*1f8d0*/  PRMT R78, R21, 0x5410, R6 ;  /* 0x00005410154e7816 */ /* 0x000fe20000000006 */
[----:B------:R-:W-:Y:S01]  /*1f8e0*/  IMAD.MOV.U32 R21, RZ, RZ, R133 ;  /* 0x000000ffff157224 */ /* 0x000fe200078e0085 */
[----:B------:R-:W-:Y:S01]  /*1f8f0*/  LOP3.LUT R6, R19, 0xff, RZ, 0xc0, !PT ;  /* 0x000000ff13067812 */ /* 0x000fe200078ec0ff */
[--C-:B------:R-:W-:Y:S01]  /*1f900*/  FFMA.FTZ R19, R22, UR4, -R10.reuse ;  /* 0x0000000416137c23 */ /* 0x100fe2000801080a */
[----:B------:R-:W-:Y:S01]  /*1f910*/  LOP3.LUT R15, R14, 0xffff, RZ, 0xc0, !PT ;  /* 0x0000ffff0e0f7812 */ /* 0x000fe200078ec0ff */
[----:B------:R-:W-:Y:S01]  /*1f920*/  FFMA.FTZ R22, R187, UR4, -R10 ;  /* 0x00000004bb167c23 */ /* 0x000fe2000801080a */
[----:B------:R-:W-:Y:S01]  /*1f930*/  PRMT R79, R6, 0x5410, R18 ;  /* 0x00005410064f7816 */ /* 0x000fe20000000012 */
[--C-:B------:R-:W-:Y:S01]  /*1f940*/  FFMA.FTZ R18, R31, UR4, -R10.reuse ;  /* 0x000000041f127c23 */ /* 0x100fe2000801080a */
[----:B------:R-:W-:Y:S01]  /*1f950*/  LOP3.LUT R6, R11, 0xffff, RZ, 0xc0, !PT ;  /* 0x0000ffff0b067812 */ /* 0x000fe200078ec0ff */
[--C-:B------:R-:W-:Y:S01]  /*1f960*/  FFMA.FTZ R31, R64, UR4, -R10.reuse ;  /* 0x00000004401f7c23 */ /* 0x100fe2000801080a */
[----:B------:R-:W-:Y:S01]  /*1f970*/  LOP3.LUT R17, R14, 0xff, RZ, 0xc0, !PT ;  /* 0x000000ff0e117812 */ /* 0x000fe200078ec0ff */
[----:B------:R-:W-:Y:S01]  /*1f980*/  FFMA.FTZ R132, R23, UR4, -R10 ;  /* 0x0000000417847c23 */ /* 0x000fe2000801080a */
[----:B------:R-:W-:Y:S01]  /*1f990*/  SHF.R.U32.HI R6, RZ, 0x8, R6 ;  /* 0x00000008ff067819 */ /* 0x000fe20000011606 */
[----:B------:R-:W-:Y:S01]  /*1f9a0*/  FFMA.FTZ R23, R112, UR4, -R10 ;  /* 0x0000000470177c23 */ /* 0x000fe2000801080a */
[----:B-1----:R-:W-:Y:S01]  /*1f9b0*/  FFMA.FTZ R0, R200, UR4, -R2 ;  /* 0x00000004c8007c23 */ /* 0x002fe20008010802 */
[----:B------:R-:W-:Y:S02]  /*1f9c0*/  IMAD.MOV.U32 R120, RZ, RZ, R183 ;  /* 0x000000ffff787224 */ /* 0x000fe400078e00b7 */
[----:B------:R-:W-:Y:S01]  /*1f9d0*/  FFMA.FTZ R104, R104, UR4, -R8 ;  /* 0x0000000468687c23 */ /* 0x000fe20008010808 */
[----:B------:R1:W-:Y:S01]  /*1f9e0*/  MUFU.EX2 R183, R22 ;  /* 0x0000001600b77308 */ /* 0x0003e20000000800 */
[----:B------:R-:W-:Y:S01]  /*1f9f0*/  SHF.R.U32.HI R16, RZ, 0x10, R14 ;  /* 0x00000010ff107819 */ /* 0x000fe2000001160e */
[----:B------:R-:W-:Y:S01]  /*1fa00*/  FFMA.FTZ R112, R92, UR4, -R8 ;  /* 0x000000045c707c23 */ /* 0x000fe20008010808 */
[----:B------:R-:W-:Y:S01]  /*1fa10*/  SHF.R.U32.HI R14, RZ, 0x18, R14 ;  /* 0x00000018ff0e7819 */ /* 0x000fe2000001160e */
[----:B------:R-:W-:Y:S01]  /*1fa20*/  FFMA.FTZ R110, R110, UR4, -R2 ;  /* 0x000000046e6e7c23 */ /* 0x000fe20008010802 */
[----:B------:R-:W-:Y:S01]  /*1fa30*/  FFMA.FTZ R116, R93, UR4, -R8 ;  /* 0x000000045d747c23 */ /* 0x000fe20008010808 */
[----:B------:R-:W-:Y:S01]  /*1fa40*/  IMAD.MOV.U32 R93, RZ, RZ, R245 ;  /* 0x000000ffff5d7224 */ /* 0x000fe200078e00f5 */
[----:B------:R-:W-:Y:S03]  /*1fa50*/  PLOP3.LUT P0, PT, PT, PT, UP0, 0x80, 0x0 ;  /* 0x000000000000781c */ /* 0x000fe60003f0f008 */
[----:B------:R4:W-:Y:S10]  /*1fa60*/  MUFU.EX2 R30, R0 ;  /* 0x00000000001e7308 */ /* 0x0009f40000000800 */
[----:B------:R-:W-:Y:S01]  /*1fa70*/  MUFU.EX2 R112, R112 ;  /* 0x0000007000707308 */ /* 0x000fe20000000800 */
[----:B-1----:R-:W-:Y:S09]  /*1fa80*/  IMAD.MOV.U32 R22, RZ, RZ, R104 ;  /* 0x000000ffff167224 */ /* 0x002ff200078e0068 */
[----:B------:R-:W-:Y:S01]  /*1fa90*/  MUFU.EX2 R116, R116 ;  /* 0x0000007400747308 */ /* 0x000fe20000000800 */
[----:B----4-:R-:W-:Y:S09]  /*1faa0*/  FFMA.FTZ R0, R201, UR4, -R2 ;  /* 0x00000004c9007c23 */ /* 0x010ff20008010802 */
[----:B------:R1:W4:Y:S10]  /*1fab0*/  MUFU.EX2 R201, R0 ;  /* 0x0000000000c97308 */ /* 0x0003340000000800 */
[----:B------:R-:W-:Y:S01]  /*1fac0*/  MUFU.EX2 R110, R110 ;  /* 0x0000006e006e7308 */ /* 0x000fe20000000800 */
[--C-:B-1----:R-:W-:Y:S09]  /*1fad0*/  FFMA.FTZ R0, R240, UR4, -R8.reuse ;  /* 0x00000004f0007c23 */ /* 0x102ff20008010808 */
[----:B------:R1:W-:Y:S02]  /*1fae0*/  MUFU.EX2 R200, R0 ;  /* 0x0000000000c87308 */ /* 0x0003e40000000800 */
[----:B-1----:R-:W-:Y:S08]  /*1faf0*/  FFMA.FTZ R0, R243, UR4, -R8 ;  /* 0x00000004f3007c23 */ /* 0x002ff00008010808 */
[----:B------:R1:W4:Y:S02]  /*1fb00*/  MUFU.EX2 R243, R0 ;  /* 0x0000000000f37308 */ /* 0x0003240000000800 */
[----:B-1----:R-:W-:Y:S01]  /*1fb10*/  FFMA.FTZ R0, R232, UR4, -R2 ;  /* 0x00000004e8007c23 */ /* 0x002fe20008010802 */
[----:B------:R-:W-:Y:S01]  /*1fb20*/  IMAD.MOV.U32 R232, RZ, RZ, R80 ;  /* 0x000000ffffe87224 */ /* 0x000fe200078e0050 */
[----:B------:R-:W-:Y:S01]  /*1fb30*/  PRMT R80, R12, 0x5410, R6 ;  /* 0x000054100c507816 */ /* 0x000fe20000000006 */
[----:B------:R-:W-:Y:S05]  /*1fb40*/  FFMA.FTZ R12, R194, UR4, -R10 ;  /* 0x00000004c20c7c23 */ /* 0x000fea000801080a */
[----:B------:R1:W-:Y:S01]  /*1fb50*/  MUFU.EX2 R240, R0 ;  /* 0x0000000000f07308 */ /* 0x0003e20000000800 */
[--C-:B------:R-:W-:Y:S01]  /*1fb60*/  SHF.R.U32.HI R6, RZ, 0x10, R11.reuse ;  /* 0x00000010ff067819 */ /* 0x100fe2000001160b */
[----:B------:R-:W-:Y:S01]  /*1fb70*/  IMAD.MOV.U32 R64, RZ, RZ, R232 ;  /* 0x000000ffff407224 */ /* 0x000fe200078e00e8 */
[----:B------:R-:W-:Y:S01]  /*1fb80*/  SHF.R.U32.HI R11, RZ, 0x18, R11 ;  /* 0x00000018ff0b7819 */ /* 0x000fe2000001160b */
[----:B------:R-:W-:Y:S01]  /*1fb90*/  FFMA.FTZ R232, R119, UR4, -R9 ;  /* 0x0000000477e87c23 */ /* 0x000fe20008010809 */
[----:B------:R-:W-:Y:S01]  /*1fba0*/  LOP3.LUT R6, R6, 0xff, RZ, 0xc0, !PT ;  /* 0x000000ff06067812 */ /* 0x000fe200078ec0ff */
[----:B------:R-:W-:Y:S04]  /*1fbb0*/  IMAD.MOV.U32 R84, RZ, RZ, R64 ;  /* 0x000000ffff547224 */ /* 0x000fe800078e0040 */
[----:B------:R-:W-:Y:S01]  /*1fbc0*/  MUFU.EX2 R237, R12 ;  /* 0x0000000c00ed7308 */ /* 0x000fe20000000800 */
[----:B-1----:R-:W-:Y:S01]  /*1fbd0*/  FFMA.FTZ R0, R233, UR4, -R2 ;  /* 0x00000004e9007c23 */ /* 0x002fe20008010802 */
[----:B------:R-:W-:Y:S01]  /*1fbe0*/  IMAD.MOV.U32 R233, RZ, RZ, R81 ;  /* 0x000000ffffe97224 */ /* 0x000fe200078e0051 */
[----:B------:R-:W-:Y:S07]  /*1fbf0*/  PRMT R81, R6, 0x5410, R11 ;  /* 0x0000541006517816 */ /* 0x000fee000000000b */
[----:B------:R1:W4:Y:S01]  /*1fc00*/  MUFU.EX2 R244, R0 ;  /* 0x0000000000f47308 */ /* 0x0003220000000800 */
[----:B------:R-:W-:Y:S01]  /*1fc10*/  SHF.R.U32.HI R6, RZ, 0x8, R15 ;  /* 0x00000008ff067819 */ /* 0x000fe2000001160f */
[----:B------:R-:W-:Y:S01]  /*1fc20*/  IMAD.MOV.U32 R65, RZ, RZ, R233 ;  /* 0x000000ffff417224 */ /* 0x000fe200078e00e9 */
[----:B------:R-:W-:Y:S01]  /*1fc30*/  LOP3.LUT R11, R16, 0xff, RZ, 0xc0, !PT ;  /* 0x000000ff100b7812 */ /* 0x000fe200078ec0ff */
[----:B------:R-:W-:Y:S01]  /*1fc40*/  IMAD.MOV.U32 R16, RZ, RZ, R250 ;  /* 0x000000ffff107224 */ /* 0x000fe200078e00fa */
[----:B------:R-:W-:Y:S01]  /*1fc50*/  PRMT R127, R17, 0x5410, R6 ;  /* 0x00005410117f7816 */ /* 0x000fe20000000006 */
[----:B------:R-:W-:Y:S01]  /*1fc60*/  FFMA.FTZ R6, R170, UR4, -R9 ;  /* 0x00000004aa067c23 */ /* 0x000fe20008010809 */
[----:B------:R-:W-:Y:S03]  /*1fc70*/  PRMT R133, R11, 0x5410, R14 ;  /* 0x000054100b857816 */ /* 0x000fe6000000000e */
[----:B------:R2:W-:Y:S01]  /*1fc80*/  MUFU.EX2 R233, R13 ;  /* 0x0000000d00e97308 */ /* 0x0005e20000000800 */
[----:B------:R-:W-:Y:S02]  /*1fc90*/  IMAD.MOV.U32 R17, RZ, RZ, R251 ;  /* 0x000000ffff117224 */ /* 0x000fe400078e00fb */
[----:B------:R-:W-:Y:S01]  /*1fca0*/  FFMA.FTZ R11, R242, UR4, -R9 ;  /* 0x00000004f20b7c23 */ /* 0x000fe20008010809 */
[----:B------:R-:W-:Y:S02]  /*1fcb0*/  IMAD.MOV.U32 R251, RZ, RZ, R209 ;  /* 0x000000fffffb7224 */ /* 0x000fe400078e00d1 */
[--C-:B------:R-:W-:Y:S01]  /*1fcc0*/  FFMA.FTZ R170, R69, UR4, -R10.reuse ;  /* 0x0000000445aa7c23 */ /* 0x100fe2000801080a */
[--C-:B------:R-:W-:Y:S01]  /*1fcd0*/  FFMA.FTZ R69, R113, UR4, -R10.reuse ;  /* 0x0000000471457c23 */ /* 0x100fe2000801080a */
[----:B------:R-:W-:Y:S01]  /*1fce0*/  FFMA.FTZ R113, R87, UR4, -R9 ;  /* 0x0000000457717c23 */ /* 0x000fe20008010809 */
[----:B------:R-:W-:Y:S01]  /*1fcf0*/  IMAD.MOV.U32 R15, RZ, RZ, R21 ;  /* 0x000000ffff0f7224 */ /* 0x000fe200078e0015 */
[----:B------:R-:W-:Y:S01]  /*1fd00*/  MUFU.EX2 R250, R6 ;  /* 0x0000000600fa7308 */ /* 0x000fe20000000800 */
[--C-:B-1----:R-:W-:Y:S01]  /*1fd10*/  FFMA.FTZ R0, R168, UR4, -R10.reuse ;  /* 0x00000004a8007c23 */ /* 0x102fe2000801080a */
[----:B------:R-:W-:Y:S01]  /*1fd20*/  FFMA.FTZ R21, R35, UR4, -R10 ;  /* 0x0000000423157c23 */ /* 0x000fe2000801080a */
[--C-:B------:R-:W-:Y:S01]  /*1fd30*/  FFMA.FTZ R35, R67, UR4, -R9.reuse ;  /* 0x0000000443237c23 */ /* 0x100fe20008010809 */
[----:B------:R-:W-:Y:S01]  /*1fd40*/  FFMA.FTZ R67, R173, UR4, -R8 ;  /* 0x00000004ad437c23 */ /* 0x000fe20008010808 */
[----:B------:R-:W-:Y:S02]  /*1fd50*/  IMAD.MOV.U32 R14, RZ, RZ, R20 ;  /* 0x000000ffff0e7224 */ /* 0x000fe400078e0014 */
[----:B------:R-:W-:Y:S01]  /*1fd60*/  FFMA.FTZ R20, R180, UR4, -R9 ;  /* 0x00000004b4147c23 */ /* 0x000fe20008010809 */
[----:B------:R-:W-:Y:S02]  /*1fd70*/  IMAD.MOV.U32 R85, RZ, RZ, R65 ;  /* 0x000000ffff557224 */ /* 0x000fe400078e0041 */
[----:B------:R1:W-:Y:S01]  /*1fd80*/  MUFU.EX2 R252, R0 ;  /* 0x0000000000fc7308 */ /* 0x0003e20000000800 */
[----:B--2---:R-:W-:Y:S04]  /*1fd90*/  IMAD.WIDE.U32 R12, R251, -0x2daee0ad, RZ ;  /* 0xd2511f53fb0c7825 */ /* 0x004fe800078e00ff */
[----:B------:R-:W-:Y:S01]  /*1fda0*/  FFMA.FTZ R173, R121, UR4, -R8 ;  /* 0x0000000479ad7c23 */ /* 0x000fe20008010808 */
[----:B------:R-:W-:Y:S01]  /*1fdb0*/  FFMA.FTZ R121, R111, UR4, -R2 ;  /* 0x000000046f797c23 */ /* 0x000fe20008010802 */
[----:B------:R-:W-:Y:S01]  /*1fdc0*/  IMAD.MOV.U32 R64, RZ, RZ, R14 ;  /* 0x000000ffff407224 */ /* 0x000fe200078e000e */
[----:B------:R-:W-:Y:S01]  /*1fdd0*/  LOP3.LUT R14, R13, UR12, R84, 0x96, !PT ;  /* 0x0000000c0d0e7c12 */ /* 0x000fe2000f8e9654 */
[----:B------:R-:W-:Y:S01]  /*1fde0*/  FFMA.FTZ R13, R239, UR4, -R8 ;  /* 0x00000004ef0d7c23 */ /* 0x000fe20008010808 */
[----:B------:R-:W-:Y:S01]  /*1fdf0*/  MUFU.EX2 R187, R11 ;  /* 0x0000000b00bb7308 */ /* 0x000fe20000000800 */
[----:B------:R-:W-:Y:S01]  /*1fe00*/  FFMA.FTZ R168, R97, UR4, -R10 ;  /* 0x0000000461a87c23 */ /* 0x000fe2000801080a */
[----:B------:R-:W-:Y:S02]  /*1fe10*/  IMAD.MOV.U32 R65, RZ, RZ, R15 ;  /* 0x000000ffff417224 */ /* 0x000fe400078e000f */
[----:B------:R-:W-:Y:S01]  /*1fe20*/  FFMA.FTZ R97, R82, UR4, -R9 ;  /* 0x0000000452617c23 */ /* 0x000fe20008010809 */
[----:B------:R-:W-:Y:S02]  /*1fe30*/  IMAD.MOV.U32 R239, RZ, RZ, R17 ;  /* 0x000000ffffef7224 */ /* 0x000fe400078e0011 */
[--C-:B------:R-:W-:Y:S01]  /*1fe40*/  FFMA.FTZ R17, R193, UR4, -R9.reuse ;  /* 0x00000004c1117c23 */ /* 0x100fe20008010809 */
[----:B------:R-:W-:Y:S02]  /*1fe50*/  IMAD.MOV.U32 R82, RZ, RZ, R64 ;  /* 0x000000ffff527224 */ /* 0x000fe400078e0040 */
[--C-:B------:R-:W-:Y:S01]  /*1fe60*/  FFMA.FTZ R64, R115, UR4, -R9.reuse ;  /* 0x0000000473407c23 */ /* 0x100fe20008010809 */
[----:B------:R2:W-:Y:S01]  /*1fe70*/  MUFU.EX2 R251, R19 ;  /* 0x0000001300fb7308 */ /* 0x0005e20000000800 */
[----:B-1----:R-:W-:Y:S01]  /*1fe80*/  FFMA.FTZ R0, R169, UR4, -R10 ;  /* 0x00000004a9007c23 */ /* 0x002fe2000801080a */
[----:B------:R-:W-:Y:S01]  /*1fe90*/  FFMA.FTZ R115, R25, UR4, -R8 ;  /* 0x0000000419737c23 */ /* 0x000fe20008010808 */
[----:B------:R-:W-:Y:S01]  /*1fea0*/  FFMA.FTZ R169, R96, UR4, -R10 ;  /* 0x0000000460a97c23 */ /* 0x000fe2000801080a */
[----:B------:R-:W-:Y:S01]  /*1feb0*/  FFMA.FTZ R25, R182, UR4, -R2 ;  /* 0x00000004b6197c23 */ /* 0x000fe20008010802 */
[----:B------:R-:W-:Y:S01]  /*1fec0*/  FFMA.FTZ R96, R83, UR4, -R9 ;  /* 0x0000000453607c23 */ /* 0x000fe20008010809 */
[----:B------:R-:W-:Y:S02]  /*1fed0*/  IMAD.MOV.U32 R83, RZ, RZ, R65 ;  /* 0x000000ffff537224 */ /* 0x000fe400078e0041 */
[----:B------:R-:W-:Y:S02]  /*1fee0*/  FFMA.FTZ R65, R131, UR4, -R9 ;  /* 0x0000000483417c23 */ /* 0x000fe40008010809 */
[----:B------:R1:W-:Y:S01]  /*1fef0*/  MUFU.EX2 R210, R0 ;  /* 0x0000000000d27308 */ /* 0x0003e20000000800 */
[----:B------:R-:W-:Y:S02]  /*1ff00*/  IMAD.MOV.U32 R70, RZ, RZ, R69 ;  /* 0x000000ffff467224 */ /* 0x000fe400078e0045 */
[--C-:B------:R-:W-:Y:S01]  /*1ff10*/  FFMA.FTZ R131, R108, UR4, -R8.reuse ;  /* 0x000000046c837c23 */ /* 0x100fe20008010808 */
[----:B------:R-:W-:Y:S02]  /*1ff20*/  IMAD.MOV.U32 R69, RZ, RZ, R91 ;  /* 0x000000ffff457224 */ /* 0x000fe400078e005b */
[----:B------:R-:W-:Y:S01]  /*1ff30*/  FFMA.FTZ R91, R50, UR4, -R8 ;  /* 0x00000004325b7c23 */ /* 0x000fe20008010808 */
[--C-:B------:R-:W-:Y:S01]  /*1ff40*/  FFMA.FTZ R108, R28, UR4, -R2.reuse ;  /* 0x000000041c6c7c23 */ /* 0x100fe20008010802 */
[----:B--2---:R-:W-:Y:S02]  /*1ff50*/  FFMA.FTZ R19, R185, UR4, -R2 ;  /* 0x00000004b9137c23 */ /* 0x004fe40008010802 */
[----:B------:R-:W-:Y:S01]  /*1ff60*/  MUFU.EX2 R185, R17 ;  /* 0x0000001100b97308 */ /* 0x000fe20000000800 */
[----:B-1----:R-:W-:Y:S05]  /*1ff70*/  FSEL R0, R38, RZ, P2 ;  /* 0x000000ff26007208 */ /* 0x002fea0001000000 */
[----:B------:R-:W-:Y:S01]  /*1ff80*/  FADD.FTZ R6, -R0, R134 ;  /* 0x0000008600067221 */ /* 0x000fe20000010100 */
[--C-:B------:R-:W-:Y:S01]  /*1ff90*/  FFMA.FTZ R0, R171, UR4, -R9.reuse ;  /* 0x00000004ab007c23 */ /* 0x100fe20008010809 */
[--C-:B------:R-:W-:Y:S01]  /*1ffa0*/  FFMA.FTZ R171, R68, UR4, -R10.reuse ;  /* 0x0000000444ab7c23 */ /* 0x100fe2000801080a */
[--C-:B------:R-:W-:Y:S01]  /*1ffb0*/  FFMA.FTZ R68, R129, UR4, -R10.reuse ;  /* 0x0000000481447c23 */ /* 0x100fe2000801080a */
[----:B------:R-:W-:Y:S01]  /*1ffc0*/  FFMA.FTZ R129, R114, UR4, -R9 ;  /* 0x0000000472817c23 */ /* 0x000fe20008010809 */
[----:B------:R1:W-:Y:S01]  /*1ffd0*/  MUFU.EX2 R209, R0 ;  /* 0x0000000000d17308 */ /* 0x0003e20000000800 */
[--C-:B------:R-:W-:Y:S01]  /*1ffe0*/  FFMA.FTZ R134, R24, UR4, -R10.reuse ;  /* 0x0000000418867c23 */ /* 0x100fe2000801080a */
[----:B------:R-:W-:Y:S01]  /*1fff0*/  FFMA.FTZ R24, R128, UR4, -R10 ;  /* 0x0000000480187c23 */ /* 0x000fe2000801080a */
[----:B------:R-:W-:Y:S04]  /*20000*/  IMAD.WIDE.U32 R10, R188, -0x2daee0ad, RZ ;  /* 0xd2511f53bc0a7825 */ /* 0x000fe800078e00ff */
[----:B------:R-:W-:Y:S01]  /*20010*/  FMUL.FTZ R6, R6, UR4 ;  /* 0x0000000406067c20 */ /* 0x000fe20008410000 */
[----:B------:R-:W-:Y:S01]  /*20020*/  IMAD.MOV.U32 R188, RZ, RZ, R246 ;  /* 0x000000ffffbc7224 */ /* 0x000fe200078e00f6 */
[----:B------:R-:W-:Y:S01]  /*20030*/  LOP3.LUT R15, R11, UR25, R12, 0x96, !PT ;  /* 0x000000190b0f7c12 */ /* 0x000fe2000f8e960c */
[----:B------:R2:W-:Y:S01]  /*20040*/  MUFU.EX2 R246, R18 ;  /* 0x0000001200f67308 */ /* 0x0005e20000000800 */
[----:B------:R-:W-:Y:S01]  /*20050*/  FFMA.FTZ R12, R238, UR4, -R8 ;  /* 0x00000004ee0c7c23 */ /* 0x000fe20008010808 */
[----:B------:R-:W-:Y:S01]  /*20060*/  FFMA.FTZ R11, R231, UR4, -R2 ;  /* 0x00000004e70b7c23 */ /* 0x000fe20008010802 */
[----:B------:R-:W-:Y:S02]  /*20070*/  IMAD.MOV.U32 R128, RZ, RZ, R23 ;  /* 0x000000ffff807224 */ /* 0x000fe400078e0017 */
[--C-:B------:R-:W-:Y:S01]  /*20080*/  FFMA.FTZ R23, R192, UR4, -R8.reuse ;  /* 0x00000004c0177c23 */ /* 0x100fe20008010808 */
[----:B------:R-:W-:Y:S01]  /*20090*/  FFMA.FTZ R192, R109, UR4, -R8 ;  /* 0x000000046dc07c23 */ /* 0x000fe20008010808 */
[----:B------:R-:W-:Y:S01]  /*200a0*/  FFMA.FTZ R109, R29, UR4, -R2 ;  /* 0x000000041d6d7c23 */ /* 0x000fe20008010802 */
[----:B------:R-:W-:Y:S02]  /*200b0*/  IMAD.MOV.U32 R114, RZ, RZ, R73 ;  /* 0x000000ffff727224 */ /* 0x000fe400078e0049 */
[----:B------:R3:W-:Y:S01]  /*200c0*/  MUFU.EX2 R180, R11 ;  /* 0x0000000b00b47308 */ /* 0x0007e20000000800 */
[--C-:B-1----:R-:W-:Y:S01]  /*200d0*/  FFMA.FTZ R0, R235, UR4, -R9.reuse ;  /* 0x00000004eb007c23 */ /* 0x102fe20008010809 */
[----:B------:R-:W-:Y:S02]  /*200e0*/  IMAD.MOV.U32 R238, RZ, RZ, R16 ;  /* 0x000000ffffee7224 */ /* 0x000fe400078e0010 */
[--C-:B------:R-:W-:Y:S01]  /*200f0*/  FFMA.FTZ R16, R33, UR4, -R9.reuse ;  /* 0x0000000421107c23 */ /* 0x100fe20008010809 */
[----:B------:R-:W-:Y:S02]  /*20100*/  IMAD.MOV.U32 R87, RZ, RZ, R68 ;  /* 0x000000ffff577224 */ /* 0x000fe400078e0044 */
[----:B------:R-:W-:Y:S01]  /*20110*/  FFMA.FTZ R73, R172, UR4, -R8 ;  /* 0x00000004ac497c23 */ /* 0x000fe20008010808 */
[----:B------:R-:W-:Y:S02]  /*20120*/  IMAD.MOV.U32 R68, RZ, RZ, R90 ;  /* 0x000000ffff447224 */ /* 0x000fe400078e005a */
[----:B------:R-:W-:Y:S01]  /*20130*/  FFMA.FTZ R90, R43, UR4, -R8 ;  /* 0x000000042b5a7c23 */ /* 0x000fe20008010808 */
[----:B------:R1:W-:Y:S01]  /*20140*/  MUFU.EX2 R241, R0 ;  /* 0x0000000000f17308 */ /* 0x0003e20000000800 */
[----:B------:R-:W-:Y:S04]  /*20150*/  IMAD.WIDE.U32 R32, R14, -0x326172a9, RZ ;  /* 0xcd9e8d570e207825 */ /* 0x000fe800078e00ff */
[--C-:B------:R-:W-:Y:S01]  /*20160*/  FFMA.FTZ R14, R203, UR4, -R2.reuse ;  /* 0x00000004cb0e7c23 */ /* 0x100fe20008010802 */
[----:B--2---:R-:W-:Y:S01]  /*20170*/  FFMA.FTZ R18, R202, UR4, -R2 ;  /* 0x00000004ca127c23 */ /* 0x004fe20008010802 */
[----:B------:R-:W-:Y:S02]  /*20180*/  IMAD.MOV.U32 R43, RZ, RZ, R130 ;  /* 0x000000ffff2b7224 */ /* 0x000fe400078e0082 */
[----:B------:R-:W-:Y:S01]  /*20190*/  IMAD.MOV.U32 R124, RZ, RZ, R238 ;  /* 0x000000ffff7c7224 */ /* 0x000fe200078e00ee */
[----:B------:R2:W-:Y:S01]  /*201a0*/  MUFU.EX2 R235, R12 ;  /* 0x0000000c00eb7308 */ /* 0x0005e20000000800 */
[----:B---3--:R-:W-:Y:S01]  /*201b0*/  FFMA.FTZ R11, R103, UR4, -R9 ;  /* 0x00000004670b7c23 */ /* 0x008fe20008010809 */
[----:B------:R-:W-:Y:S02]  /*201c0*/  IMAD.MOV.U32 R50, RZ, RZ, R87 ;  /* 0x000000ffff327224 */ /* 0x000fe400078e0057 */
[--C-:B------:R-:W-:Y:S01]  /*201d0*/  FFMA.FTZ R87, R42, UR4, -R2.reuse ;  /* 0x000000042a577c23 */ /* 0x100fe20008010802 */
[----:B------:R-:W-:Y:S04]  /*201e0*/  IMAD.WIDE.U32 R28, R15, -0x326172a9, RZ ;  /* 0xcd9e8d570f1c7825 */ /* 0x000fe800078e00ff */
[----:B------:R-:W-:Y:S02]  /*201f0*/  IMAD.MOV.U32 R119, RZ, RZ, R11 ;  /* 0x000000ffff777224 */ /* 0x000fe400078e000b */
[----:B-1----:R-:W-:Y:S01]  /*20200*/  FFMA.FTZ R0, R191, UR4, -R2 ;  /* 0x00000004bf007c23 */ /* 0x002fe20008010802 */
[--C-:B------:R-:W-:Y:S01]  /*20210*/  FFMA.FTZ R11, R234, UR4, -R8.reuse ;  /* 0x00000004ea0b7c23 */ /* 0x100fe20008010808 */
[----:B------:R1:W-:Y:S01]  /*20220*/  MUFU.EX2 R191, R13 ;  /* 0x0000000d00bf7308 */ /* 0x0003e20000000800 */
[----:B------:R-:W-:Y:S02]  /*20230*/  IMAD.MOV.U32 R234, RZ, RZ, R207 ;  /* 0x000000ffffea7224 */ /* 0x000fe400078e00cf */
[----:B------:R-:W-:Y:S01]  /*20240*/  FFMA.FTZ R207, R125, UR4, -R8 ;  /* 0x000000047dcf7c23 */ /* 0x000fe20008010808 */
[----:B------:R-:W-:Y:S02]  /*20250*/  IMAD.MOV.U32 R130, RZ, RZ, R70 ;  /* 0x000000ffff827224 */ /* 0x000fe400078e0046 */
[----:B------:R-:W-:Y:S02]  /*20260*/  IMAD.MOV.U32 R92, RZ, RZ, R188 ;  /* 0x000000ffff5c7224 */ /* 0x000fe400078e00bc */
[----:B--2---:R-:W-:Y:S01]  /*20270*/  FFMA.FTZ R12, R102, UR4, -R9 ;  /* 0x00000004660c7c23 */ /* 0x004fe20008010809 */
[----:B------:R-:W-:Y:S01]  /*20280*/  IMAD.MOV.U32 R102, RZ, RZ, R59 ;  /* 0x000000ffff667224 */ /* 0x000fe200078e003b */
[----:B------:R2:W-:Y:S01]  /*20290*/  MUFU.EX2 R194, R0 ;  /* 0x0000000000c27308 */ /* 0x0005e20000000800 */
[----:B------:R-:W-:Y:S01]  /*202a0*/  FFMA.FTZ R59, R174, UR4, -R8 ;  /* 0x00000004ae3b7c23 */ /* 0x000fe20008010808 */
[----:B------:R-:W-:Y:S02]  /*202b0*/  IMAD.MOV.U32 R103, RZ, RZ, R12 ;  /* 0x000000ffff677224 */ /* 0x000fe400078e000c */
[--C-:B------:R-:W-:Y:S01]  /*202c0*/  FFMA.FTZ R12, R236, UR4, -R8.reuse ;  /* 0x00000004ec0c7c23 */ /* 0x100fe20008010808 */
[----:B------:R-:W-:Y:S01]  /*202d0*/  FFMA.FTZ R236, R105, UR4, -R8 ;  /* 0x0000000469ec7c23 */ /* 0x000fe20008010808 */
[----:B------:R-:W-:Y:S02]  /*202e0*/  IMAD.MOV.U32 R105, RZ, RZ, R86 ;  /* 0x000000ffff697224 */ /* 0x000fe400078e0056 */
[----:B------:R-:W-:Y:S01]  /*202f0*/  FFMA.FTZ R86, R41, UR4, -R2 ;  /* 0x0000000429567c23 */ /* 0x000fe20008010802 */
[----:B------:R-:W-:Y:S01]  /*20300*/  IMAD.MOV.U32 R174, RZ, RZ, R88 ;  /* 0x000000ffffae7224 */ /* 0x000fe200078e0058 */
[----:B------:R3:W-:Y:S01]  /*20310*/  MUFU.EX2 R193, R12 ;  /* 0x0000000c00c17308 */ /* 0x0007e20000000800 */
[----:B-1----:R-:W-:Y:S01]  /*20320*/  FFMA.FTZ R13, R26, UR4, -R9 ;  /* 0x000000041a0d7c23 */ /* 0x002fe20008010809 */
[----:B------:R-:W-:Y:S01]  /*20330*/  FFMA.FTZ R9, R230, UR4, -R2 ;  /* 0x00000004e6097c23 */ /* 0x000fe20008010802 */
[--C-:B------:R-:W-:Y:S01]  /*20340*/  FFMA.FTZ R26, R189, UR4, -R8.reuse ;  /* 0x00000004bd1a7c23 */ /* 0x100fe20008010808 */
[----:B------:R-:W-:Y:S01]  /*20350*/  FFMA.FTZ R88, R51, UR4, -R8 ;  /* 0x0000000433587c23 */ /* 0x000fe20008010808 */
[----:B------:R-:W-:Y:S02]  /*20360*/  IMAD.MOV.U32 R202, RZ, RZ, R174 ;  /* 0x000000ffffca7224 */ /* 0x000fe400078e00ae */
[----:B------:R-:W-:Y:S03]  /*20370*/  IMAD.MOV.U32 R51, RZ, RZ, R234 ;  /* 0x000000ffff337224 */ /* 0x000fe600078e00ea */
[----:B------:R1:W-:Y:S01]  /*20380*/  MUFU.EX2 R242, R11 ;  /* 0x0000000b00f27308 */ /* 0x0003e20000000800 */
[----:B--2---:R-:W-:Y:S01]  /*20390*/  FFMA.FTZ R0, R229, UR4, -R2 ;  /* 0x00000004e5007c23 */ /* 0x004fe20008010802 */
[----:B------:R-:W-:Y:S02]  /*203a0*/  IMAD.MOV.U32 R229, RZ, RZ, R24 ;  /* 0x000000ffffe57224 */ /* 0x000fe400078e0018 */
[----:B------:R-:W-:Y:S01]  /*203b0*/  FFMA.FTZ R24, R190, UR4, -R8 ;  /* 0x00000004be187c23 */ /* 0x000fe20008010808 */
[----:B------:R-:W-:Y:S02]  /*203c0*/  IMAD.MOV.U32 R125, RZ, RZ, R239 ;  /* 0x000000ffff7d7224 */ /* 0x000fe400078e00ef */
[----:B------:R-:W-:Y:S02]  /*203d0*/  IMAD.MOV.U32 R188, RZ, RZ, R212 ;  /* 0x000000ffffbc7224 */ /* 0x000fe400078e00d4 */
[----:B------:R-:W-:Y:S01]  /*203e0*/  FFMA.FTZ R212, R122, UR4, -R2 ;  /* 0x000000047ad47c23 */ /* 0x000fe20008010802 */
[----:B------:R2:W-:Y:S01]  /*203f0*/  MUFU.EX2 R230, R0 ;  /* 0x0000000000e67308 */ /* 0x0005e20000000800 */
[--C-:B---3--:R-:W-:Y:S01]  /*20400*/  FFMA.FTZ R12, R195, UR4, -R8.reuse ;  /* 0x00000004c30c7c23 */ /* 0x108fe20008010808 */
[----:B------:R-:W-:Y:S02]  /*20410*/  IMAD.MOV.U32 R195, RZ, RZ, R57 ;  /* 0x000000ffffc37224 */ /* 0x000fe400078e0039 */
[--C-:B------:R-:W-:Y:S01]  /*20420*/  FFMA.FTZ R57, R175, UR4, -R8.reuse ;  /* 0x00000004af397c23 */ /* 0x100fe20008010808 */
[----:B------:R-:W-:Y:S02]  /*20430*/  IMAD.MOV.U32 R175, RZ, RZ, R89 ;  /* 0x000000ffffaf7224 */ /* 0x000fe400078e0059 */
[----:B------:R-:W-:Y:S01]  /*20440*/  FFMA.FTZ R89, R72, UR4, -R8 ;  /* 0x0000000448597c23 */ /* 0x000fe20008010808 */
[----:B------:R-:W-:Y:S01]  /*20450*/  LOP3.LUT R8, R33, UR28, R196, 0x96, !PT ;  /* 0x0000001c21087c12 */ /* 0x000fe2000f8e96c4 */
[----:B------:R-:W-:Y:S01]  /*20460*/  IMAD.MOV.U32 R189, RZ, RZ, R195 ;  /* 0x000000ffffbd7224 */ /* 0x000fe200078e00c3 */
[----:B------:R-:W-:Y:S01]  /*20470*/  MUFU.EX2 R231, R9 ;  /* 0x0000000900e77308 */ /* 0x000fe20000000800 */
[----:B-1----:R-:W-:Y:S02]  /*20480*/  IMAD.MOV.U32 R11, RZ, RZ, R120 ;  /* 0x000000ffff0b7224 */ /* 0x002fe400078e0078 */
[--C-:B------:R-:W-:Y:S01]  /*20490*/  FFMA.FTZ R72, R62, UR4, -R2.reuse ;  /* 0x000000043e487c23 */ /* 0x100fe20008010802 */
[----:B------:R-:W-:Y:S02]  /*204a0*/  IMAD.MOV.U32 R203, RZ, RZ, R175 ;  /* 0x000000ffffcb7224 */ /* 0x000fe400078e00af */
[----:B------:R-:W-:Y:S02]  /*204b0*/  IMAD.MOV.U32 R175, RZ, RZ, R103 ;  /* 0x000000ffffaf7224 */ /* 0x000fe400078e0067 */
[----:B------:R-:W-:Y:S01]  /*204c0*/  FFMA.FTZ R103, R94, UR4, -R2 ;  /* 0x000000045e677c23 */ /* 0x000fe20008010802 */
[----:B------:R-:W-:Y:S01]  /*204d0*/  IMAD.MOV.U32 R120, RZ, RZ, R43 ;  /* 0x000000ffff787224 */ /* 0x000fe200078e002b */
[----:B------:R-:W-:Y:S01]  /*204e0*/  MUFU.EX2 R245, R16 ;  /* 0x0000001000f57308 */ /* 0x000fe20000000800 */
[----:B--2---:R-:W-:Y:S02]  /*204f0*/  IMAD.MOV.U32 R0, RZ, RZ, R248 ;  /* 0x000000ffff007224 */ /* 0x004fe400078e00f8 */
[----:B------:R-:W-:Y:S02]  /*20500*/  IMAD.MOV.U32 R94, RZ, RZ, R124 ;  /* 0x000000ffff5e7224 */ /* 0x000fe400078e007c */
[----:B------:R-:W-:Y:S02]  /*20510*/  IMAD.MOV.U32 R123, RZ, RZ, R0 ;  /* 0x000000ffff7b7224 */ /* 0x000fe400078e0000 */
[----:B------:R-:W-:Y:S03]  /*20520*/  IMAD.MOV.U32 R0, RZ, RZ, R105 ;  /* 0x000000ffff007224 */ /* 0x000fe600078e0069 */
[----:B------:R1:W-:Y:S01]  /*20530*/  MUFU.EX2 R248, R13 ;  /* 0x0000000d00f87308 */ /* 0x0003e20000000800 */
[----:B------:R-:W-:Y:S02]  /*20540*/  IMAD.MOV.U32 R43, RZ, RZ, R135 ;  /* 0x000000ffff2b7224 */ /* 0x000fe400078e0087 */
[----:B------:R-:W-:Y:S01]  /*20550*/  FFMA.FTZ R135, R5, UR4, -R2 ;  /* 0x0000000405877c23 */ /* 0x000fe20008010802 */
[----:B------:R-:W-:Y:S01]  /*20560*/  IMAD.MOV.U32 R124, RZ, RZ, R0 ;  /* 0x000000ffff7c7224 */ /* 0x000fe200078e0000 */
[----:B------:R-:W-:Y:S01]  /*20570*/  F2FP.BF16.F32.PACK_AB R0, R123, R249 ;  /* 0x000000f97b00723e */ /* 0x000fe200000010ff */
[----:B------:R-:W-:Y:S02]  /*20580*/  IMAD.MOV.U32 R105, RZ, RZ, R50 ;  /* 0x000000ffff697224 */ /* 0x000fe400078e0032 */
[----:B------:R-:W-:Y:S02]  /*20590*/  IMAD.MOV.U32 R50, RZ, RZ, R189 ;  /* 0x000000ffff327224 */ /* 0x000fe400078e00bd */
[----:B------:R-:W-:Y:S01]  /*205a0*/  MUFU.EX2 R182, R12 ;  /* 0x0000000c00b67308 */ /* 0x000fe20000000800 */
[----:B------:R-:W-:Y:S02]  /*205b0*/  IMAD.MOV.U32 R189, RZ, RZ, R229 ;  /* 0x000000ffffbd7224 */ /* 0x000fe400078e00e5 */
[----:B------:R-:W-:Y:S02]  /*205c0*/  IMAD.MOV.U32 R229, RZ, RZ, R206 ;  /* 0x000000ffffe57224 */ /* 0x000fe400078e00ce */
[----:B------:R-:W-:Y:S01]  /*205d0*/  FFMA.FTZ R206, R126, UR4, -R2 ;  /* 0x000000047ece7c23 */ /* 0x000fe20008010802 */
[----:B------:R-:W-:Y:S02]  /*205e0*/  IMAD.MOV.U32 R174, RZ, RZ, R102 ;  /* 0x000000ffffae7224 */ /* 0x000fe400078e0066 */
[--C-:B------:R-:W-:Y:S01]  /*205f0*/  FFMA.FTZ R102, R95, UR4, -R2.reuse ;  /* 0x000000045f667c23 */ /* 0x100fe20008010802 */
[----:B------:R-:W-:Y:S02]  /*20600*/  IMAD.MOV.U32 R195, RZ, RZ, R65 ;  /* 0x000000ffffc37224 */ /* 0x000fe400078e0041 */
[--C-:B------:R-:W-:Y:S01]  /*20610*/  FFMA.FTZ R65, R177, UR4, -R2.reuse ;  /* 0x00000004b1417c23 */ /* 0x100fe20008010802 */
[----:B-1----:R-:W2:Y:S01]  /*20620*/  LDL R13, [R1+0x4] ;  /* 0x00000400010d7983 */ /* 0x002ea20000100800 */
[----:B------:R-:W-:Y:S02]  /*20630*/  IMAD.MOV.U32 R239, RZ, RZ, R85 ;  /* 0x000000ffffef7224 */ /* 0x000fe400078e0055 */
[----:B------:R-:W-:Y:S01]  /*20640*/  FFMA.FTZ R85, R60, UR4, -R2 ;  /* 0x000000043c557c23 */ /* 0x000fe20008010802 */
[----:B------:R-:W-:Y:S02]  /*20650*/  IMAD.MOV.U32 R70, RZ, RZ, R74 ;  /* 0x000000ffff467224 */ /* 0x000fe400078e004a */
[----:B------:R-:W-:Y:S01]  /*20660*/  FFMA.FTZ R74, R63, UR4, -R2 ;  /* 0x000000043f4a7c23 */ /* 0x000fe20008010802 */
[----:B------:R-:W-:Y:S02]  /*20670*/  IMAD.MOV.U32 R234, RZ, RZ, R64 ;  /* 0x000000ffffea7224 */ /* 0x000fe400078e0040 */
[----:B------:R-:W-:Y:S01]  /*20680*/  FFMA.FTZ R64, R178, UR4, -R2 ;  /* 0x00000004b2407c23 */ /* 0x000fe20008010802 */
[----:B------:R-:W-:Y:S01]  /*20690*/  IMAD.WIDE.U32 R8, R8, -0x2daee0ad, RZ ;  /* 0xd2511f5308087825 */ /* 0x000fe200078e00ff */
[----:B------:R-:W-:Y:S03]  /*206a0*/  MUFU.EX2 R178, R14 ;  /* 0x0000000e00b27308 */ /* 0x000fe60000000800 */
[----:B------:R-:W-:Y:S01]  /*206b0*/  IMAD.MOV.U32 R62, RZ, RZ, R202 ;  /* 0x000000ffff3e7224 */ /* 0x000fe200078e00ca */
[----:B------:R-:W-:Y:S01]  /*206c0*/  LOP3.LUT R10, R9, UR21, R10, 0x96, !PT ;  /* 0x00000015090a7c12 */ /* 0x000fe2000f8e960a */
        /* <DEDUP_REMOVED lines=8> */
[----:B------:R-:W-:Y:S02]  /*20750*/  IMAD.MOV.U32 R190, RZ, RZ, R119 ;  /* 0x000000ffffbe7224 */ /* 0x000fe400078e0077 */
[----:B------:R-:W-:Y:S01]  /*20760*/  FFMA.FTZ R119, R106, UR4, -R2 ;  /* 0x000000046a777c23 */ /* 0x000fe20008010802 */
[----:B------:R-:W-:Y:S02]  /*20770*/  IMAD.MOV.U32 R172, RZ, RZ, R114 ;  /* 0x000000ffffac7224 */ /* 0x000fe400078e0072 */
[----:B------:R-:W-:Y:S01]  /*20780*/  FFMA.FTZ R114, R107, UR4, -R2 ;  /* 0x000000046b727c23 */ /* 0x000fe20008010802 */
[----:B------:R-:W-:Y:S02]  /*20790*/  IMAD.MOV.U32 R238, RZ, RZ, R84 ;  /* 0x000000ffffee7224 */ /* 0x000fe400078e0054 */
[----:B------:R-:W-:Y:S01]  /*207a0*/  FFMA.FTZ R84, R54, UR4, -R2 ;  /* 0x0000000436547c23 */ /* 0x000fe20008010802 */
[----:B------:R-:W-:Y:S01]  /*207b0*/  LOP3.LUT R2, R29, UR24, R32, 0x96, !PT ;  /* 0x000000181d027c12 */ /* 0x000fe2000f8e9620 */
[----:B------:R1:W-:Y:S01]  /*207c0*/  MUFU.EX2 R236, R35 ;  /* 0x0000002300ec7308 */ /* 0x0003e20000000800 */
[----:B------:R-:W-:Y:S02]  /*207d0*/  IMAD.MOV.U32 R29, RZ, RZ, R239 ;  /* 0x000000ffff1d7224 */ /* 0x000fe400078e00ef */
[----:B------:R-:W-:Y:S02]  /*207e0*/  IMAD.MOV.U32 R54, RZ, RZ, R92 ;  /* 0x000000ffff367224 */ /* 0x000fe400078e005c */
[----:B------:R-:W-:Y:S05]  /*207f0*/  IMAD.WIDE.U32 R16, R2, -0x2daee0ad, RZ ;  /* 0xd2511f5302107825 */ /* 0x000fea00078e00ff */
[----:B------:R-:W-:Y:S01]  /*20800*/  MUFU.EX2 R239, R31 ;  /* 0x0000001f00ef7308 */ /* 0x000fe20000000800 */
[----:B------:R-:W-:Y:S01]  /*20810*/  IMAD.MOV.U32 R92, RZ, RZ, R195 ;  /* 0x000000ffff5c7224 */ /* 0x000fe200078e00c3 */
[----:B------:R-:W-:Y:S01]  /*20820*/  LOP3.LUT R8, R17, UR19, R8, 0x96, !PT ;  /* 0x0000001311087c12 */ /* 0x000fe2000f8e9608 */
[----:B------:R-:W-:Y:S02]  /*20830*/  IMAD.MOV.U32 R17, RZ, RZ, R29 ;  /* 0x000000ffff117224 */ /* 0x000fe400078e001d */
[----:B------:R-:W-:Y:S02]  /*20840*/  IMAD.MOV.U32 R106, RZ, RZ, R94 ;  /* 0x000000ffff6a7224 */ /* 0x000fe400078e005e */
[----:B------:R-:W-:Y:S03]  /*20850*/  IMAD.WIDE.U32 R8, R8, -0x326172a9, RZ ;  /* 0xcd9e8d5708087825 */ /* 0x000fe600078e00ff */
[----:B------:R-:W-:Y:S01]  /*20860*/  MUFU.EX2 R192, R23 ;  /* 0x0000001700c07308 */ /* 0x000fe20000000800 */
[----:B------:R-:W-:Y:S01]  /*20870*/  IMAD.MOV.U32 R94, RZ, RZ, R62 ;  /* 0x000000ffff5e7224 */ /* 0x000fe200078e003e */
[----:B------:R-:W-:Y:S01]  /*20880*/  LOP3.LUT R5, R8, 0xff, RZ, 0xc0, !PT ;  /* 0x000000ff08057812 */ /* 0x000fe200078ec0ff */
[----:B-1----:R-:W-:Y:S02]  /*20890*/  IMAD.MOV.U32 R35, RZ, RZ, R17 ;  /* 0x000000ffff237224 */ /* 0x002fe400078e0011 */
[----:B------:R-:W-:Y:S05]  /*208a0*/  IMAD.MOV.U32 R95, RZ, RZ, R125 ;  /* 0x000000ffff5f7224 */ /* 0x000fea00078e007d */
[----:B------:R1:W-:Y:S01]  /*208b0*/  MUFU.EX2 R229, R20 ;  /* 0x0000001400e57308 */ /* 0x0003e20000000800 */
        /* <DEDUP_REMOVED lines=8> */
[----:B------:R-:W-:Y:S02]  /*20940*/  IMAD.MOV.U32 R177, RZ, RZ, R93 ;  /* 0x000000ffffb17224 */ /* 0x000fe400078e005d */
[----:B------:R-:W-:Y:S02]  /*20950*/  IMAD.MOV.U32 R93, RZ, RZ, R234 ;  /* 0x000000ffff5d7224 */ /* 0x000fe400078e00ea */
[----:B------:R-:W-:Y:S01]  /*20960*/  MUFU.EX2 R234, R26 ;  /* 0x0000001a00ea7308 */ /* 0x000fe20000000800 */
[----:B-1----:R-:W-:Y:S02]  /*20970*/  IMAD.MOV.U32 R20, RZ, RZ, R106 ;  /* 0x000000ffff147224 */ /* 0x002fe400078e006a */
        /* <DEDUP_REMOVED lines=9> */
[----:B---3--:R-:W-:Y:S02]  /*20a10*/  IMAD.MOV.U32 R19, RZ, RZ, R176 ;  /* 0x000000ffff137224 */ /* 0x008fe400078e00b0 */
        /* <DEDUP_REMOVED lines=16> */
[--C-:B--2---:R-:W-:Y:S01]  /*20b20*/  HSET2.LE.AND R42, R11, R13.reuse, PT ;  /* 0x0000000d0b2a7233 */ /* 0x104fe20003803000 */
[----:B------:R-:W-:Y:S01]  /*20b30*/  IMAD.WIDE.U32 R10, R10, -0x326172a9, RZ ;  /* 0xcd9e8d570a0a7825 */ /* 0x000fe200078e00ff */
[--C-:B------:R-:W-:Y:S02]  /*20b40*/  HSET2.LE.AND R43, R43, R13.reuse, PT ;  /* 0x0000000d2b2b7233 */ /* 0x100fe40003803000 */
[--C-:B------:R-:W-:Y:S02]  /*20b50*/  HSET2.LE.AND R40, R40, R13.reuse, PT ;  /* 0x0000000d28287233 */ /* 0x100fe40003803000 */
[----:B------:R-:W-:Y:S02]  /*20b60*/  LOP3.LUT R42, R42, R0, RZ, 0xc0, !PT ;  /* 0x000000002a2a7212 */ /* 0x000fe400078ec0ff */
[----:B------:R-:W-:Y:S02]  /*20b70*/  F2FP.BF16.F32.PACK_AB R0, R213, R247 ;  /* 0x000000f7d500723e */ /* 0x000fe400000010ff */
        /* <DEDUP_REMOVED lines=9> */
[----:B------:R-:W-:Y:S01]  /*20c10*/  LOP3.LUT R2, R11, UR20, R28, 0x96, !PT ;  /* 0x000000140b027c12 */ /* 0x000fe2000f8e961c */
[----:B------:R-:W-:Y:S01]  /*20c20*/  IMAD.MOV.U32 R28, RZ, RZ, R238 ;  /* 0x000000ffff1c7224 */ /* 0x000fe200078e00ee */
[----:B------:R-:W-:Y:S01]  /*20c30*/  LOP3.LUT R48, R48, R0, RZ, 0xc0, !PT ;  /* 0x0000000030307212 */ /* 0x000fe200078ec0ff */
[----:B------:R2:W-:Y:S01]  /*20c40*/  MUFU.EX2 R238, R45 ;  /* 0x0000002d00ee7308 */ /* 0x0005e20000000800 */
[----:B------:R-:W-:Y:S02]  /*20c50*/  LOP3.LUT R0, R8, 0xffff, RZ, 0xc0, !PT ;  /* 0x0000ffff08007812 */ /* 0x000fe400078ec0ff */
[----:B------:R-:W-:Y:S02]  /*20c60*/  LOP3.LUT R10, R9, UR30, R10, 0x96, !PT ;  /* 0x0000001e090a7c12 */ /* 0x000fe4000f8e960a */
[----:B------:R-:W-:Y:S02]  /*20c70*/  SHF.R.U32.HI R0, RZ, 0x8, R0 ;  /* 0x00000008ff007819 */ /* 0x000fe40000011600 */
[--C-:B------:R-:W-:Y:S02]  /*20c80*/  HSET2.LE.AND R50, R50, R13.reuse, PT ;  /* 0x0000000d32327233 */ /* 0x100fe40003803000 */
[----:B------:R-:W-:Y:S02]  /*20c90*/  PRMT R62, R5, 0x5410, R0 ;  /* 0x00005410053e7816 */ /* 0x000fe40000000000 */
[--C-:B------:R-:W-:Y:S02]  /*20ca0*/  SHF.R.U32.HI R5, RZ, 0x10, R8.reuse ;  /* 0x00000010ff057819 */ /* 0x100fe40000011608 */
[----:B------:R-:W-:Y:S02]  /*20cb0*/  SHF.R.U32.HI R8, RZ, 0x18, R8 ;  /* 0x00000018ff087819 */ /* 0x000fe40000011608 */
[----:B------:R-:W-:Y:S02]  /*20cc0*/  LOP3.LUT R5, R5, 0xff, RZ, 0xc0, !PT ;  /* 0x000000ff05057812 */ /* 0x000fe400078ec0ff */
[----:B----4-:R-:W-:Y:S02]  /*20cd0*/  F2FP.BF16.F32.PACK_AB R0, R201, R30 ;  /* 0x0000001ec900723e */ /* 0x010fe400000010ff */
[----:B------:R-:W-:Y:S01]  /*20ce0*/  PRMT R63, R5, 0x5410, R8 ;  /* 0x00005410053f7816 */ /* 0x000fe20000000008 */
[----:B------:R-:W-:Y:S01]  /*20cf0*/  IMAD.WIDE.U32 R8, R2, -0x2daee0ad, RZ ;  /* 0xd2511f5302087825 */ /* 0x000fe200078e00ff */
[----:B------:R-:W-:Y:S02]  /*20d00*/  LOP3.LUT R49, R49, R0, RZ, 0xc0, !PT ;  /* 0x0000000031317212 */ /* 0x000fe400078ec0ff */
[----:B------:R-:W-:Y:S02]  /*20d10*/  F2FP.BF16.F32.PACK_AB R0, R243, R200 ;  /* 0x000000c8f300723e */ /* 0x000fe400000010ff */
[----:B------:R-:W-:Y:S01]  /*20d20*/  LOP3.LUT R5, R9, UR17, R16, 0x96, !PT ;  /* 0x0000001109057c12 */ /* 0x000fe2000f8e9610 */
[----:B------:R-:W-:Y:S01]  /*20d30*/  IMAD.MOV.U32 R16, RZ, RZ, R28 ;  /* 0x000000ffff107224 */ /* 0x000fe200078e001c */
[----:B------:R-:W-:Y:S02]  /*20d40*/  LOP3.LUT R50, R50, R0, RZ, 0xc0, !PT ;  /* 0x0000000032327212 */ /* 0x000fe400078ec0ff */
[C---:B------:R-:W-:Y:S01]  /*20d50*/  LOP3.LUT R0, R8.reuse, 0xffff, RZ, 0xc0, !PT ;  /* 0x0000ffff08007812 */ /* 0x040fe200078ec0ff */
[----:B-1----:R-:W-:Y:S01]  /*20d60*/  IMAD.MOV.U32 R34, RZ, RZ, R16 ;  /* 0x000000ffff227224 */ /* 0x002fe200078e0010 */
[----:B------:R-:W-:Y:S01]  /*20d70*/  LOP3.LUT R2, R8, 0xff, RZ, 0xc0, !PT ;  /* 0x000000ff08027812 */ /* 0x000fe200078ec0ff */
[----:B------:R-:W3:Y:S01]  /*20d80*/  LDL.LU R9, [R1+0x40] ;  /* 0x0000400001097983 */ /* 0x000ee20000300800 */
[----:B------:R-:W-:Y:S02]  /*20d90*/  SHF.R.U32.HI R0, RZ, 0x8, R0 ;  /* 0x00000008ff007819 */ /* 0x000fe40000011600 */
[----:B------:R-:W-:Y:S01]  /*20da0*/  HSET2.LE.AND R51, R51, R13, PT ;  /* 0x0000000d33337233 */ /* 0x000fe20003803000 */
[----:B------:R-:W4:Y:S01]  /*20db0*/  LDL.LU R18, [R1+0x44] ;  /* 0x0000440001127983 */ /* 0x000f220000300800 */
[----:B------:R-:W-:Y:S01]  /*20dc0*/  PRMT R70, R2, 0x5410, R0 ;  /* 0x0000541002467816 */ /* 0x000fe20000000000 */
[----:B------:R-:W-:Y:S01]  /*20dd0*/  IMAD.MOV.U32 R13, RZ, RZ, R21 ;  /* 0x000000ffff0d7224 */ /* 0x000fe200078e0015 */
[--C-:B------:R-:W-:Y:S01]  /*20de0*/  SHF.R.U32.HI R0, RZ, 0x10, R8.reuse ;  /* 0x00000010ff007819 */ /* 0x100fe20000011608 */
[----:B------:R-:W-:Y:S01]  /*20df0*/  IMAD.MOV.U32 R21, RZ, RZ, R33 ;  /* 0x000000ffff157224 */ /* 0x000fe200078e0021 */
[----:B------:R-:W-:Y:S01]  /*20e00*/  F2FP.BF16.F32.PACK_AB R2, R244, R240 ;  /* 0x000000f0f402723e */ /* 0x000fe200000010ff */
[----:B------:R-:W-:Y:S01]  /*20e10*/  IMAD.MOV.U32 R23, RZ, RZ, R13 ;  /* 0x000000ffff177224 */ /* 0x000fe200078e000d */
[----:B------:R-:W-:Y:S01]  /*20e20*/  SHF.R.U32.HI R8, RZ, 0x18, R8 ;  /* 0x00000018ff087819 */ /* 0x000fe20000011608 */
[----:B------:R-:W-:Y:S01]  /*20e30*/  IMAD.MOV.U32 R11, RZ, RZ, R21 ;  /* 0x000000ffff0b7224 */ /* 0x000fe200078e0015 */
[----:B------:R-:W-:Y:S01]  /*20e40*/  LOP3.LUT R0, R0, 0xff, RZ, 0xc0, !PT ;  /* 0x000000ff00007812 */ /* 0x000fe200078ec0ff */
[----:B------:R-:W-:Y:S01]  /*20e50*/  IMAD.MOV.U32 R21, RZ, RZ, R174 ;  /* 0x000000ffff157224 */ /* 0x000fe200078e00ae */
[----:B------:R-:W-:Y:S01]  /*20e60*/  LOP3.LUT R51, R51, R2, RZ, 0xc0, !PT ;  /* 0x0000000233337212 */ /* 0x000fe200078ec0ff */
[----:B------:R-:W-:Y:S01]  /*20e70*/  IMAD.MOV.U32 R33, RZ, RZ, R175 ;  /* 0x000000ffff217224 */ /* 0x000fe200078e00af */
[----:B------:R-:W-:Y:S01]  /*20e80*/  LOP3.LUT R2, R10, 0xffff, RZ, 0xc0, !PT ;  /* 0x0000ffff0a027812 */ /* 0x000fe200078ec0ff */
[----:B------:R-:W-:Y:S01]  /*20e90*/  IMAD.MOV.U32 R175, RZ, RZ, R184 ;  /* 0x000000ffffaf7224 */ /* 0x000fe200078e00b8 */
[----:B------:R-:W-:Y:S01]  /*20ea0*/  PRMT R71, R0, 0x5410, R8 ;  /* 0x0000541000477816 */ /* 0x000fe20000000008 */
[----:B------:R-:W-:Y:S01]  /*20eb0*/  FMUL.FTZ R0, R3, UR4 ;  /* 0x0000000403007c20 */ /* 0x000fe20008410000 */
[----:B------:R-:W-:Y:S01]  /*20ec0*/  LOP3.LUT R3, R10, 0xff, RZ, 0xc0, !PT ;  /* 0x000000ff0a037812 */ /* 0x000fe200078ec0ff */
[----:B--2---:R-:W-:Y:S01]  /*20ed0*/  IMAD.MOV.U32 R45, RZ, RZ, R33 ;  /* 0x000000ffff2d7224 */ /* 0x004fe200078e0021 */
[----:B------:R-:W-:Y:S01]  /*20ee0*/  SHF.R.U32.HI R2, RZ, 0x8, R2 ;  /* 0x00000008ff027819 */ /* 0x000fe20000011602 */
[----:B------:R-:W-:Y:S01]  /*20ef0*/  IMAD.MOV.U32 R174, RZ, RZ, R190 ;  /* 0x000000ffffae7224 */ /* 0x000fe200078e00be */
[----:B------:R-:W-:Y:S02]  /*20f00*/  MUFU.EX2 R184, R47 ;  /* 0x0000002f00b87308 */ /* 0x000fe40000000800 */
[----:B------:R-:W-:Y:S02]  /*20f10*/  PRMT R60, R3, 0x5410, R2 ;  /* 0x00005410033c7816 */ /* 0x000fe40000000002 */
[--C-:B------:R-:W-:Y:S02]  /*20f20*/  SHF.R.U32.HI R2, RZ, 0x10, R10.reuse ;  /* 0x00000010ff027819 */ /* 0x100fe4000001160a */
[----:B------:R-:W-:Y:S02]  /*20f30*/  SHF.R.U32.HI R10, RZ, 0x18, R10 ;  /* 0x00000018ff0a7819 */ /* 0x000fe4000001160a */
[----:B------:R-:W-:Y:S02]  /*20f40*/  LOP3.LUT R2, R2, 0xff, RZ, 0xc0, !PT ;  /* 0x000000ff02027812 */ /* 0x000fe400078ec0ff */
[----:B------:R-:W1:Y:S01]  /*20f50*/  MUFU.EX2 R0, R0 ;  /* 0x0000000000007308 */ /* 0x000e620000000800 */
[C---:B------:R-:W-:Y:S02]  /*20f60*/  LOP3.LUT R3, R5.reuse, 0xff, RZ, 0xc0, !PT ;  /* 0x000000ff05037812 */ /* 0x040fe400078ec0ff */
[----:B------:R-:W-:Y:S01]  /*20f70*/  PRMT R61, R2, 0x5410, R10 ;  /* 0x00005410023d7816 */ /* 0x000fe2000000000a */
[----:B------:R-:W-:Y:S01]  /*20f80*/  IMAD.MOV.U32 R10, RZ, RZ, R20 ;  /* 0x000000ffff0a7224 */ /* 0x000fe200078e0014 */
[----:B------:R-:W-:Y:S01]  /*20f90*/  LOP3.LUT R2, R5, 0xffff, RZ, 0xc0, !PT ;  /* 0x0000ffff05027812 */ /* 0x000fe200078ec0ff */
[----:B------:R-:W-:Y:S02]  /*20fa0*/  IMAD.MOV.U32 R20, RZ, RZ, R106 ;  /* 0x000000ffff147224 */ /* 0x000fe400078e006a */
[----:B------:R-:W-:Y:S01]  /*20fb0*/  IMAD.MOV.U32 R106, RZ, RZ, R177 ;  /* 0x000000ffff6a7224 */ /* 0x000fe200078e00b1 */
[----:B------:R-:W-:Y:S01]  /*20fc0*/  SHF.R.U32.HI R2, RZ, 0x8, R2 ;  /* 0x00000008ff027819 */ /* 0x000fe20000011602 */
[----:B------:R-:W-:Y:S01]  /*20fd0*/  IMAD.MOV.U32 R177, RZ, RZ, R105 ;  /* 0x000000ffffb17224 */ /* 0x000fe200078e0069 */
[----:B------:R-:W-:Y:S01]  /*20fe0*/  MUFU.EX2 R190, R52 ;  /* 0x0000003400be7308 */ /* 0x000fe20000000800 */
[----:B------:R-:W-:Y:S02]  /*20ff0*/  IMAD.MOV.U32 R105, RZ, RZ, R172 ;  /* 0x000000ffff697224 */ /* 0x000fe400078e00ac */
[----:B------:R-:W-:Y:S01]  /*21000*/  IMAD.MOV.U32 R172, RZ, RZ, R68 ;  /* 0x000000ffffac7224 */ /* 0x000fe200078e0044 */
[----:B------:R-:W-:Y:S01]  /*21010*/  PRMT R68, R3, 0x5410, R2 ;  /* 0x0000541003447816 */ /* 0x000fe20000000002 */
[----:B------:R-:W-:Y:S01]  /*21020*/  FMUL.FTZ R2, R4, UR4 ;  /* 0x0000000404027c20 */ /* 0x000fe20008410000 */
[--C-:B------:R-:W-:Y:S01]  /*21030*/  SHF.R.U32.HI R4, RZ, 0x10, R5.reuse ;  /* 0x00000010ff047819 */ /* 0x100fe20000011605 */
[----:B-1----:R-:W-:Y:S01]  /*21040*/  FMUL.FTZ R12, R0, R144 ;  /* 0x00000090000c7220 */ /* 0x002fe20000410000 */
[----:B------:R-:W-:Y:S02]  /*21050*/  SHF.R.U32.HI R5, RZ, 0x18, R5 ;  /* 0x00000018ff057819 */ /* 0x000fe40000011605 */
[----:B------:R1:W2:Y:S01]  /*21060*/  MUFU.EX2 R3, R2 ;  /* 0x0000000200037308 */ /* 0x0002a20000000800 */
[----:B------:R-:W-:Y:S01]  /*21070*/  LOP3.LUT R4, R4, 0xff, RZ, 0xc0, !PT ;  /* 0x000000ff04047812 */ /* 0x000fe200078ec0ff */
[----:B------:R-:W-:Y:S02]  /*21080*/  IMAD.MOV.U32 R144, RZ, RZ, R17 ;  /* 0x000000ffff907224 */ /* 0x000fe400078e0011 */
[C---:B------:R-:W-:Y:S01]  /*21090*/  FMUL.FTZ R8, R0.reuse, R152 ;  /* 0x0000009800087220 */ /* 0x040fe20000410000 */
[----:B------:R-:W-:Y:S01]  /*210a0*/  FMUL.FTZ R13, R0, R145 ;  /* 0x00000091000d7220 */ /* 0x000fe20000410000 */
[----:B------:R-:W-:Y:S01]  /*210b0*/  PRMT R69, R4, 0x5410, R5 ;  /* 0x0000541004457816 */ /* 0x000fe20000000005 */
[----:B------:R-:W-:Y:S02]  /*210c0*/  IMAD.MOV.U32 R4, RZ, RZ, R10 ;  /* 0x000000ffff047224 */ /* 0x000fe400078e000a */
[C---:B------:R-:W-:Y:S01]  /*210d0*/  FMUL.FTZ R29, R0.reuse, R137 ;  /* 0x00000089001d7220 */ /* 0x040fe20000410000 */
[----:B------:R-:W-:Y:S02]  /*210e0*/  IMAD.MOV.U32 R5, RZ, RZ, R11 ;  /* 0x000000ffff057224 */ /* 0x000fe400078e000b */
[C---:B------:R-:W-:Y:S01]  /*210f0*/  FMUL.FTZ R25, R0.reuse, R141 ;  /* 0x0000008d00197220 */ /* 0x040fe20000410000 */
[----:B------:R-:W-:Y:S02]  /*21100*/  IMAD.MOV.U32 R16, RZ, RZ, R20 ;  /* 0x000000ffff107224 */ /* 0x000fe400078e0014 */
[C---:B------:R-:W-:Y:S01]  /*21110*/  FMUL.FTZ R28, R0.reuse, R136 ;  /* 0x00000088001c7220 */ /* 0x040fe20000410000 */
[----:B------:R-:W-:Y:S02]  /*21120*/  IMAD.MOV.U32 R20, RZ, RZ, R93 ;  /* 0x000000ffff147224 */ /* 0x000fe400078e005d */
[----:B------:R-:W-:Y:S01]  /*21130*/  FMUL.FTZ R24, R0, R140 ;  /* 0x0000008c00187220 */ /* 0x000fe20000410000 */
[----:B------:R-:W-:Y:S01]  /*21140*/  IMAD.MOV.U32 R152, RZ, RZ, R32 ;  /* 0x000000ffff987224 */ /* 0x000fe200078e0020 */
[----:B------:R-:W-:Y:S01]  /*21150*/  MUFU.EX2 R105, R105 ;  /* 0x0000006900697308 */ /* 0x000fe20000000800 */
[----:B------:R-:W-:Y:S02]  /*21160*/  IMAD.MOV.U32 R145, RZ, RZ, R144 ;  /* 0x000000ffff917224 */ /* 0x000fe400078e0090 */
[----:B-1----:R-:W-:Y:S01]  /*21170*/  FMUL.FTZ R2, R7, UR4 ;  /* 0x0000000407027c20 */ /* 0x002fe20008410000 */
[C---:B--2---:R-:W-:Y:S01]  /*21180*/  FMUL.FTZ R10, R3.reuse, R154 ;  /* 0x0000009a030a7220 */ /* 0x044fe20000410000 */
[----:B------:R-:W2:Y:S01]  /*21190*/  LDL.LU R7, [R1+0x48] ;  /* 0x0000480001077983 */ /* 0x000ea20000300800 */
[C---:B------:R-:W-:Y:S01]  /*211a0*/  FMUL.FTZ R11, R3.reuse, R155 ;  /* 0x0000009b030b7220 */ /* 0x040fe20000410000 */
[C---:B------:R-:W-:Y:S01]  /*211b0*/  FMUL.FTZ R15, R3.reuse, R147 ;  /* 0x00000093030f7220 */ /* 0x040fe20000410000 */
[C---:B------:R-:W-:Y:S02]  /*211c0*/  FMUL.FTZ R26, R3.reuse, R142 ;  /* 0x0000008e031a7220 */ /* 0x040fe40000410000 */
[----:B------:R-:W1:Y:S01]  /*211d0*/  MUFU.EX2 R2, R2 ;  /* 0x0000000200027308 */ /* 0x000e620000000800 */
[C---:B------:R-:W-:Y:S01]  /*211e0*/  FMUL.FTZ R31, R3.reuse, R139 ;  /* 0x0000008b031f7220 */ /* 0x040fe20000410000 */
        /* <DEDUP_REMOVED lines=8> */
[C---:B-1----:R-:W-:Y:S01]  /*21270*/  FMUL.FTZ R17, R2.reuse, R161 ;  /* 0x000000a102117220 */ /* 0x042fe20000410000 */
[C---:B------:R-:W-:Y:S01]  /*21280*/  FMUL.FTZ R16, R2.reuse, R160 ;  /* 0x000000a002107220 */ /* 0x040fe20000410000 */
[C---:B------:R-:W-:Y:S01]  /*21290*/  FMUL.FTZ R4, R2.reuse, R164 ;  /* 0x000000a402047220 */ /* 0x040fe20000410000 */
[----:B------:R-:W-:Y:S01]  /*212a0*/  MUFU.EX2 R160, R57 ;  /* 0x0000003900a07308 */ /* 0x000fe20000000800 */
[C---:B------:R-:W-:Y:S01]  /*212b0*/  FMUL.FTZ R5, R2.reuse, R165 ;  /* 0x000000a502057220 */ /* 0x040fe20000410000 */
[C---:B------:R-:W-:Y:S01]  /*212c0*/  FMUL.FTZ R21, R2.reuse, R157 ;  /* 0x0000009d02157220 */ /* 0x040fe20000410000 */
[C---:B------:R-:W-:Y:S01]  /*212d0*/  FMUL.FTZ R32, R2.reuse, R148 ;  /* 0x0000009402207220 */ /* 0x040fe20000410000 */
[----:B------:R-:W-:Y:S01]  /*212e0*/  FMUL.FTZ R33, R2, R149 ;  /* 0x0000009502217220 */ /* 0x000fe20000410000 */
[----:B------:R-:W-:Y:S02]  /*212f0*/  IMAD.MOV.U32 R154, RZ, RZ, R140 ;  /* 0x000000ffff9a7224 */ /* 0x000fe400078e008c */
[----:B------:R-:W-:Y:S03]  /*21300*/  IMAD.MOV.U32 R145, RZ, RZ, R35 ;  /* 0x000000ffff917224 */ /* 0x000fe600078e0023 */
[----:B------:R-:W-:Y:S01]  /*21310*/  MUFU.EX2 R173, R64 ;  /* 0x0000004000ad7308 */ /* 0x000fe20000000800 */
[----:B------:R-:W-:Y:S09]  /*21320*/  IMAD.MOV.U32 R157, RZ, RZ, R83 ;  /* 0x000000ffff9d7224 */ /* 0x000ff200078e0053 */
[----:B------:R-:W-:Y:S10]  /*21330*/  MUFU.EX2 R165, R74 ;  /* 0x0000004a00a57308 */ /* 0x000ff40000000800 */
[----:B------:R1:W-:Y:S01]  /*21340*/  MUFU.EX2 R164, R88 ;  /* 0x0000005800a47308 */ /* 0x0003e20000000800 */
[C---:B---3--:R-:W-:Y:S01]  /*21350*/  FFMA.FTZ R104, R0.reuse, R9, R27 ;  /* 0x0000000900687223 */ /* 0x048fe2000001001b */
[C---:B------:R-:W-:Y:S01]  /*21360*/  FMUL.FTZ R27, R3.reuse, R143 ;  /* 0x0000008f031b7220 */ /* 0x040fe20000410000 */
[----:B------:R-:W-:Y:S01]  /*21370*/  FMUL.FTZ R9, R0, R153 ;  /* 0x0000009900097220 */ /* 0x000fe20000410000 */
[----:B------:R-:W-:Y:S02]  /*21380*/  IMAD.MOV.U32 R153, RZ, RZ, R20 ;  /* 0x000000ffff997224 */ /* 0x000fe400078e0014 */
[C---:B----4-:R-:W-:Y:S01]  /*21390*/  FFMA.FTZ R120, R3.reuse, R18, R30 ;  /* 0x0000001203787223 */ /* 0x050fe2000001001e */
[----:B------:R-:W-:Y:S02]  /*213a0*/  IMAD.MOV.U32 R18, RZ, RZ, R14 ;  /* 0x000000ffff127224 */ /* 0x000fe400078e000e */
[C---:B------:R-:W-:Y:S01]  /*213b0*/  FMUL.FTZ R14, R3.reuse, R146 ;  /* 0x00000092030e7220 */ /* 0x040fe20000410000 */
[----:B------:R-:W-:Y:S01]  /*213c0*/  FMUL.FTZ R30, R3, R138 ;  /* 0x0000008a031e7220 */ /* 0x000fe20000410000 */
[----:B------:R-:W-:Y:S01]  /*213d0*/  IMAD.MOV.U32 R144, RZ, RZ, R153 ;  /* 0x000000ffff907224 */ /* 0x000fe200078e0099 */
[----:B------:R-:W3:Y:S01]  /*213e0*/  LDL.LU R3, [R1+0x4c] ;  /* 0x00004c0001037983 */ /* 0x000ee20000300800 */
[----:B------:R-:W-:Y:S01]  /*213f0*/  IMAD.MOV.U32 R153, RZ, RZ, R152 ;  /* 0x000000ffff997224 */ /* 0x000fe200078e0098 */
[----:B------:R-:W4:Y:S01]  /*21400*/  MUFU.EX2 R0, R6 ;  /* 0x0000000600007308 */ /* 0x000f220000000800 */
[----:B------:R-:W-:Y:S01]  /*21410*/  IMAD.MOV.U32 R136, RZ, RZ, R144 ;  /* 0x000000ffff887224 */ /* 0x000fe200078e0090 */
[----:B------:R-:W3:Y:S01]  /*21420*/  LDL R161, [R1+0x4] ;  /* 0x0000040001a17983 */ /* 0x000ee20000100800 */
[----:B------:R-:W-:Y:S02]  /*21430*/  IMAD.MOV.U32 R147, RZ, RZ, R153 ;  /* 0x000000ffff937224 */ /* 0x000fe400078e0099 */
[----:B------:R-:W-:Y:S01]  /*21440*/  FMUL.FTZ R20, R2, R156 ;  /* 0x0000009c02147220 */ /* 0x000fe20000410000 */
[----:B------:R-:W-:Y:S02]  /*21450*/  IMAD.MOV.U32 R144, RZ, RZ, R34 ;  /* 0x000000ffff907224 */ /* 0x000fe400078e0022 */
[----:B------:R-:W-:Y:S02]  /*21460*/  IMAD.MOV.U32 R143, RZ, RZ, R23 ;  /* 0x000000ffff8f7224 */ /* 0x000fe400078e0017 */
[----:B------:R-:W-:Y:S02]  /*21470*/  IMAD.MOV.U32 R138, RZ, RZ, R172 ;  /* 0x000000ffff8a7224 */ /* 0x000fe400078e00ac */
[----:B------:R-:W-:Y:S01]  /*21480*/  MUFU.EX2 R172, R67 ;  /* 0x0000004300ac7308 */ /* 0x000fe20000000800 */
[----:B------:R-:W-:Y:S04]  /*21490*/  IMAD.MOV.U32 R156, RZ, RZ, R82 ;  /* 0x000000ffff9c7224 */ /* 0x000fe800078e0052 */
[----:B-1----:R-:W-:Y:S02]  /*214a0*/  IMAD.MOV.U32 R88, RZ, RZ, R156 ;  /* 0x000000ffff587224 */ /* 0x002fe400078e009c */
[C---:B----4-:R-:W-:Y:S01]  /*214b0*/  FMUL.FTZ R22, R0.reuse, R158 ;  /* 0x0000009e00167220 */ /* 0x050fe20000410000 */
[C---:B------:R-:W-:Y:S01]  /*214c0*/  FMUL.FTZ R6, R0.reuse, R166 ;  /* 0x000000a600067220 */ /* 0x040fe20000410000 */
[C---:B------:R-:W-:Y:S01]  /*214d0*/  FMUL.FTZ R23, R0.reuse, R159 ;  /* 0x0000009f00177220 */ /* 0x040fe20000410000 */
[C---:B------:R-:W-:Y:S01]  /*214e0*/  FMUL.FTZ R34, R0.reuse, R150 ;  /* 0x0000009600227220 */ /* 0x040fe20000410000 */
[----:B------:R-:W-:Y:S01]  /*214f0*/  FMUL.FTZ R35, R0, R151 ;  /* 0x0000009700237220 */ /* 0x000fe20000410000 */
[----:B------:R-:W-:Y:S01]  /*21500*/  MUFU.EX2 R166, R72 ;  /* 0x0000004800a67308 */ /* 0x000fe20000000800 */
[----:B------:R-:W-:Y:S02]  /*21510*/  IMAD.MOV.U32 R150, RZ, RZ, R142 ;  /* 0x000000ffff967224 */ /* 0x000fe400078e008e */
[----:B------:R-:W-:Y:S07]  /*21520*/  IMAD.MOV.U32 R151, RZ, RZ, R143 ;  /* 0x000000ffff977224 */ /* 0x000fee00078e008f */
[----:B------:R1:W-:Y:S02]  /*21530*/  MUFU.EX2 R159, R90 ;  /* 0x0000005a009f7308 */ /* 0x0003e40000000800 */
[----:B-1----:R-:W-:Y:S02]  /*21540*/  IMAD.MOV.U32 R90, RZ, RZ, R138 ;  /* 0x000000ffff5a7224 */ /* 0x002fe400078e008a */
[----:B--2---:R-:W-:Y:S01]  /*21550*/  FFMA.FTZ R93, R2, R7, R46 ;  /* 0x00000007025d7223 */ /* 0x004fe2000001002e */
[----:B------:R-:W-:Y:S01]  /*21560*/  F2FP.BF16.F32.PACK_AB R2, R210, R252 ;  /* 0x000000fcd202723e */ /* 0x000fe200000010ff */
[----:B------:R-:W-:Y:S04]  /*21570*/  IMAD.MOV.U32 R7, RZ, RZ, R94 ;  /* 0x000000ffff077224 */ /* 0x000fe800078e005e */
[----:B------:R-:W-:Y:S02]  /*21580*/  IMAD.MOV.U32 R152, RZ, RZ, R7 ;  /* 0x000000ffff987224 */ /* 0x000fe400078e0007 */
[----:B------:R-:W-:Y:S02]  /*21590*/  IMAD.MOV.U32 R7, RZ, RZ, R19 ;  /* 0x000000ffff077224 */ /* 0x000fe400078e0013 */
[----:B------:R-:W-:Y:S02]  /*215a0*/  IMAD.MOV.U32 R19, RZ, RZ, R18 ;  /* 0x000000ffff137224 */ /* 0x000fe400078e0012 */
[----:B------:R-:W-:Y:S02]  /*215b0*/  IMAD.MOV.U32 R18, RZ, RZ, R122 ;  /* 0x000000ffff127224 */ /* 0x000fe400078e007a */
[----:B------:R-:W-:Y:S02]  /*215c0*/  IMAD.MOV.U32 R122, RZ, RZ, R106 ;  /* 0x000000ffff7a7224 */ /* 0x000fe400078e006a */
[----:B------:R-:W-:Y:S02]  /*215d0*/  IMAD.MOV.U32 R146, RZ, RZ, R18 ;  /* 0x000000ffff927224 */ /* 0x000fe400078e0012 */
[C---:B------:R-:W-:Y:S01]  /*215e0*/  FMUL.FTZ R18, R0.reuse, R162 ;  /* 0x000000a200127220 */ /* 0x040fe20000410000 */
[----:B------:R-:W-:Y:S02]  /*215f0*/  IMAD.MOV.U32 R137, RZ, RZ, R122 ;  /* 0x000000ffff897224 */ /* 0x000fe400078e007a */
[----:B------:R-:W-:Y:S02]  /*21600*/  IMAD.MOV.U32 R122, RZ, RZ, R177 ;  /* 0x000000ffff7a7224 */ /* 0x000fe400078e00b1 */
[----:B------:R-:W1:Y:S01]  /*21610*/  MUFU.EX2 R177, R55 ;  /* 0x0000003700b17308 */ /* 0x000e620000000800 */
[----:B------:R-:W-:Y:S02]  /*21620*/  IMAD.MOV.U32 R106, RZ, RZ, R54 ;  /* 0x000000ffff6a7224 */ /* 0x000fe400078e0036 */
[----:B------:R-:W-:Y:S02]  /*21630*/  IMAD.MOV.U32 R140, RZ, RZ, R7 ;  /* 0x000000ffff8c7224 */ /* 0x000fe400078e0007 */
[C---:B------:R-:W-:Y:S01]  /*21640*/  FMUL.FTZ R7, R0.reuse, R167 ;  /* 0x000000a700077220 */ /* 0x040fe20000410000 */
[----:B------:R-:W-:Y:S02]  /*21650*/  IMAD.MOV.U32 R162, RZ, RZ, R154 ;  /* 0x000000ffffa27224 */ /* 0x000fe400078e009a */
[----:B------:R-:W-:Y:S02]  /*21660*/  IMAD.MOV.U32 R153, RZ, RZ, R152 ;  /* 0x000000ffff997224 */ /* 0x000fe400078e0098 */
[----:B------:R-:W-:Y:S01]  /*21670*/  MUFU.EX2 R167, R73 ;  /* 0x0000004900a77308 */ /* 0x000fe20000000800 */
[----:B------:R-:W-:Y:S02]  /*21680*/  IMAD.MOV.U32 R152, RZ, RZ, R19 ;  /* 0x000000ffff987224 */ /* 0x000fe400078e0013 */
[C---:B------:R-:W-:Y:S01]  /*21690*/  FMUL.FTZ R19, R0.reuse, R163 ;  /* 0x000000a300137220 */ /* 0x040fe20000410000 */
[----:B------:R-:W-:Y:S06]  /*216a0*/  IMAD.MOV.U32 R163, RZ, RZ, R155 ;  /* 0x000000ffffa37224 */ /* 0x000fec00078e009b */
[----:B------:R-:W-:Y:S10]  /*216b0*/  MUFU.EX2 R122, R122 ;  /* 0x0000007a007a7308 */ /* 0x000ff40000000800 */
[----:B------:R2:W-:Y:S02]  /*216c0*/  MUFU.EX2 R155, R84 ;  /* 0x00000054009b7308 */ /* 0x0005e40000000800 */
[----:B--2---:R-:W-:Y:S02]  /*216d0*/  IMAD.MOV.U32 R84, RZ, RZ, R162 ;  /* 0x000000ffff547224 */ /* 0x004fe400078e00a2 */
[----:B------:R-:W-:Y:S06]  /*216e0*/  IMAD.MOV.U32 R162, RZ, RZ, R152 ;  /* 0x000000ffffa27224 */ /* 0x000fec00078e0098 */
[----:B------:R2:W-:Y:S01]  /*216f0*/  MUFU.EX2 R152, R87 ;  /* 0x0000005700987308 */ /* 0x0005e20000000800 */
[----:B------:R-:W-:Y:S02]  /*21700*/  IMAD.MOV.U32 R84, RZ, RZ, R88 ;  /* 0x000000ffff547224 */ /* 0x000fe400078e0058 */
[----:B--2---:R-:W-:Y:S02]  /*21710*/  IMAD.MOV.U32 R87, RZ, RZ, R145 ;  /* 0x000000ffff577224 */ /* 0x004fe400078e0091 */
[----:B------:R-:W-:Y:S02]  /*21720*/  IMAD.MOV.U32 R145, RZ, RZ, R92 ;  /* 0x000000ffff917224 */ /* 0x000fe400078e005c */
[----:B---3--:R-:W-:Y:S01]  /*21730*/  FFMA.FTZ R94, R0, R3, R44 ;  /* 0x00000003005e7223 */ /* 0x008fe2000001002c */
[----:B------:R-:W-:Y:S02]  /*21740*/  F2FP.BF16.F32.PACK_AB R3, R241, R187 ;  /* 0x000000bbf103723e */ /* 0x000fe400000010ff */
[----:B------:R-:W-:Y:S02]  /*21750*/  F2FP.BF16.F32.PACK_AB R0, R209, R250 ;  /* 0x000000fad100723e */ /* 0x000fe400000010ff */
[--C-:B------:R-:W-:Y:S01]  /*21760*/  HSET2.LE.AND R55, R147, R161.reuse, PT ;  /* 0x000000a193377233 */ /* 0x100fe20003803000 */
[----:B------:R-:W-:Y:S01]  /*21770*/  IMAD.MOV.U32 R147, RZ, RZ, R146 ;  /* 0x000000ffff937224 */ /* 0x000fe200078e0092 */
        /* <DEDUP_REMOVED lines=27> */
[----:B------:R2:W3:Y:S01]  /*21930*/  MUFU.EX2 R175, R59 ;  /* 0x0000003b00af7308 */ /* 0x0004e20000000800 */
[--C-:B------:R-:W-:Y:S01]  /*21940*/  HSET2.LE.AND R56, R56, R161.reuse, PT ;  /* 0x000000a138387233 */ /* 0x100fe20003803000 */
[----:B------:R-:W-:Y:S01]  /*21950*/  IMAD.MOV.U32 R158, RZ, RZ, R137 ;  /* 0x000000ffff9e7224 */ /* 0x000fe200078e0089 */
[----:B------:R-:W-:Y:S01]  /*21960*/  F2FP.BF16.F32.PACK_AB R0, R194, R180 ;  /* 0x000000b4c200723e */ /* 0x000fe200000010ff */
[----:B------:R-:W-:Y:S01]  /*21970*/  IMAD.MOV.U32 R137, RZ, RZ, R174 ;  /* 0x000000ffff897224 */ /* 0x000fe200078e00ae */
[----:B------:R-:W-:Y:S01]  /*21980*/  F2FP.BF16.F32.PACK_AB R2, R202, R183 ;  /* 0x000000b7ca02723e */ /* 0x000fe200000010ff */
[----:B------:R4:W5:Y:S01]  /*21990*/  LDL.LU R214, [R1+0xc8] ;  /* 0x0000c80001d67983 */ /* 0x0009620000300800 */
[----:B------:R-:W-:Y:S03]  /*219a0*/  F2FP.BF16.F32.PACK_AB R44, R235, R191 ;  /* 0x000000bfeb2c723e */ /* 0x000fe600000010ff */
[----:B------:R1:W4:Y:S01]  /*219b0*/  MUFU.EX2 R174, R65 ;  /* 0x0000004100ae7308 */ /* 0x0003220000000800 */
[----:B------:R-:W-:Y:S01]  /*219c0*/  LOP3.LUT R57, R57, R0, RZ, 0xc0, !PT ;  /* 0x0000000039397212 */ /* 0x000fe200078ec0ff */
[----:B------:R-:W-:Y:S01]  /*219d0*/  IMAD.MOV.U32 R148, RZ, RZ, R146 ;  /* 0x000000ffff947224 */ /* 0x000fe200078e0092 */
[--C-:B------:R-:W-:Y:S01]  /*219e0*/  HSET2.LE.AND R62, R62, R161.reuse, PT ;  /* 0x000000a13e3e7233 */ /* 0x100fe20003803000 */
[----:B------:R-:W-:Y:S01]  /*219f0*/  IMAD.MOV.U32 R154, RZ, RZ, R153 ;  /* 0x000000ffff9a7224 */ /* 0x000fe200078e0099 */
[----:B------:R-:W-:Y:S01]  /*21a00*/  LOP3.LUT R60, R60, R2, RZ, 0xc0, !PT ;  /* 0x000000023c3c7212 */ /* 0x000fe200078ec0ff */
[----:B------:R-:W-:Y:S01]  /*21a10*/  IMAD.MOV.U32 R146, RZ, RZ, R45 ;  /* 0x000000ffff927224 */ /* 0x000fe200078e002d */
[--C-:B------:R-:W-:Y:S03]  /*21a20*/  HSET2.LE.AND R64, R76, R161.reuse, PT ;  /* 0x000000a14c407233 */ /* 0x100fe60003803000 */
[----:B------:R3:W4:Y:S01]  /*21a30*/  MUFU.EX2 R153, R89 ;  /* 0x0000005900997308 */ /* 0x0007220000000800 */
[--C-:B--2---:R-:W-:Y:S01]  /*21a40*/  HSET2.LE.AND R59, R147, R161.reuse, PT ;  /* 0x000000a1933b7233 */ /* 0x104fe20003803000 */
[----:B------:R-:W-:Y:S01]  /*21a50*/  IMAD.MOV.U32 R142, RZ, RZ, R47 ;  /* 0x000000ffff8e7224 */ /* 0x000fe200078e002f */
[----:B------:R-:W-:Y:S02]  /*21a60*/  LOP3.LUT R56, R56, R44, RZ, 0xc0, !PT ;  /* 0x0000002c38387212 */ /* 0x000fe400078ec0ff */
[----:B------:R-:W-:Y:S01]  /*21a70*/  F2FP.BF16.F32.PACK_AB R0, R251, R246 ;  /* 0x000000f6fb00723e */ /* 0x000fe200000010ff */
[----:B------:R-:W-:Y:S01]  /*21a80*/  IMAD.MOV.U32 R143, RZ, RZ, R142 ;  /* 0x000000ffff8f7224 */ /* 0x000fe200078e008e */
[----:B------:R-:W-:Y:S01]  /*21a90*/  LOP3.LUT R59, R59, R3, RZ, 0xc0, !PT ;  /* 0x000000033b3b7212 */ /* 0x000fe200078ec0ff */
[----:B------:R-:W-:Y:S01]  /*21aa0*/  IMAD.U32 R3, RZ, RZ, UR43 ;  /* 0x0000002bff037e24 */ /* 0x000fe2000f8e00ff */
[--C-:B------:R-:W-:Y:S01]  /*21ab0*/  HSET2.LE.AND R66, R78, R161.reuse, PT ;  /* 0x000000a14e427233 */ /* 0x100fe20003803000 */
[----:B------:R2:W4:Y:S01]  /*21ac0*/  MUFU.EX2 R147, R85 ;  /* 0x0000005500937308 */ /* 0x0005220000000800 */
[--C-:B-1----:R-:W-:Y:S02]  /*21ad0*/  HSET2.LE.AND R65, R75, R161.reuse, PT ;  /* 0x000000a14b417233 */ /* 0x102fe40003803000 */
[----:B------:R-:W-:Y:S02]  /*21ae0*/  LOP3.LUT R45, R163, UR27, R3, 0x96, !PT ;  /* 0x0000001ba32d7c12 */ /* 0x000fe4000f8e9603 */
[----:B------:R-:W-:Y:S02]  /*21af0*/  F2FP.BF16.F32.PACK_AB R2, R192, R182 ;  /* 0x000000b6c002723e */ /* 0x000fe400000010ff */
[----:B------:R-:W-:Y:S01]  /*21b00*/  F2FP.BF16.F32.PACK_AB R3, R188, R178 ;  /* 0x000000b2bc03723e */ /* 0x000fe200000010ff */
[----:B------:R-:W-:Y:S01]  /*21b10*/  IMAD.WIDE.U32 R46, R45, -0x326172a9, RZ ;  /* 0xcd9e8d572d2e7825 */ /* 0x000fe200078e00ff */
[----:B------:R-:W-:Y:S01]  /*21b20*/  F2FP.BF16.F32.PACK_AB R44, R234, R189 ;  /* 0x000000bdea2c723e */ /* 0x000fe200000010ff */
[----:B------:R-:W-:Y:S01]  /*21b30*/  MUFU.EX2 R142, R134 ;  /* 0x00000086008e7308 */ /* 0x000fe20000000800 */
[----:B------:R-:W-:Y:S01]  /*21b40*/  LOP3.LUT R62, R62, R0, RZ, 0xc0, !PT ;  /* 0x000000003e3e7212 */ /* 0x000fe200078ec0ff */
[----:B---3--:R-:W-:Y:S01]  /*21b50*/  IMAD.MOV.U32 R89, RZ, RZ, R157 ;  /* 0x000000ffff597224 */ /* 0x008fe200078e009d */
[--C-:B------:R-:W-:Y:S02]  /*21b60*/  HSET2.LE.AND R63, R63, R161.reuse, PT ;  /* 0x000000a13f3f7233 */ /* 0x100fe40003803000 */
[----:B------:R-:W-:Y:S02]  /*21b70*/  LOP3.LUT R64, R64, R2, RZ, 0xc0, !PT ;  /* 0x0000000240407212 */ /* 0x000fe400078ec0ff */
[--C-:B------:R-:W-:Y:S01]  /*21b80*/  HSET2.LE.AND R70, R70, R161.reuse, PT ;  /* 0x000000a146467233 */ /* 0x100fe20003803000 */
[----:B--2---:R-:W-:Y:S01]  /*21b90*/  IMAD.MOV.U32 R85, RZ, RZ, R163 ;  /* 0x000000ffff557224 */ /* 0x004fe200078e00a3 */
[----:B------:R-:W-:Y:S01]  /*21ba0*/  F2FP.BF16.F32.PACK_AB R0, R248, R245 ;  /* 0x000000f5f800723e */ /* 0x000fe200000010ff */
[----:B------:R-:W-:Y:S01]  /*21bb0*/  IMAD.MOV.U32 R163, RZ, RZ, R137 ;  /* 0x000000ffffa37224 */ /* 0x000fe200078e0089 */
[----:B------:R-:W-:Y:S01]  /*21bc0*/  LOP3.LUT R65, R65, R3, RZ, 0xc0, !PT ;  /* 0x0000000341417212 */ /* 0x000fe200078ec0ff */
[----:B------:R-:W-:Y:S01]  /*21bd0*/  IMAD.MOV.U32 R137, RZ, RZ, R126 ;  /* 0x000000ffff897224 */ /* 0x000fe200078e007e */
[----:B------:R-:W-:Y:S01]  /*21be0*/  LOP3.LUT R66, R66, R44, RZ, 0xc0, !PT ;  /* 0x0000002c42427212 */ /* 0x000fe200078ec0ff */
[----:B------:R-:W-:Y:S01]  /*21bf0*/  IMAD.MOV.U32 R126, RZ, RZ, R107 ;  /* 0x000000ffff7e7224 */ /* 0x000fe200078e006b */
[----:B------:R-:W-:Y:S01]  /*21c00*/  F2FP.BF16.F32.PACK_AB R2, R238, R239 ;  /* 0x000000efee02723e */ /* 0x000fe200000010ff */
[----:B------:R1:W2:Y:S01]  /*21c10*/  MUFU.EX2 R157, R91 ;  /* 0x0000005b009d7308 */ /* 0x0002a20000000800 */
[--C-:B------:R-:W-:Y:S02]  /*21c20*/  HSET2.LE.AND R71, R71, R161.reuse, PT ;  /* 0x000000a147477233 */ /* 0x100fe40003803000 */
[----:B------:R-:W-:Y:S02]  /*21c30*/  F2FP.BF16.F32.PACK_AB R3, R236, R232 ;  /* 0x000000e8ec03723e */ /* 0x000fe400000010ff */
[----:B------:R-:W-:Y:S02]  /*21c40*/  LOP3.LUT R44, R47, UR36, R150, 0x96, !PT ;  /* 0x000000242f2c7c12 */ /* 0x000fe4000f8e9696 */
[----:B------:R-:W-:Y:S03]  /*21c50*/  LOP3.LUT R63, R63, R0, RZ, 0xc0, !PT ;  /* 0x000000003f3f7212 */ /* 0x000fe600078ec0ff */
[----:B------:R3:W-:Y:S01]  /*21c60*/  MUFU.EX2 R134, R170 ;  /* 0x000000aa00867308 */ /* 0x0007e20000000800 */
[--C-:B------:R-:W-:Y:S02]  /*21c70*/  HSET2.LE.AND R61, R61, R161.reuse, PT ;  /* 0x000000a13d3d7233 */ /* 0x100fe40003803000 */
[--C-:B------:R-:W-:Y:S02]  /*21c80*/  HSET2.LE.AND R67, R79, R161.reuse, PT ;  /* 0x000000a14f437233 */ /* 0x100fe40003803000 */
[----:B------:R-:W-:Y:S02]  /*21c90*/  LOP3.LUT R70, R70, R2, RZ, 0xc0, !PT ;  /* 0x0000000246467212 */ /* 0x000fe400078ec0ff */
[--C-:B------:R-:W-:Y:S02]  /*21ca0*/  HSET2.LE.AND R69, R69, R161.reuse, PT ;  /* 0x000000a145457233 */ /* 0x100fe40003803000 */
[----:B------:R-:W-:Y:S01]  /*21cb0*/  F2FP.BF16.F32.PACK_AB R0, R229, R185 ;  /* 0x000000b9e500723e */ /* 0x000fe200000010ff */
[----:B-1----:R-:W-:Y:S01]  /*21cc0*/  IMAD.MOV.U32 R91, RZ, RZ, R139 ;  /* 0x000000ffff5b7224 */ /* 0x002fe200078e008b */
[----:B------:R-:W-:Y:S01]  /*21cd0*/  LOP3.LUT R71, R71, R3, RZ, 0xc0, !PT ;  /* 0x0000000347477212 */ /* 0x000fe200078ec0ff */
[----:B------:R-:W-:Y:S01]  /*21ce0*/  IMAD.MOV.U32 R139, RZ, RZ, R140 ;  /* 0x000000ffff8b7224 */ /* 0x000fe200078e008c */
[----:B------:R-:W-:Y:S01]  /*21cf0*/  LOP3.LUT R78, R47, UR36, R138, 0x96, !PT ;  /* 0x000000242f4e7c12 */ /* 0x000fe2000f8e968a */
[----:B------:R-:W-:Y:S01]  /*21d00*/  IMAD.MOV.U32 R138, RZ, RZ, R154 ;  /* 0x000000ffff8a7224 */ /* 0x000fe200078e009a */
[----:B------:R-:W-:Y:S01]  /*21d10*/  LOP3.LUT R79, R197, UR13, R46, 0x96, !PT ;  /* 0x0000000dc54f7c12 */ /* 0x000fe2000f8e962e */
[----:B------:R1:W2:Y:S01]  /*21d20*/  MUFU.EX2 R154, R86 ;  /* 0x00000056009a7308 */ /* 0x0002a20000000800 */
[--C-:B------:R-:W-:Y:S01]  /*21d30*/  HSET2.LE.AND R72, R80, R161.reuse, PT ;  /* 0x000000a150487233 */ /* 0x100fe20003803000 */
[----:B---3--:R-:W-:Y:S01]  /*21d40*/  IMAD.MOV.U32 R170, RZ, RZ, R90 ;  /* 0x000000ffffaa7224 */ /* 0x008fe200078e005a */
[----:B------:R-:W-:Y:S02]  /*21d50*/  F2FP.BF16.F32.PACK_AB R2, R177, R176 ;  /* 0x000000b0b102723e */ /* 0x000fe400000010ff */
[----:B------:R-:W-:Y:S01]  /*21d60*/  LOP3.LUT R45, R199, UR13, R46, 0x96, !PT ;  /* 0x0000000dc72d7c12 */ /* 0x000fe2000f8e962e */
[----:B------:R-:W-:Y:S01]  /*21d70*/  IMAD.WIDE.U32 R46, R44, -0x2daee0ad, RZ ;  /* 0xd2511f532c2e7825 */ /* 0x000fe200078e00ff */
[----:B------:R-:W-:Y:S03]  /*21d80*/  F2FP.BF16.F32.PACK_AB R3, R175, R160 ;  /* 0x000000a0af03723e */ /* 0x000fe600000010ff */
[----:B------:R3:W-:Y:S01]  /*21d90*/  MUFU.EX2 R140, R97 ;  /* 0x00000061008c7308 */ /* 0x0007e20000000800 */
[----:B------:R-:W-:Y:S01]  /*21da0*/  LOP3.LUT R61, R61, R0, RZ, 0xc0, !PT ;  /* 0x000000003d3d7212 */ /* 0x000fe200078ec0ff */
[----:B------:R-:W-:Y:S01]  /*21db0*/  IMAD.WIDE.U32 R76, R45, -0x2daee0ad, RZ ;  /* 0xd2511f532d4c7825 */ /* 0x000fe200078e00ff */
[----:B------:R-:W-:Y:S02]  /*21dc0*/  LOP3.LUT R69, R69, R2, RZ, 0xc0, !PT ;  /* 0x0000000245457212 */ /* 0x000fe400078ec0ff */
[--C-:B------:R-:W-:Y:S01]  /*21dd0*/  HSET2.LE.AND R74, R127, R161.reuse, PT ;  /* 0x000000a17f4a7233 */ /* 0x100fe20003803000 */
[----:B------:R-:W-:Y:S01]  /*21de0*/  IMAD.MOV.U32 R127, RZ, RZ, R146 ;  /* 0x000000ffff7f7224 */ /* 0x000fe200078e0092 */
[----:B------:R-:W-:Y:S03]  /*21df0*/  F2FP.BF16.F32.PACK_AB R0, R203, R195 ;  /* 0x000000c3cb00723e */ /* 0x000fe600000010ff */
[----:B------:R4:W-:Y:S01]  /*21e00*/  MUFU.EX2 R146, R168 ;  /* 0x000000a800927308 */ /* 0x0009e20000000800 */
[----:B------:R-:W-:Y:S01]  /*21e10*/  LOP3.LUT R72, R72, R3, RZ, 0xc0, !PT ;  /* 0x0000000348487212 */ /* 0x000fe200078ec0ff */
[----:B-1----:R-:W-:Y:S01]  /*21e20*/  IMAD.MOV.U32 R86, RZ, RZ, R144 ;  /* 0x000000ffff567224 */ /* 0x002fe200078e0090 */
[----:B------:R-:W-:Y:S02]  /*21e30*/  F2FP.BF16.F32.PACK_AB R2, R167, R172 ;  /* 0x000000aca702723e */ /* 0x000fe400000010ff */
[----:B------:R-:W-:Y:S01]  /*21e40*/  LOP3.LUT R3, R47, UR12, R156, 0x96, !PT ;  /* 0x0000000c2f037c12 */ /* 0x000fe2000f8e969c */
[----:B------:R-:W-:Y:S01]  /*21e50*/  IMAD.MOV.U32 R156, RZ, RZ, R141 ;  /* 0x000000ffff9c7224 */ /* 0x000fe200078e008d */
[----:B------:R-:W-:Y:S03]  /*21e60*/  LOP3.LUT R67, R67, R0, RZ, 0xc0, !PT ;  /* 0x0000000043437212 */ /* 0x000fe600078ec0ff */
[----:B------:R1:W2:Y:S01]  /*21e70*/  MUFU.EX2 R144, R132 ;  /* 0x0000008400907308 */ /* 0x0002a20000000800 */
[--C-:B------:R-:W-:Y:S01]  /*21e80*/  HSET2.LE.AND R68, R68, R161.reuse, PT ;  /* 0x000000a144447233 */ /* 0x100fe20003803000 */
[----:B------:R-:W-:Y:S01]  /*21e90*/  IMAD.WIDE.U32 R44, R3, -0x326172a9, RZ ;  /* 0xcd9e8d57032c7825 */ /* 0x000fe200078e00ff */
[----:B------:R-:W-:Y:S02]  /*21ea0*/  LOP3.LUT R74, R74, R2, RZ, 0xc0, !PT ;  /* 0x000000024a4a7212 */ /* 0x000fe400078ec0ff */
[----:B------:R-:W-:Y:S01]  /*21eb0*/  F2FP.BF16.F32.PACK_AB R0, R190, R184 ;  /* 0x000000b8be00723e */ /* 0x000fe200000010ff */
[----:B---3--:R-:W-:Y:S01]  /*21ec0*/  IMAD.MOV.U32 R97, RZ, RZ, R143 ;  /* 0x000000ffff617224 */ /* 0x008fe200078e008f */
[----:B------:R-:W-:Y:S03]  /*21ed0*/  LOP3.LUT R2, R77, UR25, R46, 0x96, !PT ;  /* 0x000000194d027c12 */ /* 0x000fe6000f8e962e */
[----:B------:R3:W2:Y:S01]  /*21ee0*/  MUFU.EX2 R141, R96 ;  /* 0x00000060008d7308 */ /* 0x0006a20000000800 */
[----:B------:R-:W-:Y:S01]  /*21ef0*/  LOP3.LUT R68, R68, R0, RZ, 0xc0, !PT ;  /* 0x0000000044447212 */ /* 0x000fe200078ec0ff */
[----:B----4-:R-:W-:Y:S01]  /*21f00*/  IMAD.MOV.U32 R168, RZ, RZ, R124 ;  /* 0x000000ffffa87224 */ /* 0x010fe200078e007c */
[--C-:B------:R-:W-:Y:S01]  /*21f10*/  HSET2.LE.AND R73, R81, R161.reuse, PT ;  /* 0x000000a151497233 */ /* 0x100fe20003803000 */
[----:B------:R-:W-:Y:S01]  /*21f20*/  IMAD.MOV.U32 R124, RZ, RZ, R131 ;  /* 0x000000ffff7c7224 */ /* 0x000fe200078e0083 */
[----:B------:R-:W-:Y:S01]  /*21f30*/  F2FP.BF16.F32.PACK_AB R0, R174, R173 ;  /* 0x000000adae00723e */ /* 0x000fe200000010ff */
[----:B------:R-:W-:Y:S01]  /*21f40*/  IMAD.WIDE.U32 R46, R2, -0x326172a9, RZ ;  /* 0xcd9e8d57022e7825 */ /* 0x000fe200078e00ff */
[----:B------:R-:W-:Y:S03]  /*21f50*/  LOP3.LUT R2, R45, UR28, R198, 0x96, !PT ;  /* 0x0000001c2d027c12 */ /* 0x000fe6000f8e96c6 */
[----:B------:R4:W-:Y:S01]  /*21f60*/  MUFU.EX2 R131, R101 ;  /* 0x0000006500837308 */ /* 0x0009e20000000800 */
[----:B------:R-:W-:Y:S01]  /*21f70*/  LOP3.LUT R73, R73, R0, RZ, 0xc0, !PT ;  /* 0x0000000049497212 */ /* 0x000fe200078ec0ff */
[----:B-1----:R-:W-:Y:S01]  /*21f80*/  IMAD.MOV.U32 R132, RZ, RZ, R86 ;  /* 0x000000ffff847224 */ /* 0x002fe200078e0056 */
[--C-:B------:R-:W-:Y:S01]  /*21f90*/  HSET2.LE.AND R75, R133, R161.reuse, PT ;  /* 0x000000a1854b7233 */ /* 0x100fe20003803000 */
[----:B------:R-:W-:Y:S01]  /*21fa0*/  IMAD.WIDE.U32 R2, R2, -0x2daee0ad, RZ ;  /* 0xd2511f5302027825 */ /* 0x000fe200078e00ff */
[----:B------:R-:W-:Y:S05]  /*21fb0*/  F2FP.BF16.F32.PACK_AB R0, R165, R166 ;  /* 0x000000a6a500723e */ /* 0x000fea00000010ff */
[----:B------:R1:W-:Y:S01]  /*21fc0*/  MUFU.EX2 R143, R98 ;  /* 0x00000062008f7308 */ /* 0x0003e20000000800 */
[----:B------:R-:W-:Y:S01]  /*21fd0*/  LOP3.LUT R75, R75, R0, RZ, 0xc0, !PT ;  /* 0x000000004b4b7212 */ /* 0x000fe200078ec0ff */
[----:B---3--:R-:W-:Y:S01]  /*21fe0*/  IMAD.MOV.U32 R96, RZ, RZ, R138 ;  /* 0x000000ffff607224 */ /* 0x008fe200078e008a */
[----:B------:R-:W-:Y:S01]  /*21ff0*/  LOP3.LUT R0, R47, UR24, R44, 0x96, !PT ;  /* 0x000000182f007c12 */ /* 0x000fe2000f8e962c */
[----:B------:R-:W-:Y:S01]  /*22000*/  IMAD.MOV.U32 R138, RZ, RZ, R136 ;  /* 0x000000ffff8a7224 */ /* 0x000fe200078e0088 */
[----:B------:R-:W-:Y:S01]  /*22010*/  LOP3.LUT R44, R3, UR21, R76, 0x96, !PT ;  /* 0x00000015032c7c12 */ /* 0x000fe2000f8e964c */
[----:B------:R-:W-:Y:S02]  /*22020*/  IMAD.MOV.U32 R133, RZ, RZ, R87 ;  /* 0x000000ffff857224 */ /* 0x000fe400078e0057 */
[----:B------:R-:W-:Y:S02]  /*22030*/  IMAD.MOV.U32 R136, RZ, RZ, R111 ;  /* 0x000000ffff887224 */ /* 0x000fe400078e006f */
[----:B------:R-:W-:Y:S04]  /*22040*/  IMAD.WIDE.U32 R44, R44, -0x326172a9, RZ ;  /* 0xcd9e8d572c2c7825 */ /* 0x000fe800078e00ff */
[----:B------:R-:W-:Y:S01]  /*22050*/  IMAD.MOV.U32 R111, RZ, RZ, R95 ;  /* 0x000000ffff6f7224 */ /* 0x000fe200078e005f */
[----:B------:R-:W-:Y:S01]  /*22060*/  LOP3.LUT R45, R45, UR20, R46, 0x96, !PT ;  /* 0x000000142d2d7c12 */ /* 0x000fe2000f8e962e */
[----:B------:R-:W-:Y:S04]  /*22070*/  IMAD.WIDE.U32 R46, R0, -0x2daee0ad, RZ ;  /* 0xd2511f53002e7825 */ /* 0x000fe800078e00ff */
[----:B----4-:R-:W-:Y:S01]  /*22080*/  IMAD.MOV.U32 R101, RZ, RZ, R129 ;  /* 0x000000ffff657224 */ /* 0x010fe200078e0081 */
[----:B------:R-:W-:Y:S01]  /*22090*/  LOP3.LUT R2, R47, UR19, R2, 0x96, !PT ;  /* 0x000000132f027c12 */ /* 0x000fe2000f8e9602 */
[----:B-1----:R-:W-:Y:S01]  /*220a0*/  IMAD.MOV.U32 R98, RZ, RZ, R132 ;  /* 0x000000ffff627224 */ /* 0x002fe200078e0084 */
[----:B------:R-:W-:Y:S03]  /*220b0*/  MUFU.EX2 R111, R111 ;  /* 0x0000006f006f7308 */ /* 0x000fe60000000800 */
[----:B------:R-:W-:Y:S05]  /*220c0*/  IMAD.WIDE.U32 R2, R2, -0x326172a9, RZ ;  /* 0xcd9e8d5702027825 */ /* 0x000fea00078e00ff */
[----:B------:R-:W-:Y:S02]  /*220d0*/  LOP3.LUT R44, R3, UR30, R44, 0x96, !PT ;  /* 0x0000001e032c7c12 */ /* 0x000fe4000f8e962c */
[----:B------:R1:W-:Y:S01]  /*220e0*/  MUFU.EX2 R132, R171 ;  /* 0x000000ab00847308 */ /* 0x0003e20000000800 */
        /* <DEDUP_REMOVED lines=8> */
[--C-:B------:R-:W-:Y:S01]  /*22170*/  HSET2.LE.AND R80, R80, R161.reuse, PT ;  /* 0x000000a150507233 */ /* 0x100fe20003803000 */
[----:B-1----:R-:W-:Y:S01]  /*22180*/  IMAD.MOV.U32 R171, RZ, RZ, R91 ;  /* 0x000000ffffab7224 */ /* 0x002fe200078e005b */
[----:B------:R-:W-:Y:S01]  /*22190*/  PRMT R81, R81, 0x5410, R44 ;  /* 0x0000541051517816 */ /* 0x000fe2000000002c */
[----:B------:R-:W-:Y:S01]  /*221a0*/  IMAD.MOV.U32 R171, RZ, RZ, R158 ;  /* 0x000000ffffab7224 */ /* 0x000fe200078e009e */
        /* <DEDUP_REMOVED lines=13> */
[----:B------:R-:W-:Y:S02]  /*22280*/  PRMT R83, R83, 0x5410, R77 ;  /* 0x0000541053537816 */ /* 0x000fe4000000004d */
[----:B--2---:R-:W-:Y:S02]  /*22290*/  F2FP.BF16.F32.PACK_AB R0, R159, R157 ;  /* 0x0000009d9f00723e */ /* 0x004fe400000010ff */
        /* <DEDUP_REMOVED lines=11> */
[----:B------:R-:W-:Y:S01]  /*22350*/  LOP3.LUT R0, R45, 0xff, RZ, 0xc0, !PT ;  /* 0x000000ff2d007812 */ /* 0x000fe200078ec0ff */
[----:B------:R-:W-:Y:S03]  /*22360*/  IMAD.WIDE.U32 R44, R79, -0x2daee0ad, RZ ;  /* 0xd2511f534f2c7825 */ /* 0x000fe600078e00ff */
        /* <DEDUP_REMOVED lines=14> */
[----:B------:R-:W-:Y:S02]  /*22450*/  LOP3.LUT R47, R45, UR20, R78, 0x96, !PT ;  /* 0x000000142d2f7c12 */ /* 0x000fe4000f8e964e */
[--C-:B------:R-:W-:Y:S02]  /*22460*/  SHF.R.U32.HI R79, RZ, 0x10, R2.reuse ;  /* 0x00000010ff4f7819 */ /* 0x100fe40000011602 */
[C---:B------:R-:W-:Y:S02]  /*22470*/  LOP3.LUT R78, R2.reuse, 0xffff, RZ, 0xc0, !PT ;  /* 0x0000ffff024e7812 */ /* 0x040fe400078ec0ff */
[----:B------:R-:W-:Y:S02]  /*22480*/  LOP3.LUT R0, R2, 0xff, RZ, 0xc0, !PT ;  /* 0x000000ff02007812 */ /* 0x000fe400078ec0ff */
[----:B------:R-:W-:Y:S02]  /*22490*/  SHF.R.U32.HI R2, RZ, 0x18, R2 ;  /* 0x00000018ff027819 */ /* 0x000fe40000011602 */
[----:B------:R-:W-:Y:S02]  /*224a0*/  LOP3.LUT R79, R79, 0xff, RZ, 0xc0, !PT ;  /* 0x000000ff4f4f7812 */ /* 0x000fe400078ec0ff */
[----:B------:R-:W-:Y:S02]  /*224b0*/  LOP3.LUT R45, R3, UR30, R44, 0x96, !PT ;  /* 0x0000001e032d7c12 */ /* 0x000fe4000f8e962c */
[----:B------:R-:W-:Y:S01]  /*224c0*/  PRMT R79, R79, 0x5410, R2 ;  /* 0x000054104f4f7816 */ /* 0x000fe20000000002 */
[----:B------:R-:W-:Y:S01]  /*224d0*/  IMAD.WIDE.U32 R2, R47, -0x2daee0ad, RZ ;  /* 0xd2511f532f027825 */ /* 0x000fe200078e00ff */
[----:B------:R-:W-:Y:S02]  /*224e0*/  SHF.R.U32.HI R78, RZ, 0x8, R78 ;  /* 0x00000008ff4e7819 */ /* 0x000fe4000001164e */
[----:B------:R-:W-:Y:S01]  /*224f0*/  SHF.R.U32.HI R77, RZ, 0x10, R45 ;  /* 0x00000010ff4d7819 */ /* 0x000fe2000001162d */
[----:B------:R-:W-:Y:S01]  /*22500*/  IMAD.MOV.U32 R47, RZ, RZ, R145 ;  /* 0x000000ffff2f7224 */ /* 0x000fe200078e0091 */
[----:B------:R-:W-:Y:S01]  /*22510*/  PRMT R78, R0, 0x5410, R78 ;  /* 0x00005410004e7816 */ /* 0x000fe2000000004e */
[----:B------:R1:W2:Y:S01]  /*22520*/  MUFU.EX2 R145, R169 ;  /* 0x000000a900917308 */ /* 0x0002a20000000800 */
[----:B------:R-:W-:Y:S02]  /*22530*/  F2FP.BF16.F32.PACK_AB R0, R144, R142 ;  /* 0x0000008e9000723e */ /* 0x000fe400000010ff */
[--C-:B------:R-:W-:Y:S02]  /*22540*/  HSET2.LE.AND R79, R79, R161.reuse, PT ;  /* 0x000000a14f4f7233 */ /* 0x100fe40003803000 */
[--C-:B------:R-:W-:Y:S02]  /*22550*/  HSET2.LE.AND R78, R78, R161.reuse, PT ;  /* 0x000000a14e4e7233 */ /* 0x100fe40003803000 */
[----:B------:R-:W-:Y:S02]  /*22560*/  LOP3.LUT R86, R2, 0xff, RZ, 0xc0, !PT ;  /* 0x000000ff02567812 */ /* 0x000fe400078ec0ff */
[----:B------:R-:W-:Y:S02]  /*22570*/  SHF.R.U32.HI R87, RZ, 0x10, R2 ;  /* 0x00000010ff577819 */ /* 0x000fe40000011602 */
[----:B------:R-:W-:Y:S02]  /*22580*/  LOP3.LUT R78, R78, R0, RZ, 0xc0, !PT ;  /* 0x000000004e4e7212 */ /* 0x000fe400078ec0ff */
[----:B------:R-:W-:Y:S02]  /*22590*/  F2FP.BF16.F32.PACK_AB R0, R141, R140 ;  /* 0x0000008c8d00723e */ /* 0x000fe400000010ff */
[----:B------:R-:W-:Y:S02]  /*225a0*/  LOP3.LUT R87, R87, 0xff, RZ, 0xc0, !PT ;  /* 0x000000ff57577812 */ /* 0x000fe400078ec0ff */
[----:B------:R-:W-:Y:S01]  /*225b0*/  LOP3.LUT R79, R79, R0, RZ, 0xc0, !PT ;  /* 0x000000004f4f7212 */ /* 0x000fe200078ec0ff */
[----:B-1----:R-:W-:Y:S01]  /*225c0*/  IMAD.MOV.U32 R169, RZ, RZ, R162 ;  /* 0x000000ffffa97224 */ /* 0x002fe200078e00a2 */
[----:B------:R-:W-:Y:S01]  /*225d0*/  LOP3.LUT R0, R2, 0xffff, RZ, 0xc0, !PT ;  /* 0x0000ffff02007812 */ /* 0x000fe200078ec0ff */
[----:B------:R-:W-:Y:S01]  /*225e0*/  IMAD.MOV.U32 R162, RZ, RZ, R156 ;  /* 0x000000ffffa27224 */ /* 0x000fe200078e009c */
[----:B------:R-:W-:Y:S01]  /*225f0*/  SHF.R.U32.HI R2, RZ, 0x18, R2 ;  /* 0x00000018ff027819 */ /* 0x000fe20000011602 */
[----:B------:R1:W3:Y:S01]  /*22600*/  MUFU.EX2 R156, R99 ;  /* 0x00000063009c7308 */ /* 0x0002e20000000800 */
[----:B------:R-:W-:Y:S02]  /*22610*/  SHF.R.U32.HI R0, RZ, 0x8, R0 ;  /* 0x00000008ff007819 */ /* 0x000fe40000011600 */
[----:B------:R-:W-:Y:S02]  /*22620*/  PRMT R87, R87, 0x5410, R2 ;  /* 0x0000541057577816 */ /* 0x000fe40000000002 */
[----:B------:R-:W-:Y:S02]  /*22630*/  PRMT R86, R86, 0x5410, R0 ;  /* 0x0000541056567816 */ /* 0x000fe40000000000 */
[----:B--2---:R-:W-:Y:S02]  /*22640*/  F2FP.BF16.F32.PACK_AB R0, R146, R145 ;  /* 0x000000919200723e */ /* 0x004fe400000010ff */
[--C-:B------:R-:W-:Y:S02]  /*22650*/  HSET2.LE.AND R87, R87, R161.reuse, PT ;  /* 0x000000a157577233 */ /* 0x100fe40003803000 */
[--C-:B------:R-:W-:Y:S02]  /*22660*/  HSET2.LE.AND R86, R86, R161.reuse, PT ;  /* 0x000000a156567233 */ /* 0x100fe40003803000 */
[----:B------:R-:W-:Y:S02]  /*22670*/  LOP3.LUT R44, R3, UR17, R76, 0x96, !PT ;  /* 0x00000011032c7c12 */ /* 0x000fe4000f8e964c */
[----:B------:R-:W-:Y:S02]  /*22680*/  LOP3.LUT R76, R45, 0xff, RZ, 0xc0, !PT ;  /* 0x000000ff2d4c7812 */ /* 0x000fe400078ec0ff */
[----:B------:R-:W-:Y:S01]  /*22690*/  LOP3.LUT R86, R86, R0, RZ, 0xc0, !PT ;  /* 0x0000000056567212 */ /* 0x000fe200078ec0ff */
[----:B-1----:R-:W-:Y:S01]  /*226a0*/  IMAD.MOV.U32 R99, RZ, RZ, R133 ;  /* 0x000000ffff637224 */ /* 0x002fe200078e0085 */
[----:B---3--:R-:W-:Y:S01]  /*226b0*/  F2FP.BF16.F32.PACK_AB R0, R156, R143 ;  /* 0x0000008f9c00723e */ /* 0x008fe200000010ff */
[----:B------:R1:W2:Y:S01]  /*226c0*/  MUFU.EX2 R133, R100 ;  /* 0x0000006400857308 */ /* 0x0002a20000000800 */
[----:B------:R-:W-:Y:S01]  /*226d0*/  LOP3.LUT R77, R77, 0xff, RZ, 0xc0, !PT ;  /* 0x000000ff4d4d7812 */ /* 0x000fe200078ec0ff */
[----:B------:R-:W-:Y:S01]  /*226e0*/  IMAD.MOV.U32 R99, RZ, RZ, R47 ;  /* 0x000000ffff637224 */ /* 0x000fe200078e002f */
[----:B------:R-:W-:Y:S02]  /*226f0*/  LOP3.LUT R87, R87, R0, RZ, 0xc0, !PT ;  /* 0x0000000057577212 */ /* 0x000fe400078ec0ff */
[----:B------:R-:W-:Y:S02]  /*22700*/  LOP3.LUT R0, R45, 0xffff, RZ, 0xc0, !PT ;  /* 0x0000ffff2d007812 */ /* 0x000fe400078ec0ff */
[----:B------:R-:W-:Y:S02]  /*22710*/  SHF.R.U32.HI R45, RZ, 0x18, R45 ;  /* 0x00000018ff2d7819 */ /* 0x000fe4000001162d */
[----:B------:R-:W-:Y:S02]  /*22720*/  SHF.R.U32.HI R0, RZ, 0x8, R0 ;  /* 0x00000008ff007819 */ /* 0x000fe40000011600 */
[----:B------:R-:W-:Y:S02]  /*22730*/  PRMT R77, R77, 0x5410, R45 ;  /* 0x000054104d4d7816 */ /* 0x000fe4000000002d */
[----:B------:R-:W-:Y:S02]  /*22740*/  PRMT R76, R76, 0x5410, R0 ;  /* 0x000054104c4c7816 */ /* 0x000fe40000000000 */
[----:B------:R-:W-:Y:S02]  /*22750*/  F2FP.BF16.F32.PACK_AB R0, R134, R132 ;  /* 0x000000848600723e */ /* 0x000fe400000010ff */
[--C-:B------:R-:W-:Y:S01]  /*22760*/  HSET2.LE.AND R77, R77, R161.reuse, PT ;  /* 0x000000a14d4d7233 */ /* 0x100fe20003803000 */
[----:B-1----:R-:W-:Y:S01]  /*22770*/  IMAD.MOV.U32 R100, RZ, RZ, R168 ;  /* 0x000000ffff647224 */ /* 0x002fe200078e00a8 */
[--C-:B------:R-:W-:Y:S01]  /*22780*/  HSET2.LE.AND R76, R76, R161.reuse, PT ;  /* 0x000000a14c4c7233 */ /* 0x100fe20003803000 */
[----:B------:R-:W-:Y:S04]  /*22790*/  IMAD.MOV.U32 R168, RZ, RZ, R125 ;  /* 0x000000ffffa87224 */ /* 0x000fe800078e007d */
[----:B------:R-:W-:Y:S02]  /*227a0*/  LOP3.LUT R76, R76, R0, RZ, 0xc0, !PT ;  /* 0x000000004c4c7212 */ /* 0x000fe400078ec0ff */
[----:B--2---:R-:W-:Y:S04]  /*227b0*/  F2FP.BF16.F32.PACK_AB R0, R133, R131 ;  /* 0x000000838500723e */ /* 0x004fe800000010ff */
        /* <DEDUP_REMOVED lines=18> */
[----:B------:R-:W-:Y:S01]  /*228e0*/  LOP3.LUT R0, R85, UR42, R0, 0x96, !PT ;  /* 0x0000002a55007c12 */ /* 0x000fe2000f8e9600 */
[----:B------:R-:W-:Y:S04]  /*228f0*/  IMAD.MOV.U32 R85, RZ, RZ, R89 ;  /* 0x000000ffff557224 */ /* 0x000fe800078e0059 */
[----:B------:R-:W-:Y:S05]  /*22900*/  IMAD.WIDE.U32 R88, R0, -0x326172a9, RZ ;  /* 0xcd9e8d5700587825 */ /* 0x000fea00078e00ff */
[----:B------:R-:W-:Y:S01]  /*22910*/  LOP3.LUT R2, R89, UR36, R170, 0x96, !PT ;  /* 0x0000002459027c12 */ /* 0x000fe2000f8e96aa */
[----:B------:R-:W-:Y:S01]  /*22920*/  IMAD.MOV.U32 R170, RZ, RZ, R148 ;  /* 0x000000ffffaa7224 */ /* 0x000fe200078e0094 */
        /* <DEDUP_REMOVED lines=30> */
[----:B------:R-:W-:Y:S03]  /*22b10*/  IMAD.MOV.U32 R97, RZ, RZ, R126 ;  /* 0x000000ffff617224 */ /* 0x000fe600078e007e */
        /* <DEDUP_REMOVED lines=58> */
[----:B------:R-:W-:Y:S02]  /*22ec0*/  IMAD.MOV.U32 R171, RZ, RZ, R123 ;  /* 0x000000ffffab7224 */ /* 0x000fe400078e007b */
[----:B------:R-:W-:Y:S01]  /*22ed0*/  IMAD.MOV.U32 R96, RZ, RZ, R127 ;  /* 0x000000ffff607224 */ /* 0x000fe200078e007f */
[C---:B------:R-:W-:Y:S01]  /*22ee0*/  LOP3.LUT R44, R0.reuse, 0xffff, RZ, 0xc0, !PT ;  /* 0x0000ffff002c7812 */ /* 0x040fe200078ec0ff */
[----:B------:R-:W-:Y:S02]  /*22ef0*/  IMAD.MOV.U32 R89, RZ, RZ, R170 ;  /* 0x000000ffff597224 */ /* 0x000fe400078e00aa */
[----:B------:R-:W-:Y:S01]  /*22f00*/  IMAD.MOV.U32 R170, RZ, RZ, R124 ;  /* 0x000000ffffaa7224 */ /* 0x000fe200078e007c */
[----:B------:R-:W-:Y:S01]  /*22f10*/  SHF.R.U32.HI R45, RZ, 0x8, R44 ;  /* 0x00000008ff2d7819 */ /* 0x000fe2000001162c */
[----:B------:R-:W-:Y:S01]  /*22f20*/  IMAD.MOV.U32 R85, RZ, RZ, R101 ;  /* 0x000000ffff557224 */ /* 0x000fe200078e0065 */
[----:B------:R-:W-:Y:S01]  /*22f30*/  LOP3.LUT R44, R0, 0xff, RZ, 0xc0, !PT ;  /* 0x000000ff002c7812 */ /* 0x000fe200078ec0ff */
[----:B------:R-:W-:Y:S02]  /*22f40*/  IMAD.MOV.U32 R101, RZ, RZ, R137 ;  /* 0x000000ffff657224 */ /* 0x000fe400078e0089 */
[----:B------:R-:W-:Y:S01]  /*22f50*/  IMAD.MOV.U32 R163, RZ, RZ, R138 ;  /* 0x000000ffffa37224 */ /* 0x000fe200078e008a */
        /* <DEDUP_REMOVED lines=16> */
[----:B------:R-:W-:Y:S01]  /*23060*/  UMOV UR17, UR37 ;  /* 0x0000002500117c82 */ /* 0x000fe20008000000 */
[----:B------:R-:W-:Y:S01]  /*23070*/  IMAD.MOV.U32 R99, RZ, RZ, R96 ;  /* 0x000000ffff637224 */ /* 0x000fe200078e0060 */
[C---:B------:R-:W-:Y:S01]  /*23080*/  LOP3.LUT R44, R0.reuse, 0xffff, RZ, 0xc0, !PT ;  /* 0x0000ffff002c7812 */ /* 0x040fe200078ec0ff */
[----:B------:R-:W-:Y:S03]  /*23090*/  IMAD.MOV.U32 R96, RZ, RZ, R136 ;  /* 0x000000ffff607224 */ /* 0x000fe600078e0088 */
[----:B------:R-:W-:Y:S01]  /*230a0*/  SHF.R.U32.HI R45, RZ, 0x8, R44 ;  /* 0x00000008ff2d7819 */ /* 0x000fe2000001162c */
[----:B------:R-:W-:Y:S01]  /*230b0*/  MUFU.EX2 R99, R99 ;  /* 0x0000006300637308 */ /* 0x000fe20000000800 */
        /* <DEDUP_REMOVED lines=18> */
[--C-:B------:R-:W-:Y:S01]  /*231e0*/  HSET2.LE.AND R138, R138, R161.reuse, PT ;  /* 0x000000a18a8a7233 */ /* 0x100fe20003803000 */
[----:B------:R-:W-:Y:S01]  /*231f0*/  IMAD.MOV.U32 R97, RZ, RZ, R139 ;  /* 0x000000ffff617224 */ /* 0x000fe200078e008b */
[----:B------:R-:W-:Y:S04]  /*23200*/  LOP3.LUT R0, R0, 0xff, RZ, 0xc0, !PT ;  /* 0x000000ff00007812 */ /* 0x000fe800078ec0ff */
[----:B------:R-:W-:Y:S01]  /*23210*/  PRMT R139, R0, 0x5410, R2 ;  /* 0x00005410008b7816 */ /* 0x000fe20000000002 */
[----:B------:R-:W2:Y:S01]  /*23220*/  MUFU.EX2 R97, R97 ;  /* 0x0000006100617308 */ /* 0x000ea20000000800 */
[--C-:B------:R-:W-:Y:S03]  /*23230*/  HSET2.LE.AND R2, R92, R161.reuse, PT ;  /* 0x000000a15c027233 */ /* 0x100fe60003803000 */
[--C-:B------:R-:W-:Y:S06]  /*23240*/  HSET2.LE.AND R139, R139, R161.reuse, PT ;  /* 0x000000a18b8b7233 */ /* 0x100fec0003803000 */
[----:B------:R-:W-:Y:S01]  /*23250*/  MUFU.EX2 R92, R108 ;  /* 0x0000006c005c7308 */ /* 0x000fe20000000800 */
[-C--:B-1----:R-:W-:Y:S09]  /*23260*/  HMMA.16816.F32.BF16 R4, R40, R44.reuse, R4 ;  /* 0x0000002c2804723c */ /* 0x082ff20000041804 */
[----:B------:R-:W-:Y:S02]  /*23270*/  MUFU.EX2 R108, R3 ;  /* 0x00000003006c7308 */ /* 0x000fe40000000800 */
[----:B--2---:R-:W-:Y:S01]  /*23280*/  F2FP.BF16.F32.PACK_AB R0, R105, R97 ;  /* 0x000000616900723e */ /* 0x004fe200000010ff */
        /* <DEDUP_REMOVED lines=12> */
[----:B------:R-:W-:Y:S01]  /*23350*/  IMAD.MOV.U32 R47, RZ, RZ, R199 ;  /* 0x000000ffff2f7224 */ /* 0x000fe200078e00c7 */
[--C-:B------:R-:W-:Y:S01]  /*23360*/  HSET2.LE.AND R85, R91, R161.reuse, PT ;  /* 0x000000a15b557233 */ /* 0x100fe20003803000 */
[----:B------:R-:W-:Y:S02]  /*23370*/  MUFU.EX2 R90, R115 ;  /* 0x00000073005a7308 */ /* 0x000fe40000000800 */
[----:B------:R-:W-:Y:S01]  /*23380*/  IMAD.MOV.U32 R50, RZ, RZ, R89 ;  /* 0x000000ffff327224 */ /* 0x000fe200078e0059 */
[----:B------:R-:W-:Y:S01]  /*23390*/  LOP3.LUT R84, R84, R0, RZ, 0xc0, !PT ;  /* 0x0000000054547212 */ /* 0x000fe200078ec0ff */
[----:B------:R-:W-:Y:S02]  /*233a0*/  IMAD.MOV.U32 R48, RZ, RZ, R106 ;  /* 0x000000ffff307224 */ /* 0x000fe400078e006a */
[----:B------:R-:W-:Y:S02]  /*233b0*/  IMAD.MOV.U32 R51, RZ, RZ, R88 ;  /* 0x000000ffff337224 */ /* 0x000fe400078e0058 */
[----:B------:R-:W-:Y:S02]  /*233c0*/  IMAD.MOV.U32 R49, RZ, RZ, R198 ;  /* 0x000000ffff317224 */ /* 0x000fe400078e00c6 */
[----:B------:R-:W-:Y:S01]  /*233d0*/  MUFU.EX2 R106, R113 ;  /* 0x00000071006a7308 */ /* 0x000fe20000000800 */
[----:B------:R-:W-:Y:S02]  /*233e0*/  IMAD.MOV.U32 R198, RZ, RZ, R100 ;  /* 0x000000ffffc67224 */ /* 0x000fe400078e0064 */
[----:B------:R-:W-:Y:S07]  /*233f0*/  IMAD.MOV.U32 R199, RZ, RZ, R98 ;  /* 0x000000ffffc77224 */ /* 0x000fee00078e0062 */
[----:B------:R-:W-:Y:S10]  /*23400*/  MUFU.EX2 R113, R47 ;  /* 0x0000002f00717308 */ /* 0x000ff40000000800 */
[----:B------:R-:W-:Y:S01]  /*23410*/  MUFU.EX2 R115, R49 ;  /* 0x0000003100737308 */ /* 0x000fe20000000800 */
[-C--:B-1----:R-:W-:Y:S09]  /*23420*/  HMMA.16816.F32.BF16 R4, R52, R40.reuse, R4 ;  /* 0x000000283404723c */ /* 0x082ff20000041804 */
[----:B------:R-:W1:Y:S01]  /*23430*/  MUFU.EX2 R89, R109 ;  /* 0x0000006d00597308 */ /* 0x000e620000000800 */
[C---:B------:R-:W-:Y:S09]  /*23440*/  HMMA.16816.F32.BF16 R8, R56.reuse, R40, R8 ;  /* 0x000000283808723c */ /* 0x040ff20000041808 */
[----:B------:R-:W-:Y:S01]  /*23450*/  MUFU.EX2 R109, R44 ;  /* 0x0000002c006d7308 */ /* 0x000fe20000000800 */
[-C--:B------:R-:W-:Y:S09]  /*23460*/  HMMA.16816.F32.BF16 R12, R56, R42.reuse, R12 ;  /* 0x0000002a380c723c */ /* 0x080ff2000004180c */
[----:B------:R-:W2:Y:S01]  /*23470*/  MUFU.EX2 R100, R117 ;  /* 0x0000007500647308 */ /* 0x000ea20000000800 */
[C---:B------:R-:W-:Y:S01]  /*23480*/  HMMA.16816.F32.BF16 R16, R52.reuse, R42, R16 ;  /* 0x0000002a3410723c */ /* 0x040fe20000041810 */
[----:B------:R-:W3:Y:S03]  /*23490*/  LDSM.16.MT88.4 R40, [R205+0x4400] ;  /* 0x00440000cd28783b */ /* 0x000ee60000004200 */
[----:B-1----:R-:W-:Y:S05]  /*234a0*/  F2FP.BF16.F32.PACK_AB R3, R92, R89 ;  /* 0x000000595c03723e */ /* 0x002fea00000010ff */
[----:B------:R-:W-:Y:S10]  /*234b0*/  MUFU.EX2 R117, R48 ;  /* 0x0000003000757308 */ /* 0x000ff40000000800 */
[----:B------:R-:W-:Y:S01]  /*234c0*/  MUFU.EX2 R98, R102 ;  /* 0x0000006600627308 */ /* 0x000fe20000000800 */
[----:B--2---:R-:W-:Y:S04]  /*234d0*/  F2FP.BF16.F32.PACK_AB R0, R106, R100 ;  /* 0x000000646a00723e */ /* 0x004fe800000010ff */
[----:B------:R-:W-:Y:S01]  /*234e0*/  LOP3.LUT R85, R85, R0, RZ, 0xc0, !PT ;  /* 0x0000000055557212 */ /* 0x000fe200078ec0ff */
[----:B------:R-:W-:Y:S04]  /*234f0*/  FADD.FTZ R0, R181, R104 ;  /* 0x00000068b5007221 */ /* 0x000fe80000010000 */
[----:B------:R-:W-:Y:S10]  /*23500*/  MUFU.EX2 R102, R51 ;  /* 0x0000003300667308 */ /* 0x000ff40000000800 */
[----:B------:R-:W-:Y:S10]  /*23510*/  MUFU.EX2 R88, R118 ;  /* 0x0000007600587308 */ /* 0x000ff40000000800 */
[----:B------:R1:W-:Y:S01]  /*23520*/  MUFU.EX2 R118, R50 ;  /* 0x0000003200767308 */ /* 0x0003e20000000800 */
[-C--:B---3--:R-:W-:Y:S06]  /*23530*/  HMMA.16816.F32.BF16 R20, R52, R40.reuse, R20 ;  /* 0x000000283414723c */ /* 0x088fec0000041814 */
[C---:B------:R-:W-:Y:S03]  /*23540*/  HMMA.16816.F32.BF16 R24, R56.reuse, R40, R24 ;  /* 0x000000283818723c */ /* 0x040fe60000041818 */
[----:B------:R-:W-:Y:S03]  /*23550*/  MUFU.EX2 R104, R114 ;  /* 0x0000007200687308 */ /* 0x000fe60000000800 */
[-C--:B------:R-:W-:Y:S01]  /*23560*/  HMMA.16816.F32.BF16 R28, R56, R42.reuse, R28 ;  /* 0x0000002a381c723c */ /* 0x080fe2000004181c */
[----:B-1----:R-:W-:Y:S06]  /*23570*/  LDSM.16.MT88.4 R48, [R205+0x5000] ;  /* 0x00500000cd30783b */ /* 0x002fec0000004200 */
[----:B------:R-:W-:Y:S01]  /*23580*/  MUFU.EX2 R91, R168 ;  /* 0x000000a8005b7308 */ /* 0x000fe20000000800 */
[----:B------:R-:W-:Y:S01]  /*23590*/  HMMA.16816.F32.BF16 R32, R52, R42, R32 ;  /* 0x0000002a3420723c */ /* 0x000fe20000041820 */
[----:B------:R-:W1:Y:S03]  /*235a0*/  LDSM.16.MT88.4 R40, [R204+0x4800] ;  /* 0x00480000cc28783b */ /* 0x000e660000004200 */
[--C-:B------:R-:W-:Y:S01]  /*235b0*/  HSET2.LE.AND R59, R125, R161.reuse, PT ;  /* 0x000000a17d3b7233 */ /* 0x100fe20003803000 */
[----:B------:R-:W-:Y:S02]  /*235c0*/  FADD.FTZ R57, R200, R0 ;  /* 0x00000000c8397221 */ /* 0x000fe40000010000 */
[--C-:B------:R-:W-:Y:S02]  /*235d0*/  HSET2.LE.AND R52, R107, R161.reuse, PT ;  /* 0x000000a16b347233 */ /* 0x100fe40003803000 */
[----:B------:R-:W-:Y:S02]  /*235e0*/  MUFU.EX2 R114, R121 ;  /* 0x0000007900727308 */ /* 0x000fe40000000800 */
[--C-:B------:R-:W-:Y:S01]  /*235f0*/  HSET2.LE.AND R53, R95, R161.reuse, PT ;  /* 0x000000a15f357233 */ /* 0x100fe20003803000 */
[----:B------:R-:W-:Y:S01]  /*23600*/  FADD.FTZ R56, R179, R93 ;  /* 0x0000005db3387221 */ /* 0x000fe20000010000 */
[--C-:B------:R-:W-:Y:S02]  /*23610*/  HSET2.LE.AND R55, R149, R161.reuse, PT ;  /* 0x000000a195377233 */ /* 0x100fe40003803000 */
[--C-:B------:R-:W-:Y:S01]  /*23620*/  HSET2.LE.AND R58, R128, R161.reuse, PT ;  /* 0x000000a1803a7233 */ /* 0x100fe20003803000 */
[----:B------:R-:W-:Y:S01]  /*23630*/  FADD.FTZ R56, R249, R56 ;  /* 0x00000038f9387221 */ /* 0x000fe20000010000 */
[--C-:B------:R-:W-:Y:S02]  /*23640*/  HSET2.LE.AND R149, R158, R161.reuse, PT ;  /* 0x000000a19e957233 */ /* 0x100fe40003803000 */
[----:B------:R-:W2:Y:S01]  /*23650*/  MUFU.EX2 R93, R103 ;  /* 0x00000067005d7308 */ /* 0x000ea20000000800 */
[----:B------:R-:W-:Y:S02]  /*23660*/  LOP3.LUT R53, R53, R3, RZ, 0xc0, !PT ;  /* 0x0000000335357212 */ /* 0x000fe400078ec0ff */
[----:B------:R-:W-:Y:S04]  /*23670*/  F2FP.BF16.F32.PACK_AB R54, R116, R112 ;  /* 0x000000707436723e */ /* 0x000fe800000010ff */
[----:B------:R-:W-:Y:S03]  /*23680*/  LOP3.LUT R54, R2, R54, RZ, 0xc0, !PT ;  /* 0x0000003602367212 */ /* 0x000fe600078ec0ff */
[----:B------:R3:W4:Y:S01]  /*23690*/  MUFU.EX2 R103, R45 ;  /* 0x0000002d00677308 */ /* 0x0007220000000800 */
[----:B------:R-:W-:Y:S09]  /*236a0*/  FADD.FTZ R2, R186, R94 ;  /* 0x0000005eba027221 */ /* 0x000ff20000010000 */
[----:B------:R-:W-:Y:S01]  /*236b0*/  MUFU.EX2 R121, R199 ;  /* 0x000000c700797308 */ /* 0x000fe20000000800 */
[----:B--2---:R-:W-:Y:S04]  /*236c0*/  F2FP.BF16.F32.PACK_AB R0, R98, R93 ;  /* 0x0000005d6200723e */ /* 0x004fe800000010ff */
[----:B------:R-:W-:Y:S02]  /*236d0*/  LOP3.LUT R55, R55, R0, RZ, 0xc0, !PT ;  /* 0x0000000037377212 */ /* 0x000fe400078ec0ff */
[----:B------:R-:W-:Y:S03]  /*236e0*/  F2FP.BF16.F32.PACK_AB R0, R117, R113 ;  /* 0x000000717500723e */ /* 0x000fe600000010ff */
[----:B------:R-:W-:Y:S01]  /*236f0*/  MUFU.EX2 R95, R171 ;  /* 0x000000ab005f7308 */ /* 0x000fe20000000800 */
[----:B---3--:R-:W-:Y:S01]  /*23700*/  LDSM.16.MT88.4 R44, [R204+0x5000] ;  /* 0x00500000cc2c783b */ /* 0x008fe20000004200 */
[-C--:B-1----:R-:W-:Y:S05]  /*23710*/  HMMA.16816.F32.BF16 R4, R60, R40.reuse, R4 ;  /* 0x000000283c04723c */ /* 0x082fea0000041804 */
[----:B------:R-:W-:Y:S01]  /*23720*/  LOP3.LUT R58, R58, R0, RZ, 0xc0, !PT ;  /* 0x000000003a3a7212 */ /* 0x000fe200078ec0ff */
[C---:B------:R-:W-:Y:S02]  /*23730*/  HMMA.16816.F32.BF16 R8, R64.reuse, R40, R8 ;  /* 0x000000284008723c */ /* 0x040fe40000041808 */
[----:B------:R-:W-:Y:S04]  /*23740*/  MUFU.EX2 R94, R101 ;  /* 0x00000065005e7308 */ /* 0x000fe80000000800 */
[-C--:B------:R-:W-:Y:S06]  /*23750*/  HMMA.16816.F32.BF16 R12, R64, R42.reuse, R12 ;  /* 0x0000002a400c723c */ /* 0x080fec000004180c */
[----:B------:R-:W-:Y:S01]  /*23760*/  MUFU.EX2 R101, R96 ;  /* 0x0000006000657308 */ /* 0x000fe20000000800 */
[C---:B------:R-:W-:Y:S01]  /*23770*/  HMMA.16816.F32.BF16 R16, R60.reuse, R42, R16 ;  /* 0x0000002a3c10723c */ /* 0x040fe20000041810 */
[----:B------:R-:W1:Y:S08]  /*23780*/  LDSM.16.MT88.4 R40, [R205+0x4800] ;  /* 0x00480000cd28783b */ /* 0x000e700000004200 */
[----:B------:R-:W2:Y:S10]  /*23790*/  MUFU.EX2 R96, R119 ;  /* 0x0000007700607308 */ /* 0x000eb40000000800 */
[----:B------:R-:W3:Y:S10]  /*237a0*/  MUFU.EX2 R119, R198 ;  /* 0x000000c600777308 */ /* 0x000ef40000000800 */
[----:B------:R-:W-:Y:S01]  /*237b0*/  MUFU.EX2 R107, R197 ;  /* 0x000000c5006b7308 */ /* 0x000fe20000000800 */
[-C--:B-1----:R-:W-:Y:S06]  /*237c0*/  HMMA.16816.F32.BF16 R20, R60, R40.reuse, R20 ;  /* 0x000000283c14723c */ /* 0x082fec0000041814 */
[C---:B------:R-:W-:Y:S06]  /*237d0*/  HMMA.16816.F32.BF16 R24, R64.reuse, R40, R24 ;  /* 0x000000284018723c */ /* 0x040fec0000041818 */
[-C--:B------:R-:W-:Y:S06]  /*237e0*/  HMMA.16816.F32.BF16 R28, R64, R42.reuse, R28 ;  /* 0x0000002a401c723c */ /* 0x080fec000004181c */
[----:B------:R-:W-:Y:S01]  /*237f0*/  HMMA.16816.F32.BF16 R32, R60, R42, R32 ;  /* 0x0000002a3c20723c */ /* 0x000fe20000041820 */
[----:B------:R-:W1:Y:S06]  /*23800*/  LDSM.16.MT88.4 R40, [R204+0x4c00] ;  /* 0x004c0000cc28783b */ /* 0x000e6c0000004200 */
[--C-:B------:R-:W-:Y:S04]  /*23810*/  HSET2.LE.AND R60, R123, R161.reuse, PT ;  /* 0x000000a17b3c7233 */ /* 0x100fe80003803000 */
        /* <DEDUP_REMOVED lines=8> */
[-C--:B------:R-:W-:Y:S01]  /*238a0*/  HMMA.16816.F32.BF16 R28, R72, R42.reuse, R28 ;  /* 0x0000002a481c723c */ /* 0x080fe2000004181c */
[----:B------:R1:W-:Y:S04]  /*238b0*/  MUFU.EX2 R72, R212 ;  /* 0x000000d400487308 */ /* 0x0003e80000000800 */
[----:B------:R-:W-:Y:S01]  /*238c0*/  FADD.FTZ R41, R247, R2 ;  /* 0x00000002f7297221 */ /* 0x000fe20000010000 */
[----:B------:R-:W-:Y:S05]  /*238d0*/  HMMA.16816.F32.BF16 R32, R68, R42, R32 ;  /* 0x0000002a4420723c */ /* 0x000fea0000041820 */
[----:B------:R4:W-:Y:S01]  /*238e0*/  MUFU.EX2 R71, R211 ;  /* 0x000000d300477308 */ /* 0x0009e20000000800 */
[----:B------:R-:W-:Y:S01]  /*238f0*/  F2FP.BF16.F32.PACK_AB R2, R90, R88 ;  /* 0x000000585a02723e */ /* 0x000fe200000010ff */
[-C--:B------:R-:W-:Y:S05]  /*23900*/  HMMA.16816.F32.BF16 R4, R76, R44.reuse, R4 ;  /* 0x0000002c4c04723c */ /* 0x080fea0000041804 */
[----:B------:R-:W-:Y:S01]  /*23910*/  FADD.FTZ R40, R201, R120 ;  /* 0x00000078c9287221 */ /* 0x000fe20000010000 */
[C---:B------:R-:W-:Y:S02]  /*23920*/  HMMA.16816.F32.BF16 R8, R80.reuse, R44, R8 ;  /* 0x0000002c5008723c */ /* 0x040fe40000041808 */
[----:B------:R3:W-:Y:S03]  /*23930*/  MUFU.EX2 R70, R208 ;  /* 0x000000d000467308 */ /* 0x0007e60000000800 */
[----:B------:R-:W-:Y:S01]  /*23940*/  LOP3.LUT R52, R52, R2, RZ, 0xc0, !PT ;  /* 0x0000000234347212 */ /* 0x000fe200078ec0ff */
[-C--:B------:R-:W-:Y:S06]  /*23950*/  HMMA.16816.F32.BF16 R12, R80, R46.reuse, R12 ;  /* 0x0000002e500c723c */ /* 0x080fec000004180c */
[----:B------:R3:W-:Y:S01]  /*23960*/  MUFU.EX2 R69, R207 ;  /* 0x000000cf00457308 */ /* 0x0007e20000000800 */
[----:B------:R-:W-:Y:S01]  /*23970*/  FADD.FTZ R3, R240, R40 ;  /* 0x00000028f0037221 */ /* 0x000fe20000010000 */
[C---:B------:R-:W-:Y:S04]  /*23980*/  HMMA.16816.F32.BF16 R16, R76.reuse, R46, R16 ;  /* 0x0000002e4c10723c */ /* 0x040fe80000041810 */
[----:B------:R-:W-:Y:S02]  /*23990*/  F2FP.BF16.F32.PACK_AB R2, R118, R115 ;  /* 0x000000737602723e */ /* 0x000fe400000010ff */
[-C--:B------:R-:W-:Y:S02]  /*239a0*/  HMMA.16816.F32.BF16 R20, R76, R48.reuse, R20 ;  /* 0x000000304c14723c */ /* 0x080fe40000041814 */
[----:B------:R3:W-:Y:S03]  /*239b0*/  MUFU.EX2 R68, R206 ;  /* 0x000000ce00447308 */ /* 0x0007e60000000800 */
[----:B------:R-:W-:Y:S01]  /*239c0*/  FADD.FTZ R40, R170, R56 ;  /* 0x00000038aa287221 */ /* 0x000fe20000010000 */
[C---:B------:R-:W-:Y:S06]  /*239d0*/  HMMA.16816.F32.BF16 R24, R80.reuse, R48, R24 ;  /* 0x000000305018723c */ /* 0x040fec0000041818 */
[----:B------:R-:W-:Y:S01]  /*239e0*/  MUFU.EX2 R74, R163 ;  /* 0x000000a3004a7308 */ /* 0x000fe20000000800 */
[----:B------:R-:W-:Y:S01]  /*239f0*/  FADD.FTZ R41, R213, R41 ;  /* 0x00000029d5297221 */ /* 0x000fe20000010000 */
[-C--:B------:R-:W-:Y:S01]  /*23a00*/  HMMA.16816.F32.BF16 R28, R80, R50.reuse, R28 ;  /* 0x00000032501c723c */ /* 0x080fe2000004181c */
[----:B------:R2:W5:Y:S02]  /*23a10*/  LDL.LU R213, [R1+0xc4] ;  /* 0x0000c40001d57983 */ /* 0x0005640000300800 */
[----:B------:R-:W-:Y:S03]  /*23a20*/  LOP3.LUT R59, R59, R2, RZ, 0xc0, !PT ;  /* 0x000000023b3b7212 */ /* 0x000fe600078ec0ff */
[----:B------:R-:W-:Y:S01]  /*23a30*/  HMMA.16816.F32.BF16 R32, R76, R50, R32 ;  /* 0x000000324c20723c */ /* 0x000fe20000041820 */
[----:B-1----:R1:W5:Y:S01]  /*23a40*/  LDL.LU R212, [R1+0xc0] ;  /* 0x0000c00001d47983 */ /* 0x0023620000300800 */
[----:B------:R-:W1:Y:S03]  /*23a50*/  MUFU.EX2 R75, R169 ;  /* 0x000000a9004b7308 */ /* 0x000e660000000800 */
[----:B------:R-:W-:Y:S01]  /*23a60*/  FADD.FTZ R2, R233, R40 ;  /* 0x00000028e9027221 */ /* 0x000fe20000010000 */
[----:B------:R-:W-:Y:S01]  /*23a70*/  FADD.FTZ R61, R187, R41 ;  /* 0x00000029bb3d7221 */ /* 0x000fe20000010000 */
[----:B------:R-:W-:Y:S01]  /*23a80*/  FADD.FTZ R56, R243, R57 ;  /* 0x00000039f3387221 */ /* 0x000fe20000010000 */
[----:B------:R-:W1:Y:S04]  /*23a90*/  LDSM.16.MT88.4 R40, [R204+0x5400] ;  /* 0x00540000cc28783b */ /* 0x000e680000004200 */
[----:B------:R-:W-:Y:S01]  /*23aa0*/  MUFU.EX2 R73, R162 ;  /* 0x000000a200497308 */ /* 0x000fe20000000800 */
[----:B------:R-:W-:Y:S01]  /*23ab0*/  FADD.FTZ R0, R244, R3 ;  /* 0x00000003f4007221 */ /* 0x000fe20000010000 */
[----:B------:R-:W-:Y:S01]  /*23ac0*/  FADD.FTZ R44, R191, R56 ;  /* 0x00000038bf2c7221 */ /* 0x000fe20000010000 */
[--C-:B------:R-:W-:Y:S01]  /*23ad0*/  HSET2.LE.AND R57, R129, R161.reuse, PT ;  /* 0x000000a181397233 */ /* 0x100fe20003803000 */
[----:B------:R-:W-:Y:S01]  /*23ae0*/  FADD.FTZ R62, R237, R2 ;  /* 0x00000002ed3e7221 */ /* 0x000fe20000010000 */
[----:B------:R-:W-:Y:S01]  /*23af0*/  FADD.FTZ R45, R180, R0 ;  /* 0x00000000b42d7221 */ /* 0x000fe20000010000 */
[--C-:B------:R-:W-:Y:S01]  /*23b00*/  HSET2.LE.AND R56, R130, R161.reuse, PT ;  /* 0x000000a182387233 */ /* 0x100fe20003803000 */
[----:B----4-:R4:W5:Y:S01]  /*23b10*/  LDL.LU R211, [R1+0xbc] ;  /* 0x0000bc0001d37983 */ /* 0x0109620000300800 */
[----:B------:R-:W-:Y:S01]  /*23b20*/  F2FP.BF16.F32.PACK_AB R2, R99, R103 ;  /* 0x000000676302723e */ /* 0x000fe200000010ff */
[----:B------:R-:W-:Y:S01]  /*23b30*/  FADD.FTZ R49, R252, R62 ;  /* 0x0000003efc317221 */ /* 0x000fe20000010000 */
[----:B------:R-:W-:Y:S01]  /*23b40*/  F2FP.BF16.F32.PACK_AB R0, R109, R102 ;  /* 0x000000666d00723e */ /* 0x000fe200000010ff */
[----:B------:R-:W-:Y:S01]  /*23b50*/  FADD.FTZ R48, R194, R45 ;  /* 0x0000002dc2307221 */ /* 0x000fe20000010000 */
[----:B------:R-:W-:Y:S01]  /*23b60*/  LOP3.LUT R57, R57, R2, RZ, 0xc0, !PT ;  /* 0x0000000239397212 */ /* 0x000fe200078ec0ff */
[----:B------:R-:W-:Y:S01]  /*23b70*/  FADD.FTZ R2, R241, R61 ;  /* 0x0000003df1027221 */ /* 0x000fe20000010000 */
[--C-:B------:R-:W-:Y:S01]  /*23b80*/  HSET2.LE.AND R62, R124, R161.reuse, PT ;  /* 0x000000a17c3e7233 */ /* 0x100fe20003803000 */
[----:B------:R-:W4:Y:S01]  /*23b90*/  MUFU.EX2 R120, R196 ;  /* 0x000000c400787308 */ /* 0x000f220000000800 */
[----:B------:R-:W-:Y:S01]  /*23ba0*/  HSET2.LE.AND R61, R127, R161, PT ;  /* 0x000000a17f3d7233 */ /* 0x000fe20003803000 */
[----:B------:R-:W-:Y:S01]  /*23bb0*/  FADD.FTZ R64, R250, R2 ;  /* 0x00000002fa407221 */ /* 0x000fe20000010000 */
[----:B------:R-:W-:Y:S01]  /*23bc0*/  LOP3.LUT R56, R56, R0, RZ, 0xc0, !PT ;  /* 0x0000000038387212 */ /* 0x000fe200078ec0ff */
[----:B------:R-:W-:Y:S01]  /*23bd0*/  FADD.FTZ R0, R235, R44 ;  /* 0x0000002ceb007221 */ /* 0x000fe20000010000 */
[----:B------:R-:W-:Y:S01]  /*23be0*/  F2FP.BF16.F32.PACK_AB R2, R111, R108 ;  /* 0x0000006c6f02723e */ /* 0x000fe200000010ff */
[----:B------:R-:W4:Y:S01]  /*23bf0*/  LDSM.16.MT88.4 R44, [R205+0x5400] ;  /* 0x00540000cd2c783b */ /* 0x000f220000004200 */
[----:B------:R-:W-:Y:S01]  /*23c00*/  FADD.FTZ R64, R209, R64 ;  /* 0x00000040d1407221 */ /* 0x000fe20000010000 */
[----:B------:R-:W-:Y:S01]  /*23c10*/  FADD.FTZ R66, R193, R0 ;  /* 0x00000000c1427221 */ /* 0x000fe20000010000 */
[----:B------:R-:W-:Y:S01]  /*23c20*/  LOP3.LUT R62, R62, R2, RZ, 0xc0, !PT ;  /* 0x000000023e3e7212 */ /* 0x000fe200078ec0ff */
[----:B------:R-:W-:Y:S01]  /*23c30*/  FADD.FTZ R2, R210, R49 ;  /* 0x00000031d2027221 */ /* 0x000fe20000010000 */
[----:B--2---:R-:W-:Y:S01]  /*23c40*/  F2FP.BF16.F32.PACK_AB R0, R104, R96 ;  /* 0x000000606800723e */ /* 0x004fe200000010ff */
[----:B------:R-:W-:Y:S01]  /*23c50*/  FADD.FTZ R66, R242, R66 ;  /* 0x00000042f2427221 */ /* 0x000fe20000010000 */
[----:B------:R-:W-:Y:S01]  /*23c60*/  F2FP.BF16.F32.PACK_AB R3, R101, R94 ;  /* 0x0000005e6503723e */ /* 0x000fe200000010ff */
[----:B------:R2:W5:Y:S01]  /*23c70*/  LDL.LU R210, [R1+0xb8] ;  /* 0x0000b80001d27983 */ /* 0x0005620000300800 */
[----:B------:R-:W-:Y:S01]  /*23c80*/  LOP3.LUT R61, R61, R0, RZ, 0xc0, !PT ;  /* 0x000000003d3d7212 */ /* 0x000fe200078ec0ff */
[----:B------:R-:W-:Y:S01]  /*23c90*/  FADD.FTZ R0, R231, R48 ;  /* 0x00000030e7007221 */ /* 0x000fe20000010000 */
[----:B------:R-:W-:Y:S01]  /*23ca0*/  FADD.FTZ R67, R183, R2 ;  /* 0x00000002b7437221 */ /* 0x000fe20000010000 */
[----:B------:R-:W2:Y:S01]  /*23cb0*/  LDSM.16.MT88.4 R48, [R204+0x5800] ;  /* 0x00580000cc30783b */ /* 0x000ea20000004200 */
[----:B------:R-:W-:Y:S01]  /*23cc0*/  LOP3.LUT R60, R60, R3, RZ, 0xc0, !PT ;  /* 0x000000033c3c7212 */ /* 0x000fe200078ec0ff */
[----:B------:R-:W-:Y:S01]  /*23cd0*/  FADD.FTZ R65, R230, R0 ;  /* 0x00000000e6417221 */ /* 0x000fe20000010000 */
[----:B---3--:R-:W-:Y:S01]  /*23ce0*/  F2FP.BF16.F32.PACK_AB R0, R122, R119 ;  /* 0x000000777a00723e */ /* 0x008fe200000010ff */
[-C--:B-1----:R-:W-:Y:S04]  /*23cf0*/  HMMA.16816.F32.BF16 R4, R84, R40.reuse, R4 ;  /* 0x000000285404723c */ /* 0x082fe80000041804 */
[----:B------:R3:W5:Y:S01]  /*23d00*/  LDL.LU R209, [R1+0xb4] ;  /* 0x0000b40001d17983 */ /* 0x0007620000300800 */
[----:B------:R-:W-:Y:S01]  /*23d10*/  LOP3.LUT R150, R150, R0, RZ, 0xc0, !PT ;  /* 0x0000000096967212 */ /* 0x000fe200078ec0ff */
[C---:B------:R-:W-:Y:S02]  /*23d20*/  HMMA.16816.F32.BF16 R8, R52.reuse, R40, R8 ;  /* 0x000000283408723c */ /* 0x040fe40000041808 */
[----:B------:R3:W5:Y:S04]  /*23d30*/  LDL.LU R208, [R1+0xb0] ;  /* 0x0000b00001d07983 */ /* 0x0007680000300800 */
[----:B------:R3:W5:Y:S01]  /*23d40*/  LDL.LU R207, [R1+0xac] ;  /* 0x0000ac0001cf7983 */ /* 0x0007620000300800 */
[-C--:B------:R-:W-:Y:S03]  /*23d50*/  HMMA.16816.F32.BF16 R12, R52, R42.reuse, R12 ;  /* 0x0000002a340c723c */ /* 0x080fe6000004180c */
[----:B------:R3:W5:Y:S01]  /*23d60*/  LDL.LU R206, [R1+0xa8] ;  /* 0x0000a80001ce7983 */ /* 0x0007620000300800 */
[----:B------:R-:W-:Y:S02]  /*23d70*/  FADD.FTZ R41, R182, R66 ;  /* 0x00000042b6297221 */ /* 0x000fe40000010000 */
[C---:B------:R-:W-:Y:S01]  /*23d80*/  HMMA.16816.F32.BF16 R16, R84.reuse, R42, R16 ;  /* 0x0000002a5410723c */ /* 0x040fe20000041810 */
[----:B------:R1:W3:Y:S04]  /*23d90*/  MUFU.EX2 R66, R135 ;  /* 0x0000008700427308 */ /* 0x0002e80000000800 */
[----:B------:R-:W-:Y:S01]  /*23da0*/  FADD.FTZ R40, R202, R67 ;  /* 0x00000043ca287221 */ /* 0x000fe20000010000 */
[-C--:B----4-:R-:W-:Y:S05]  /*23db0*/  HMMA.16816.F32.BF16 R20, R84, R44.reuse, R20 ;  /* 0x0000002c5414723c */ /* 0x090fea0000041814 */
[----:B------:R-:W-:Y:S01]  /*23dc0*/  F2FP.BF16.F32.PACK_AB R0, R75, R91 ;  /* 0x0000005b4b00723e */ /* 0x000fe200000010ff */
[C---:B------:R-:W-:Y:S05]  /*23dd0*/  HMMA.16816.F32.BF16 R24, R52.reuse, R44, R24 ;  /* 0x0000002c3418723c */ /* 0x040fea0000041818 */
[----:B------:R-:W-:Y:S01]  /*23de0*/  F2FP.BF16.F32.PACK_AB R3, R114, R110 ;  /* 0x0000006e7203723e */ /* 0x000fe200000010ff */
[-C--:B------:R-:W-:Y:S01]  /*23df0*/  HMMA.16816.F32.BF16 R28, R52, R46.reuse, R28 ;  /* 0x0000002e341c723c */ /* 0x080fe2000004181c */
[----:B-1----:R4:W5:Y:S04]  /*23e00*/  LDL.LU R135, [R1+0xa4] ;  /* 0x0000a40001877983 */ /* 0x0029680000300800 */
[----:B------:R-:W-:Y:S01]  /*23e10*/  LOP3.LUT R149, R149, R0, RZ, 0xc0, !PT ;  /* 0x0000000095957212 */ /* 0x000fe200078ec0ff */
[----:B------:R-:W-:Y:S05]  /*23e20*/  HMMA.16816.F32.BF16 R32, R84, R46, R32 ;  /* 0x0000002e5420723c */ /* 0x000fea0000041820 */
[----:B------:R-:W-:Y:S01]  /*23e30*/  FADD.FTZ R0, R192, R41 ;  /* 0x00000029c0007221 */ /* 0x000fe20000010000 */
[-C--:B--2---:R-:W-:Y:S05]  /*23e40*/  HMMA.16816.F32.BF16 R4, R56, R48.reuse, R4 ;  /* 0x000000303804723c */ /* 0x084fea0000041804 */
[----:B------:R-:W-:Y:S01]  /*23e50*/  FADD.FTZ R45, R246, R40 ;  /* 0x00000028f62d7221 */ /* 0x000fe20000010000 */
[----:B------:R-:W-:Y:S01]  /*23e60*/  LOP3.LUT R63, R63, R3, RZ, 0xc0, !PT ;  /* 0x000000033f3f7212 */ /* 0x000fe200078ec0ff */
[----:B------:R-:W1:Y:S01]  /*23e70*/  LDSM.16.MT88.4 R40, [R205+0x5800] ;  /* 0x00580000cd28783b */ /* 0x000e620000004200 */
[----:B------:R-:W-:Y:S03]  /*23e80*/  F2FP.BF16.F32.PACK_AB R2, R120, R121 ;  /* 0x000000797802723e */ /* 0x000fe600000010ff */
[----:B------:R-:W-:Y:S01]  /*23e90*/  F2FP.BF16.F32.PACK_AB R3, R95, R107 ;  /* 0x0000006b5f03723e */ /* 0x000fe200000010ff */
[----:B------:R-:W-:Y:S01]  /*23ea0*/  FADD.FTZ R65, R178, R65 ;  /* 0x00000041b2417221 */ /* 0x000fe20000010000 */
[----:B------:R-:W-:Y:S01]  /*23eb0*/  LOP3.LUT R151, R151, R2, RZ, 0xc0, !PT ;  /* 0x0000000297977212 */ /* 0x000fe200078ec0ff */
[C---:B------:R-:W-:Y:S04]  /*23ec0*/  HMMA.16816.F32.BF16 R8, R60.reuse, R48, R8 ;  /* 0x000000303c08723c */ /* 0x040fe80000041808 */
[----:B------:R-:W-:Y:S01]  /*23ed0*/  LOP3.LUT R148, R148, R3, RZ, 0xc0, !PT ;  /* 0x0000000394947212 */ /* 0x000fe200078ec0ff */
[----:B------:R-:W-:Y:S01]  /*23ee0*/  FADD.FTZ R3, R185, R64 ;  /* 0x00000040b9037221 */ /* 0x000fe20000010000 */
[----:B------:R-:W-:Y:S01]  /*23ef0*/  F2FP.BF16.F32.PACK_AB R2, R73, R74 ;  /* 0x0000004a4902723e */ /* 0x000fe200000010ff */
[----:B------:R-:W-:Y:S01]  /*23f00*/  FADD.FTZ R64, R189, R0 ;  /* 0x00000000bd407221 */ /* 0x000fe20000010000 */
[----:B------:R-:W-:Y:S01]  /*23f10*/  F2FP.BF16.F32.PACK_AB R0, R71, R72 ;  /* 0x000000484700723e */ /* 0x000fe200000010ff */
[-C--:B------:R-:W-:Y:S03]  /*23f20*/  HMMA.16816.F32.BF16 R12, R60, R50.reuse, R12 ;  /* 0x000000323c0c723c */ /* 0x080fe6000004180c */
[----:B------:R-:W-:Y:S01]  /*23f30*/  LOP3.LUT R136, R136, R2, RZ, 0xc0, !PT ;  /* 0x0000000288887212 */ /* 0x000fe200078ec0ff */
[----:B------:R-:W-:Y:S01]  /*23f40*/  FADD.FTZ R2, R229, R3 ;  /* 0x00000003e5027221 */ /* 0x000fe20000010000 */
[----:B---3--:R-:W-:Y:S01]  /*23f50*/  F2FP.BF16.F32.PACK_AB R3, R66, R68 ;  /* 0x000000444203723e */ /* 0x008fe200000010ff */
[----:B------:R-:W-:Y:S01]  /*23f60*/  FADD.FTZ R44, R188, R65 ;  /* 0x00000041bc2c7221 */ /* 0x000fe20000010000 */
[----:B------:R-:W-:Y:S01]  /*23f70*/  LOP3.LUT R137, R137, R0, RZ, 0xc0, !PT ;  /* 0x0000000089897212 */ /* 0x000fe200078ec0ff */
[----:B------:R-:W-:Y:S01]  /*23f80*/  FADD.FTZ R65, R245, R2 ;  /* 0x00000002f5417221 */ /* 0x000fe20000010000 */
[C---:B------:R-:W-:Y:S04]  /*23f90*/  HMMA.16816.F32.BF16 R16, R56.reuse, R50, R16 ;  /* 0x000000323810723c */ /* 0x040fe80000041810 */
[----:B------:R-:W-:Y:S01]  /*23fa0*/  F2FP.BF16.F32.PACK_AB R2, R69, R70 ;  /* 0x000000464502723e */ /* 0x000fe200000010ff */
[----:B------:R-:W-:Y:S01]  /*23fb0*/  FADD.FTZ R0, R248, R65 ;  /* 0x00000041f8007221 */ /* 0x000fe20000010000 */
[----:B------:R-:W-:Y:S01]  /*23fc0*/  LOP3.LUT R139, R139, R3, RZ, 0xc0, !PT ;  /* 0x000000038b8b7212 */ /* 0x000fe200078ec0ff */
[----:B------:R-:W-:Y:S01]  /*23fd0*/  FADD.FTZ R3, R234, R64 ;  /* 0x00000040ea037221 */ /* 0x000fe20000010000 */
[----:B------:R-:W-:Y:S03]  /*23fe0*/  LOP3.LUT R138, R138, R2, RZ, 0xc0, !PT ;  /* 0x000000028a8a7212 */ /* 0x000fe600078ec0ff */
[----:B------:R-:W-:Y:S01]  /*23ff0*/  FADD.FTZ R2, R195, R44 ;  /* 0x0000002cc3027221 */ /* 0x000fe20000010000 */
[----:B------:R-:W-:Y:S01]  /*24000*/  FADD.FTZ R44, R251, R45 ;  /* 0x0000002dfb2c7221 */ /* 0x000fe20000010000 */
[----:B------:R-:W-:Y:S01]  /*24010*/  FADD.FTZ R45, R176, R0 ;  /* 0x00000000b02d7221 */ /* 0x000fe20000010000 */
        /* <DEDUP_REMOVED lines=8> */
[-C--:B-1----:R-:W-:Y:S03]  /*240a0*/  HMMA.16816.F32.BF16 R20, R56, R40.reuse, R20 ;  /* 0x000000283814723c */ /* 0x082fe60000041814 */
[----:B------:R-:W-:Y:S01]  /*240b0*/  FADD.FTZ R44, R190, R44 ;  /* 0x0000002cbe2c7221 */ /* 0x000fe20000010000 */
[----:B------:R-:W-:Y:S02]  /*240c0*/  FADD.FTZ R2, R174, R2 ;  /* 0x00000002ae027221 */ /* 0x000fe40000010000 */
[C---:B------:R-:W-:Y:S05]  /*240d0*/  HMMA.16816.F32.BF16 R24, R60.reuse, R40, R24 ;  /* 0x000000283c18723c */ /* 0x040fea0000041818 */
        /* <DEDUP_REMOVED lines=13> */
[----:B------:R-:W1:Y:S01]  /*241b0*/  LDSM.16.MT88.4 R44, [R205+0x5c00] ;  /* 0x005c0000cd2c783b */ /* 0x000e620000004200 */
[----:B------:R-:W-:Y:S01]  /*241c0*/  FADD.FTZ R3, R147, R3 ;  /* 0x0000000393037221 */ /* 0x000fe20000010000 */
[----:B------:R-:W-:Y:S03]  /*241d0*/  FADD.FTZ R0, R133, R2 ;  /* 0x0000000285007221 */ /* 0x000fe60000010000 */
[----:B------:R-:W-:Y:S01]  /*241e0*/  FADD.FTZ R2, R164, R48 ;  /* 0x00000030a4027221 */ /* 0x000fe20000010000 */
[----:B------:R-:W-:Y:S01]  /*241f0*/  FADD.FTZ R3, R155, R3 ;  /* 0x000000039b037221 */ /* 0x000fe20000010000 */
[-C--:B--2---:R-:W-:Y:S05]  /*24200*/  HMMA.16816.F32.BF16 R164, R148, R160.reuse, R4 ;  /* 0x000000a094a4723c */ /* 0x084fea0000041804 */
        /* <DEDUP_REMOVED lines=20> */
[----:B------:R-:W-:Y:S03]  /*24350*/  IMAD.MOV.U32 R132, RZ, RZ, R36 ;  /* 0x000000ffff847224 */ /* 0x000fe600078e0024 */
[----:B------:R-:W-:Y:S01]  /*24360*/  FADD.FTZ R3, R98, R3 ;  /* 0x0000000362037221 */ /* 0x000fe20000010000 */
[----:B------:R-:W-:Y:S01]  /*24370*/  FADD.FTZ R0, R145, R41 ;  /* 0x0000002991007221 */ /* 0x000fe20000010000 */
[----:B------:R-:W-:Y:S02]  /*24380*/  IMAD.MOV.U32 R134, RZ, RZ, R38 ;  /* 0x000000ffff867224 */ /* 0x000fe400078e0026 */
[----:B------:R-:W-:Y:S02]  /*24390*/  IMAD.MOV.U32 R133, RZ, RZ, R39 ;  /* 0x000000ffff857224 */ /* 0x000fe400078e0027 */
        /* <DEDUP_REMOVED lines=32> */
[----:B------:R-:W-:Y:S02]  /*245a0*/  FADD.FTZ R2, R73, R2 ;  /* 0x0000000249027221 */ /* 0x000fe40000010000 */
[----:B------:R-:W-:Y:S03]  /*245b0*/  FADD.FTZ R0, R71, R3 ;  /* 0x0000000347007221 */ /* 0x000fe60000010000 */
[----:B------:R-:W-:Y:S01]  /*245c0*/  FADD.FTZ R4, R122, R4 ;  /* 0x000000047a047221 */ /* 0x000fe20000010000 */
[----:B------:R-:W-:Y:S01]  /*245d0*/  FADD.FTZ R3, R121, R5 ;  /* 0x0000000579037221 */ /* 0x000fe20000010000 */
[----:B------:R-:W-:Y:S01]  /*245e0*/  FADD.FTZ R2, R70, R2 ;  /* 0x0000000246027221 */ /* 0x000fe20000010000 */
[----:B------:R-:W-:Y:S02]  /*245f0*/  FADD.FTZ R0, R68, R0 ;  /* 0x0000000044007221 */ /* 0x000fe40000010000 */
        /* <DEDUP_REMOVED lines=9> */
.L_x_980:
[----:B------:R-:W1:Y:S01]  /*24690*/  LDL.LU R8, [R1+0x48] ;  /* 0x0000480001087983 */ /* 0x000e620000300800 */
[----:B------:R-:W-:-:S03]  /*246a0*/  ULDC UR6, c[0x0][0x38c] ;  /* 0x0000e30000067ab9 */ /* 0x000fc60000000800 */
[----:B------:R-:W4:Y:S04]  /*246b0*/  LDL.LU R7, [R1+0x4c] ;  /* 0x00004c0001077983 */ /* 0x000f280000300800 */
[----:B------:R-:W2:Y:S04]  /*246c0*/  LDL.LU R5, [R1+0x40] ;  /* 0x0000400001057983 */ /* 0x000ea80000300800 */
[----:B------:R-:W3:Y:S01]  /*246d0*/  LDL.LU R6, [R1+0x44] ;  /* 0x0000440001067983 */ /* 0x000ee20000300800 */
[----:B------:R-:W3:Y:S01]  /*246e0*/  S2UR UR4, SR_CgaCtaId ;  /* 0x00000000000479c3 */ /* 0x000ee20000008800 */
[----:B------:R-:W-:Y:S01]  /*246f0*/  UISETP.NE.AND UP0, UPT, UR15, -0x1, UPT ;  /* 0xffffffff0f00788c */ /* 0x000fe2000bf05270 */
[----:B------:R-:W-:Y:S01]  /*24700*/  MOV R15, 0x10 ;  /* 0x00000010000f7802 */ /* 0x000fe20000000f00 */
[----:B------:R-:W1:Y:S02]  /*24710*/  S2R R21, SR_TID.X ;  /* 0x0000000000157919 */ /* 0x000e640000002100 */
[----:B-1----:R-:W-:Y:S01]  /*24720*/  SHF.R.S32.HI R20, RZ, 0x1f, R21 ;  /* 0x0000001fff147819 */ /* 0x002fe20000011415 */
[----:B------:R-:W1:Y:S04]  /*24730*/  SHFL.BFLY PT, R3, R8, 0x2, 0x1f ;  /* 0x0c401f0008037f89 */ /* 0x000e6800000e0000 */
[----:B----4-:R-:W4:Y:S04]  /*24740*/  SHFL.BFLY PT, R2, R7, 0x2, 0x1f ;  /* 0x0c401f0007027f89 */ /* 0x010f2800000e0000 */
[----:B--2---:R-:W2:Y:S04]  /*24750*/  SHFL.BFLY PT, R0, R5, 0x2, 0x1f ;  /* 0x0c401f0005007f89 */ /* 0x004ea800000e0000 */
[----:B---3--:R-:W3:Y:S01]  /*24760*/  SHFL.BFLY PT, R4, R6, 0x2, 0x1f ;  /* 0x0c401f0006047f89 */ /* 0x008ee200000e0000 */
[----:B-1----:R-:W-:Y:S01]  /*24770*/  FADD.FTZ R3, R3, R8 ;  /* 0x0000000803037221 */ /* 0x002fe20000010000 */
[----:B----4-:R-:W-:-:S04]  /*24780*/  FADD.FTZ R2, R2, R7 ;  /* 0x0000000702027221 */ /* 0x010fc80000010000 */
[----:B------:R-:W1:Y:S01]  /*24790*/  SHFL.BFLY PT, R8, R3, 0x1, 0x1f ;  /* 0x0c201f0003087f89 */ /* 0x000e6200000e0000 */
[----:B--2---:R-:W-:-:S03]  /*247a0*/  FADD.FTZ R0, R0, R5 ;  /* 0x0000000500007221 */ /* 0x004fc60000010000 */
[----:B------:R-:W2:Y:S01]  /*247b0*/  SHFL.BFLY PT, R7, R2, 0x1, 0x1f ;  /* 0x0c201f0002077f89 */ /* 0x000ea200000e0000 */
[----:B---3--:R-:W-:-:S03]  /*247c0*/  FADD.FTZ R4, R4, R6 ;  /* 0x0000000604047221 */ /* 0x008fc60000010000 */
[----:B------:R-:W3:Y:S04]  /*247d0*/  SHFL.BFLY PT, R5, R0, 0x1, 0x1f ;  /* 0x0c201f0000057f89 */ /* 0x000ee800000e0000 */
[----:B------:R-:W4:Y:S01]  /*247e0*/  SHFL.BFLY PT, R6, R4, 0x1, 0x1f ;  /* 0x0c201f0004067f89 */ /* 0x000f2200000e0000 */
[----:B-1----:R-:W-:Y:S01]  /*247f0*/  FADD.FTZ R16, R3, R8 ;  /* 0x0000000803107221 */ /* 0x002fe20000010000 */
[----:B------:R-:W-:Y:S02]  /*24800*/  IMAD.MOV.U32 R3, RZ, RZ, 0x3f800000 ;  /* 0x3f800000ff037424 */ /* 0x000fe400078e00ff */
[----:B--2---:R-:W-:Y:S02]  /*24810*/  FADD.FTZ R17, R2, R7 ;  /* 0x0000000702117221 */ /* 0x004fe40000010000 */
[----:B------:R-:W-:-:S02]  /*24820*/  FSETP.NE.FTZ.AND P5, PT, R16, RZ, PT ;  /* 0x000000ff1000720b */ /* 0x000fc40003fb5000 */
[----:B------:R-:W-:Y:S01]  /*24830*/  MOV R2, 0x3f800000 ;  /* 0x3f80000000027802 */ /* 0x000fe20000000f00 */
[----:B---3--:R-:W-:Y:S01]  /*24840*/  FADD.FTZ R18, R0, R5 ;  /* 0x0000000500127221 */ /* 0x008fe20000010000 */
[----:B------:R-:W-:Y:S01]  /*24850*/  FSETP.NE.FTZ.AND P4, PT, R17, RZ, PT ;  /* 0x000000ff1100720b */ /* 0x000fe20003f95000 */
[----:B------:R-:W-:Y:S01]  /*24860*/  IMAD.MOV.U32 R5, RZ, RZ, 0x3f800000 ;  /* 0x3f800000ff057424 */ /* 0x000fe200078e00ff */
[----:B------:R-:W-:Y:S01]  /*24870*/  MOV R0, 0x3f800000 ;  /* 0x3f80000000007802 */ /* 0x000fe20000000f00 */
[----:B----4-:R-:W-:Y:S01]  /*24880*/  FADD.FTZ R19, R4, R6 ;  /* 0x0000000604137221 */ /* 0x010fe20000010000 */
[----:B------:R-:W-:Y:S02]  /*24890*/  FSETP.NE.FTZ.AND P3, PT, R18, RZ, PT ;  /* 0x000000ff1200720b */ /* 0x000fe40003f75000 */
[----:B------:R-:W-:Y:S02]  /*248a0*/  LEA.HI R4, R20, R21, RZ, 0x2 ;  /* 0x0000001514047211 */ /* 0x000fe400078f10ff */
[----:B------:R-:W-:Y:S01]  /*248b0*/  FSETP.NE.FTZ.AND P2, PT, R19, RZ, PT ;  /* 0x000000ff1300720b */ /* 0x000fe20003f55000 */
[----:B------:R-:W1:Y:S01]  /*248c0*/  @P5 MUFU.RCP R2, R16 ;  /* 0x0000001000025308 */ /* 0x000e620000001000 */
[----:B------:R-:W-:-:S02]  /*248d0*/  SHF.R.S32.HI R25, RZ, 0x2, R4 ;  /* 0x00000002ff197819 */ /* 0x000fc40000011404 */
[----:B------:R-:W-:Y:S02]  /*248e0*/  LOP3.LUT R7, R4, 0xfffffffc, RZ, 0xc0, !PT ;  /* 0xfffffffc04077812 */ /* 0x000fe400078ec0ff */
[----:B------:R-:W-:Y:S02]  /*248f0*/  SHF.R.S32.HI R4, RZ, 0x1f, R25 ;  /* 0x0000001fff047819 */ /* 0x000fe40000011419 */
[----:B------:R-:W-:Y:S01]  /*24900*/  LEA.HI R20, R20, R21, RZ, 0x5 ;  /* 0x0000001514147211 */ /* 0x000fe200078f28ff */
[----:B------:R-:W2:Y:S01]  /*24910*/  @P3 MUFU.RCP R3, R18 ;  /* 0x0000001200033308 */ /* 0x000ea20000001000 */
[----:B------:R-:W-:Y:S02]  /*24920*/  LEA.HI R4, R4, R25, RZ, 0x3 ;  /* 0x0000001904047211 */ /* 0x000fe400078f18ff */
[----:B------:R-:W-:Y:S02]  /*24930*/  SHF.R.S32.HI R6, RZ, 0x5, R20 ;  /* 0x00000005ff067819 */ /* 0x000fe40000011414 */
[----:B------:R-:W-:-:S02]  /*24940*/  LOP3.LUT R4, R4, 0xfffffff8, RZ, 0xc0, !PT ;  /* 0xfffffff804047812 */ /* 0x000fc400078ec0ff */
[----:B------:R-:W-:Y:S01]  /*24950*/  IADD3 R7, -R7, R21, RZ ;  /* 0x0000001507077210 */ /* 0x000fe20007ffe1ff */
[----:B------:R-:W3:Y:S01]  /*24960*/  @P4 MUFU.RCP R0, R17 ;  /* 0x0000001100004308 */ /* 0x000ee20000001000 */
[----:B-1----:R-:W-:Y:S01]  /*24970*/  FMUL.FTZ R2, R2, UR6 ;  /* 0x0000000602027c20 */ /* 0x002fe20008410000 */
[----:B------:R-:W-:Y:S01]  /*24980*/  IMAD.IADD R4, R25, 0x1, -R4 ;  /* 0x0000000119047824 */ /* 0x000fe200078e0a04 */
[----:B------:R-:W-:Y:S02]  /*24990*/  LEA R7, R6, R7, 0x8 ;  /* 0x0000000706077211 */ /* 0x000fe400078e40ff */
[C---:B------:R-:W-:Y:S01]  /*249a0*/  FMUL.FTZ R164, R2.reuse, R164 ;  /* 0x000000a402a47220 */ /* 0x040fe20000410000 */
[C---:B------:R-:W-:Y:S01]  /*249b0*/  FMUL.FTZ R165, R2.reuse, R165 ;  /* 0x000000a502a57220 */ /* 0x040fe20000410000 */
[C---:B------:R-:W-:Y:S01]  /*249c0*/  FMUL.FTZ R160, R2.reuse, R160 ;  /* 0x000000a002a07220 */ /* 0x040fe20000410000 */
[----:B------:R-:W1:Y:S01]  /*249d0*/  @P2 MUFU.RCP R5, R19 ;  /* 0x0000001300052308 */ /* 0x000e620000001000 */
[C---:B------:R-:W-:Y:S01]  /*249e0*/  FMUL.FTZ R161, R2.reuse, R161 ;  /* 0x000000a102a17220 */ /* 0x040fe20000410000 */
[C---:B------:R-:W-:Y:S01]  /*249f0*/  FMUL.FTZ R156, R2.reuse, R156 ;  /* 0x0000009c029c7220 */ /* 0x040fe20000410000 */
[C---:B------:R-:W-:Y:S01]  /*24a00*/  FMUL.FTZ R9, R2.reuse, R157 ;  /* 0x0000009d02097220 */ /* 0x040fe20000410000 */
[C---:B------:R-:W-:Y:S01]  /*24a10*/  FMUL.FTZ R148, R2.reuse, R148 ;  /* 0x0000009402947220 */ /* 0x040fe20000410000 */
[----:B------:R-:W-:Y:S01]  /*24a20*/  FMUL.FTZ R149, R2, R149 ;  /* 0x0000009502957220 */ /* 0x000fe20000410000 */
[----:B--2---:R-:W-:Y:S01]  /*24a30*/  FMUL.FTZ R2, R3, UR6 ;  /* 0x0000000603027c20 */ /* 0x004fe20008410000 */
[----:B------:R-:W-:Y:S01]  /*24a40*/  LEA.HI R3, R4, R4, RZ, 0x1 ;  /* 0x0000000404037211 */ /* 0x000fe200078f08ff */
[----:B---3--:R-:W-:-:S02]  /*24a50*/  FMUL.FTZ R0, R0, UR6 ;  /* 0x0000000600007c20 */ /* 0x008fc40008410000 */
[C---:B------:R-:W-:Y:S01]  /*24a60*/  FMUL.FTZ R152, R2.reuse, R152 ;  /* 0x0000009802987220 */ /* 0x040fe20000410000 */
[----:B------:R-:W-:Y:S01]  /*24a70*/  SHF.R.S32.HI R8, RZ, 0x1, R3 ;  /* 0x00000001ff087819 */ /* 0x000fe20000011403 */
        /* <DEDUP_REMOVED lines=10> */
[----:B------:R-:W-:Y:S01]  /*24b20*/  LOP3.LUT R3, R3, 0x3fffffe, RZ, 0xc0, !PT ;  /* 0x03fffffe03037812 */ /* 0x000fe200078ec0ff */
[C---:B------:R-:W-:Y:S01]  /*24b30*/  FMUL.FTZ R5, R2.reuse, R153 ;  /* 0x0000009902057220 */ /* 0x040fe20000410000 */
[C---:B------:R-:W-:Y:S01]  /*24b40*/  FMUL.FTZ R11, R2.reuse, R145 ;  /* 0x00000091020b7220 */ /* 0x040fe20000410000 */
[C---:B------:R-:W-:Y:S01]  /*24b50*/  FMUL.FTZ R140, R2.reuse, R140 ;  /* 0x0000008c028c7220 */ /* 0x040fe20000410000 */
[C---:B------:R-:W-:Y:S01]  /*24b60*/  FMUL.FTZ R141, R2.reuse, R141 ;  /* 0x0000008d028d7220 */ /* 0x040fe20000410000 */
[C---:B------:R-:W-:Y:S01]  /*24b70*/  FMUL.FTZ R136, R2.reuse, R136 ;  /* 0x0000008802887220 */ /* 0x040fe20000410000 */
[----:B------:R-:W-:Y:S01]  /*24b80*/  FMUL.FTZ R13, R2, R137 ;  /* 0x00000089020d7220 */ /* 0x000fe20000410000 */
[----:B------:R-:W-:Y:S01]  /*24b90*/  SHF.L.U32 R2, R8, 0x6, RZ ;  /* 0x0000000608027819 */ /* 0x000fe200000006ff */
[----:B------:R-:W-:Y:S01]  /*24ba0*/  UMOV UR6, 0x400 ;  /* 0x0000040000067882 */ /* 0x000fe20000000000 */
[----:B------:R-:W-:Y:S01]  /*24bb0*/  IADD3 R3, R4, -R3, RZ ;  /* 0x8000000304037210 */ /* 0x000fe20007ffe0ff */
[----:B------:R-:W-:Y:S01]  /*24bc0*/  ULEA UR4, UR4, UR6, 0x18 ;  /* 0x0000000604047291 */ /* 0x000fe2000f8ec03f */
[----:B------:R-:W-:Y:S01]  /*24bd0*/  LOP3.LUT R2, R2, 0xc0, RZ, 0xc0, !PT ;  /* 0x000000c002027812 */ /* 0x000fe200078ec0ff */
[----:B------:R-:W-:Y:S01]  /*24be0*/  FMUL.FTZ R154, R0, R154 ;  /* 0x0000009a009a7220 */ /* 0x000fe20000410000 */
[----:B------:R-:W-:Y:S01]  /*24bf0*/  LOP3.LUT R4, R8, 0x1, RZ, 0xc0, !PT ;  /* 0x0000000108047812 */ /* 0x000fe200078ec0ff */
[----:B------:R-:W-:Y:S01]  /*24c00*/  IMAD R3, R3, 0x10, R7 ;  /* 0x0000001003037824 */ /* 0x000fe200078e0207 */
[----:B------:R-:W-:Y:S01]  /*24c10*/  LEA.HI R2, R2, R2, RZ, 0x1d ;  /* 0x0000000202027211 */ /* 0x000fe200078fe8ff */
[----:B------:R-:W-:Y:S01]  /*24c20*/  FMUL.FTZ R14, R0, R155 ;  /* 0x0000009b000e7220 */ /* 0x000fe20000410000 */
[----:B------:R-:W-:Y:S01]  /*24c30*/  ISETP.NE.U32.AND P0, PT, R4, 0x1, PT ;  /* 0x000000010400780c */ /* 0x000fe20003f05070 */
[C---:B------:R-:W-:Y:S01]  /*24c40*/  FMUL.FTZ R146, R0.reuse, R146 ;  /* 0x0000009200927220 */ /* 0x040fe20000410000 */
[----:B------:R-:W-:Y:S01]  /*24c50*/  LEA R2, R3, R2, 0x1 ;  /* 0x0000000203027211 */ /* 0x000fe200078e08ff */
[C---:B------:R-:W-:Y:S01]  /*24c60*/  FMUL.FTZ R10, R0.reuse, R147 ;  /* 0x00000093000a7220 */ /* 0x040fe20000410000 */
[----:B------:R-:W-:Y:S01]  /*24c70*/  SEL R15, R15, 0xfffffff0, P0 ;  /* 0xfffffff00f0f7807 */ /* 0x000fe20000000000 */
[C---:B------:R-:W-:Y:S01]  /*24c80*/  FMUL.FTZ R142, R0.reuse, R142 ;  /* 0x0000008e008e7220 */ /* 0x040fe20000410000 */
[----:B------:R-:W-:Y:S01]  /*24c90*/  PLOP3.LUT P0, PT, PT, PT, UP0, 0x80, 0x0 ;  /* 0x000000000000781c */ /* 0x000fe20003f0f008 */
[C---:B------:R-:W-:Y:S01]  /*24ca0*/  FMUL.FTZ R143, R0.reuse, R143 ;  /* 0x0000008f008f7220 */ /* 0x040fe20000410000 */
[C---:B------:R-:W-:Y:S01]  /*24cb0*/  FMUL.FTZ R138, R0.reuse, R138 ;  /* 0x0000008a008a7220 */ /* 0x040fe20000410000 */
[----:B------:R-:W-:Y:S01]  /*24cc0*/  FMUL.FTZ R12, R0, R139 ;  /* 0x0000008b000c7220 */ /* 0x000fe20000410000 */
[----:B------:R-:W-:Y:S01]  /*24cd0*/  LOP3.LUT P1, RZ, R8, 0x2, RZ, 0xc0, !PT ;  /* 0x0000000208ff7812 */ /* 0x000fe2000782c0ff */
[----:B------:R-:W-:Y:S01]  /*24ce0*/  @UP0 ULDC.64 UR6, c[0x0][0x298] ;  /* 0x0000a60000060ab9 */ /* 0x000fe20000000a00 */
[----:B------:R-:W-:Y:S01]  /*24cf0*/  LEA R0, R2, UR4, 0x1 ;  /* 0x0000000402007c11 */ /* 0x000fe2000f8e08ff */
[----:B------:R-:W-:Y:S01]  /*24d00*/  @UP0 UIMAD.WIDE.U32 UR10, UR15, UR6, URZ ;  /* 0x000000060f0a02a5 */ /* 0x000fe2000f8e003f */
[----:B------:R-:W-:-:S02]  /*24d10*/  F2FP.BF16.F32.PACK_AB R7, R165, R164 ;  /* 0x000000a4a507723e */ /* 0x000fc400000010ff */
[----:B------:R-:W-:Y:S01]  /*24d20*/  F2FP.BF16.F32.PACK_AB R6, R6, R166 ;  /* 0x000000a60606723e */ /* 0x000fe200000010ff */
[----:B------:R-:W-:Y:S01]  /*24d30*/  IMAD.IADD R3, R0, 0x1, R15 ;  /* 0x0000000100037824 */ /* 0x000fe200078e020f */
[----:B------:R-:W-:Y:S01]  /*24d40*/  F2FP.BF16.F32.PACK_AB R4, R161, R160 ;  /* 0x000000a0a104723e */ /* 0x000fe200000010ff */
[----:B------:R1:W-:Y:S01]  /*24d50*/  STS [R0], R7 ;  /* 0x0000000700007388 */ /* 0x0003e20000000800 */
[----:B------:R-:W-:Y:S01]  /*24d60*/  F2FP.BF16.F32.PACK_AB R2, R163, R162 ;  /* 0x000000a2a302723e */ /* 0x000fe200000010ff */
[----:B------:R-:W-:Y:S01]  /*24d70*/  @UP0 UIMAD UR4, UR15, UR7, UR11 ;  /* 0x000000070f0402a4 */ /* 0x000fe2000f8e020b */
[----:B------:R-:W-:Y:S01]  /*24d80*/  F2FP.BF16.F32.PACK_AB R5, R5, R152 ;  /* 0x000000980505723e */ /* 0x000fe200000010ff */
[----:B------:R2:W-:Y:S01]  /*24d90*/  STS [R0+0x200], R6 ;  /* 0x0002000600007388 */ /* 0x0005e20000000800 */
[----:B------:R-:W-:Y:S02]  /*24da0*/  F2FP.BF16.F32.PACK_AB R14, R14, R154 ;  /* 0x0000009a0e0e723e */ /* 0x000fe400000010ff */
[----:B------:R-:W-:Y:S01]  /*24db0*/  F2FP.BF16.F32.PACK_AB R11, R11, R144 ;  /* 0x000000900b0b723e */ /* 0x000fe200000010ff */
[----:B------:R3:W-:Y:S01]  /*24dc0*/  STS [R3], R4 ;  /* 0x0000000403007388 */ /* 0x0007e20000000800 */
[----:B------:R-:W-:-:S02]  /*24dd0*/  F2FP.BF16.F32.PACK_AB R10, R10, R146 ;  /* 0x000000920a0a723e */ /* 0x000fc400000010ff */
[----:B------:R-:W-:Y:S01]  /*24de0*/  F2FP.BF16.F32.PACK_AB R9, R9, R156 ;  /* 0x0000009c0909723e */ /* 0x000fe200000010ff */
[----:B------:R4:W-:Y:S01]  /*24df0*/  STS [R3+0x200], R2 ;  /* 0x0002000203007388 */ /* 0x0009e20000000800 */
[----:B------:R-:W-:Y:S02]  /*24e00*/  F2FP.BF16.F32.PACK_AB R8, R159, R158 ;  /* 0x0000009e9f08723e */ /* 0x000fe400000010ff */
[----:B------:R-:W-:Y:S01]  /*24e10*/  F2FP.BF16.F32.PACK_AB R13, R13, R136 ;  /* 0x000000880d0d723e */ /* 0x000fe200000010ff */
[----:B------:R4:W-:Y:S01]  /*24e20*/  STS [R0+0x1000], R5 ;  /* 0x0010000500007388 */ /* 0x0009e20000000800 */
[----:B------:R-:W-:Y:S02]  /*24e30*/  F2FP.BF16.F32.PACK_AB R12, R12, R138 ;  /* 0x0000008a0c0c723e */ /* 0x000fe400000010ff */
[----:B-1----:R-:W-:Y:S02]  /*24e40*/  F2FP.BF16.F32.PACK_AB R7, R141, R140 ;  /* 0x0000008c8d07723e */ /* 0x002fe400000010ff */
[----:B--2---:R-:W-:-:S02]  /*24e50*/  F2FP.BF16.F32.PACK_AB R6, R143, R142 ;  /* 0x0000008e8f06723e */ /* 0x004fc400000010ff */
[----:B---3--:R-:W-:Y:S02]  /*24e60*/  F2FP.BF16.F32.PACK_AB R4, R151, R150 ;  /* 0x000000969704723e */ /* 0x008fe400000010ff */
[C---:B----4-:R-:W-:Y:S02]  /*24e70*/  IADD3 R2, R0.reuse, 0x20, RZ ;  /* 0x0000002000027810 */ /* 0x050fe40007ffe0ff */
        /* <DEDUP_REMOVED lines=10> */
.L_x_984:
        /* <DEDUP_REMOVED lines=10> */
[----:B------:R-:W4:Y:S05]  /*24fc0*/  S2R R22, SR_CTAID.Y ;  /* 0x0000000000167919 */ /* 0x000f2a0000002600 */
[----:B------:R-:W-:Y:S01]  /*24fd0*/  @!P0 PLOP3.LUT P6, PT, PT, PT, PT, 0x8, 0x0 ;  /* 0x000000000000881c */ /* 0x000fe20003fce170 */
[----:B------:R-:W4:Y:S01]  /*24fe0*/  S2R R32, SR_CTAID.Z ;  /* 0x0000000000207919 */ /* 0x000f220000002700 */
[----:B-1----:R-:W-:Y:S01]  /*24ff0*/  IMAD.IADD R0, R15, 0x1, R2 ;  /* 0x000000010f007824 */ /* 0x002fe200078e0202 */
[----:B------:R-:W1:Y:S01]  /*25000*/  S2R R26, SR_CTAID.X ;  /* 0x00000000001a7919 */ /* 0x000e620000002500 */
[----:B--2---:R-:W2:Y:S03]  /*25010*/  @P5 LDC R11, c[0x0][0x2e8] ;  /* 0x0000ba00ff0b5b82 */ /* 0x004ea60000000800 */
[----:B------:R-:W-:Y:S04]  /*25020*/  STS [R0], R5 ;  /* 0x0000000500007388 */ /* 0x000fe80000000800 */
[----:B------:R1:W-:Y:S01]  /*25030*/  STS [R0+0x200], R4 ;  /* 0x0002000400007388 */ /* 0x0003e20000000800 */
[----:B---3--:R-:W3:Y:S03]  /*25040*/  @P4 LDC R10, c[0x0][0x2e8] ;  /* 0x0000ba00ff0a4b82 */ /* 0x008ee60000000800 */
[----:B------:R1:W-:Y:S04]  /*25050*/  STS [R2+0x1000], R7 ;  /* 0x0010000702007388 */ /* 0x0003e80000000800 */
[----:B------:R1:W-:Y:S01]  /*25060*/  STS [R2+0x1200], R6 ;  /* 0x0012000602007388 */ /* 0x0003e20000000800 */
[----:B----4-:R-:W4:Y:S01]  /*25070*/  @P1 LDC R8, c[0x0][0x2c0] ;  /* 0x0000b000ff081b82 */ /* 0x010f220000000800 */
[----:B------:R-:W2:Y:S02]  /*25080*/  S2R R27, SR_TID.X ;  /* 0x00000000001b7919 */ /* 0x000ea40000002100 */
[----:B------:R-:W-:Y:S04]  /*25090*/  STS [R0+0x1000], R13 ;  /* 0x0010000d00007388 */ /* 0x000fe80000000800 */
[----:B------:R2:W-:Y:S01]  /*250a0*/  STS [R0+0x1200], R12 ;  /* 0x0012000c00007388 */ /* 0x0005e20000000800 */
[----:B-1----:R-:W-:Y:S01]  /*250b0*/  @P1 IMAD.MOV.U32 R4, RZ, RZ, 0x1 ;  /* 0x00000001ff041424 */ /* 0x002fe200078e00ff */
[----:B------:R1:W1:Y:S01]  /*250c0*/  @P5 MUFU.LG2 R7, R16 ;  /* 0x0000001000075308 */ /* 0x0002620000000c00 */
[----:B------:R-:W2:Y:S07]  /*250d0*/  @P1 LDC.64 R2, c[0x0][0x2c0] ;  /* 0x0000b000ff021b82 */ /* 0x000eae0000000a00 */
[----:B------:R1:W1:Y:S01]  /*250e0*/  @P4 MUFU.LG2 R6, R17 ;  /* 0x0000001100064308 */ /* 0x0002620000000c00 */
[----:B--2---:R-:W-:Y:S01]  /*250f0*/  @P1 IMAD R0, R3, R2, RZ ;  /* 0x0000000203001224 */ /* 0x004fe200078e02ff */
[----:B------:R-:W-:Y:S01]  /*25100*/  @!P0 CS2R R2, SRZ ;  /* 0x0000000000028805 */ /* 0x000fe2000001ff00 */
[----:B-1-34-:R-:W-:Y:S06]  /*25110*/  @!P0 BRA `(.L_x_985) ;  /* 0x00000000001c8947 */ /* 0x01afec0003800000 */
[----:B------:R-:W1:Y:S01]  /*25120*/  S2UR UR7, SR_CTAID.Y ;  /* 0x00000000000779c3 */ /* 0x000e620000002600 */
[----:B------:R-:W-:Y:S01]  /*25130*/  ULDC UR6, c[0x0][0x2c4] ;  /* 0x0000b10000067ab9 */ /* 0x000fe20000000800 */
[----:B------:R-:W-:Y:S01]  /*25140*/  PLOP3.LUT P6, PT, PT, PT, PT, 0x80, 0x0 ;  /* 0x000000000000781c */ /* 0x000fe20003fcf070 */
[----:B-1----:R-:W-:-:S04]  /*25150*/  @!UP0 UIMAD UR15, UR7, UR6, URZ ;  /* 0x00000006070f82a4 */ /* 0x002fc8000f8e023f */
[----:B------:R-:W-:Y:S02]  /*25160*/  USHF.R.S32.HI UR6, URZ, 0x1f, UR15 ;  /* 0x0000001f3f067899 */ /* 0x000fe4000801140f */
[----:B------:R-:W-:-:S04]  /*25170*/  IMAD.U32 R2, RZ, RZ, UR15 ;  /* 0x0000000fff027e24 */ /* 0x000fc8000f8e00ff */
[----:B------:R-:W-:Y:S02]  /*25180*/  MOV R3, UR6 ;  /* 0x0000000600037c02 */ /* 0x000fe40008000f00 */
.L_x_985:
[----:B------:R-:W-:Y:S05]  /*25190*/  @P1 BRA `(.L_x_986) ;  /* 0x0000000000181947 */ /* 0x000fea0003800000 */
[----:B------:R-:W1:Y:S01]  /*251a0*/  LDC R0, c[0x0][0x2c4] ;  /* 0x0000b100ff007b82 */ /* 0x000e620000000800 */
[----:B------:R-:W-:Y:S02]  /*251b0*/  ISETP.NE.AND P0, PT, RZ, UR8, PT ;  /* 0x00000008ff007c0c */ /* 0x000fe4000bf05270 */
[----:B------:R-:W-:-:S05]  /*251c0*/  MOV R8, 0x1 ;  /* 0x0000000100087802 */ /* 0x000fca0000000f00 */
[----:B------:R-:W2:Y:S08]  /*251d0*/  LDC R4, c[0x0][0x270] ;  /* 0x00009c00ff047b82 */ /* 0x000eb00000000800 */
[----:B-1----:R-:W2:Y:S02]  /*251e0*/  @P0 LDC R0, c[0x0][0x2e4] ;  /* 0x0000b900ff000b82 */ /* 0x002ea40000000800 */
[----:B--2---:R-:W-:-:S07]  /*251f0*/  IMAD R4, R0, R4, RZ ;  /* 0x0000000400047224 */ /* 0x004fce00078e02ff */
.L_x_986:
[----:B------:R-:W-:Y:S01]  /*25200*/  BAR.SYNC.DEFER_BLOCKING 0x0 ;  /* 0x0000000000007b1d */ /* 0x000fe20000010000 */
[----:B------:R-:W-:Y:S01]  /*25210*/  LOP3.LUT R5, R20, 0xffffffe0, RZ, 0xc0, !PT ;  /* 0xffffffe014057812 */ /* 0x000fe200078ec0ff */
[----:B------:R-:W-:Y:S02]  /*25220*/  IMAD R4, R22, R4, RZ ;  /* 0x0000000416047224 */ /* 0x000fe400078e02ff */
[----:B------:R-:W-:Y:S01]  /*25230*/  @P4 FMUL.FTZ R6, R6, 0.69314718246459960938 ;  /* 0x3f31721806064820 */ /* 0x000fe20000410000 */
[----:B------:R-:W-:Y:S01]  /*25240*/  MOV R24, 0x7f800000 ;  /* 0x7f80000000187802 */ /* 0x000fe20000000f00 */
[----:B------:R-:W-:Y:S02]  /*25250*/  @P5 FMUL.FTZ R7, R7, 0.69314718246459960938 ;  /* 0x3f31721807075820 */ /* 0x000fe40000410000 */
[----:B------:R-:W1:Y:S01]  /*25260*/  @P3 LDC R15, c[0x0][0x2e8] ;  /* 0x0000ba00ff0f3b82 */ /* 0x000e620000000800 */
[----:B------:R-:W2:Y:S01]  /*25270*/  @P3 MUFU.LG2 R13, R18 ;  /* 0x00000012000d3308 */ /* 0x000ea20000000c00 */
[----:B------:R-:W-:Y:S01]  /*25280*/  IADD3 R9, -R5, R21, RZ ;  /* 0x0000001505097210 */ /* 0x000fe20007ffe1ff */
[----:B------:R-:W-:Y:S01]  /*25290*/  @P4 FFMA.FTZ R24, R38, R10, R6 ;  /* 0x0000000a26184223 */ /* 0x000fe20000010006 */
[----:B------:R-:W-:Y:S01]  /*252a0*/  SEL R5, R4, RZ, !P6 ;  /* 0x000000ff04057207 */ /* 0x000fe20007000000 */
[----:B------:R-:W-:Y:S01]  /*252b0*/  IMAD R4, R26, R8, RZ ;  /* 0x000000081a047224 */ /* 0x000fe200078e02ff */
[----:B------:R-:W-:Y:S01]  /*252c0*/  LOP3.LUT P0, RZ, R9, 0x3, RZ, 0xc0, !PT ;  /* 0x0000000309ff7812 */ /* 0x000fe2000780c0ff */
[----:B------:R-:W-:Y:S01]  /*252d0*/  BSSY B0, `(.L_x_987) ;  /* 0x0000047000007945 */ /* 0x000fe20003800000 */
[----:B------:R-:W3:Y:S01]  /*252e0*/  @P2 LDC R14, c[0x0][0x2e8] ;  /* 0x0000ba00ff0e2b82 */ /* 0x000ee20000000800 */
[----:B------:R-:W4:Y:S01]  /*252f0*/  @P2 MUFU.LG2 R12, R19 ;  /* 0x00000013000c2308 */ /* 0x000f220000000c00 */
[----:B------:R-:W-:Y:S01]  /*25300*/  IMAD.SHL.U32 R6, R4, 0x80, RZ ;  /* 0x0000008004067824 */ /* 0x000fe200078e00ff */
[----:B------:R-:W-:Y:S01]  /*25310*/  MOV R23, 0x7f800000 ;  /* 0x7f80000000177802 */ /* 0x000fe20000000f00 */
[----:B------:R-:W-:Y:S01]  /*25320*/  IMAD R0, R32, R0, R5 ;  /* 0x0000000020007224 */ /* 0x000fe200078e0205 */
[----:B------:R-:W-:Y:S01]  /*25330*/  SHF.R.S32.HI R26, RZ, 0x1f, R27 ;  /* 0x0000001fff1a7819 */ /* 0x000fe2000001141b */
[----:B------:R-:W-:Y:S01]  /*25340*/  @P5 FFMA.FTZ R23, R39, R11, R7 ;  /* 0x0000000b27175223 */ /* 0x000fe20000010007 */
[----:B------:R-:W-:Y:S01]  /*25350*/  SHF.R.S32.HI R7, RZ, 0x1f, R6 ;  /* 0x0000001fff077819 */ /* 0x000fe20000011406 */
[----:B------:R-:W-:Y:S01]  /*25360*/  IMAD.MOV.U32 R11, RZ, RZ, 0x7f800000 ;  /* 0x7f800000ff0b7424 */ /* 0x000fe200078e00ff */
[--C-:B------:R-:W-:Y:S01]  /*25370*/  IADD3 R6, P4, P1, R6, R2, R0.reuse ;  /* 0x0000000206067210 */ /* 0x100fe2000799e000 */
[----:B-----5:R1:W3:Y:S01]  /*25380*/  LDS.128 R28, [R228+0x1800] ;  /* 0x00180000e41c7984 */ /* 0x0202e20000000c00 */
[----:B------:R-:W-:Y:S01]  /*25390*/  LEA.HI R26, R26, R27, RZ, 0x2 ;  /* 0x0000001b1a1a7211 */ /* 0x000fe200078f10ff */
[----:B--2---:R-:W-:Y:S01]  /*253a0*/  @P3 FMUL.FTZ R5, R13, 0.69314718246459960938 ;  /* 0x3f3172180d053820 */ /* 0x004fe20000410000 */
[----:B------:R-:W-:-:S02]  /*253b0*/  SHF.R.S32.HI R0, RZ, 0x1f, R0 ;  /* 0x0000001fff007819 */ /* 0x000fc40000011400 */
[----:B------:R-:W-:Y:S01]  /*253c0*/  MOV R22, 0x7f800000 ;  /* 0x7f80000000167802 */ /* 0x000fe20000000f00 */
[----:B-1----:R-:W-:Y:S01]  /*253d0*/  @P3 FFMA.FTZ R11, R37, R15, R5 ;  /* 0x0000000f250b3223 */ /* 0x002fe20000010005 */
[----:B------:R-:W-:Y:S01]  /*253e0*/  SHF.R.S32.HI R10, RZ, 0x2, R26 ;  /* 0x00000002ff0a7819 */ /* 0x000fe2000001141a */
[----:B----4-:R-:W-:Y:S01]  /*253f0*/  @P2 FMUL.FTZ R4, R12, 0.69314718246459960938 ;  /* 0x3f3172180c042820 */ /* 0x010fe20000410000 */
[----:B------:R-:W-:-:S03]  /*25400*/  IADD3.X R9, R7, R3, R0, P4, P1 ;  /* 0x0000000307097210 */ /* 0x000fc600027e2400 */
        /* <DEDUP_REMOVED lines=51> */
.L_x_988:
[----:B------:R-:W-:Y:S05]  /*25740*/  BSYNC B0 ;  /* 0x0000000000007941 */ /* 0x000fea0003800000 */
.L_x_987:
        /* <DEDUP_REMOVED lines=38> */
.L_x_990:
[----:B------:R-:W-:Y:S05]  /*259b0*/  BSYNC B0 ;  /* 0x0000000000007941 */ /* 0x000fea0003800000 */
.L_x_989:
        /* <DEDUP_REMOVED lines=16> */
.L_x_992:
[----:B------:R-:W-:Y:S05]  /*25ac0*/  BSYNC B0 ;  /* 0x0000000000007941 */ /* 0x000fea0003800000 */
.L_x_991:
        /* <DEDUP_REMOVED lines=16> */
.L_x_994:
[----:B------:R-:W-:Y:S05]  /*25bd0*/  BSYNC B0 ;  /* 0x0000000000007941 */ /* 0x000fea0003800000 */
.L_x_993:
        /* <DEDUP_REMOVED lines=15> */
.L_x_995:
        /* <DEDUP_REMOVED lines=11> */
.L_x_1324:


//--------------------- .text._ZN5flash16flash_fwd_kernelI23Flash_fwd_kernel_traitsILi32ELi128ELi128ELi4ELb0ELb0EN7cutlass10bfloat16_tE19Flash_kernel_traitsILi32ELi128ELi128ELi4ES3_EELb1ELb0ELb1ELb0ELb0ELb0ELb0ELb1EEEvNS_16Flash_fwd_paramsE --------------------------
	.section	.text._ZN5flash16flash_fwd_kernelI23Flash_fwd_kernel_traitsILi32ELi128ELi128ELi4ELb0ELb0EN7cutlass10bfloat16_tE19Flash_kernel_traitsILi32ELi128ELi128ELi4ES3_EELb1ELb0ELb1ELb0ELb0ELb0ELb0ELb1EEEvNS_16Flash_fwd_paramsE,"ax",@progbits
	.align	128
        .global         _ZN5flash16flash_fwd_kernelI23Flash_fwd_kernel_traitsILi32ELi128ELi128ELi4ELb0ELb0EN7cutlass10bfloat16_tE19Flash_kernel_traitsILi32ELi128ELi128ELi4ES3_EELb1ELb0ELb1ELb0ELb0ELb0ELb0ELb1EEEvNS_16Flash_fwd_paramsE
        .type           _ZN5flash16flash_fwd_kernelI23Flash_fwd_kernel_traitsILi32ELi128ELi128ELi4ELb0ELb0EN7cutlass10bfloat16_tE19Flash_kernel_traitsILi32ELi128ELi128ELi4ES3_EELb1ELb0ELb1ELb0ELb0ELb0ELb0ELb1EEEvNS_16Flash_fwd_paramsE,@function
        .size           _ZN5flash16flash_fwd_kernelI23Flash_fwd_kernel_traitsILi32ELi128ELi128ELi4ELb0ELb0EN7cutlass10bfloat16_tE19Flash_kernel_traitsILi32ELi128ELi128ELi4ES3_EELb1ELb0ELb1ELb0ELb0ELb0ELb0ELb1EEEvNS_16Flash_fwd_paramsE,(.L_x_1302 - _ZN5flash16flash_fwd_kernelI23Flash_fwd_kernel_traitsILi32ELi128ELi128ELi4ELb0ELb0EN7cutlass10bfloat16_tE19Flash_kernel_traitsILi32ELi128ELi128ELi4ES3_EELb1ELb0ELb1ELb0ELb0ELb0ELb0ELb1EEEvNS_16Flash_fwd_paramsE)
        .other          _ZN5flash16flash_fwd_kernelI23Flash_fwd_kernel_traitsILi32ELi128ELi128ELi4ELb0ELb0EN7cutlass10bfloat16_tE19Flash_kernel_traitsILi32ELi128ELi128ELi4ES3_EELb1ELb0ELb1ELb0ELb0ELb0ELb0ELb1EEEvNS_16Flash_fwd_paramsE,@"STO_CUDA_ENTRY STV_DEFAULT"
_ZN5flash16flash_fwd_kernelI23Flash_fwd_kernel_traitsILi32ELi128ELi128ELi4ELb0ELb0EN7cutlass10bfloat16_tE19Flash_kernel_traitsILi32ELi128ELi128ELi4ES3_EELb1ELb0ELb1ELb0ELb0ELb0ELb0ELb1EEEvNS_16Flash_fwd_paramsE:
.text._ZN5flash16flash_fwd_kernelI23Flash_fwd_kernel_traitsILi32ELi128ELi128ELi4ELb0ELb0EN7cutlass10bfloat16_tE19Flash_kernel_traitsILi32ELi128ELi128ELi4ES3_EELb1ELb0ELb1ELb0ELb0ELb0ELb0ELb1EEEvNS_16Flash_fwd_paramsE:
[----:B------:R-:W1:Y:S08]  /*0000*/  LDC R1, c[0x0][0x28] ;  /* 0x00000a00ff017b82 */ /* 0x000e700000000800 */
[----:B------:R-:W2:Y:S01]  /*0010*/  LDC.64 R168, c[0x0][0x198] ;  /* 0x00006600ffa87b82 */ /* 0x000ea20000000a00 */
[----:B------:R-:W-:Y:S01]  /*0020*/  BSSY B2, `(.L_x_996) ;  /* 0x0000003000027945 */ /* 0x000fe20003800000 */
[----:B-1----:R-:W-:-:S06]  /*0030*/  IADD3 R1, R1, -0x518, RZ ;  /* 0xfffffae801017810 */ /* 0x002fcc0007ffe0ff */
[----:B--2---:R-:W-:Y:S05]  /*0040*/  CALL.REL.NOINC `($_ZN5flash16flash_fwd_kernelI23Flash_fwd_kernel_traitsILi32ELi128ELi128ELi4ELb0ELb0EN7cutlass10bfloat16_tE19Flash_kernel_traitsILi32ELi128ELi128ELi4ES3_EELb1ELb0ELb1ELb0ELb0ELb0ELb0ELb1EEEvNS_16Flash_fwd_paramsE$_ZN5flash22compute_attn_1rowblockI23Flash_fwd_kernel_traitsILi32ELi128ELi128ELi4ELb0ELb0EN7cutlass10bfloat16_tE19Flash_kernel_traitsILi32ELi128ELi128ELi4ES3_EELb1ELb0ELb1ELb0ELb0ELb0ELb0ELb1ENS_16Flash_fwd_paramsEEEvRKT8_iii) ;  /* 0x0000000000087944 */ /* 0x004fea0003c00000 */
[----:B------:R-:W-:Y:S05]  /*0050*/  BSYNC B2 ;  /* 0x0000000000027941 */ /* 0x000fea0003800000 */
.L_x_996:
[----:B------:R-:W-:Y:S05]  /*0060*/  EXIT ;  /* 0x000000000000794d */ /* 0x000fea0003800000 */
        .type           $_ZN5flash16flash_fwd_kernelI23Flash_fwd_kernel_traitsILi32ELi128ELi128ELi4ELb0ELb0EN7cutlass10bfloat16_tE19Flash_kernel_traitsILi32ELi128ELi128ELi4ES3_EELb1ELb0ELb1ELb0ELb0ELb0ELb0ELb1EEEvNS_16Flash_fwd_paramsE$_ZN5flash22compute_attn_1rowblockI23Flash_fwd_kernel_traitsILi32ELi128ELi128ELi4ELb0ELb0EN7cutlass10bfloat16_tE19Flash_kernel_traitsILi32ELi128ELi128ELi4ES3_EELb1ELb0ELb1ELb0ELb0ELb0ELb0ELb1ENS_16Flash_fwd_paramsEEEvRKT8_iii,@function
        .size           $_ZN5flash16flash_fwd_kernelI23Flash_fwd_kernel_traitsILi32ELi128ELi128ELi4ELb0ELb0EN7cutlass10bfloat16_tE19Flash_kernel_traitsILi32ELi128ELi128ELi4ES3_EELb1ELb0ELb1ELb0ELb0ELb0ELb0ELb1EEEvNS_16Flash_fwd_paramsE$_ZN5flash22compute_attn_1rowblockI23Flash_fwd_kernel_traitsILi32ELi128ELi128ELi4ELb0ELb0EN7cutlass10bfloat16_tE19Flash_kernel_traitsILi32ELi128ELi128ELi4ES3_EELb1ELb0ELb1ELb0ELb0ELb0ELb0ELb1ENS_16Flash_fwd_paramsEEEvRKT8_iii,(.L_x_1302 - $_ZN5flash16flash_fwd_kernelI23Flash_fwd_kernel_traitsILi32ELi128ELi128ELi4ELb0ELb0EN7cutlass10bfloat16_tE19Flash_kernel_traitsILi32ELi128ELi128ELi4ES3_EELb1ELb0ELb1ELb0ELb0ELb0ELb0ELb1EEEvNS_16Flash_fwd_paramsE$_ZN5flash22compute_attn_1rowblockI23Flash_fwd_kernel_traitsILi32ELi128ELi128ELi4ELb0ELb0EN7cutlass10bfloat16_tE19Flash_kernel_traitsILi32ELi128ELi128ELi4ES3_EELb1ELb0ELb1ELb0ELb0ELb0ELb0ELb1ENS_16Flash_fwd_paramsEEEvRKT8_iii)
$_ZN5flash16flash_fwd_kernelI23Flash_fwd_kernel_traitsILi32ELi128ELi128ELi4ELb0ELb0EN7cutlass10bfloat16_tE19Flash_kernel_traitsILi32ELi128ELi128ELi4ES3_EELb1ELb0ELb1ELb0ELb0ELb0ELb0ELb1EEEvNS_16Flash_fwd_paramsE$_ZN5flash22compute_attn_1rowblockI23Flash_fwd_kernel_traitsILi32ELi128ELi128ELi4ELb0ELb0EN7cutlass10bfloat16_tE19Flash_kernel_traitsILi32ELi128ELi128ELi4ES3_EELb1ELb0ELb1ELb0ELb0ELb0ELb0ELb1ENS_16Flash_fwd_paramsEEEvRKT8_iii:
[----:B------:R-:W-:Y:S02]  /*0070*/  ULDC.64 UR4, c[0x0][0x208] ;  /* 0x0000820000047ab9 */ /* 0x000fe40000000a00 */
[----:B------:R-:W2:Y:S04]  /*0080*/  LD.E.U8 R0, desc[UR4][R168.64+0x1a4] ;  /* 0x0001a404a8007980 */ /* 0x000ea8000c101100 */
[----:B------:R-:W3:Y:S01]  /*0090*/  LD.E.64 R192, desc[UR4][R168.64+0x190] ;  /* 0x00019004a8c07980 */ /* 0x000ee2000c101b00 */
[----:B------:R-:W-:Y:S01]  /*00a0*/  S2UR UR8, SR_CTAID.Y ;  /* 0x00000000000879c3 */ /* 0x000fe20000002600 */
[----:B------:R-:W1:Y:S02]  /*00b0*/  S2R R214, SR_TID.X ;  /* 0x0000000000d67919 */ /* 0x000e640000002100 */
[----:B------:R-:W4:Y:S05]  /*00c0*/  LD.E.64 R2, desc[UR4][R168.64+0x198] ;  /* 0x00019804a8027980 */ /* 0x000f2a000c101b00 */
[----:B------:R-:W-:Y:S01]  /*00d0*/  S2UR UR7, SR_CTAID.X ;  /* 0x00000000000779c3 */ /* 0x000fe20000002500 */
[----:B------:R-:W4:Y:S04]  /*00e0*/  LD.E R8, desc[UR4][R168.64+0x60] ;  /* 0x00006004a8087980 */ /* 0x000f28000c101900 */
[----:B------:R-:W5:Y:S03]  /*00f0*/  LD.E.U8 R199, desc[UR4][R168.64+0x178] ;  /* 0x00017804a8c77980 */ /* 0x000f66000c101100 */
[----:B------:R-:W1:Y:S02]  /*0100*/  S2UR UR6, SR_CTAID.Z ;  /* 0x00000000000679c3 */ /* 0x000e640000002700 */
[----:B-1----:R-:W-:-:S06]  /*0110*/  ULOP3.LUT UR6, UR6, UR7, UR8, 0xfe, !UPT ;  /* 0x0000000706067292 */ /* 0x002fcc000f8efe08 */
[----:B------:R-:W-:-:S13]  /*0120*/  LOP3.LUT P2, RZ, R214, UR6, RZ, 0xfc, !PT ;  /* 0x00000006d6ff7c12 */ /* 0x000fda000f84fcff */
[----:B------:R-:W4:Y:S01]  /*0130*/  @!P2 LD.E.64 R6, desc[UR4][R168.64+0x1a8] ;  /* 0x0001a804a806a980 */ /* 0x000f22000c101b00 */
[----:B--2---:R-:W-:-:S13]  /*0140*/  ISETP.NE.AND P1, PT, R0, RZ, PT ;  /* 0x000000ff0000720c */ /* 0x004fda0003f25270 */
[----:B---3--:R-:W2:Y:S04]  /*0150*/  @P1 LD.E.64 R192, desc[UR4][R192.64] ;  /* 0x00000004c0c01980 */ /* 0x008ea8000c101b00 */
[----:B------:R-:W3:Y:S04]  /*0160*/  @P1 LD.E R0, desc[UR4][R168.64+0x1a0] ;  /* 0x0001a004a8001980 */ /* 0x000ee8000c101900 */
[----:B----4-:R-:W3:Y:S04]  /*0170*/  @P1 LD.E.64 R4, desc[UR4][R2.64] ;  /* 0x0000000402041980 */ /* 0x010ee8000c101b00 */
[----:B--2---:R1:W-:Y:S04]  /*0180*/  @!P2 ST.E.64 desc[UR4][R6.64], R192 ;  /* 0x000000c00600a985 */ /* 0x0043e8000c101b04 */
[----:B-1----:R-:W2:Y:S01]  /*0190*/  @!P2 LD.E.64 R6, desc[UR4][R168.64+0x1a8] ;  /* 0x0001a804a806a980 */ /* 0x002ea2000c101b00 */
[----:B---3--:R-:W-:-:S05]  /*01a0*/  @P1 IADD3 R0, P0, R0, R4, RZ ;  /* 0x0000000400001210 */ /* 0x008fca0007f1e0ff */
[----:B------:R-:W-:Y:S02]  /*01b0*/  @P1 IMAD.X R4, RZ, RZ, R5, P0 ;  /* 0x000000ffff041224 */ /* 0x000fe400000e0605 */
[----:B------:R-:W-:Y:S02]  /*01c0*/  @P1 IMAD.MOV.U32 R2, RZ, RZ, R0 ;  /* 0x000000ffff021224 */ /* 0x000fe400078e0000 */
[----:B------:R-:W-:Y:S01]  /*01d0*/  @P1 IMAD.MOV.U32 R3, RZ, RZ, R4 ;  /* 0x000000ffff031224 */ /* 0x000fe200078e0004 */
[----:B------:R-:W1:Y:S04]  /*01e0*/  S2R R39, SR_CTAID.Y ;  /* 0x0000000000277919 */ /* 0x000e680000002600 */
[----:B--2---:R2:W-:Y:S04]  /*01f0*/  @!P2 ST.E.64 desc[UR4][R6.64+0x8], R2 ;  /* 0x000008020600a985 */ /* 0x0045e8000c101b04 */
[----:B------:R-:W3:Y:S01]  /*0200*/  LD.E.64 R4, desc[UR4][R168.64+0xe0] ;  /* 0x0000e004a8047980 */ /* 0x000ee2000c101b00 */
[----:B------:R-:W-:-:S03]  /*0210*/  IMAD.MOV.U32 R9, RZ, RZ, -0x1 ;  /* 0xffffffffff097424 */ /* 0x000fc600078e00ff */
[----:B--2---:R-:W2:Y:S01]  /*0220*/  LD.E.64 R6, desc[UR4][R168.64+0xf0] ;  /* 0x0000f004a8067980 */ /* 0x004ea2000c101b00 */
[----:B---3--:R-:W-:-:S04]  /*0230*/  ISETP.NE.U32.AND P1, PT, R4, RZ, PT ;  /* 0x000000ff0400720c */ /* 0x008fc80003f25070 */
[----:B------:R-:W-:Y:S01]  /*0240*/  ISETP.NE.AND.EX P1, PT, R5, RZ, PT, P1 ;  /* 0x000000ff0500720c */ /* 0x000fe20003f25310 */
[----:B-1----:R-:W-:-:S12]  /*0250*/  IMAD.WIDE R4, R39, 0x4, R4 ;  /* 0x0000000427047825 */ /* 0x002fd800078e0204 */
[----:B------:R-:W3:Y:S04]  /*0260*/  @P1 LD.E R9, desc[UR4][R4.64] ;  /* 0x0000000404091980 */ /* 0x000ee8000c101900 */
[----:B------:R-:W4:Y:S04]  /*0270*/  @P1 LD.E R0, desc[UR4][R4.64+0x4] ;  /* 0x0000040404001980 */ /* 0x000f28000c101900 */
[----:B------:R-:W2:Y:S01]  /*0280*/  LD.E.64 R4, desc[UR4][R168.64+0xe8] ;  /* 0x0000e804a8047980 */ /* 0x000ea2000c101b00 */
[----:B------:R-:W1:Y:S01]  /*0290*/  S2R R32, SR_CTAID.Z ;  /* 0x0000000000207919 */ /* 0x000e620000002700 */
[----:B---3--:R-:W-:-:S04]  /*02a0*/  IMAD.MOV.U32 R33, RZ, RZ, R9 ;  /* 0x000000ffff217224 */ /* 0x008fc800078e0009 */
[----:B----4-:R-:W-:-:S06]  /*02b0*/  @P1 IMAD.IADD R65, R0, 0x1, -R33 ;  /* 0x0000000100411824 */ /* 0x010fcc00078e0a21 */
[----:B------:R-:W3:Y:S01]  /*02c0*/  @!P1 LD.E R65, desc[UR4][R168.64+0xb4] ;  /* 0x0000b404a8419980 */ /* 0x000ee2000c101900 */
[----:B--2---:R-:W-:Y:S02]  /*02d0*/  ISETP.NE.U32.AND P0, PT, R6, RZ, PT ;  /* 0x000000ff0600720c */ /* 0x004fe40003f05070 */
[----:B------:R-:W-:Y:S02]  /*02e0*/  SHF.R.S32.HI R38, RZ, 0x1f, R214 ;  /* 0x0000001fff267819 */ /* 0x000fe400000114d6 */
[----:B------:R-:W-:Y:S02]  /*02f0*/  ISETP.NE.AND.EX P0, PT, R7, RZ, PT, P0 ;  /* 0x000000ff0700720c */ /* 0x000fe40003f05300 */
[----:B------:R-:W-:Y:S01]  /*0300*/  LEA.HI R46, R38, R214, RZ, 0x5 ;  /* 0x000000d6262e7211 */ /* 0x000fe200078f28ff */
[----:B------:R-:W-:Y:S01]  /*0310*/  STL.64 [R1+0x108], R192 ;  /* 0x000108c001007387 */ /* 0x000fe20000100a00 */
[----:B-1----:R-:W-:-:S03]  /*0320*/  IMAD R0, R39, R8, R32 ;  /* 0x0000000827007224 */ /* 0x002fc600078e0220 */
[----:B------:R1:W-:Y:S01]  /*0330*/  STL [R1+0x374], R9 ;  /* 0x0003740901007387 */ /* 0x0003e20000100800 */
[----:B------:R-:W-:Y:S02]  /*0340*/  IMAD.MOV.U32 R23, RZ, RZ, RZ ;  /* 0x000000ffff177224 */ /* 0x000fe400078e00ff */
[----:B------:R-:W-:-:S03]  /*0350*/  IMAD.SHL.U32 R0, R0, 0x20, RZ ;  /* 0x0000002000007824 */ /* 0x000fc600078e00ff */
[----:B------:R-:W-:-:S05]  /*0360*/  @P0 IMAD.WIDE R6, R39, 0x4, R6 ;  /* 0x0000000427060825 */ /* 0x000fca00078e0206 */
[----:B------:R2:W5:Y:S01]  /*0370*/  @P0 LD.E R23, desc[UR4][R6.64] ;  /* 0x0000000406170980 */ /* 0x000562000c101900 */
[----:B-1----:R-:W-:-:S05]  /*0380*/  LOP3.LUT R9, R46, 0xffffffe0, RZ, 0xc0, !PT ;  /* 0xffffffe02e097812 */ /* 0x002fca00078ec0ff */
[----:B------:R-:W-:-:S05]  /*0390*/  IMAD.IADD R45, R214, 0x1, -R9 ;  /* 0x00000001d62d7824 */ /* 0x000fca00078e0a09 */
[----:B------:R-:W-:Y:S02]  /*03a0*/  IADD3 R215, P1, P0, R0, R2, R45 ;  /* 0x0000000200d77210 */ /* 0x000fe4000783e02d */
[----:B------:R-:W-:-:S03]  /*03b0*/  ISETP.NE.U32.AND P2, PT, R4, RZ, PT ;  /* 0x000000ff0400720c */ /* 0x000fc60003f45070 */
[----:B------:R1:W-:Y:S01]  /*03c0*/  STL [R1+0x3a0], R215 ;  /* 0x0003a0d701007387 */ /* 0x0003e20000100800 */
[----:B------:R-:W-:Y:S01]  /*03d0*/  ISETP.NE.AND.EX P2, PT, R5, RZ, PT, P2 ;  /* 0x000000ff0500720c */ /* 0x000fe20003f45320 */
[----:B------:R-:W-:Y:S01]  /*03e0*/  BSSY B0, `(.L_x_997) ;  /* 0x000000b000007945 */ /* 0x000fe20003800000 */
[----:B------:R-:W-:Y:S01]  /*03f0*/  IMAD.MOV.U32 R26, RZ, RZ, -0x1 ;  /* 0xffffffffff1a7424 */ /* 0x000fe200078e00ff */
[----:B--2---:R-:W-:Y:S01]  /*0400*/  SHF.R.S32.HI R6, RZ, 0x1f, R0 ;  /* 0x0000001fff067819 */ /* 0x004fe20000011400 */
[----:B------:R-:W-:Y:S01]  /*0410*/  IMAD.WIDE R4, R39, 0x4, R4 ;  /* 0x0000000427047825 */ /* 0x000fe200078e0204 */
[----:B------:R-:W-:Y:S01]  /*0420*/  SHF.R.S32.HI R7, RZ, 0x1f, R45 ;  /* 0x0000001fff077819 */ /* 0x000fe2000001142d */
[----:B---3--:R1:W-:Y:S07]  /*0430*/  STL [R1+0x3a4], R65 ;  /* 0x0003a44101007387 */ /* 0x0083ee0000100800 */
[----:B------:R-:W-:Y:S05]  /*0440*/  @!P2 BRA `(.L_x_998) ;  /* 0x000000000010a947 */ /* 0x000fea0003800000 */
[----:B------:R-:W2:Y:S02]  /*0450*/  LD.E.U8 R0, desc[UR4][R168.64+0x1b2] ;  /* 0x0001b204a8007980 */ /* 0x000ea4000c101100 */
[----:B--2---:R-:W-:-:S13]  /*0460*/  ISETP.NE.AND P3, PT, R0, RZ, PT ;  /* 0x000000ff0000720c */ /* 0x004fda0003f65270 */
[----:B------:R-:W-:Y:S05]  /*0470*/  @!P3 BRA `(.L_x_998) ;  /* 0x000000000004b947 */ /* 0x000fea0003800000 */
[----:B------:R2:W5:Y:S02]  /*0480*/  LD.E R26, desc[UR4][R4.64] ;  /* 0x00000004041a7980 */ /* 0x000564000c101900 */
.L_x_998:
[----:B------:R-:W-:Y:S05]  /*0490*/  BSYNC B0 ;  /* 0x0000000000007941 */ /* 0x000fea0003800000 */
.L_x_997:
[----:B------:R-:W-:Y:S01]  /*04a0*/  BSSY B0, `(.L_x_999) ;  /* 0x000000a000007945 */ /* 0x000fe20003800000 */
[----:B------:R-:W-:-:S03]  /*04b0*/  IADD3.X R185, R6, R3, R7, P1, P0 ;  /* 0x0000000306b97210 */ /* 0x000fc60000fe0407 */
[----:B------:R-:W-:Y:S05]  /*04c0*/  @!P2 BRA `(.L_x_1000) ;  /* 0x000000000018a947 */ /* 0x000fea0003800000 */
[----:B------:R-:W3:Y:S02]  /*04d0*/  LD.E.U8 R0, desc[UR4][R168.64+0x1b2] ;  /* 0x0001b204a8007980 */ /* 0x000ee4000c101100 */
[----:B---3--:R-:W-:-:S13]  /*04e0*/  ISETP.NE.AND P0, PT, R0, RZ, PT ;  /* 0x000000ff0000720c */ /* 0x008fda0003f05270 */
[----:B------:R-:W3:Y:S02]  /*04f0*/  @P0 LD.E R6, desc[UR4][R4.64+0x4] ;  /* 0x0000040404060980 */ /* 0x000ee4000c101900 */
[----:B---3-5:R-:W-:-:S06]  /*0500*/  @P0 IADD3 R6, R6, -R26, RZ ;  /* 0x8000001a06060210 */ /* 0x028fcc0007ffe0ff */
[----:B------:R4:W5:Y:S01]  /*0510*/  @!P0 LD.E R6, desc[UR4][R4.64] ;  /* 0x0000000404068980 */ /* 0x000962000c101900 */
[----:B------:R-:W-:Y:S05]  /*0520*/  BRA `(.L_x_1001) ;  /* 0x0000000000047947 */ /* 0x000fea0003800000 */
.L_x_1000:
[----:B------:R3:W5:Y:S02]  /*0530*/  LD.E R6, desc[UR4][R168.64+0xb8] ;  /* 0x0000b804a8067980 */ /* 0x000764000c101900 */
.L_x_1001:
[----:B------:R-:W-:Y:S05]  /*0540*/  BSYNC B0 ;  /* 0x0000000000007941 */ /* 0x000fea0003800000 */
.L_x_999:
[----:B------:R-:W2:Y:S01]  /*0550*/  LD.E.64 R2, desc[UR4][R168.64+0xf8] ;  /* 0x0000f804a8027980 */ /* 0x000ea2000c101b00 */
[----:B------:R-:W-:Y:S01]  /*0560*/  BSSY B1, `(.L_x_1002) ;  /* 0x0000011000017945 */ /* 0x000fe20003800000 */
[----:B--2---:R-:W-:-:S04]  /*0570*/  ISETP.NE.U32.AND P0, PT, R2, RZ, PT ;  /* 0x000000ff0200720c */ /* 0x004fc80003f05070 */
[----:B------:R-:W-:-:S13]  /*0580*/  ISETP.NE.AND.EX P0, PT, R3, RZ, PT, P0 ;  /* 0x000000ff0300720c */ /* 0x000fda0003f05300 */
[----:B------:R-:W-:Y:S05]  /*0590*/  @!P0 BRA `(.L_x_1003) ;  /* 0x0000000000108947 */ /* 0x000fea0003800000 */
[----:B------:R-:W-:-:S05]  /*05a0*/  IMAD.WIDE R2, R39, 0x4, R2 ;  /* 0x0000000427027825 */ /* 0x000fca00078e0202 */
[----:B------:R-:W2:Y:S02]  /*05b0*/  LD.E R0, desc[UR4][R2.64] ;  /* 0x0000000402007980 */ /* 0x000ea4000c101900 */
[----:B--2--5:R-:W-:Y:S01]  /*05c0*/  IADD3 R40, R0, -R23, RZ ;  /* 0x8000001700287210 */ /* 0x024fe20007ffe0ff */
[----:B------:R-:W-:Y:S05]  /*05d0*/  BRA `(.L_x_1004) ;  /* 0x0000000000247947 */ /* 0x000fea0003800000 */
.L_x_1003:
[----:B------:R-:W2:Y:S01]  /*05e0*/  LD.E.64 R2, desc[UR4][R168.64+0x108] ;  /* 0x00010804a8027980 */ /* 0x000ea2000c101b00 */
[----:B------:R-:W-:Y:S01]  /*05f0*/  BSSY B0, `(.L_x_1005) ;  /* 0x0000006000007945 */ /* 0x000fe20003800000 */
[----:B------:R-:W-:Y:S01]  /*0600*/  IMAD.MOV.U32 R0, RZ, RZ, RZ ;  /* 0x000000ffff007224 */ /* 0x000fe200078e00ff */
[----:B--2---:R-:W-:-:S04]  /*0610*/  ISETP.NE.U32.AND P0, PT, R2, RZ, PT ;  /* 0x000000ff0200720c */ /* 0x004fc80003f05070 */
[----:B------:R-:W-:-:S13]  /*0620*/  ISETP.NE.AND.EX P0, PT, R3, RZ, PT, P0 ;  /* 0x000000ff0300720c */ /* 0x000fda0003f05300 */
[----:B------:R-:W-:Y:S05]  /*0630*/  @!P0 BRA `(.L_x_1006) ;  /* 0x0000000000048947 */ /* 0x000fea0003800000 */
[----:B------:R2:W5:Y:S02]  /*0640*/  LD.E R0, desc[UR4][R168.64+0xbc] ;  /* 0x0000bc04a8007980 */ /* 0x000564000c101900 */
.L_x_1006:
[----:B------:R-:W-:Y:S05]  /*0650*/  BSYNC B0 ;  /* 0x0000000000007941 */ /* 0x000fea0003800000 */
.L_x_1005:
[----:B-----5:R-:W-:Y:S02]  /*0660*/  IADD3 R40, R0, R6, -R23 ;  /* 0x0000000600287210 */ /* 0x020fe40007ffe817 */
.L_x_1004:
[----:B------:R-:W-:Y:S05]  /*0670*/  BSYNC B1 ;  /* 0x0000000000017941 */ /* 0x000fea0003800000 */
.L_x_1002:
[----:B------:R-:W5:Y:S01]  /*0680*/  S2R R211, SR_CTAID.X ;  /* 0x0000000000d37919 */ /* 0x000f620000002500 */
[----:B------:R-:W-:Y:S01]  /*0690*/  MOV R31, 0x50 ;  /* 0x00000050001f7802 */ /* 0x000fe20000000f00 */
[----:B------:R-:W-:-:S03]  /*06a0*/  IMAD.MOV.U32 R3, RZ, RZ, 0x0 ;  /* 0x00000000ff037424 */ /* 0x000fc600078e00ff */
[----:B------:R-:W-:Y:S01]  /*06b0*/  MOV R2, R31 ;  /* 0x0000001f00027202 */ /* 0x000fe20000000f00 */
[----:B-----5:R-:W-:-:S05]  /*06c0*/  IMAD.SHL.U32 R47, R211, 0x80, RZ ;  /* 0x00000080d32f7824 */ /* 0x020fca00078e00ff */
[----:B------:R-:W-:-:S13]  /*06d0*/  ISETP.GT.AND P0, PT, R65, R47, PT ;  /* 0x0000002f4100720c */ /* 0x000fda0003f04270 */
[----:B-1234-:R-:W-:Y:S05]  /*06e0*/  @!P0 RET.REL.NODEC R2 `(_ZN5flash16flash_fwd_kernelI23Flash_fwd_kernel_traitsILi32ELi128ELi128ELi4ELb0ELb0EN7cutlass10bfloat16_tE19Flash_kernel_traitsILi32ELi128ELi128ELi4ES3_EELb1ELb0ELb1ELb0ELb0ELb0ELb0ELb1EEEvNS_16Flash_fwd_paramsE) ;  /* 0xfffffff802448950 */ /* 0x01efea0003c3ffff */
[----:B------:R-:W2:Y:S04]  /*06f0*/  LD.E R0, desc[UR4][R168.64+0x188] ;  /* 0x00018804a8007980 */ /* 0x000ea8000c101900 */
[----:B------:R-:W3:Y:S01]  /*0700*/  LD.E R4, desc[UR4][R168.64+0x184] ;  /* 0x00018404a8047980 */ /* 0x000ee2000c101900 */
[----:B------:R-:W-:Y:S01]  /*0710*/  IADD3 R3, -R65, 0xff, R47 ;  /* 0x000000ff41037810 */ /* 0x000fe20007ffe12f */
[C---:B------:R-:W-:Y:S01]  /*0720*/  VIADD R2, R40.reuse, 0x7f ;  /* 0x0000007f28027836 */ /* 0x040fe20000000000 */
[----:B------:R-:W-:Y:S02]  /*0730*/  IADD3 R5, R40, R47, -R65 ;  /* 0x0000002f28057210 */ /* 0x000fe40007ffe841 */
[----:B--2---:R-:W-:-:S03]  /*0740*/  IADD3 R0, R0, R3, R40 ;  /* 0x0000000300007210 */ /* 0x004fc60007ffe028 */
[----:B---3--:R-:W-:Y:S01]  /*0750*/  IMAD.IADD R3, R5, 0x1, -R4 ;  /* 0x0000000105037824 */ /* 0x008fe200078e0a04 */
[----:B------:R-:W-:Y:S02]  /*0760*/  SHF.R.S32.HI R5, RZ, 0x1f, R2 ;  /* 0x0000001fff057819 */ /* 0x000fe40000011402 */
[----:B------:R-:W-:Y:S02]  /*0770*/  SHF.R.S32.HI R4, RZ, 0x1f, R0 ;  /* 0x0000001fff047819 */ /* 0x000fe40000011400 */
[----:B------:R-:W-:Y:S02]  /*0780*/  SHF.R.S32.HI R6, RZ, 0x1f, R3 ;  /* 0x0000001fff067819 */ /* 0x000fe40000011403 */
[----:B------:R-:W-:Y:S02]  /*0790*/  LEA.HI R5, R5, R2, RZ, 0x7 ;  /* 0x0000000205057211 */ /* 0x000fe400078f38ff */
[----:B------:R-:W-:Y:S02]  /*07a0*/  LEA.HI R0, R4, R0, RZ, 0x7 ;  /* 0x0000000004007211 */ /* 0x000fe400078f38ff */
[----:B------:R-:W-:-:S02]  /*07b0*/  LEA.HI R2, R6, R3, RZ, 0x7 ;  /* 0x0000000306027211 */ /* 0x000fc400078f38ff */
[----:B------:R-:W-:Y:S02]  /*07c0*/  SHF.R.S32.HI R3, RZ, 0x7, R5 ;  /* 0x00000007ff037819 */ /* 0x000fe40000011405 */
[----:B------:R-:W-:Y:S02]  /*07d0*/  SHF.R.S32.HI R0, RZ, 0x7, R0 ;  /* 0x00000007ff007819 */ /* 0x000fe40000011400 */
[----:B------:R-:W-:Y:S02]  /*07e0*/  SHF.R.S32.HI R2, RZ, 0x7, R2 ;  /* 0x00000007ff027819 */ /* 0x000fe40000011402 */
[----:B------:R-:W-:Y:S02]  /*07f0*/  VIMNMX R186, R3, R0, PT ;  /* 0x0000000003ba7248 */ /* 0x000fe40003fe0100 */
[----:B------:R-:W-:-:S03]  /*0800*/  VIMNMX R187, RZ, R2, !PT ;  /* 0x00000002ffbb7248 */ /* 0x000fc60007fe0100 */
[----:B------:R1:W-:Y:S01]  /*0810*/  STL [R1+0xa8], R186 ;  /* 0x0000a8ba01007387 */ /* 0x0003e20000100800 */
[----:B------:R-:W-:-:S03]  /*0820*/  ISETP.GT.AND P0, PT, R186, R187, PT ;  /* 0x000000bbba00720c */ /* 0x000fc60003f04270 */
[----:B------:R1:W-:Y:S10]  /*0830*/  STL [R1+0x370], R187 ;  /* 0x000370bb01007387 */ /* 0x0003f40000100800 */
[----:B------:R-:W-:Y:S05]  /*0840*/  @P0 BRA `(.L_x_1007) ;  /* 0x0000000800c80947 */ /* 0x000fea0003800000 */
[----:B------:R-:W-:Y:S01]  /*0850*/  ISETP.NE.AND P1, PT, R33, -0x1, PT ;  /* 0xffffffff2100780c */ /* 0x000fe20003f25270 */
[----:B------:R-:W2:Y:S04]  /*0860*/  LD.E.U16 R0, desc[UR4][R168.64+0x1c8] ;  /* 0x0001c804a8007980 */ /* 0x000ea8000c101500 */
[----:B------:R-:W3:Y:S04]  /*0870*/  LD.E.64 R2, desc[UR4][R168.64+0x88] ;  /* 0x00008804a8027980 */ /* 0x000ee8000c101b00 */
[----:B------:R4:W5:Y:S04]  /*0880*/  LD.E.64 R10, desc[UR4][R168.64+0x70] ;  /* 0x00007004a80a7980 */ /* 0x000968000c101b00 */
[----:B------:R-:W4:Y:S04]  /*0890*/  @!P1 LD.E.64 R6, desc[UR4][R168.64+0x80] ;  /* 0x00008004a8069980 */ /* 0x000f28000c101b00 */
[----:B------:R1:W5:Y:S01]  /*08a0*/  LD.E.64 R14, desc[UR4][R168.64+0x90] ;  /* 0x00009004a80e7980 */ /* 0x000362000c101b00 */
[----:B------:R-:W-:Y:S01]  /*08b0*/  @!P1 SHF.R.S32.HI R12, RZ, 0x1f, R39 ;  /* 0x0000001fff0c9819 */ /* 0x000fe20000011427 */
[----:B------:R-:W-:Y:S01]  /*08c0*/  BSSY B1, `(.L_x_1008) ;  /* 0x0000020000017945 */ /* 0x000fe20003800000 */
[----:B------:R-:W-:-:S02]  /*08d0*/  PLOP3.LUT P5, PT, PT, PT, PT, 0x8, 0x0 ;  /* 0x000000000000781c */ /* 0x000fc40003fae170 */
[----:B------:R-:W-:Y:S01]  /*08e0*/  CS2R R20, SRZ ;  /* 0x0000000000147805 */ /* 0x000fe2000001ff00 */
[----:B----4-:R-:W-:Y:S01]  /*08f0*/  @!P1 IMAD R9, R7, R39, RZ ;  /* 0x0000002707099224 */ /* 0x010fe200078e02ff */
[C---:B--2---:R-:W-:Y:S02]  /*0900*/  PRMT R7, R0.reuse, 0x7770, RZ ;  /* 0x0000777000077816 */ /* 0x044fe400000000ff */
[----:B------:R-:W-:Y:S02]  /*0910*/  PRMT R0, R0, 0x7771, RZ ;  /* 0x0000777100007816 */ /* 0x000fe400000000ff */
[----:B------:R-:W-:-:S04]  /*0920*/  ISETP.NE.AND P0, PT, R7, RZ, PT ;  /* 0x000000ff0700720c */ /* 0x000fc80003f05270 */
[----:B------:R-:W-:Y:S01]  /*0930*/  ISETP.NE.OR P2, PT, R0, RZ, !P0 ;  /* 0x000000ff0000720c */ /* 0x000fe20004745670 */
[-C--:B---3--:R-:W-:Y:S02]  /*0940*/  @P1 IMAD R8, R3, R33.reuse, RZ ;  /* 0x0000002103081224 */ /* 0x088fe400078e02ff */
[----:B------:R-:W-:-:S04]  /*0950*/  @P1 IMAD.WIDE.U32 R4, R2, R33, RZ ;  /* 0x0000002102041225 */ /* 0x000fc800078e00ff */
[C---:B------:R-:W-:Y:S02]  /*0960*/  @!P1 IMAD R9, R6.reuse, R12, R9 ;  /* 0x0000000c06099224 */ /* 0x040fe400078e0209 */
[----:B------:R-:W-:-:S04]  /*0970*/  @!P1 IMAD.WIDE.U32 R6, R6, R39, RZ ;  /* 0x0000002706069225 */ /* 0x000fc800078e00ff */
[----:B------:R-:W-:Y:S02]  /*0980*/  @P1 IMAD.IADD R13, R5, 0x1, R8 ;  /* 0x00000001050d1824 */ /* 0x000fe400078e0208 */
[----:B------:R-:W-:Y:S01]  /*0990*/  @P1 IMAD.MOV.U32 R12, RZ, RZ, R4 ;  /* 0x000000ffff0c1224 */ /* 0x000fe200078e0004 */
[-C--:B------:R-:W-:Y:S01]  /*09a0*/  @P1 MOV R4, R2.reuse ;  /* 0x0000000200041202 */ /* 0x080fe20000000f00 */
[--C-:B------:R-:W-:Y:S01]  /*09b0*/  @P1 IMAD.MOV.U32 R5, RZ, RZ, R3.reuse ;  /* 0x000000ffff051224 */ /* 0x100fe200078e0003 */
[----:B------:R-:W-:Y:S01]  /*09c0*/  @!P1 MOV R4, R2 ;  /* 0x0000000200049202 */ /* 0x000fe20000000f00 */
[----:B------:R-:W-:Y:S01]  /*09d0*/  @!P1 IMAD.MOV.U32 R5, RZ, RZ, R3 ;  /* 0x000000ffff059224 */ /* 0x000fe200078e0003 */
[----:B------:R-:W-:Y:S01]  /*09e0*/  @!P1 MOV R12, R6 ;  /* 0x00000006000c9202 */ /* 0x000fe20000000f00 */
[----:B------:R-:W-:Y:S01]  /*09f0*/  @!P1 IMAD.IADD R13, R7, 0x1, R9 ;  /* 0x00000001070d9824 */ /* 0x000fe200078e0209 */
[----:B-1----:R-:W-:Y:S06]  /*0a00*/  @P2 BRA `(.L_x_1009) ;  /* 0x00000000002c2947 */ /* 0x002fec0003800000 */
[----:B------:R-:W-:Y:S01]  /*0a10*/  ISETP.NE.AND P1, PT, R33, -0x1, PT ;  /* 0xffffffff2100780c */ /* 0x000fe20003f25270 */
[----:B------:R-:W-:Y:S01]  /*0a20*/  BSSY B0, `(.L_x_1010) ;  /* 0x0000006000007945 */ /* 0x000fe20003800000 */
[----:B------:R-:W-:-:S11]  /*0a30*/  PLOP3.LUT P5, PT, PT, PT, PT, 0x80, 0x0 ;  /* 0x000000000000781c */ /* 0x000fd60003faf070 */
[----:B------:R-:W-:Y:S05]  /*0a40*/  @P1 BRA `(.L_x_1011) ;  /* 0x00000000000c1947 */ /* 0x000fea0003800000 */
[----:B------:R-:W2:Y:S02]  /*0a50*/  LD.E R0, desc[UR4][R168.64+0xb4] ;  /* 0x0000b404a8007980 */ /* 0x000ea4000c101900 */
[----:B--2---:R-:W-:-:S05]  /*0a60*/  IMAD R33, R39, R0, RZ ;  /* 0x0000000027217224 */ /* 0x004fca00078e02ff */
[----:B------:R1:W-:Y:S02]  /*0a70*/  STL [R1+0x374], R33 ;  /* 0x0003742101007387 */ /* 0x0003e40000100800 */
.L_x_1011:
[----:B------:R-:W-:Y:S05]  /*0a80*/  BSYNC B0 ;  /* 0x0000000000007941 */ /* 0x000fea0003800000 */
.L_x_1010:
[----:B------:R-:W-:Y:S01]  /*0a90*/  PRMT R0, RZ, 0x7610, R0 ;  /* 0x00007610ff007816 */ /* 0x000fe20000000000 */
[--C-:B------:R-:W-:Y:S01]  /*0aa0*/  IMAD.MOV.U32 R20, RZ, RZ, R33.reuse ;  /* 0x000000ffff147224 */ /* 0x100fe200078e0021 */
[----:B------:R-:W-:Y:S02]  /*0ab0*/  SHF.R.S32.HI R21, RZ, 0x1f, R33 ;  /* 0x0000001fff157819 */ /* 0x000fe40000011421 */
.L_x_1009:
[----:B------:R-:W-:Y:S05]  /*0ac0*/  BSYNC B1 ;  /* 0x0000000000017941 */ /* 0x000fea0003800000 */
.L_x_1008:
[----:B------:R-:W-:Y:S01]  /*0ad0*/  LOP3.LUT P1, RZ, R0, 0xff, RZ, 0xc0, !PT ;  /* 0x000000ff00ff7812 */ /* 0x000fe2000782c0ff */
[----:B------:R2:W5:Y:S04]  /*0ae0*/  LD.E R22, desc[UR4][R168.64+0xc0] ;  /* 0x0000c004a8167980 */ /* 0x000568000c101900 */
[----:B------:R2:W5:Y:S08]  /*0af0*/  LD.E.64 R18, desc[UR4][R168.64+0xa0] ;  /* 0x0000a004a8127980 */ /* 0x000570000c101b00 */
[----:B------:R-:W3:Y:S01]  /*0b00*/  @P1 LD.E.64 R24, desc[UR4][R168.64+0xb0] ;  /* 0x0000b004a8181980 */ /* 0x000ee2000c101b00 */
[----:B------:R-:W-:Y:S01]  /*0b10*/  LEA.HI R8, R38, R214, RZ, 0x2 ;  /* 0x000000d626087211 */ /* 0x000fe200078f10ff */
[----:B-----5:R-:W-:Y:S01]  /*0b20*/  IMAD R6, R15, R32, RZ ;  /* 0x000000200f067224 */ /* 0x020fe200078e02ff */
[----:B------:R-:W-:-:S02]  /*0b30*/  SHF.R.S32.HI R0, RZ, 0x1f, R32 ;  /* 0x0000001fff007819 */ /* 0x000fc40000011420 */
[----:B------:R-:W-:Y:S01]  /*0b40*/  LOP3.LUT R26, R8, 0xfffffffc, RZ, 0xc0, !PT ;  /* 0xfffffffc081a7812 */ /* 0x000fe200078ec0ff */
[----:B------:R-:W-:Y:S01]  /*0b50*/  BSSY B0, `(.L_x_1012) ;  /* 0x000000d000007945 */ /* 0x000fe20003800000 */
[----:B------:R-:W-:Y:S01]  /*0b60*/  SHF.R.S32.HI R8, RZ, 0x2, R8 ;  /* 0x00000002ff087819 */ /* 0x000fe20000011408 */
[----:B------:R-:W-:Y:S01]  /*0b70*/  IMAD R6, R14, R0, R6 ;  /* 0x000000000e067224 */ /* 0x000fe200078e0206 */
[----:B------:R-:W-:Y:S01]  /*0b80*/  IADD3 R0, -R47, R65, RZ ;  /* 0x000000412f007210 */ /* 0x000fe20007ffe1ff */
[----:B------:R-:W-:Y:S02]  /*0b90*/  IMAD.IADD R26, R214, 0x1, -R26 ;  /* 0x00000001d61a7824 */ /* 0x000fe400078e0a1a */
[----:B------:R-:W-:Y:S02]  /*0ba0*/  @P1 IMAD.MOV.U32 R2, RZ, RZ, 0x1 ;  /* 0x00000001ff021424 */ /* 0x000fe400078e00ff */
[----:B---3--:R-:W-:Y:S01]  /*0bb0*/  @P1 IMAD R23, R24, R25, RZ ;  /* 0x0000001918171224 */ /* 0x008fe200078e02ff */
[----:B--2---:R-:W-:Y:S06]  /*0bc0*/  @P1 BRA `(.L_x_1013) ;  /* 0x0000000000141947 */ /* 0x004fec0003800000 */
[----:B------:R-:W2:Y:S04]  /*0bd0*/  @P0 LD.E R23, desc[UR4][R168.64+0xd4] ;  /* 0x0000d404a8170980 */ /* 0x000ea8000c101900 */
[----:B------:R-:W2:Y:S04]  /*0be0*/  LD.E R2, desc[UR4][R168.64+0x60] ;  /* 0x00006004a8027980 */ /* 0x000ea8000c101900 */
[----:B------:R-:W2:Y:S01]  /*0bf0*/  @!P0 LD.E R23, desc[UR4][R168.64+0xb4] ;  /* 0x0000b404a8178980 */ /* 0x000ea2000c101900 */
[----:B------:R-:W-:Y:S01]  /*0c00*/  MOV R24, 0x1 ;  /* 0x0000000100187802 */ /* 0x000fe20000000f00 */
[----:B--2---:R-:W-:-:S02]  /*0c10*/  IMAD R2, R23, R2, RZ ;  /* 0x0000000217027224 */ /* 0x004fc400078e02ff */
.L_x_1013:
[----:B------:R-:W-:Y:S05]  /*0c20*/  BSYNC B0 ;  /* 0x0000000000007941 */ /* 0x000fea0003800000 */
.L_x_1012:
[----:B------:R-:W-:Y:S01]  /*0c30*/  IMAD.SHL.U32 R30, R26, 0x8, RZ ;  /* 0x000000081a1e7824 */ /* 0x000fe200078e00ff */
[C---:B------:R-:W-:Y:S01]  /*0c40*/  ISETP.GE.AND P3, PT, R8.reuse, R0, PT ;  /* 0x000000000800720c */ /* 0x040fe20003f66270 */
[C---:B------:R-:W-:Y:S01]  /*0c50*/  VIADD R27, R8.reuse, 0x20 ;  /* 0x00000020081b7836 */ /* 0x040fe20000000000 */
[----:B------:R-:W-:Y:S01]  /*0c60*/  SHF.R.S32.HI R9, RZ, 0x1f, R8 ;  /* 0x0000001fff097819 */ /* 0x000fe20000011408 */
[----:B------:R-:W-:Y:S01]  /*0c70*/  VIADD R28, R8, 0x40 ;  /* 0x00000040081c7836 */ /* 0x000fe20000000000 */
[----:B------:R-:W-:Y:S01]  /*0c80*/  IADD3 R12, P4, R30, R12, RZ ;  /* 0x0000000c1e0c7210 */ /* 0x000fe20007f9e0ff */
[----:B------:R-:W-:Y:S01]  /*0c90*/  IMAD R2, R39, R2, RZ ;  /* 0x0000000227027224 */ /* 0x000fe200078e02ff */
[----:B------:R-:W-:Y:S01]  /*0ca0*/  ISETP.GE.AND P2, PT, R27, R0, PT ;  /* 0x000000001b00720c */ /* 0x000fe20003f46270 */
[----:B------:R-:W-:Y:S01]  /*0cb0*/  VIADD R29, R8, 0x60 ;  /* 0x00000060081d7836 */ /* 0x000fe20000000000 */
[C---:B------:R-:W-:Y:S01]  /*0cc0*/  LEA.HI.X.SX32 R13, R30.reuse, R13, 0x1, P4 ;  /* 0x0000000d1e0d7211 */ /* 0x040fe200020f0eff */
[----:B------:R-:W-:Y:S01]  /*0cd0*/  BSSY B0, `(.L_x_1014) ;  /* 0x0000013000007945 */ /* 0x000fe20003800000 */
[----:B------:R-:W-:-:S02]  /*0ce0*/  ISETP.GE.OR P4, PT, R30, R22, P3 ;  /* 0x000000161e00720c */ /* 0x000fc40001f86670 */
[----:B------:R-:W-:Y:S01]  /*0cf0*/  ISETP.GE.AND P1, PT, R28, R0, PT ;  /* 0x000000001c00720c */ /* 0x000fe20003f26270 */
[----:B------:R-:W-:Y:S01]  /*0d00*/  IMAD.WIDE.U32 R12, R32, R14, R12 ;  /* 0x0000000e200c7225 */ /* 0x000fe200078e000c */
[----:B------:R-:W-:Y:S02]  /*0d10*/  SEL R25, R2, RZ, !P5 ;  /* 0x000000ff02197207 */ /* 0x000fe40006800000 */
[----:B------:R-:W-:Y:S01]  /*0d20*/  ISETP.GE.AND P0, PT, R29, R0, PT ;  /* 0x000000001d00720c */ /* 0x000fe20003f06270 */
[----:B------:R-:W-:Y:S01]  /*0d30*/  IMAD.WIDE R2, R211, 0x80, R8 ;  /* 0x00000080d3027825 */ /* 0x000fe200078e0208 */
[CC--:B------:R-:W-:Y:S02]  /*0d40*/  ISETP.GE.OR P6, PT, R30.reuse, R22.reuse, P2 ;  /* 0x000000161e00720c */ /* 0x0c0fe400017c6670 */
[----:B------:R-:W-:Y:S01]  /*0d50*/  ISETP.GE.OR P5, PT, R30, R22, P1 ;  /* 0x000000161e00720c */ /* 0x000fe20000fa6670 */
[----:B------:R-:W-:Y:S02]  /*0d60*/  IMAD.IADD R7, R13, 0x1, R6 ;  /* 0x000000010d077824 */ /* 0x000fe400078e0206 */
[----:B------:R-:W-:Y:S10]  /*0d70*/  @P4 BRA `(.L_x_1015) ;  /* 0x0000000000204947 */ /* 0x000ff40003800000 */
[----:B------:R-:W-:Y:S01]  /*0d80*/  MOV R6, R12 ;  /* 0x0000000c00067202 */ /* 0x000fe20000000f00 */
[----:B------:R-:W-:-:S04]  /*0d90*/  IMAD R0, R3, R4, RZ ;  /* 0x0000000403007224 */ /* 0x000fc800078e02ff */
[----:B------:R-:W-:-:S04]  /*0da0*/  IMAD.WIDE.U32 R14, R2, R4, R6 ;  /* 0x00000004020e7225 */ /* 0x000fc800078e0006 */
[----:B------:R-:W-:Y:S01]  /*0db0*/  IMAD R0, R2, R5, R0 ;  /* 0x0000000502007224 */ /* 0x000fe200078e0200 */
[----:B------:R-:W-:-:S04]  /*0dc0*/  LEA R16, P4, R14, R10, 0x1 ;  /* 0x0000000a0e107211 */ /* 0x000fc800078808ff */
[----:B------:R-:W-:-:S04]  /*0dd0*/  IADD3 R0, R15, R0, RZ ;  /* 0x000000000f007210 */ /* 0x000fc80007ffe0ff */
[----:B------:R-:W-:-:S05]  /*0de0*/  LEA.HI.X R17, R14, R11, R0, 0x1, P4 ;  /* 0x0000000b0e117211 */ /* 0x000fca00020f0c00 */
[----:B------:R2:W-:Y:S02]  /*0df0*/  ST.E.128 desc[UR4][R16.64], RZ ;  /* 0x000000ff10007985 */ /* 0x0005e4000c101d04 */
.L_x_1015:
[----:B------:R-:W-:Y:S05]  /*0e00*/  BSYNC B0 ;  /* 0x0000000000007941 */ /* 0x000fea0003800000 */
.L_x_1014:
[----:B------:R-:W-:Y:S01]  /*0e10*/  BSSY B0, `(.L_x_1016) ;  /* 0x0000013000007945 */ /* 0x000fe20003800000 */
[----:B------:R-:W-:Y:S01]  /*0e20*/  ISETP.GE.OR P4, PT, R30, R22, P0 ;  /* 0x000000161e00720c */ /* 0x000fe20000786670 */
[----:B------:R-:W-:Y:S01]  /*0e30*/  IMAD R25, R32, R23, R25 ;  /* 0x0000001720197224 */ /* 0x000fe200078e0219 */
[C---:B------:R-:W-:Y:S01]  /*0e40*/  ISETP.NE.OR P3, PT, R26.reuse, RZ, P3 ;  /* 0x000000ff1a00720c */ /* 0x040fe20001f65670 */
[----:B------:R-:W-:Y:S01]  /*0e50*/  IMAD R22, R47, R24, RZ ;  /* 0x000000182f167224 */ /* 0x000fe200078e02ff */
[C---:B------:R-:W-:Y:S02]  /*0e60*/  ISETP.NE.OR P2, PT, R26.reuse, RZ, P2 ;  /* 0x000000ff1a00720c */ /* 0x040fe40001745670 */
[----:B------:R-:W-:Y:S01]  /*0e70*/  ISETP.NE.OR P1, PT, R26, RZ, P1 ;  /* 0x000000ff1a00720c */ /* 0x000fe20000f25670 */
[----:B------:R-:W-:-:S12]  /*0e80*/  @P6 BRA `(.L_x_1017) ;  /* 0x00000000002c6947 */ /* 0x000fd80003800000 */
[----:B------:R-:W-:Y:S02]  /*0e90*/  IADD3 R0, P6, R2, 0x20, RZ ;  /* 0x0000002002007810 */ /* 0x000fe40007fde0ff */
[----:B------:R-:W-:-:S03]  /*0ea0*/  MOV R15, R7 ;  /* 0x00000007000f7202 */ /* 0x000fc60000000f00 */
[----:B------:R-:W-:-:S04]  /*0eb0*/  IMAD.X R14, RZ, RZ, R3, P6 ;  /* 0x000000ffff0e7224 */ /* 0x000fc800030e0603 */
[----:B--2---:R-:W-:Y:S02]  /*0ec0*/  IMAD R16, R14, R4, RZ ;  /* 0x000000040e107224 */ /* 0x004fe400078e02ff */
[----:B------:R-:W-:-:S04]  /*0ed0*/  IMAD.MOV.U32 R14, RZ, RZ, R12 ;  /* 0x000000ffff0e7224 */ /* 0x000fc800078e000c */
[----:B------:R-:W-:-:S04]  /*0ee0*/  IMAD.WIDE.U32 R14, R4, R0, R14 ;  /* 0x00000000040e7225 */ /* 0x000fc800078e000e */
[----:B------:R-:W-:Y:S01]  /*0ef0*/  IMAD R0, R5, R0, R16 ;  /* 0x0000000005007224 */ /* 0x000fe200078e0210 */
[----:B------:R-:W-:-:S04]  /*0f00*/  LEA R16, P6, R14, R10, 0x1 ;  /* 0x0000000a0e107211 */ /* 0x000fc800078c08ff */
[----:B------:R-:W-:-:S04]  /*0f10*/  IADD3 R0, R15, R0, RZ ;  /* 0x000000000f007210 */ /* 0x000fc80007ffe0ff */
[----:B------:R-:W-:-:S05]  /*0f20*/  LEA.HI.X R17, R14, R11, R0, 0x1, P6 ;  /* 0x0000000b0e117211 */ /* 0x000fca00030f0c00 */
[----:B------:R3:W-:Y:S02]  /*0f30*/  ST.E.128 desc[UR4][R16.64], RZ ;  /* 0x000000ff10007985 */ /* 0x0007e4000c101d04 */
.L_x_1017:
[----:B------:R-:W-:Y:S05]  /*0f40*/  BSYNC B0 ;  /* 0x0000000000007941 */ /* 0x000fea0003800000 */
.L_x_1016:
[----:B------:R-:W-:Y:S04]  /*0f50*/  BSSY B0, `(.L_x_1018) ;  /* 0x000000d000007945 */ /* 0x000fe80003800000 */
[----:B------:R-:W-:Y:S05]  /*0f60*/  @P5 BRA `(.L_x_1019) ;  /* 0x00000000002c5947 */ /* 0x000fea0003800000 */
[----:B------:R-:W-:Y:S02]  /*0f70*/  IADD3 R0, P5, R2, 0x40, RZ ;  /* 0x0000004002007810 */ /* 0x000fe40007fbe0ff */
[----:B------:R-:W-:-:S03]  /*0f80*/  MOV R15, R7 ;  /* 0x00000007000f7202 */ /* 0x000fc60000000f00 */
[----:B------:R-:W-:-:S04]  /*0f90*/  IMAD.X R14, RZ, RZ, R3, P5 ;  /* 0x000000ffff0e7224 */ /* 0x000fc800028e0603 */
[----:B--23--:R-:W-:Y:S02]  /*0fa0*/  IMAD R16, R14, R4, RZ ;  /* 0x000000040e107224 */ /* 0x00cfe400078e02ff */
[----:B------:R-:W-:-:S04]  /*0fb0*/  IMAD.MOV.U32 R14, RZ, RZ, R12 ;  /* 0x000000ffff0e7224 */ /* 0x000fc800078e000c */
[----:B------:R-:W-:-:S04]  /*0fc0*/  IMAD.WIDE.U32 R14, R4, R0, R14 ;  /* 0x00000000040e7225 */ /* 0x000fc800078e000e */
[----:B------:R-:W-:Y:S01]  /*0fd0*/  IMAD R0, R5, R0, R16 ;  /* 0x0000000005007224 */ /* 0x000fe200078e0210 */
[----:B------:R-:W-:-:S04]  /*0fe0*/  LEA R16, P5, R14, R10, 0x1 ;  /* 0x0000000a0e107211 */ /* 0x000fc800078a08ff */
[----:B------:R-:W-:-:S04]  /*0ff0*/  IADD3 R0, R15, R0, RZ ;  /* 0x000000000f007210 */ /* 0x000fc80007ffe0ff */
[----:B------:R-:W-:-:S05]  /*1000*/  LEA.HI.X R17, R14, R11, R0, 0x1, P5 ;  /* 0x0000000b0e117211 */ /* 0x000fca00028f0c00 */
[----:B------:R4:W-:Y:S02]  /*1010*/  ST.E.128 desc[UR4][R16.64], RZ ;  /* 0x000000ff10007985 */ /* 0x0009e4000c101d04 */
.L_x_1019:
[----:B------:R-:W-:Y:S05]  /*1020*/  BSYNC B0 ;  /* 0x0000000000007941 */ /* 0x000fea0003800000 */
.L_x_1018:
[----:B------:R-:W-:Y:S04]  /*1030*/  BSSY B0, `(.L_x_1020) ;  /* 0x000000c000007945 */ /* 0x000fe80003800000 */
[----:B------:R-:W-:Y:S05]  /*1040*/  @P4 BRA `(.L_x_1021) ;  /* 0x0000000000284947 */ /* 0x000fea0003800000 */
[----:B------:R-:W-:Y:S02]  /*1050*/  IADD3 R0, P4, R2, 0x60, RZ ;  /* 0x0000006002007810 */ /* 0x000fe40007f9e0ff */
[----:B------:R-:W-:Y:S02]  /*1060*/  MOV R6, R12 ;  /* 0x0000000c00067202 */ /* 0x000fe40000000f00 */
[----:B------:R-:W-:-:S03]  /*1070*/  IADD3.X R2, RZ, R3, RZ, P4, !PT ;  /* 0x00000003ff027210 */ /* 0x000fc600027fe4ff */
[----:B------:R-:W-:-:S04]  /*1080*/  IMAD.WIDE.U32 R6, R4, R0, R6 ;  /* 0x0000000004067225 */ /* 0x000fc800078e0006 */
[----:B------:R-:W-:-:S04]  /*1090*/  IMAD R2, R2, R4, RZ ;  /* 0x0000000402027224 */ /* 0x000fc800078e02ff */
[----:B------:R-:W-:Y:S01]  /*10a0*/  IMAD R4, R5, R0, R2 ;  /* 0x0000000005047224 */ /* 0x000fe200078e0202 */
[----:B------:R-:W-:-:S04]  /*10b0*/  LEA R2, P4, R6, R10, 0x1 ;  /* 0x0000000a06027211 */ /* 0x000fc800078808ff */
[----:B------:R-:W-:-:S04]  /*10c0*/  IADD3 R4, R7, R4, RZ ;  /* 0x0000000407047210 */ /* 0x000fc80007ffe0ff */
[----:B------:R-:W-:-:S05]  /*10d0*/  LEA.HI.X R3, R6, R11, R4, 0x1, P4 ;  /* 0x0000000b06037211 */ /* 0x000fca00020f0c04 */
[----:B------:R1:W-:Y:S02]  /*10e0*/  ST.E.128 desc[UR4][R2.64], RZ ;  /* 0x000000ff02007985 */ /* 0x0003e4000c101d04 */
.L_x_1021:
[----:B------:R-:W-:Y:S05]  /*10f0*/  BSYNC B0 ;  /* 0x0000000000007941 */ /* 0x000fea0003800000 */
.L_x_1020:
[----:B-1----:R-:W-:Y:S01]  /*1100*/  SHF.R.S32.HI R2, RZ, 0x1f, R22 ;  /* 0x0000001fff027819 */ /* 0x002fe20000011416 */
[----:B------:R-:W-:Y:S01]  /*1110*/  @!P3 IMAD R0, R8, R24, RZ ;  /* 0x000000180800b224 */ /* 0x000fe200078e02ff */
[--C-:B------:R-:W-:Y:S01]  /*1120*/  IADD3 R9, P5, P4, R22, R20, R25.reuse ;  /* 0x0000001416097210 */ /* 0x100fe20007cbe019 */
[-C--:B------:R-:W-:Y:S01]  /*1130*/  @!P2 IMAD R3, R27, R24.reuse, RZ ;  /* 0x000000181b03a224 */ /* 0x080fe200078e02ff */
[----:B------:R-:W-:Y:S01]  /*1140*/  SHF.R.S32.HI R4, RZ, 0x1f, R25 ;  /* 0x0000001fff047819 */ /* 0x000fe20000011419 */
[----:B------:R-:W-:Y:S01]  /*1150*/  @!P1 IMAD R5, R28, R24, RZ ;  /* 0x000000181c059224 */ /* 0x000fe200078e02ff */
[----:B------:R-:W-:Y:S02]  /*1160*/  ISETP.NE.OR P0, PT, R26, RZ, P0 ;  /* 0x000000ff1a00720c */ /* 0x000fe40000705670 */
[----:B------:R-:W-:Y:S02]  /*1170*/  IADD3.X R8, R2, R21, R4, P5, P4 ;  /* 0x0000001502087210 */ /* 0x000fe40002fe8404 */
[----:B------:R-:W-:-:S02]  /*1180*/  @!P3 IADD3 R2, P4, R0, R9, RZ ;  /* 0x000000090002b210 */ /* 0x000fc40007f9e0ff */
[-C--:B------:R-:W-:Y:S02]  /*1190*/  @!P2 IADD3 R10, P5, R3, R9.reuse, RZ ;  /* 0x00000009030aa210 */ /* 0x080fe40007fbe0ff */
[----:B------:R-:W-:Y:S02]  /*11a0*/  @!P3 LEA.HI.X.SX32 R4, R0, R8, 0x1, P4 ;  /* 0x000000080004b211 */ /* 0x000fe400020f0eff */
[C---:B------:R-:W-:Y:S02]  /*11b0*/  @!P3 LEA R6, P6, R2.reuse, R18, 0x2 ;  /* 0x000000120206b211 */ /* 0x040fe400078c10ff */
[----:B------:R-:W-:Y:S02]  /*11c0*/  @!P1 IADD3 R0, P4, R5, R9, RZ ;  /* 0x0000000905009210 */ /* 0x000fe40007f9e0ff */
[----:B------:R-:W-:Y:S02]  /*11d0*/  @!P2 LEA.HI.X.SX32 R11, R3, R8, 0x1, P5 ;  /* 0x00000008030ba211 */ /* 0x000fe400028f0eff */
[----:B------:R-:W-:-:S02]  /*11e0*/  @!P3 LEA.HI.X R7, R2, R19, R4, 0x2, P6 ;  /* 0x000000130207b211 */ /* 0x000fc400030f1404 */
[----:B------:R-:W-:Y:S02]  /*11f0*/  @!P2 LEA R4, P5, R10, R18, 0x2 ;  /* 0x000000120a04a211 */ /* 0x000fe400078a10ff */
[----:B------:R-:W-:Y:S02]  /*1200*/  @!P1 LEA.HI.X.SX32 R3, R5, R8, 0x1, P4 ;  /* 0x0000000805039211 */ /* 0x000fe400020f0eff */
[----:B------:R-:W-:Y:S02]  /*1210*/  @!P1 LEA R2, P4, R0, R18, 0x2 ;  /* 0x0000001200029211 */ /* 0x000fe400078810ff */
[-C--:B------:R-:W-:Y:S01]  /*1220*/  @!P2 LEA.HI.X R5, R10, R19.reuse, R11, 0x2, P5 ;  /* 0x000000130a05a211 */ /* 0x080fe200028f140b */
[----:B------:R-:W-:Y:S01]  /*1230*/  @!P3 IMAD.MOV.U32 R11, RZ, RZ, 0x7f800000 ;  /* 0x7f800000ff0bb424 */ /* 0x000fe200078e00ff */
[----:B------:R-:W-:Y:S01]  /*1240*/  @!P1 LEA.HI.X R3, R0, R19, R3, 0x2, P4 ;  /* 0x0000001300039211 */ /* 0x000fe200020f1403 */
[----:B------:R-:W-:Y:S02]  /*1250*/  @!P2 IMAD.MOV.U32 R10, RZ, RZ, 0x7f800000 ;  /* 0x7f800000ff0aa424 */ /* 0x000fe400078e00ff */
[----:B------:R-:W-:Y:S01]  /*1260*/  @!P1 IMAD.MOV.U32 R0, RZ, RZ, 0x7f800000 ;  /* 0x7f800000ff009424 */ /* 0x000fe200078e00ff */
[----:B------:R-:W-:Y:S04]  /*1270*/  @!P3 ST.E desc[UR4][R6.64], R11 ;  /* 0x0000000b0600b985 */ /* 0x000fe8000c101904 */
[----:B------:R-:W-:Y:S04]  /*1280*/  @!P2 ST.E desc[UR4][R4.64], R10 ;  /* 0x0000000a0400a985 */ /* 0x000fe8000c101904 */
[----:B------:R1:W-:Y:S02]  /*1290*/  @!P1 ST.E desc[UR4][R2.64], R0 ;  /* 0x0000000002009985 */ /* 0x0003e4000c101904 */
[----:B-1----:R-:W-:-:S02]  /*12a0*/  IMAD.MOV.U32 R2, RZ, RZ, R31 ;  /* 0x000000ffff027224 */ /* 0x002fc400078e001f */
[----:B------:R-:W-:-:S04]  /*12b0*/  IMAD.MOV.U32 R3, RZ, RZ, 0x0 ;  /* 0x00000000ff037424 */ /* 0x000fc800078e00ff */
[----:B--234-:R-:W-:Y:S05]  /*12c0*/  @P0 RET.REL.NODEC R2 `(_ZN5flash16flash_fwd_kernelI23Flash_fwd_kernel_traitsILi32ELi128ELi128ELi4ELb0ELb0EN7cutlass10bfloat16_tE19Flash_kernel_traitsILi32ELi128ELi128ELi4ES3_EELb1ELb0ELb1ELb0ELb0ELb0ELb0ELb1EEEvNS_16Flash_fwd_paramsE) ;  /* 0xffffffec024c0950 */ /* 0x01cfea0003c3ffff */
[----:B------:R-:W-:-:S05]  /*12d0*/  IMAD R0, R29, R24, RZ ;  /* 0x000000181d007224 */ /* 0x000fca00078e02ff */
[----:B------:R-:W-:-:S04]  /*12e0*/  IADD3 R3, P0, R0, R9, RZ ;  /* 0x0000000900037210 */ /* 0x000fc80007f1e0ff */
[----:B------:R-:W-:Y:S02]  /*12f0*/  LEA.HI.X.SX32 R0, R0, R8, 0x1, P0 ;  /* 0x0000000800007211 */ /* 0x000fe400000f0eff */
[----:B------:R-:W-:-:S04]  /*1300*/  LEA R2, P0, R3, R18, 0x2 ;  /* 0x0000001203027211 */ /* 0x000fc800078010ff */
[----:B------:R-:W-:Y:S01]  /*1310*/  LEA.HI.X R3, R3, R19, R0, 0x2, P0 ;  /* 0x0000001303037211 */ /* 0x000fe200000f1400 */
[----:B------:R-:W-:-:S05]  /*1320*/  IMAD.MOV.U32 R0, RZ, RZ, 0x7f800000 ;  /* 0x7f800000ff007424 */ /* 0x000fca00078e00ff */
[----:B------:R1:W-:Y:S02]  /*1330*/  ST.E desc[UR4][R2.64], R0 ;  /* 0x0000000002007985 */ /* 0x0003e4000c101904 */
[----:B-1----:R-:W-:Y:S02]  /*1340*/  IMAD.MOV.U32 R2, RZ, RZ, R31 ;  /* 0x000000ffff027224 */ /* 0x002fe400078e001f */
[----:B------:R-:W-:-:S04]  /*1350*/  IMAD.MOV.U32 R3, RZ, RZ, 0x0 ;  /* 0x00000000ff037424 */ /* 0x000fc800078e00ff */
[----:B------:R-:W-:Y:S05]  /*1360*/  RET.REL.NODEC R2 `(_ZN5flash16flash_fwd_kernelI23Flash_fwd_kernel_traitsILi32ELi128ELi128ELi4ELb0ELb0EN7cutlass10bfloat16_tE19Flash_kernel_traitsILi32ELi128ELi128ELi4ES3_EELb1ELb0ELb1ELb0ELb0ELb0ELb0ELb1EEEvNS_16Flash_fwd_paramsE) ;  /* 0xffffffec02247950 */ /* 0x000fea0003c3ffff */
.L_x_1007:
[----:B------:R-:W2:Y:S01]  /*1370*/  LD.E R18, desc[UR4][R168.64+0x68] ;  /* 0x00006804a8127980 */ /* 0x000ea2000c101900 */
[----:B------:R-:W-:-:S03]  /*1380*/  ISETP.NE.AND P1, PT, R26, -0x1, PT ;  /* 0xffffffff1a00780c */ /* 0x000fc60003f25270 */
[----:B------:R-:W3:Y:S01]  /*1390*/  LD.E.64 R180, desc[UR4][R168.64+0x38] ;  /* 0x00003804a8b47980 */ /* 0x000ee2000c101b00 */
[----:B------:R-:W-:-:S03]  /*13a0*/  ISETP.NE.AND P0, PT, R33, -0x1, PT ;  /* 0xffffffff2100780c */ /* 0x000fc60003f05270 */
[----:B------:R-:W4:Y:S04]  /*13b0*/  LD.E.64 R12, desc[UR4][R168.64+0x30] ;  /* 0x00003004a80c7980 */ /* 0x000f28000c101b00 */
[----:B------:R-:W4:Y:S04]  /*13c0*/  LD.E.64 R20, desc[UR4][R168.64+0x48] ;  /* 0x00004804a8147980 */ /* 0x000f28000c101b00 */
[----:B------:R-:W4:Y:S04]  /*13d0*/  @!P1 LD.E.64 R8, desc[UR4][R168.64+0x20] ;  /* 0x00002004a8089980 */ /* 0x000f28000c101b00 */
[----:B------:R-:W4:Y:S01]  /*13e0*/  @!P0 LD.E.64 R10, desc[UR4][R168.64+0x18] ;  /* 0x00001804a80a8980 */ /* 0x000f22000c101b00 */
[----:B------:R-:W1:Y:S01]  /*13f0*/  S2R R16, SR_CgaCtaId ;  /* 0x0000000000107919 */ /* 0x000e620000008800 */
[----:B------:R-:W-:-:S02]  /*1400*/  LEA.HI R15, R38, R214, RZ, 0x2 ;  /* 0x000000d6260f7211 */ /* 0x000fc400078f10ff */
[----:B------:R-:W-:Y:S01]  /*1410*/  LEA.HI R37, R38, R214, RZ, 0x3 ;  /* 0x000000d626257211 */ /* 0x000fe200078f18ff */
[----:B------:R-:W4:Y:S01]  /*1420*/  LD.E.64 R50, desc[UR4][R168.64+0x40] ;  /* 0x00004004a8327980 */ /* 0x000f22000c101b00 */
[----:B------:R-:W-:Y:S02]  /*1430*/  LOP3.LUT R2, R15, 0xfffffffc, RZ, 0xc0, !PT ;  /* 0xfffffffc0f027812 */ /* 0x000fe400078ec0ff */
[----:B------:R-:W-:Y:S01]  /*1440*/  SHF.R.S32.HI R36, RZ, 0x3, R37 ;  /* 0x00000003ff247819 */ /* 0x000fe20000011425 */
[----:B------:R-:W4:Y:S02]  /*1450*/  LD.E.64 R178, desc[UR4][R168.64+0x8] ;  /* 0x00000804a8b27980 */ /* 0x000f24000c101b00 */
[----:B------:R-:W-:Y:S01]  /*1460*/  IMAD.IADD R2, R214, 0x1, -R2 ;  /* 0x00000001d6027824 */ /* 0x000fe200078e0a02 */
[----:B------:R-:W-:Y:S01]  /*1470*/  SHF.L.U32 R3, R36, 0x6, RZ ;  /* 0x0000000624037819 */ /* 0x000fe200000006ff */
[----:B------:R-:W4:Y:S02]  /*1480*/  LD.E.64 R48, desc[UR4][R168.64+0x10] ;  /* 0x00001004a8307980 */ /* 0x000f24000c101b00 */
[----:B------:R-:W-:Y:S01]  /*1490*/  IMAD.SHL.U32 R92, R2, 0x8, RZ ;  /* 0x00000008025c7824 */ /* 0x000fe200078e00ff */
[----:B------:R-:W-:Y:S01]  /*14a0*/  LOP3.LUT R2, R3, 0xc0, RZ, 0xc0, !PT ;  /* 0x000000c003027812 */ /* 0x000fe200078ec0ff */
[----:B------:R2:W5:Y:S03]  /*14b0*/  LD.E.64 R24, desc[UR4][R168.64+0x50] ;  /* 0x00005004a8187980 */ /* 0x000566000c101b00 */
[----:B------:R-:W-:Y:S01]  /*14c0*/  SHF.R.U32.HI R5, RZ, 0x3, R2 ;  /* 0x00000003ff057819 */ /* 0x000fe20000011602 */
[----:B------:R2:W5:Y:S01]  /*14d0*/  @!P1 LD.E.64 R28, desc[UR4][R168.64+0x28] ;  /* 0x00002804a81c9980 */ /* 0x000562000c101b00 */
[----:B------:R-:W-:-:S02]  /*14e0*/  MOV R3, 0x400 ;  /* 0x0000040000037802 */ /* 0x000fc40000000f00 */
[----:B------:R-:W-:Y:S01]  /*14f0*/  IABS R17, R32 ;  /* 0x0000002000117213 */ /* 0x000fe20000000000 */
[----:B------:R2:W5:Y:S01]  /*1500*/  LD.E.64 R30, desc[UR4][R168.64+0x58] ;  /* 0x00005804a81e7980 */ /* 0x000562000c101b00 */
[----:B------:R-:W-:-:S03]  /*1510*/  SHF.R.S32.HI R176, RZ, 0x5, R46 ;  /* 0x00000005ffb07819 */ /* 0x000fc6000001142e */
[----:B------:R2:W5:Y:S01]  /*1520*/  LD.E R116, desc[UR4][R168.64+0xc0] ;  /* 0x0000c004a8747980 */ /* 0x000562000c101900 */
[----:B-1----:R-:W-:Y:S02]  /*1530*/  LEA R3, R16, R3, 0x18 ;  /* 0x0000000310037211 */ /* 0x002fe400078ec0ff */
[----:B------:R-:W-:Y:S02]  /*1540*/  @!P1 SHF.R.S32.HI R19, RZ, 0x1f, R39 ;  /* 0x0000001fff139819 */ /* 0x000fe40000011427 */
[----:B------:R-:W-:Y:S02]  /*1550*/  SHF.R.S32.HI R35, RZ, 0x1f, R92 ;  /* 0x0000001fff237819 */ /* 0x000fe4000001145c */
[----:B--2---:R-:W-:-:S04]  /*1560*/  IABS R0, R18 ;  /* 0x0000001200007213 */ /* 0x004fc80000000000 */
[----:B------:R-:W1:Y:S08]  /*1570*/  I2F.RP R6, R0 ;  /* 0x0000000000067306 */ /* 0x000e700000209400 */
[----:B-1----:R-:W1:Y:S02]  /*1580*/  MUFU.RCP R6, R6 ;  /* 0x0000000600067308 */ /* 0x002e640000001000 */
[----:B-1----:R-:W-:-:S06]  /*1590*/  VIADD R6, R6, 0xffffffe ;  /* 0x0ffffffe06067836 */ /* 0x002fcc0000000000 */
[----:B------:R-:W1:Y:S02]  /*15a0*/  F2I.FTZ.U32.TRUNC.NTZ R7, R6 ;  /* 0x0000000600077305 */ /* 0x000e64000021f000 */
[----:B-1----:R-:W-:Y:S01]  /*15b0*/  IMAD.MOV R4, RZ, RZ, -R7 ;  /* 0x000000ffff047224 */ /* 0x002fe200078e0a07 */
[----:B------:R-:W-:-:S04]  /*15c0*/  LOP3.LUT R6, R2, 0x18, R92, 0xf8, !PT ;  /* 0x0000001802067812 */ /* 0x000fc800078ef85c */
[----:B------:R-:W-:Y:S02]  /*15d0*/  MOV R14, R4 ;  /* 0x00000004000e7202 */ /* 0x000fe40000000f00 */
[----:B------:R-:W-:-:S03]  /*15e0*/  SHF.R.S32.HI R4, RZ, 0x2, R15 ;  /* 0x00000002ff047819 */ /* 0x000fc6000001140f */
[----:B------:R-:W-:Y:S01]  /*15f0*/  IMAD R2, R14, R0, RZ ;  /* 0x000000000e027224 */ /* 0x000fe200078e02ff */
[----:B------:R-:W-:Y:S02]  /*1600*/  LEA.HI R14, R15, R4, RZ, 0x1 ;  /* 0x000000040f0e7211 */ /* 0x000fe400078f08ff */
[----:B------:R-:W-:Y:S01]  /*1610*/  LOP3.LUT R15, R6, R5, RZ, 0x3c, !PT ;  /* 0x00000005060f7212 */ /* 0x000fe200078e3cff */
[----:B------:R-:W-:Y:S01]  /*1620*/  IMAD.MOV.U32 R6, RZ, RZ, RZ ;  /* 0x000000ffff067224 */ /* 0x000fe200078e00ff */
[----:B------:R-:W-:-:S03]  /*1630*/  LOP3.LUT R5, R14, 0x7fffffe, RZ, 0xc0, !PT ;  /* 0x07fffffe0e057812 */ /* 0x000fc600078ec0ff */
[----:B------:R-:W-:Y:S01]  /*1640*/  IMAD.HI.U32 R16, R7, R2, R6 ;  /* 0x0000000207107227 */ /* 0x000fe200078e0006 */
[----:B------:R-:W-:-:S04]  /*1650*/  IABS R2, R18 ;  /* 0x0000001200027213 */ /* 0x000fc80000000000 */
[----:B------:R-:W-:Y:S01]  /*1660*/  IADD3 R2, RZ, -R2, RZ ;  /* 0x80000002ff027210 */ /* 0x000fe20007ffe0ff */
[----:B------:R-:W-:-:S04]  /*1670*/  IMAD.HI.U32 R16, R16, R17, RZ ;  /* 0x0000001110107227 */ /* 0x000fc800078e00ff */
[----:B------:R-:W-:Y:S02]  /*1680*/  IMAD.IADD R5, R4, 0x1, -R5 ;  /* 0x0000000104057824 */ /* 0x000fe400078e0a05 */
[----:B------:R-:W-:Y:S01]  /*1690*/  IMAD R2, R16, R2, R17 ;  /* 0x0000000210027224 */ /* 0x000fe200078e0211 */
[----:B------:R-:W-:Y:S01]  /*16a0*/  @!P1 SHF.R.S32.HI R7, RZ, 0x1f, R23 ;  /* 0x0000001fff079819 */ /* 0x000fe20000011417 */
[----:B------:R-:W-:Y:S02]  /*16b0*/  IMAD R6, R176, 0x8, R5 ;  /* 0x00000008b0067824 */ /* 0x000fe400078e0205 */
[----:B---3--:R-:W-:Y:S01]  /*16c0*/  @!P1 IMAD R5, R181, R23, RZ ;  /* 0x00000017b5059224 */ /* 0x008fe200078e02ff */
[----:B------:R-:W-:Y:S01]  /*16d0*/  ISETP.GT.U32.AND P2, PT, R0, R2, PT ;  /* 0x000000020000720c */ /* 0x000fe20003f44070 */
[----:B------:R-:W-:Y:S01]  /*16e0*/  IMAD.U32 R210, R6, 0x20, R15 ;  /* 0x0000002006d27824 */ /* 0x000fe200078e000f */
[----:B------:R-:W-:Y:S01]  /*16f0*/  @P1 IADD3 R14, R23, R26, RZ ;  /* 0x0000001a170e1210 */ /* 0x000fe20007ffe0ff */
[----:B------:R-:W-:-:S02]  /*1700*/  @!P1 IMAD R5, R180, R7, R5 ;  /* 0x00000007b4059224 */ /* 0x000fc400078e0205 */
[----:B------:R-:W-:-:S04]  /*1710*/  @!P1 IMAD.WIDE.U32 R6, R180, R23, RZ ;  /* 0x00000017b4069225 */ /* 0x000fc800078e00ff */
[----:B------:R-:W-:Y:S02]  /*1720*/  @!P1 IMAD.IADD R7, R7, 0x1, R5 ;  /* 0x0000000107079824 */ /* 0x000fe400078e0205 */
[-C--:B------:R-:W-:Y:S02]  /*1730*/  @P1 IMAD R17, R181, R14.reuse, RZ ;  /* 0x0000000eb5111224 */ /* 0x080fe400078e02ff */
[----:B------:R-:W-:Y:S01]  /*1740*/  @P1 IMAD.WIDE.U32 R14, R180, R14, RZ ;  /* 0x0000000eb40e1225 */ /* 0x000fe200078e00ff */
[----:B------:R-:W-:-:S03]  /*1750*/  @!P2 IADD3 R2, R2, -R0, RZ ;  /* 0x800000000202a210 */ /* 0x000fc60007ffe0ff */
[----:B----4-:R-:W-:Y:S02]  /*1760*/  @!P1 IMAD R5, R9, R39, RZ ;  /* 0x0000002709059224 */ /* 0x010fe400078e02ff */
[----:B------:R-:W-:-:S04]  /*1770*/  @!P1 IMAD.WIDE.U32 R6, R39, R8, R6 ;  /* 0x0000000827069225 */ /* 0x000fc800078e0006 */
[----:B------:R-:W-:Y:S01]  /*1780*/  @P1 IMAD.IADD R17, R15, 0x1, R17 ;  /* 0x000000010f111824 */ /* 0x000fe200078e0211 */
[----:B------:R-:W-:Y:S01]  /*1790*/  @P1 MOV R15, R14 ;  /* 0x0000000e000f1202 */ /* 0x000fe20000000f00 */
[----:B------:R-:W-:Y:S02]  /*17a0*/  @!P1 IMAD R14, R8, R19, R5 ;  /* 0x00000013080e9224 */ /* 0x000fe400078e0205 */
[----:B------:R-:W-:Y:S01]  /*17b0*/  @!P1 IMAD.MOV.U32 R15, RZ, RZ, R6 ;  /* 0x000000ffff0f9224 */ /* 0x000fe200078e0006 */
[----:B------:R-:W-:Y:S01]  /*17c0*/  ISETP.GE.U32.AND P5, PT, R2, R0, PT ;  /* 0x000000000200720c */ /* 0x000fe20003fa6070 */
[----:B------:R-:W-:Y:S01]  /*17d0*/  @!P1 IMAD.IADD R17, R7, 0x1, R14 ;  /* 0x0000000107119824 */ /* 0x000fe200078e020e */
[----:B------:R-:W-:Y:S02]  /*17e0*/  @!P0 SHF.R.S32.HI R19, RZ, 0x1f, R39 ;  /* 0x0000001fff138819 */ /* 0x000fe40000011427 */
[----:B------:R-:W-:Y:S01]  /*17f0*/  IADD3 R6, P3, R92, R15, RZ ;  /* 0x0000000f5c067210 */ /* 0x000fe20007f7e0ff */
[----:B------:R-:W-:Y:S01]  /*1800*/  @!P0 IMAD R22, R11, R39, RZ ;  /* 0x000000270b168224 */ /* 0x000fe200078e02ff */
[----:B------:R-:W-:-:S02]  /*1810*/  LOP3.LUT R2, R32, R18, RZ, 0x3c, !PT ;  /* 0x0000001220027212 */ /* 0x000fc400078e3cff */
[----:B------:R-:W-:Y:S01]  /*1820*/  IADD3.X R7, R35, R17, RZ, P3, !PT ;  /* 0x0000001123077210 */ /* 0x000fe20001ffe4ff */
[----:B------:R-:W-:Y:S01]  /*1830*/  @P0 IMAD.WIDE.U32 R8, R12, R33, RZ ;  /* 0x000000210c080225 */ /* 0x000fe200078e00ff */
[----:B------:R-:W-:Y:S02]  /*1840*/  ISETP.GE.AND P3, PT, R2, RZ, PT ;  /* 0x000000ff0200720c */ /* 0x000fe40003f66270 */
[----:B------:R-:W-:Y:S01]  /*1850*/  @!P2 IADD3 R16, R16, 0x1, RZ ;  /* 0x000000011010a810 */ /* 0x000fe20007ffe0ff */
[----:B------:R-:W-:Y:S01]  /*1860*/  @!P0 IMAD R22, R10, R19, R22 ;  /* 0x000000130a168224 */ /* 0x000fe200078e0216 */
[----:B------:R-:W-:Y:S01]  /*1870*/  ISETP.NE.AND P4, PT, R18, RZ, PT ;  /* 0x000000ff1200720c */ /* 0x000fe20003f85270 */
[----:B------:R-:W-:Y:S01]  /*1880*/  @!P0 IMAD.WIDE.U32 R10, R10, R39, RZ ;  /* 0x000000270a0a8225 */ /* 0x000fe200078e00ff */
[----:B------:R-:W-:-:S03]  /*1890*/  SHF.R.S32.HI R2, RZ, 0x1f, R32 ;  /* 0x0000001fff027819 */ /* 0x000fc60000011420 */
[----:B------:R-:W-:Y:S02]  /*18a0*/  @P0 IMAD R5, R13, R33, RZ ;  /* 0x000000210d050224 */ /* 0x000fe400078e02ff */
[----:B------:R-:W-:Y:S02]  /*18b0*/  @P0 IMAD.MOV.U32 R14, RZ, RZ, R8 ;  /* 0x000000ffff0e0224 */ /* 0x000fe400078e0008 */
[----:B------:R-:W-:Y:S02]  /*18c0*/  @P5 VIADD R16, R16, 0x1 ;  /* 0x0000000110105836 */ /* 0x000fe40000000000 */
[----:B------:R-:W-:Y:S02]  /*18d0*/  @!P0 IMAD.MOV.U32 R14, RZ, RZ, R10 ;  /* 0x000000ffff0e8224 */ /* 0x000fe400078e000a */
[----:B------:R-:W-:Y:S02]  /*18e0*/  IMAD R10, R21, R32, RZ ;  /* 0x00000020150a7224 */ /* 0x000fe400078e02ff */
[----:B------:R-:W-:-:S02]  /*18f0*/  @P0 IMAD.IADD R19, R9, 0x1, R5 ;  /* 0x0000000109130824 */ /* 0x000fc400078e0205 */
[----:B------:R-:W-:Y:S01]  /*1900*/  IMAD.MOV.U32 R21, RZ, RZ, R16 ;  /* 0x000000ffff157224 */ /* 0x000fe200078e0010 */
[----:B------:R-:W-:Y:S01]  /*1910*/  IADD3 R14, P2, R92, R14, RZ ;  /* 0x0000000e5c0e7210 */ /* 0x000fe20007f5e0ff */
[----:B------:R-:W-:Y:S02]  /*1920*/  @!P0 IMAD.IADD R19, R11, 0x1, R22 ;  /* 0x000000010b138824 */ /* 0x000fe400078e0216 */
[----:B------:R-:W-:Y:S01]  /*1930*/  IMAD.WIDE.U32 R8, R180, R4, R6 ;  /* 0x00000004b4087225 */ /* 0x000fe200078e0006 */
[----:B------:R-:W-:-:S03]  /*1940*/  @P0 MOV R6, R12 ;  /* 0x0000000c00060202 */ /* 0x000fc60000000f00 */
[----:B------:R-:W-:Y:S01]  /*1950*/  @P0 IMAD.MOV.U32 R7, RZ, RZ, R13 ;  /* 0x000000ffff070224 */ /* 0x000fe200078e000d */
[----:B------:R-:W-:Y:S01]  /*1960*/  @!P0 MOV R7, R13 ;  /* 0x0000000d00078202 */ /* 0x000fe20000000f00 */
[----:B------:R-:W-:Y:S02]  /*1970*/  @!P0 IMAD.MOV.U32 R6, RZ, RZ, R12 ;  /* 0x000000ffff068224 */ /* 0x000fe400078e000c */
[----:B------:R-:W-:Y:S01]  /*1980*/  @!P3 IMAD.MOV R21, RZ, RZ, -R21 ;  /* 0x000000ffff15b224 */ /* 0x000fe200078e0a15 */
[----:B------:R-:W2:Y:S01]  /*1990*/  LD.E.64 R12, desc[UR4][R168.64+0x98] ;  /* 0x00009804a80c7980 */ /* 0x000ea2000c101b00 */
[----:B------:R-:W-:Y:S01]  /*19a0*/  IMAD R10, R20, R2, R10 ;  /* 0x00000002140a7224 */ /* 0x000fe200078e020a */
[----:B------:R-:W-:Y:S02]  /*19b0*/  @!P4 LOP3.LUT R21, RZ, R18, RZ, 0x33, !PT ;  /* 0x00000012ff15c212 */ /* 0x000fe400078e33ff */
[----:B------:R-:W3:Y:S01]  /*19c0*/  LD.E R2, desc[UR4][R168.64+0xc8] ;  /* 0x0000c804a8027980 */ /* 0x000ee2000c101900 */
[----:B------:R-:W-:-:S03]  /*19d0*/  IADD3.X R15, R35, R19, RZ, P2, !PT ;  /* 0x00000013230f7210 */ /* 0x000fc600017fe4ff */
[----:B------:R-:W4:Y:S04]  /*19e0*/  LD.E R18, desc[UR4][R168.64+0xc4] ;  /* 0x0000c404a8127980 */ /* 0x000f28000c101900 */
[----:B------:R-:W4:Y:S01]  /*19f0*/  LD.E R19, desc[UR4][R168.64+0x60] ;  /* 0x00006004a8137980 */ /* 0x000f22000c101900 */
[----:B------:R-:W-:Y:S01]  /*1a00*/  SHF.R.S32.HI R5, RZ, 0x1f, R4 ;  /* 0x0000001fff057819 */ /* 0x000fe20000011404 */
[----:B------:R-:W-:-:S04]  /*1a10*/  IMAD R0, R181, R4, RZ ;  /* 0x00000004b5007224 */ /* 0x000fc800078e02ff */
[----:B------:R-:W-:Y:S02]  /*1a20*/  IMAD R0, R180, R5, R0 ;  /* 0x00000005b4007224 */ /* 0x000fe400078e0200 */
[----:B------:R-:W-:Y:S02]  /*1a30*/  IMAD.MOV.U32 R16, RZ, RZ, R8 ;  /* 0x000000ffff107224 */ /* 0x000fe400078e0008 */
[----:B------:R-:W-:Y:S02]  /*1a40*/  IMAD.IADD R17, R9, 0x1, R0 ;  /* 0x0000000109117824 */ /* 0x000fe400078e0200 */
[----:B------:R1:W5:Y:S01]  /*1a50*/  LD.E.64 R8, desc[UR4][R168.64] ;  /* 0x00000004a8087980 */ /* 0x000362000c101b00 */
[----:B------:R-:W-:Y:S01]  /*1a60*/  IADD3 R0, -R47, R65, RZ ;  /* 0x000000412f007210 */ /* 0x000fe20007ffe1ff */
[----:B------:R-:W-:Y:S02]  /*1a70*/  IMAD.WIDE R42, R211, 0x80, R4 ;  /* 0x00000080d32a7825 */ /* 0x000fe400078e0204 */
[----:B------:R1:W-:Y:S04]  /*1a80*/  STL.64 [R1+0x110], R180 ;  /* 0x000110b401007387 */ /* 0x0003e80000100a00 */
[----:B------:R1:W-:Y:S04]  /*1a90*/  STL.64 [R1+0x60], R50 ;  /* 0x0000603201007387 */ /* 0x0003e80000100a00 */
[----:B------:R1:W-:Y:S04]  /*1aa0*/  STL [R1+0x3a8], R0 ;  /* 0x0003a80001007387 */ /* 0x0003e80000100800 */
[----:B------:R1:W-:Y:S04]  /*1ab0*/  STL.64 [R1+0x88], R178 ;  /* 0x000088b201007387 */ /* 0x0003e80000100a00 */
[----:B------:R1:W-:Y:S04]  /*1ac0*/  STL.64 [R1+0x398], R42 ;  /* 0x0003982a01007387 */ /* 0x0003e80000100a00 */
[----:B------:R1:W-:Y:S01]  /*1ad0*/  STL.64 [R1+0xb8], R48 ;  /* 0x0000b83001007387 */ /* 0x0003e20000100a00 */
[----:B------:R-:W-:Y:S01]  /*1ae0*/  ISETP.GE.AND P3, PT, R4, R0, PT ;  /* 0x000000000400720c */ /* 0x000fe20003f66270 */
[----:B------:R-:W-:-:S02]  /*1af0*/  VIADD R172, R186, 0xffffffff ;  /* 0xffffffffbaac7836 */ /* 0x000fc40000000000 */
[----:B------:R-:W-:Y:S01]  /*1b00*/  IMAD.WIDE.U32 R14, R32, R20, R14 ;  /* 0x00000014200e7225 */ /* 0x000fe200078e000e */
[C---:B------:R-:W-:Y:S01]  /*1b10*/  IADD3 R27, R4.reuse, 0x20, RZ ;  /* 0x00000020041b7810 */ /* 0x040fe20007ffe0ff */
[----:B------:R-:W-:Y:S01]  /*1b20*/  BSSY B0, `(.L_x_1022) ;  /* 0x0000020000007945 */ /* 0x000fe20003800000 */
[----:B------:R-:W-:Y:S01]  /*1b30*/  IADD3 R32, R4, 0x60, RZ ;  /* 0x0000006004207810 */ /* 0x000fe20007ffe0ff */
[----:B------:R-:W-:Y:S02]  /*1b40*/  IMAD R20, R172, -0x80, R40 ;  /* 0xffffff80ac147824 */ /* 0x000fe400078e0228 */
[----:B------:R-:W-:Y:S01]  /*1b50*/  VIADD R33, R4, 0x40 ;  /* 0x0000004004217836 */ /* 0x000fe20000000000 */
[----:B------:R-:W-:Y:S01]  /*1b60*/  ISETP.GE.AND P2, PT, R27, R0, PT ;  /* 0x000000001b00720c */ /* 0x000fe20003f46270 */
[----:B------:R-:W-:Y:S01]  /*1b70*/  IMAD R210, R210, 0x2, R3 ;  /* 0x00000002d2d27824 */ /* 0x000fe200078e0203 */
[----:B------:R-:W-:Y:S02]  /*1b80*/  ISETP.GE.AND P5, PT, R4, R20, PT ;  /* 0x000000140400720c */ /* 0x000fe40003fa6270 */
[----:B------:R-:W-:-:S02]  /*1b90*/  ISETP.GE.AND P0, PT, R33, R0, PT ;  /* 0x000000002100720c */ /* 0x000fc40003f06270 */
[----:B------:R-:W-:Y:S02]  /*1ba0*/  ISETP.GE.AND P6, PT, R32, R0, PT ;  /* 0x000000002000720c */ /* 0x000fe40003fc6270 */
[----:B------:R-:W-:Y:S02]  /*1bb0*/  ISETP.GE.AND P4, PT, R27, R20, PT ;  /* 0x000000141b00720c */ /* 0x000fe40003f86270 */
[----:B------:R-:W-:Y:S01]  /*1bc0*/  IADD3 R11, R15, R10, RZ ;  /* 0x0000000a0f0b7210 */ /* 0x000fe20007ffe0ff */
[----:B--2---:R1:W-:Y:S04]  /*1bd0*/  STL.64 [R1+0x190], R12 ;  /* 0x0001900c01007387 */ /* 0x0043e80000100a00 */
[----:B---3--:R1:W-:Y:S04]  /*1be0*/  STL [R1+0x1a8], R2 ;  /* 0x0001a80201007387 */ /* 0x0083e80000100800 */
[----:B----4-:R1:W-:Y:S04]  /*1bf0*/  STL [R1+0x1e0], R18 ;  /* 0x0001e01201007387 */ /* 0x0103e80000100800 */
[----:B------:R1:W-:Y:S01]  /*1c00*/  STL [R1+0x188], R19 ;  /* 0x0001881301007387 */ /* 0x0003e20000100800 */
[----:B------:R-:W-:Y:S05]  /*1c10*/  @P3 BRA `(.L_x_1023) ;  /* 0x0000000000403947 */ /* 0x000fea0003800000 */
[----:B-----5:R-:W-:-:S13]  /*1c20*/  ISETP.GE.AND P3, PT, R92, R116, PT ;  /* 0x000000745c00720c */ /* 0x020fda0003f66270 */
[----:B------:R2:W-:Y:S04]  /*1c30*/  @P3 STS [R210], RZ ;  /* 0x000000ffd2003388 */ /* 0x0005e80000000800 */
[----:B------:R2:W-:Y:S04]  /*1c40*/  @P3 STS [R210+0x4], RZ ;  /* 0x000004ffd2003388 */ /* 0x0005e80000000800 */
[----:B------:R2:W-:Y:S01]  /*1c50*/  @P3 STS.64 [R210+0x8], RZ ;  /* 0x000008ffd2003388 */ /* 0x0005e20000000a00 */
[----:B------:R-:W-:Y:S05]  /*1c60*/  @P3 BRA `(.L_x_1023) ;  /* 0x00000000002c3947 */ /* 0x000fea0003800000 */
[----:B------:R-:W-:Y:S01]  /*1c70*/  MOV R10, R14 ;  /* 0x0000000e000a7202 */ /* 0x000fe20000000f00 */
[----:B-1----:R-:W-:-:S04]  /*1c80*/  IMAD R0, R43, R6, RZ ;  /* 0x000000062b007224 */ /* 0x002fc800078e02ff */
[----:B------:R-:W-:-:S04]  /*1c90*/  IMAD.WIDE.U32 R12, R42, R6, R10 ;  /* 0x000000062a0c7225 */ /* 0x000fc800078e000a */
[----:B------:R-:W-:Y:S01]  /*1ca0*/  IMAD R0, R42, R7, R0 ;  /* 0x000000072a007224 */ /* 0x000fe200078e0200 */
[----:B------:R-:W-:-:S04]  /*1cb0*/  LEA R18, P3, R12, R8, 0x1 ;  /* 0x000000080c127211 */ /* 0x000fc800078608ff */
[----:B------:R-:W-:-:S04]  /*1cc0*/  IADD3 R0, R13, R0, RZ ;  /* 0x000000000d007210 */ /* 0x000fc80007ffe0ff */
[----:B------:R-:W-:-:S05]  /*1cd0*/  LEA.HI.X R19, R12, R9, R0, 0x1, P3 ;  /* 0x000000090c137211 */ /* 0x000fca00018f0c00 */
[----:B------:R-:W-:Y:S01]  /*1ce0*/  @!PT LDS RZ, [RZ] ;  /* 0x00000000fffff984 */ /* 0x000fe20000000800 */
[----:B------:R-:W-:Y:S01]  /*1cf0*/  @!PT LDS RZ, [RZ] ;  /* 0x00000000fffff984 */ /* 0x000fe20000000800 */
[----:B------:R-:W-:Y:S01]  /*1d00*/  @!PT LDS RZ, [RZ] ;  /* 0x00000000fffff984 */ /* 0x000fe20000000800 */
[----:B------:R3:W-:Y:S02]  /*1d10*/  LDGSTS.E.BYPASS.LTC128B.128 [R210], desc[UR4][R18.64] ;  /* 0x0000000012d27fae */ /* 0x0007e4000b901d44 */
.L_x_1023:
[----:B------:R-:W-:Y:S05]  /*1d20*/  BSYNC B0 ;  /* 0x0000000000007941 */ /* 0x000fea0003800000 */
.L_x_1022:
[----:B------:R-:W-:Y:S01]  /*1d30*/  SHF.L.U64.HI R184, R180, 0x7, R181 ;  /* 0x00000007b4b87819 */ /* 0x000fe200000102b5 */
[-C--:B-----5:R-:W-:Y:S01]  /*1d40*/  IMAD.WIDE.U32 R52, R24, R21.reuse, R16 ;  /* 0x0000001518347225 */ /* 0x0a0fe200078e0010 */
[----:B------:R-:W-:Y:S01]  /*1d50*/  SHF.L.U32 R177, R180, 0x7, RZ ;  /* 0x00000007b4b17819 */ /* 0x000fe200000006ff */
[----:B------:R-:W-:Y:S01]  /*1d60*/  BSSY B0, `(.L_x_1024) ;  /* 0x000001c000007945 */ /* 0x000fe20003800000 */
[----:B------:R-:W-:Y:S01]  /*1d70*/  SHF.R.S32.HI R34, RZ, 0x1f, R21 ;  /* 0x0000001fff227819 */ /* 0x000fe20000011415 */
[----:B------:R4:W-:Y:S01]  /*1d80*/  STL [R1+0x22c], R184 ;  /* 0x00022cb801007387 */ /* 0x0009e20000100800 */
[----:B-1----:R-:W-:Y:S01]  /*1d90*/  IMAD R0, R25, R21, RZ ;  /* 0x0000001519007224 */ /* 0x002fe200078e02ff */
[----:B------:R-:W-:Y:S01]  /*1da0*/  ISETP.GE.AND P3, PT, R33, R20, PT ;  /* 0x000000142100720c */ /* 0x000fe20003f66270 */
[----:B---3--:R-:W-:Y:S01]  /*1db0*/  IMAD R18, R184, R172, RZ ;  /* 0x000000acb8127224 */ /* 0x008fe200078e02ff */
[----:B------:R4:W-:Y:S01]  /*1dc0*/  STL.64 [R1+0x390], R52 ;  /* 0x0003903401007387 */ /* 0x0009e20000100a00 */
[----:B------:R-:W-:Y:S01]  /*1dd0*/  IMAD R19, R24, R34, R0 ;  /* 0x0000002218137224 */ /* 0x000fe200078e0200 */
[----:B------:R-:W-:-:S02]  /*1de0*/  SHF.R.S32.HI R24, RZ, 0x1f, R172 ;  /* 0x0000001fff187819 */ /* 0x000fc400000114ac */
[----:B------:R4:W-:Y:S01]  /*1df0*/  STL [R1+0x228], R177 ;  /* 0x000228b101007387 */ /* 0x0009e20000100800 */
[----:B------:R-:W-:Y:S05]  /*1e00*/  @P2 BRA `(.L_x_1025) ;  /* 0x0000000000442947 */ /* 0x000fea0003800000 */
[----:B------:R-:W-:-:S13]  /*1e10*/  ISETP.GE.AND P2, PT, R92, R116, PT ;  /* 0x000000745c00720c */ /* 0x000fda0003f46270 */
[----:B------:R1:W-:Y:S01]  /*1e20*/  @P2 STS.128 [R210+0x800], RZ ;  /* 0x000800ffd2002388 */ /* 0x0003e20000000c00 */
[----:B------:R-:W-:Y:S05]  /*1e30*/  @P2 BRA `(.L_x_1025) ;  /* 0x0000000000382947 */ /* 0x000fea0003800000 */
[----:B------:R-:W-:Y:S01]  /*1e40*/  IADD3 R0, P2, R42, 0x20, RZ ;  /* 0x000000202a007810 */ /* 0x000fe20007f5e0ff */
[----:B------:R-:W-:Y:S01]  /*1e50*/  IMAD.MOV.U32 R12, RZ, RZ, R14 ;  /* 0x000000ffff0c7224 */ /* 0x000fe200078e000e */
[----:B------:R-:W-:-:S03]  /*1e60*/  MOV R13, R11 ;  /* 0x0000000b000d7202 */ /* 0x000fc60000000f00 */
[----:B------:R-:W-:Y:S02]  /*1e70*/  IMAD.X R2, RZ, RZ, R43, P2 ;  /* 0x000000ffff027224 */ /* 0x000fe400010e062b */
[----:B------:R-:W-:-:S04]  /*1e80*/  IMAD.WIDE.U32 R12, R6, R0, R12 ;  /* 0x00000000060c7225 */ /* 0x000fc800078e000c */
[----:B------:R-:W-:Y:S01]  /*1e90*/  IMAD R2, R2, R6, RZ ;  /* 0x0000000602027224 */ /* 0x000fe200078e02ff */
[----:B------:R-:W-:-:S03]  /*1ea0*/  LEA R16, P2, R12, R8, 0x1 ;  /* 0x000000080c107211 */ /* 0x000fc600078408ff */
[----:B------:R-:W-:-:S05]  /*1eb0*/  IMAD R0, R7, R0, R2 ;  /* 0x0000000007007224 */ /* 0x000fca00078e0202 */
[----:B------:R-:W-:-:S04]  /*1ec0*/  IADD3 R0, R13, R0, RZ ;  /* 0x000000000d007210 */ /* 0x000fc80007ffe0ff */
[----:B------:R-:W-:-:S05]  /*1ed0*/  LEA.HI.X R17, R12, R9, R0, 0x1, P2 ;  /* 0x000000090c117211 */ /* 0x000fca00010f0c00 */
[----:B------:R-:W-:Y:S01]  /*1ee0*/  @!PT LDS RZ, [RZ] ;  /* 0x00000000fffff984 */ /* 0x000fe20000000800 */
[----:B------:R-:W-:Y:S01]  /*1ef0*/  @!PT LDS RZ, [RZ] ;  /* 0x00000000fffff984 */ /* 0x000fe20000000800 */
[----:B------:R-:W-:Y:S01]  /*1f00*/  @!PT LDS RZ, [RZ] ;  /* 0x00000000fffff984 */ /* 0x000fe20000000800 */
[----:B------:R3:W-:Y:S02]  /*1f10*/  LDGSTS.E.BYPASS.LTC128B.128 [R210+0x800], desc[UR4][R16.64] ;  /* 0x0080000010d27fae */ /* 0x0007e4000b901d44 */
.L_x_1025:
[----:B------:R-:W-:Y:S05]  /*1f20*/  BSYNC B0 ;  /* 0x0000000000007941 */ /* 0x000fea0003800000 */
.L_x_1024:
[----:B------:R-:W-:Y:S01]  /*1f30*/  IADD3 R183, R53, R19, RZ ;  /* 0x0000001335b77210 */ /* 0x000fe20007ffe0ff */
[----:B------:R-:W-:Y:S01]  /*1f40*/  BSSY B0, `(.L_x_1026) ;  /* 0x0000018000007945 */ /* 0x000fe20003800000 */
[----:B------:R-:W-:Y:S01]  /*1f50*/  MOV R182, R52 ;  /* 0x0000003400b67202 */ /* 0x000fe20000000f00 */
[----:B------:R-:W-:Y:S01]  /*1f60*/  IMAD R22, R24, R177, R18 ;  /* 0x000000b118167224 */ /* 0x000fe200078e0212 */
[----:B------:R-:W-:-:S03]  /*1f70*/  ISETP.GE.AND P2, PT, R32, R20, PT ;  /* 0x000000142000720c */ /* 0x000fc60003f46270 */
[----:B------:R1:W-:Y:S01]  /*1f80*/  STL.64 [R1+0x378], R182 ;  /* 0x000378b601007387 */ /* 0x0003e20000100a00 */
[----:B------:R-:W-:Y:S01]  /*1f90*/  IMAD.WIDE.U32 R12, R172, R177, R182 ;  /* 0x000000b1ac0c7225 */ /* 0x000fe200078e00b6 */
[----:B------:R-:W-:Y:S05]  /*1fa0*/  @P0 BRA `(.L_x_1027) ;  /* 0x0000000000440947 */ /* 0x000fea0003800000 */
[----:B------:R-:W-:-:S13]  /*1fb0*/  ISETP.GE.AND P0, PT, R92, R116, PT ;  /* 0x000000745c00720c */ /* 0x000fda0003f06270 */
[----:B------:R1:W-:Y:S01]  /*1fc0*/  @P0 STS.128 [R210+0x1000], RZ ;  /* 0x001000ffd2000388 */ /* 0x0003e20000000c00 */
[----:B------:R-:W-:Y:S05]  /*1fd0*/  @P0 BRA `(.L_x_1027) ;  /* 0x0000000000380947 */ /* 0x000fea0003800000 */
[----:B------:R-:W-:Y:S01]  /*1fe0*/  IADD3 R0, P0, R42, 0x40, RZ ;  /* 0x000000402a007810 */ /* 0x000fe20007f1e0ff */
[----:B---3--:R-:W-:Y:S01]  /*1ff0*/  IMAD.MOV.U32 R16, RZ, RZ, R14 ;  /* 0x000000ffff107224 */ /* 0x008fe200078e000e */
        /* <DEDUP_REMOVED lines=12> */
.L_x_1027:
[----:B------:R-:W-:Y:S05]  /*20c0*/  BSYNC B0 ;  /* 0x0000000000007941 */ /* 0x000fea0003800000 */
.L_x_1026:
[----:B------:R-:W-:Y:S04]  /*20d0*/  BSSY B0, `(.L_x_1028) ;  /* 0x0000012000007945 */ /* 0x000fe80003800000 */
[----:B------:R-:W-:Y:S05]  /*20e0*/  @P6 BRA `(.L_x_1029) ;  /* 0x0000000000406947 */ /* 0x000fea0003800000 */
[----:B------:R-:W-:-:S13]  /*20f0*/  ISETP.GE.AND P0, PT, R92, R116, PT ;  /* 0x000000745c00720c */ /* 0x000fda0003f06270 */
[----:B------:R1:W-:Y:S01]  /*2100*/  @P0 STS.128 [R210+0x1800], RZ ;  /* 0x001800ffd2000388 */ /* 0x0003e20000000c00 */
[----:B------:R-:W-:Y:S05]  /*2110*/  @P0 BRA `(.L_x_1029) ;  /* 0x0000000000340947 */ /* 0x000fea0003800000 */
[----:B------:R-:W-:Y:S02]  /*2120*/  IADD3 R0, P0, R42, 0x60, RZ ;  /* 0x000000602a007810 */ /* 0x000fe40007f1e0ff */
[----:B------:R-:W-:Y:S02]  /*2130*/  MOV R10, R14 ;  /* 0x0000000e000a7202 */ /* 0x000fe40000000f00 */
[----:B------:R-:W-:-:S03]  /*2140*/  IADD3.X R2, RZ, R43, RZ, P0, !PT ;  /* 0x0000002bff027210 */ /* 0x000fc600007fe4ff */
        /* <DEDUP_REMOVED lines=10> */
.L_x_1029:
[----:B------:R-:W-:Y:S05]  /*21f0*/  BSYNC B0 ;  /* 0x0000000000007941 */ /* 0x000fea0003800000 */
.L_x_1028:
[----:B------:R-:W-:Y:S01]  /*2200*/  BSSY B0, `(.L_x_1030) ;  /* 0x0000010000007945 */ /* 0x000fe20003800000 */
[C---:B------:R-:W-:Y:S01]  /*2210*/  SHF.L.U64.HI R175, R180.reuse, 0x5, R181 ;  /* 0x00000005b4af7819 */ /* 0x040fe200000102b5 */
[----:B------:R-:W-:Y:S01]  /*2220*/  IMAD.SHL.U32 R174, R180, 0x20, RZ ;  /* 0x00000020b4ae7824 */ /* 0x000fe200078e00ff */
[----:B-1----:R-:W-:Y:S01]  /*2230*/  IADD3 R7, R13, R22, RZ ;  /* 0x000000160d077210 */ /* 0x002fe20007ffe0ff */
[----:B------:R-:W-:Y:S05]  /*2240*/  @P5 BRA `(.L_x_1031) ;  /* 0x00000000002c5947 */ /* 0x000fea0003800000 */
[----:B------:R-:W-:-:S13]  /*2250*/  ISETP.GE.AND P0, PT, R92, R116, PT ;  /* 0x000000745c00720c */ /* 0x000fda0003f06270 */
[----:B------:R1:W-:Y:S04]  /*2260*/  @P0 STS [R210+0x2000], RZ ;  /* 0x002000ffd2000388 */ /* 0x0003e80000000800 */
[----:B------:R1:W-:Y:S04]  /*2270*/  @P0 STS [R210+0x2004], RZ ;  /* 0x002004ffd2000388 */ /* 0x0003e80000000800 */
[----:B------:R1:W-:Y:S01]  /*2280*/  @P0 STS.64 [R210+0x2008], RZ ;  /* 0x002008ffd2000388 */ /* 0x0003e20000000a00 */
[----:B------:R-:W-:Y:S05]  /*2290*/  @P0 BRA `(.L_x_1031) ;  /* 0x0000000000180947 */ /* 0x000fea0003800000 */
[----:B------:R-:W-:-:S04]  /*22a0*/  LEA R8, P0, R12, R178, 0x1 ;  /* 0x000000b20c087211 */ /* 0x000fc800078008ff */
[----:B------:R-:W-:-:S05]  /*22b0*/  LEA.HI.X R9, R12, R179, R7, 0x1, P0 ;  /* 0x000000b30c097211 */ /* 0x000fca00000f0c07 */
[----:B------:R-:W-:Y:S01]  /*22c0*/  @!PT LDS RZ, [RZ] ;  /* 0x00000000fffff984 */ /* 0x000fe20000000800 */
[----:B------:R-:W-:Y:S01]  /*22d0*/  @!PT LDS RZ, [RZ] ;  /* 0x00000000fffff984 */ /* 0x000fe20000000800 */
[----:B------:R-:W-:Y:S01]  /*22e0*/  @!PT LDS RZ, [RZ] ;  /* 0x00000000fffff984 */ /* 0x000fe20000000800 */
[----:B------:R1:W-:Y:S04]  /*22f0*/  LDGSTS.E.BYPASS.LTC128B.128 [R210+0x2000], desc[UR4][R8.64] ;  /* 0x0200000008d27fae */ /* 0x0003e8000b901d44 */
.L_x_1031:
[----:B------:R-:W-:Y:S05]  /*2300*/  BSYNC B0 ;  /* 0x0000000000007941 */ /* 0x000fea0003800000 */
.L_x_1030:
[----:B------:R-:W-:Y:S04]  /*2310*/  BSSY B0, `(.L_x_1032) ;  /* 0x000000d000007945 */ /* 0x000fe80003800000 */
[----:B------:R-:W-:Y:S05]  /*2320*/  @P4 BRA `(.L_x_1033) ;  /* 0x00000000002c4947 */ /* 0x000fea0003800000 */
[----:B------:R-:W-:-:S13]  /*2330*/  ISETP.GE.AND P0, PT, R92, R116, PT ;  /* 0x000000745c00720c */ /* 0x000fda0003f06270 */
[----:B------:R1:W-:Y:S01]  /*2340*/  @P0 STS.128 [R210+0x2800], RZ ;  /* 0x002800ffd2000388 */ /* 0x0003e20000000c00 */
[----:B------:R-:W-:Y:S05]  /*2350*/  @P0 BRA `(.L_x_1033) ;  /* 0x0000000000200947 */ /* 0x000fea0003800000 */
[----:B------:R-:W-:-:S05]  /*2360*/  IADD3 R0, P0, R174, R12, RZ ;  /* 0x0000000cae007210 */ /* 0x000fca0007f1e0ff */
[----:B------:R-:W-:Y:S01]  /*2370*/  IMAD.X R2, R175, 0x1, R7, P0 ;  /* 0x00000001af027824 */ /* 0x000fe200000e0607 */
[----:B-1----:R-:W-:-:S04]  /*2380*/  LEA R8, P0, R0, R178, 0x1 ;  /* 0x000000b200087211 */ /* 0x002fc800078008ff */
[----:B------:R-:W-:-:S05]  /*2390*/  LEA.HI.X R9, R0, R179, R2, 0x1, P0 ;  /* 0x000000b300097211 */ /* 0x000fca00000f0c02 */
[----:B------:R-:W-:Y:S01]  /*23a0*/  @!PT LDS RZ, [RZ] ;  /* 0x00000000fffff984 */ /* 0x000fe20000000800 */
[----:B------:R-:W-:Y:S01]  /*23b0*/  @!PT LDS RZ, [RZ] ;  /* 0x00000000fffff984 */ /* 0x000fe20000000800 */
[----:B------:R-:W-:Y:S01]  /*23c0*/  @!PT LDS RZ, [RZ] ;  /* 0x00000000fffff984 */ /* 0x000fe20000000800 */
[----:B------:R1:W-:Y:S04]  /*23d0*/  LDGSTS.E.BYPASS.LTC128B.128 [R210+0x2800], desc[UR4][R8.64] ;  /* 0x0280000008d27fae */ /* 0x0003e8000b901d44 */
.L_x_1033:
[----:B------:R-:W-:Y:S05]  /*23e0*/  BSYNC B0 ;  /* 0x0000000000007941 */ /* 0x000fea0003800000 */
.L_x_1032:
[----:B------:R-:W-:Y:S04]  /*23f0*/  BSSY B0, `(.L_x_1034) ;  /* 0x000000d000007945 */ /* 0x000fe80003800000 */
[----:B------:R-:W-:Y:S05]  /*2400*/  @P3 BRA `(.L_x_1035) ;  /* 0x00000000002c3947 */ /* 0x000fea0003800000 */
[----:B------:R-:W-:-:S13]  /*2410*/  ISETP.GE.AND P0, PT, R92, R116, PT ;  /* 0x000000745c00720c */ /* 0x000fda0003f06270 */
[----:B------:R1:W-:Y:S01]  /*2420*/  @P0 STS.128 [R210+0x3000], RZ ;  /* 0x003000ffd2000388 */ /* 0x0003e20000000c00 */
[----:B------:R-:W-:Y:S05]  /*2430*/  @P0 BRA `(.L_x_1035) ;  /* 0x0000000000200947 */ /* 0x000fea0003800000 */
[----:B------:R-:W-:-:S04]  /*2440*/  LEA R0, P0, R180, R12, 0x6 ;  /* 0x0000000cb4007211 */ /* 0x000fc800078030ff */
[----:B------:R-:W-:Y:S02]  /*2450*/  LEA.HI.X R2, R180, R7, R181, 0x6, P0 ;  /* 0x00000007b4027211 */ /* 0x000fe400000f34b5 */
[----:B-1----:R-:W-:-:S04]  /*2460*/  LEA R8, P0, R0, R178, 0x1 ;  /* 0x000000b200087211 */ /* 0x002fc800078008ff */
[----:B------:R-:W-:-:S05]  /*2470*/  LEA.HI.X R9, R0, R179, R2, 0x1, P0 ;  /* 0x000000b300097211 */ /* 0x000fca00000f0c02 */
[----:B------:R-:W-:Y:S01]  /*2480*/  @!PT LDS RZ, [RZ] ;  /* 0x00000000fffff984 */ /* 0x000fe20000000800 */
[----:B------:R-:W-:Y:S01]  /*2490*/  @!PT LDS RZ, [RZ] ;  /* 0x00000000fffff984 */ /* 0x000fe20000000800 */
[----:B------:R-:W-:Y:S01]  /*24a0*/  @!PT LDS RZ, [RZ] ;  /* 0x00000000fffff984 */ /* 0x000fe20000000800 */
[----:B------:R1:W-:Y:S04]  /*24b0*/  LDGSTS.E.BYPASS.LTC128B.128 [R210+0x3000], desc[UR4][R8.64] ;  /* 0x0300000008d27fae */ /* 0x0003e8000b901d44 */
.L_x_1035:
[----:B------:R-:W-:Y:S05]  /*24c0*/  BSYNC B0 ;  /* 0x0000000000007941 */ /* 0x000fea0003800000 */
.L_x_1034:
[----:B------:R-:W-:Y:S04]  /*24d0*/  BSSY B0, `(.L_x_1036) ;  /* 0x000000f000007945 */ /* 0x000fe80003800000 */
[----:B------:R-:W-:Y:S05]  /*24e0*/  @P2 BRA `(.L_x_1037) ;  /* 0x0000000000342947 */ /* 0x000fea0003800000 */
[----:B------:R-:W-:-:S13]  /*24f0*/  ISETP.GE.AND P0, PT, R92, R116, PT ;  /* 0x000000745c00720c */ /* 0x000fda0003f06270 */
[----:B------:R1:W-:Y:S01]  /*2500*/  @P0 STS.128 [R210+0x3800], RZ ;  /* 0x003800ffd2000388 */ /* 0x0003e20000000c00 */
[----:B------:R-:W-:Y:S05]  /*2510*/  @P0 BRA `(.L_x_1037) ;  /* 0x0000000000280947 */ /* 0x000fea0003800000 */
[----:B------:R-:W-:Y:S01]  /*2520*/  MOV R6, R12 ;  /* 0x0000000c00067202 */ /* 0x000fe20000000f00 */
[----:B------:R-:W-:-:S04]  /*2530*/  IMAD R0, R181, 0x60, RZ ;  /* 0x00000060b5007824 */ /* 0x000fc800078e02ff */
[----:B-1----:R-:W-:-:S05]  /*2540*/  IMAD.WIDE.U32 R8, R180, 0x60, R6 ;  /* 0x00000060b4087825 */ /* 0x002fca00078e0006 */
[----:B------:R-:W-:Y:S02]  /*2550*/  IADD3 R0, R9, R0, RZ ;  /* 0x0000000009007210 */ /* 0x000fe40007ffe0ff */
[----:B------:R-:W-:-:S04]  /*2560*/  LEA R6, P0, R8, R178, 0x1 ;  /* 0x000000b208067211 */ /* 0x000fc800078008ff */
[----:B------:R-:W-:-:S05]  /*2570*/  LEA.HI.X R7, R8, R179, R0, 0x1, P0 ;  /* 0x000000b308077211 */ /* 0x000fca00000f0c00 */
[----:B------:R-:W-:Y:S01]  /*2580*/  @!PT LDS RZ, [RZ] ;  /* 0x00000000fffff984 */ /* 0x000fe20000000800 */
[----:B------:R-:W-:Y:S01]  /*2590*/  @!PT LDS RZ, [RZ] ;  /* 0x00000000fffff984 */ /* 0x000fe20000000800 */
[----:B------:R-:W-:Y:S01]  /*25a0*/  @!PT LDS RZ, [RZ] ;  /* 0x00000000fffff984 */ /* 0x000fe20000000800 */
[----:B------:R1:W-:Y:S04]  /*25b0*/  LDGSTS.E.BYPASS.LTC128B.128 [R210+0x3800], desc[UR4][R6.64] ;  /* 0x0380000006d27fae */ /* 0x0003e8000b901d44 */
.L_x_1037:
[----:B------:R-:W-:Y:S05]  /*25c0*/  BSYNC B0 ;  /* 0x0000000000007941 */ /* 0x000fea0003800000 */
.L_x_1036:
[----:B-1----:R-:W-:Y:S01]  /*25d0*/  LEA.HI R7, R38, R214, RZ, 0x4 ;  /* 0x000000d626077211 */ /* 0x002fe200078f20ff */
[----:B------:R-:W-:Y:S01]  /*25e0*/  @!P1 IMAD R2, R51, R23, RZ ;  /* 0x0000001733029224 */ /* 0x000fe200078e02ff */
[----:B------:R-:W-:Y:S01]  /*25f0*/  @!P1 SHF.R.S32.HI R0, RZ, 0x1f, R23 ;  /* 0x0000001fff009819 */ /* 0x000fe20000011417 */
[----:B------:R-:W0:Y:S01]  /*2600*/  LDGDEPBAR ;  /* 0x00000000000079af */ /* 0x000e220000000000 */
[----:B------:R-:W-:-:S03]  /*2610*/  SHF.R.S32.HI R9, RZ, 0x4, R7 ;  /* 0x00000004ff097819 */ /* 0x000fc60000011407 */
[----:B------:R1:W5:Y:S01]  /*2620*/  LD.E R44, desc[UR4][R168.64+0x188] ;  /* 0x00018804a82c7980 */ /* 0x000362000c101900 */
[C---:B------:R-:W-:Y:S02]  /*2630*/  LEA.HI R6, R7.reuse, R9, RZ, 0x1 ;  /* 0x0000000907067211 */ /* 0x040fe400078f08ff */
[----:B------:R-:W-:Y:S01]  /*2640*/  LOP3.LUT R7, R7, 0xfffffff0, RZ, 0xc0, !PT ;  /* 0xfffffff007077812 */ /* 0x000fe200078ec0ff */
[----:B------:R-:W-:Y:S01]  /*2650*/  @!P1 IMAD R8, R50, R0, R2 ;  /* 0x0000000032089224 */ /* 0x000fe200078e0202 */
[----:B------:R-:W-:Y:S01]  /*2660*/  LOP3.LUT R2, R6, 0xfffffffe, RZ, 0xc0, !PT ;  /* 0xfffffffe06027812 */ /* 0x000fe200078ec0ff */
[----:B------:R1:W5:Y:S01]  /*2670*/  LD.E R64, desc[UR4][R168.64+0x184] ;  /* 0x00018404a8407980 */ /* 0x000362000c101900 */
[----:B------:R-:W-:Y:S01]  /*2680*/  LOP3.LUT R13, R37, 0xfffffff8, RZ, 0xc0, !PT ;  /* 0xfffffff8250d7812 */ /* 0x000fe200078ec0ff */
[----:B------:R-:W-:Y:S01]  /*2690*/  IMAD.IADD R0, R214, 0x1, -R7 ;  /* 0x00000001d6007824 */ /* 0x000fe200078e0a07 */
[C---:B---3--:R-:W-:Y:S01]  /*26a0*/  SHF.L.U64.HI R19, R50.reuse, 0x7, R51 ;  /* 0x0000000732137819 */ /* 0x048fe20000010233 */
[----:B------:R-:W-:Y:S01]  /*26b0*/  @!P1 IMAD.WIDE.U32 R6, R50, R23, RZ ;  /* 0x0000001732069225 */ /* 0x000fe200078e00ff */
[----:B------:R-:W-:-:S02]  /*26c0*/  ISETP.GE.AND P3, PT, R27, R20, PT ;  /* 0x000000141b00720c */ /* 0x000fc40003f66270 */
[----:B------:R-:W-:Y:S01]  /*26d0*/  SHF.R.S32.HI R12, RZ, 0x1f, R0 ;  /* 0x0000001fff0c7819 */ /* 0x000fe20000011400 */
[----:B------:R-:W-:Y:S01]  /*26e0*/  IMAD.IADD R16, R9, 0x1, -R2 ;  /* 0x0000000109107824 */ /* 0x000fe200078e0a02 */
[----:B------:R-:W-:Y:S01]  /*26f0*/  LEA.HI R2, R0, R0, RZ, 0x1 ;  /* 0x0000000000027211 */ /* 0x000fe200078f08ff */
[----:B------:R-:W-:Y:S01]  /*2700*/  @!P1 IMAD R9, R29, R39, RZ ;  /* 0x000000271d099224 */ /* 0x000fe200078e02ff */
[----:B------:R-:W-:Y:S01]  /*2710*/  @!P1 IADD3 R7, R7, R8, RZ ;  /* 0x0000000807079210 */ /* 0x000fe20007ffe0ff */
[----:B------:R-:W-:Y:S01]  /*2720*/  @P1 IMAD.IADD R10, R23, 0x1, R26 ;  /* 0x00000001170a1824 */ /* 0x000fe200078e021a */
[----:B------:R-:W-:Y:S01]  /*2730*/  LOP3.LUT R11, R2, 0x7fffffe, RZ, 0xc0, !PT ;  /* 0x07fffffe020b7812 */ /* 0x000fe200078ec0ff */
[----:B------:R-:W-:-:S04]  /*2740*/  DEPBAR.LE SB0, 0x0 ;  /* 0x000080000000791a */ /* 0x000fc80000000000 */
[----:B------:R-:W-:Y:S01]  /*2750*/  @!P1 SHF.R.S32.HI R8, RZ, 0x1f, R39 ;  /* 0x0000001fff089819 */ /* 0x000fe20000011427 */
[----:B------:R-:W-:Y:S01]  /*2760*/  IMAD.IADD R43, R0, 0x1, -R11 ;  /* 0x00000001002b7824 */ /* 0x000fe200078e0a0b */
[----:B------:R-:W-:Y:S01]  /*2770*/  LEA.HI R17, R12, R0, RZ, 0x3 ;  /* 0x000000000c117211 */ /* 0x000fe200078f18ff */
[----:B------:R-:W-:Y:S01]  /*2780*/  IMAD.IADD R11, R214, 0x1, -R13 ;  /* 0x00000001d60b7824 */ /* 0x000fe200078e0a0d */
[--C-:B------:R-:W-:Y:S01]  /*2790*/  SHF.R.S32.HI R12, RZ, 0x1, R2.reuse ;  /* 0x00000001ff0c7819 */ /* 0x100fe20000011402 */
[----:B------:R-:W-:Y:S01]  /*27a0*/  @!P1 IMAD R15, R28, R8, R9 ;  /* 0x000000081c0f9224 */ /* 0x000fe200078e0209 */
[----:B------:R-:W-:Y:S01]  /*27b0*/  SHF.R.S32.HI R13, RZ, 0x1f, R2 ;  /* 0x0000001fff0d7819 */ /* 0x000fe20000011402 */
[----:B-1----:R-:W-:-:S07]  /*27c0*/  @P1 IMAD.WIDE.U32 R8, R50, R10, RZ ;  /* 0x0000000a32081225 */ /* 0x002fce00078e00ff */
[----:B------:R-:W-:Y:S05]  /*27d0*/  WARPSYNC.ALL ;  /* 0x0000000000007948 */ /* 0x000fea0003800000 */
[----:B------:R-:W-:Y:S01]  /*27e0*/  @!P1 IMAD.WIDE.U32 R6, R39, R28, R6 ;  /* 0x0000001c27069225 */ /* 0x000fe200078e0006 */
[----:B------:R-:W-:Y:S01]  /*27f0*/  BSSY B0, `(.L_x_1038) ;  /* 0x0000049000007945 */ /* 0x000fe20003800000 */
[----:B------:R-:W-:Y:S01]  /*2800*/  BAR.SYNC.DEFER_BLOCKING 0x0 ;  /* 0x0000000000007b1d */ /* 0x000fe20000010000 */
[----:B------:R-:W-:Y:S01]  /*2810*/  ISETP.GE.AND P2, PT, R33, R20, PT ;  /* 0x000000142100720c */ /* 0x000fe20003f46270 */
[----:B------:R-:W-:Y:S01]  /*2820*/  @P1 IMAD R0, R51, R10, RZ ;  /* 0x0000000a33001224 */ /* 0x000fe200078e02ff */
[----:B------:R-:W-:Y:S01]  /*2830*/  LEA.HI R10, R11, R11, RZ, 0x1 ;  /* 0x0000000b0b0a7211 */ /* 0x000fe200078f08ff */
[----:B------:R-:W-:Y:S01]  /*2840*/  @P1 IMAD.MOV.U32 R2, RZ, RZ, R8 ;  /* 0x000000ffff021224 */ /* 0x000fe200078e0008 */
[----:B------:R-:W-:Y:S01]  /*2850*/  LEA.HI R8, R13, R12, RZ, 0x2 ;  /* 0x0000000c0d087211 */ /* 0x000fe200078f10ff */
[----:B------:R-:W-:Y:S01]  /*2860*/  @!P1 IMAD.MOV.U32 R2, RZ, RZ, R6 ;  /* 0x000000ffff029224 */ /* 0x000fe200078e0006 */
[----:B------:R-:W-:Y:S01]  /*2870*/  LOP3.LUT R14, R10, 0x7fffffe, RZ, 0xc0, !PT ;  /* 0x07fffffe0a0e7812 */ /* 0x000fe200078ec0ff */
[----:B------:R-:W-:Y:S01]  /*2880*/  IMAD.SHL.U32 R18, R50, 0x80, RZ ;  /* 0x0000008032127824 */ /* 0x000fe200078e00ff */
[----:B------:R-:W-:Y:S01]  /*2890*/  @P1 IADD3 R0, R9, R0, RZ ;  /* 0x0000000009001210 */ /* 0x000fe20007ffe0ff */
[----:B------:R-:W-:Y:S01]  /*28a0*/  @!P1 IMAD.IADD R0, R7, 0x1, R15 ;  /* 0x0000000107009824 */ /* 0x000fe200078e020f */
[----:B------:R-:W-:Y:S01]  /*28b0*/  LOP3.LUT R7, R8, 0xfffffffc, RZ, 0xc0, !PT ;  /* 0xfffffffc08077812 */ /* 0x000fe200078ec0ff */
[----:B------:R-:W-:Y:S01]  /*28c0*/  IMAD.IADD R14, R11, 0x1, -R14 ;  /* 0x000000010b0e7824 */ /* 0x000fe200078e0a0e */
[----:B------:R-:W-:Y:S01]  /*28d0*/  IADD3 R6, P0, R92, R2, RZ ;  /* 0x000000025c067210 */ /* 0x000fe20007f1e0ff */
[----:B------:R-:W-:Y:S01]  /*28e0*/  IMAD R2, R51, R4, RZ ;  /* 0x0000000433027224 */ /* 0x000fe200078e02ff */
[----:B------:R-:W-:Y:S01]  /*28f0*/  SHF.R.S32.HI R10, RZ, 0x1, R10 ;  /* 0x00000001ff0a7819 */ /* 0x000fe2000001140a */
[----:B------:R-:W-:Y:S01]  /*2900*/  IMAD.SHL.U32 R9, R36, 0x8, RZ ;  /* 0x0000000824097824 */ /* 0x000fe200078e00ff */
[----:B------:R-:W-:Y:S01]  /*2910*/  IADD3 R11, R12, -R7, RZ ;  /* 0x800000070c0b7210 */ /* 0x000fe20007ffe0ff */
[----:B------:R-:W-:Y:S01]  /*2920*/  IMAD.X R7, R35, 0x1, R0, P0 ;  /* 0x0000000123077824 */ /* 0x000fe200000e0600 */
[----:B------:R-:W-:Y:S01]  /*2930*/  ISETP.GE.AND P0, PT, R4, R20, PT ;  /* 0x000000140400720c */ /* 0x000fe20003f06270 */
[----:B------:R-:W-:Y:S01]  /*2940*/  IMAD.SHL.U32 R0, R10, 0x40, RZ ;  /* 0x000000400a007824 */ /* 0x000fe200078e00ff */
[----:B------:R-:W-:Y:S01]  /*2950*/  LEA R14, R16, R14, 0x3 ;  /* 0x0000000e100e7211 */ /* 0x000fe200078e18ff */
[----:B------:R-:W-:Y:S01]  /*2960*/  IMAD R8, R50, R5, R2 ;  /* 0x0000000532087224 */ /* 0x000fe200078e0202 */
[----:B------:R-:W-:Y:S01]  /*2970*/  ISETP.GE.AND P1, PT, R32, R20, PT ;  /* 0x000000142000720c */ /* 0x000fe20003f26270 */
[----:B------:R-:W-:Y:S01]  /*2980*/  IMAD.SHL.U32 R2, R11, 0x40, RZ ;  /* 0x000000400b027824 */ /* 0x000fe200078e00ff */
[----:B------:R-:W-:Y:S01]  /*2990*/  LOP3.LUT R0, R0, 0xc0, RZ, 0xc0, !PT ;  /* 0x000000c000007812 */ /* 0x000fe200078ec0ff */
[----:B------:R-:W-:Y:S01]  /*29a0*/  IMAD.WIDE.U32 R4, R50, R4, R6 ;  /* 0x0000000432047225 */ /* 0x000fe200078e0006 */
[----:B------:R-:W-:-:S02]  /*29b0*/  SHF.L.U32 R7, R17, 0x5, RZ ;  /* 0x0000000511077819 */ /* 0x000fc400000006ff */
[----:B------:R-:W-:Y:S01]  /*29c0*/  LOP3.LUT R9, R0, 0x8, R9, 0xf8, !PT ;  /* 0x0000000800097812 */ /* 0x000fe200078ef809 */
[----:B------:R-:W-:Y:S01]  /*29d0*/  IMAD.SHL.U32 R6, R16, 0x8, RZ ;  /* 0x0000000810067824 */ /* 0x000fe200078e00ff */
[----:B------:R-:W-:Y:S01]  /*29e0*/  SHF.R.U32.HI R0, RZ, 0x3, R0 ;  /* 0x00000003ff007819 */ /* 0x000fe20000011600 */
[----:B------:R-:W-:Y:S01]  /*29f0*/  @P0 STS [R210+0x4000], RZ ;  /* 0x004000ffd2000388 */ /* 0x000fe20000000800 */
[----:B------:R-:W-:Y:S01]  /*2a00*/  LOP3.LUT R2, R2, 0xc0, RZ, 0xc0, !PT ;  /* 0x000000c002027812 */ /* 0x000fe200078ec0ff */
[----:B------:R-:W-:Y:S01]  /*2a10*/  IMAD.IADD R5, R5, 0x1, R8 ;  /* 0x0000000105057824 */ /* 0x000fe200078e0208 */
[----:B------:R-:W-:Y:S01]  /*2a20*/  LOP3.LUT R9, R9, R0, RZ, 0x3c, !PT ;  /* 0x0000000009097212 */ /* 0x000fe200078e3cff */
[----:B------:R-:W-:Y:S01]  /*2a30*/  @P0 STS [R210+0x4004], RZ ;  /* 0x004004ffd2000388 */ /* 0x000fe20000000800 */
[----:B------:R-:W-:Y:S01]  /*2a40*/  LOP3.LUT R41, R7, 0xffffff00, RZ, 0xc0, !PT ;  /* 0xffffff0007297812 */ /* 0x000fe200078ec0ff */
[-C--:B------:R-:W-:Y:S01]  /*2a50*/  IMAD R0, R31, R21.reuse, RZ ;  /* 0x000000151f007224 */ /* 0x080fe200078e02ff */
[----:B------:R-:W-:Y:S01]  /*2a60*/  LOP3.LUT R6, R2, 0x8, R6, 0xf8, !PT ;  /* 0x0000000802067812 */ /* 0x000fe200078ef806 */
[----:B------:R-:W-:Y:S01]  /*2a70*/  @P0 STS.64 [R210+0x4008], RZ ;  /* 0x004008ffd2000388 */ /* 0x000fe20000000a00 */
[----:B------:R-:W-:Y:S01]  /*2a80*/  IMAD.WIDE.U32 R22, R30, R21, R4 ;  /* 0x000000151e167225 */ /* 0x000fe200078e0004 */
[----:B------:R-:W-:-:S03]  /*2a90*/  SHF.R.U32.HI R2, RZ, 0x3, R2 ;  /* 0x00000003ff027819 */ /* 0x000fc60000011602 */
[----:B------:R-:W-:Y:S01]  /*2aa0*/  IMAD R5, R30, R34, R0 ;  /* 0x000000221e057224 */ /* 0x000fe200078e0200 */
[----:B------:R-:W-:Y:S01]  /*2ab0*/  LOP3.LUT R42, R6, R2, RZ, 0x3c, !PT ;  /* 0x00000002062a7212 */ /* 0x000fe200078e3cff */
[----:B------:R-:W-:Y:S01]  /*2ac0*/  IMAD R0, R176, 0x200, R41 ;  /* 0x00000200b0007824 */ /* 0x000fe200078e0229 */
[----:B------:R-:W-:Y:S01]  /*2ad0*/  STL.64 [R1+0x388], R22 ;  /* 0x0003881601007387 */ /* 0x000fe20000100a00 */
[----:B------:R-:W-:Y:S02]  /*2ae0*/  IMAD.IADD R7, R23, 0x1, R5 ;  /* 0x0000000117077824 */ /* 0x000fe400078e0205 */
[----:B------:R-:W-:Y:S01]  /*2af0*/  IMAD.MOV.U32 R6, RZ, RZ, R22 ;  /* 0x000000ffff067224 */ /* 0x000fe200078e0016 */
[----:B------:R-:W-:Y:S01]  /*2b00*/  LEA R2, R43, R0, 0x5 ;  /* 0x000000002b027211 */ /* 0x000fe200078e28ff */
[----:B------:R-:W-:Y:S01]  /*2b10*/  IMAD R4, R19, R172, RZ ;  /* 0x000000ac13047224 */ /* 0x000fe200078e02ff */
[----:B------:R-:W-:Y:S01]  /*2b20*/  STL [R1+0x224], R19 ;  /* 0x0002241301007387 */ /* 0x000fe20000100800 */
[----:B------:R-:W-:Y:S01]  /*2b30*/  IMAD.U32 R0, R14, 0x20, R9 ;  /* 0x000000200e007824 */ /* 0x000fe200078e0009 */
[----:B------:R-:W-:Y:S01]  /*2b40*/  IADD3 R2, R42, R2, RZ ;  /* 0x000000022a027210 */ /* 0x000fe20007ffe0ff */
[----:B------:R-:W-:Y:S01]  /*2b50*/  IMAD R4, R24, R18, R4 ;  /* 0x0000001218047224 */ /* 0x000fe200078e0204 */
[----:B------:R-:W-:Y:S01]  /*2b60*/  STL [R1+0x220], R18 ;  /* 0x0002201201007387 */ /* 0x000fe20000100800 */
[----:B------:R-:W-:Y:S01]  /*2b70*/  IMAD R170, R0, 0x2, R3 ;  /* 0x0000000200aa7824 */ /* 0x000fe200078e0203 */
[----:B------:R-:W-:-:S02]  /*2b80*/  LEA R189, R2, R3, 0x1 ;  /* 0x0000000302bd7211 */ /* 0x000fc400078e08ff */
[----:B------:R1:W-:Y:S02]  /*2b90*/  STL.64 [R1+0x380], R6 ;  /* 0x0003800601007387 */ /* 0x0003e40000100a00 */
[----:B-1----:R-:W-:-:S04]  /*2ba0*/  IMAD.WIDE.U32 R6, R172, R18, R6 ;  /* 0x00000012ac067225 */ /* 0x002fc800078e0006 */
[----:B------:R-:W-:Y:S01]  /*2bb0*/  IMAD.IADD R5, R7, 0x1, R4 ;  /* 0x0000000107057824 */ /* 0x000fe200078e0204 */
[----:B------:R-:W-:Y:S06]  /*2bc0*/  @P0 BRA `(.L_x_1039) ;  /* 0x00000000002c0947 */ /* 0x000fec0003800000 */
        /* <DEDUP_REMOVED lines=11> */
.L_x_1039:
[----:B------:R-:W-:Y:S05]  /*2c80*/  BSYNC B0 ;  /* 0x0000000000007941 */ /* 0x000fea0003800000 */
.L_x_1038:
[----:B------:R1:W-:Y:S01]  /*2c90*/  @P3 STS.128 [R210+0x4800], RZ ;  /* 0x004800ffd2003388 */ /* 0x0003e20000000c00 */
[----:B------:R-:W-:Y:S04]  /*2ca0*/  BSSY B0, `(.L_x_1040) ;  /* 0x000000d000007945 */ /* 0x000fe80003800000 */
[----:B------:R-:W-:Y:S05]  /*2cb0*/  @P3 BRA `(.L_x_1041) ;  /* 0x00000000002c3947 */ /* 0x000fea0003800000 */
[----:B------:R-:W-:-:S13]  /*2cc0*/  ISETP.GE.AND P0, PT, R92, R116, PT ;  /* 0x000000745c00720c */ /* 0x000fda0003f06270 */
[----:B------:R1:W-:Y:S01]  /*2cd0*/  @P0 STS.128 [R210+0x4800], RZ ;  /* 0x004800ffd2000388 */ /* 0x0003e20000000c00 */
[----:B------:R-:W-:Y:S05]  /*2ce0*/  @P0 BRA `(.L_x_1041) ;  /* 0x0000000000200947 */ /* 0x000fea0003800000 */
[----:B------:R-:W-:-:S04]  /*2cf0*/  LEA R0, P0, R50, R6, 0x5 ;  /* 0x0000000632007211 */ /* 0x000fc800078028ff */
[----:B------:R-:W-:Y:S02]  /*2d00*/  LEA.HI.X R2, R50, R5, R51, 0x5, P0 ;  /* 0x0000000532027211 */ /* 0x000fe400000f2c33 */
[----:B---3--:R-:W-:-:S04]  /*2d10*/  LEA R8, P0, R0, R48, 0x1 ;  /* 0x0000003000087211 */ /* 0x008fc800078008ff */
[----:B------:R-:W-:-:S05]  /*2d20*/  LEA.HI.X R9, R0, R49, R2, 0x1, P0 ;  /* 0x0000003100097211 */ /* 0x000fca00000f0c02 */
[----:B------:R-:W-:Y:S01]  /*2d30*/  @!PT LDS RZ, [RZ] ;  /* 0x00000000fffff984 */ /* 0x000fe20000000800 */
[----:B------:R-:W-:Y:S01]  /*2d40*/  @!PT LDS RZ, [RZ] ;  /* 0x00000000fffff984 */ /* 0x000fe20000000800 */
[----:B------:R-:W-:Y:S01]  /*2d50*/  @!PT LDS RZ, [RZ] ;  /* 0x00000000fffff984 */ /* 0x000fe20000000800 */
[----:B------:R3:W-:Y:S04]  /*2d60*/  LDGSTS.E.BYPASS.LTC128B.128 [R210+0x4800], desc[UR4][R8.64] ;  /* 0x0480000008d27fae */ /* 0x0007e8000b901d44 */
.L_x_1041:
[----:B------:R-:W-:Y:S05]  /*2d70*/  BSYNC B0 ;  /* 0x0000000000007941 */ /* 0x000fea0003800000 */
.L_x_1040:
        /* <DEDUP_REMOVED lines=14> */
.L_x_1043:
[----:B------:R-:W-:Y:S05]  /*2e60*/  BSYNC B0 ;  /* 0x0000000000007941 */ /* 0x000fea0003800000 */
.L_x_1042:
[----:B------:R1:W-:Y:S01]  /*2e70*/  @P1 STS.128 [R210+0x5800], RZ ;  /* 0x005800ffd2001388 */ /* 0x0003e20000000c00 */
[----:B------:R-:W-:Y:S04]  /*2e80*/  BSSY B0, `(.L_x_1044) ;  /* 0x000000f000007945 */ /* 0x000fe80003800000 */
[----:B------:R-:W-:Y:S05]  /*2e90*/  @P1 BRA `(.L_x_1045) ;  /* 0x0000000000341947 */ /* 0x000fea0003800000 */
[----:B------:R-:W-:-:S13]  /*2ea0*/  ISETP.GE.AND P0, PT, R92, R116, PT ;  /* 0x000000745c00720c */ /* 0x000fda0003f06270 */
[----:B------:R1:W-:Y:S01]  /*2eb0*/  @P0 STS.128 [R210+0x5800], RZ ;  /* 0x005800ffd2000388 */ /* 0x0003e20000000c00 */
[----:B------:R-:W-:Y:S05]  /*2ec0*/  @P0 BRA `(.L_x_1045) ;  /* 0x0000000000280947 */ /* 0x000fea0003800000 */
[----:B------:R-:W-:Y:S01]  /*2ed0*/  MOV R4, R6 ;  /* 0x0000000600047202 */ /* 0x000fe20000000f00 */
[----:B------:R-:W-:-:S04]  /*2ee0*/  IMAD R0, R51, 0x60, RZ ;  /* 0x0000006033007824 */ /* 0x000fc800078e02ff */
[----:B------:R-:W-:-:S05]  /*2ef0*/  IMAD.WIDE.U32 R6, R50, 0x60, R4 ;  /* 0x0000006032067825 */ /* 0x000fca00078e0004 */
[----:B------:R-:W-:Y:S02]  /*2f00*/  IADD3 R0, R7, R0, RZ ;  /* 0x0000000007007210 */ /* 0x000fe40007ffe0ff */
[----:B------:R-:W-:-:S04]  /*2f10*/  LEA R4, P0, R6, R48, 0x1 ;  /* 0x0000003006047211 */ /* 0x000fc800078008ff */
[----:B------:R-:W-:-:S05]  /*2f20*/  LEA.HI.X R5, R6, R49, R0, 0x1, P0 ;  /* 0x0000003106057211 */ /* 0x000fca00000f0c00 */
[----:B------:R-:W-:Y:S01]  /*2f30*/  @!PT LDS RZ, [RZ] ;  /* 0x00000000fffff984 */ /* 0x000fe20000000800 */
[----:B------:R-:W-:Y:S01]  /*2f40*/  @!PT LDS RZ, [RZ] ;  /* 0x00000000fffff984 */ /* 0x000fe20000000800 */
[----:B------:R-:W-:Y:S01]  /*2f50*/  @!PT LDS RZ, [RZ] ;  /* 0x00000000fffff984 */ /* 0x000fe20000000800 */
[----:B------:R1:W-:Y:S04]  /*2f60*/  LDGSTS.E.BYPASS.LTC128B.128 [R210+0x5800], desc[UR4][R4.64] ;  /* 0x0580000004d27fae */ /* 0x0003e8000b901d44 */
.L_x_1045:
[----:B------:R-:W-:Y:S05]  /*2f70*/  BSYNC B0 ;  /* 0x0000000000007941 */ /* 0x000fea0003800000 */
.L_x_1044:
[----:B------:R-:W-:Y:S01]  /*2f80*/  LDSM.16.M88.4 R24, [R170+0x2000] ;  /* 0x00200000aa18783b */ /* 0x000fe20000000200 */
[----:B------:R-:W-:Y:S01]  /*2f90*/  LOP3.LUT P0, RZ, R10, 0x2, RZ, 0xc0, !PT ;  /* 0x000000020aff7812 */ /* 0x000fe2000780c0ff */
[----:B------:R-:W-:Y:S01]  /*2fa0*/  IMAD.MOV.U32 R0, RZ, RZ, 0x10 ;  /* 0x00000010ff007424 */ /* 0x000fe200078e00ff */
[----:B------:R-:W-:Y:S01]  /*2fb0*/  LOP3.LUT P1, RZ, R11, 0x2, RZ, 0xc0, !PT ;  /* 0x000000020bff7812 */ /* 0x000fe2000782c0ff */
[----:B------:R-:W2:Y:S01]  /*2fc0*/  LDSM.16.M88.4 R12, [R189+0x1000] ;  /* 0x00100000bd0c783b */ /* 0x000ea20000000200 */
[----:B------:R-:W-:Y:S01]  /*2fd0*/  VIADD R2, R170, 0x2000 ;  /* 0x00002000aa027836 */ /* 0x000fe20000000000 */
[----:B------:R-:W-:Y:S01]  /*2fe0*/  BSSY B1, `(.L_x_1046) ;  /* 0x0000258000017945 */ /* 0x000fe20003800000 */
[----:B------:R-:W-:Y:S01]  /*2ff0*/  SEL R0, R0, 0xfffffff0, !P1 ;  /* 0xfffffff000007807 */ /* 0x000fe20004800000 */
[----:B------:R-:W4:Y:S01]  /*3000*/  LDSM.16.M88.4 R16, [R189] ;  /* 0x00000000bd10783b */ /* 0x000f220000000200 */
[----:B------:R-:W-:Y:S02]  /*3010*/  VIADD R191, R170, 0x2020 ;  /* 0x00002020aabf7836 */ /* 0x000fe40000000000 */
[----:B------:R-:W-:Y:S01]  /*3020*/  VIADD R222, R192, 0xb54cda56 ;  /* 0xb54cda56c0de7836 */ /* 0x000fe20000000000 */
[----:B------:R-:W-:Y:S01]  /*3030*/  LDSM.16.M88.4 R36, [R170+0x2400] ;  /* 0x00240000aa24783b */ /* 0x000fe20000000200 */
[----:B------:R-:W-:-:S02]  /*3040*/  IMAD R190, R0, 0x2, R189 ;  /* 0x0000000200be7824 */ /* 0x000fc400078e02bd */
[----:B------:R-:W-:Y:S01]  /*3050*/  @P0 VIADD R191, R2, 0xffffffe0 ;  /* 0xffffffe002bf0836 */ /* 0x000fe20000000000 */
[----:B------:R-:W-:Y:S01]  /*3060*/  SHF.R.S32.HI R2, RZ, 0x1f, R45 ;  /* 0x0000001fff027819 */ /* 0x000fe2000001142d */
[----:B------:R-:W0:Y:S01]  /*3070*/  LDGDEPBAR ;  /* 0x00000000000079af */ /* 0x000e220000000000 */
[----:B------:R-:W-:Y:S02]  /*3080*/  VIADD R223, R193, 0x646e171e ;  /* 0x646e171ec1df7836 */ /* 0x000fe40000000000 */
[----:B------:R-:W-:Y:S01]  /*3090*/  LEA.HI R48, R2, R45, RZ, 0x2 ;  /* 0x0000002d02307211 */ /* 0x000fe200078f10ff */
[----:B------:R-:W-:Y:S01]  /*30a0*/  LDSM.16.M88.4 R28, [R191] ;  /* 0x00000000bf1c783b */ /* 0x000fe20000000200 */
[C---:B------:R-:W-:Y:S02]  /*30b0*/  VIADD R198, R191.reuse, 0x400 ;  /* 0x00000400bfc67836 */ /* 0x040fe40000000000 */
[C---:B------:R-:W-:Y:S01]  /*30c0*/  VIADD R197, R191.reuse, 0x800 ;  /* 0x00000800bfc57836 */ /* 0x040fe20000000000 */
[----:B-1----:R-:W1:Y:S01]  /*30d0*/  LDSM.16.M88.4 R4, [R190+0x1000] ;  /* 0x00100000be04783b */ /* 0x002e620000000200 */
[----:B------:R-:W-:-:S02]  /*30e0*/  VIADD R196, R191, 0xc00 ;  /* 0x00000c00bfc47836 */ /* 0x000fc40000000000 */
[C---:B------:R-:W-:Y:S01]  /*30f0*/  VIADD R195, R191.reuse, 0x1000 ;  /* 0x00001000bfc37836 */ /* 0x040fe20000000000 */
[----:B---3--:R-:W3:Y:S01]  /*3100*/  LDSM.16.M88.4 R8, [R190] ;  /* 0x00000000be08783b */ /* 0x008ee20000000200 */
[C---:B------:R-:W-:Y:S02]  /*3110*/  VIADD R194, R191.reuse, 0x1400 ;  /* 0x00001400bfc27836 */ /* 0x040fe40000000000 */
[C---:B------:R-:W-:Y:S01]  /*3120*/  VIADD R193, R191.reuse, 0x1800 ;  /* 0x00001800bfc17836 */ /* 0x040fe20000000000 */
[----:B------:R3:W-:Y:S01]  /*3130*/  STL [R1+0x180], R48 ;  /* 0x0001803001007387 */ /* 0x0007e20000100800 */
[----:B------:R-:W-:Y:S01]  /*3140*/  VIADD R192, R191, 0x1c00 ;  /* 0x00001c00bfc07836 */ /* 0x000fe20000000000 */
[-C--:B--2---:R-:W-:Y:S06]  /*3150*/  HMMA.16816.F32.BF16 R20, R12, R24.reuse, RZ ;  /* 0x000000180c14723c */ /* 0x084fec00000418ff */
[C---:B----4-:R-:W-:Y:S06]  /*3160*/  HMMA.16816.F32.BF16 R32, R16.reuse, R24, RZ ;  /* 0x000000181020723c */ /* 0x050fec00000418ff */
[----:B------:R-:W-:Y:S01]  /*3170*/  HMMA.16816.F32.BF16 R52, R16, R26, RZ ;  /* 0x0000001a1034723c */ /* 0x000fe200000418ff */
[----:B------:R-:W-:-:S04]  /*3180*/  SHF.R.S32.HI R24, RZ, 0x1f, R46 ;  /* 0x0000001fff187819 */ /* 0x000fc8000001142e */
[----:B------:R-:W-:Y:S01]  /*3190*/  LEA.HI R2, R24, R176, RZ, 0x2 ;  /* 0x000000b018027211 */ /* 0x000fe200078f10ff */
[----:B------:R-:W-:Y:S01]  /*31a0*/  HMMA.16816.F32.BF16 R56, R12, R26, RZ ;  /* 0x0000001a0c38723c */ /* 0x000fe200000418ff */
[----:B------:R-:W-:-:S05]  /*31b0*/  IMAD.SHL.U32 R24, R214, 0x2, RZ ;  /* 0x00000002d6187824 */ /* 0x000fca00078e00ff */
[----:B-1----:R-:W-:Y:S01]  /*31c0*/  HMMA.16816.F32.BF16 R72, R4, R28, R20 ;  /* 0x0000001c0448723c */ /* 0x002fe20000041814 */
[----:B------:R-:W-:-:S05]  /*31d0*/  LOP3.LUT R25, R24, 0x6, RZ, 0xc0, !PT ;  /* 0x0000000618197812 */ /* 0x000fca00078ec0ff */
[C---:B---3--:R-:W-:Y:S01]  /*31e0*/  HMMA.16816.F32.BF16 R60, R8.reuse, R28, R32 ;  /* 0x0000001c083c723c */ /* 0x048fe20000041820 */
[----:B------:R-:W-:Y:S01]  /*31f0*/  LOP3.LUT R20, R2, 0xffffffc, RZ, 0xc0, !PT ;  /* 0x0ffffffc02147812 */ /* 0x000fe200078ec0ff */
[----:B------:R-:W1:Y:S01]  /*3200*/  LDSM.16.M88.4 R32, [R191+0x400] ;  /* 0x00040000bf20783b */ /* 0x000e620000000200 */
[----:B------:R-:W-:Y:S01]  /*3210*/  SHF.R.S32.HI R2, RZ, 0x2, R48 ;  /* 0x00000002ff027819 */ /* 0x000fe20000011430 */
[----:B------:R-:W-:Y:S01]  /*3220*/  IMAD R23, R43, 0x20, R41 ;  /* 0x000000202b177824 */ /* 0x000fe200078e0229 */
[----:B------:R-:W-:Y:S01]  /*3230*/  IADD3 R22, R40, 0x1, -R65 ;  /* 0x0000000128167810 */ /* 0x000fe20007ffe841 */
[C---:B------:R-:W-:Y:S01]  /*3240*/  IMAD.IADD R20, R176.reuse, 0x1, -R20 ;  /* 0x00000001b0147824 */ /* 0x040fe200078e0a14 */
[----:B------:R-:W-:Y:S01]  /*3250*/  HMMA.16816.F32.BF16 R68, R8, R30, R52 ;  /* 0x0000001e0844723c */ /* 0x000fe20000041834 */
[--C-:B------:R-:W-:Y:S02]  /*3260*/  IMAD R21, R176, 0x10, R2.reuse ;  /* 0x00000010b0157824 */ /* 0x100fe400078e0202 */
[----:B------:R-:W-:-:S02]  /*3270*/  IMAD R24, R20, 0x10, R2 ;  /* 0x0000001014187824 */ /* 0x000fc400078e0202 */
[----:B-----5:R-:W-:Y:S01]  /*3280*/  IMAD.IADD R22, R22, 0x1, R44 ;  /* 0x0000000116167824 */ /* 0x020fe200078e022c */
[----:B------:R-:W-:Y:S01]  /*3290*/  HMMA.16816.F32.BF16 R56, R4, R30, R56 ;  /* 0x0000001e0438723c */ /* 0x000fe20000041838 */
[----:B------:R-:W-:Y:S01]  /*32a0*/  IMAD.IADD R21, R47, 0x1, R21 ;  /* 0x000000012f157824 */ /* 0x000fe200078e0215 */
[----:B------:R2:W-:Y:S01]  /*32b0*/  STL [R1+0x3ac], R24 ;  /* 0x0003ac1801007387 */ /* 0x0005e20000100800 */
[----:B------:R-:W-:Y:S02]  /*32c0*/  IMAD.IADD R2, R42, 0x1, R23 ;  /* 0x000000012a027824 */ /* 0x000fe400078e0217 */
[----:B------:R-:W-:Y:S01]  /*32d0*/  IMAD R20, R172, 0x80, R25 ;  /* 0x00000080ac147824 */ /* 0x000fe200078e0219 */
[C---:B------:R-:W-:Y:S01]  /*32e0*/  IADD3 R23, R22.reuse, 0x8, R21 ;  /* 0x0000000816177810 */ /* 0x040fe20007ffe015 */
[----:B------:R-:W3:Y:S01]  /*32f0*/  LDSM.16.M88.4 R28, [R170+0x2800] ;  /* 0x00280000aa1c783b */ /* 0x000ee20000000200 */
[----:B------:R-:W-:Y:S01]  /*3300*/  VIADDMNMX R209, R22, R21, R40, PT ;  /* 0x0000001516d17246 */ /* 0x000fe20003800128 */
[----:B------:R-:W-:Y:S01]  /*3310*/  VIADD R25, R21, 0x40 ;  /* 0x0000004015197836 */ /* 0x000fe20000000000 */
[----:B------:R-:W-:Y:S01]  /*3320*/  VIMNMX R208, R23, R40, PT ;  /* 0x0000002817d07248 */ /* 0x000fe20003fe0100 */
[----:B------:R-:W-:Y:S01]  /*3330*/  VIADD R23, R20, 0x1 ;  /* 0x0000000114177836 */ /* 0x000fe20000000000 */
[----:B------:R-:W-:Y:S01]  /*3340*/  HMMA.16816.F32.BF16 R48, R16, R36, RZ ;  /* 0x000000241030723c */ /* 0x000fe200000418ff */
[----:B------:R-:W-:-:S05]  /*3350*/  VIADD R26, R21, 0x48 ;  /* 0x00000048151a7836 */ /* 0x000fca0000000000 */
[----:B------:R-:W-:Y:S01]  /*3360*/  HMMA.16816.F32.BF16 R44, R12, R36, RZ ;  /* 0x000000240c2c723c */ /* 0x000fe200000418ff */
[C-C-:B--2---:R-:W-:Y:S02]  /*3370*/  IADD3 R24, R22.reuse, 0x40, R21.reuse ;  /* 0x0000004016187810 */ /* 0x144fe40007ffe015 */
[----:B------:R-:W-:Y:S02]  /*3380*/  IADD3 R22, R22, 0x48, R21 ;  /* 0x0000004816167810 */ /* 0x000fe40007ffe015 */
[-C--:B------:R-:W-:Y:S01]  /*3390*/  VIMNMX R207, R24, R40.reuse, PT ;  /* 0x0000002818cf7248 */ /* 0x080fe20003fe0100 */
[----:B------:R-:W-:Y:S01]  /*33a0*/  VIADD R24, R21, 0x8 ;  /* 0x0000000815187836 */ /* 0x000fe20000000000 */
[-C--:B------:R-:W-:Y:S02]  /*33b0*/  VIMNMX R206, R22, R40.reuse, PT ;  /* 0x0000002816ce7248 */ /* 0x080fe40003fe0100 */
[----:B------:R-:W-:-:S09]  /*33c0*/  IADD3 R22, -R64, R40, -R65 ;  /* 0x0000002840167210 */ /* 0x000fd20007ffe941 */
[----:B-1----:R-:W-:Y:S01]  /*33d0*/  HMMA.16816.F32.BF16 R52, R8, R32, R48 ;  /* 0x000000200834723c */ /* 0x002fe20000041830 */
[----:B------:R-:W-:Y:S01]  /*33e0*/  VIADDMNMX R205, R22, R21, RZ, !PT ;  /* 0x0000001516cd7246 */ /* 0x000fe200078001ff */
[----:B------:R-:W-:Y:S01]  /*33f0*/  VIADD R21, R20, 0x8 ;  /* 0x0000000814157836 */ /* 0x000fe20000000000 */
[----:B------:R-:W-:-:S03]  /*3400*/  VIADDMNMX R203, R22, R25, RZ, !PT ;  /* 0x0000001916cb7246 */ /* 0x000fc600078001ff */
[-C--:B------:R-:W-:Y:S01]  /*3410*/  HMMA.16816.F32.BF16 R40, R12, R38.reuse, RZ ;  /* 0x000000260c28723c */ /* 0x080fe200000418ff */
[C---:B------:R-:W-:Y:S02]  /*3420*/  ISETP.GE.AND P3, PT, R23.reuse, R205, PT ;  /* 0x000000cd1700720c */ /* 0x040fe40003f66270 */
[----:B------:R-:W-:Y:S02]  /*3430*/  VIADDMNMX R202, R22, R26, RZ, !PT ;  /* 0x0000001a16ca7246 */ /* 0x000fe400078001ff */
[C---:B------:R-:W-:Y:S01]  /*3440*/  ISETP.GE.OR P3, PT, R23.reuse, R209, !P3 ;  /* 0x000000d11700720c */ /* 0x040fe20005f66670 */
[----:B------:R-:W-:Y:S01]  /*3450*/  HMMA.16816.F32.BF16 R36, R16, R38, RZ ;  /* 0x000000261024723c */ /* 0x000fe200000418ff */
[-C--:B------:R-:W-:Y:S02]  /*3460*/  ISETP.GE.AND P6, PT, R23, R203.reuse, PT ;  /* 0x000000cb1700720c */ /* 0x080fe40003fc6270 */
[----:B------:R-:W-:Y:S02]  /*3470*/  FSEL R156, R61, -INF , !P3 ;  /* 0xff8000003d9c7808 */ /* 0x000fe40005800000 */
[----:B------:R-:W-:Y:S01]  /*3480*/  ISETP.GE.AND P5, PT, R23, R202, PT ;  /* 0x000000ca1700720c */ /* 0x000fe20003fa6270 */
[----:B------:R-:W-:Y:S01]  /*3490*/  HMMA.16816.F32.BF16 R64, R4, R32, R44 ;  /* 0x000000200440723c */ /* 0x000fe2000004182c */
[----:B------:R-:W-:-:S02]  /*34a0*/  ISETP.GE.AND P2, PT, R20, R203, PT ;  /* 0x000000cb1400720c */ /* 0x000fc40003f46270 */
[C---:B------:R-:W-:Y:S02]  /*34b0*/  ISETP.GE.AND P3, PT, R20.reuse, R202, PT ;  /* 0x000000ca1400720c */ /* 0x040fe40003f66270 */
[CC--:B------:R-:W-:Y:S01]  /*34c0*/  ISETP.GE.OR P6, PT, R23.reuse, R207.reuse, !P6 ;  /* 0x000000cf1700720c */ /* 0x0c0fe200077c6670 */
[-C--:B---3--:R-:W-:Y:S01]  /*34d0*/  HMMA.16816.F32.BF16 R44, R12, R28.reuse, RZ ;  /* 0x0000001c0c2c723c */ /* 0x088fe200000418ff */
[-C--:B------:R-:W-:Y:S02]  /*34e0*/  ISETP.GE.OR P5, PT, R23, R206.reuse, !P5 ;  /* 0x000000ce1700720c */ /* 0x080fe40006fa6670 */
[C---:B------:R-:W-:Y:S02]  /*34f0*/  ISETP.GE.OR P2, PT, R20.reuse, R207, !P2 ;  /* 0x000000cf1400720c */ /* 0x040fe40005746670 */
[----:B------:R-:W-:Y:S01]  /*3500*/  ISETP.GE.OR P3, PT, R20, R206, !P3 ;  /* 0x000000ce1400720c */ /* 0x000fe20005f66670 */
[----:B------:R-:W-:Y:S01]  /*3510*/  HMMA.16816.F32.BF16 R48, R16, R28, RZ ;  /* 0x0000001c1030723c */ /* 0x000fe200000418ff */
[----:B------:R-:W-:Y:S01]  /*3520*/  VIADDMNMX R204, R22, R24, RZ, !PT ;  /* 0x0000001816cc7246 */ /* 0x000fe200078001ff */
[----:B------:R-:W-:Y:S01]  /*3530*/  VIADD R22, R20, 0x9 ;  /* 0x0000000914167836 */ /* 0x000fe20000000000 */
[----:B------:R-:W-:Y:S01]  /*3540*/  FSEL R171, R72, -INF , !P2 ;  /* 0xff80000048ab7808 */ /* 0x000fe20005000000 */
[----:B------:R-:W1:Y:S01]  /*3550*/  LDSM.16.M88.4 R24, [R191+0x800] ;  /* 0x00080000bf18783b */ /* 0x000e620000000200 */
[----:B------:R-:W-:-:S02]  /*3560*/  FSEL R167, R73, -INF , !P6 ;  /* 0xff80000049a77808 */ /* 0x000fc40007000000 */
[----:B------:R-:W-:Y:S02]  /*3570*/  FSEL R150, R74, -INF , !P3 ;  /* 0xff8000004a967808 */ /* 0x000fe40005800000 */
[----:B------:R-:W-:Y:S02]  /*3580*/  FSEL R149, R75, -INF , !P5 ;  /* 0xff8000004b957808 */ /* 0x000fe40006800000 */
[----:B------:R-:W-:Y:S01]  /*3590*/  HMMA.16816.F32.BF16 R72, R4, R34, R40 ;  /* 0x000000220448723c */ /* 0x000fe20000041828 */
[----:B------:R-:W2:Y:S01]  /*35a0*/  LDSM.16.M88.4 R40, [R170+0x2c00] ;  /* 0x002c0000aa28783b */ /* 0x000ea20000000200 */
[C---:B------:R-:W-:Y:S02]  /*35b0*/  ISETP.GE.AND P4, PT, R20.reuse, R205, PT ;  /* 0x000000cd1400720c */ /* 0x040fe40003f86270 */
[-C--:B------:R-:W-:Y:S02]  /*35c0*/  ISETP.GE.AND P0, PT, R23, R204.reuse, PT ;  /* 0x000000cc1700720c */ /* 0x080fe40003f06270 */
[----:B------:R-:W-:-:S02]  /*35d0*/  ISETP.GE.AND P1, PT, R20, R204, PT ;  /* 0x000000cc1400720c */ /* 0x000fc40003f26270 */
[-C--:B------:R-:W-:Y:S02]  /*35e0*/  ISETP.GE.OR P0, PT, R23, R208.reuse, !P0 ;  /* 0x000000d01700720c */ /* 0x080fe40004706670 */
[C---:B------:R-:W-:Y:S02]  /*35f0*/  ISETP.GE.OR P4, PT, R20.reuse, R209, !P4 ;  /* 0x000000d11400720c */ /* 0x040fe40006786670 */
[----:B------:R-:W-:Y:S02]  /*3600*/  ISETP.GE.OR P1, PT, R20, R208, !P1 ;  /* 0x000000d01400720c */ /* 0x000fe40004f26670 */
[----:B------:R-:W-:Y:S02]  /*3610*/  FSEL R157, R60, -INF , !P4 ;  /* 0xff8000003c9d7808 */ /* 0x000fe40006000000 */
[----:B------:R-:W-:Y:S02]  /*3620*/  FSEL R164, R62, -INF , !P1 ;  /* 0xff8000003ea47808 */ /* 0x000fe40004800000 */
[----:B------:R-:W-:-:S02]  /*3630*/  FSEL R163, R63, -INF , !P0 ;  /* 0xff8000003fa37808 */ /* 0x000fc40004000000 */
[C---:B------:R-:W-:Y:S01]  /*3640*/  ISETP.GE.AND P0, PT, R21.reuse, R205, PT ;  /* 0x000000cd1500720c */ /* 0x040fe20003f06270 */
[----:B------:R-:W-:Y:S01]  /*3650*/  HMMA.16816.F32.BF16 R60, R8, R34, R36 ;  /* 0x00000022083c723c */ /* 0x000fe20000041824 */
[C---:B------:R-:W-:Y:S01]  /*3660*/  ISETP.GE.AND P4, PT, R21.reuse, R204, PT ;  /* 0x000000cc1500720c */ /* 0x040fe20003f86270 */
[----:B------:R-:W-:Y:S01]  /*3670*/  LDSM.16.M88.4 R32, [R191+0xc00] ;  /* 0x000c0000bf20783b */ /* 0x000fe20000000200 */
[C---:B------:R-:W-:Y:S02]  /*3680*/  ISETP.GE.AND P1, PT, R21.reuse, R203, PT ;  /* 0x000000cb1500720c */ /* 0x040fe40003f26270 */
[C---:B------:R-:W-:Y:S01]  /*3690*/  ISETP.GE.AND P2, PT, R21.reuse, R202, PT ;  /* 0x000000ca1500720c */ /* 0x040fe20003f46270 */
[----:B------:R-:W-:Y:S01]  /*36a0*/  HMMA.16816.F32.BF16 R36, R12, R30, RZ ;  /* 0x0000001e0c24723c */ /* 0x000fe200000418ff */
[----:B------:R-:W-:Y:S02]  /*36b0*/  ISETP.GE.AND P5, PT, R22, R205, PT ;  /* 0x000000cd1600720c */ /* 0x000fe40003fa6270 */
[----:B------:R-:W-:-:S02]  /*36c0*/  ISETP.GE.OR P0, PT, R21, R209, !P0 ;  /* 0x000000d11500720c */ /* 0x000fc40004706670 */
[C---:B------:R-:W-:Y:S01]  /*36d0*/  ISETP.GE.OR P4, PT, R21.reuse, R208, !P4 ;  /* 0x000000d01500720c */ /* 0x040fe20006786670 */
[----:B-1----:R-:W-:Y:S01]  /*36e0*/  HMMA.16816.F32.BF16 R76, R4, R24, R44 ;  /* 0x00000018044c723c */ /* 0x002fe2000004182c */
[C---:B------:R-:W-:Y:S02]  /*36f0*/  ISETP.GE.OR P1, PT, R21.reuse, R207, !P1 ;  /* 0x000000cf1500720c */ /* 0x040fe40004f26670 */
[----:B------:R-:W-:Y:S01]  /*3700*/  ISETP.GE.OR P2, PT, R21, R206, !P2 ;  /* 0x000000ce1500720c */ /* 0x000fe20005746670 */
[----:B------:R-:W-:Y:S01]  /*3710*/  VIADD R21, R20, 0x10 ;  /* 0x0000001014157836 */ /* 0x000fe20000000000 */
[----:B------:R-:W-:Y:S01]  /*3720*/  ISETP.GE.OR P5, PT, R22, R209, !P5 ;  /* 0x000000d11600720c */ /* 0x000fe20006fa6670 */
[----:B------:R-:W-:Y:S01]  /*3730*/  HMMA.16816.F32.BF16 R28, R16, R30, RZ ;  /* 0x0000001e101c723c */ /* 0x000fe200000418ff */
[----:B------:R-:W-:Y:S02]  /*3740*/  FSEL R165, R70, -INF , !P4 ;  /* 0xff80000046a57808 */ /* 0x000fe40006000000 */
[----:B------:R-:W-:-:S02]  /*3750*/  FSEL R173, R56, -INF , !P1 ;  /* 0xff80000038ad7808 */ /* 0x000fc40004800000 */
[----:B------:R-:W-:Y:S01]  /*3760*/  FSEL R153, R58, -INF , !P2 ;  /* 0xff8000003a997808 */ /* 0x000fe20005000000 */
[----:B--2---:R-:W-:Y:S01]  /*3770*/  HMMA.16816.F32.BF16 R44, R12, R40, RZ ;  /* 0x000000280c2c723c */ /* 0x004fe200000418ff */
[----:B------:R-:W-:Y:S02]  /*3780*/  FSEL R155, R69, -INF , !P5 ;  /* 0xff800000459b7808 */ /* 0x000fe40006800000 */
[----:B------:R-:W-:Y:S02]  /*3790*/  FSEL R160, R68, -INF , !P0 ;  /* 0xff80000044a07808 */ /* 0x000fe40004000000 */
[C---:B------:R-:W-:Y:S02]  /*37a0*/  ISETP.GE.AND P4, PT, R21.reuse, R205, PT ;  /* 0x000000cd1500720c */ /* 0x040fe40003f86270 */
[C---:B------:R-:W-:Y:S02]  /*37b0*/  ISETP.GE.AND P1, PT, R21.reuse, R204, PT ;  /* 0x000000cc1500720c */ /* 0x040fe40003f26270 */
[----:B------:R-:W-:-:S02]  /*37c0*/  ISETP.GE.AND P2, PT, R21, R203, PT ;  /* 0x000000cb1500720c */ /* 0x000fc40003f46270 */
[C---:B------:R-:W-:Y:S02]  /*37d0*/  ISETP.GE.AND P5, PT, R21.reuse, R202, PT ;  /* 0x000000ca1500720c */ /* 0x040fe40003fa6270 */
[C---:B------:R-:W-:Y:S02]  /*37e0*/  ISETP.GE.AND P6, PT, R22.reuse, R204, PT ;  /* 0x000000cc1600720c */ /* 0x040fe40003fc6270 */
[C---:B------:R-:W-:Y:S02]  /*37f0*/  ISETP.GE.AND P3, PT, R22.reuse, R203, PT ;  /* 0x000000cb1600720c */ /* 0x040fe40003f66270 */
[----:B------:R-:W-:Y:S02]  /*3800*/  ISETP.GE.AND P0, PT, R22, R202, PT ;  /* 0x000000ca1600720c */ /* 0x000fe40003f06270 */
[C---:B------:R-:W-:Y:S02]  /*3810*/  ISETP.GE.OR P4, PT, R21.reuse, R209, !P4 ;  /* 0x000000d11500720c */ /* 0x040fe40006786670 */
[----:B------:R-:W-:-:S02]  /*3820*/  ISETP.GE.OR P1, PT, R21, R208, !P1 ;  /* 0x000000d01500720c */ /* 0x000fc40004f26670 */
[CC--:B------:R-:W-:Y:S02]  /*3830*/  ISETP.GE.OR P2, PT, R21.reuse, R207.reuse, !P2 ;  /* 0x000000cf1500720c */ /* 0x0c0fe40005746670 */
[----:B------:R-:W-:Y:S01]  /*3840*/  ISETP.GE.OR P5, PT, R21, R206, !P5 ;  /* 0x000000ce1500720c */ /* 0x000fe20006fa6670 */
[----:B------:R-:W-:Y:S01]  /*3850*/  VIADD R21, R20, 0x11 ;  /* 0x0000001114157836 */ /* 0x000fe20000000000 */
[C---:B------:R-:W-:Y:S02]  /*3860*/  ISETP.GE.OR P6, PT, R22.reuse, R208, !P6 ;  /* 0x000000d01600720c */ /* 0x040fe400077c6670 */
[C---:B------:R-:W-:Y:S02]  /*3870*/  ISETP.GE.OR P3, PT, R22.reuse, R207, !P3 ;  /* 0x000000cf1600720c */ /* 0x040fe40005f66670 */
[----:B------:R-:W-:Y:S01]  /*3880*/  ISETP.GE.OR P0, PT, R22, R206, !P0 ;  /* 0x000000ce1600720c */ /* 0x000fe20004706670 */
[----:B------:R-:W-:Y:S01]  /*3890*/  VIADD R22, R20, 0x19 ;  /* 0x0000001914167836 */ /* 0x000fe20000000000 */
[----:B------:R-:W-:-:S02]  /*38a0*/  FSEL R161, R71, -INF , !P6 ;  /* 0xff80000047a17808 */ /* 0x000fc40007000000 */
[----:B------:R-:W-:Y:S01]  /*38b0*/  FSEL R166, R57, -INF , !P3 ;  /* 0xff80000039a67808 */ /* 0x000fe20005800000 */
[----:B------:R-:W-:Y:S01]  /*38c0*/  HMMA.16816.F32.BF16 R68, R8, R24, R48 ;  /* 0x000000180844723c */ /* 0x000fe20000041830 */
[----:B------:R-:W-:Y:S02]  /*38d0*/  FSEL R147, R59, -INF , !P0 ;  /* 0xff8000003b937808 */ /* 0x000fe40004000000 */
[----:B------:R-:W-:Y:S02]  /*38e0*/  FSEL R148, R52, -INF , !P4 ;  /* 0xff80000034947808 */ /* 0x000fe40006000000 */
[C---:B------:R-:W-:Y:S01]  /*38f0*/  ISETP.GE.AND P3, PT, R21.reuse, R205, PT ;  /* 0x000000cd1500720c */ /* 0x040fe20003f66270 */
[----:B------:R-:W-:Y:S01]  /*3900*/  HMMA.16816.F32.BF16 R56, R4, R26, R36 ;  /* 0x0000001a0438723c */ /* 0x000fe20000041824 */
[C---:B------:R-:W-:Y:S01]  /*3910*/  ISETP.GE.AND P0, PT, R21.reuse, R204, PT ;  /* 0x000000cc1500720c */ /* 0x040fe20003f06270 */
[----:B------:R-:W1:Y:S01]  /*3920*/  LDSM.16.M88.4 R36, [R170+0x3000] ;  /* 0x00300000aa24783b */ /* 0x000e620000000200 */
[----:B------:R-:W-:-:S02]  /*3930*/  ISETP.GE.AND P6, PT, R21, R203, PT ;  /* 0x000000cb1500720c */ /* 0x000fc40003fc6270 */
[C---:B------:R-:W-:Y:S01]  /*3940*/  ISETP.GE.AND P4, PT, R21.reuse, R202, PT ;  /* 0x000000ca1500720c */ /* 0x040fe20003f86270 */
[----:B------:R-:W-:Y:S01]  /*3950*/  HMMA.16816.F32.BF16 R48, R16, R40, RZ ;  /* 0x000000281030723c */ /* 0x000fe200000418ff */
[C---:B------:R-:W-:Y:S02]  /*3960*/  ISETP.GE.OR P3, PT, R21.reuse, R209, !P3 ;  /* 0x000000d11500720c */ /* 0x040fe40005f66670 */
[C---:B------:R-:W-:Y:S02]  /*3970*/  ISETP.GE.OR P0, PT, R21.reuse, R208, !P0 ;  /* 0x000000d01500720c */ /* 0x040fe40004706670 */
[C---:B------:R-:W-:Y:S02]  /*3980*/  ISETP.GE.OR P6, PT, R21.reuse, R207, !P6 ;  /* 0x000000cf1500720c */ /* 0x040fe400077c6670 */
[----:B------:R-:W-:Y:S01]  /*3990*/  ISETP.GE.OR P4, PT, R21, R206, !P4 ;  /* 0x000000ce1500720c */ /* 0x000fe20006786670 */
[----:B------:R-:W-:Y:S01]  /*39a0*/  VIADD R21, R20, 0x18 ;  /* 0x0000001814157836 */ /* 0x000fe20000000000 */
[----:B------:R-:W-:-:S02]  /*39b0*/  FSEL R151, R55, -INF , !P0 ;  /* 0xff80000037977808 */ /* 0x000fc40004000000 */
[----:B------:R-:W-:Y:S02]  /*39c0*/  FSEL R145, R53, -INF , !P3 ;  /* 0xff80000035917808 */ /* 0x000fe40005800000 */
[C---:B------:R-:W-:Y:S02]  /*39d0*/  ISETP.GE.AND P0, PT, R21.reuse, R203, PT ;  /* 0x000000cb1500720c */ /* 0x040fe40003f06270 */
[----:B------:R-:W-:Y:S02]  /*39e0*/  FSEL R152, R54, -INF , !P1 ;  /* 0xff80000036987808 */ /* 0x000fe40004800000 */
[----:B------:R-:W-:Y:S01]  /*39f0*/  FSEL R162, R64, -INF , !P2 ;  /* 0xff80000040a27808 */ /* 0x000fe20005000000 */
[----:B------:R-:W-:Y:S01]  /*3a00*/  HMMA.16816.F32.BF16 R52, R8, R26, R28 ;  /* 0x0000001a0834723c */ /* 0x000fe2000004181c */
[C---:B------:R-:W-:Y:S01]  /*3a10*/  ISETP.GE.OR P0, PT, R21.reuse, R207, !P0 ;  /* 0x000000cf1500720c */ /* 0x040fe20004706670 */
[----:B------:R-:W2:Y:S01]  /*3a20*/  LDSM.16.M88.4 R28, [R191+0x1000] ;  /* 0x00100000bf1c783b */ /* 0x000ea20000000200 */
[----:B------:R-:W-:-:S02]  /*3a30*/  ISETP.GE.AND P1, PT, R21, R205, PT ;  /* 0x000000cd1500720c */ /* 0x000fc40003f26270 */
[C---:B------:R-:W-:Y:S02]  /*3a40*/  ISETP.GE.AND P3, PT, R21.reuse, R204, PT ;  /* 0x000000cc1500720c */ /* 0x040fe40003f66270 */
[C---:B------:R-:W-:Y:S02]  /*3a50*/  ISETP.GE.AND P2, PT, R21.reuse, R202, PT ;  /* 0x000000ca1500720c */ /* 0x040fe40003f46270 */
[----:B------:R-:W-:Y:S02]  /*3a60*/  FSEL R139, R66, -INF , !P5 ;  /* 0xff800000428b7808 */ /* 0x000fe40006800000 */
[----:B------:R-:W-:Y:S02]  /*3a70*/  ISETP.GE.AND P5, PT, R22, R203, PT ;  /* 0x000000cb1600720c */ /* 0x000fe40003fa6270 */
[----:B------:R-:W-:Y:S02]  /*3a80*/  FSEL R158, R72, -INF , !P0 ;  /* 0xff800000489e7808 */ /* 0x000fe40004000000 */
[----:B------:R-:W-:-:S02]  /*3a90*/  ISETP.GE.OR P1, PT, R21, R209, !P1 ;  /* 0x000000d11500720c */ /* 0x000fc40004f26670 */
[C---:B------:R-:W-:Y:S01]  /*3aa0*/  ISETP.GE.OR P3, PT, R21.reuse, R208, !P3 ;  /* 0x000000d01500720c */ /* 0x040fe20005f66670 */
[----:B-1----:R-:W-:Y:S01]  /*3ab0*/  HMMA.16816.F32.BF16 R24, R12, R36, RZ ;  /* 0x000000240c18723c */ /* 0x002fe200000418ff */
[----:B------:R-:W-:Y:S01]  /*3ac0*/  ISETP.GE.OR P2, PT, R21, R206, !P2 ;  /* 0x000000ce1500720c */ /* 0x000fe20005746670 */
[----:B------:R-:W-:Y:S01]  /*3ad0*/  VIADD R21, R20, 0x20 ;  /* 0x0000002014157836 */ /* 0x000fe20000000000 */
[C---:B------:R-:W-:Y:S02]  /*3ae0*/  ISETP.GE.AND P0, PT, R22.reuse, R202, PT ;  /* 0x000000ca1600720c */ /* 0x040fe40003f06270 */
[C---:B------:R-:W-:Y:S02]  /*3af0*/  ISETP.GE.OR P5, PT, R22.reuse, R207, !P5 ;  /* 0x000000cf1600720c */ /* 0x040fe40006fa6670 */
[----:B------:R-:W-:Y:S02]  /*3b00*/  ISETP.GE.OR P0, PT, R22, R206, !P0 ;  /* 0x000000ce1600720c */ /* 0x000fe40004706670 */
[----:B------:R-:W-:-:S02]  /*3b10*/  FSEL R137, R74, -INF , !P2 ;  /* 0xff8000004a897808 */ /* 0x000fc40005000000 */
[----:B------:R-:W-:Y:S02]  /*3b20*/  FSEL R141, R60, -INF , !P1 ;  /* 0xff8000003c8d7808 */ /* 0x000fe40004800000 */
[----:B------:R-:W-:Y:S02]  /*3b30*/  FSEL R146, R62, -INF , !P3 ;  /* 0xff8000003e927808 */ /* 0x000fe40005800000 */
[----:B------:R-:W-:Y:S02]  /*3b40*/  FSEL R154, R73, -INF , !P5 ;  /* 0xff800000499a7808 */ /* 0x000fe40006800000 */
[----:B------:R-:W-:Y:S02]  /*3b50*/  FSEL R159, R65, -INF , !P6 ;  /* 0xff800000419f7808 */ /* 0x000fe40007000000 */
[----:B------:R-:W-:Y:S02]  /*3b60*/  FSEL R138, R67, -INF , !P4 ;  /* 0xff800000438a7808 */ /* 0x000fe40006000000 */
[C---:B------:R-:W-:Y:S01]  /*3b70*/  ISETP.GE.AND P2, PT, R21.reuse, R205, PT ;  /* 0x000000cd1500720c */ /* 0x040fe20003f46270 */
[----:B------:R-:W-:Y:S01]  /*3b80*/  HMMA.16816.F32.BF16 R64, R8, R32, R48 ;  /* 0x000000200840723c */ /* 0x000fe20000041830 */
[----:B------:R-:W-:-:S02]  /*3b90*/  ISETP.GE.AND P1, PT, R21, R204, PT ;  /* 0x000000cc1500720c */ /* 0x000fc40003f26270 */
[C---:B------:R-:W-:Y:S02]  /*3ba0*/  ISETP.GE.AND P3, PT, R21.reuse, R203, PT ;  /* 0x000000cb1500720c */ /* 0x040fe40003f66270 */
[----:B------:R-:W-:Y:S01]  /*3bb0*/  ISETP.GE.AND P5, PT, R21, R202, PT ;  /* 0x000000ca1500720c */ /* 0x000fe20003fa6270 */
[----:B------:R-:W-:Y:S01]  /*3bc0*/  HMMA.16816.F32.BF16 R48, R16, R36, RZ ;  /* 0x000000241030723c */ /* 0x000fe200000418ff */
[C---:B------:R-:W-:Y:S02]  /*3bd0*/  ISETP.GE.AND P6, PT, R22.reuse, R205, PT ;  /* 0x000000cd1600720c */ /* 0x040fe40003fc6270 */
[----:B------:R-:W-:Y:S02]  /*3be0*/  ISETP.GE.AND P4, PT, R22, R204, PT ;  /* 0x000000cc1600720c */ /* 0x000fe40003f86270 */
[----:B------:R-:W-:Y:S02]  /*3bf0*/  FSEL R131, R75, -INF , !P0 ;  /* 0xff8000004b837808 */ /* 0x000fe40004000000 */
[----:B------:R-:W-:Y:S01]  /*3c00*/  HMMA.16816.F32.BF16 R72, R4, R32, R44 ;  /* 0x000000200448723c */ /* 0x000fe2000004182c */
[----:B------:R-:W-:-:S02]  /*3c10*/  ISETP.GE.OR P2, PT, R21, R209, !P2 ;  /* 0x000000d11500720c */ /* 0x000fc40005746670 */
[C---:B------:R-:W-:Y:S02]  /*3c20*/  ISETP.GE.OR P1, PT, R21.reuse, R208, !P1 ;  /* 0x000000d01500720c */ /* 0x040fe40004f26670 */
[C---:B------:R-:W-:Y:S01]  /*3c30*/  ISETP.GE.OR P3, PT, R21.reuse, R207, !P3 ;  /* 0x000000cf1500720c */ /* 0x040fe20005f66670 */
[-C--:B------:R-:W-:Y:S01]  /*3c40*/  HMMA.16816.F32.BF16 R44, R12, R42.reuse, RZ ;  /* 0x0000002a0c2c723c */ /* 0x080fe200000418ff */
[----:B------:R-:W-:Y:S01]  /*3c50*/  ISETP.GE.OR P5, PT, R21, R206, !P5 ;  /* 0x000000ce1500720c */ /* 0x000fe20006fa6670 */
[----:B------:R-:W-:Y:S01]  /*3c60*/  VIADD R21, R20, 0x21 ;  /* 0x0000002114157836 */ /* 0x000fe20000000000 */
[C---:B------:R-:W-:Y:S02]  /*3c70*/  ISETP.GE.OR P6, PT, R22.reuse, R209, !P6 ;  /* 0x000000d11600720c */ /* 0x040fe400077c6670 */
[----:B------:R-:W-:Y:S01]  /*3c80*/  ISETP.GE.OR P4, PT, R22, R208, !P4 ;  /* 0x000000d01600720c */ /* 0x000fe20006786670 */
[----:B------:R-:W-:Y:S01]  /*3c90*/  HMMA.16816.F32.BF16 R40, R16, R42, RZ ;  /* 0x0000002a1028723c */ /* 0x000fe200000418ff */
[----:B------:R-:W-:Y:S01]  /*3ca0*/  FSEL R133, R61, -INF , !P6 ;  /* 0xff8000003d857808 */ /* 0x000fe20007000000 */
[----:B------:R-:W-:Y:S01]  /*3cb0*/  VIADD R22, R20, 0x29 ;  /* 0x0000002914167836 */ /* 0x000fe20000000000 */
[----:B------:R-:W-:-:S02]  /*3cc0*/  FSEL R143, R63, -INF , !P4 ;  /* 0xff8000003f8f7808 */ /* 0x000fc40006000000 */
[----:B------:R-:W-:Y:S02]  /*3cd0*/  FSEL R132, R68, -INF , !P2 ;  /* 0xff80000044847808 */ /* 0x000fe40005000000 */
[C---:B------:R-:W-:Y:S02]  /*3ce0*/  ISETP.GE.AND P4, PT, R21.reuse, R205, PT ;  /* 0x000000cd1500720c */ /* 0x040fe40003f86270 */
[C---:B------:R-:W-:Y:S02]  /*3cf0*/  ISETP.GE.AND P0, PT, R21.reuse, R204, PT ;  /* 0x000000cc1500720c */ /* 0x040fe40003f06270 */
[C---:B------:R-:W-:Y:S02]  /*3d00*/  ISETP.GE.AND P6, PT, R21.reuse, R203, PT ;  /* 0x000000cb1500720c */ /* 0x040fe40003fc6270 */
[C---:B------:R-:W-:Y:S02]  /*3d10*/  ISETP.GE.AND P2, PT, R21.reuse, R202, PT ;  /* 0x000000ca1500720c */ /* 0x040fe40003f46270 */
[----:B------:R-:W-:-:S02]  /*3d20*/  ISETP.GE.OR P4, PT, R21, R209, !P4 ;  /* 0x000000d11500720c */ /* 0x000fc40006786670 */
[C---:B------:R-:W-:Y:S02]  /*3d30*/  ISETP.GE.OR P0, PT, R21.reuse, R208, !P0 ;  /* 0x000000d01500720c */ /* 0x040fe40004706670 */
[C---:B------:R-:W-:Y:S02]  /*3d40*/  ISETP.GE.OR P6, PT, R21.reuse, R207, !P6 ;  /* 0x000000cf1500720c */ /* 0x040fe400077c6670 */
[----:B------:R-:W-:Y:S01]  /*3d50*/  ISETP.GE.OR P2, PT, R21, R206, !P2 ;  /* 0x000000ce1500720c */ /* 0x000fe20005746670 */
[----:B------:R-:W-:Y:S01]  /*3d60*/  VIADD R21, R20, 0x28 ;  /* 0x0000002814157836 */ /* 0x000fe20000000000 */
[----:B------:R-:W-:Y:S01]  /*3d70*/  FSEL R129, R69, -INF , !P4 ;  /* 0xff80000045817808 */ /* 0x000fe20006000000 */
[----:B------:R-:W-:Y:S01]  /*3d80*/  HMMA.16816.F32.BF16 R60, R8, R34, R40 ;  /* 0x00000022083c723c */ /* 0x000fe20000041828 */
        /* <DEDUP_REMOVED lines=9> */
[C---:B------:R-:W-:Y:S02]  /*3e20*/  ISETP.GE.OR P1, PT, R21.reuse, R209, !P1 ;  /* 0x000000d11500720c */ /* 0x040fe40004f26670 */
[C---:B------:R-:W-:Y:S02]  /*3e30*/  ISETP.GE.OR P4, PT, R21.reuse, R208, !P4 ;  /* 0x000000d01500720c */ /* 0x040fe40006786670 */
[CC--:B------:R-:W-:Y:S02]  /*3e40*/  ISETP.GE.OR P0, PT, R21.reuse, R207.reuse, !P0 ;  /* 0x000000cf1500720c */ /* 0x0c0fe40004706670 */
[----:B------:R-:W-:Y:S01]  /*3e50*/  ISETP.GE.OR P3, PT, R21, R206, !P3 ;  /* 0x000000ce1500720c */ /* 0x000fe20005f66670 */
[----:B------:R-:W-:Y:S01]  /*3e60*/  VIADD R21, R20, 0x30 ;  /* 0x0000003014157836 */ /* 0x000fe20000000000 */
[----:B------:R-:W-:-:S02]  /*3e70*/  ISETP.GE.OR P5, PT, R22, R207, !P5 ;  /* 0x000000cf1600720c */ /* 0x000fc40006fa6670 */
[----:B------:R-:W-:Y:S02]  /*3e80*/  FSEL R142, R77, -INF , !P6 ;  /* 0xff8000004d8e7808 */ /* 0x000fe40007000000 */
[----:B------:R-:W-:Y:S02]  /*3e90*/  FSEL R122, R79, -INF , !P2 ;  /* 0xff8000004f7a7808 */ /* 0x000fe40005000000 */
[----:B------:R-:W-:Y:S01]  /*3ea0*/  HMMA.16816.F32.BF16 R76, R4, R34, R44 ;  /* 0x00000022044c723c */ /* 0x000fe2000004182c */
[----:B------:R-:W-:Y:S01]  /*3eb0*/  FSEL R119, R58, -INF , !P3 ;  /* 0xff8000003a777808 */ /* 0x000fe20005800000 */
[----:B------:R-:W1:Y:S01]  /*3ec0*/  LDSM.16.M88.4 R32, [R170+0x3400] ;  /* 0x00340000aa20783b */ /* 0x000e620000000200 */
[----:B------:R-:W-:Y:S02]  /*3ed0*/  FSEL R126, R52, -INF , !P1 ;  /* 0xff800000347e7808 */ /* 0x000fe40004800000 */
[----:B------:R-:W-:Y:S01]  /*3ee0*/  FSEL R130, R54, -INF , !P4 ;  /* 0xff80000036827808 */ /* 0x000fe20006000000 */
[----:B------:R-:W-:Y:S01]  /*3ef0*/  HMMA.16816.F32.BF16 R44, R12, R38, RZ ;  /* 0x000000260c2c723c */ /* 0x000fe200000418ff */
[----:B------:R-:W-:-:S02]  /*3f00*/  FSEL R134, R57, -INF , !P5 ;  /* 0xff80000039867808 */ /* 0x000fc40006800000 */
[----:B------:R-:W-:Y:S02]  /*3f10*/  FSEL R140, R56, -INF , !P0 ;  /* 0xff800000388c7808 */ /* 0x000fe40004000000 */
[C---:B------:R-:W-:Y:S01]  /*3f20*/  ISETP.GE.AND P3, PT, R21.reuse, R205, PT ;  /* 0x000000cd1500720c */ /* 0x040fe20003f66270 */
[----:B------:R-:W-:Y:S01]  /*3f30*/  HMMA.16816.F32.BF16 R36, R16, R38, RZ ;  /* 0x000000261024723c */ /* 0x000fe200000418ff */
[C---:B------:R-:W-:Y:S02]  /*3f40*/  ISETP.GE.AND P1, PT, R21.reuse, R204, PT ;  /* 0x000000cc1500720c */ /* 0x040fe40003f26270 */
[C---:B------:R-:W-:Y:S02]  /*3f50*/  ISETP.GE.AND P4, PT, R21.reuse, R203, PT ;  /* 0x000000cb1500720c */ /* 0x040fe40003f86270 */
[----:B------:R-:W-:Y:S02]  /*3f60*/  ISETP.GE.AND P5, PT, R21, R202, PT ;  /* 0x000000ca1500720c */ /* 0x000fe40003fa6270 */
[----:B------:R-:W-:-:S02]  /*3f70*/  ISETP.GE.AND P6, PT, R22, R205, PT ;  /* 0x000000cd1600720c */ /* 0x000fc40003fc6270 */
[C---:B------:R-:W-:Y:S02]  /*3f80*/  ISETP.GE.AND P2, PT, R22.reuse, R204, PT ;  /* 0x000000cc1600720c */ /* 0x040fe40003f46270 */
[----:B------:R-:W-:Y:S02]  /*3f90*/  ISETP.GE.AND P0, PT, R22, R202, PT ;  /* 0x000000ca1600720c */ /* 0x000fe40003f06270 */
[C---:B------:R-:W-:Y:S02]  /*3fa0*/  ISETP.GE.OR P3, PT, R21.reuse, R209, !P3 ;  /* 0x000000d11500720c */ /* 0x040fe40005f66670 */
[C---:B------:R-:W-:Y:S02]  /*3fb0*/  ISETP.GE.OR P1, PT, R21.reuse, R208, !P1 ;  /* 0x000000d01500720c */ /* 0x040fe40004f26670 */
[C---:B------:R-:W-:Y:S02]  /*3fc0*/  ISETP.GE.OR P4, PT, R21.reuse, R207, !P4 ;  /* 0x000000cf1500720c */ /* 0x040fe40006786670 */
[----:B------:R-:W-:Y:S01]  /*3fd0*/  ISETP.GE.OR P5, PT, R21, R206, !P5 ;  /* 0x000000ce1500720c */ /* 0x000fe20006fa6670 */
[----:B------:R-:W-:Y:S01]  /*3fe0*/  VIADD R21, R20, 0x31 ;  /* 0x0000003114157836 */ /* 0x000fe20000000000 */
[----:B------:R-:W-:-:S02]  /*3ff0*/  ISETP.GE.OR P6, PT, R22, R209, !P6 ;  /* 0x000000d11600720c */ /* 0x000fc400077c6670 */
[C---:B------:R-:W-:Y:S01]  /*4000*/  ISETP.GE.OR P2, PT, R22.reuse, R208, !P2 ;  /* 0x000000d01600720c */ /* 0x040fe20005746670 */
[----:B--2---:R-:W-:Y:S01]  /*4010*/  HMMA.16816.F32.BF16 R68, R8, R30, R36 ;  /* 0x0000001e0844723c */ /* 0x004fe20000041824 */
[----:B------:R-:W-:Y:S01]  /*4020*/  ISETP.GE.OR P0, PT, R22, R206, !P0 ;  /* 0x000000ce1600720c */ /* 0x000fe20004706670 */
[----:B------:R-:W-:Y:S01]  /*4030*/  VIADD R22, R20, 0x39 ;  /* 0x0000003914167836 */ /* 0x000fe20000000000 */
[----:B------:R-:W-:Y:S01]  /*4040*/  FSEL R118, R53, -INF , !P6 ;  /* 0xff80000035767808 */ /* 0x000fe20007000000 */
[----:B------:R-:W-:Y:S01]  /*4050*/  LDSM.16.M88.4 R36, [R170+0x3800] ;  /* 0x00380000aa24783b */ /* 0x000fe20000000200 */
[----:B------:R-:W-:Y:S01]  /*4060*/  FSEL R112, R59, -INF , !P0 ;  /* 0xff8000003b707808 */ /* 0x000fe20004000000 */
[----:B-1----:R-:W-:Y:S01]  /*4070*/  HMMA.16816.F32.BF16 R40, R12, R32, RZ ;  /* 0x000000200c28723c */ /* 0x002fe200000418ff */
[----:B------:R-:W-:Y:S02]  /*4080*/  FSEL R128, R55, -INF , !P2 ;  /* 0xff80000037807808 */ /* 0x000fe40005000000 */
[----:B------:R-:W-:-:S02]  /*4090*/  FSEL R115, R64, -INF , !P3 ;  /* 0xff80000040737808 */ /* 0x000fc40005800000 */
[C---:B------:R-:W-:Y:S01]  /*40a0*/  ISETP.GE.AND P2, PT, R21.reuse, R205, PT ;  /* 0x000000cd1500720c */ /* 0x040fe20003f46270 */
[-C--:B------:R-:W-:Y:S01]  /*40b0*/  HMMA.16816.F32.BF16 R56, R4, R28.reuse, R24 ;  /* 0x0000001c0438723c */ /* 0x080fe20000041818 */
[C---:B------:R-:W-:Y:S01]  /*40c0*/  ISETP.GE.AND P0, PT, R21.reuse, R204, PT ;  /* 0x000000cc1500720c */ /* 0x040fe20003f06270 */
[----:B------:R-:W1:Y:S01]  /*40d0*/  LDSM.16.M88.4 R24, [R191+0x1400] ;  /* 0x00140000bf18783b */ /* 0x000e620000000200 */
[C---:B------:R-:W-:Y:S02]  /*40e0*/  ISETP.GE.AND P6, PT, R21.reuse, R203, PT ;  /* 0x000000cb1500720c */ /* 0x040fe40003fc6270 */
[C---:B------:R-:W-:Y:S01]  /*40f0*/  ISETP.GE.AND P3, PT, R21.reuse, R202, PT ;  /* 0x000000ca1500720c */ /* 0x040fe20003f66270 */
[----:B------:R-:W-:Y:S01]  /*4100*/  HMMA.16816.F32.BF16 R52, R8, R28, R48 ;  /* 0x0000001c0834723c */ /* 0x000fe20000041830 */
[C---:B------:R-:W-:Y:S02]  /*4110*/  ISETP.GE.OR P2, PT, R21.reuse, R209, !P2 ;  /* 0x000000d11500720c */ /* 0x040fe40005746670 */
[----:B------:R-:W-:-:S02]  /*4120*/  ISETP.GE.OR P0, PT, R21, R208, !P0 ;  /* 0x000000d01500720c */ /* 0x000fc40004706670 */
[C---:B------:R-:W-:Y:S01]  /*4130*/  ISETP.GE.OR P6, PT, R21.reuse, R207, !P6 ;  /* 0x000000cf1500720c */ /* 0x040fe200077c6670 */
[----:B------:R-:W-:Y:S01]  /*4140*/  HMMA.16816.F32.BF16 R48, R16, R32, RZ ;  /* 0x000000201030723c */ /* 0x000fe200000418ff */
[----:B------:R-:W-:Y:S01]  /*4150*/  ISETP.GE.OR P3, PT, R21, R206, !P3 ;  /* 0x000000ce1500720c */ /* 0x000fe20005f66670 */
[----:B------:R-:W-:Y:S01]  /*4160*/  VIADD R21, R20, 0x38 ;  /* 0x0000003814157836 */ /* 0x000fe20000000000 */
[----:B------:R-:W-:Y:S02]  /*4170*/  FSEL R113, R65, -INF , !P2 ;  /* 0xff80000041717808 */ /* 0x000fe40005000000 */
[----:B------:R-:W-:Y:S02]  /*4180*/  FSEL R121, R66, -INF , !P1 ;  /* 0xff80000042797808 */ /* 0x000fe40004800000 */
[----:B------:R-:W-:Y:S02]  /*4190*/  FSEL R120, R67, -INF , !P0 ;  /* 0xff80000043787808 */ /* 0x000fe40004000000 */
[----:B------:R-:W-:-:S02]  /*41a0*/  FSEL R127, R72, -INF , !P4 ;  /* 0xff800000487f7808 */ /* 0x000fc40006000000 */
[C---:B------:R-:W-:Y:S02]  /*41b0*/  ISETP.GE.AND P1, PT, R21.reuse, R205, PT ;  /* 0x000000cd1500720c */ /* 0x040fe40003f26270 */
[C---:B------:R-:W-:Y:S02]  /*41c0*/  ISETP.GE.AND P2, PT, R21.reuse, R204, PT ;  /* 0x000000cc1500720c */ /* 0x040fe40003f46270 */
[CC--:B------:R-:W-:Y:S02]  /*41d0*/  ISETP.GE.AND P0, PT, R21.reuse, R203.reuse, PT ;  /* 0x000000cb1500720c */ /* 0x0c0fe40003f06270 */
[----:B------:R-:W-:Y:S02]  /*41e0*/  ISETP.GE.AND P4, PT, R21, R202, PT ;  /* 0x000000ca1500720c */ /* 0x000fe40003f86270 */
[----:B------:R-:W-:Y:S02]  /*41f0*/  FSEL R106, R74, -INF , !P5 ;  /* 0xff8000004a6a7808 */ /* 0x000fe40006800000 */
[----:B------:R-:W-:-:S02]  /*4200*/  ISETP.GE.AND P5, PT, R22, R203, PT ;  /* 0x000000cb1600720c */ /* 0x000fc40003fa6270 */
[C---:B------:R-:W-:Y:S02]  /*4210*/  ISETP.GE.OR P1, PT, R21.reuse, R209, !P1 ;  /* 0x000000d11500720c */ /* 0x040fe40004f26670 */
[C---:B------:R-:W-:Y:S02]  /*4220*/  ISETP.GE.OR P2, PT, R21.reuse, R208, !P2 ;  /* 0x000000d01500720c */ /* 0x040fe40005746670 */
[CC--:B------:R-:W-:Y:S02]  /*4230*/  ISETP.GE.OR P0, PT, R21.reuse, R207.reuse, !P0 ;  /* 0x000000cf1500720c */ /* 0x0c0fe40004706670 */
[----:B------:R-:W-:Y:S01]  /*4240*/  ISETP.GE.OR P4, PT, R21, R206, !P4 ;  /* 0x000000ce1500720c */ /* 0x000fe20006786670 */
[----:B------:R-:W-:Y:S01]  /*4250*/  VIADD R21, R20, 0x40 ;  /* 0x0000004014157836 */ /* 0x000fe20000000000 */
[----:B------:R-:W-:Y:S01]  /*4260*/  ISETP.GE.OR P5, PT, R22, R207, !P5 ;  /* 0x000000cf1600720c */ /* 0x000fe20006fa6670 */
[----:B-1----:R-:W-:Y:S01]  /*4270*/  HMMA.16816.F32.BF16 R84, R4, R24, R40 ;  /* 0x000000180454723c */ /* 0x002fe20000041828 */
[----:B------:R-:W-:-:S02]  /*4280*/  FSEL R102, R78, -INF , !P4 ;  /* 0xff8000004e667808 */ /* 0x000fc40006000000 */
[----:B------:R-:W-:Y:S02]  /*4290*/  FSEL R110, R60, -INF , !P1 ;  /* 0xff8000003c6e7808 */ /* 0x000fe40004800000 */
[----:B------:R-:W-:Y:S01]  /*42a0*/  FSEL R114, R62, -INF , !P2 ;  /* 0xff8000003e727808 */ /* 0x000fe20005000000 */
[----:B------:R-:W-:Y:S01]  /*42b0*/  HMMA.16816.F32.BF16 R40, R12, R36, RZ ;  /* 0x000000240c28723c */ /* 0x000fe200000418ff */
[----:B------:R-:W-:Y:S02]  /*42c0*/  FSEL R117, R77, -INF , !P5 ;  /* 0xff8000004d757808 */ /* 0x000fe40006800000 */
[----:B------:R-:W-:Y:S02]  /*42d0*/  FSEL R105, R75, -INF , !P3 ;  /* 0xff8000004b697808 */ /* 0x000fe40005800000 */
[----:B------:R-:W-:Y:S01]  /*42e0*/  FSEL R123, R76, -INF , !P0 ;  /* 0xff8000004c7b7808 */ /* 0x000fe20004000000 */
[----:B------:R-:W-:Y:S01]  /*42f0*/  HMMA.16816.F32.BF16 R80, R8, R24, R48 ;  /* 0x000000180850723c */ /* 0x000fe20000041830 */
[----:B------:R-:W-:-:S02]  /*4300*/  ISETP.GE.AND P4, PT, R21, R205, PT ;  /* 0x000000cd1500720c */ /* 0x000fc40003f86270 */
[C---:B------:R-:W-:Y:S02]  /*4310*/  ISETP.GE.AND P1, PT, R21.reuse, R204, PT ;  /* 0x000000cc1500720c */ /* 0x040fe40003f26270 */
[C---:B------:R-:W-:Y:S01]  /*4320*/  ISETP.GE.AND P2, PT, R21.reuse, R203, PT ;  /* 0x000000cb1500720c */ /* 0x040fe20003f46270 */
[----:B------:R-:W-:Y:S01]  /*4330*/  HMMA.16816.F32.BF16 R48, R16, R36, RZ ;  /* 0x000000241030723c */ /* 0x000fe200000418ff */
[C---:B------:R-:W-:Y:S02]  /*4340*/  ISETP.GE.AND P5, PT, R21.reuse, R202, PT ;  /* 0x000000ca1500720c */ /* 0x040fe40003fa6270 */
[C---:B------:R-:W-:Y:S02]  /*4350*/  ISETP.GE.AND P3, PT, R22.reuse, R204, PT ;  /* 0x000000cc1600720c */ /* 0x040fe40003f66270 */
[----:B------:R-:W-:Y:S02]  /*4360*/  ISETP.GE.AND P0, PT, R22, R202, PT ;  /* 0x000000ca1600720c */ /* 0x000fe40003f06270 */
[----:B------:R-:W-:-:S02]  /*4370*/  ISETP.GE.OR P4, PT, R21, R209, !P4 ;  /* 0x000000d11500720c */ /* 0x000fc40006786670 */
[C---:B------:R-:W-:Y:S02]  /*4380*/  ISETP.GE.OR P1, PT, R21.reuse, R208, !P1 ;  /* 0x000000d01500720c */ /* 0x040fe40004f26670 */
[C---:B------:R-:W-:Y:S02]  /*4390*/  ISETP.GE.OR P2, PT, R21.reuse, R207, !P2 ;  /* 0x000000cf1500720c */ /* 0x040fe40005746670 */
[----:B------:R-:W-:Y:S01]  /*43a0*/  ISETP.GE.OR P5, PT, R21, R206, !P5 ;  /* 0x000000ce1500720c */ /* 0x000fe20006fa6670 */
[----:B------:R-:W-:Y:S01]  /*43b0*/  VIADD R21, R20, 0x41 ;  /* 0x0000004114157836 */ /* 0x000fe20000000000 */
[C---:B------:R-:W-:Y:S02]  /*43c0*/  ISETP.GE.OR P3, PT, R22.reuse, R208, !P3 ;  /* 0x000000d01600720c */ /* 0x040fe40005f66670 */
[----:B------:R-:W-:Y:S02]  /*43d0*/  ISETP.GE.OR P0, PT, R22, R206, !P0 ;  /* 0x000000ce1600720c */ /* 0x000fe40004706670 */
[----:B------:R-:W-:-:S02]  /*43e0*/  FSEL R111, R63, -INF , !P3 ;  /* 0xff8000003f6f7808 */ /* 0x000fc40005800000 */
[----:B------:R-:W-:Y:S02]  /*43f0*/  FSEL R96, R79, -INF , !P0 ;  /* 0xff8000004f607808 */ /* 0x000fe40004000000 */
[CC--:B------:R-:W-:Y:S02]  /*4400*/  ISETP.GE.AND P3, PT, R21.reuse, R205.reuse, PT ;  /* 0x000000cd1500720c */ /* 0x0c0fe40003f66270 */
[----:B------:R-:W-:Y:S02]  /*4410*/  ISETP.GE.AND P0, PT, R21, R204, PT ;  /* 0x000000cc1500720c */ /* 0x000fe40003f06270 */
[----:B------:R-:W-:Y:S02]  /*4420*/  FSEL R125, R73, -INF , !P6 ;  /* 0xff800000497d7808 */ /* 0x000fe40007000000 */
[----:B------:R-:W-:Y:S01]  /*4430*/  ISETP.GE.AND P6, PT, R22, R205, PT ;  /* 0x000000cd1600720c */ /* 0x000fe20003fc6270 */
[----:B------:R-:W-:Y:S01]  /*4440*/  HMMA.16816.F32.BF16 R72, R4, R30, R44 ;  /* 0x0000001e0448723c */ /* 0x000fe2000004182c */
[C---:B------:R-:W-:Y:S01]  /*4450*/  ISETP.GE.OR P3, PT, R21.reuse, R209, !P3 ;  /* 0x000000d11500720c */ /* 0x040fe20005f66670 */
[----:B------:R-:W1:Y:S01]  /*4460*/  LDSM.16.M88.4 R28, [R191+0x1800] ;  /* 0x00180000bf1c783b */ /* 0x000e620000000200 */
[----:B------:R-:W-:-:S02]  /*4470*/  ISETP.GE.OR P0, PT, R21, R208, !P0 ;  /* 0x000000d01500720c */ /* 0x000fc40004706670 */
[----:B------:R-:W-:Y:S01]  /*4480*/  ISETP.GE.OR P6, PT, R22, R209, !P6 ;  /* 0x000000d11600720c */ /* 0x000fe200077c6670 */
[-C--:B------:R-:W-:Y:S01]  /*4490*/  HMMA.16816.F32.BF16 R44, R16, R34.reuse, RZ ;  /* 0x00000022102c723c */ /* 0x080fe200000418ff */
[----:B------:R-:W-:Y:S01]  /*44a0*/  FSEL R99, R52, -INF , !P4 ;  /* 0xff80000034637808 */ /* 0x000fe20006000000 */
[----:B------:R-:W-:Y:S01]  /*44b0*/  VIADD R22, R20, 0x59 ;  /* 0x0000005914167836 */ /* 0x000fe20000000000 */
[----:B------:R-:W-:Y:S02]  /*44c0*/  FSEL R97, R53, -INF , !P3 ;  /* 0xff80000035617808 */ /* 0x000fe40005800000 */
[----:B------:R-:W-:Y:S02]  /*44d0*/  FSEL R104, R54, -INF , !P1 ;  /* 0xff80000036687808 */ /* 0x000fe40004800000 */
[----:B------:R-:W-:Y:S02]  /*44e0*/  FSEL R103, R55, -INF , !P0 ;  /* 0xff80000037677808 */ /* 0x000fe40004000000 */
[----:B------:R-:W-:Y:S01]  /*44f0*/  HMMA.16816.F32.BF16 R52, R12, R34, RZ ;  /* 0x000000220c34723c */ /* 0x000fe200000418ff */
[----:B------:R-:W-:Y:S01]  /*4500*/  FSEL R101, R61, -INF , !P6 ;  /* 0xff8000003d657808 */ /* 0x000fe20007000000 */
[----:B------:R-:W2:Y:S01]  /*4510*/  LDSM.16.M88.4 R32, [R170+0x3c00] ;  /* 0x003c0000aa20783b */ /* 0x000ea20000000200 */
[----:B------:R-:W-:-:S02]  /*4520*/  ISETP.GE.AND P6, PT, R21, R203, PT ;  /* 0x000000cb1500720c */ /* 0x000fc40003fc6270 */
[C---:B------:R-:W-:Y:S02]  /*4530*/  ISETP.GE.AND P4, PT, R21.reuse, R202, PT ;  /* 0x000000ca1500720c */ /* 0x040fe40003f86270 */
[C---:B------:R-:W-:Y:S02]  /*4540*/  ISETP.GE.OR P6, PT, R21.reuse, R207, !P6 ;  /* 0x000000cf1500720c */ /* 0x040fe400077c6670 */
[----:B------:R-:W-:Y:S01]  /*4550*/  ISETP.GE.OR P4, PT, R21, R206, !P4 ;  /* 0x000000ce1500720c */ /* 0x000fe20006786670 */
[----:B------:R-:W-:Y:S01]  /*4560*/  VIADD R21, R20, 0x48 ;  /* 0x0000004814157836 */ /* 0x000fe20000000000 */
[----:B------:R-:W-:Y:S02]  /*4570*/  FSEL R109, R56, -INF , !P2 ;  /* 0xff800000386d7808 */ /* 0x000fe40005000000 */
[----:B------:R-:W-:Y:S02]  /*4580*/  FSEL R108, R57, -INF , !P6 ;  /* 0xff800000396c7808 */ /* 0x000fe40007000000 */
[C---:B------:R-:W-:Y:S01]  /*4590*/  ISETP.GE.AND P3, PT, R21.reuse, R205, PT ;  /* 0x000000cd1500720c */ /* 0x040fe20003f66270 */
[----:B------:R-:W-:Y:S01]  /*45a0*/  HMMA.16816.F32.BF16 R60, R8, R26, R44 ;  /* 0x0000001a083c723c */ /* 0x000fe2000004182c */
[----:B------:R-:W-:-:S02]  /*45b0*/  ISETP.GE.AND P0, PT, R21, R204, PT ;  /* 0x000000cc1500720c */ /* 0x000fc40003f06270 */
[C---:B------:R-:W-:Y:S02]  /*45c0*/  ISETP.GE.AND P1, PT, R21.reuse, R203, PT ;  /* 0x000000cb1500720c */ /* 0x040fe40003f26270 */
[C---:B------:R-:W-:Y:S02]  /*45d0*/  ISETP.GE.AND P2, PT, R21.reuse, R202, PT ;  /* 0x000000ca1500720c */ /* 0x040fe40003f46270 */
[C---:B------:R-:W-:Y:S01]  /*45e0*/  ISETP.GE.OR P3, PT, R21.reuse, R209, !P3 ;  /* 0x000000d11500720c */ /* 0x040fe20005f66670 */
[----:B------:R-:W-:Y:S01]  /*45f0*/  HMMA.16816.F32.BF16 R64, R4, R26, R52 ;  /* 0x0000001a0440723c */ /* 0x000fe20000041834 */
[C---:B------:R-:W-:Y:S01]  /*4600*/  ISETP.GE.OR P0, PT, R21.reuse, R208, !P0 ;  /* 0x000000d01500720c */ /* 0x040fe20004706670 */
[----:B------:R-:W3:Y:S01]  /*4610*/  LDSM.16.M88.4 R24, [R191+0x1c00] ;  /* 0x001c0000bf18783b */ /* 0x000ee20000000200 */
[----:B------:R-:W-:Y:S01]  /*4620*/  ISETP.GE.OR P1, PT, R21, R207, !P1 ;  /* 0x000000cf1500720c */ /* 0x000fe20004f26670 */
[----:B------:R-:W-:-:S04]  /*4630*/  DEPBAR.LE SB0, 0x0 ;  /* 0x000080000000791a */ /* 0x000fc80000000000 */
[----:B------:R-:W-:Y:S01]  /*4640*/  ISETP.GE.OR P2, PT, R21, R206, !P2 ;  /* 0x000000ce1500720c */ /* 0x000fe20005746670 */
[----:B------:R-:W-:Y:S01]  /*4650*/  VIADD R21, R20, 0x49 ;  /* 0x0000004914157836 */ /* 0x000fe20000000000 */
[----:B------:R-:W-:Y:S01]  /*4660*/  FSEL R93, R58, -INF , !P5 ;  /* 0xff8000003a5d7808 */ /* 0x000fe20006800000 */
[----:B-1----:R-:W-:Y:S01]  /*4670*/  HMMA.16816.F32.BF16 R76, R8, R28, R48 ;  /* 0x0000001c084c723c */ /* 0x002fe20000041830 */
[----:B------:R-:W-:Y:S02]  /*4680*/  FSEL R91, R59, -INF , !P4 ;  /* 0xff8000003b5b7808 */ /* 0x000fe40006000000 */
[----:B------:R-:W-:Y:S02]  /*4690*/  FSEL R107, R72, -INF , !P1 ;  /* 0xff800000486b7808 */ /* 0x000fe40004800000 */
[C---:B------:R-:W-:Y:S01]  /*46a0*/  ISETP.GE.AND P6, PT, R21.reuse, R205, PT ;  /* 0x000000cd1500720c */ /* 0x040fe20003fc6270 */
[----:B------:R-:W-:Y:S01]  /*46b0*/  HMMA.16816.F32.BF16 R52, R12, R38, RZ ;  /* 0x000000260c34723c */ /* 0x000fe200000418ff */
[----:B------:R-:W-:-:S02]  /*46c0*/  ISETP.GE.AND P5, PT, R21, R204, PT ;  /* 0x000000cc1500720c */ /* 0x000fc40003fa6270 */
[C---:B------:R-:W-:Y:S02]  /*46d0*/  ISETP.GE.AND P4, PT, R21.reuse, R203, PT ;  /* 0x000000cb1500720c */ /* 0x040fe40003f86270 */
[C---:B------:R-:W-:Y:S01]  /*46e0*/  ISETP.GE.AND P1, PT, R21.reuse, R202, PT ;  /* 0x000000ca1500720c */ /* 0x040fe20003f26270 */
[----:B--2---:R-:W-:Y:S01]  /*46f0*/  HMMA.16816.F32.BF16 R44, R12, R32, RZ ;  /* 0x000000200c2c723c */ /* 0x004fe200000418ff */
[C---:B------:R-:W-:Y:S02]  /*4700*/  ISETP.GE.OR P6, PT, R21.reuse, R209, !P6 ;  /* 0x000000d11500720c */ /* 0x040fe400077c6670 */
[C---:B------:R-:W-:Y:S02]  /*4710*/  ISETP.GE.OR P5, PT, R21.reuse, R208, !P5 ;  /* 0x000000d01500720c */ /* 0x040fe40006fa6670 */
[C---:B------:R-:W-:Y:S01]  /*4720*/  ISETP.GE.OR P4, PT, R21.reuse, R207, !P4 ;  /* 0x000000cf1500720c */ /* 0x040fe20006786670 */
[----:B------:R-:W-:Y:S01]  /*4730*/  HMMA.16816.F32.BF16 R48, R16, R38, RZ ;  /* 0x000000261030723c */ /* 0x000fe200000418ff */
[----:B------:R-:W-:Y:S01]  /*4740*/  ISETP.GE.OR P1, PT, R21, R206, !P1 ;  /* 0x000000ce1500720c */ /* 0x000fe20004f26670 */
[----:B------:R-:W-:Y:S01]  /*4750*/  VIADD R21, R20, 0x50 ;  /* 0x0000005014157836 */ /* 0x000fe20000000000 */
[----:B------:R-:W-:-:S02]  /*4760*/  FSEL R89, R74, -INF , !P2 ;  /* 0xff8000004a597808 */ /* 0x000fc40005000000 */
[----:B------:R-:W-:Y:S01]  /*4770*/  FSEL R94, R68, -INF , !P3 ;  /* 0xff800000445e7808 */ /* 0x000fe20005800000 */
[----:B------:R-:W-:Y:S01]  /*4780*/  HMMA.16816.F32.BF16 R56, R16, R34, RZ ;  /* 0x000000221038723c */ /* 0x000fe200000418ff */
[----:B------:R-:W-:Y:S02]  /*4790*/  FSEL R98, R70, -INF , !P0 ;  /* 0xff80000046627808 */ /* 0x000fe40004000000 */
[----:B------:R-:W-:Y:S01]  /*47a0*/  FSEL R100, R73, -INF , !P4 ;  /* 0xff80000049647808 */ /* 0x000fe20006000000 */
[----:B------:R-:W-:Y:S01]  /*47b0*/  BAR.SYNC.DEFER_BLOCKING 0x0 ;  /* 0x0000000000007b1d */ /* 0x000fe20000010000 */
[C---:B------:R-:W-:Y:S02]  /*47c0*/  ISETP.GE.AND P2, PT, R21.reuse, R205, PT ;  /* 0x000000cd1500720c */ /* 0x040fe40003f46270 */
[C---:B------:R-:W-:Y:S02]  /*47d0*/  ISETP.GE.AND P3, PT, R21.reuse, R204, PT ;  /* 0x000000cc1500720c */ /* 0x040fe40003f66270 */
[----:B------:R-:W-:-:S02]  /*47e0*/  ISETP.GE.AND P0, PT, R21, R203, PT ;  /* 0x000000cb1500720c */ /* 0x000fc40003f06270 */
[C---:B------:R-:W-:Y:S02]  /*47f0*/  ISETP.GE.AND P4, PT, R21.reuse, R202, PT ;  /* 0x000000ca1500720c */ /* 0x040fe40003f86270 */
[C---:B------:R-:W-:Y:S02]  /*4800*/  ISETP.GE.OR P2, PT, R21.reuse, R209, !P2 ;  /* 0x000000d11500720c */ /* 0x040fe40005746670 */
[C---:B------:R-:W-:Y:S02]  /*4810*/  ISETP.GE.OR P3, PT, R21.reuse, R208, !P3 ;  /* 0x000000d01500720c */ /* 0x040fe40005f66670 */
[C---:B------:R-:W-:Y:S02]  /*4820*/  ISETP.GE.OR P0, PT, R21.reuse, R207, !P0 ;  /* 0x000000cf1500720c */ /* 0x040fe40004706670 */
[----:B------:R-:W-:Y:S01]  /*4830*/  ISETP.GE.OR P4, PT, R21, R206, !P4 ;  /* 0x000000ce1500720c */ /* 0x000fe20006786670 */
[----:B------:R-:W-:Y:S01]  /*4840*/  VIADD R21, R20, 0x51 ;  /* 0x0000005114157836 */ /* 0x000fe20000000000 */
[----:B------:R-:W-:-:S02]  /*4850*/  FSEL R88, R75, -INF , !P1 ;  /* 0xff8000004b587808 */ /* 0x000fc40004800000 */
[----:B------:R-:W-:Y:S01]  /*4860*/  HMMA.16816.F32.BF16 R72, R4, R28, R40 ;  /* 0x0000001c0448723c */ /* 0x000fe20000041828 */
[----:B------:R-:W-:Y:S02]  /*4870*/  FSEL R90, R69, -INF , !P6 ;  /* 0xff800000455a7808 */ /* 0x000fe40007000000 */
[----:B------:R-:W-:Y:S02]  /*4880*/  FSEL R95, R71, -INF , !P5 ;  /* 0xff800000475f7808 */ /* 0x000fe40006800000 */
[----:B------:R-:W-:Y:S01]  /*4890*/  FSEL R80, R80, -INF , !P2 ;  /* 0xff80000050507808 */ /* 0x000fe20005000000 */
[----:B------:R-:W-:Y:S01]  /*48a0*/  HMMA.16816.F32.BF16 R40, R16, R32, RZ ;  /* 0x000000201028723c */ /* 0x000fe200000418ff */
[C---:B------:R-:W-:Y:S02]  /*48b0*/  ISETP.GE.AND P5, PT, R21.reuse, R205, PT ;  /* 0x000000cd1500720c */ /* 0x040fe40003fa6270 */
[C---:B------:R-:W-:Y:S02]  /*48c0*/  ISETP.GE.AND P1, PT, R21.reuse, R204, PT ;  /* 0x000000cc1500720c */ /* 0x040fe40003f26270 */
[C---:B------:R-:W-:Y:S01]  /*48d0*/  ISETP.GE.AND P6, PT, R21.reuse, R203, PT ;  /* 0x000000cb1500720c */ /* 0x040fe20003fc6270 */
[----:B------:R-:W-:Y:S01]  /*48e0*/  HMMA.16816.F32.BF16 R68, R12, R34, RZ ;  /* 0x000000220c44723c */ /* 0x000fe200000418ff */
[----:B------:R-:W-:-:S02]  /*48f0*/  ISETP.GE.AND P2, PT, R21, R202, PT ;  /* 0x000000ca1500720c */ /* 0x000fc40003f46270 */
[C---:B------:R-:W-:Y:S02]  /*4900*/  ISETP.GE.OR P5, PT, R21.reuse, R209, !P5 ;  /* 0x000000d11500720c */ /* 0x040fe40006fa6670 */
[C---:B------:R-:W-:Y:S01]  /*4910*/  ISETP.GE.OR P1, PT, R21.reuse, R208, !P1 ;  /* 0x000000d01500720c */ /* 0x040fe20004f26670 */
[----:B---3--:R-:W-:Y:S01]  /*4920*/  HMMA.16816.F32.BF16 R32, R4, R24, R44 ;  /* 0x000000180420723c */ /* 0x008fe2000004182c */
[C---:B------:R-:W-:Y:S01]  /*4930*/  ISETP.GE.OR P6, PT, R21.reuse, R207, !P6 ;  /* 0x000000cf1500720c */ /* 0x040fe200077c6670 */
[C---:B------:R-:W-:Y:S01]  /*4940*/  VIADD R13, R20.reuse, 0x61 ;  /* 0x00000061140d7836 */ /* 0x040fe20000000000 */
[----:B------:R-:W-:Y:S01]  /*4950*/  ISETP.GE.OR P2, PT, R21, R206, !P2 ;  /* 0x000000ce1500720c */ /* 0x000fe20005746670 */
[C---:B------:R-:W-:Y:S01]  /*4960*/  VIADD R21, R20.reuse, 0x58 ;  /* 0x0000005814157836 */ /* 0x040fe20000000000 */
[----:B------:R-:W-:Y:S01]  /*4970*/  FSEL R81, R81, -INF , !P5 ;  /* 0xff80000051517808 */ /* 0x000fe20006800000 */
[----:B------:R-:W-:Y:S01]  /*4980*/  VIADD R12, R20, 0x70 ;  /* 0x00000070140c7836 */ /* 0x000fe20000000000 */
[----:B------:R-:W-:-:S02]  /*4990*/  FSEL R82, R82, -INF , !P3 ;  /* 0xff80000052527808 */ /* 0x000fc40005800000 */
[----:B------:R-:W-:Y:S02]  /*49a0*/  FSEL R83, R83, -INF , !P1 ;  /* 0xff80000053537808 */ /* 0x000fe40004800000 */
[----:B------:R-:W-:Y:S01]  /*49b0*/  FSEL R84, R84, -INF , !P0 ;  /* 0xff80000054547808 */ /* 0x000fe20004000000 */
[----:B------:R-:W-:Y:S01]  /*49c0*/  HMMA.16816.F32.BF16 R36, R8, R24, R40 ;  /* 0x000000180824723c */ /* 0x000fe20000041828 */
[C---:B------:R-:W-:Y:S02]  /*49d0*/  ISETP.GE.AND P5, PT, R21.reuse, R205, PT ;  /* 0x000000cd1500720c */ /* 0x040fe40003fa6270 */
[C---:B------:R-:W-:Y:S02]  /*49e0*/  ISETP.GE.AND P3, PT, R21.reuse, R204, PT ;  /* 0x000000cc1500720c */ /* 0x040fe40003f66270 */
[C---:B------:R-:W-:Y:S01]  /*49f0*/  ISETP.GE.AND P1, PT, R21.reuse, R203, PT ;  /* 0x000000cb1500720c */ /* 0x040fe20003f26270 */
[----:B------:R-:W-:Y:S01]  /*4a00*/  HMMA.16816.F32.BF16 R40, R4, R30, R52 ;  /* 0x0000001e0428723c */ /* 0x000fe20000041834 */
[----:B------:R-:W-:-:S02]  /*4a10*/  ISETP.GE.AND P0, PT, R21, R202, PT ;  /* 0x000000ca1500720c */ /* 0x000fc40003f06270 */
[----:B------:R-:W-:Y:S02]  /*4a20*/  FSEL R85, R85, -INF , !P6 ;  /* 0xff80000055557808 */ /* 0x000fe40007000000 */
[----:B------:R-:W-:Y:S01]  /*4a30*/  FSEL R87, R87, -INF , !P2 ;  /* 0xff80000057577808 */ /* 0x000fe20005000000 */
[----:B------:R-:W-:Y:S01]  /*4a40*/  HMMA.16816.F32.BF16 R28, R8, R30, R48 ;  /* 0x0000001e081c723c */ /* 0x000fe20000041830 */
[C---:B------:R-:W-:Y:S02]  /*4a50*/  ISETP.GE.AND P2, PT, R22.reuse, R204, PT ;  /* 0x000000cc1600720c */ /* 0x040fe40003f46270 */
[----:B------:R-:W-:Y:S02]  /*4a60*/  ISETP.GE.AND P6, PT, R22, R203, PT ;  /* 0x000000cb1600720c */ /* 0x000fe40003fc6270 */
[C---:B------:R-:W-:Y:S01]  /*4a70*/  ISETP.GE.OR P5, PT, R21.reuse, R209, !P5 ;  /* 0x000000d11500720c */ /* 0x040fe20006fa6670 */
[----:B------:R-:W-:Y:S01]  /*4a80*/  HMMA.16816.F32.BF16 R16, R4, R26, R68 ;  /* 0x0000001a0410723c */ /* 0x000fe20000041844 */
[----:B------:R-:W-:-:S02]  /*4a90*/  ISETP.GE.OR P3, PT, R21, R208, !P3 ;  /* 0x000000d01500720c */ /* 0x000fc40005f66670 */
[CC--:B------:R-:W-:Y:S02]  /*4aa0*/  ISETP.GE.OR P1, PT, R21.reuse, R207.reuse, !P1 ;  /* 0x000000cf1500720c */ /* 0x0c0fe40004f26670 */
[----:B------:R-:W-:Y:S01]  /*4ab0*/  ISETP.GE.OR P0, PT, R21, R206, !P0 ;  /* 0x000000ce1500720c */ /* 0x000fe20004706670 */
[----:B------:R-:W-:Y:S01]  /*4ac0*/  VIADD R21, R20, 0x60 ;  /* 0x0000006014157836 */ /* 0x000fe20000000000 */
[----:B------:R-:W-:Y:S01]  /*4ad0*/  ISETP.GE.OR P2, PT, R22, R208, !P2 ;  /* 0x000000d01600720c */ /* 0x000fe20005746670 */
[----:B------:R-:W-:Y:S01]  /*4ae0*/  VIADD R5, R20, 0x78 ;  /* 0x0000007814057836 */ /* 0x000fe20000000000 */
[----:B------:R-:W-:Y:S01]  /*4af0*/  ISETP.GE.OR P6, PT, R22, R207, !P6 ;  /* 0x000000cf1600720c */ /* 0x000fe200077c6670 */
[----:B------:R-:W-:Y:S01]  /*4b00*/  VIADD R4, R20, 0x79 ;  /* 0x0000007914047836 */ /* 0x000fe20000000000 */
[----:B------:R-:W-:Y:S01]  /*4b10*/  FSEL R60, R60, -INF , !P5 ;  /* 0xff8000003c3c7808 */ /* 0x000fe20006800000 */
[----:B------:R-:W-:Y:S01]  /*4b20*/  HMMA.16816.F32.BF16 R8, R8, R26, R56 ;  /* 0x0000001a0808723c */ /* 0x000fe20000041838 */
        /* <DEDUP_REMOVED lines=8> */
[-C--:B------:R-:W-:Y:S02]  /*4bb0*/  ISETP.GE.AND P4, PT, R22, R205.reuse, PT ;  /* 0x000000cd1600720c */ /* 0x080fe40003f86270 */
[----:B------:R-:W-:Y:S02]  /*4bc0*/  FSEL R64, R64, -INF , !P1 ;  /* 0xff80000040407808 */ /* 0x000fe40004800000 */
[----:B------:R-:W-:Y:S02]  /*4bd0*/  FSEL R66, R66, -INF , !P0 ;  /* 0xff80000042427808 */ /* 0x000fe40004000000 */
[----:B------:R-:W-:Y:S02]  /*4be0*/  ISETP.GE.AND P1, PT, R22, R202, PT ;  /* 0x000000ca1600720c */ /* 0x000fe40003f26270 */
[----:B------:R-:W-:-:S02]  /*4bf0*/  ISETP.GE.AND P0, PT, R21, R205, PT ;  /* 0x000000cd1500720c */ /* 0x000fc40003f06270 */
[C---:B------:R-:W-:Y:S02]  /*4c00*/  ISETP.GE.OR P5, PT, R21.reuse, R208, !P5 ;  /* 0x000000d01500720c */ /* 0x040fe40006fa6670 */
[C---:B------:R-:W-:Y:S02]  /*4c10*/  ISETP.GE.OR P3, PT, R21.reuse, R207, !P3 ;  /* 0x000000cf1500720c */ /* 0x040fe40005f66670 */
[-C--:B------:R-:W-:Y:S02]  /*4c20*/  ISETP.GE.OR P6, PT, R21, R206.reuse, !P6 ;  /* 0x000000ce1500720c */ /* 0x080fe400077c6670 */
[-C--:B------:R-:W-:Y:S02]  /*4c30*/  ISETP.GE.OR P2, PT, R13, R209.reuse, !P2 ;  /* 0x000000d10d00720c */ /* 0x080fe40005746670 */
[C---:B------:R-:W-:Y:S02]  /*4c40*/  ISETP.GE.OR P4, PT, R22.reuse, R209, !P4 ;  /* 0x000000d11600720c */ /* 0x040fe40006786670 */
[----:B------:R-:W-:-:S02]  /*4c50*/  ISETP.GE.OR P1, PT, R22, R206, !P1 ;  /* 0x000000ce1600720c */ /* 0x000fc40004f26670 */
[----:B------:R-:W-:Y:S02]  /*4c60*/  ISETP.GE.OR P0, PT, R21, R209, !P0 ;  /* 0x000000d11500720c */ /* 0x000fe40004706670 */
        /* <DEDUP_REMOVED lines=8> */
[----:B------:R-:W-:Y:S02]  /*4cf0*/  ISETP.GE.AND P2, PT, R12, R202, PT ;  /* 0x000000ca0c00720c */ /* 0x000fe40003f46270 */
[----:B------:R-:W-:Y:S02]  /*4d00*/  ISETP.GE.AND P4, PT, R13, R204, PT ;  /* 0x000000cc0d00720c */ /* 0x000fe40003f86270 */
[----:B------:R-:W-:-:S02]  /*4d10*/  FSEL R67, R67, -INF , !P1 ;  /* 0xff80000043437808 */ /* 0x000fc40004800000 */
[----:B------:R-:W-:Y:S02]  /*4d20*/  FSEL R76, R76, -INF , !P0 ;  /* 0xff8000004c4c7808 */ /* 0x000fe40004000000 */
[C---:B------:R-:W-:Y:S02]  /*4d30*/  ISETP.GE.AND P1, PT, R13.reuse, R203, PT ;  /* 0x000000cb0d00720c */ /* 0x040fe40003f26270 */
[----:B------:R-:W-:Y:S02]  /*4d40*/  ISETP.GE.AND P0, PT, R13, R202, PT ;  /* 0x000000ca0d00720c */ /* 0x000fe40003f06270 */
[C---:B------:R-:W-:Y:S02]  /*4d50*/  ISETP.GE.OR P5, PT, R12.reuse, R209, !P5 ;  /* 0x000000d10c00720c */ /* 0x040fe40006fa6670 */
[C---:B------:R-:W-:Y:S02]  /*4d60*/  ISETP.GE.OR P3, PT, R12.reuse, R208, !P3 ;  /* 0x000000d00c00720c */ /* 0x040fe40005f66670 */
[----:B------:R-:W-:-:S02]  /*4d70*/  ISETP.GE.OR P6, PT, R12, R207, !P6 ;  /* 0x000000cf0c00720c */ /* 0x000fc400077c6670 */
[----:B------:R-:W-:Y:S01]  /*4d80*/  ISETP.GE.OR P2, PT, R12, R206, !P2 ;  /* 0x000000ce0c00720c */ /* 0x000fe20005746670 */
[C---:B------:R-:W-:Y:S01]  /*4d90*/  VIADD R12, R20.reuse, 0x71 ;  /* 0x00000071140c7836 */ /* 0x040fe20000000000 */
[C---:B------:R-:W-:Y:S02]  /*4da0*/  ISETP.GE.OR P4, PT, R13.reuse, R208, !P4 ;  /* 0x000000d00d00720c */ /* 0x040fe40006786670 */
[C---:B------:R-:W-:Y:S02]  /*4db0*/  ISETP.GE.OR P1, PT, R13.reuse, R207, !P1 ;  /* 0x000000cf0d00720c */ /* 0x040fe40004f26670 */
[----:B------:R-:W-:Y:S01]  /*4dc0*/  ISETP.GE.OR P0, PT, R13, R206, !P0 ;  /* 0x000000ce0d00720c */ /* 0x000fe20004706670 */
[----:B------:R-:W-:Y:S01]  /*4dd0*/  VIADD R13, R20, 0x68 ;  /* 0x00000068140d7836 */ /* 0x000fe20000000000 */
[----:B------:R-:W-:Y:S02]  /*4de0*/  FSEL R79, R79, -INF , !P4 ;  /* 0xff8000004f4f7808 */ /* 0x000fe40006000000 */
[----:B------:R-:W-:-:S02]  /*4df0*/  ISETP.GE.AND P4, PT, R12, R205, PT ;  /* 0x000000cd0c00720c */ /* 0x000fc40003f86270 */
[----:B------:R-:W-:Y:S02]  /*4e00*/  FSEL R75, R75, -INF , !P0 ;  /* 0xff8000004b4b7808 */ /* 0x000fe40004000000 */
[C---:B------:R-:W-:Y:S02]  /*4e10*/  ISETP.GE.AND P0, PT, R13.reuse, R205, PT ;  /* 0x000000cd0d00720c */ /* 0x040fe40003f06270 */
[-C--:B------:R-:W-:Y:S02]  /*4e20*/  ISETP.GE.OR P4, PT, R12, R209.reuse, !P4 ;  /* 0x000000d10c00720c */ /* 0x080fe40006786670 */
[----:B------:R-:W-:Y:S02]  /*4e30*/  ISETP.GE.OR P0, PT, R13, R209, !P0 ;  /* 0x000000d10d00720c */ /* 0x000fe40004706670 */
[----:B------:R-:W-:Y:S02]  /*4e40*/  FSEL R45, R36, -INF , !P5 ;  /* 0xff800000242d7808 */ /* 0x000fe40006800000 */
[----:B------:R-:W-:-:S02]  /*4e50*/  FSEL R49, R32, -INF , !P6 ;  /* 0xff80000020317808 */ /* 0x000fc40007000000 */
[----:B------:R-:W-:Y:S02]  /*4e60*/  FSEL R34, R34, -INF , !P2 ;  /* 0xff80000022227808 */ /* 0x000fe40005000000 */
[----:B------:R-:W-:Y:S02]  /*4e70*/  FSEL R24, R37, -INF , !P4 ;  /* 0xff80000025187808 */ /* 0x000fe40006000000 */
[-C--:B------:R-:W-:Y:S02]  /*4e80*/  ISETP.GE.AND P5, PT, R13, R203.reuse, PT ;  /* 0x000000cb0d00720c */ /* 0x080fe40003fa6270 */
[C---:B------:R-:W-:Y:S02]  /*4e90*/  ISETP.GE.AND P6, PT, R12.reuse, R204, PT ;  /* 0x000000cc0c00720c */ /* 0x040fe40003fc6270 */
[C---:B------:R-:W-:Y:S02]  /*4ea0*/  ISETP.GE.AND P2, PT, R12.reuse, R203, PT ;  /* 0x000000cb0c00720c */ /* 0x040fe40003f46270 */
[----:B------:R-:W-:-:S02]  /*4eb0*/  ISETP.GE.AND P4, PT, R12, R202, PT ;  /* 0x000000ca0c00720c */ /* 0x000fc40003f86270 */
[----:B------:R-:W-:Y:S02]  /*4ec0*/  FSEL R28, R28, -INF , !P0 ;  /* 0xff8000001c1c7808 */ /* 0x000fe40004000000 */
[----:B------:R-:W-:Y:S02]  /*4ed0*/  ISETP.GE.AND P0, PT, R5, R202, PT ;  /* 0x000000ca0500720c */ /* 0x000fe40003f06270 */
[-C--:B------:R-:W-:Y:S02]  /*4ee0*/  ISETP.GE.OR P5, PT, R13, R207.reuse, !P5 ;  /* 0x000000cf0d00720c */ /* 0x080fe40006fa6670 */
[C---:B------:R-:W-:Y:S02]  /*4ef0*/  ISETP.GE.OR P6, PT, R12.reuse, R208, !P6 ;  /* 0x000000d00c00720c */ /* 0x040fe400077c6670 */
[C---:B------:R-:W-:Y:S02]  /*4f00*/  ISETP.GE.OR P2, PT, R12.reuse, R207, !P2 ;  /* 0x000000cf0c00720c */ /* 0x040fe40005746670 */
[-C--:B------:R-:W-:Y:S01]  /*4f10*/  ISETP.GE.OR P4, PT, R12, R206.reuse, !P4 ;  /* 0x000000ce0c00720c */ /* 0x080fe20006786670 */
[----:B------:R-:W-:Y:S01]  /*4f20*/  VIADD R12, R20, 0x69 ;  /* 0x00000069140c7836 */ /* 0x000fe20000000000 */
[----:B------:R-:W-:-:S02]  /*4f30*/  ISETP.GE.OR P0, PT, R5, R206, !P0 ;  /* 0x000000ce0500720c */ /* 0x000fc40004706670 */
[----:B------:R-:W-:Y:S02]  /*4f40*/  FSEL R46, R40, -INF , !P5 ;  /* 0xff800000282e7808 */ /* 0x000fe40006800000 */
[----:B------:R-:W-:Y:S02]  /*4f50*/  FSEL R47, R38, -INF , !P3 ;  /* 0xff800000262f7808 */ /* 0x000fe40005800000 */
[----:B------:R-:W-:Y:S02]  /*4f60*/  FSEL R40, R33, -INF , !P2 ;  /* 0xff80000021287808 */ /* 0x000fe40005000000 */
[-C--:B------:R-:W-:Y:S02]  /*4f70*/  ISETP.GE.AND P3, PT, R13, R202.reuse, PT ;  /* 0x000000ca0d00720c */ /* 0x080fe40003f66270 */
[----:B------:R-:W-:Y:S02]  /*4f80*/  ISETP.GE.AND P2, PT, R12, R202, PT ;  /* 0x000000ca0c00720c */ /* 0x000fe40003f46270 */
[----:B------:R-:W-:-:S02]  /*4f90*/  FSEL R18, R18, -INF , !P0 ;  /* 0xff80000012127808 */ /* 0x000fc40004000000 */
[----:B------:R-:W-:Y:S02]  /*4fa0*/  ISETP.GE.AND P0, PT, R4, R202, PT ;  /* 0x000000ca0400720c */ /* 0x000fe40003f06270 */
[-C--:B------:R-:W-:Y:S02]  /*4fb0*/  ISETP.GE.OR P3, PT, R13, R206.reuse, !P3 ;  /* 0x000000ce0d00720c */ /* 0x080fe40005f66670 */
[-C--:B------:R-:W-:Y:S02]  /*4fc0*/  ISETP.GE.OR P2, PT, R12, R206.reuse, !P2 ;  /* 0x000000ce0c00720c */ /* 0x080fe40005746670 */
[----:B------:R-:W-:Y:S02]  /*4fd0*/  ISETP.GE.OR P0, PT, R4, R206, !P0 ;  /* 0x000000ce0400720c */ /* 0x000fe40004706670 */
[----:B------:R-:W-:Y:S02]  /*4fe0*/  FSEL R73, R73, -INF , !P1 ;  /* 0xff80000049497808 */ /* 0x000fe40004800000 */
[----:B------:R-:W-:-:S02]  /*4ff0*/  FSEL R42, R42, -INF , !P3 ;  /* 0xff8000002a2a7808 */ /* 0x000fc40005800000 */
[----:B------:R-:W-:Y:S02]  /*5000*/  FSEL R35, R35, -INF , !P4 ;  /* 0xff80000023237808 */ /* 0x000fe40006000000 */
[----:B------:R-:W-:Y:S02]  /*5010*/  FSEL R43, R43, -INF , !P2 ;  /* 0xff8000002b2b7808 */ /* 0x000fe40005000000 */
[----:B------:R-:W-:Y:S02]  /*5020*/  ISETP.GE.AND P1, PT, R13, R204, PT ;  /* 0x000000cc0d00720c */ /* 0x000fe40003f26270 */
[-C--:B------:R-:W-:Y:S02]  /*5030*/  ISETP.GE.AND P3, PT, R12, R203.reuse, PT ;  /* 0x000000cb0c00720c */ /* 0x080fe40003f66270 */
[-C--:B------:R-:W-:Y:S02]  /*5040*/  ISETP.GE.AND P2, PT, R5, R203.reuse, PT ;  /* 0x000000cb0500720c */ /* 0x080fe40003f46270 */
[----:B------:R-:W-:-:S02]  /*5050*/  ISETP.GE.AND P4, PT, R4, R203, PT ;  /* 0x000000cb0400720c */ /* 0x000fc40003f86270 */
[----:B------:R-:W-:Y:S02]  /*5060*/  FSEL R19, R19, -INF , !P0 ;  /* 0xff80000013137808 */ /* 0x000fe40004000000 */
[----:B------:R-:W-:Y:S02]  /*5070*/  ISETP.GT.AND P0, PT, R172, R187, PT ;  /* 0x000000bbac00720c */ /* 0x000fe40003f04270 */
[----:B------:R-:W-:Y:S02]  /*5080*/  ISETP.GE.OR P1, PT, R13, R208, !P1 ;  /* 0x000000d00d00720c */ /* 0x000fe40004f26670 */
[-C--:B------:R-:W-:Y:S02]  /*5090*/  ISETP.GE.OR P3, PT, R12, R207.reuse, !P3 ;  /* 0x000000cf0c00720c */ /* 0x080fe40005f66670 */
[-C--:B------:R-:W-:Y:S02]  /*50a0*/  ISETP.GE.OR P2, PT, R5, R207.reuse, !P2 ;  /* 0x000000cf0500720c */ /* 0x080fe40005746670 */
[----:B------:R-:W-:-:S02]  /*50b0*/  ISETP.GE.OR P4, PT, R4, R207, !P4 ;  /* 0x000000cf0400720c */ /* 0x000fc40006786670 */
[----:B------:R-:W-:Y:S02]  /*50c0*/  FSEL R44, R39, -INF , !P6 ;  /* 0xff800000272c7808 */ /* 0x000fe40007000000 */
[----:B------:R-:W-:Y:S02]  /*50d0*/  FSEL R41, R41, -INF , !P3 ;  /* 0xff80000029297808 */ /* 0x000fe40005800000 */
[----:B------:R-:W-:Y:S02]  /*50e0*/  FSEL R30, R30, -INF , !P1 ;  /* 0xff8000001e1e7808 */ /* 0x000fe40004800000 */
[----:B------:R-:W-:Y:S02]  /*50f0*/  FSEL R32, R16, -INF , !P2 ;  /* 0xff80000010207808 */ /* 0x000fe40005000000 */
[----:B------:R-:W-:Y:S02]  /*5100*/  FSEL R27, R17, -INF , !P4 ;  /* 0xff800000111b7808 */ /* 0x000fe40006000000 */
[----:B------:R-:W-:-:S02]  /*5110*/  ISETP.GE.AND P6, PT, R12, R205, PT ;  /* 0x000000cd0c00720c */ /* 0x000fc40003fc6270 */
[-C--:B------:R-:W-:Y:S02]  /*5120*/  ISETP.GE.AND P5, PT, R12, R204.reuse, PT ;  /* 0x000000cc0c00720c */ /* 0x080fe40003fa6270 */
[CC--:B------:R-:W-:Y:S02]  /*5130*/  ISETP.GE.AND P3, PT, R5.reuse, R205.reuse, PT ;  /* 0x000000cd0500720c */ /* 0x0c0fe40003f66270 */
[-C--:B------:R-:W-:Y:S02]  /*5140*/  ISETP.GE.AND P1, PT, R5, R204.reuse, PT ;  /* 0x000000cc0500720c */ /* 0x080fe40003f26270 */
[C---:B------:R-:W-:Y:S02]  /*5150*/  ISETP.GE.AND P2, PT, R4.reuse, R205, PT ;  /* 0x000000cd0400720c */ /* 0x040fe40003f46270 */
[----:B------:R-:W-:Y:S02]  /*5160*/  ISETP.GE.AND P4, PT, R4, R204, PT ;  /* 0x000000cc0400720c */ /* 0x000fe40003f86270 */
[----:B------:R-:W-:-:S02]  /*5170*/  ISETP.GE.OR P6, PT, R12, R209, !P6 ;  /* 0x000000d10c00720c */ /* 0x000fc400077c6670 */
[-C--:B------:R-:W-:Y:S02]  /*5180*/  ISETP.GE.OR P5, PT, R12, R208.reuse, !P5 ;  /* 0x000000d00c00720c */ /* 0x080fe40006fa6670 */
[CC--:B------:R-:W-:Y:S02]  /*5190*/  ISETP.GE.OR P3, PT, R5.reuse, R209.reuse, !P3 ;  /* 0x000000d10500720c */ /* 0x0c0fe40005f66670 */
[-C--:B------:R-:W-:Y:S02]  /*51a0*/  ISETP.GE.OR P1, PT, R5, R208.reuse, !P1 ;  /* 0x000000d00500720c */ /* 0x080fe40004f26670 */
[C---:B------:R-:W-:Y:S02]  /*51b0*/  ISETP.GE.OR P2, PT, R4.reuse, R209, !P2 ;  /* 0x000000d10400720c */ /* 0x040fe40005746670 */
[----:B------:R-:W-:Y:S01]  /*51c0*/  ISETP.GE.OR P4, PT, R4, R208, !P4 ;  /* 0x000000d00400720c */ /* 0x000fe20006786670 */
[----:B------:R-:W-:Y:S01]  /*51d0*/  IMAD R4, R211, 0x8, R176 ;  /* 0x00000008d3047824 */ /* 0x000fe200078e02b0 */
[----:B------:R-:W-:-:S02]  /*51e0*/  FSEL R29, R29, -INF , !P6 ;  /* 0xff8000001d1d7808 */ /* 0x000fc40007000000 */
[----:B------:R-:W-:Y:S02]  /*51f0*/  FSEL R31, R31, -INF , !P5 ;  /* 0xff8000001f1f7808 */ /* 0x000fe40006800000 */
[----:B------:R-:W-:Y:S02]  /*5200*/  FSEL R23, R8, -INF , !P3 ;  /* 0xff80000008177808 */ /* 0x000fe40005800000 */
[----:B------:R-:W-:Y:S02]  /*5210*/  FSEL R26, R10, -INF , !P1 ;  /* 0xff8000000a1a7808 */ /* 0x000fe40004800000 */
[----:B------:R-:W-:Y:S02]  /*5220*/  FSEL R22, R9, -INF , !P2 ;  /* 0xff80000009167808 */ /* 0x000fe40005000000 */
[----:B------:R-:W-:Y:S01]  /*5230*/  FSEL R25, R11, -INF , !P4 ;  /* 0xff8000000b197808 */ /* 0x000fe20006000000 */
[----:B------:R-:W-:Y:S06]  /*5240*/  @!P0 BRA `(.L_x_1047) ;  /* 0x0000000000c48947 */ /* 0x000fec0003800000 */
[----:B------:R-:W-:Y:S01]  /*5250*/  ISETP.GE.AND P0, PT, R92, R116, PT ;  /* 0x000000745c00720c */ /* 0x000fe20003f06270 */
[----:B------:R-:W-:Y:S01]  /*5260*/  VIADD R6, R186, 0xfffffffe ;  /* 0xfffffffeba067836 */ /* 0x000fe20000000000 */
[----:B------:R-:W-:Y:S03]  /*5270*/  BSSY B0, `(.L_x_1048) ;  /* 0x000002d000007945 */ /* 0x000fe60003800000 */
[----:B------:R-:W-:Y:S01]  /*5280*/  IMAD R5, R184, R6, RZ ;  /* 0x00000006b8057224 */ /* 0x000fe200078e02ff */
[----:B------:R-:W-:Y:S01]  /*5290*/  SHF.R.S32.HI R4, RZ, 0x1f, R6 ;  /* 0x0000001fff047819 */ /* 0x000fe20000011406 */
[----:B------:R-:W-:-:S04]  /*52a0*/  IMAD.WIDE.U32 R6, R6, R177, R182 ;  /* 0x000000b106067225 */ /* 0x000fc800078e00b6 */
[----:B------:R-:W-:Y:S02]  /*52b0*/  IMAD R5, R4, R177, R5 ;  /* 0x000000b104057224 */ /* 0x000fe400078e0205 */
[-C--:B------:R-:W-:Y:S01]  /*52c0*/  @!P0 IADD3 R4, P1, R174, R6.reuse, RZ ;  /* 0x00000006ae048210 */ /* 0x080fe20007f3e0ff */
[----:B------:R1:W-:Y:S01]  /*52d0*/  @P0 STS [R210+0x2000], RZ ;  /* 0x002000ffd2000388 */ /* 0x0003e20000000800 */
[----:B------:R-:W-:Y:S01]  /*52e0*/  IMAD.IADD R5, R7, 0x1, R5 ;  /* 0x0000000107057824 */ /* 0x000fe200078e0205 */
[----:B------:R-:W-:Y:S02]  /*52f0*/  @!P0 LEA R9, P2, R180, R6, 0x6 ;  /* 0x00000006b4098211 */ /* 0x000fe400078430ff */
[-C--:B------:R-:W-:Y:S01]  /*5300*/  @!P0 LEA R12, P4, R6, R178.reuse, 0x1 ;  /* 0x000000b2060c8211 */ /* 0x080fe200078808ff */
[----:B------:R-:W-:Y:S01]  /*5310*/  @!P0 IMAD.X R11, R175, 0x1, R5, P1 ;  /* 0x00000001af0b8824 */ /* 0x000fe200008e0605 */
[-C--:B------:R-:W-:Y:S01]  /*5320*/  @!P0 LEA R10, P3, R4, R178.reuse, 0x1 ;  /* 0x000000b2040a8211 */ /* 0x080fe200078608ff */
[----:B------:R1:W-:Y:S01]  /*5330*/  @P0 STS [R210+0x2004], RZ ;  /* 0x002004ffd2000388 */ /* 0x0003e20000000800 */
[----:B------:R-:W-:-:S02]  /*5340*/  @!P0 LEA R8, P1, R9, R178, 0x1 ;  /* 0x000000b209088211 */ /* 0x000fc400078208ff */
[----:B------:R-:W-:Y:S01]  /*5350*/  @!P0 LEA.HI.X R14, R180, R5, R181, 0x6, P2 ;  /* 0x00000005b40e8211 */ /* 0x000fe200010f34b5 */
[----:B------:R1:W-:Y:S01]  /*5360*/  @P0 STS.64 [R210+0x2008], RZ ;  /* 0x002008ffd2000388 */ /* 0x0003e20000000a00 */
[-C--:B------:R-:W-:Y:S02]  /*5370*/  @!P0 LEA.HI.X R13, R6, R179.reuse, R5, 0x1, P4 ;  /* 0x000000b3060d8211 */ /* 0x080fe400020f0c05 */
[-C--:B------:R-:W-:Y:S02]  /*5380*/  @!P0 LEA.HI.X R11, R4, R179.reuse, R11, 0x1, P3 ;  /* 0x000000b3040b8211 */ /* 0x080fe400018f0c0b */
        /* <DEDUP_REMOVED lines=18> */
[----:B-1----:R-:W-:-:S04]  /*54b0*/  IMAD R8, R181, 0x60, RZ ;  /* 0x00000060b5087824 */ /* 0x002fc800078e02ff */
        /* <DEDUP_REMOVED lines=8> */
.L_x_1049:
[----:B------:R-:W-:Y:S05]  /*5540*/  BSYNC B0 ;  /* 0x0000000000007941 */ /* 0x000fea0003800000 */
.L_x_1048:
[----:B------:R-:W0:Y:S02]  /*5550*/  LDGDEPBAR ;  /* 0x00000000000079af */ /* 0x000e240000000000 */
.L_x_1047:
[----:B------:R-:W-:Y:S05]  /*5560*/  BSYNC B1 ;  /* 0x0000000000017941 */ /* 0x000fea0003800000 */
.L_x_1046:
[----:B--2---:R-:W2:Y:S04]  /*5570*/  LD.E R4, desc[UR4][R168.64+0xdc] ;  /* 0x0000dc04a8047980 */ /* 0x004ea8000c101900 */
[----:B------:R-:W-:Y:S04]  /*5580*/  STL [R1+0x470], R186 ;  /* 0x000470ba01007387 */ /* 0x000fe80000100800 */
        /* <DEDUP_REMOVED lines=29> */
[----:B------:R-:W-:Y:S04]  /*5760*/  STL.64 [R1+0x3e0], R194 ;  /* 0x0003e0c201007387 */ /* 0x000fe80000100a00 */
[----:B------:R3:W-:Y:S04]  /*5770*/  STL.64 [R1+0x3d8], R192 ;  /* 0x0003d8c001007387 */ /* 0x0007e80000100a00 */
[----:B---3--:R-:W3:Y:S01]  /*5780*/  LDL.64 R192, [R1+0x108] ;  /* 0x0001080001c07983 */ /* 0x008ee20000100a00 */
[----:B------:R-:W-:-:S02]  /*5790*/  FMNMX.FTZ R36, R150, R149, !PT ;  /* 0x0000009596247209 */ /* 0x000fc40007810000 */
[----:B------:R-:W-:Y:S01]  /*57a0*/  FMNMX.FTZ R5, R157, R156, !PT ;  /* 0x0000009c9d057209 */ /* 0x000fe20007810000 */
[----:B------:R-:W-:Y:S01]  /*57b0*/  STL.64 [R1+0x3d0], R190 ;  /* 0x0003d0be01007387 */ /* 0x000fe20000100a00 */
        /* <DEDUP_REMOVED lines=114> */
[----:B------:R-:W4:Y:S01]  /*5ee0*/  SHFL.BFLY PT, R7, R36, 0x2, 0x1f ;  /* 0x0c401f0024077f89 */ /* 0x000f2200000e0000 */
[----:B------:R-:W-:Y:S02]  /*5ef0*/  FMNMX.FTZ R39, R22, R39, !PT ;  /* 0x0000002716277209 */ /* 0x000fe40007810000 */
[----:B------:R-:W-:Y:S02]  /*5f00*/  FMNMX.FTZ R5, R72, R5, !PT ;  /* 0x0000000548057209 */ /* 0x000fe40007810000 */
[----:B------:R-:W-:Y:S01]  /*5f10*/  FMNMX.FTZ R38, R44, R38, !PT ;  /* 0x000000262c267209 */ /* 0x000fe20007810000 */
[----:B------:R-:W2:Y:S01]  /*5f20*/  SHFL.BFLY PT, R6, R39, 0x2, 0x1f ;  /* 0x0c401f0027067f89 */ /* 0x000ea200000e0000 */
[----:B------:R-:W-:-:S02]  /*5f30*/  FMNMX.FTZ R5, R73, R5, !PT ;  /* 0x0000000549057209 */ /* 0x000fc40007810000 */
[----:B------:R-:W-:Y:S02]  /*5f40*/  FMNMX.FTZ R38, R26, R38, !PT ;  /* 0x000000261a267209 */ /* 0x000fe40007810000 */
[----:B------:R-:W-:Y:S02]  /*5f50*/  FMNMX.FTZ R5, R46, R5, !PT ;  /* 0x000000052e057209 */ /* 0x000fe40007810000 */
[----:B------:R-:W-:Y:S02]  /*5f60*/  FMNMX.FTZ R38, R25, R38, !PT ;  /* 0x0000002619267209 */ /* 0x000fe40007810000 */
[----:B------:R-:W-:-:S03]  /*5f70*/  FMNMX.FTZ R5, R41, R5, !PT ;  /* 0x0000000529057209 */ /* 0x000fc60007810000 */
[----:B-1----:R-:W1:Y:S01]  /*5f80*/  SHFL.BFLY PT, R8, R38, 0x2, 0x1f ;  /* 0x0c401f0026087f89 */ /* 0x002e6200000e0000 */
[----:B------:R-:W-:-:S04]  /*5f90*/  FMNMX.FTZ R5, R49, R5, !PT ;  /* 0x0000000531057209 */ /* 0x000fc80007810000 */
[----:B------:R-:W-:Y:S02]  /*5fa0*/  FMNMX.FTZ R5, R40, R5, !PT ;  /* 0x0000000528057209 */ /* 0x000fe40007810000 */
[----:B----4-:R-:W-:Y:S02]  /*5fb0*/  FMNMX.FTZ R36, R36, R7, !PT ;  /* 0x0000000724247209 */ /* 0x010fe40007810000 */
[----:B------:R-:W-:Y:S02]  /*5fc0*/  FMNMX.FTZ R5, R32, R5, !PT ;  /* 0x0000000520057209 */ /* 0x000fe40007810000 */
[----:B--2---:R-:W-:Y:S02]  /*5fd0*/  FMNMX.FTZ R39, R39, R6, !PT ;  /* 0x0000000627277209 */ /* 0x004fe40007810000 */
[----:B------:R-:W-:Y:S01]  /*5fe0*/  FMNMX.FTZ R5, R27, R5, !PT ;  /* 0x000000051b057209 */ /* 0x000fe20007810000 */
[----:B------:R-:W2:Y:S04]  /*5ff0*/  SHFL.BFLY PT, R6, R36, 0x1, 0x1f ;  /* 0x0c201f0024067f89 */ /* 0x000ea800000e0000 */
[----:B------:R-:W4:Y:S01]  /*6000*/  SHFL.BFLY PT, R37, R5, 0x2, 0x1f ;  /* 0x0c401f0005257f89 */ /* 0x000f2200000e0000 */
[----:B-1----:R-:W-:-:S03]  /*6010*/  FMNMX.FTZ R38, R38, R8, !PT ;  /* 0x0000000826267209 */ /* 0x002fc60007810000 */
[----:B------:R-:W1:Y:S04]  /*6020*/  SHFL.BFLY PT, R7, R39, 0x1, 0x1f ;  /* 0x0c201f0027077f89 */ /* 0x000e6800000e0000 */
[----:B------:R-:W3:Y:S01]  /*6030*/  SHFL.BFLY PT, R8, R38, 0x1, 0x1f ;  /* 0x0c201f0026087f89 */ /* 0x000ee200000e0000 */
[----:B--2---:R-:W-:Y:S02]  /*6040*/  FMNMX.FTZ R36, R36, R6, !PT ;  /* 0x0000000624247209 */ /* 0x004fe40007810000 */
[----:B----4-:R-:W-:-:S03]  /*6050*/  FMNMX.FTZ R37, R5, R37, !PT ;  /* 0x0000002505257209 */ /* 0x010fc60007810000 */
[----:B------:R-:W-:Y:S01]  /*6060*/  FMUL.FTZ R5, R4, R36 ;  /* 0x0000002404057220 */ /* 0x000fe20000410000 */
[----:B------:R-:W-:Y:S01]  /*6070*/  FSETP.NEU.FTZ.AND P0, PT, R36, -INF , PT ;  /* 0xff8000002400780b */ /* 0x000fe20003f1d000 */
[----:B------:R-:W2:Y:S03]  /*6080*/  SHFL.BFLY PT, R9, R37, 0x1, 0x1f ;  /* 0x0c201f0025097f89 */ /* 0x000ea600000e0000 */
[----:B------:R-:W-:Y:S02]  /*6090*/  FSEL R5, R5, RZ, P0 ;  /* 0x000000ff05057208 */ /* 0x000fe40000000000 */
[----:B-1----:R-:W-:Y:S01]  /*60a0*/  FMNMX.FTZ R39, R39, R7, !PT ;  /* 0x0000000727277209 */ /* 0x002fe20007810000 */
[----:B------:R-:W-:Y:S01]  /*60b0*/  STL [R1+0x428], R168 ;  /* 0x000428a801007387 */ /* 0x000fe20000100800 */
[----:B---3--:R-:W-:Y:S01]  /*60c0*/  FMNMX.FTZ R38, R38, R8, !PT ;  /* 0x0000000826267209 */ /* 0x008fe20007810000 */
[-CC-:B------:R-:W-:Y:S01]  /*60d0*/  FFMA.FTZ R13, R119, R4.reuse, -R5.reuse ;  /* 0x00000004770d7223 */ /* 0x180fe20000010805 */
[-CC-:B------:R-:W-:Y:S01]  /*60e0*/  FFMA.FTZ R188, R106, R4.reuse, -R5.reuse ;  /* 0x000000046abc7223 */ /* 0x180fe20000010805 */
[----:B------:R-:W-:Y:S01]  /*60f0*/  STL [R1+0x424], R169 ;  /* 0x000424a901007387 */ /* 0x000fe20000100800 */
[----:B------:R-:W-:Y:S01]  /*6100*/  FFMA.FTZ R12, R112, R4, -R5 ;  /* 0x00000004700c7223 */ /* 0x000fe20000010805 */
[----:B------:R-:W-:-:S02]  /*6110*/  FMUL.FTZ R7, R4, R39 ;  /* 0x0000002704077220 */ /* 0x000fc40000410000 */
[----:B------:R1:W-:Y:S01]  /*6120*/  STL [R1+0x42c], R169 ;  /* 0x00042ca901007387 */ /* 0x0003e20000100800 */
[-CC-:B------:R-:W-:Y:S01]  /*6130*/  FFMA.FTZ R213, R105, R4.reuse, -R5.reuse ;  /* 0x0000000469d57223 */ /* 0x180fe20000010805 */
[----:B------:R-:W-:Y:S02]  /*6140*/  FSETP.NEU.FTZ.AND P1, PT, R39, -INF , PT ;  /* 0xff8000002700780b */ /* 0x000fe40003f3d000 */
[----:B------:R-:W-:Y:S01]  /*6150*/  STL [R1+0x430], R36 ;  /* 0x0004302401007387 */ /* 0x000fe20000100800 */
[-CC-:B------:R-:W-:Y:S01]  /*6160*/  FFMA.FTZ R227, R102, R4.reuse, -R5.reuse ;  /* 0x0000000466e37223 */ /* 0x180fe20000010805 */
[-CC-:B------:R-:W-:Y:S02]  /*6170*/  FFMA.FTZ R226, R96, R4.reuse, -R5.reuse ;  /* 0x0000000460e27223 */ /* 0x180fe40000010805 */
[----:B------:R-:W-:Y:S01]  /*6180*/  STL [R1+0x434], R39 ;  /* 0x0004342701007387 */ /* 0x000fe20000100800 */
[----:B------:R-:W-:-:S03]  /*6190*/  FFMA.FTZ R229, R93, R4, -R5 ;  /* 0x000000045de57223 */ /* 0x000fc60000010805 */
[----:B------:R-:W-:Y:S01]  /*61a0*/  STL [R1+0x474], R38 ;  /* 0x0004742601007387 */ /* 0x000fe20000100800 */
[----:B------:R-:W-:-:S03]  /*61b0*/  FFMA.FTZ R228, R91, R4, -R5 ;  /* 0x000000045be47223 */ /* 0x000fc60000010805 */
[----:B------:R-:W-:Y:S01]  /*61c0*/  STL [R1+0x1c], R13 ;  /* 0x00001c0d01007387 */ /* 0x000fe20000100800 */
[----:B------:R-:W-:-:S03]  /*61d0*/  FSEL R7, R7, RZ, P1 ;  /* 0x000000ff07077208 */ /* 0x000fc60000800000 */
[----:B------:R-:W-:Y:S04]  /*61e0*/  STL [R1+0x478], R188 ;  /* 0x000478bc01007387 */ /* 0x000fe80000100800 */
[----:B------:R-:W-:Y:S04]  /*61f0*/  STL [R1+0x24], R12 ;  /* 0x0000240c01007387 */ /* 0x000fe80000100800 */
[----:B------:R-:W-:Y:S01]  /*6200*/  STL [R1+0x47c], R213 ;  /* 0x00047cd501007387 */ /* 0x000fe20000100800 */
[----:B------:R-:W-:-:S03]  /*6210*/  FFMA.FTZ R250, R89, R4, -R5 ;  /* 0x0000000459fa7223 */ /* 0x000fc60000010805 */
[----:B------:R-:W-:Y:S01]  /*6220*/  STL [R1+0x480], R227 ;  /* 0x000480e301007387 */ /* 0x000fe20000100800 */
[----:B------:R-:W-:-:S03]  /*6230*/  FFMA.FTZ R17, R157, R4, -R7 ;  /* 0x000000049d117223 */ /* 0x000fc60000010807 */
[----:B------:R-:W-:Y:S01]  /*6240*/  STL [R1+0x484], R226 ;  /* 0x000484e201007387 */ /* 0x000fe20000100800 */
[----:B------:R-:W-:-:S03]  /*6250*/  FFMA.FTZ R16, R156, R4, -R7 ;  /* 0x000000049c107223 */ /* 0x000fc60000010807 */
[----:B------:R-:W-:Y:S01]  /*6260*/  STL [R1+0x488], R229 ;  /* 0x000488e501007387 */ /* 0x000fe20000100800 */
[----:B-1----:R-:W-:-:S03]  /*6270*/  FFMA.FTZ R169, R86, R4, -R5 ;  /* 0x0000000456a97223 */ /* 0x002fc60000010805 */
[----:B------:R1:W-:Y:S01]  /*6280*/  STL [R1+0x48c], R228 ;  /* 0x00048ce401007387 */ /* 0x0003e20000100800 */
[--C-:B------:R-:W-:Y:S01]  /*6290*/  FFMA.FTZ R168, R87, R4, -R5.reuse ;  /* 0x0000000457a87223 */ /* 0x100fe20000010805 */
[----:B------:R-:W-:Y:S01]  /*62a0*/  FMUL.FTZ R6, R4, R38 ;  /* 0x0000002604067220 */ /* 0x000fe20000410000 */
[-C--:B------:R-:W-:Y:S01]  /*62b0*/  FFMA.FTZ R209, R66, R4.reuse, -R5 ;  /* 0x0000000442d17223 */ /* 0x080fe20000010805 */
[----:B------:R-:W-:Y:S01]  /*62c0*/  FSETP.NEU.FTZ.AND P0, PT, R38, -INF , PT ;  /* 0xff8000002600780b */ /* 0x000fe20003f1d000 */
[----:B------:R-:W-:Y:S01]  /*62d0*/  STL [R1+0x490], R250 ;  /* 0x000490fa01007387 */ /* 0x000fe20000100800 */
[-C--:B------:R-:W-:Y:S01]  /*62e0*/  FFMA.FTZ R15, R160, R4.reuse, -R7 ;  /* 0x00000004a00f7223 */ /* 0x080fe20000010807 */
[----:B--2---:R-:W-:Y:S01]  /*62f0*/  FMNMX.FTZ R37, R37, R9, !PT ;  /* 0x0000000925257209 */ /* 0x004fe20007810000 */
[-CC-:B------:R-:W-:Y:S01]  /*6300*/  FFMA.FTZ R10, R150, R4.reuse, -R5.reuse ;  /* 0x00000004960a7223 */ /* 0x180fe20000010805 */
[-C--:B------:R-:W-:Y:S01]  /*6310*/  FFMA.FTZ R9, R149, R4.reuse, -R5 ;  /* 0x0000000495097223 */ /* 0x080fe20000010805 */
[----:B------:R-:W-:Y:S01]  /*6320*/  MUFU.EX2 R17, R17 ;  /* 0x0000001100117308 */ /* 0x000fe20000000800 */
[----:B------:R-:W-:Y:S01]  /*6330*/  FSEL R6, R6, RZ, P0 ;  /* 0x000000ff06067208 */ /* 0x000fe20000000000 */
[-C--:B------:R-:W-:Y:S01]  /*6340*/  FFMA.FTZ R14, R155, R4.reuse, -R7 ;  /* 0x000000049b0e7223 */ /* 0x080fe20000010807 */
[-CC-:B------:R-:W-:Y:S01]  /*6350*/  FFMA.FTZ R205, R67, R4.reuse, -R5.reuse ;  /* 0x0000000443cd7223 */ /* 0x180fe20000010805 */
[----:B------:R-:W-:-:S04]  /*6360*/  FFMA.FTZ R8, R153, R4, -R5 ;  /* 0x0000000499087223 */ /* 0x000fc80000010805 */
[----:B------:R-:W2:Y:S01]  /*6370*/  MUFU.EX2 R16, R16 ;  /* 0x0000001000107308 */ /* 0x000ea20000000800 */
[----:B-1----:R-:W-:-:S05]  /*6380*/  FFMA.FTZ R228, R88, R4, -R5 ;  /* 0x0000000458e47223 */ /* 0x002fca0000010805 */
[----:B------:R-:W-:Y:S04]  /*6390*/  STL [R1+0x494], R228 ;  /* 0x000494e401007387 */ /* 0x000fe80000100800 */
[----:B------:R-:W-:Y:S01]  /*63a0*/  STL [R1+0x498], R169 ;  /* 0x000498a901007387 */ /* 0x000fe20000100800 */
[----:B------:R-:W-:-:S03]  /*63b0*/  FFMA.FTZ R12, R74, R4, -R5 ;  /* 0x000000044a0c7223 */ /* 0x000fc60000010805 */
[----:B------:R-:W-:Y:S01]  /*63c0*/  STL [R1+0x49c], R168 ;  /* 0x00049ca801007387 */ /* 0x000fe20000100800 */
[----:B------:R-:W-:Y:S03]  /*63d0*/  MUFU.EX2 R21, R10 ;  /* 0x0000000a00157308 */ /* 0x000fe60000000800 */
[----:B------:R1:W-:Y:S01]  /*63e0*/  STL [R1+0x4a0], R209 ;  /* 0x0004a0d101007387 */ /* 0x0003e20000100800 */
[-C--:B------:R-:W-:Y:S01]  /*63f0*/  FFMA.FTZ R11, R147, R4.reuse, -R5 ;  /* 0x00000004930b7223 */ /* 0x080fe20000010805 */
[----:B------:R-:W-:-:S03]  /*6400*/  FFMA.FTZ R13, R148, R4, -R7 ;  /* 0x00000004940d7223 */ /* 0x000fc60000010807 */
[----:B------:R-:W3:Y:S01]  /*6410*/  MUFU.EX2 R15, R15 ;  /* 0x0000000f000f7308 */ /* 0x000ee20000000800 */
[----:B------:R-:W-:Y:S01]  /*6420*/  STL [R1+0x4a4], R205 ;  /* 0x0004a4cd01007387 */ /* 0x000fe20000100800 */
[-CC-:B------:R-:W-:Y:S01]  /*6430*/  FFMA.FTZ R56, R138, R4.reuse, -R5.reuse ;  /* 0x000000048a387223 */ /* 0x180fe20000010805 */
[-CC-:B------:R-:W-:Y:S01]  /*6440*/  FFMA.FTZ R92, R34, R4.reuse, -R5.reuse ;  /* 0x00000004225c7223 */ /* 0x180fe20000010805 */
[-CC-:B------:R-:W-:Y:S01]  /*6450*/  FFMA.FTZ R229, R18, R4.reuse, -R5.reuse ;  /* 0x0000000412e57223 */ /* 0x180fe20000010805 */
[----:B------:R4:W-:Y:S03]  /*6460*/  STL [R1+0x198], R12 ;  /* 0x0001980c01007387 */ /* 0x0009e60000100800 */
[----:B------:R2:W-:Y:S01]  /*6470*/  MUFU.EX2 R20, R8 ;  /* 0x0000000800147308 */ /* 0x0005e20000000800 */
[-C--:B------:R-:W-:Y:S01]  /*6480*/  FFMA.FTZ R138, R124, R4.reuse, -R5 ;  /* 0x000000047c8a7223 */ /* 0x080fe20000010805 */
[-C--:B------:R-:W-:Y:S01]  /*6490*/  FFMA.FTZ R34, R133, R4.reuse, -R7 ;  /* 0x0000000485227223 */ /* 0x080fe20000010807 */
[-CC-:B------:R-:W-:Y:S01]  /*64a0*/  FFMA.FTZ R53, R139, R4.reuse, -R5.reuse ;  /* 0x000000048b357223 */ /* 0x180fe20000010805 */
[----:B-1----:R-:W-:-:S04]  /*64b0*/  FFMA.FTZ R209, R19, R4, -R5 ;  /* 0x0000000413d17223 */ /* 0x002fc80000010805 */
[----:B------:R1:W3:Y:S01]  /*64c0*/  MUFU.EX2 R19, R9 ;  /* 0x0000000900137308 */ /* 0x0002e20000000800 */
[-C--:B--2---:R-:W-:Y:S01]  /*64d0*/  FFMA.FTZ R8, R163, R4.reuse, -R6 ;  /* 0x00000004a3087223 */ /* 0x084fe20000010806 */
[----:B------:R-:W-:-:S06]  /*64e0*/  FFMA.FTZ R33, R141, R4, -R7 ;  /* 0x000000048d217223 */ /* 0x000fcc0000010807 */
[----:B------:R-:W2:Y:S01]  /*64f0*/  MUFU.EX2 R14, R14 ;  /* 0x0000000e000e7308 */ /* 0x000ea20000000800 */
[-CC-:B----4-:R-:W-:Y:S01]  /*6500*/  FFMA.FTZ R12, R145, R4.reuse, -R7.reuse ;  /* 0x00000004910c7223 */ /* 0x190fe20000010807 */
[-CC-:B------:R-:W-:Y:S01]  /*6510*/  FFMA.FTZ R50, R132, R4.reuse, -R7.reuse ;  /* 0x0000000484327223 */ /* 0x180fe20000010807 */
[-CC-:B------:R-:W-:Y:S01]  /*6520*/  FFMA.FTZ R51, R129, R4.reuse, -R7.reuse ;  /* 0x0000000481337223 */ /* 0x180fe20000010807 */
[-C--:B------:R-:W-:Y:S01]  /*6530*/  FFMA.FTZ R52, R126, R4.reuse, -R7 ;  /* 0x000000047e347223 */ /* 0x080fe20000010807 */
[----:B-1----:R-:W-:-:S03]  /*6540*/  FFMA.FTZ R9, R164, R4, -R6 ;  /* 0x00000004a4097223 */ /* 0x002fc60000010806 */
[----:B------:R-:W1:Y:S01]  /*6550*/  MUFU.EX2 R18, R11 ;  /* 0x0000000b00127308 */ /* 0x000e620000000800 */
[-CC-:B------:R-:W-:Y:S01]  /*6560*/  FFMA.FTZ R54, R118, R4.reuse, -R7.reuse ;  /* 0x0000000476367223 */ /* 0x180fe20000010807 */
        /* <DEDUP_REMOVED lines=19> */
[-C--:B------:R-:W-:Y:S01]  /*66a0*/  FFMA.FTZ R245, R22, R4.reuse, -R7 ;  /* 0x0000000416f57223 */ /* 0x080fe20000010807 */
[----:B------:R-:W4:Y:S01]  /*66b0*/  MUFU.EX2 R13, R13 ;  /* 0x0000000d000d7308 */ /* 0x000f220000000800 */
[-CC-:B------:R-:W-:Y:S01]  /*66c0*/  FFMA.FTZ R137, R137, R4.reuse, -R5.reuse ;  /* 0x0000000489897223 */ /* 0x180fe20000010805 */
[-CC-:B------:R-:W-:Y:S01]  /*66d0*/  FFMA.FTZ R131, R131, R4.reuse, -R5.reuse ;  /* 0x0000000483837223 */ /* 0x180fe20000010805 */
[-CC-:B------:R-:W-:Y:S01]  /*66e0*/  FFMA.FTZ R139, R122, R4.reuse, -R5.reuse ;  /* 0x000000047a8b7223 */ /* 0x180fe20000010805 */
[-CC-:B------:R-:W-:Y:S01]  /*66f0*/  FFMA.FTZ R168, R75, R4.reuse, -R5.reuse ;  /* 0x000000044ba87223 */ /* 0x180fe20000010805 */
[-CC-:B------:R-:W-:Y:S01]  /*6700*/  FFMA.FTZ R213, R42, R4.reuse, -R5.reuse ;  /* 0x000000042ad57223 */ /* 0x180fe20000010805 */
[-CC-:B------:R-:W-:Y:S01]  /*6710*/  FFMA.FTZ R212, R43, R4.reuse, -R5.reuse ;  /* 0x000000042bd47223 */ /* 0x180fe20000010805 */
[-C--:B------:R-:W-:Y:S01]  /*6720*/  FFMA.FTZ R188, R35, R4.reuse, -R5 ;  /* 0x0000000423bc7223 */ /* 0x080fe20000010805 */
[----:B------:R-:W-:Y:S01]  /*6730*/  MUFU.EX2 R11, R9 ;  /* 0x00000009000b7308 */ /* 0x000fe20000000800 */
[-CC-:B------:R-:W-:Y:S01]  /*6740*/  FFMA.FTZ R7, R165, R4.reuse, -R6.reuse ;  /* 0x00000004a5077223 */ /* 0x180fe20000010806 */
[----:B------:R-:W-:Y:S01]  /*6750*/  FMUL.FTZ R5, R4, R37 ;  /* 0x0000002504057220 */ /* 0x000fe20000410000 */
[----:B------:R-:W-:Y:S01]  /*6760*/  FSETP.NEU.FTZ.AND P1, PT, R37, -INF , PT ;  /* 0xff8000002500780b */ /* 0x000fe20003f3d000 */
[-CC-:B------:R-:W-:Y:S01]  /*6770*/  FFMA.FTZ R10, R161, R4.reuse, -R6.reuse ;  /* 0x00000004a10a7223 */ /* 0x180fe20000010806 */
[----:B------:R-:W-:-:S03]  /*6780*/  FFMA.FTZ R23, R152, R4, -R6 ;  /* 0x0000000498177223 */ /* 0x000fc60000010806 */
[----:B------:R-:W4:Y:S01]  /*6790*/  MUFU.EX2 R9, R8 ;  /* 0x0000000800097308 */ /* 0x000f220000000800 */
        /* <DEDUP_REMOVED lines=26> */
[----:B------:R-:W-:Y:S01]  /*6940*/  FFMA.FTZ R242, R25, R4, -R6 ;  /* 0x0000000419f27223 */ /* 0x000fe20000010806 */
[----:B------:R-:W4:Y:S01]  /*6950*/  MUFU.EX2 R12, R12 ;  /* 0x0000000c000c7308 */ /* 0x000f220000000800 */
[----:B------:R-:W-:Y:S01]  /*6960*/  FADD.FTZ R6, R17, R16 ;  /* 0x0000001011067221 */ /* 0x000fe20000010000 */
[----:B------:R-:W-:-:S02]  /*6970*/  SHF.R.S32.HI R190, RZ, 0x1f, R214 ;  /* 0x0000001fffbe7819 */ /* 0x000fc400000114d6 */
[----:B------:R-:W-:-:S04]  /*6980*/  FSEL R5, R5, RZ, P1 ;  /* 0x000000ff05057208 */ /* 0x000fc80000800000 */
[----:B------:R2:W4:Y:S01]  /*6990*/  MUFU.EX2 R8, R7 ;  /* 0x0000000700087308 */ /* 0x0005220000000800 */
[----:B---3--:R-:W-:Y:S01]  /*69a0*/  FADD.FTZ R6, R15, R6 ;  /* 0x000000060f067221 */ /* 0x008fe20000010000 */
[----:B------:R-:W-:Y:S01]  /*69b0*/  LEA.HI R190, R190, R214, RZ, 0x5 ;  /* 0x000000d6bebe7211 */ /* 0x000fe200078f28ff */
[-CC-:B------:R-:W-:Y:S01]  /*69c0*/  FFMA.FTZ R22, R171, R4.reuse, -R5.reuse ;  /* 0x00000004ab167223 */ /* 0x180fe20000010805 */
[-CC-:B------:R-:W-:Y:S01]  /*69d0*/  FFMA.FTZ R25, R167, R4.reuse, -R5.reuse ;  /* 0x00000004a7197223 */ /* 0x180fe20000010805 */
[----:B------:R-:W-:-:S03]  /*69e0*/  FFMA.FTZ R26, R173, R4, -R5 ;  /* 0x00000004ad1a7223 */ /* 0x000fc60000010805 */
[----:B------:R-:W3:Y:S01]  /*69f0*/  MUFU.EX2 R10, R10 ;  /* 0x0000000a000a7308 */ /* 0x000ee20000000800 */
[-CC-:B------:R-:W-:Y:S01]  /*6a00*/  FFMA.FTZ R28, R166, R4.reuse, -R5.reuse ;  /* 0x00000004a61c7223 */ /* 0x180fe20000010805 */
[-CC-:B------:R-:W-:Y:S01]  /*6a10*/  FFMA.FTZ R30, R162, R4.reuse, -R5.reuse ;  /* 0x00000004a21e7223 */ /* 0x180fe20000010805 */
[-CC-:B------:R-:W-:Y:S01]  /*6a20*/  FFMA.FTZ R31, R159, R4.reuse, -R5.reuse ;  /* 0x000000049f1f7223 */ /* 0x180fe20000010805 */
[-CC-:B------:R-:W-:Y:S01]  /*6a30*/  FFMA.FTZ R35, R158, R4.reuse, -R5.reuse ;  /* 0x000000049e237223 */ /* 0x180fe20000010805 */
[-CC-:B------:R-:W-:Y:S01]  /*6a40*/  FFMA.FTZ R42, R154, R4.reuse, -R5.reuse ;  /* 0x000000049a2a7223 */ /* 0x180fe20000010805 */
[-C--:B------:R-:W-:Y:S01]  /*6a50*/  FFMA.FTZ R76, R144, R4.reuse, -R5 ;  /* 0x00000004904c7223 */ /* 0x080fe20000010805 */
[----:B--2---:R-:W-:Y:S01]  /*6a60*/  FADD.FTZ R7, R21, R19 ;  /* 0x0000001315077221 */ /* 0x004fe20000010000 */
        /* <DEDUP_REMOVED lines=23> */
[----:B------:R-:W-:Y:S01]  /*6be0*/  F2FP.BF16.F32.PACK_AB R71, R19, R21 ;  /* 0x000000151347723e */ /* 0x000fe200000010ff */
[----:B------:R-:W-:Y:S01]  /*6bf0*/  FADD.FTZ R5, R20, R7 ;  /* 0x0000000714057221 */ /* 0x000fe20000010000 */
[----:B------:R-:W-:Y:S01]  /*6c00*/  FADD.FTZ R4, R14, R6 ;  /* 0x000000060e047221 */ /* 0x000fe20000010000 */
[----:B------:R-:W-:-:S02]  /*6c10*/  SHF.R.S32.HI R190, RZ, 0x5, R190 ;  /* 0x00000005ffbe7819 */ /* 0x000fc400000114be */
[C---:B------:R-:W-:Y:S01]  /*6c20*/  PRMT R39, R71.reuse, 0x7632, R39 ;  /* 0x0000763247277816 */ /* 0x040fe20000000027 */
[----:B-1----:R-:W-:Y:S01]  /*6c30*/  FADD.FTZ R32, R18, R5 ;  /* 0x0000000512207221 */ /* 0x002fe20000010000 */
[----:B------:R-:W-:Y:S01]  /*6c40*/  PRMT R36, R71, 0x7610, R36 ;  /* 0x0000761047247816 */ /* 0x000fe20000000024 */
[----:B----4-:R-:W-:Y:S01]  /*6c50*/  FADD.FTZ R4, R13, R4 ;  /* 0x000000040d047221 */ /* 0x010fe20000010000 */
[----:B------:R-:W-:Y:S02]  /*6c60*/  IMAD.SHL.U32 R71, R172, 0x4, RZ ;  /* 0x00000004ac477824 */ /* 0x000fe400078e00ff */
[----:B------:R-:W-:Y:S01]  /*6c70*/  FADD.FTZ R5, R11, R9 ;  /* 0x000000090b057221 */ /* 0x000fe20000010000 */
[----:B------:R-:W-:Y:S02]  /*6c80*/  IMAD R190, R211, 0x8, R190 ;  /* 0x00000008d3be7824 */ /* 0x000fe400078e02be */
[----:B------:R-:W-:Y:S01]  /*6c90*/  FADD.FTZ R21, R12, R4 ;  /* 0x000000040c157221 */ /* 0x000fe20000010000 */
[----:B------:R-:W-:Y:S01]  /*6ca0*/  IMAD.WIDE.U32 R128, R215, -0x2daee0ad, RZ ;  /* 0xd2511f53d7807825 */ /* 0x000fe200078e00ff */
[----:B------:R-:W-:-:S03]  /*6cb0*/  LOP3.LUT R4, R193, R71, RZ, 0x3c, !PT ;  /* 0x00000047c1047212 */ /* 0x000fc600078e3cff */
[----:B------:R-:W-:Y:S01]  /*6cc0*/  FADD.FTZ R5, R8, R5 ;  /* 0x0000000508057221 */ /* 0x000fe20000010000 */
[----:B------:R-:W-:Y:S01]  /*6cd0*/  LOP3.LUT R197, R192, R185, RZ, 0x3c, !PT ;  /* 0x000000b9c0c57212 */ /* 0x000fe200078e3cff */
[----:B------:R-:W-:Y:S01]  /*6ce0*/  IMAD.WIDE.U32 R194, R190, -0x326172a9, RZ ;  /* 0xcd9e8d57bec27825 */ /* 0x000fe200078e00ff */
[----:B------:R-:W-:-:S03]  /*6cf0*/  F2FP.BF16.F32.PACK_AB R19, R16, R17 ;  /* 0x000000111013723e */ /* 0x000fc600000010ff */
[----:B---3--:R-:W-:Y:S01]  /*6d00*/  FADD.FTZ R16, R10, R5 ;  /* 0x000000050a107221 */ /* 0x008fe20000010000 */
[----:B------:R-:W-:Y:S02]  /*6d10*/  LOP3.LUT R4, R4, R129, RZ, 0x3c, !PT ;  /* 0x0000008104047212 */ /* 0x000fe400078e3cff */
[----:B------:R-:W-:Y:S01]  /*6d20*/  LOP3.LUT R5, R197, R195, RZ, 0x3c, !PT ;  /* 0x000000c3c5057212 */ /* 0x000fe200078e3cff */
[----:B------:R-:W-:Y:S02]  /*6d30*/  VIADD R215, R192, 0x9e3779b9 ;  /* 0x9e3779b9c0d77836 */ /* 0x000fe40000000000 */
[----:B------:R-:W-:-:S04]  /*6d40*/  IMAD.WIDE.U32 R40, R4, -0x326172a9, RZ ;  /* 0xcd9e8d5704287825 */ /* 0x000fc800078e00ff */
[----:B------:R-:W-:Y:S02]  /*6d50*/  VIADD R196, R193, 0xbb67ae85 ;  /* 0xbb67ae85c1c47836 */ /* 0x000fe40000000000 */
[----:B------:R-:W-:Y:S01]  /*6d60*/  IMAD.WIDE.U32 R238, R5, -0x2daee0ad, RZ ;  /* 0xd2511f5305ee7825 */ /* 0x000fe200078e00ff */
[----:B------:R-:W-:Y:S02]  /*6d70*/  F2FP.BF16.F32.PACK_AB R7, R18, R20 ;  /* 0x000000141207723e */ /* 0x000fe400000010ff */
[----:B------:R-:W-:Y:S02]  /*6d80*/  LOP3.LUT R6, R41, R215, R194, 0x96, !PT ;  /* 0x000000d729067212 */ /* 0x000fe400078e96c2 */
[----:B------:R-:W-:Y:S01]  /*6d90*/  LOP3.LUT R4, R239, R196, R128, 0x96, !PT ;  /* 0x000000c4ef047212 */ /* 0x000fe200078e9680 */
[----:B------:R-:W-:Y:S01]  /*6da0*/  VIADD R216, R193, 0x76cf5d0a ;  /* 0x76cf5d0ac1d87836 */ /* 0x000fe20000000000 */
[C---:B------:R-:W-:Y:S02]  /*6db0*/  PRMT R2, R7.reuse, 0x7610, R2 ;  /* 0x0000761007027816 */ /* 0x040fe40000000002 */
[----:B------:R-:W-:Y:S01]  /*6dc0*/  PRMT R3, R7, 0x7632, R3 ;  /* 0x0000763207037816 */ /* 0x000fe20000000003 */
[----:B------:R-:W-:Y:S01]  /*6dd0*/  IMAD.WIDE.U32 R6, R6, -0x2daee0ad, RZ ;  /* 0xd2511f5306067825 */ /* 0x000fe200078e00ff */
[----:B------:R-:W-:-:S03]  /*6de0*/  F2FP.BF16.F32.PACK_AB R20, R10, R8 ;  /* 0x000000080a14723e */ /* 0x000fc600000010ff */
[----:B------:R-:W-:Y:S02]  /*6df0*/  VIADD R214, R192, 0x3c6ef372 ;  /* 0x3c6ef372c0d67836 */ /* 0x000fe40000000000 */
[----:B------:R-:W-:Y:S01]  /*6e00*/  IMAD.WIDE.U32 R4, R4, -0x326172a9, RZ ;  /* 0xcd9e8d5704047825 */ /* 0x000fe200078e00ff */
[----:B------:R-:W-:-:S04]  /*6e10*/  LOP3.LUT R10, R7, R216, R238, 0x96, !PT ;  /* 0x000000d8070a7212 */ /* 0x000fc800078e96ee */
[----:B------:R-:W-:Y:S01]  /*6e20*/  LOP3.LUT R8, R5, R214, R40, 0x96, !PT ;  /* 0x000000d605087212 */ /* 0x000fe200078e9628 */
[----:B------:R-:W-:Y:S01]  /*6e30*/  VIADD R211, R192, 0xdaa66d2b ;  /* 0xdaa66d2bc0d37836 */ /* 0x000fe20000000000 */
[----:B------:R-:W-:Y:S01]  /*6e40*/  F2FP.BF16.F32.PACK_AB R18, R9, R11 ;  /* 0x0000000b0912723e */ /* 0x000fe200000010ff */
[----:B------:R-:W-:Y:S01]  /*6e50*/  IMAD.WIDE.U32 R10, R10, -0x326172a9, RZ ;  /* 0xcd9e8d570a0a7825 */ /* 0x000fe200078e00ff */
[----:B------:R-:W-:-:S03]  /*6e60*/  F2FP.BF16.F32.PACK_AB R29, R12, R13 ;  /* 0x0000000d0c1d723e */ /* 0x000fc600000010ff */
[----:B------:R-:W-:Y:S02]  /*6e70*/  VIADD R221, R193, 0x32370b8f ;  /* 0x32370b8fc1dd7836 */ /* 0x000fe40000000000 */
[----:B------:R-:W-:Y:S01]  /*6e80*/  IMAD.WIDE.U32 R8, R8, -0x2daee0ad, RZ ;  /* 0xd2511f5308087825 */ /* 0x000fe200078e00ff */
[----:B------:R-:W-:-:S04]  /*6e90*/  LOP3.LUT R12, R11, R211, R4, 0x96, !PT ;  /* 0x000000d30b0c7212 */ /* 0x000fc800078e9604 */
[----:B------:R-:W-:Y:S01]  /*6ea0*/  LOP3.LUT R6, R9, R221, R6, 0x96, !PT ;  /* 0x000000dd09067212 */ /* 0x000fe200078e9606 */
[----:B------:R-:W-:-:S04]  /*6eb0*/  IMAD.WIDE.U32 R12, R12, -0x2daee0ad, RZ ;  /* 0xd2511f530c0c7825 */ /* 0x000fc800078e00ff */
[----:B------:R-:W-:Y:S02]  /*6ec0*/  VIADD R219, R193, 0xed9eba14 ;  /* 0xed9eba14c1db7836 */ /* 0x000fe40000000000 */
[----:B------:R-:W-:-:S04]  /*6ed0*/  IMAD.WIDE.U32 R6, R6, -0x326172a9, RZ ;  /* 0xcd9e8d5706067825 */ /* 0x000fc800078e00ff */
[----:B------:R-:W-:Y:S01]  /*6ee0*/  VIADD R220, R192, 0x78dde6e4 ;  /* 0x78dde6e4c0dc7836 */ /* 0x000fe20000000000 */
[----:B------:R-:W-:-:S04]  /*6ef0*/  LOP3.LUT R8, R13, R219, R8, 0x96, !PT ;  /* 0x000000db0d087212 */ /* 0x000fc800078e9608 */
[----:B------:R-:W-:Y:S01]  /*6f00*/  LOP3.LUT R10, R7, R220, R10, 0x96, !PT ;  /* 0x000000dc070a7212 */ /* 0x000fe200078e960a */
[----:B------:R-:W-:-:S04]  /*6f10*/  IMAD.WIDE.U32 R8, R8, -0x326172a9, RZ ;  /* 0xcd9e8d5708087825 */ /* 0x000fc800078e00ff */
[----:B------:R-:W-:Y:S02]  /*6f20*/  VIADD R218, R192, 0x1715609d ;  /* 0x1715609dc0da7836 */ /* 0x000fe40000000000 */
[----:B------:R-:W-:-:S04]  /*6f30*/  IMAD.WIDE.U32 R10, R10, -0x2daee0ad, RZ ;  /* 0xd2511f530a0a7825 */ /* 0x000fc800078e00ff */
[----:B------:R-:W-:Y:S01]  /*6f40*/  VIADD R217, R193, 0xa9066899 ;  /* 0xa9066899c1d97836 */ /* 0x000fe20000000000 */
[----:B------:R-:W-:-:S04]  /*6f50*/  LOP3.LUT R13, R9, R218, R6, 0x96, !PT ;  /* 0x000000da090d7212 */ /* 0x000fc800078e9606 */
[----:B------:R-:W-:-:S05]  /*6f60*/  LOP3.LUT R6, R11, R217, R12, 0x96, !PT ;  /* 0x000000d90b067212 */ /* 0x000fca00078e960c */
[----:B------:R-:W-:-:S05]  /*6f70*/  IMAD.WIDE.U32 R6, R6, -0x326172a9, RZ ;  /* 0xcd9e8d5706067825 */ /* 0x000fca00078e00ff */
[----:B------:R-:W-:-:S04]  /*6f80*/  LOP3.LUT R8, R7, R222, R8, 0x96, !PT ;  /* 0x000000de07087212 */ /* 0x000fc800078e9608 */
[----:B------:R-:W-:-:S04]  /*6f90*/  LOP3.LUT R9, R8, 0xff, RZ, 0xc0, !PT ;  /* 0x000000ff08097812 */ /* 0x000fc800078ec0ff */
[----:B------:R-:W-:Y:S02]  /*6fa0*/  ISETP.GE.U32.AND P3, PT, R199, R9, PT ;  /* 0x00000009c700720c */ /* 0x000fe40003f66070 */
[----:B------:R-:W-:-:S04]  /*6fb0*/  LOP3.LUT R9, R8, 0xffff, RZ, 0xc0, !PT ;  /* 0x0000ffff08097812 */ /* 0x000fc800078ec0ff */
[----:B------:R-:W-:-:S04]  /*6fc0*/  SHF.R.U32.HI R9, RZ, 0x8, R9 ;  /* 0x00000008ff097819 */ /* 0x000fc80000011609 */
[----:B------:R-:W-:-:S04]  /*6fd0*/  LOP3.LUT R9, R9, 0xffff, RZ, 0xc0, !PT ;  /* 0x0000ffff09097812 */ /* 0x000fc800078ec0ff */
[----:B------:R-:W-:Y:S02]  /*6fe0*/  ISETP.GE.U32.AND P4, PT, R199, R9, PT ;  /* 0x00000009c700720c */ /* 0x000fe40003f86070 */
[--C-:B------:R-:W-:Y:S02]  /*6ff0*/  SHF.R.U32.HI R9, RZ, 0x10, R8.reuse ;  /* 0x00000010ff097819 */ /* 0x100fe40000011608 */
[----:B------:R-:W-:Y:S02]  /*7000*/  SHF.R.U32.HI R8, RZ, 0x18, R8 ;  /* 0x00000018ff087819 */ /* 0x000fe40000011608 */
[----:B------:R-:W-:Y:S02]  /*7010*/  LOP3.LUT R9, R9, 0xff, RZ, 0xc0, !PT ;  /* 0x000000ff09097812 */ /* 0x000fe400078ec0ff */
[----:B------:R-:W-:Y:S01]  /*7020*/  ISETP.GE.U32.AND P0, PT, R199, R8, PT ;  /* 0x00000008c700720c */ /* 0x000fe20003f06070 */
[----:B------:R-:W1:Y:S01]  /*7030*/  MUFU.EX2 R23, R23 ;  /* 0x0000001700177308 */ /* 0x000e620000000800 */
[----:B------:R-:W-:-:S02]  /*7040*/  LOP3.LUT R8, R6, 0xff, RZ, 0xc0, !PT ;  /* 0x000000ff06087812 */ /* 0x000fc400078ec0ff */
[C---:B------:R-:W-:Y:S02]  /*7050*/  ISETP.GE.U32.AND P5, PT, R199.reuse, R9, PT ;  /* 0x00000009c700720c */ /* 0x040fe40003fa6070 */
[--C-:B------:R-:W-:Y:S02]  /*7060*/  SHF.R.U32.HI R9, RZ, 0x10, R6.reuse ;  /* 0x00000010ff097819 */ /* 0x100fe40000011606 */
[----:B------:R-:W-:Y:S02]  /*7070*/  ISETP.GE.U32.AND P2, PT, R199, R8, PT ;  /* 0x00000008c700720c */ /* 0x000fe40003f46070 */
[----:B------:R-:W-:Y:S02]  /*7080*/  SHF.R.U32.HI R8, RZ, 0x18, R6 ;  /* 0x00000018ff087819 */ /* 0x000fe40000011606 */
[----:B------:R-:W-:Y:S02]  /*7090*/  LOP3.LUT R11, R6, 0xffff, RZ, 0xc0, !PT ;  /* 0x0000ffff060b7812 */ /* 0x000fe400078ec0ff */
[----:B------:R-:W-:Y:S01]  /*70a0*/  LOP3.LUT R6, R9, 0xff, RZ, 0xc0, !PT ;  /* 0x000000ff09067812 */ /* 0x000fe200078ec0ff */
[----:B------:R-:W2:Y:S01]  /*70b0*/  MUFU.EX2 R12, R24 ;  /* 0x00000018000c7308 */ /* 0x000ea20000000800 */
[----:B------:R-:W-:-:S02]  /*70c0*/  F2FP.BF16.F32.PACK_AB R27, R14, R15 ;  /* 0x0000000f0e1b723e */ /* 0x000fc400000010ff */
[----:B------:R-:W-:Y:S01]  /*70d0*/  ISETP.GE.U32.AND P6, PT, R199, R6, PT ;  /* 0x00000006c700720c */ /* 0x000fe20003fc6070 */
[----:B------:R-:W-:-:S04]  /*70e0*/  IMAD.WIDE.U32 R6, R13, -0x2daee0ad, RZ ;  /* 0xd2511f530d067825 */ /* 0x000fc800078e00ff */
[----:B------:R-:W-:Y:S01]  /*70f0*/  MUFU.EX2 R22, R22 ;  /* 0x0000001600167308 */ /* 0x000fe20000000800 */
[----:B------:R-:W-:Y:S02]  /*7100*/  ISETP.GE.U32.AND P1, PT, R199, R8, PT ;  /* 0x00000008c700720c */ /* 0x000fe40003f26070 */
[----:B------:R-:W-:-:S05]  /*7110*/  LOP3.LUT R8, R7, R223, R10, 0x96, !PT ;  /* 0x000000df07087212 */ /* 0x000fca00078e960a */
[----:B------:R-:W3:Y:S01]  /*7120*/  MUFU.EX2 R15, R25 ;  /* 0x00000019000f7308 */ /* 0x000ee20000000800 */
[C---:B------:R-:W-:Y:S02]  /*7130*/  LOP3.LUT R14, R6.reuse, 0xffff, RZ, 0xc0, !PT ;  /* 0x0000ffff060e7812 */ /* 0x040fe400078ec0ff */
[----:B------:R-:W-:Y:S02]  /*7140*/  LOP3.LUT R9, R6, 0xff, RZ, 0xc0, !PT ;  /* 0x000000ff06097812 */ /* 0x000fe400078ec0ff */
[----:B------:R-:W-:-:S03]  /*7150*/  SHF.R.U32.HI R10, RZ, 0x10, R6 ;  /* 0x00000010ff0a7819 */ /* 0x000fc60000011606 */
[----:B------:R-:W4:Y:S01]  /*7160*/  MUFU.EX2 R17, R26 ;  /* 0x0000001a00117308 */ /* 0x000f220000000800 */
[----:B------:R-:W-:Y:S01]  /*7170*/  SHF.R.U32.HI R7, RZ, 0x18, R6 ;  /* 0x00000018ff077819 */ /* 0x000fe20000011606 */
[----:B-1----:R-:W-:-:S06]  /*7180*/  FADD.FTZ R6, R23, R16 ;  /* 0x0000001017067221 */ /* 0x002fcc0000010000 */
[----:B------:R-:W1:Y:S01]  /*7190*/  MUFU.EX2 R16, R28 ;  /* 0x0000001c00107308 */ /* 0x000e620000000800 */
[----:B--2---:R-:W-:Y:S01]  /*71a0*/  FADD.FTZ R13, R12, R6 ;  /* 0x000000060c0d7221 */ /* 0x004fe20000010000 */
[----:B---3--:R-:W-:Y:S01]  /*71b0*/  FADD.FTZ R6, R22, R15 ;  /* 0x0000000f16067221 */ /* 0x008fe20000010000 */
[----:B------:R-:W-:Y:S02]  /*71c0*/  PRMT R153, R19, 0x7632, R153 ;  /* 0x0000763213997816 */ /* 0x000fe40000000099 */
[----:B------:R-:W-:Y:S01]  /*71d0*/  F2FP.BF16.F32.PACK_AB R248, R15, R22 ;  /* 0x000000160ff8723e */ /* 0x000fe200000010ff */
[----:B----4-:R-:W-:Y:S01]  /*71e0*/  FADD.FTZ R6, R17, R6 ;  /* 0x0000000611067221 */ /* 0x010fe20000010000 */
[----:B------:R-:W-:Y:S01]  /*71f0*/  PRMT R154, R19, 0x7610, R154 ;  /* 0x00007610139a7816 */ /* 0x000fe2000000009a */
[----:B------:R-:W-:Y:S02]  /*7200*/  @!P4 HFMA2.BF16_V2 R44, -RZ.H0_H0, RZ.H0_H0, -R153.H0_H0 ;  /* 0x200000ffff2cc231 */ /* 0x000fe40000340999 */
[----:B-1----:R-:W-:Y:S01]  /*7210*/  FADD.FTZ R15, R16, R6 ;  /* 0x00000006100f7221 */ /* 0x002fe20000010000 */
[----:B------:R-:W-:-:S02]  /*7220*/  SHF.R.U32.HI R6, RZ, 0x8, R11 ;  /* 0x00000008ff067819 */ /* 0x000fc4000001160b */
[----:B------:R-:W-:Y:S02]  /*7230*/  PRMT R24, R154, 0x5410, R153 ;  /* 0x000054109a187816 */ /* 0x000fe40000000099 */
[----:B------:R-:W-:Y:S02]  /*7240*/  LOP3.LUT R6, R6, 0xffff, RZ, 0xc0, !PT ;  /* 0x0000ffff06067812 */ /* 0x000fe400078ec0ff */
[----:B------:R-:W-:Y:S02]  /*7250*/  PRMT R118, R18, 0x7610, R118 ;  /* 0x0000761012767816 */ /* 0x000fe40000000076 */
[----:B------:R-:W-:Y:S02]  /*7260*/  @!P4 PRMT R153, R44, 0x5410, RZ ;  /* 0x000054102c99c816 */ /* 0x000fe400000000ff */
[----:B------:R-:W-:Y:S02]  /*7270*/  ISETP.GE.U32.AND P4, PT, R199, R6, PT ;  /* 0x00000006c700720c */ /* 0x000fe40003f86070 */
[----:B------:R-:W-:Y:S01]  /*7280*/  SHF.R.U32.HI R6, RZ, 0x10, R8 ;  /* 0x00000010ff067819 */ /* 0x000fe20000011608 */
[----:B------:R-:W-:Y:S01]  /*7290*/  @!P5 HFMA2.BF16_V2 R46, -RZ.H0_H0, RZ.H0_H0, -R118.H0_H0 ;  /* 0x200000ffff2ed231 */ /* 0x000fe20000340976 */
[----:B------:R-:W-:-:S02]  /*72a0*/  F2FP.BF16.F32.PACK_AB R156, R16, R17 ;  /* 0x00000011109c723e */ /* 0x000fc400000010ff */
[----:B------:R-:W1:Y:S01]  /*72b0*/  MUFU.EX2 R16, R33 ;  /* 0x0000002100107308 */ /* 0x000e620000000800 */
[----:B------:R-:W-:Y:S02]  /*72c0*/  PRMT R119, R18, 0x7632, R119 ;  /* 0x0000763212777816 */ /* 0x000fe40000000077 */
[C---:B------:R-:W-:Y:S02]  /*72d0*/  PRMT R97, R27.reuse, 0x7610, R97 ;  /* 0x000076101b617816 */ /* 0x040fe40000000061 */
[----:B------:R-:W-:Y:S02]  /*72e0*/  LOP3.LUT R6, R6, 0xff, RZ, 0xc0, !PT ;  /* 0x000000ff06067812 */ /* 0x000fe400078ec0ff */
[----:B------:R-:W-:Y:S01]  /*72f0*/  PRMT R189, R118, 0x5410, R119 ;  /* 0x0000541076bd7816 */ /* 0x000fe20000000077 */
[----:B------:R-:W2:Y:S01]  /*7300*/  MUFU.EX2 R11, R34 ;  /* 0x00000022000b7308 */ /* 0x000ea20000000800 */
[----:B------:R-:W-:Y:S01]  /*7310*/  @!P5 PRMT R118, R46, 0x5410, RZ ;  /* 0x000054102e76d816 */ /* 0x000fe200000000ff */
[----:B------:R-:W-:Y:S01]  /*7320*/  @!P2 HFMA2.BF16_V2 R59, -RZ.H0_H0, RZ.H0_H0, -R97.H0_H0 ;  /* 0x200000ffff3ba231 */ /* 0x000fe20000340961 */
[----:B------:R-:W-:-:S02]  /*7330*/  PRMT R94, R27, 0x7632, R94 ;  /* 0x000076321b5e7816 */ /* 0x000fc4000000005e */
[----:B------:R-:W-:Y:S02]  /*7340*/  ISETP.GE.U32.AND P5, PT, R199, R6, PT ;  /* 0x00000006c700720c */ /* 0x000fe40003fa6070 */
[----:B------:R-:W-:Y:S02]  /*7350*/  LOP3.LUT R6, R8, 0xff, RZ, 0xc0, !PT ;  /* 0x000000ff08067812 */ /* 0x000fe400078ec0ff */
[C---:B------:R-:W-:Y:S02]  /*7360*/  PRMT R0, R156.reuse, 0x7610, R0 ;  /* 0x000076109c007816 */ /* 0x040fe40000000000 */
[----:B------:R-:W-:Y:S01]  /*7370*/  PRMT R210, R156, 0x7632, R210 ;  /* 0x000076329cd27816 */ /* 0x000fe200000000d2 */
[----:B------:R-:W-:Y:S01]  /*7380*/  @!P0 HFMA2.BF16_V2 R49, -RZ.H0_H0, RZ.H0_H0, -R119.H0_H0 ;  /* 0x200000ffff318231 */ /* 0x000fe20000340977 */
[----:B------:R-:W-:Y:S01]  /*7390*/  PRMT R156, R97, 0x5410, R94 ;  /* 0x00005410619c7816 */ /* 0x000fe2000000005e */
[----:B------:R-:W-:Y:S01]  /*73a0*/  @!P4 HFMA2.BF16_V2 R60, -RZ.H0_H0, RZ.H0_H0, -R94.H0_H0 ;  /* 0x200000ffff3cc231 */ /* 0x000fe2000034095e */
[----:B------:R-:W-:-:S02]  /*73b0*/  @!P2 PRMT R97, R59, 0x5410, RZ ;  /* 0x000054103b61a816 */ /* 0x000fc400000000ff */
[----:B------:R-:W-:Y:S02]  /*73c0*/  PRMT R93, R20, 0x7632, R93 ;  /* 0x00007632145d7816 */ /* 0x000fe4000000005d */
[----:B------:R-:W-:Y:S02]  /*73d0*/  ISETP.GE.U32.AND P2, PT, R199, R6, PT ;  /* 0x00000006c700720c */ /* 0x000fe40003f46070 */
[----:B------:R-:W-:Y:S01]  /*73e0*/  SHF.R.U32.HI R6, RZ, 0x18, R8 ;  /* 0x00000018ff067819 */ /* 0x000fe20000011608 */
[----:B------:R-:W-:Y:S01]  /*73f0*/  @!P3 HFMA2.BF16_V2 R47, -RZ.H0_H0, RZ.H0_H0, -R154.H0_H0 ;  /* 0x200000ffff2fb231 */ /* 0x000fe2000034099a */
[----:B------:R-:W-:Y:S01]  /*7400*/  @!P0 PRMT R119, R49, 0x5410, RZ ;  /* 0x0000541031778816 */ /* 0x000fe200000000ff */
[----:B------:R-:W-:Y:S01]  /*7410*/  @!P1 HFMA2.BF16_V2 R61, -RZ.H0_H0, RZ.H0_H0, -R93.H0_H0 ;  /* 0x200000ffff3d9231 */ /* 0x000fe2000034095d */
[----:B------:R-:W-:Y:S02]  /*7420*/  @!P4 PRMT R94, R60, 0x5410, RZ ;  /* 0x000054103c5ec816 */ /* 0x000fe400000000ff */
[----:B------:R-:W-:-:S02]  /*7430*/  PRMT R91, R20, 0x7610, R91 ;  /* 0x00007610145b7816 */ /* 0x000fc4000000005b */
[C---:B------:R-:W-:Y:S01]  /*7440*/  ISETP.GE.U32.AND P0, PT, R199.reuse, R7, PT ;  /* 0x00000007c700720c */ /* 0x040fe20003f06070 */
[----:B-1----:R-:W-:Y:S01]  /*7450*/  FADD.FTZ R7, R16, R21 ;  /* 0x0000001510077221 */ /* 0x002fe20000010000 */
[----:B------:R-:W-:Y:S02]  /*7460*/  ISETP.GE.U32.AND P4, PT, R199, R6, PT ;  /* 0x00000006c700720c */ /* 0x000fe40003f86070 */
[----:B------:R-:W-:Y:S02]  /*7470*/  LOP3.LUT R6, R10, 0xff, RZ, 0xc0, !PT ;  /* 0x000000ff0a067812 */ /* 0x000fe400078ec0ff */
[----:B------:R-:W-:Y:S02]  /*7480*/  LOP3.LUT R8, R8, 0xffff, RZ, 0xc0, !PT ;  /* 0x0000ffff08087812 */ /* 0x000fe400078ec0ff */
[----:B------:R-:W-:Y:S02]  /*7490*/  @!P3 PRMT R154, R47, 0x5410, RZ ;  /* 0x000054102f9ab816 */ /* 0x000fe400000000ff */
[----:B------:R-:W-:-:S02]  /*74a0*/  PRMT R205, R91, 0x5410, R93 ;  /* 0x000054105bcd7816 */ /* 0x000fc4000000005d */
[----:B------:R-:W-:Y:S01]  /*74b0*/  ISETP.GE.U32.AND P3, PT, R199, R9, PT ;  /* 0x00000009c700720c */ /* 0x000fe20003f66070 */
[----:B--2---:R-:W-:Y:S01]  /*74c0*/  FADD.FTZ R9, R11, R7 ;  /* 0x000000070b097221 */ /* 0x004fe20000010000 */
[----:B------:R-:W-:Y:S02]  /*74d0*/  @!P1 PRMT R93, R61, 0x5410, RZ ;  /* 0x000054103d5d9816 */ /* 0x000fe400000000ff */
[----:B------:R-:W-:Y:S02]  /*74e0*/  ISETP.GE.U32.AND P1, PT, R199, R6, PT ;  /* 0x00000006c700720c */ /* 0x000fe40003f26070 */
[----:B------:R-:W-:Y:S02]  /*74f0*/  F2FP.BF16.F32.PACK_AB R7, R11, R16 ;  /* 0x000000100b07723e */ /* 0x000fe400000010ff */
[----:B------:R-:W-:Y:S01]  /*7500*/  SHF.R.U32.HI R6, RZ, 0x8, R8 ;  /* 0x00000008ff067819 */ /* 0x000fe20000011608 */
[----:B------:R-:W1:Y:S01]  /*7510*/  MUFU.EX2 R11, R43 ;  /* 0x0000002b000b7308 */ /* 0x000e620000000800 */
[----:B------:R-:W-:-:S02]  /*7520*/  @!P6 HFMA2.BF16_V2 R62, -RZ.H0_H0, RZ.H0_H0, -R91.H0_H0 ;  /* 0x200000ffff3ee231 */ /* 0x000fc4000034095b */
[----:B------:R-:W-:Y:S02]  /*7530*/  LOP3.LUT R6, R6, 0xffff, RZ, 0xc0, !PT ;  /* 0x0000ffff06067812 */ /* 0x000fe400078ec0ff */
[----:B------:R-:W-:-:S03]  /*7540*/  PRMT R87, R29, 0x7610, R87 ;  /* 0x000076101d577816 */ /* 0x000fc60000000057 */
[----:B------:R-:W2:Y:S01]  /*7550*/  MUFU.EX2 R10, R45 ;  /* 0x0000002d000a7308 */ /* 0x000ea20000000800 */
[----:B------:R-:W-:Y:S02]  /*7560*/  @!P6 PRMT R91, R62, 0x5410, RZ ;  /* 0x000054103e5be816 */ /* 0x000fe400000000ff */
[----:B------:R-:W-:Y:S02]  /*7570*/  ISETP.GE.U32.AND P6, PT, R199, R6, PT ;  /* 0x00000006c700720c */ /* 0x000fe40003fc6070 */
[----:B------:R-:W-:Y:S01]  /*7580*/  SHF.R.U32.HI R6, RZ, 0x8, R14 ;  /* 0x00000008ff067819 */ /* 0x000fe2000001160e */
[----:B------:R-:W-:Y:S01]  /*7590*/  @!P2 HFMA2.BF16_V2 R66, -RZ.H0_H0, RZ.H0_H0, -R87.H0_H0 ;  /* 0x200000ffff42a231 */ /* 0x000fe20000340957 */
[----:B------:R-:W-:Y:S01]  /*75a0*/  PRMT R96, R29, 0x7632, R96 ;  /* 0x000076321d607816 */ /* 0x000fe20000000060 */
[----:B------:R-:W-:Y:S01]  /*75b0*/  IMAD.MOV.U32 R29, RZ, RZ, R116 ;  /* 0x000000ffff1d7224 */ /* 0x000fe200078e0074 */
[----:B------:R-:W-:Y:S02]  /*75c0*/  F2FP.BF16.F32.PACK_AB R12, R12, R23 ;  /* 0x000000170c0c723e */ /* 0x000fe400000010ff */
[----:B------:R-:W-:Y:S01]  /*75d0*/  LOP3.LUT R6, R6, 0xffff, RZ, 0xc0, !PT ;  /* 0x0000ffff06067812 */ /* 0x000fe200078ec0ff */
[----:B------:R-:W3:Y:S01]  /*75e0*/  MUFU.EX2 R22, R53 ;  /* 0x0000003500167308 */ /* 0x000ee20000000800 */
[----:B------:R-:W-:-:S02]  /*75f0*/  PRMT R116, R87, 0x5410, R96 ;  /* 0x0000541057747816 */ /* 0x000fc40000000060 */
[----:B------:R-:W-:Y:S02]  /*7600*/  @!P2 PRMT R87, R66, 0x5410, RZ ;  /* 0x000054104257a816 */ /* 0x000fe400000000ff */
[----:B------:R-:W-:-:S03]  /*7610*/  ISETP.GE.U32.AND P2, PT, R199, R6, PT ;  /* 0x00000006c700720c */ /* 0x000fc60003f46070 */
[----:B------:R-:W4:Y:S01]  /*7620*/  MUFU.EX2 R14, R30 ;  /* 0x0000001e000e7308 */ /* 0x000f220000000800 */
[C---:B------:R-:W-:Y:S01]  /*7630*/  PRMT R95, R12.reuse, 0x7632, R95 ;  /* 0x000076320c5f7816 */ /* 0x040fe2000000005f */
[----:B-1----:R-:W-:Y:S01]  /*7640*/  FADD.FTZ R6, R11, R13 ;  /* 0x0000000d0b067221 */ /* 0x002fe20000010000 */
[----:B------:R-:W-:-:S05]  /*7650*/  PRMT R90, R12, 0x7610, R90 ;  /* 0x000076100c5a7816 */ /* 0x000fca000000005a */
[----:B------:R-:W-:Y:S01]  /*7660*/  MUFU.EX2 R17, R56 ;  /* 0x0000003800117308 */ /* 0x000fe20000000800 */
[C---:B--2---:R-:W-:Y:S01]  /*7670*/  FADD.FTZ R8, R10.reuse, R6 ;  /* 0x000000060a087221 */ /* 0x044fe20000010000 */
[----:B------:R-:W-:-:S06]  /*7680*/  F2FP.BF16.F32.PACK_AB R6, R10, R11 ;  /* 0x0000000b0a06723e */ /* 0x000fcc00000010ff */
[----:B------:R-:W1:Y:S08]  /*7690*/  MUFU.EX2 R12, R31 ;  /* 0x0000001f000c7308 */ /* 0x000e700000000800 */
[----:B------:R-:W2:Y:S01]  /*76a0*/  MUFU.EX2 R16, R50 ;  /* 0x0000003200107308 */ /* 0x000ea20000000800 */
[----:B------:R-:W-:-:S07]  /*76b0*/  PRMT R152, R7, 0x7610, R152 ;  /* 0x0000761007987816 */ /* 0x000fce0000000098 */
[----:B------:R-:W-:Y:S01]  /*76c0*/  MUFU.EX2 R19, R51 ;  /* 0x0000003300137308 */ /* 0x000fe20000000800 */
[----:B------:R-:W-:-:S07]  /*76d0*/  PRMT R89, R7, 0x7632, R89 ;  /* 0x0000763207597816 */ /* 0x000fce0000000059 */
[----:B------:R-:W2:Y:S01]  /*76e0*/  MUFU.EX2 R11, R35 ;  /* 0x00000023000b7308 */ /* 0x000ea20000000800 */
[----:B------:R-:W-:Y:S01]  /*76f0*/  PRMT R151, R6, 0x7610, R151 ;  /* 0x0000761006977816 */ /* 0x000fe20000000097 */
[----:B---3--:R-:W-:Y:S01]  /*7700*/  FADD.FTZ R7, R22, R32 ;  /* 0x0000002016077221 */ /* 0x008fe20000010000 */
[----:B------:R-:W-:Y:S01]  /*7710*/  PRMT R88, R6, 0x7632, R88 ;  /* 0x0000763206587816 */ /* 0x000fe20000000058 */
[----:B----4-:R-:W-:-:S04]  /*7720*/  FADD.FTZ R6, R14, R15 ;  /* 0x0000000f0e067221 */ /* 0x010fc80000010000 */
[----:B------:R-:W-:Y:S08]  /*7730*/  MUFU.EX2 R23, R52 ;  /* 0x0000003400177308 */ /* 0x000ff00000000800 */
[----:B------:R-:W3:Y:S01]  /*7740*/  MUFU.EX2 R10, R42 ;  /* 0x0000002a000a7308 */ /* 0x000ee20000000800 */
[----:B-1----:R-:W-:-:S07]  /*7750*/  FADD.FTZ R6, R12, R6 ;  /* 0x000000060c067221 */ /* 0x002fce0000010000 */
[----:B------:R-:W1:Y:S01]  /*7760*/  MUFU.EX2 R18, R48 ;  /* 0x0000003000127308 */ /* 0x000e620000000800 */
[----:B------:R-:W-:Y:S01]  /*7770*/  F2FP.BF16.F32.PACK_AB R33, R12, R14 ;  /* 0x0000000e0c21723e */ /* 0x000fe200000010ff */
[----:B------:R-:W-:Y:S01]  /*7780*/  FADD.FTZ R28, R17, R7 ;  /* 0x00000007111c7221 */ /* 0x000fe20000010000 */
[----:B--2---:R-:W-:-:S05]  /*7790*/  FADD.FTZ R7, R16, R9 ;  /* 0x0000000910077221 */ /* 0x004fca0000010000 */
[----:B------:R-:W2:Y:S08]  /*77a0*/  MUFU.EX2 R21, R54 ;  /* 0x0000003600157308 */ /* 0x000eb00000000800 */
[----:B------:R-:W4:Y:S01]  /*77b0*/  MUFU.EX2 R13, R55 ;  /* 0x00000037000d7308 */ /* 0x000f220000000800 */
[----:B------:R-:W-:Y:S01]  /*77c0*/  FADD.FTZ R6, R11, R6 ;  /* 0x000000060b067221 */ /* 0x000fe20000010000 */
[----:B------:R-:W-:-:S06]  /*77d0*/  FADD.FTZ R7, R19, R7 ;  /* 0x0000000713077221 */ /* 0x000fcc0000010000 */
[----:B------:R-:W4:Y:S01]  /*77e0*/  MUFU.EX2 R12, R57 ;  /* 0x00000039000c7308 */ /* 0x000f220000000800 */
[----:B---3--:R-:W-:Y:S01]  /*77f0*/  FADD.FTZ R25, R10, R6 ;  /* 0x000000060a197221 */ /* 0x008fe20000010000 */
[----:B------:R-:W-:Y:S01]  /*7800*/  FADD.FTZ R7, R23, R7 ;  /* 0x0000000717077221 */ /* 0x000fe20000010000 */
[----:B-1----:R-:W-:-:S05]  /*7810*/  FADD.FTZ R6, R18, R8 ;  /* 0x0000000812067221 */ /* 0x002fca0000010000 */
[----:B------:R-:W1:Y:S01]  /*7820*/  MUFU.EX2 R9, R58 ;  /* 0x0000003a00097308 */ /* 0x000e620000000800 */
[----:B--2---:R-:W-:Y:S01]  /*7830*/  FADD.FTZ R15, R21, R7 ;  /* 0x00000007150f7221 */ /* 0x004fe20000010000 */
[----:B----4-:R-:W-:Y:S01]  /*7840*/  FADD.FTZ R6, R13, R6 ;  /* 0x000000060d067221 */ /* 0x010fe20000010000 */
[----:B------:R-:W-:-:S05]  /*7850*/  VIADD R7, R71, 0x1 ;  /* 0x0000000147077836 */ /* 0x000fca0000000000 */
[----:B------:R-:W-:Y:S01]  /*7860*/  LOP3.LUT R166, R193, R7, RZ, 0x3c, !PT ;  /* 0x00000007c1a67212 */ /* 0x000fe200078e3cff */
[----:B------:R-:W-:-:S04]  /*7870*/  FADD.FTZ R6, R12, R6 ;  /* 0x000000060c067221 */ /* 0x000fc80000010000 */
[----:B-1----:R-:W-:Y:S01]  /*7880*/  FADD.FTZ R14, R9, R6 ;  /* 0x00000006090e7221 */ /* 0x002fe20000010000 */
[----:B------:R-:W-:-:S05]  /*7890*/  LOP3.LUT R6, R166, R129, RZ, 0x3c, !PT ;  /* 0x00000081a6067212 */ /* 0x000fca00078e3cff */
[----:B------:R-:W-:Y:S01]  /*78a0*/  IMAD.WIDE.U32 R26, R6, -0x326172a9, RZ ;  /* 0xcd9e8d57061a7825 */ /* 0x000fe200078e00ff */
[----:B------:R-:W-:-:S04]  /*78b0*/  F2FP.BF16.F32.PACK_AB R20, R9, R12 ;  /* 0x0000000c0914723e */ /* 0x000fc800000010ff */
[----:B------:R-:W-:Y:S02]  /*78c0*/  LOP3.LUT R6, R27, R215, R194, 0x96, !PT ;  /* 0x000000d71b067212 */ /* 0x000fe400078e96c2 */
[----:B------:R-:W-:-:S03]  /*78d0*/  LOP3.LUT R8, R5, R214, R26, 0x96, !PT ;  /* 0x000000d605087212 */ /* 0x000fc600078e961a */
[----:B------:R-:W-:-:S04]  /*78e0*/  IMAD.WIDE.U32 R6, R6, -0x2daee0ad, RZ ;  /* 0xd2511f5306067825 */ /* 0x000fc800078e00ff */
[----:B------:R-:W-:Y:S01]  /*78f0*/  IMAD.WIDE.U32 R8, R8, -0x2daee0ad, RZ ;  /* 0xd2511f5308087825 */ /* 0x000fe200078e00ff */
[----:B------:R-:W-:Y:S02]  /*7900*/  F2FP.BF16.F32.PACK_AB R34, R10, R11 ;  /* 0x0000000b0a22723e */ /* 0x000fe400000010ff */
[----:B------:R-:W-:Y:S02]  /*7910*/  LOP3.LUT R12, R7, R216, R238, 0x96, !PT ;  /* 0x000000d8070c7212 */ /* 0x000fe400078e96ee */
[----:B------:R-:W-:Y:S02]  /*7920*/  LOP3.LUT R10, R9, R221, R6, 0x96, !PT ;  /* 0x000000dd090a7212 */ /* 0x000fe400078e9606 */
[----:B------:R-:W-:Y:S01]  /*7930*/  F2FP.BF16.F32.PACK_AB R18, R13, R18 ;  /* 0x000000120d12723e */ /* 0x000fe200000010ff */
[----:B------:R-:W-:-:S04]  /*7940*/  IMAD.WIDE.U32 R12, R12, -0x326172a9, RZ ;  /* 0xcd9e8d570c0c7825 */ /* 0x000fc800078e00ff */
[----:B------:R-:W-:Y:S01]  /*7950*/  IMAD.WIDE.U32 R10, R10, -0x326172a9, RZ ;  /* 0xcd9e8d570a0a7825 */ /* 0x000fe200078e00ff */
[----:B------:R-:W-:-:S04]  /*7960*/  LOP3.LUT R7, R13, R211, R4, 0x96, !PT ;  /* 0x000000d30d077212 */ /* 0x000fc800078e9604 */
[----:B------:R-:W-:Y:S01]  /*7970*/  LOP3.LUT R12, R11, R220, R12, 0x96, !PT ;  /* 0x000000dc0b0c7212 */ /* 0x000fe200078e960c */
[----:B------:R-:W-:-:S04]  /*7980*/  IMAD.WIDE.U32 R6, R7, -0x2daee0ad, RZ ;  /* 0xd2511f5307067825 */ /* 0x000fc800078e00ff */
[----:B------:R-:W-:Y:S01]  /*7990*/  IMAD.WIDE.U32 R12, R12, -0x2daee0ad, RZ ;  /* 0xd2511f530c0c7825 */ /* 0x000fe200078e00ff */
[----:B------:R-:W-:-:S04]  /*79a0*/  LOP3.LUT R8, R7, R219, R8, 0x96, !PT ;  /* 0x000000db07087212 */ /* 0x000fc800078e9608 */
[----:B------:R-:W-:Y:S01]  /*79b0*/  LOP3.LUT R6, R13, R217, R6, 0x96, !PT ;  /* 0x000000d90d067212 */ /* 0x000fe200078e9606 */
[----:B------:R-:W-:-:S04]  /*79c0*/  IMAD.WIDE.U32 R8, R8, -0x326172a9, RZ ;  /* 0xcd9e8d5708087825 */ /* 0x000fc800078e00ff */
[----:B------:R-:W-:-:S04]  /*79d0*/  IMAD.WIDE.U32 R6, R6, -0x326172a9, RZ ;  /* 0xcd9e8d5706067825 */ /* 0x000fc800078e00ff */
[----:B------:R-:W-:Y:S01]  /*79e0*/  @!P4 HFMA2.BF16_V2 R63, -RZ.H0_H0, RZ.H0_H0, -R95.H0_H0 ;  /* 0x200000ffff3fc231 */ /* 0x000fe2000034095f */
[----:B------:R-:W-:Y:S02]  /*79f0*/  LOP3.LUT R10, R9, R218, R10, 0x96, !PT ;  /* 0x000000da090a7212 */ /* 0x000fe400078e960a */
[----:B------:R-:W-:Y:S01]  /*7a00*/  LOP3.LUT R8, R7, R222, R8, 0x96, !PT ;  /* 0x000000de07087212 */ /* 0x000fe200078e9608 */
[----:B------:R-:W-:Y:S01]  /*7a10*/  IMAD.MOV.U32 R31, RZ, RZ, R92 ;  /* 0x000000ffff1f7224 */ /* 0x000fe200078e005c */
[----:B------:R-:W-:Y:S02]  /*7a20*/  PRMT R92, R90, 0x5410, R95 ;  /* 0x000054105a5c7816 */ /* 0x000fe4000000005f */
[----:B------:R-:W-:Y:S02]  /*7a30*/  LOP3.LUT R9, R8, 0xff, RZ, 0xc0, !PT ;  /* 0x000000ff08097812 */ /* 0x000fe400078ec0ff */
[----:B------:R-:W-:Y:S02]  /*7a40*/  @!P4 PRMT R95, R63, 0x5410, RZ ;  /* 0x000054103f5fc816 */ /* 0x000fe400000000ff */
[----:B------:R-:W-:-:S02]  /*7a50*/  ISETP.GE.U32.AND P4, PT, R199, R9, PT ;  /* 0x00000009c700720c */ /* 0x000fc40003f86070 */
[----:B------:R-:W-:Y:S01]  /*7a60*/  LOP3.LUT R9, R8, 0xffff, RZ, 0xc0, !PT ;  /* 0x0000ffff08097812 */ /* 0x000fe200078ec0ff */
[----:B------:R-:W-:-:S03]  /*7a70*/  @!P3 HFMA2.BF16_V2 R70, -RZ.H0_H0, RZ.H0_H0, -R152.H0_H0 ;  /* 0x200000ffff46b231 */ /* 0x000fc60000340998 */
[----:B------:R-:W-:Y:S02]  /*7a80*/  SHF.R.U32.HI R9, RZ, 0x8, R9 ;  /* 0x00000008ff097819 */ /* 0x000fe40000011609 */
[----:B------:R-:W-:Y:S02]  /*7a90*/  PRMT R201, R152, 0x5410, R89 ;  /* 0x0000541098c97816 */ /* 0x000fe40000000059 */
[----:B------:R-:W-:Y:S01]  /*7aa0*/  LOP3.LUT R9, R9, 0xffff, RZ, 0xc0, !PT ;  /* 0x0000ffff09097812 */ /* 0x000fe200078ec0ff */
[----:B------:R-:W-:Y:S01]  /*7ab0*/  @!P0 HFMA2.BF16_V2 R64, -RZ.H0_H0, RZ.H0_H0, -R88.H0_H0 ;  /* 0x200000ffff408231 */ /* 0x000fe20000340958 */
[----:B------:R-:W-:Y:S02]  /*7ac0*/  @!P3 PRMT R152, R70, 0x5410, RZ ;  /* 0x000054104698b816 */ /* 0x000fe400000000ff */
[----:B------:R-:W-:Y:S02]  /*7ad0*/  ISETP.GE.U32.AND P3, PT, R199, R9, PT ;  /* 0x00000009c700720c */ /* 0x000fe40003f66070 */
[----:B------:R-:W-:-:S02]  /*7ae0*/  SHF.R.U32.HI R9, RZ, 0x10, R8 ;  /* 0x00000010ff097819 */ /* 0x000fc40000011608 */
[----:B------:R-:W-:Y:S01]  /*7af0*/  SHF.R.U32.HI R8, RZ, 0x18, R8 ;  /* 0x00000018ff087819 */ /* 0x000fe20000011608 */
[----:B------:R-:W-:Y:S01]  /*7b00*/  @!P2 HFMA2.BF16_V2 R69, -RZ.H0_H0, RZ.H0_H0, -R89.H0_H0 ;  /* 0x200000ffff45a231 */ /* 0x000fe20000340959 */
[----:B------:R-:W-:Y:S02]  /*7b10*/  PRMT R170, R151, 0x5410, R88 ;  /* 0x0000541097aa7816 */ /* 0x000fe40000000058 */
[----:B------:R-:W-:Y:S02]  /*7b20*/  @!P0 PRMT R88, R64, 0x5410, RZ ;  /* 0x0000541040588816 */ /* 0x000fe400000000ff */
[----:B------:R-:W-:Y:S02]  /*7b30*/  ISETP.GE.U32.AND P0, PT, R199, R8, PT ;  /* 0x00000008c700720c */ /* 0x000fe40003f06070 */
[----:B------:R-:W-:Y:S02]  /*7b40*/  LOP3.LUT R8, R6, 0xff, RZ, 0xc0, !PT ;  /* 0x000000ff06087812 */ /* 0x000fe400078ec0ff */
[----:B------:R-:W-:-:S02]  /*7b50*/  @!P2 PRMT R89, R69, 0x5410, RZ ;  /* 0x000054104559a816 */ /* 0x000fc400000000ff */
[----:B------:R-:W-:Y:S02]  /*7b60*/  F2FP.BF16.F32.PACK_AB R35, R17, R22 ;  /* 0x000000161123723e */ /* 0x000fe400000010ff */
[----:B------:R-:W-:Y:S01]  /*7b70*/  ISETP.GE.U32.AND P2, PT, R199, R8, PT ;  /* 0x00000008c700720c */ /* 0x000fe20003f46070 */
[----:B------:R-:W1:Y:S01]  /*7b80*/  MUFU.EX2 R22, R121 ;  /* 0x0000007900167308 */ /* 0x000e620000000800 */
[----:B------:R-:W-:Y:S01]  /*7b90*/  SHF.R.U32.HI R8, RZ, 0x10, R6 ;  /* 0x00000010ff087819 */ /* 0x000fe20000011606 */
[----:B------:R-:W-:Y:S01]  /*7ba0*/  @!P6 HFMA2.BF16_V2 R68, -RZ.H0_H0, RZ.H0_H0, -R96.H0_H0 ;  /* 0x200000ffff44e231 */ /* 0x000fe20000340960 */
[----:B------:R-:W-:Y:S01]  /*7bb0*/  F2FP.BF16.F32.PACK_AB R21, R21, R23 ;  /* 0x000000171515723e */ /* 0x000fe200000010ff */
[----:B------:R-:W-:Y:S01]  /*7bc0*/  @!P1 HFMA2.BF16_V2 R67, -RZ.H0_H0, RZ.H0_H0, -R151.H0_H0 ;  /* 0x200000ffff439231 */ /* 0x000fe20000340997 */
[----:B------:R-:W-:-:S03]  /*7bd0*/  LOP3.LUT R11, R6, 0xffff, RZ, 0xc0, !PT ;  /* 0x0000ffff060b7812 */ /* 0x000fc600078ec0ff */
[----:B------:R-:W2:Y:S01]  /*7be0*/  MUFU.EX2 R23, R115 ;  /* 0x0000007300177308 */ /* 0x000ea20000000800 */
[----:B------:R-:W-:Y:S02]  /*7bf0*/  SHF.R.U32.HI R6, RZ, 0x18, R6 ;  /* 0x00000018ff067819 */ /* 0x000fe40000011606 */
[----:B------:R-:W-:-:S05]  /*7c00*/  LOP3.LUT R7, R8, 0xff, RZ, 0xc0, !PT ;  /* 0x000000ff08077812 */ /* 0x000fca00078ec0ff */
[----:B------:R-:W3:Y:S01]  /*7c10*/  MUFU.EX2 R17, R120 ;  /* 0x0000007800117308 */ /* 0x000ee20000000800 */
[----:B------:R-:W-:Y:S01]  /*7c20*/  @!P6 PRMT R96, R68, 0x5410, RZ ;  /* 0x000054104460e816 */ /* 0x000fe200000000ff */
[----:B------:R-:W-:Y:S01]  /*7c30*/  @!P5 HFMA2.BF16_V2 R65, -RZ.H0_H0, RZ.H0_H0, -R90.H0_H0 ;  /* 0x200000ffff41d231 */ /* 0x000fe2000034095a */
[----:B------:R-:W-:Y:S02]  /*7c40*/  @!P1 PRMT R151, R67, 0x5410, RZ ;  /* 0x0000541043979816 */ /* 0x000fe400000000ff */
[C---:B------:R-:W-:Y:S02]  /*7c50*/  ISETP.GE.U32.AND P1, PT, R199.reuse, R6, PT ;  /* 0x00000006c700720c */ /* 0x040fe40003f26070 */
[----:B------:R-:W-:Y:S01]  /*7c60*/  ISETP.GE.U32.AND P6, PT, R199, R7, PT ;  /* 0x00000007c700720c */ /* 0x000fe20003fc6070 */
[----:B------:R-:W-:Y:S01]  /*7c70*/  IMAD.WIDE.U32 R6, R10, -0x2daee0ad, RZ ;  /* 0xd2511f530a067825 */ /* 0x000fe200078e00ff */
[----:B------:R-:W-:Y:S02]  /*7c80*/  LOP3.LUT R9, R9, 0xff, RZ, 0xc0, !PT ;  /* 0x000000ff09097812 */ /* 0x000fe400078ec0ff */
[----:B------:R-:W-:-:S02]  /*7c90*/  @!P5 PRMT R90, R65, 0x5410, RZ ;  /* 0x00005410415ad816 */ /* 0x000fc400000000ff */
[----:B------:R-:W-:Y:S02]  /*7ca0*/  F2FP.BF16.F32.PACK_AB R19, R19, R16 ;  /* 0x000000101313723e */ /* 0x000fe400000010ff */
[----:B------:R-:W-:Y:S02]  /*7cb0*/  ISETP.GE.U32.AND P5, PT, R199, R9, PT ;  /* 0x00000009c700720c */ /* 0x000fe40003fa6070 */
[----:B------:R-:W-:Y:S02]  /*7cc0*/  LOP3.LUT R8, R7, R223, R12, 0x96, !PT ;  /* 0x000000df07087212 */ /* 0x000fe400078e960c */
[C---:B------:R-:W-:Y:S02]  /*7cd0*/  LOP3.LUT R10, R6.reuse, 0xff, RZ, 0xc0, !PT ;  /* 0x000000ff060a7812 */ /* 0x040fe400078ec0ff */
[----:B------:R-:W-:Y:S02]  /*7ce0*/  LOP3.LUT R16, R6, 0xffff, RZ, 0xc0, !PT ;  /* 0x0000ffff06107812 */ /* 0x000fe400078ec0ff */
[----:B------:R-:W-:-:S02]  /*7cf0*/  SHF.R.U32.HI R12, RZ, 0x10, R6 ;  /* 0x00000010ff0c7819 */ /* 0x000fc40000011606 */
[----:B------:R-:W-:Y:S01]  /*7d00*/  SHF.R.U32.HI R9, RZ, 0x18, R6 ;  /* 0x00000018ff097819 */ /* 0x000fe20000011606 */
[----:B-1----:R-:W-:Y:S01]  /*7d10*/  FADD.FTZ R6, R22, R14 ;  /* 0x0000000e16067221 */ /* 0x002fe20000010000 */
[----:B------:R-:W-:Y:S01]  /*7d20*/  PRMT R150, R19, 0x7610, R150 ;  /* 0x0000761013967816 */ /* 0x000fe20000000096 */
[----:B--2---:R-:W-:Y:S02]  /*7d30*/  FADD.FTZ R7, R23, R15 ;  /* 0x0000000f17077221 */ /* 0x004fe40000010000 */
[----:B---3--:R-:W-:Y:S01]  /*7d40*/  FADD.FTZ R15, R17, R6 ;  /* 0x00000006110f7221 */ /* 0x008fe20000010000 */
[----:B------:R-:W-:Y:S01]  /*7d50*/  SHF.R.U32.HI R6, RZ, 0x8, R11 ;  /* 0x00000008ff067819 */ /* 0x000fe2000001160b */
[----:B------:R-:W-:Y:S01]  /*7d60*/  @!P4 HFMA2.BF16_V2 R72, -RZ.H0_H0, RZ.H0_H0, -R150.H0_H0 ;  /* 0x200000ffff48c231 */ /* 0x000fe20000340996 */
[----:B------:R-:W-:Y:S02]  /*7d70*/  PRMT R149, R19, 0x7632, R149 ;  /* 0x0000763213957816 */ /* 0x000fe40000000095 */
[----:B------:R-:W-:-:S02]  /*7d80*/  LOP3.LUT R6, R6, 0xffff, RZ, 0xc0, !PT ;  /* 0x0000ffff06067812 */ /* 0x000fc400078ec0ff */
[----:B------:R-:W-:Y:S02]  /*7d90*/  PRMT R208, R150, 0x5410, R149 ;  /* 0x0000541096d07816 */ /* 0x000fe40000000095 */
[----:B------:R-:W-:Y:S02]  /*7da0*/  PRMT R147, R18, 0x7610, R147 ;  /* 0x0000761012937816 */ /* 0x000fe40000000093 */
[----:B------:R-:W-:Y:S02]  /*7db0*/  @!P4 PRMT R150, R72, 0x5410, RZ ;  /* 0x000054104896c816 */ /* 0x000fe400000000ff */
[----:B------:R-:W-:Y:S02]  /*7dc0*/  ISETP.GE.U32.AND P4, PT, R199, R6, PT ;  /* 0x00000006c700720c */ /* 0x000fe40003f86070 */
[----:B------:R-:W-:Y:S01]  /*7dd0*/  SHF.R.U32.HI R6, RZ, 0x10, R8 ;  /* 0x00000010ff067819 */ /* 0x000fe20000011608 */
[----:B------:R-:W-:Y:S01]  /*7de0*/  @!P5 HFMA2.BF16_V2 R74, -RZ.H0_H0, RZ.H0_H0, -R147.H0_H0 ;  /* 0x200000ffff4ad231 */ /* 0x000fe20000340993 */
[----:B------:R-:W-:-:S02]  /*7df0*/  PRMT R148, R18, 0x7632, R148 ;  /* 0x0000763212947816 */ /* 0x000fc40000000094 */
[----:B------:R-:W-:Y:S02]  /*7e00*/  PRMT R146, R21, 0x7610, R146 ;  /* 0x0000761015927816 */ /* 0x000fe40000000092 */
[----:B------:R-:W-:Y:S02]  /*7e10*/  LOP3.LUT R6, R6, 0xff, RZ, 0xc0, !PT ;  /* 0x000000ff06067812 */ /* 0x000fe400078ec0ff */
[----:B------:R-:W-:Y:S01]  /*7e20*/  PRMT R225, R147, 0x5410, R148 ;  /* 0x0000541093e17816 */ /* 0x000fe20000000094 */
[----:B------:R-:W-:Y:S01]  /*7e30*/  @!P2 HFMA2.BF16_V2 R77, -RZ.H0_H0, RZ.H0_H0, -R146.H0_H0 ;  /* 0x200000ffff4da231 */ /* 0x000fe20000340992 */
[----:B------:R-:W-:Y:S01]  /*7e40*/  @!P5 PRMT R147, R74, 0x5410, RZ ;  /* 0x000054104a93d816 */ /* 0x000fe200000000ff */
[----:B------:R-:W1:Y:S01]  /*7e50*/  MUFU.EX2 R13, R113 ;  /* 0x00000071000d7308 */ /* 0x000e620000000800 */
[----:B------:R-:W-:Y:S02]  /*7e60*/  PRMT R145, R21, 0x7632, R145 ;  /* 0x0000763215917816 */ /* 0x000fe40000000091 */
[----:B------:R-:W-:-:S02]  /*7e70*/  ISETP.GE.U32.AND P5, PT, R199, R6, PT ;  /* 0x00000006c700720c */ /* 0x000fc40003fa6070 */
[----:B------:R-:W-:Y:S01]  /*7e80*/  LOP3.LUT R6, R8, 0xff, RZ, 0xc0, !PT ;  /* 0x000000ff08067812 */ /* 0x000fe200078ec0ff */
[----:B------:R-:W-:Y:S01]  /*7e90*/  @!P4 HFMA2.BF16_V2 R78, -RZ.H0_H0, RZ.H0_H0, -R145.H0_H0 ;  /* 0x200000ffff4ec231 */ /* 0x000fe20000340991 */
[----:B------:R-:W-:Y:S02]  /*7ea0*/  PRMT R250, R146, 0x5410, R145 ;  /* 0x0000541092fa7816 */ /* 0x000fe40000000091 */
[----:B------:R-:W-:Y:S02]  /*7eb0*/  @!P2 PRMT R146, R77, 0x5410, RZ ;  /* 0x000054104d92a816 */ /* 0x000fe400000000ff */
[----:B------:R-:W-:Y:S02]  /*7ec0*/  PRMT R144, R20, 0x7632, R144 ;  /* 0x0000763214907816 */ /* 0x000fe40000000090 */
[----:B------:R-:W-:Y:S02]  /*7ed0*/  ISETP.GE.U32.AND P2, PT, R199, R6, PT ;  /* 0x00000006c700720c */ /* 0x000fe40003f46070 */
[----:B------:R-:W-:Y:S01]  /*7ee0*/  SHF.R.U32.HI R6, RZ, 0x18, R8 ;  /* 0x00000018ff067819 */ /* 0x000fe20000011608 */
[----:B------:R-:W-:Y:S01]  /*7ef0*/  @!P1 HFMA2.BF16_V2 R80, -RZ.H0_H0, RZ.H0_H0, -R144.H0_H0 ;  /* 0x200000ffff509231 */ /* 0x000fe20000340990 */
[----:B------:R-:W-:-:S02]  /*7f00*/  @!P4 PRMT R145, R78, 0x5410, RZ ;  /* 0x000054104e91c816 */ /* 0x000fc400000000ff */
[----:B------:R-:W-:Y:S02]  /*7f10*/  PRMT R143, R20, 0x7610, R143 ;  /* 0x00007610148f7816 */ /* 0x000fe4000000008f */
[----:B------:R-:W-:Y:S02]  /*7f20*/  ISETP.GE.U32.AND P4, PT, R199, R6, PT ;  /* 0x00000006c700720c */ /* 0x000fe40003f86070 */
[----:B------:R-:W-:Y:S02]  /*7f30*/  LOP3.LUT R6, R12, 0xff, RZ, 0xc0, !PT ;  /* 0x000000ff0c067812 */ /* 0x000fe400078ec0ff */
[----:B------:R-:W-:Y:S02]  /*7f40*/  F2FP.BF16.F32.PACK_AB R14, R17, R22 ;  /* 0x00000016110e723e */ /* 0x000fe400000010ff */
[----:B------:R-:W-:Y:S01]  /*7f50*/  LOP3.LUT R8, R8, 0xffff, RZ, 0xc0, !PT ;  /* 0x0000ffff08087812 */ /* 0x000fe200078ec0ff */
[----:B------:R-:W2:Y:S01]  /*7f60*/  MUFU.EX2 R17, R110 ;  /* 0x0000006e00117308 */ /* 0x000ea20000000800 */
[----:B------:R-:W-:Y:S01]  /*7f70*/  PRMT R169, R143, 0x5410, R144 ;  /* 0x000054108fa97816 */ /* 0x000fe20000000090 */
[----:B------:R-:W-:Y:S01]  /*7f80*/  @!P3 HFMA2.BF16_V2 R73, -RZ.H0_H0, RZ.H0_H0, -R149.H0_H0 ;  /* 0x200000ffff49b231 */ /* 0x000fe20000340995 */
[----:B------:R-:W-:-:S02]  /*7f90*/  @!P1 PRMT R144, R80, 0x5410, RZ ;  /* 0x0000541050909816 */ /* 0x000fc400000000ff */
[----:B------:R-:W-:Y:S01]  /*7fa0*/  ISETP.GE.U32.AND P1, PT, R199, R6, PT ;  /* 0x00000006c700720c */ /* 0x000fe20003f26070 */
[C---:B-1----:R-:W-:Y:S01]  /*7fb0*/  FADD.FTZ R7, R13.reuse, R7 ;  /* 0x000000070d077221 */ /* 0x042fe20000010000 */
[----:B------:R-:W-:Y:S01]  /*7fc0*/  SHF.R.U32.HI R6, RZ, 0x8, R8 ;  /* 0x00000008ff067819 */ /* 0x000fe20000011608 */
[----:B------:R-:W1:Y:S01]  /*7fd0*/  MUFU.EX2 R11, R101 ;  /* 0x00000065000b7308 */ /* 0x000e620000000800 */
[----:B------:R-:W-:Y:S01]  /*7fe0*/  F2FP.BF16.F32.PACK_AB R13, R13, R23 ;  /* 0x000000170d0d723e */ /* 0x000fe200000010ff */
[----:B------:R-:W-:Y:S01]  /*7ff0*/  @!P6 HFMA2.BF16_V2 R81, -RZ.H0_H0, RZ.H0_H0, -R143.H0_H0 ;  /* 0x200000ffff51e231 */ /* 0x000fe2000034098f */
[----:B------:R-:W-:Y:S02]  /*8000*/  @!P3 PRMT R149, R73, 0x5410, RZ ;  /* 0x000054104995b816 */ /* 0x000fe400000000ff */
[----:B------:R-:W-:-:S03]  /*8010*/  ISETP.GE.U32.AND P3, PT, R199, R10, PT ;  /* 0x0000000ac700720c */ /* 0x000fc60003f66070 */
[----:B------:R-:W3:Y:S01]  /*8020*/  MUFU.EX2 R12, R114 ;  /* 0x00000072000c7308 */ /* 0x000ee20000000800 */
[----:B------:R-:W-:Y:S02]  /*8030*/  LOP3.LUT R6, R6, 0xffff, RZ, 0xc0, !PT ;  /* 0x0000ffff06067812 */ /* 0x000fe400078ec0ff */
[----:B------:R-:W-:Y:S02]  /*8040*/  PRMT R140, R13, 0x7610, R140 ;  /* 0x000076100d8c7816 */ /* 0x000fe4000000008c */
[----:B------:R-:W-:-:S03]  /*8050*/  @!P6 PRMT R143, R81, 0x5410, RZ ;  /* 0x00005410518fe816 */ /* 0x000fc600000000ff */
[----:B------:R-:W4:Y:S01]  /*8060*/  MUFU.EX2 R10, R111 ;  /* 0x0000006f000a7308 */ /* 0x000f220000000800 */
[----:B------:R-:W-:Y:S01]  /*8070*/  ISETP.GE.U32.AND P6, PT, R199, R6, PT ;  /* 0x00000006c700720c */ /* 0x000fe20003fc6070 */
[----:B------:R-:W-:Y:S01]  /*8080*/  IMAD.MOV.U32 R30, RZ, RZ, R24 ;  /* 0x000000ffff1e7224 */ /* 0x000fe200078e0018 */
[----:B------:R-:W-:Y:S01]  /*8090*/  SHF.R.U32.HI R6, RZ, 0x8, R16 ;  /* 0x00000008ff067819 */ /* 0x000fe20000011610 */
[----:B------:R-:W-:Y:S02]  /*80a0*/  @!P0 HFMA2.BF16_V2 R75, -RZ.H0_H0, RZ.H0_H0, -R148.H0_H0 ;  /* 0x200000ffff4b8231 */ /* 0x000fe40000340994 */
[----:B------:R-:W-:Y:S02]  /*80b0*/  @!P2 HFMA2.BF16_V2 R82, -RZ.H0_H0, RZ.H0_H0, -R140.H0_H0 ;  /* 0x200000ffff52a231 */ /* 0x000fe4000034098c */
[----:B------:R3:W-:Y:S01]  /*80c0*/  MUFU.EX2 R24, R137 ;  /* 0x0000008900187308 */ /* 0x0007e20000000800 */
[----:B------:R-:W-:Y:S01]  /*80d0*/  LOP3.LUT R6, R6, 0xffff, RZ, 0xc0, !PT ;  /* 0x0000ffff06067812 */ /* 0x000fe200078ec0ff */
[----:B--2---:R-:W-:Y:S01]  /*80e0*/  FADD.FTZ R7, R17, R7 ;  /* 0x0000000711077221 */ /* 0x004fe20000010000 */
[----:B------:R-:W-:-:S02]  /*80f0*/  @!P0 PRMT R148, R75, 0x5410, RZ ;  /* 0x000054104b948816 */ /* 0x000fc400000000ff */
[----:B------:R-:W-:Y:S01]  /*8100*/  ISETP.GE.U32.AND P0, PT, R199, R9, PT ;  /* 0x00000009c700720c */ /* 0x000fe20003f06070 */
[C---:B-1----:R-:W-:Y:S01]  /*8110*/  FADD.FTZ R9, R11.reuse, R7 ;  /* 0x000000070b097221 */ /* 0x042fe20000010000 */
[----:B------:R-:W-:Y:S02]  /*8120*/  F2FP.BF16.F32.PACK_AB R7, R11, R17 ;  /* 0x000000110b07723e */ /* 0x000fe400000010ff */
[----:B---3--:R-:W-:-:S04]  /*8130*/  PRMT R137, R13, 0x7632, R137 ;  /* 0x000076320d897816 */ /* 0x008fc80000000089 */
[----:B------:R-:W-:Y:S02]  /*8140*/  PRMT R191, R140, 0x5410, R137 ;  /* 0x000054108cbf7816 */ /* 0x000fe40000000089 */
[----:B------:R-:W-:Y:S02]  /*8150*/  @!P2 PRMT R140, R82, 0x5410, RZ ;  /* 0x00005410528ca816 */ /* 0x000fe400000000ff */
[----:B------:R-:W-:Y:S01]  /*8160*/  ISETP.GE.U32.AND P2, PT, R199, R6, PT ;  /* 0x00000006c700720c */ /* 0x000fe20003f46070 */
[----:B------:R-:W-:Y:S01]  /*8170*/  FADD.FTZ R6, R12, R15 ;  /* 0x0000000f0c067221 */ /* 0x000fe20000010000 */
[----:B------:R-:W1:Y:S03]  /*8180*/  MUFU.EX2 R11, R76 ;  /* 0x0000004c000b7308 */ /* 0x000e660000000800 */
[C---:B----4-:R-:W-:Y:S01]  /*8190*/  FADD.FTZ R8, R10.reuse, R6 ;  /* 0x000000060a087221 */ /* 0x050fe20000010000 */
[----:B------:R-:W-:-:S04]  /*81a0*/  F2FP.BF16.F32.PACK_AB R6, R10, R12 ;  /* 0x0000000c0a06723e */ /* 0x000fc800000010ff */
[----:B------:R-:W2:Y:S08]  /*81b0*/  MUFU.EX2 R10, R79 ;  /* 0x0000004f000a7308 */ /* 0x000eb00000000800 */
[----:B------:R-:W3:Y:S08]  /*81c0*/  MUFU.EX2 R23, R131 ;  /* 0x0000008300177308 */ /* 0x000ef00000000800 */
[----:B------:R-:W4:Y:S01]  /*81d0*/  MUFU.EX2 R18, R102 ;  /* 0x0000006600127308 */ /* 0x000f220000000800 */
[----:B------:R-:W-:-:S07]  /*81e0*/  PRMT R135, R7, 0x7610, R135 ;  /* 0x0000761007877816 */ /* 0x000fce0000000087 */
[----:B------:R-:W4:Y:S01]  /*81f0*/  MUFU.EX2 R19, R138 ;  /* 0x0000008a00137308 */ /* 0x000f220000000800 */
[----:B------:R-:W-:-:S07]  /*8200*/  PRMT R142, R7, 0x7632, R142 ;  /* 0x00007632078e7816 */ /* 0x000fce000000008e */
[----:B------:R-:W4:Y:S01]  /*8210*/  MUFU.EX2 R20, R106 ;  /* 0x0000006a00147308 */ /* 0x000f220000000800 */
[----:B------:R-:W-:Y:S01]  /*8220*/  PRMT R141, R6, 0x7610, R141 ;  /* 0x00007610068d7816 */ /* 0x000fe2000000008d */
[----:B-1----:R-:W-:-:S06]  /*8230*/  FADD.FTZ R7, R11, R25 ;  /* 0x000000190b077221 */ /* 0x002fcc0000010000 */
[----:B------:R1:W4:Y:S08]  /*8240*/  MUFU.EX2 R17, R139 ;  /* 0x0000008b00117308 */ /* 0x0003300000000800 */
[----:B------:R-:W4:Y:S01]  /*8250*/  MUFU.EX2 R22, R112 ;  /* 0x0000007000167308 */ /* 0x000f220000000800 */
[----:B--2---:R-:W-:-:S07]  /*8260*/  FADD.FTZ R32, R10, R7 ;  /* 0x000000070a207221 */ /* 0x004fce0000010000 */
[----:B------:R-:W2:Y:S01]  /*8270*/  MUFU.EX2 R13, R104 ;  /* 0x00000068000d7308 */ /* 0x000ea20000000800 */
[----:B-1----:R-:W-:Y:S01]  /*8280*/  PRMT R139, R6, 0x7632, R139 ;  /* 0x00007632068b7816 */ /* 0x002fe2000000008b */
[----:B------:R-:W-:Y:S01]  /*8290*/  FADD.FTZ R6, R24, R28 ;  /* 0x0000001c18067221 */ /* 0x000fe20000010000 */
[----:B------:R-:W-:-:S05]  /*82a0*/  F2FP.BF16.F32.PACK_AB R72, R10, R11 ;  /* 0x0000000b0a48723e */ /* 0x000fca00000010ff */
[----:B------:R-:W1:Y:S01]  /*82b0*/  MUFU.EX2 R21, R124 ;  /* 0x0000007c00157308 */ /* 0x000e620000000800 */
[----:B---3--:R-:W-:Y:S01]  /*82c0*/  FADD.FTZ R6, R23, R6 ;  /* 0x0000000617067221 */ /* 0x008fe20000010000 */
[----:B----4-:R-:W-:-:S06]  /*82d0*/  FADD.FTZ R7, R18, R9 ;  /* 0x0000000912077221 */ /* 0x010fcc0000010000 */
[----:B------:R-:W3:Y:S01]  /*82e0*/  MUFU.EX2 R12, R103 ;  /* 0x00000067000c7308 */ /* 0x000ee20000000800 */
[----:B------:R-:W-:Y:S01]  /*82f0*/  FADD.FTZ R6, R19, R6 ;  /* 0x0000000613067221 */ /* 0x000fe20000010000 */
[----:B------:R-:W-:-:S06]  /*8300*/  FADD.FTZ R7, R20, R7 ;  /* 0x0000000714077221 */ /* 0x000fcc0000010000 */
[----:B------:R-:W4:Y:S01]  /*8310*/  MUFU.EX2 R10, R105 ;  /* 0x00000069000a7308 */ /* 0x000f220000000800 */
[----:B------:R-:W-:Y:S02]  /*8320*/  IMAD.MOV.U32 R28, RZ, RZ, R31 ;  /* 0x000000ffff1c7224 */ /* 0x000fe400078e001f */
[----:B------:R-:W-:Y:S01]  /*8330*/  FADD.FTZ R31, R17, R6 ;  /* 0x00000006111f7221 */ /* 0x000fe20000010000 */
[----:B------:R-:W-:-:S04]  /*8340*/  FADD.FTZ R7, R22, R7 ;  /* 0x0000000716077221 */ /* 0x000fc80000010000 */
[----:B------:R-:W4:Y:S01]  /*8350*/  MUFU.EX2 R9, R122 ;  /* 0x0000007a00097308 */ /* 0x000f220000000800 */
[----:B--2---:R-:W-:Y:S01]  /*8360*/  FADD.FTZ R6, R13, R8 ;  /* 0x000000080d067221 */ /* 0x004fe20000010000 */
[----:B-1----:R-:W-:Y:S01]  /*8370*/  FADD.FTZ R15, R21, R7 ;  /* 0x00000007150f7221 */ /* 0x002fe20000010000 */
[----:B------:R-:W-:Y:S02]  /*8380*/  VIADD R7, R71, 0x2 ;  /* 0x0000000247077836 */ /* 0x000fe40000000000 */
[----:B---3--:R-:W-:Y:S01]  /*8390*/  FADD.FTZ R6, R12, R6 ;  /* 0x000000060c067221 */ /* 0x008fe20000010000 */
[----:B------:R-:W-:Y:S02]  /*83a0*/  IMAD.MOV.U32 R16, RZ, RZ, R156 ;  /* 0x000000ffff107224 */ /* 0x000fe400078e009c */
[----:B------:R-:W-:Y:S01]  /*83b0*/  LOP3.LUT R156, R193, R7, RZ, 0x3c, !PT ;  /* 0x00000007c19c7212 */ /* 0x000fe200078e3cff */
[----:B----4-:R-:W-:Y:S01]  /*83c0*/  FADD.FTZ R6, R10, R6 ;  /* 0x000000060a067221 */ /* 0x010fe20000010000 */
[C---:B------:R-:W-:Y:S01]  /*83d0*/  PRMT R136, R14.reuse, 0x7610, R136 ;  /* 0x000076100e887816 */ /* 0x040fe20000000088 */
[----:B------:R-:W-:Y:S01]  /*83e0*/  @!P0 HFMA2.BF16_V2 R86, -RZ.H0_H0, RZ.H0_H0, -R139.H0_H0 ;  /* 0x200000ffff568231 */ /* 0x000fe2000034098b */
[----:B------:R-:W-:-:S02]  /*83f0*/  PRMT R138, R14, 0x7632, R138 ;  /* 0x000076320e8a7816 */ /* 0x000fc4000000008a */
[----:B------:R-:W-:Y:S01]  /*8400*/  PRMT R227, R141, 0x5410, R139 ;  /* 0x000054108de37816 */ /* 0x000fe2000000008b */
[----:B------:R-:W-:Y:S01]  /*8410*/  FADD.FTZ R14, R9, R6 ;  /* 0x00000006090e7221 */ /* 0x000fe20000010000 */
[----:B------:R-:W-:Y:S02]  /*8420*/  LOP3.LUT R6, R156, R129, RZ, 0x3c, !PT ;  /* 0x000000819c067212 */ /* 0x000fe400078e3cff */
[----:B------:R-:W-:Y:S02]  /*8430*/  @!P0 PRMT R139, R86, 0x5410, RZ ;  /* 0x00005410568b8816 */ /* 0x000fe400000000ff */
[----:B------:R-:W-:Y:S01]  /*8440*/  F2FP.BF16.F32.PACK_AB R86, R23, R24 ;  /* 0x000000181756723e */ /* 0x000fe200000010ff */
[----:B------:R-:W-:Y:S01]  /*8450*/  IMAD.WIDE.U32 R24, R6, -0x326172a9, RZ ;  /* 0xcd9e8d5706187825 */ /* 0x000fe200078e00ff */
[----:B------:R-:W-:-:S04]  /*8460*/  F2FP.BF16.F32.PACK_AB R69, R17, R19 ;  /* 0x000000131145723e */ /* 0x000fc800000010ff */
[----:B------:R-:W-:Y:S02]  /*8470*/  LOP3.LUT R6, R25, R215, R194, 0x96, !PT ;  /* 0x000000d719067212 */ /* 0x000fe400078e96c2 */
[----:B------:R-:W-:Y:S02]  /*8480*/  LOP3.LUT R8, R5, R214, R24, 0x96, !PT ;  /* 0x000000d605087212 */ /* 0x000fe400078e9618 */
[----:B------:R-:W-:Y:S01]  /*8490*/  F2FP.BF16.F32.PACK_AB R19, R9, R10 ;  /* 0x0000000a0913723e */ /* 0x000fe200000010ff */
[----:B------:R-:W-:Y:S01]  /*84a0*/  IMAD.WIDE.U32 R6, R6, -0x2daee0ad, RZ ;  /* 0xd2511f5306067825 */ /* 0x000fe200078e00ff */
[----:B------:R-:W-:-:S03]  /*84b0*/  F2FP.BF16.F32.PACK_AB R20, R20, R18 ;  /* 0x000000121414723e */ /* 0x000fc600000010ff */
[----:B------:R-:W-:Y:S01]  /*84c0*/  IMAD.WIDE.U32 R8, R8, -0x2daee0ad, RZ ;  /* 0xd2511f5308087825 */ /* 0x000fe200078e00ff */
[----:B------:R-:W-:Y:S02]  /*84d0*/  F2FP.BF16.F32.PACK_AB R18, R12, R13 ;  /* 0x0000000d0c12723e */ /* 0x000fe400000010ff */
[----:B------:R-:W-:Y:S02]  /*84e0*/  LOP3.LUT R12, R7, R216, R238, 0x96, !PT ;  /* 0x000000d8070c7212 */ /* 0x000fe400078e96ee */
[----:B------:R-:W-:-:S03]  /*84f0*/  LOP3.LUT R10, R9, R221, R6, 0x96, !PT ;  /* 0x000000dd090a7212 */ /* 0x000fc600078e9606 */
        /* <DEDUP_REMOVED lines=12> */
[----:B------:R-:W-:Y:S02]  /*85c0*/  LOP3.LUT R8, R7, R222, R8, 0x96, !PT ;  /* 0x000000de07087212 */ /* 0x000fe400078e9608 */
        /* <DEDUP_REMOVED lines=8> */
[----:B------:R-:W-:Y:S02]  /*8650*/  LOP3.LUT R9, R9, 0xffff, RZ, 0xc0, !PT ;  /* 0x0000ffff09097812 */ /* 0x000fe400078ec0ff */
[----:B------:R-:W-:Y:S02]  /*8660*/  @!P3 PRMT R135, R100, 0x5410, RZ ;  /* 0x000054106487b816 */ /* 0x000fe400000000ff */
[----:B------:R-:W-:Y:S02]  /*8670*/  ISETP.GE.U32.AND P3, PT, R199, R9, PT ;  /* 0x00000009c700720c */ /* 0x000fe40003f66070 */
[----:B------:R-:W-:-:S02]  /*8680*/  SHF.R.U32.HI R9, RZ, 0x10, R8 ;  /* 0x00000010ff097819 */ /* 0x000fc40000011608 */
[----:B------:R-:W-:Y:S01]  /*8690*/  SHF.R.U32.HI R8, RZ, 0x18, R8 ;  /* 0x00000018ff087819 */ /* 0x000fe20000011608 */
[----:B------:R-:W-:-:S03]  /*86a0*/  @!P2 HFMA2.BF16_V2 R99, -RZ.H0_H0, RZ.H0_H0, -R142.H0_H0 ;  /* 0x200000ffff63a231 */ /* 0x000fc6000034098e */
[----:B------:R-:W-:Y:S02]  /*86b0*/  ISETP.GE.U32.AND P0, PT, R199, R8, PT ;  /* 0x00000008c700720c */ /* 0x000fe40003f06070 */
[C---:B------:R-:W-:Y:S02]  /*86c0*/  LOP3.LUT R8, R6.reuse, 0xff, RZ, 0xc0, !PT ;  /* 0x000000ff06087812 */ /* 0x040fe400078ec0ff */
[----:B------:R-:W-:Y:S02]  /*86d0*/  @!P2 PRMT R142, R99, 0x5410, RZ ;  /* 0x00005410638ea816 */ /* 0x000fe400000000ff */
[----:B------:R-:W-:Y:S01]  /*86e0*/  ISETP.GE.U32.AND P2, PT, R199, R8, PT ;  /* 0x00000008c700720c */ /* 0x000fe20003f46070 */
[----:B------:R-:W1:Y:S01]  /*86f0*/  MUFU.EX2 R23, R133 ;  /* 0x0000008500177308 */ /* 0x000e620000000800 */
[----:B------:R-:W-:Y:S01]  /*8700*/  SHF.R.U32.HI R8, RZ, 0x10, R6 ;  /* 0x00000010ff087819 */ /* 0x000fe20000011606 */
[----:B------:R-:W-:Y:S01]  /*8710*/  @!P6 HFMA2.BF16_V2 R83, -RZ.H0_H0, RZ.H0_H0, -R137.H0_H0 ;  /* 0x200000ffff53e231 */ /* 0x000fe20000340989 */
[----:B------:R-:W-:Y:S01]  /*8720*/  F2FP.BF16.F32.PACK_AB R21, R21, R22 ;  /* 0x000000161515723e */ /* 0x000fe200000010ff */
[----:B------:R-:W-:Y:S01]  /*8730*/  @!P1 HFMA2.BF16_V2 R98, -RZ.H0_H0, RZ.H0_H0, -R141.H0_H0 ;  /* 0x200000ffff629231 */ /* 0x000fe2000034098d */
[----:B------:R-:W-:-:S02]  /*8740*/  LOP3.LUT R11, R6, 0xffff, RZ, 0xc0, !PT ;  /* 0x0000ffff060b7812 */ /* 0x000fc400078ec0ff */
[----:B------:R-:W-:Y:S01]  /*8750*/  SHF.R.U32.HI R6, RZ, 0x18, R6 ;  /* 0x00000018ff067819 */ /* 0x000fe20000011606 */
[----:B------:R-:W2:Y:S01]  /*8760*/  MUFU.EX2 R22, R132 ;  /* 0x0000008400167308 */ /* 0x000ea20000000800 */
[----:B------:R-:W-:Y:S01]  /*8770*/  LOP3.LUT R7, R8, 0xff, RZ, 0xc0, !PT ;  /* 0x000000ff08077812 */ /* 0x000fe200078ec0ff */
[----:B------:R-:W-:Y:S01]  /*8780*/  @!P5 HFMA2.BF16_V2 R85, -RZ.H0_H0, RZ.H0_H0, -R136.H0_H0 ;  /* 0x200000ffff55d231 */ /* 0x000fe20000340988 */
[----:B------:R-:W-:Y:S02]  /*8790*/  @!P6 PRMT R137, R83, 0x5410, RZ ;  /* 0x000054105389e816 */ /* 0x000fe400000000ff */
[----:B------:R-:W-:-:S03]  /*87a0*/  @!P1 PRMT R141, R98, 0x5410, RZ ;  /* 0x00005410628d9816 */ /* 0x000fc600000000ff */
[----:B------:R3:W4:Y:S01]  /*87b0*/  MUFU.EX2 R13, R174 ;  /* 0x000000ae000d7308 */ /* 0x0007220000000800 */
[C---:B------:R-:W-:Y:S02]  /*87c0*/  ISETP.GE.U32.AND P1, PT, R199.reuse, R6, PT ;  /* 0x00000006c700720c */ /* 0x040fe40003f26070 */
[----:B------:R-:W-:Y:S01]  /*87d0*/  ISETP.GE.U32.AND P6, PT, R199, R7, PT ;  /* 0x00000007c700720c */ /* 0x000fe20003fc6070 */
[----:B------:R-:W-:Y:S01]  /*87e0*/  IMAD.WIDE.U32 R6, R10, -0x2daee0ad, RZ ;  /* 0xd2511f530a067825 */ /* 0x000fe200078e00ff */
[----:B------:R-:W-:-:S03]  /*87f0*/  LOP3.LUT R9, R9, 0xff, RZ, 0xc0, !PT ;  /* 0x000000ff09097812 */ /* 0x000fc600078ec0ff */
[----:B------:R-:W4:Y:S01]  /*8800*/  MUFU.EX2 R17, R126 ;  /* 0x0000007e00117308 */ /* 0x000f220000000800 */
[----:B------:R-:W-:Y:S02]  /*8810*/  @!P5 PRMT R136, R85, 0x5410, RZ ;  /* 0x000054105588d816 */ /* 0x000fe400000000ff */
[----:B------:R-:W-:Y:S02]  /*8820*/  ISETP.GE.U32.AND P5, PT, R199, R9, PT ;  /* 0x00000009c700720c */ /* 0x000fe40003fa6070 */
[----:B------:R-:W-:Y:S02]  /*8830*/  LOP3.LUT R8, R7, R223, R12, 0x96, !PT ;  /* 0x000000df07087212 */ /* 0x000fe400078e960c */
[C---:B------:R-:W-:Y:S01]  /*8840*/  LOP3.LUT R10, R6.reuse, 0xff, RZ, 0xc0, !PT ;  /* 0x000000ff060a7812 */ /* 0x040fe200078ec0ff */
[----:B---3--:R-:W-:Y:S01]  /*8850*/  IMAD.MOV.U32 R174, RZ, RZ, R16 ;  /* 0x000000ffffae7224 */ /* 0x008fe200078e0010 */
[----:B------:R-:W-:Y:S02]  /*8860*/  LOP3.LUT R16, R6, 0xffff, RZ, 0xc0, !PT ;  /* 0x0000ffff06107812 */ /* 0x000fe400078ec0ff */
[----:B------:R-:W-:-:S02]  /*8870*/  SHF.R.U32.HI R12, RZ, 0x10, R6 ;  /* 0x00000010ff0c7819 */ /* 0x000fc40000011606 */
[----:B------:R-:W-:Y:S01]  /*8880*/  SHF.R.U32.HI R9, RZ, 0x18, R6 ;  /* 0x00000018ff097819 */ /* 0x000fe20000011606 */
[----:B------:R-:W-:Y:S02]  /*8890*/  IMAD.MOV.U32 R6, RZ, RZ, R205 ;  /* 0x000000ffff067224 */ /* 0x000fe400078e00cd */
[----:B-1----:R-:W-:Y:S02]  /*88a0*/  FADD.FTZ R7, R23, R15 ;  /* 0x0000000f17077221 */ /* 0x002fe40000010000 */
[----:B------:R-:W-:Y:S02]  /*88b0*/  IMAD.MOV.U32 R15, RZ, RZ, R6 ;  /* 0x000000ffff0f7224 */ /* 0x000fe400078e0006 */
[----:B--2---:R-:W-:Y:S01]  /*88c0*/  FADD.FTZ R6, R22, R14 ;  /* 0x0000000e16067221 */ /* 0x004fe20000010000 */
[C---:B----4-:R-:W-:Y:S01]  /*88d0*/  FADD.FTZ R7, R13.reuse, R7 ;  /* 0x000000070d077221 */ /* 0x050fe20000010000 */
[----:B------:R-:W-:Y:S01]  /*88e0*/  STL [R1+0x36c], R197 ;  /* 0x00036cc501007387 */ /* 0x000fe20000100800 */
[----:B------:R-:W-:Y:S01]  /*88f0*/  F2FP.BF16.F32.PACK_AB R13, R13, R23 ;  /* 0x000000170d0d723e */ /* 0x000fe200000010ff */
[----:B------:R-:W-:-:S02]  /*8900*/  IMAD.MOV.U32 R23, RZ, RZ, R15 ;  /* 0x000000ffff177224 */ /* 0x000fc400078e000f */
[C---:B------:R-:W-:Y:S01]  /*8910*/  FADD.FTZ R15, R17.reuse, R6 ;  /* 0x00000006110f7221 */ /* 0x040fe20000010000 */
[----:B------:R-:W-:Y:S01]  /*8920*/  STL.64 [R1+0x248], R194 ;  /* 0x000248c201007387 */ /* 0x000fe20000100a00 */
[----:B------:R-:W-:Y:S01]  /*8930*/  IMAD.MOV.U32 R6, RZ, RZ, R209 ;  /* 0x000000ffff067224 */ /* 0x000fe200078e00d1 */
[----:B------:R-:W-:Y:S02]  /*8940*/  F2FP.BF16.F32.PACK_AB R14, R17, R22 ;  /* 0x00000016110e723e */ /* 0x000fe400000010ff */
[----:B------:R-:W-:Y:S04]  /*8950*/  STL [R1+0x368], R196 ;  /* 0x000368c401007387 */ /* 0x000fe80000100800 */
[----:B------:R-:W2:Y:S04]  /*8960*/  LDL.LU R205, [R1+0x4a4] ;  /* 0x0004a40001cd7983 */ /* 0x000ea80000300800 */
[----:B------:R-:W3:Y:S04]  /*8970*/  LDL.LU R209, [R1+0x4a0] ;  /* 0x0004a00001d17983 */ /* 0x000ee80000300800 */
[----:B------:R-:W4:Y:S01]  /*8980*/  LDL.LU R17, [R1+0x198] ;  /* 0x0001980001117983 */ /* 0x000f220000300800 */
[----:B------:R-:W-:Y:S01]  /*8990*/  PRMT R126, R20, 0x7610, R126 ;  /* 0x00007610147e7816 */ /* 0x000fe2000000007e */
[----:B------:R-:W-:Y:S01]  /*89a0*/  IMAD.MOV.U32 R22, RZ, RZ, R6 ;  /* 0x000000ffff167224 */ /* 0x000fe200078e0006 */
[----:B------:R-:W-:-:S02]  /*89b0*/  SHF.R.U32.HI R6, RZ, 0x8, R11 ;  /* 0x00000008ff067819 */ /* 0x000fc4000001160b */
[----:B------:R-:W-:Y:S01]  /*89c0*/  PRMT R125, R20, 0x7632, R125 ;  /* 0x00007632147d7816 */ /* 0x000fe2000000007d */
[----:B------:R-:W-:Y:S01]  /*89d0*/  @!P4 HFMA2.BF16_V2 R107, -RZ.H0_H0, RZ.H0_H0, -R126.H0_H0 ;  /* 0x200000ffff6bc231 */ /* 0x000fe2000034097e */
[----:B------:R-:W-:Y:S01]  /*89e0*/  LOP3.LUT R6, R6, 0xffff, RZ, 0xc0, !PT ;  /* 0x0000ffff06067812 */ /* 0x000fe200078ec0ff */
[----:B------:R-:W-:Y:S02]  /*89f0*/  IMAD.MOV.U32 R11, RZ, RZ, R168 ;  /* 0x000000ffff0b7224 */ /* 0x000fe400078e00a8 */
[----:B------:R-:W-:Y:S01]  /*8a00*/  IMAD.MOV.U32 R20, RZ, RZ, R201 ;  /* 0x000000ffff147224 */ /* 0x000fe200078e00c9 */
[----:B------:R-:W-:Y:S01]  /*8a10*/  PRMT R201, R126, 0x5410, R125 ;  /* 0x000054107ec97816 */ /* 0x000fe2000000007d */
[----:B------:R-:W2:Y:S01]  /*8a20*/  LDL.LU R168, [R1+0x49c] ;  /* 0x00049c0001a87983 */ /* 0x000ea20000300800 */
[----:B------:R-:W-:Y:S02]  /*8a30*/  @!P4 PRMT R126, R107, 0x5410, RZ ;  /* 0x000054106b7ec816 */ /* 0x000fe400000000ff */
[----:B------:R-:W-:-:S02]  /*8a40*/  ISETP.GE.U32.AND P4, PT, R199, R6, PT ;  /* 0x00000006c700720c */ /* 0x000fc40003f86070 */
[C---:B------:R-:W-:Y:S02]  /*8a50*/  PRMT R122, R18.reuse, 0x7632, R122 ;  /* 0x00007632127a7816 */ /* 0x040fe4000000007a */
[----:B------:R-:W-:Y:S01]  /*8a60*/  PRMT R120, R18, 0x7610, R120 ;  /* 0x0000761012787816 */ /* 0x000fe20000000078 */
[----:B------:R-:W-:Y:S02]  /*8a70*/  IMAD.MOV.U32 R18, RZ, RZ, R11 ;  /* 0x000000ffff127224 */ /* 0x000fe400078e000b */
[----:B------:R1:W-:Y:S02]  /*8a80*/  MUFU.EX2 R11, R178 ;  /* 0x000000b2000b7308 */ /* 0x0003e40000000800 */
[----:B-1----:R-:W-:Y:S02]  /*8a90*/  IMAD.MOV.U32 R178, RZ, RZ, R228 ;  /* 0x000000ffffb27224 */ /* 0x002fe400078e00e4 */
[----:B----4-:R-:W-:-:S04]  /*8aa0*/  IMAD.MOV.U32 R6, RZ, RZ, R17 ;  /* 0x000000ffff067224 */ /* 0x010fc800078e0011 */
[----:B------:R1:W4:Y:S02]  /*8ab0*/  MUFU.EX2 R17, R176 ;  /* 0x000000b000117308 */ /* 0x0003240000000800 */
[----:B-1----:R-:W-:Y:S02]  /*8ac0*/  IMAD.MOV.U32 R176, RZ, RZ, R169 ;  /* 0x000000ffffb07224 */ /* 0x002fe400078e00a9 */
[----:B------:R-:W3:Y:S04]  /*8ad0*/  LDL.LU R169, [R1+0x498] ;  /* 0x0004980001a97983 */ /* 0x000ee80000300800 */
[----:B------:R-:W2:Y:S01]  /*8ae0*/  LDL.LU R228, [R1+0x494] ;  /* 0x0004940001e47983 */ /* 0x000ea20000300800 */
[----:B------:R-:W-:Y:S02]  /*8af0*/  @!P3 HFMA2.BF16_V2 R108, -RZ.H0_H0, RZ.H0_H0, -R125.H0_H0 ;  /* 0x200000ffff6cb231 */ /* 0x000fe4000034097d */
[----:B------:R-:W-:-:S03]  /*8b00*/  @!P0 HFMA2.BF16_V2 R109, -RZ.H0_H0, RZ.H0_H0, -R122.H0_H0 ;  /* 0x200000ffff6d8231 */ /* 0x000fc6000034097a */
[----:B------:R-:W-:Y:S02]  /*8b10*/  @!P3 PRMT R125, R108, 0x5410, RZ ;  /* 0x000054106c7db816 */ /* 0x000fe400000000ff */
[----:B------:R-:W-:Y:S02]  /*8b20*/  ISETP.GE.U32.AND P3, PT, R199, R10, PT ;  /* 0x0000000ac700720c */ /* 0x000fe40003f66070 */
[----:B------:R-:W-:Y:S02]  /*8b30*/  PRMT R10, R120, 0x5410, R122 ;  /* 0x00005410780a7816 */ /* 0x000fe4000000007a */
[----:B------:R-:W-:Y:S02]  /*8b40*/  @!P0 PRMT R122, R109, 0x5410, RZ ;  /* 0x000054106d7a8816 */ /* 0x000fe400000000ff */
[----:B------:R-:W-:Y:S01]  /*8b50*/  ISETP.GE.U32.AND P0, PT, R199, R9, PT ;  /* 0x00000009c700720c */ /* 0x000fe20003f06070 */
[----:B------:R-:W-:Y:S01]  /*8b60*/  IMAD.MOV.U32 R9, RZ, RZ, R6 ;  /* 0x000000ffff097224 */ /* 0x000fe200078e0006 */
[----:B------:R-:W-:Y:S01]  /*8b70*/  SHF.R.U32.HI R6, RZ, 0x10, R8 ;  /* 0x00000010ff067819 */ /* 0x000fe20000011608 */
[----:B------:R-:W-:-:S03]  /*8b80*/  @!P5 HFMA2.BF16_V2 R117, -RZ.H0_H0, RZ.H0_H0, -R120.H0_H0 ;  /* 0x200000ffff75d231 */ /* 0x000fc60000340978 */
[----:B------:R-:W-:Y:S01]  /*8b90*/  LOP3.LUT R6, R6, 0xff, RZ, 0xc0, !PT ;  /* 0x000000ff06067812 */ /* 0x000fe200078ec0ff */
[----:B----4-:R-:W-:Y:S01]  /*8ba0*/  FADD.FTZ R7, R17, R7 ;  /* 0x0000000711077221 */ /* 0x010fe20000010000 */
[----:B------:R-:W-:Y:S02]  /*8bb0*/  @!P5 PRMT R120, R117, 0x5410, RZ ;  /* 0x000054107578d816 */ /* 0x000fe400000000ff */
[----:B------:R-:W-:Y:S02]  /*8bc0*/  PRMT R134, R21, 0x7610, R134 ;  /* 0x0000761015867816 */ /* 0x000fe40000000086 */
[----:B------:R-:W-:Y:S01]  /*8bd0*/  ISETP.GE.U32.AND P5, PT, R199, R6, PT ;  /* 0x00000006c700720c */ /* 0x000fe20003fa6070 */
[----:B------:R-:W-:Y:S02]  /*8be0*/  IMAD.MOV.U32 R6, RZ, RZ, R9 ;  /* 0x000000ffff067224 */ /* 0x000fe400078e0009 */
[C---:B------:R-:W-:Y:S01]  /*8bf0*/  FADD.FTZ R9, R11.reuse, R7 ;  /* 0x000000070b097221 */ /* 0x040fe20000010000 */
[----:B------:R-:W-:Y:S01]  /*8c00*/  F2FP.BF16.F32.PACK_AB R7, R11, R17 ;  /* 0x000000110b07723e */ /* 0x000fe200000010ff */
[----:B------:R-:W-:Y:S01]  /*8c10*/  @!P2 HFMA2.BF16_V2 R123, -RZ.H0_H0, RZ.H0_H0, -R134.H0_H0 ;  /* 0x200000ffff7ba231 */ /* 0x000fe20000340986 */
[----:B------:R-:W-:Y:S01]  /*8c20*/  PRMT R133, R21, 0x7632, R133 ;  /* 0x0000763215857816 */ /* 0x000fe20000000085 */
[----:B------:R-:W-:Y:S01]  /*8c30*/  IMAD.MOV.U32 R17, RZ, RZ, R6 ;  /* 0x000000ffff117224 */ /* 0x000fe200078e0006 */
[----:B------:R-:W-:-:S03]  /*8c40*/  LOP3.LUT R6, R8, 0xff, RZ, 0xc0, !PT ;  /* 0x000000ff08067812 */ /* 0x000fc600078ec0ff */
[----:B------:R-:W-:Y:S02]  /*8c50*/  @!P4 HFMA2.BF16_V2 R127, -RZ.H0_H0, RZ.H0_H0, -R133.H0_H0 ;  /* 0x200000ffff7fc231 */ /* 0x000fe40000340985 */
[----:B------:R-:W-:Y:S01]  /*8c60*/  IMAD.MOV.U32 R11, RZ, RZ, R250 ;  /* 0x000000ffff0b7224 */ /* 0x000fe200078e00fa */
[C---:B------:R-:W-:Y:S01]  /*8c70*/  PRMT R132, R19.reuse, 0x7632, R132 ;  /* 0x0000763213847816 */ /* 0x040fe20000000084 */
[----:B------:R-:W4:Y:S01]  /*8c80*/  LDL.LU R250, [R1+0x490] ;  /* 0x0004900001fa7983 */ /* 0x000f220000300800 */
[----:B------:R-:W-:-:S03]  /*8c90*/  PRMT R131, R19, 0x7610, R131 ;  /* 0x0000761013837816 */ /* 0x000fc60000000083 */
[----:B------:R-:W-:Y:S02]  /*8ca0*/  @!P1 HFMA2.BF16_V2 R130, -RZ.H0_H0, RZ.H0_H0, -R132.H0_H0 ;  /* 0x200000ffff829231 */ /* 0x000fe40000340984 */
[----:B------:R-:W-:Y:S01]  /*8cb0*/  @!P6 HFMA2.BF16_V2 R155, -RZ.H0_H0, RZ.H0_H0, -R131.H0_H0 ;  /* 0x200000ffff9be231 */ /* 0x000fe20000340983 */
[----:B------:R-:W-:-:S05]  /*8cc0*/  PRMT R124, R14, 0x7610, R124 ;  /* 0x000076100e7c7816 */ /* 0x000fca000000007c */
[----:B------:R-:W-:Y:S02]  /*8cd0*/  @!P5 HFMA2.BF16_V2 R158, -RZ.H0_H0, RZ.H0_H0, -R124.H0_H0 ;  /* 0x200000ffff9ed231 */ /* 0x000fe4000034097c */
[----:B--2---:R-:W-:Y:S01]  /*8ce0*/  IMAD.MOV.U32 R21, RZ, RZ, R228 ;  /* 0x000000ffff157224 */ /* 0x004fe200078e00e4 */
[----:B------:R-:W-:Y:S02]  /*8cf0*/  PRMT R228, R134, 0x5410, R133 ;  /* 0x0000541086e47816 */ /* 0x000fe40000000085 */
[----:B------:R-:W-:Y:S02]  /*8d00*/  @!P2 PRMT R134, R123, 0x5410, RZ ;  /* 0x000054107b86a816 */ /* 0x000fe400000000ff */
[----:B------:R-:W-:Y:S02]  /*8d10*/  ISETP.GE.U32.AND P2, PT, R199, R6, PT ;  /* 0x00000006c700720c */ /* 0x000fe40003f46070 */
[----:B------:R-:W-:Y:S02]  /*8d20*/  SHF.R.U32.HI R6, RZ, 0x18, R8 ;  /* 0x00000018ff067819 */ /* 0x000fe40000011608 */
[----:B------:R-:W-:-:S02]  /*8d30*/  @!P4 PRMT R133, R127, 0x5410, RZ ;  /* 0x000054107f85c816 */ /* 0x000fc400000000ff */
[----:B------:R-:W-:Y:S01]  /*8d40*/  ISETP.GE.U32.AND P4, PT, R199, R6, PT ;  /* 0x00000006c700720c */ /* 0x000fe20003f86070 */
[----:B------:R-:W-:Y:S01]  /*8d50*/  IMAD.MOV.U32 R6, RZ, RZ, R228 ;  /* 0x000000ffff067224 */ /* 0x000fe200078e00e4 */
[----:B------:R-:W-:Y:S01]  /*8d60*/  LOP3.LUT R8, R8, 0xffff, RZ, 0xc0, !PT ;  /* 0x0000ffff08087812 */ /* 0x000fe200078ec0ff */
[----:B------:R-:W2:Y:S02]  /*8d70*/  LDL.LU R228, [R1+0x48c] ;  /* 0x00048c0001e47983 */ /* 0x000ea40000300800 */
[----:B------:R-:W-:Y:S01]  /*8d80*/  IMAD.MOV.U32 R19, RZ, RZ, R6 ;  /* 0x000000ffff137224 */ /* 0x000fe200078e0006 */
[----:B------:R-:W-:Y:S01]  /*8d90*/  LOP3.LUT R6, R12, 0xff, RZ, 0xc0, !PT ;  /* 0x000000ff0c067812 */ /* 0x000fe200078ec0ff */
[----:B------:R-:W-:Y:S02]  /*8da0*/  IMAD.MOV.U32 R12, RZ, RZ, R11 ;  /* 0x000000ffff0c7224 */ /* 0x000fe400078e000b */
[----:B------:R-:W-:Y:S02]  /*8db0*/  IMAD.MOV.U32 R11, RZ, RZ, R10 ;  /* 0x000000ffff0b7224 */ /* 0x000fe400078e000a */
[----:B------:R-:W-:-:S02]  /*8dc0*/  IMAD.MOV.U32 R10, RZ, RZ, R18 ;  /* 0x000000ffff0a7224 */ /* 0x000fc400078e0012 */
[----:B------:R1:W-:Y:S02]  /*8dd0*/  MUFU.EX2 R18, R182 ;  /* 0x000000b600127308 */ /* 0x0003e40000000800 */
[----:B-1----:R-:W-:Y:S01]  /*8de0*/  IMAD.MOV.U32 R182, RZ, RZ, R191 ;  /* 0x000000ffffb67224 */ /* 0x002fe200078e00bf */
[----:B------:R-:W-:Y:S02]  /*8df0*/  PRMT R191, R131, 0x5410, R132 ;  /* 0x0000541083bf7816 */ /* 0x000fe40000000084 */
[----:B------:R-:W-:Y:S02]  /*8e00*/  @!P1 PRMT R132, R130, 0x5410, RZ ;  /* 0x0000541082849816 */ /* 0x000fe400000000ff */
[----:B------:R-:W-:Y:S02]  /*8e10*/  ISETP.GE.U32.AND P1, PT, R199, R6, PT ;  /* 0x00000006c700720c */ /* 0x000fe40003f26070 */
[----:B------:R-:W-:Y:S01]  /*8e20*/  SHF.R.U32.HI R6, RZ, 0x8, R8 ;  /* 0x00000008ff067819 */ /* 0x000fe20000011608 */
[----:B------:R-:W-:-:S02]  /*8e30*/  IMAD.MOV.U32 R8, RZ, RZ, R21 ;  /* 0x000000ffff087224 */ /* 0x000fc400078e0015 */
[----:B------:R-:W-:Y:S02]  /*8e40*/  IMAD.MOV.U32 R21, RZ, RZ, R17 ;  /* 0x000000ffff157224 */ /* 0x000fe400078e0011 */
[----:B------:R1:W-:Y:S02]  /*8e50*/  MUFU.EX2 R17, R184 ;  /* 0x000000b800117308 */ /* 0x0003e40000000800 */
[----:B-1----:R-:W3:Y:S01]  /*8e60*/  LDL R184, [R1+0xa8] ;  /* 0x0000a80001b87983 */ /* 0x002ee20000100800 */
[----:B------:R-:W-:Y:S02]  /*8e70*/  LOP3.LUT R6, R6, 0xffff, RZ, 0xc0, !PT ;  /* 0x0000ffff06067812 */ /* 0x000fe400078ec0ff */
[----:B------:R-:W-:Y:S02]  /*8e80*/  @!P6 PRMT R131, R155, 0x5410, RZ ;  /* 0x000054109b83e816 */ /* 0x000fe400000000ff */
[----:B------:R-:W-:Y:S01]  /*8e90*/  ISETP.GE.U32.AND P6, PT, R199, R6, PT ;  /* 0x00000006c700720c */ /* 0x000fe20003fc6070 */
[----:B------:R-:W-:Y:S01]  /*8ea0*/  IMAD.MOV.U32 R6, RZ, RZ, R19 ;  /* 0x000000ffff067224 */ /* 0x000fe200078e0013 */
[C---:B------:R-:W-:Y:S01]  /*8eb0*/  PRMT R130, R13.reuse, 0x7610, R130 ;  /* 0x000076100d827816 */ /* 0x040fe20000000082 */
[----:B------:R1:W-:Y:S01]  /*8ec0*/  MUFU.EX2 R19, R183 ;  /* 0x000000b700137308 */ /* 0x0003e20000000800 */
[----:B------:R-:W-:Y:S01]  /*8ed0*/  PRMT R127, R13, 0x7632, R127 ;  /* 0x000076320d7f7816 */ /* 0x000fe2000000007f */
[----:B------:R-:W-:-:S02]  /*8ee0*/  IMAD.MOV.U32 R13, RZ, RZ, R11 ;  /* 0x000000ffff0d7224 */ /* 0x000fc400078e000b */
[----:B------:R-:W-:Y:S01]  /*8ef0*/  @!P2 HFMA2.BF16_V2 R157, -RZ.H0_H0, RZ.H0_H0, -R130.H0_H0 ;  /* 0x200000ffff9da231 */ /* 0x000fe20000340982 */
[----:B------:R-:W-:-:S03]  /*8f00*/  PRMT R123, R14, 0x7632, R123 ;  /* 0x000076320e7b7816 */ /* 0x000fc6000000007b */
[----:B------:R4:W4:Y:S02]  /*8f10*/  MUFU.EX2 R11, R165 ;  /* 0x000000a5000b7308 */ /* 0x0009240000000800 */
[----:B------:R-:W-:Y:S02]  /*8f20*/  @!P6 HFMA2.BF16_V2 R159, -RZ.H0_H0, RZ.H0_H0, -R127.H0_H0 ;  /* 0x200000ffff9fe231 */ /* 0x000fe4000034097f */
[----:B-1----:R-:W-:Y:S01]  /*8f30*/  IMAD.MOV.U32 R183, RZ, RZ, R6 ;  /* 0x000000ffffb77224 */ /* 0x002fe200078e0006 */
[----:B------:R-:W-:-:S04]  /*8f40*/  SHF.R.U32.HI R6, RZ, 0x8, R16 ;  /* 0x00000008ff067819 */ /* 0x000fc80000011610 */
[----:B------:R-:W-:Y:S01]  /*8f50*/  LOP3.LUT R6, R6, 0xffff, RZ, 0xc0, !PT ;  /* 0x0000ffff06067812 */ /* 0x000fe200078ec0ff */
[----:B----4-:R-:W-:Y:S01]  /*8f60*/  IMAD.MOV.U32 R165, RZ, RZ, R176 ;  /* 0x000000ffffa57224 */ /* 0x010fe200078e00b0 */
[----:B------:R-:W-:Y:S02]  /*8f70*/  PRMT R176, R130, 0x5410, R127 ;  /* 0x0000541082b07816 */ /* 0x000fe4000000007f */
[----:B------:R-:W-:Y:S01]  /*8f80*/  @!P2 PRMT R130, R157, 0x5410, RZ ;  /* 0x000054109d82a816 */ /* 0x000fe200000000ff */
[----:B------:R-:W-:Y:S01]  /*8f90*/  IMAD.MOV.U32 R155, RZ, RZ, R229 ;  /* 0x000000ffff9b7224 */ /* 0x000fe200078e00e5 */
[----:B------:R-:W-:Y:S01]  /*8fa0*/  ISETP.GE.U32.AND P2, PT, R199, R6, PT ;  /* 0x00000006c700720c */ /* 0x000fe20003f46070 */
[----:B------:R-:W-:Y:S01]  /*8fb0*/  IMAD.MOV.U32 R6, RZ, RZ, R10 ;  /* 0x000000ffff067224 */ /* 0x000fe200078e000a */
[----:B------:R-:W-:Y:S01]  /*8fc0*/  @!P6 PRMT R127, R159, 0x5410, RZ ;  /* 0x000054109f7fe816 */ /* 0x000fe200000000ff */
[----:B------:R-:W4:Y:S01]  /*8fd0*/  LDL.LU R229, [R1+0x488] ;  /* 0x0004880001e57983 */ /* 0x000f220000300800 */
[----:B------:R-:W-:Y:S01]  /*8fe0*/  IMAD.MOV.U32 R157, RZ, RZ, R226 ;  /* 0x000000ffff9d7224 */ /* 0x000fe200078e00e2 */
[----:B------:R1:W1:Y:S01]  /*8ff0*/  MUFU.EX2 R10, R175 ;  /* 0x000000af000a7308 */ /* 0x0002620000000800 */
[----:B------:R-:W-:Y:S01]  /*9000*/  IMAD.MOV.U32 R14, RZ, RZ, R13 ;  /* 0x000000ffff0e7224 */ /* 0x000fe200078e000d */
[----:B------:R-:W2:Y:S01]  /*9010*/  LDL.LU R226, [R1+0x484] ;  /* 0x0004840001e27983 */ /* 0x000ea20000300800 */
[----:B------:R-:W-:Y:S01]  /*9020*/  IMAD.MOV.U32 R159, RZ, RZ, R182 ;  /* 0x000000ffff9f7224 */ /* 0x000fe200078e00b6 */
[----:B------:R-:W-:-:S02]  /*9030*/  PRMT R182, R124, 0x5410, R123 ;  /* 0x000054107cb67816 */ /* 0x000fc4000000007b */
[----:B------:R-:W-:Y:S02]  /*9040*/  @!P5 PRMT R124, R158, 0x5410, RZ ;  /* 0x000054109e7cd816 */ /* 0x000fe400000000ff */
[----:B------:R1:W-:Y:S01]  /*9050*/  MUFU.EX2 R13, R187 ;  /* 0x000000bb000d7308 */ /* 0x0003e20000000800 */
[----:B------:R-:W-:Y:S02]  /*9060*/  IMAD.MOV.U32 R158, RZ, RZ, R188 ;  /* 0x000000ffff9e7224 */ /* 0x000fe400078e00bc */
[----:B-1----:R-:W-:Y:S02]  /*9070*/  IMAD.MOV.U32 R175, RZ, RZ, R227 ;  /* 0x000000ffffaf7224 */ /* 0x002fe400078e00e3 */
[----:B------:R-:W4:Y:S01]  /*9080*/  LDL.LU R227, [R1+0x480] ;  /* 0x0004800001e37983 */ /* 0x000f220000300800 */
[----:B------:R-:W-:-:S03]  /*9090*/  IMAD.MOV.U32 R187, RZ, RZ, R213 ;  /* 0x000000ffffbb7224 */ /* 0x000fc600078e00d5 */
[----:B------:R-:W2:Y:S04]  /*90a0*/  LDL.LU R213, [R1+0x47c] ;  /* 0x00047c0001d57983 */ /* 0x000ea80000300800 */
[----:B------:R-:W4:Y:S01]  /*90b0*/  LDL.LU R188, [R1+0x478] ;  /* 0x0004780001bc7983 */ /* 0x000f220000300800 */
[----:B------:R-:W-:-:S05]  /*90c0*/  @!P4 HFMA2.BF16_V2 R160, -RZ.H0_H0, RZ.H0_H0, -R123.H0_H0 ;  /* 0x200000ffffa0c231 */ /* 0x000fca000034097b */
[----:B------:R-:W-:Y:S01]  /*90d0*/  @!P4 PRMT R123, R160, 0x5410, RZ ;  /* 0x00005410a07bc816 */ /* 0x000fe200000000ff */
[----:B------:R-:W-:Y:S02]  /*90e0*/  IMAD.MOV.U32 R160, RZ, RZ, R12 ;  /* 0x000000ffffa07224 */ /* 0x000fe400078e000c */
[----:B------:R1:W1:Y:S01]  /*90f0*/  MUFU.EX2 R12, R177 ;  /* 0x000000b1000c7308 */ /* 0x0002620000000800 */
[C---:B------:R-:W-:Y:S02]  /*9100*/  PRMT R121, R7.reuse, 0x7610, R121 ;  /* 0x0000761007797816 */ /* 0x040fe40000000079 */
[----:B------:R-:W-:Y:S01]  /*9110*/  PRMT R117, R7, 0x7632, R117 ;  /* 0x0000763207757816 */ /* 0x000fe20000000075 */
[----:B------:R-:W-:Y:S02]  /*9120*/  IMAD.MOV.U32 R7, RZ, RZ, R21 ;  /* 0x000000ffff077224 */ /* 0x000fe400078e0015 */
[----:B-1----:R-:W-:Y:S02]  /*9130*/  IMAD.MOV.U32 R177, RZ, RZ, R160 ;  /* 0x000000ffffb17224 */ /* 0x002fe400078e00a0 */
[----:B------:R-:W-:-:S02]  /*9140*/  IMAD.MOV.U32 R160, RZ, RZ, R6 ;  /* 0x000000ffffa07224 */ /* 0x000fc400078e0006 */
[----:B------:R-:W-:Y:S01]  /*9150*/  FADD.FTZ R6, R11, R15 ;  /* 0x0000000f0b067221 */ /* 0x000fe20000010000 */
[----:B------:R-:W-:-:S03]  /*9160*/  IMAD.MOV.U32 R15, RZ, RZ, R8 ;  /* 0x000000ffff0f7224 */ /* 0x000fc600078e0008 */
[C---:B------:R-:W-:Y:S01]  /*9170*/  FADD.FTZ R8, R10.reuse, R6 ;  /* 0x000000060a087221 */ /* 0x040fe20000010000 */
[----:B------:R-:W-:Y:S02]  /*9180*/  F2FP.BF16.F32.PACK_AB R6, R10, R11 ;  /* 0x0000000b0a06723e */ /* 0x000fe400000010ff */
[----:B------:R-:W1:Y:S02]  /*9190*/  MUFU.EX2 R11, R179 ;  /* 0x000000b3000b7308 */ /* 0x000e640000000800 */
[C---:B------:R-:W-:Y:S02]  /*91a0*/  PRMT R115, R6.reuse, 0x7610, R115 ;  /* 0x0000761006737816 */ /* 0x040fe40000000073 */
[----:B------:R-:W-:Y:S01]  /*91b0*/  PRMT R114, R6, 0x7632, R114 ;  /* 0x0000763206727816 */ /* 0x000fe20000000072 */
[----:B------:R-:W-:-:S03]  /*91c0*/  FADD.FTZ R6, R18, R9 ;  /* 0x0000000912067221 */ /* 0x000fc60000010000 */
[----:B------:R1:W1:Y:S01]  /*91d0*/  MUFU.EX2 R10, R180 ;  /* 0x000000b4000a7308 */ /* 0x0002620000000800 */
[----:B------:R-:W-:Y:S01]  /*91e0*/  @!P0 HFMA2.BF16_V2 R163, -RZ.H0_H0, RZ.H0_H0, -R114.H0_H0 ;  /* 0x200000ffffa38231 */ /* 0x000fe20000340972 */
[----:B------:R-:W-:-:S06]  /*91f0*/  F2FP.BF16.F32.PACK_AB R18, R17, R18 ;  /* 0x000000121112723e */ /* 0x000fcc00000010ff */
[----:B------:R-:W1:Y:S02]  /*9200*/  MUFU.EX2 R9, R181 ;  /* 0x000000b500097308 */ /* 0x000e640000000800 */
[----:B-1----:R-:W-:Y:S02]  /*9210*/  IMAD.MOV.U32 R180, RZ, RZ, R7 ;  /* 0x000000ffffb47224 */ /* 0x002fe400078e0007 */
[----:B------:R-:W-:Y:S01]  /*9220*/  FADD.FTZ R7, R17, R6 ;  /* 0x0000000611077221 */ /* 0x000fe20000010000 */
[----:B------:R-:W-:-:S03]  /*9230*/  FADD.FTZ R6, R12, R8 ;  /* 0x000000080c067221 */ /* 0x000fc60000010000 */
[----:B------:R-:W-:Y:S01]  /*9240*/  FADD.FTZ R7, R19, R7 ;  /* 0x0000000713077221 */ /* 0x000fe20000010000 */
[C---:B------:R-:W-:Y:S01]  /*9250*/  F2FP.BF16.F32.PACK_AB R17, R11.reuse, R12 ;  /* 0x0000000c0b11723e */ /* 0x040fe200000010ff */
[----:B------:R-:W-:Y:S02]  /*9260*/  IMAD.MOV.U32 R179, RZ, RZ, R183 ;  /* 0x000000ffffb37224 */ /* 0x000fe400078e00b7 */
[----:B------:R-:W-:Y:S01]  /*9270*/  FADD.FTZ R6, R11, R6 ;  /* 0x000000060b067221 */ /* 0x000fe20000010000 */
[----:B------:R-:W-:Y:S01]  /*9280*/  FADD.FTZ R12, R13, R7 ;  /* 0x000000070d0c7221 */ /* 0x000fe20000010000 */
[----:B------:R-:W-:Y:S02]  /*9290*/  VIADD R7, R71, 0x3 ;  /* 0x0000000347077836 */ /* 0x000fe40000000000 */
[----:B------:R-:W-:Y:S01]  /*92a0*/  FADD.FTZ R6, R10, R6 ;  /* 0x000000060a067221 */ /* 0x000fe20000010000 */
[----:B------:R-:W-:Y:S02]  /*92b0*/  @!P2 HFMA2.BF16_V2 R161, -RZ.H0_H0, RZ.H0_H0, -R117.H0_H0 ;  /* 0x200000ffffa1a231 */ /* 0x000fe40000340975 */
[----:B------:R-:W-:-:S02]  /*92c0*/  @!P3 HFMA2.BF16_V2 R162, -RZ.H0_H0, RZ.H0_H0, -R121.H0_H0 ;  /* 0x200000ffffa2b231 */ /* 0x000fc40000340979 */
[----:B------:R-:W-:Y:S01]  /*92d0*/  FADD.FTZ R11, R9, R6 ;  /* 0x00000006090b7221 */ /* 0x000fe20000010000 */
[----:B------:R-:W-:Y:S02]  /*92e0*/  PRMT R21, R121, 0x5410, R117 ;  /* 0x0000541079157816 */ /* 0x000fe40000000075 */
[----:B------:R-:W-:Y:S01]  /*92f0*/  @!P2 PRMT R117, R161, 0x5410, RZ ;  /* 0x00005410a175a816 */ /* 0x000fe200000000ff */
[----:B------:R-:W-:Y:S01]  /*9300*/  IMAD.MOV.U32 R161, RZ, RZ, R160 ;  /* 0x000000ffffa17224 */ /* 0x000fe200078e00a0 */
[----:B------:R-:W-:Y:S01]  /*9310*/  @!P3 PRMT R121, R162, 0x5410, RZ ;  /* 0x00005410a279b816 */ /* 0x000fe200000000ff */
[----:B------:R-:W-:Y:S02]  /*9320*/  IMAD.MOV.U32 R160, RZ, RZ, R28 ;  /* 0x000000ffffa07224 */ /* 0x000fe400078e001c */
[----:B------:R-:W-:Y:S01]  /*9330*/  IMAD.MOV.U32 R162, RZ, RZ, R29 ;  /* 0x000000ffffa27224 */ /* 0x000fe200078e001d */
[----:B------:R-:W-:Y:S01]  /*9340*/  F2FP.BF16.F32.PACK_AB R16, R9, R10 ;  /* 0x0000000a0910723e */ /* 0x000fe200000010ff */
[----:B------:R-:W-:-:S02]  /*9350*/  @!P1 HFMA2.BF16_V2 R164, -RZ.H0_H0, RZ.H0_H0, -R115.H0_H0 ;  /* 0x200000ffffa49231 */ /* 0x000fc40000340973 */
[----:B------:R-:W-:Y:S02]  /*9360*/  IMAD.MOV.U32 R181, RZ, RZ, R180 ;  /* 0x000000ffffb57224 */ /* 0x000fe400078e00b4 */
[----:B------:R-:W-:Y:S02]  /*9370*/  IMAD.MOV.U32 R180, RZ, RZ, R187 ;  /* 0x000000ffffb47224 */ /* 0x000fe400078e00bb */
[----:B------:R-:W-:Y:S02]  /*9380*/  IMAD.MOV.U32 R187, RZ, RZ, R20 ;  /* 0x000000ffffbb7224 */ /* 0x000fe400078e0014 */
[----:B------:R1:W-:Y:S01]  /*9390*/  MUFU.EX2 R20, R230 ;  /* 0x000000e600147308 */ /* 0x0003e20000000800 */
[----:B------:R-:W-:-:S07]  /*93a0*/  F2FP.BF16.F32.PACK_AB R19, R13, R19 ;  /* 0x000000130d13723e */ /* 0x000fce00000010ff */
[----:B------:R-:W-:Y:S01]  /*93b0*/  MUFU.EX2 R13, R233 ;  /* 0x000000e9000d7308 */ /* 0x000fe20000000800 */
[----:B---3--:R-:W-:Y:S01]  /*93c0*/  IMAD.MOV.U32 R183, RZ, RZ, R184 ;  /* 0x000000ffffb77224 */ /* 0x008fe200078e00b8 */
[----:B------:R-:W-:Y:S02]  /*93d0*/  PRMT R184, R115, 0x5410, R114 ;  /* 0x0000541073b87816 */ /* 0x000fe40000000072 */
[----:B------:R-:W-:Y:S01]  /*93e0*/  @!P0 PRMT R114, R163, 0x5410, RZ ;  /* 0x00005410a3728816 */ /* 0x000fe200000000ff */
[----:B------:R-:W-:Y:S02]  /*93f0*/  IMAD.MOV.U32 R163, RZ, RZ, R15 ;  /* 0x000000ffffa37224 */ /* 0x000fe400078e000f */
[----:B------:R-:W-:Y:S01]  /*9400*/  IMAD.MOV.U32 R15, RZ, RZ, R155 ;  /* 0x000000ffff0f7224 */ /* 0x000fe200078e009b */
[----:B------:R-:W-:-:S04]  /*9410*/  LOP3.LUT R155, R193, R7, RZ, 0x3c, !PT ;  /* 0x00000007c19b7212 */ /* 0x000fc800078e3cff */
[----:B------:R-:W-:-:S05]  /*9420*/  LOP3.LUT R6, R155, R129, RZ, 0x3c, !PT ;  /* 0x000000819b067212 */ /* 0x000fca00078e3cff */
[----:B------:R-:W-:-:S05]  /*9430*/  IMAD.WIDE.U32 R28, R6, -0x326172a9, RZ ;  /* 0xcd9e8d57061c7825 */ /* 0x000fca00078e00ff */
[----:B------:R-:W-:-:S05]  /*9440*/  LOP3.LUT R6, R29, R215, R194, 0x96, !PT ;  /* 0x000000d71d067212 */ /* 0x000fca00078e96c2 */
[----:B------:R-:W-:-:S05]  /*9450*/  IMAD.WIDE.U32 R6, R6, -0x2daee0ad, RZ ;  /* 0xd2511f5306067825 */ /* 0x000fca00078e00ff */
[----:B------:R-:W-:Y:S02]  /*9460*/  LOP3.LUT R8, R7, R216, R238, 0x96, !PT ;  /* 0x000000d807087212 */ /* 0x000fe400078e96ee */
[----:B------:R-:W-:-:S03]  /*9470*/  LOP3.LUT R5, R5, R214, R28, 0x96, !PT ;  /* 0x000000d605057212 */ /* 0x000fc600078e961c */
[----:B------:R-:W-:-:S05]  /*9480*/  IMAD.WIDE.U32 R8, R8, -0x326172a9, RZ ;  /* 0xcd9e8d5708087825 */ /* 0x000fca00078e00ff */
[----:B------:R-:W-:Y:S01]  /*9490*/  LOP3.LUT R7, R9, R211, R4, 0x96, !PT ;  /* 0x000000d309077212 */ /* 0x000fe200078e9604 */
[----:B------:R-:W-:-:S05]  /*94a0*/  IMAD.WIDE.U32 R4, R5, -0x2daee0ad, RZ ;  /* 0xd2511f5305047825 */ /* 0x000fca00078e00ff */
[----:B------:R-:W-:Y:S01]  /*94b0*/  LOP3.LUT R5, R5, R221, R6, 0x96, !PT ;  /* 0x000000dd05057212 */ /* 0x000fe200078e9606 */
[----:B------:R-:W-:-:S05]  /*94c0*/  IMAD.WIDE.U32 R6, R7, -0x2daee0ad, RZ ;  /* 0xd2511f5307067825 */ /* 0x000fca00078e00ff */
[----:B------:R-:W-:Y:S01]  /*94d0*/  LOP3.LUT R7, R7, R219, R4, 0x96, !PT ;  /* 0x000000db07077212 */ /* 0x000fe200078e9604 */
[----:B------:R-:W-:-:S05]  /*94e0*/  IMAD.WIDE.U32 R4, R5, -0x326172a9, RZ ;  /* 0xcd9e8d5705047825 */ /* 0x000fca00078e00ff */
[----:B------:R-:W-:-:S05]  /*94f0*/  LOP3.LUT R8, R5, R220, R8, 0x96, !PT ;  /* 0x000000dc05087212 */ /* 0x000fca00078e9608 */
[----:B------:R-:W-:-:S05]  /*9500*/  IMAD.WIDE.U32 R8, R8, -0x2daee0ad, RZ ;  /* 0xd2511f5308087825 */ /* 0x000fca00078e00ff */
[----:B------:R-:W-:Y:S01]  /*9510*/  LOP3.LUT R5, R9, R217, R6, 0x96, !PT ;  /* 0x000000d909057212 */ /* 0x000fe200078e9606 */
[----:B------:R-:W-:-:S05]  /*9520*/  IMAD.WIDE.U32 R6, R7, -0x326172a9, RZ ;  /* 0xcd9e8d5707067825 */ /* 0x000fca00078e00ff */
[----:B------:R-:W-:Y:S01]  /*9530*/  LOP3.LUT R10, R7, R218, R4, 0x96, !PT ;  /* 0x000000da070a7212 */ /* 0x000fe200078e9604 */
        /* <DEDUP_REMOVED lines=11> */
[----:B------:R-:W-:Y:S01]  /*95f0*/  @!P1 PRMT R115, R164, 0x5410, RZ ;  /* 0x00005410a4739816 */ /* 0x000fe200000000ff */
[----:B------:R-:W-:Y:S01]  /*9600*/  IMAD.MOV.U32 R164, RZ, RZ, R21 ;  /* 0x000000ffffa47224 */ /* 0x000fe200078e0015 */
[----:B------:R-:W-:Y:S01]  /*9610*/  ISETP.GE.U32.AND P0, PT, R199, R6, PT ;  /* 0x00000006c700720c */ /* 0x000fe20003f06070 */
[----:B------:R3:W2:Y:S01]  /*9620*/  MUFU.EX2 R21, R232 ;  /* 0x000000e800157308 */ /* 0x0006a20000000800 */
[----:B------:R-:W-:-:S02]  /*9630*/  LOP3.LUT R6, R4, 0xff, RZ, 0xc0, !PT ;  /* 0x000000ff04067812 */ /* 0x000fc400078ec0ff */
[C---:B------:R-:W-:Y:S02]  /*9640*/  ISETP.GE.U32.AND P5, PT, R199.reuse, R7, PT ;  /* 0x00000007c700720c */ /* 0x040fe40003fa6070 */
[--C-:B------:R-:W-:Y:S01]  /*9650*/  SHF.R.U32.HI R7, RZ, 0x10, R4.reuse ;  /* 0x00000010ff077819 */ /* 0x100fe20000011604 */
[----:B-1----:R-:W-:Y:S01]  /*9660*/  IMAD.MOV.U32 R230, RZ, RZ, R15 ;  /* 0x000000ffffe67224 */ /* 0x002fe200078e000f */
[----:B------:R-:W-:Y:S01]  /*9670*/  ISETP.GE.U32.AND P2, PT, R199, R6, PT ;  /* 0x00000006c700720c */ /* 0x000fe20003f46070 */
[----:B------:R1:W4:Y:S01]  /*9680*/  MUFU.EX2 R15, R231 ;  /* 0x000000e7000f7308 */ /* 0x0003220000000800 */
[----:B------:R-:W-:Y:S02]  /*9690*/  SHF.R.U32.HI R6, RZ, 0x18, R4 ;  /* 0x00000018ff067819 */ /* 0x000fe40000011604 */
[----:B------:R-:W-:Y:S02]  /*96a0*/  LOP3.LUT R9, R4, 0xffff, RZ, 0xc0, !PT ;  /* 0x0000ffff04097812 */ /* 0x000fe400078ec0ff */
[----:B------:R-:W-:Y:S01]  /*96b0*/  LOP3.LUT R4, R7, 0xff, RZ, 0xc0, !PT ;  /* 0x000000ff07047812 */ /* 0x000fe200078ec0ff */
[----:B---3--:R-:W-:-:S03]  /*96c0*/  IMAD.MOV.U32 R232, RZ, RZ, R164 ;  /* 0x000000ffffe87224 */ /* 0x008fc600078e00a4 */
[C---:B------:R-:W-:Y:S01]  /*96d0*/  ISETP.GE.U32.AND P1, PT, R199.reuse, R4, PT ;  /* 0x00000004c700720c */ /* 0x040fe20003f26070 */
[----:B------:R-:W-:Y:S02]  /*96e0*/  IMAD.MOV.U32 R164, RZ, RZ, R161 ;  /* 0x000000ffffa47224 */ /* 0x000fe400078e00a1 */
[----:B------:R-:W-:Y:S02]  /*96f0*/  IMAD.MOV.U32 R161, RZ, RZ, R14 ;  /* 0x000000ffffa17224 */ /* 0x000fe400078e000e */
[----:B------:R-:W-:Y:S02]  /*9700*/  IMAD.MOV.U32 R14, RZ, RZ, R30 ;  /* 0x000000ffff0e7224 */ /* 0x000fe400078e001e */
[----:B------:R-:W-:Y:S01]  /*9710*/  IMAD.WIDE.U32 R4, R10, -0x2daee0ad, RZ ;  /* 0xd2511f530a047825 */ /* 0x000fe200078e00ff */
[----:B------:R-:W-:Y:S01]  /*9720*/  ISETP.GE.U32.AND P6, PT, R199, R6, PT ;  /* 0x00000006c700720c */ /* 0x000fe20003fc6070 */
[----:B------:R-:W3:Y:S02]  /*9730*/  LDL.LU R30, [R1+0x1c] ;  /* 0x00001c00011e7983 */ /* 0x000ee40000300800 */
[----:B-1----:R-:W-:Y:S01]  /*9740*/  IMAD.MOV.U32 R231, RZ, RZ, R14 ;  /* 0x000000ffffe77224 */ /* 0x002fe200078e000e */
[----:B------:R-:W-:-:S02]  /*9750*/  LOP3.LUT R6, R5, R223, R8, 0x96, !PT ;  /* 0x000000df05067212 */ /* 0x000fc400078e9608 */
[C---:B------:R-:W-:Y:S01]  /*9760*/  LOP3.LUT R14, R4.reuse, 0xffff, RZ, 0xc0, !PT ;  /* 0x0000ffff040e7812 */ /* 0x040fe200078ec0ff */
[----:B--2---:R-:W-:Y:S01]  /*9770*/  FADD.FTZ R5, R21, R12 ;  /* 0x0000000c15057221 */ /* 0x004fe20000010000 */
[----:B------:R-:W-:Y:S02]  /*9780*/  LOP3.LUT R8, R4, 0xff, RZ, 0xc0, !PT ;  /* 0x000000ff04087812 */ /* 0x000fe400078ec0ff */
[--C-:B------:R-:W-:Y:S02]  /*9790*/  SHF.R.U32.HI R10, RZ, 0x10, R4.reuse ;  /* 0x00000010ff0a7819 */ /* 0x100fe40000011604 */
[----:B------:R-:W-:Y:S01]  /*97a0*/  SHF.R.U32.HI R7, RZ, 0x18, R4 ;  /* 0x00000018ff077819 */ /* 0x000fe20000011604 */
[----:B------:R-:W-:Y:S01]  /*97b0*/  FADD.FTZ R4, R20, R11 ;  /* 0x0000000b14047221 */ /* 0x000fe20000010000 */
[----:B------:R-:W-:Y:S02]  /*97c0*/  IMAD.MOV.U32 R233, RZ, RZ, R163 ;  /* 0x000000ffffe97224 */ /* 0x000fe400078e00a3 */
[C---:B------:R-:W-:Y:S01]  /*97d0*/  FADD.FTZ R5, R13.reuse, R5 ;  /* 0x000000050d057221 */ /* 0x040fe20000010000 */
[----:B------:R-:W-:Y:S01]  /*97e0*/  IMAD.MOV.U32 R163, RZ, RZ, R183 ;  /* 0x000000ffffa37224 */ /* 0x000fe200078e00b7 */
[----:B------:R-:W-:Y:S01]  /*97f0*/  F2FP.BF16.F32.PACK_AB R11, R13, R21 ;  /* 0x000000150d0b723e */ /* 0x000fe200000010ff */
[----:B------:R-:W-:-:S02]  /*9800*/  IMAD.MOV.U32 R183, RZ, RZ, R23 ;  /* 0x000000ffffb77224 */ /* 0x000fc400078e0017 */
[C---:B----4-:R-:W-:Y:S01]  /*9810*/  FADD.FTZ R13, R15.reuse, R4 ;  /* 0x000000040f0d7221 */ /* 0x050fe20000010000 */
[----:B------:R-:W2:Y:S01]  /*9820*/  LDL.LU R23, [R1+0x24] ;  /* 0x0000240001177983 */ /* 0x000ea20000300800 */
[----:B------:R-:W-:Y:S02]  /*9830*/  IMAD.MOV.U32 R21, RZ, RZ, R38 ;  /* 0x000000ffff157224 */ /* 0x000fe400078e0026 */
[----:B------:R-:W-:Y:S01]  /*9840*/  IMAD.MOV.U32 R4, RZ, RZ, R186 ;  /* 0x000000ffff047224 */ /* 0x000fe200078e00ba */
[----:B------:R1:W5:Y:S01]  /*9850*/  LDL.LU R38, [R1+0x474] ;  /* 0x0004740001267983 */ /* 0x0003620000300800 */
[----:B------:R-:W-:-:S03]  /*9860*/  F2FP.BF16.F32.PACK_AB R12, R15, R20 ;  /* 0x000000140f0c723e */ /* 0x000fc600000010ff */
[----:B------:R1:W4:Y:S01]  /*9870*/  LDL.LU R186, [R1+0x470] ;  /* 0x0004700001ba7983 */ /* 0x0003220000300800 */
[----:B------:R-:W-:Y:S02]  /*9880*/  IMAD.MOV.U32 R15, RZ, RZ, R22 ;  /* 0x000000ffff0f7224 */ /* 0x000fe400078e0016 */
[----:B------:R1:W-:Y:S01]  /*9890*/  MUFU.EX2 R22, R188 ;  /* 0x000000bc00167308 */ /* 0x0003e20000000800 */
[----:B------:R-:W-:Y:S01]  /*98a0*/  IMAD.MOV.U32 R20, RZ, RZ, R4 ;  /* 0x000000ffff147224 */ /* 0x000fe200078e0004 */
[C---:B------:R-:W-:Y:S02]  /*98b0*/  PRMT R113, R18.reuse, 0x7610, R113 ;  /* 0x0000761012717816 */ /* 0x040fe40000000071 */
[----:B------:R-:W-:Y:S01]  /*98c0*/  SHF.R.U32.HI R4, RZ, 0x8, R9 ;  /* 0x00000008ff047819 */ /* 0x000fe20000011609 */
[----:B------:R-:W-:Y:S01]  /*98d0*/  IMAD.MOV.U32 R9, RZ, RZ, R200 ;  /* 0x000000ffff097224 */ /* 0x000fe200078e00c8 */
[----:B------:R-:W-:Y:S01]  /*98e0*/  PRMT R112, R18, 0x7632, R112 ;  /* 0x0000763212707816 */ /* 0x000fe20000000070 */
[----:B------:R-:W-:-:S02]  /*98f0*/  IMAD.MOV.U32 R18, RZ, RZ, R15 ;  /* 0x000000ffff127224 */ /* 0x000fc400078e000f */
[----:B------:R-:W-:Y:S01]  /*9900*/  @!P4 HFMA2.BF16_V2 R167, -RZ.H0_H0, RZ.H0_H0, -R113.H0_H0 ;  /* 0x200000ffffa7c231 */ /* 0x000fe20000340971 */
[----:B------:R1:W1:Y:S02]  /*9910*/  MUFU.EX2 R15, R244 ;  /* 0x000000f4000f7308 */ /* 0x0002640000000800 */
[----:B-1----:R1:W3:Y:S04]  /*9920*/  LDL.LU R188, [R1+0x46c] ;  /* 0x00046c0001bc7983 */ /* 0x0022e80000300800 */
[----:B------:R1:W2:Y:S01]  /*9930*/  LDL.LU R200, [R1+0x468] ;  /* 0x0004680001c87983 */ /* 0x0002a20000300800 */
[----:B------:R-:W-:Y:S02]  /*9940*/  IMAD.MOV.U32 R244, RZ, RZ, R18 ;  /* 0x000000fffff47224 */ /* 0x000fe400078e0012 */
[----:B------:R-:W-:Y:S01]  /*9950*/  IMAD.MOV.U32 R18, RZ, RZ, R233 ;  /* 0x000000ffff127224 */ /* 0x000fe200078e00e9 */
[----:B------:R-:W-:-:S02]  /*9960*/  PRMT R233, R113, 0x5410, R112 ;  /* 0x0000541071e97816 */ /* 0x000fc40000000070 */
[----:B------:R-:W-:Y:S01]  /*9970*/  @!P4 PRMT R113, R167, 0x5410, RZ ;  /* 0x00005410a771c816 */ /* 0x000fe200000000ff */
[----:B------:R-:W-:Y:S01]  /*9980*/  IMAD.MOV.U32 R167, RZ, RZ, R201 ;  /* 0x000000ffffa77224 */ /* 0x000fe200078e00c9 */
[----:B------:R-:W-:Y:S01]  /*9990*/  LOP3.LUT R4, R4, 0xffff, RZ, 0xc0, !PT ;  /* 0x0000ffff04047812 */ /* 0x000fe200078ec0ff */
[----:B------:R1:W2:Y:S03]  /*99a0*/  LDL.LU R201, [R1+0x464] ;  /* 0x0004640001c97983 */ /* 0x0002a60000300800 */
[----:B------:R-:W-:Y:S01]  /*99b0*/  ISETP.GE.U32.AND P4, PT, R199, R4, PT ;  /* 0x00000004c700720c */ /* 0x000fe20003f86070 */
[----:B------:R-:W-:Y:S02]  /*99c0*/  IMAD.MOV.U32 R4, RZ, RZ, R9 ;  /* 0x000000ffff047224 */ /* 0x000fe400078e0009 */
[----:B------:R1:W1:Y:S02]  /*99d0*/  MUFU.EX2 R9, R245 ;  /* 0x000000f500097308 */ /* 0x0002640000000800 */
[----:B-1----:R-:W-:-:S02]  /*99e0*/  IMAD.MOV.U32 R245, RZ, RZ, R212 ;  /* 0x000000fffff57224 */ /* 0x002fc400078e00d4 */
[----:B------:R1:W2:Y:S01]  /*99f0*/  LDL.LU R212, [R1+0x460] ;  /* 0x0004600001d47983 */ /* 0x0002a20000300800 */
[----:B------:R-:W-:Y:S01]  /*9a00*/  @!P3 HFMA2.BF16_V2 R171, -RZ.H0_H0, RZ.H0_H0, -R112.H0_H0 ;  /* 0x200000ffffabb231 */ /* 0x000fe20000340970 */
[C---:B------:R-:W-:Y:S02]  /*9a10*/  PRMT R111, R17.reuse, 0x7632, R111 ;  /* 0x00007632116f7816 */ /* 0x040fe4000000006f */
[----:B------:R-:W-:Y:S02]  /*9a20*/  PRMT R110, R17, 0x7610, R110 ;  /* 0x00007610116e7816 */ /* 0x000fe4000000006e */
[----:B------:R-:W-:Y:S01]  /*9a30*/  @!P3 PRMT R112, R171, 0x5410, RZ ;  /* 0x00005410ab70b816 */ /* 0x000fe200000000ff */
[----:B------:R-:W-:Y:S01]  /*9a40*/  @!P0 HFMA2.BF16_V2 R185, -RZ.H0_H0, RZ.H0_H0, -R111.H0_H0 ;  /* 0x200000ffffb98231 */ /* 0x000fe2000034096f */
[----:B------:R-:W-:Y:S01]  /*9a50*/  ISETP.GE.U32.AND P3, PT, R199, R8, PT ;  /* 0x00000008c700720c */ /* 0x000fe20003f66070 */
[----:B------:R-:W-:Y:S02]  /*9a60*/  IMAD.MOV.U32 R8, RZ, RZ, R167 ;  /* 0x000000ffff087224 */ /* 0x000fe400078e00a7 */
[----:B------:R-:W-:Y:S01]  /*9a70*/  IMAD.MOV.U32 R167, RZ, RZ, R232 ;  /* 0x000000ffffa77224 */ /* 0x000fe200078e00e8 */
[----:B------:R-:W-:-:S02]  /*9a80*/  PRMT R232, R110, 0x5410, R111 ;  /* 0x000054106ee87816 */ /* 0x000fc4000000006f */
[----:B------:R-:W-:Y:S02]  /*9a90*/  @!P0 PRMT R111, R185, 0x5410, RZ ;  /* 0x00005410b96f8816 */ /* 0x000fe400000000ff */
[----:B------:R-:W-:Y:S01]  /*9aa0*/  ISETP.GE.U32.AND P0, PT, R199, R7, PT ;  /* 0x00000007c700720c */ /* 0x000fe20003f06070 */
[----:B------:R-:W-:Y:S01]  /*9ab0*/  IMAD.MOV.U32 R7, RZ, RZ, R4 ;  /* 0x000000ffff077224 */ /* 0x000fe200078e0004 */
[----:B------:R-:W-:Y:S01]  /*9ac0*/  SHF.R.U32.HI R4, RZ, 0x10, R6 ;  /* 0x00000010ff047819 */ /* 0x000fe20000011606 */
[----:B------:R-:W-:Y:S02]  /*9ad0*/  @!P5 HFMA2.BF16_V2 R173, -RZ.H0_H0, RZ.H0_H0, -R110.H0_H0 ;  /* 0x200000ffffadd231 */ /* 0x000fe4000034096e */
[----:B------:R-:W-:Y:S01]  /*9ae0*/  FADD.FTZ R5, R15, R5 ;  /* 0x000000050f057221 */ /* 0x000fe20000010000 */
[----:B------:R-:W-:Y:S02]  /*9af0*/  LOP3.LUT R4, R4, 0xff, RZ, 0xc0, !PT ;  /* 0x000000ff04047812 */ /* 0x000fe400078ec0ff */
[----:B------:R-:W-:Y:S01]  /*9b00*/  @!P5 PRMT R110, R173, 0x5410, RZ ;  /* 0x00005410ad6ed816 */ /* 0x000fe200000000ff */
[----:B------:R-:W-:Y:S01]  /*9b10*/  IMAD.MOV.U32 R17, RZ, RZ, R224 ;  /* 0x000000ffff117224 */ /* 0x000fe200078e00e0 */
[----:B------:R-:W-:Y:S01]  /*9b20*/  ISETP.GE.U32.AND P5, PT, R199, R4, PT ;  /* 0x00000004c700720c */ /* 0x000fe20003fa6070 */
[----:B------:R-:W-:-:S02]  /*9b30*/  IMAD.MOV.U32 R171, RZ, RZ, R20 ;  /* 0x000000ffffab7224 */ /* 0x000fc400078e0014 */
[----:B------:R-:W-:Y:S01]  /*9b40*/  FADD.FTZ R4, R9, R5 ;  /* 0x0000000509047221 */ /* 0x000fe20000010000 */
[----:B------:R1:W2:Y:S01]  /*9b50*/  LDL.LU R224, [R1+0x45c] ;  /* 0x00045c0001e07983 */ /* 0x0002a20000300800 */
[----:B------:R1:W1:Y:S01]  /*9b60*/  MUFU.EX2 R20, R213 ;  /* 0x000000d500147308 */ /* 0x0002620000000800 */
[----:B------:R-:W-:Y:S02]  /*9b70*/  IMAD.MOV.U32 R185, RZ, RZ, R225 ;  /* 0x000000ffffb97224 */ /* 0x000fe400078e00e1 */
[----:B------:R-:W-:Y:S01]  /*9b80*/  IMAD.MOV.U32 R173, RZ, RZ, R21 ;  /* 0x000000ffffad7224 */ /* 0x000fe200078e0015 */
[----:B------:R-:W-:-:S04]  /*9b90*/  PRMT R109, R19, 0x7610, R109 ;  /* 0x00007610136d7816 */ /* 0x000fc8000000006d */
[----:B------:R1:W-:Y:S01]  /*9ba0*/  MUFU.EX2 R21, R227 ;  /* 0x000000e300157308 */ /* 0x0003e20000000800 */
[----:B------:R-:W-:Y:S01]  /*9bb0*/  F2FP.BF16.F32.PACK_AB R5, R9, R15 ;  /* 0x0000000f0905723e */ /* 0x000fe200000010ff */
[----:B-1----:R1:W2:Y:S04]  /*9bc0*/  LDL.LU R213, [R1+0x458] ;  /* 0x0004580001d57983 */ /* 0x0022a80000300800 */
[----:B------:R1:W2:Y:S04]  /*9bd0*/  LDL.LU R225, [R1+0x454] ;  /* 0x0004540001e17983 */ /* 0x0002a80000300800 */
[----:B------:R1:W2:Y:S04]  /*9be0*/  LDL.LU R227, [R1+0x450] ;  /* 0x0004500001e37983 */ /* 0x0002a80000300800 */
[----:B------:R1:W-:Y:S01]  /*9bf0*/  STL [R1+0x338], R4 ;  /* 0x0003380401007387 */ /* 0x0003e20000100800 */
[----:B------:R-:W-:-:S02]  /*9c00*/  PRMT R108, R19, 0x7632, R108 ;  /* 0x00007632136c7816 */ /* 0x000fc4000000006c */
[C---:B------:R-:W-:Y:S02]  /*9c10*/  PRMT R107, R16.reuse, 0x7610, R107 ;  /* 0x00007610106b7816 */ /* 0x040fe4000000006b */
[----:B------:R-:W-:Y:S01]  /*9c20*/  PRMT R106, R16, 0x7632, R106 ;  /* 0x00007632106a7816 */ /* 0x000fe2000000006a */
[----:B------:R-:W-:Y:S01]  /*9c30*/  MUFU.EX2 R19, R229 ;  /* 0x000000e500137308 */ /* 0x000fe20000000800 */
[----:B-1----:R-:W-:Y:S02]  /*9c40*/  IMAD.MOV.U32 R4, RZ, RZ, R173 ;  /* 0x000000ffff047224 */ /* 0x002fe400078e00ad */
[----:B------:R-:W-:Y:S02]  /*9c50*/  IMAD.MOV.U32 R173, RZ, RZ, R17 ;  /* 0x000000ffffad7224 */ /* 0x000fe400078e0011 */
[----:B------:R-:W-:Y:S01]  /*9c60*/  IMAD.MOV.U32 R15, RZ, RZ, R4 ;  /* 0x000000ffff0f7224 */ /* 0x000fe200078e0004 */
[----:B------:R-:W-:Y:S01]  /*9c70*/  LOP3.LUT R4, R6, 0xff, RZ, 0xc0, !PT ;  /* 0x000000ff06047812 */ /* 0x000fe200078ec0ff */
[----:B------:R-:W-:-:S02]  /*9c80*/  IMAD.MOV.U32 R9, RZ, RZ, R173 ;  /* 0x000000ffff097224 */ /* 0x000fc400078e00ad */
[----:B------:R-:W-:Y:S01]  /*9c90*/  IMAD.MOV.U32 R173, RZ, RZ, R231 ;  /* 0x000000ffffad7224 */ /* 0x000fe200078e00e7 */
[----:B------:R-:W-:Y:S01]  /*9ca0*/  PRMT R231, R109, 0x5410, R108 ;  /* 0x000054106de77816 */ /* 0x000fe2000000006c */
[----:B------:R1:W-:Y:S01]  /*9cb0*/  MUFU.EX2 R17, R226 ;  /* 0x000000e200117308 */ /* 0x0003e20000000800 */
[----:B------:R-:W-:Y:S02]  /*9cc0*/  IMAD.MOV.U32 R16, RZ, RZ, R15 ;  /* 0x000000ffff107224 */ /* 0x000fe400078e000f */
[----:B------:R-:W-:Y:S02]  /*9cd0*/  IMAD.MOV.U32 R15, RZ, RZ, R7 ;  /* 0x000000ffff0f7224 */ /* 0x000fe400078e0007 */
[----:B------:R-:W-:Y:S02]  /*9ce0*/  IMAD.MOV.U32 R7, RZ, RZ, R171 ;  /* 0x000000ffff077224 */ /* 0x000fe400078e00ab */
[----:B------:R-:W-:Y:S01]  /*9cf0*/  IMAD.MOV.U32 R171, RZ, RZ, R230 ;  /* 0x000000ffffab7224 */ /* 0x000fe200078e00e6 */
[----:B------:R-:W-:Y:S01]  /*9d00*/  PRMT R230, R107, 0x5410, R106 ;  /* 0x000054106be67816 */ /* 0x000fe2000000006a */
[----:B-1----:R1:W2:Y:S04]  /*9d10*/  LDL.LU R226, [R1+0x44c] ;  /* 0x00044c0001e27983 */ /* 0x0022a80000300800 */
[----:B------:R1:W2:Y:S01]  /*9d20*/  LDL.LU R229, [R1+0x448] ;  /* 0x0004480001e57983 */ /* 0x0002a20000300800 */
[----:B------:R-:W-:-:S02]  /*9d30*/  PRMT R105, R11, 0x7610, R105 ;  /* 0x000076100b697816 */ /* 0x000fc40000000069 */
[----:B------:R-:W-:Y:S02]  /*9d40*/  PRMT R104, R11, 0x7632, R104 ;  /* 0x000076320b687816 */ /* 0x000fe40000000068 */
[C---:B------:R-:W-:Y:S02]  /*9d50*/  PRMT R101, R5.reuse, 0x7610, R101 ;  /* 0x0000761005657816 */ /* 0x040fe40000000065 */
[----:B------:R-:W-:Y:S01]  /*9d60*/  PRMT R100, R5, 0x7632, R100 ;  /* 0x0000763205647816 */ /* 0x000fe20000000064 */
[----:B------:R-:W-:Y:S01]  /*9d70*/  MUFU.EX2 R11, R236 ;  /* 0x000000ec000b7308 */ /* 0x000fe20000000800 */
[----:B------:R-:W-:Y:S01]  /*9d80*/  F2FP.BF16.F32.PACK_AB R45, R20, R22 ;  /* 0x00000016142d723e */ /* 0x000fe200000010ff */
[----:B----4-:R-:W-:-:S05]  /*9d90*/  @!P2 HFMA2.BF16_V2 R186, -RZ.H0_H0, RZ.H0_H0, -R109.H0_H0 ;  /* 0x200000ffffbaa231 */ /* 0x010fca000034096d */
[----:B------:R-:W-:Y:S02]  /*9da0*/  @!P2 PRMT R109, R186, 0x5410, RZ ;  /* 0x00005410ba6da816 */ /* 0x000fe400000000ff */
[----:B------:R-:W-:Y:S02]  /*9db0*/  ISETP.GE.U32.AND P2, PT, R199, R4, PT ;  /* 0x00000004c700720c */ /* 0x000fe40003f46070 */
[----:B------:R-:W-:Y:S01]  /*9dc0*/  SHF.R.U32.HI R4, RZ, 0x18, R6 ;  /* 0x00000018ff047819 */ /* 0x000fe20000011606 */
[----:B------:R-:W-:Y:S01]  /*9dd0*/  IMAD.MOV.U32 R186, RZ, RZ, R18 ;  /* 0x000000ffffba7224 */ /* 0x000fe200078e0012 */
[----:B------:R-:W-:Y:S01]  /*9de0*/  LOP3.LUT R6, R6, 0xffff, RZ, 0xc0, !PT ;  /* 0x0000ffff06067812 */ /* 0x000fe200078ec0ff */
[----:B------:R4:W-:Y:S01]  /*9df0*/  MUFU.EX2 R18, R228 ;  /* 0x000000e400127308 */ /* 0x0009e20000000800 */
[----:B---3--:R-:W-:Y:S02]  /*9e00*/  @!P4 HFMA2.BF16_V2 R188, -RZ.H0_H0, RZ.H0_H0, -R108.H0_H0 ;  /* 0x200000ffffbcc231 */ /* 0x008fe4000034096c */
[----:B--2---:R-:W-:-:S03]  /*9e10*/  @!P1 HFMA2.BF16_V2 R200, -RZ.H0_H0, RZ.H0_H0, -R107.H0_H0 ;  /* 0x200000ffffc89231 */ /* 0x004fc6000034096b */
[----:B------:R-:W-:Y:S02]  /*9e20*/  @!P4 PRMT R108, R188, 0x5410, RZ ;  /* 0x00005410bc6cc816 */ /* 0x000fe400000000ff */
[C---:B------:R-:W-:Y:S02]  /*9e30*/  ISETP.GE.U32.AND P4, PT, R199.reuse, R4, PT ;  /* 0x00000004c700720c */ /* 0x040fe40003f86070 */
[----:B------:R-:W-:Y:S01]  /*9e40*/  LOP3.LUT R4, R10, 0xff, RZ, 0xc0, !PT ;  /* 0x000000ff0a047812 */ /* 0x000fe200078ec0ff */
[----:B----4-:R1:W2:Y:S01]  /*9e50*/  LDL.LU R228, [R1+0x444] ;  /* 0x0004440001e47983 */ /* 0x0102a20000300800 */
[----:B------:R-:W-:Y:S01]  /*9e60*/  @!P1 PRMT R107, R200, 0x5410, RZ ;  /* 0x00005410c86b9816 */ /* 0x000fe200000000ff */
[----:B------:R-:W-:Y:S01]  /*9e70*/  IMAD.MOV.U32 R188, RZ, RZ, R9 ;  /* 0x000000ffffbc7224 */ /* 0x000fe200078e0009 */
[----:B------:R-:W-:Y:S01]  /*9e80*/  ISETP.GE.U32.AND P1, PT, R199, R4, PT ;  /* 0x00000004c700720c */ /* 0x000fe20003f26070 */
[----:B------:R3:W4:Y:S01]  /*9e90*/  MUFU.EX2 R9, R240 ;  /* 0x000000f000097308 */ /* 0x0007220000000800 */
[----:B------:R-:W-:Y:S01]  /*9ea0*/  SHF.R.U32.HI R4, RZ, 0x8, R6 ;  /* 0x00000008ff047819 */ /* 0x000fe20000011606 */
[----:B------:R-:W-:-:S02]  /*9eb0*/  IMAD.MOV.U32 R10, RZ, RZ, R186 ;  /* 0x000000ffff0a7224 */ /* 0x000fc400078e00ba */
[----:B------:R-:W-:Y:S02]  /*9ec0*/  @!P6 HFMA2.BF16_V2 R201, -RZ.H0_H0, RZ.H0_H0, -R106.H0_H0 ;  /* 0x200000ffffc9e231 */ /* 0x000fe4000034096a */
[----:B------:R-:W-:Y:S01]  /*9ed0*/  IMAD.MOV.U32 R186, RZ, RZ, R173 ;  /* 0x000000ffffba7224 */ /* 0x000fe200078e00ad */
[----:B------:R-:W-:Y:S01]  /*9ee0*/  LOP3.LUT R4, R4, 0xffff, RZ, 0xc0, !PT ;  /* 0x0000ffff04047812 */ /* 0x000fe200078ec0ff */
[----:B------:R-:W-:Y:S02]  /*9ef0*/  IMAD.MOV.U32 R173, RZ, RZ, R8 ;  /* 0x000000ffffad7224 */ /* 0x000fe400078e0008 */
[----:B------:R-:W1:Y:S01]  /*9f00*/  MUFU.EX2 R8, R242 ;  /* 0x000000f200087308 */ /* 0x000e620000000800 */
[----:B------:R-:W-:Y:S01]  /*9f10*/  @!P6 PRMT R106, R201, 0x5410, RZ ;  /* 0x00005410c96ae816 */ /* 0x000fe200000000ff */
[----:B------:R-:W-:Y:S01]  /*9f20*/  IMAD.MOV.U32 R200, RZ, RZ, R188 ;  /* 0x000000ffffc87224 */ /* 0x000fe200078e00bc */
[----:B------:R-:W-:Y:S01]  /*9f30*/  ISETP.GE.U32.AND P6, PT, R199, R4, PT ;  /* 0x00000004c700720c */ /* 0x000fe20003fc6070 */
[----:B------:R-:W-:Y:S01]  /*9f40*/  IMAD.MOV.U32 R188, RZ, RZ, R15 ;  /* 0x000000ffffbc7224 */ /* 0x000fe200078e000f */
[----:B------:R-:W-:Y:S01]  /*9f50*/  SHF.R.U32.HI R4, RZ, 0x8, R14 ;  /* 0x00000008ff047819 */ /* 0x000fe2000001160e */
[----:B------:R-:W-:-:S02]  /*9f60*/  IMAD.MOV.U32 R201, RZ, RZ, R16 ;  /* 0x000000ffffc97224 */ /* 0x000fc400078e0010 */
[----:B------:R-:W1:Y:S01]  /*9f70*/  MUFU.EX2 R15, R234 ;  /* 0x000000ea000f7308 */ /* 0x000e620000000800 */
[----:B------:R-:W-:Y:S01]  /*9f80*/  IMAD.MOV.U32 R16, RZ, RZ, R173 ;  /* 0x000000ffff107224 */ /* 0x000fe200078e00ad */
[----:B------:R-:W-:Y:S01]  /*9f90*/  LOP3.LUT R4, R4, 0xffff, RZ, 0xc0, !PT ;  /* 0x0000ffff04047812 */ /* 0x000fe200078ec0ff */
[----:B------:R-:W-:Y:S01]  /*9fa0*/  IMAD.MOV.U32 R173, RZ, RZ, R7 ;  /* 0x000000ffffad7224 */ /* 0x000fe200078e0007 */
[----:B---3--:R-:W-:-:S04]  /*9fb0*/  PRMT R240, R105, 0x5410, R104 ;  /* 0x0000541069f07816 */ /* 0x008fc80000000068 */
[----:B------:R-:W3:Y:S01]  /*9fc0*/  MUFU.EX2 R7, R235 ;  /* 0x000000eb00077308 */ /* 0x000ee20000000800 */
[----:B------:R-:W-:-:S07]  /*9fd0*/  @!P2 HFMA2.BF16_V2 R212, -RZ.H0_H0, RZ.H0_H0, -R105.H0_H0 ;  /* 0x200000ffffd4a231 */ /* 0x000fce0000340969 */
[----:B------:R-:W3:Y:S01]  /*9fe0*/  MUFU.EX2 R30, R30 ;  /* 0x0000001e001e7308 */ /* 0x000ee20000000800 */
[----:B------:R-:W-:Y:S02]  /*9ff0*/  @!P2 PRMT R105, R212, 0x5410, RZ ;  /* 0x00005410d469a816 */ /* 0x000fe400000000ff */
[----:B------:R-:W-:Y:S01]  /*a000*/  ISETP.GE.U32.AND P2, PT, R199, R4, PT ;  /* 0x00000004c700720c */ /* 0x000fe20003f46070 */
[----:B----4-:R-:W-:-:S04]  /*a010*/  FADD.FTZ R4, R9, R13 ;  /* 0x0000000d09047221 */ /* 0x010fc80000010000 */
[----:B------:R-:W4:Y:S01]  /*a020*/  MUFU.EX2 R23, R23 ;  /* 0x0000001700177308 */ /* 0x000f220000000800 */
[C---:B-1----:R-:W-:Y:S01]  /*a030*/  FADD.FTZ R5, R8.reuse, R4 ;  /* 0x0000000408057221 */ /* 0x042fe20000010000 */
[----:B------:R-:W-:-:S04]  /*a040*/  F2FP.BF16.F32.PACK_AB R4, R8, R9 ;  /* 0x000000090804723e */ /* 0x000fc800000010ff */
[C---:B------:R-:W-:Y:S02]  /*a050*/  PRMT R99, R4.reuse, 0x7610, R99 ;  /* 0x0000761004637816 */ /* 0x040fe40000000063 */
[----:B------:R-:W1:Y:S01]  /*a060*/  MUFU.EX2 R6, R237 ;  /* 0x000000ed00067308 */ /* 0x000e620000000800 */
[----:B------:R-:W-:Y:S01]  /*a070*/  PRMT R98, R4, 0x7632, R98 ;  /* 0x0000763204627816 */ /* 0x000fe20000000062 */
[----:B------:R-:W-:Y:S01]  /*a080*/  FADD.FTZ R4, R15, R32 ;  /* 0x000000200f047221 */ /* 0x000fe20000010000 */
[----:B------:R3:W-:Y:S03]  /*a090*/  STL [R1+0x330], R5 ;  /* 0x0003300501007387 */ /* 0x0007e60000100800 */
[----:B---3--:R-:W-:Y:S01]  /*a0a0*/  FADD.FTZ R5, R7, R4 ;  /* 0x0000000407057221 */ /* 0x008fe20000010000 */
[----:B------:R-:W-:-:S04]  /*a0b0*/  FADD.FTZ R4, R30, R31 ;  /* 0x0000001f1e047221 */ /* 0x000fc80000010000 */
[----:B----4-:R-:W-:Y:S01]  /*a0c0*/  FADD.FTZ R4, R23, R4 ;  /* 0x0000000417047221 */ /* 0x010fe20000010000 */
[----:B------:R-:W-:-:S03]  /*a0d0*/  FADD.FTZ R5, R11, R5 ;  /* 0x000000050b057221 */ /* 0x000fc60000010000 */
[----:B------:R-:W-:Y:S01]  /*a0e0*/  FADD.FTZ R4, R22, R4 ;  /* 0x0000000416047221 */ /* 0x000fe20000010000 */
[C---:B-1----:R-:W-:Y:S01]  /*a0f0*/  FADD.FTZ R5, R6.reuse, R5 ;  /* 0x0000000506057221 */ /* 0x042fe20000010000 */
[----:B------:R-:W-:Y:S02]  /*a100*/  F2FP.BF16.F32.PACK_AB R59, R6, R11 ;  /* 0x0000000b063b723e */ /* 0x000fe400000010ff */
[----:B------:R-:W-:Y:S01]  /*a110*/  FADD.FTZ R4, R20, R4 ;  /* 0x0000000414047221 */ /* 0x000fe20000010000 */
[----:B------:R1:W-:Y:S01]  /*a120*/  MUFU.EX2 R6, R249 ;  /* 0x000000f900067308 */ /* 0x0003e20000000800 */
[----:B------:R-:W-:Y:S01]  /*a130*/  IMAD.MOV.U32 R20, RZ, RZ, R250 ;  /* 0x000000ffff147224 */ /* 0x000fe200078e00fa */
[----:B-1----:R1:W3:Y:S04]  /*a140*/  LDL.LU R249, [R1+0x440] ;  /* 0x0004400001f97983 */ /* 0x0022e80000300800 */
[----:B------:R1:W4:Y:S01]  /*a150*/  LDL.LU R250, [R1+0x43c] ;  /* 0x00043c0001fa7983 */ /* 0x0003220000300800 */
[----:B------:R-:W-:-:S02]  /*a160*/  PRMT R103, R12, 0x7610, R103 ;  /* 0x000076100c677816 */ /* 0x000fc40000000067 */
[----:B------:R-:W-:Y:S02]  /*a170*/  PRMT R102, R12, 0x7632, R102 ;  /* 0x000076320c667816 */ /* 0x000fe40000000066 */
[----:B------:R-:W1:Y:S01]  /*a180*/  MUFU.EX2 R12, R241 ;  /* 0x000000f1000c7308 */ /* 0x000e620000000800 */
[----:B------:R-:W-:Y:S02]  /*a190*/  IMAD.MOV.U32 R14, RZ, RZ, R10 ;  /* 0x000000ffff0e7224 */ /* 0x000fe400078e000a */
[----:B------:R-:W-:-:S05]  /*a1a0*/  FADD.FTZ R4, R21, R4 ;  /* 0x0000000415047221 */ /* 0x000fca0000010000 */
[----:B------:R-:W1:Y:S01]  /*a1b0*/  MUFU.EX2 R8, R243 ;  /* 0x000000f300087308 */ /* 0x000e620000000800 */
[----:B------:R-:W-:Y:S01]  /*a1c0*/  FADD.FTZ R4, R17, R4 ;  /* 0x0000000411047221 */ /* 0x000fe20000010000 */
[----:B------:R-:W-:-:S06]  /*a1d0*/  VIADD R190, R190, 0x4 ;  /* 0x00000004bebe7836 */ /* 0x000fcc0000000000 */
[----:B------:R-:W1:Y:S01]  /*a1e0*/  MUFU.EX2 R10, R246 ;  /* 0x000000f6000a7308 */ /* 0x000e620000000800 */
[----:B------:R-:W-:Y:S01]  /*a1f0*/  F2FP.BF16.F32.PACK_AB R67, R7, R15 ;  /* 0x0000000f0743723e */ /* 0x000fe200000010ff */
[----:B-1----:R-:W-:Y:S01]  /*a200*/  FADD.FTZ R5, R12, R5 ;  /* 0x000000050c057221 */ /* 0x002fe20000010000 */
[----:B------:R-:W-:-:S05]  /*a210*/  F2FP.BF16.F32.PACK_AB R23, R23, R30 ;  /* 0x0000001e1717723e */ /* 0x000fca00000010ff */
[----:B------:R-:W1:Y:S01]  /*a220*/  MUFU.EX2 R9, R247 ;  /* 0x000000f700097308 */ /* 0x000e620000000800 */
[----:B------:R-:W-:Y:S01]  /*a230*/  FADD.FTZ R4, R19, R4 ;  /* 0x0000000413047221 */ /* 0x000fe20000010000 */
[----:B------:R-:W-:-:S04]  /*a240*/  IMAD.WIDE.U32 R30, R190, -0x326172a9, RZ ;  /* 0xcd9e8d57be1e7825 */ /* 0x000fc800078e00ff */
[----:B------:R-:W-:Y:S02]  /*a250*/  FADD.FTZ R5, R8, R5 ;  /* 0x0000000508057221 */ /* 0x000fe40000010000 */
[----:B------:R-:W1:Y:S01]  /*a260*/  MUFU.EX2 R7, R251 ;  /* 0x000000fb00077308 */ /* 0x000e620000000800 */
[----:B------:R-:W-:Y:S02]  /*a270*/  IMAD.MOV.U32 R212, RZ, RZ, R201 ;  /* 0x000000ffffd47224 */ /* 0x000fe400078e00c9 */
[----:B------:R-:W-:Y:S02]  /*a280*/  IMAD.MOV.U32 R201, RZ, RZ, R200 ;  /* 0x000000ffffc97224 */ /* 0x000fe400078e00c8 */
[----:B------:R-:W-:Y:S02]  /*a290*/  IMAD.MOV.U32 R200, RZ, RZ, R16 ;  /* 0x000000ffffc87224 */ /* 0x000fe400078e0010 */
[----:B------:R-:W-:Y:S01]  /*a2a0*/  FADD.FTZ R16, R18, R4 ;  /* 0x0000000412107221 */ /* 0x000fe20000010000 */
[----:B------:R-:W-:Y:S01]  /*a2b0*/  LOP3.LUT R4, R197, R31, RZ, 0x3c, !PT ;  /* 0x0000001fc5047212 */ /* 0x000fe200078e3cff */
[----:B------:R-:W-:Y:S01]  /*a2c0*/  FADD.FTZ R5, R10, R5 ;  /* 0x000000050a057221 */ /* 0x000fe20000010000 */
[----:B------:R-:W-:-:S03]  /*a2d0*/  IMAD.MOV.U32 R237, RZ, RZ, R14 ;  /* 0x000000ffffed7224 */ /* 0x000fc600078e000e */
[----:B------:R-:W-:-:S04]  /*a2e0*/  IMAD.WIDE.U32 R14, R4, -0x2daee0ad, RZ ;  /* 0xd2511f53040e7825 */ /* 0x000fc800078e00ff */
[----:B-1----:R-:W-:Y:S01]  /*a2f0*/  FADD.FTZ R5, R9, R5 ;  /* 0x0000000509057221 */ /* 0x002fe20000010000 */
[----:B------:R-:W-:-:S03]  /*a300*/  F2FP.BF16.F32.PACK_AB R61, R18, R19 ;  /* 0x00000013123d723e */ /* 0x000fc600000010ff */
[----:B------:R-:W-:Y:S01]  /*a310*/  FADD.FTZ R5, R7, R5 ;  /* 0x0000000507057221 */ /* 0x000fe20000010000 */
[----:B------:R-:W-:-:S03]  /*a320*/  LOP3.LUT R4, R15, R196, R128, 0x96, !PT ;  /* 0x000000c40f047212 */ /* 0x000fc600078e9680 */
[----:B------:R-:W-:Y:S02]  /*a330*/  FADD.FTZ R19, R6, R5 ;  /* 0x0000000506137221 */ /* 0x000fe40000010000 */
[----:B------:R-:W-:Y:S01]  /*a340*/  IMAD.WIDE.U32 R4, R4, -0x326172a9, RZ ;  /* 0xcd9e8d5704047825 */ /* 0x000fe200078e00ff */
[----:B------:R-:W-:Y:S02]  /*a350*/  F2FP.BF16.F32.PACK_AB R63, R8, R12 ;  /* 0x0000000c083f723e */ /* 0x000fe400000010ff */
        /* <DEDUP_REMOVED lines=24> */
[----:B------:R-:W-:Y:S01]  /*a4e0*/  PRMT R227, R99, 0x5410, R98 ;  /* 0x0000541063e37816 */ /* 0x000fe20000000062 */
[----:B------:R-:W-:Y:S01]  /*a4f0*/  @!P4 HFMA2.BF16_V2 R225, -RZ.H0_H0, RZ.H0_H0, -R102.H0_H0 ;  /* 0x200000ffffe1c231 */ /* 0x000fe20000340966 */
[----:B------:R-:W-:Y:S01]  /*a500*/  PRMT R235, R103, 0x5410, R102 ;  /* 0x0000541067eb7816 */ /* 0x000fe20000000066 */
[----:B------:R-:W-:Y:S01]  /*a510*/  @!P6 HFMA2.BF16_V2 R224, -RZ.H0_H0, RZ.H0_H0, -R104.H0_H0 ;  /* 0x200000ffffe0e231 */ /* 0x000fe20000340968 */
[----:B------:R1:W2:Y:S02]  /*a520*/  MUFU.EX2 R22, R20 ;  /* 0x0000001400167308 */ /* 0x0002a40000000800 */
[----:B------:R-:W-:Y:S01]  /*a530*/  @!P4 PRMT R102, R225, 0x5410, RZ ;  /* 0x00005410e166c816 */ /* 0x000fe200000000ff */
[----:B------:R-:W-:Y:S01]  /*a540*/  @!P2 HFMA2.BF16_V2 R226, -RZ.H0_H0, RZ.H0_H0, -R100.H0_H0 ;  /* 0x200000ffffe2a231 */ /* 0x000fe20000340964 */
[----:B------:R-:W-:-:S02]  /*a550*/  @!P6 PRMT R104, R224, 0x5410, RZ ;  /* 0x00005410e068e816 */ /* 0x000fc400000000ff */
[----:B------:R-:W-:Y:S01]  /*a560*/  F2FP.BF16.F32.PACK_AB R58, R17, R21 ;  /* 0x00000015113a723e */ /* 0x000fe200000010ff */
[----:B------:R-:W-:Y:S01]  /*a570*/  @!P1 HFMA2.BF16_V2 R229, -RZ.H0_H0, RZ.H0_H0, -R99.H0_H0 ;  /* 0x200000ffffe59231 */ /* 0x000fe20000340963 */
[----:B------:R-:W-:Y:S01]  /*a580*/  @!P2 PRMT R100, R226, 0x5410, RZ ;  /* 0x00005410e264a816 */ /* 0x000fe200000000ff */
[----:B-1----:R-:W-:Y:S02]  /*a590*/  IMAD.MOV.U32 R20, RZ, RZ, R237 ;  /* 0x000000ffff147224 */ /* 0x002fe400078e00ed */
[----:B------:R-:W-:Y:S02]  /*a5a0*/  IMAD.MOV.U32 R237, RZ, RZ, R212 ;  /* 0x000000ffffed7224 */ /* 0x000fe400078e00d4 */
[----:B------:R-:W1:Y:S01]  /*a5b0*/  MUFU.EX2 R21, R20 ;  /* 0x0000001400157308 */ /* 0x000e620000000800 */
[----:B------:R-:W-:Y:S02]  /*a5c0*/  IMAD.MOV.U32 R212, RZ, RZ, R201 ;  /* 0x000000ffffd47224 */ /* 0x000fe400078e00c9 */
[----:B------:R-:W-:Y:S01]  /*a5d0*/  @!P5 HFMA2.BF16_V2 R213, -RZ.H0_H0, RZ.H0_H0, -R103.H0_H0 ;  /* 0x200000ffffd5d231 */ /* 0x000fe20000340967 */
[----:B------:R-:W-:-:S04]  /*a5e0*/  LOP3.LUT R10, R6, 0xffff, RZ, 0xc0, !PT ;  /* 0x0000ffff060a7812 */ /* 0x000fc800078ec0ff */
[----:B------:R-:W1:Y:S01]  /*a5f0*/  MUFU.EX2 R20, R237 ;  /* 0x000000ed00147308 */ /* 0x000e620000000800 */
[----:B------:R-:W-:Y:S01]  /*a600*/  SHF.R.U32.HI R11, RZ, 0x10, R6 ;  /* 0x00000010ff0b7819 */ /* 0x000fe20000011606 */
[----:B--2---:R-:W-:-:S05]  /*a610*/  @!P0 HFMA2.BF16_V2 R228, -RZ.H0_H0, RZ.H0_H0, -R98.H0_H0 ;  /* 0x200000ffffe48231 */ /* 0x004fca0000340962 */
[----:B------:R-:W-:Y:S02]  /*a620*/  @!P0 PRMT R98, R228, 0x5410, RZ ;  /* 0x00005410e4628816 */ /* 0x000fe400000000ff */
[----:B------:R-:W-:Y:S02]  /*a630*/  ISETP.GE.U32.AND P0, PT, R199, R9, PT ;  /* 0x00000009c700720c */ /* 0x000fe40003f06070 */
[----:B------:R-:W-:-:S04]  /*a640*/  LOP3.LUT R9, R8, 0xffff, RZ, 0xc0, !PT ;  /* 0x0000ffff08097812 */ /* 0x000fc800078ec0ff */
[----:B------:R-:W-:-:S04]  /*a650*/  SHF.R.U32.HI R9, RZ, 0x8, R9 ;  /* 0x00000008ff097819 */ /* 0x000fc80000011609 */
[----:B------:R-:W-:-:S04]  /*a660*/  LOP3.LUT R9, R9, 0xffff, RZ, 0xc0, !PT ;  /* 0x0000ffff09097812 */ /* 0x000fc800078ec0ff */
[----:B------:R-:W-:Y:S02]  /*a670*/  ISETP.GE.U32.AND P4, PT, R199, R9, PT ;  /* 0x00000009c700720c */ /* 0x000fe40003f86070 */
[--C-:B------:R-:W-:Y:S02]  /*a680*/  SHF.R.U32.HI R9, RZ, 0x10, R8.reuse ;  /* 0x00000010ff097819 */ /* 0x100fe40000011608 */
[----:B------:R-:W-:-:S04]  /*a690*/  SHF.R.U32.HI R8, RZ, 0x18, R8 ;  /* 0x00000018ff087819 */ /* 0x000fc80000011608 */
[C---:B------:R-:W-:Y:S02]  /*a6a0*/  ISETP.GE.U32.AND P6, PT, R199.reuse, R8, PT ;  /* 0x00000008c700720c */ /* 0x040fe40003fc6070 */
[----:B------:R-:W-:Y:S01]  /*a6b0*/  LOP3.LUT R8, R6, 0xff, RZ, 0xc0, !PT ;  /* 0x000000ff06087812 */ /* 0x000fe200078ec0ff */
[----:B------:R2:W2:Y:S03]  /*a6c0*/  MUFU.EX2 R18, R212 ;  /* 0x000000d400127308 */ /* 0x0004a60000000800 */
[----:B------:R-:W-:Y:S02]  /*a6d0*/  ISETP.GE.U32.AND P2, PT, R199, R8, PT ;  /* 0x00000008c700720c */ /* 0x000fe40003f46070 */
[----:B------:R-:W-:Y:S01]  /*a6e0*/  SHF.R.U32.HI R8, RZ, 0x18, R6 ;  /* 0x00000018ff087819 */ /* 0x000fe20000011606 */
[----:B------:R-:W-:Y:S01]  /*a6f0*/  IMAD.WIDE.U32 R6, R13, -0x2daee0ad, RZ ;  /* 0xd2511f530d067825 */ /* 0x000fe200078e00ff */
[----:B------:R-:W-:-:S02]  /*a700*/  LOP3.LUT R9, R9, 0xff, RZ, 0xc0, !PT ;  /* 0x000000ff09097812 */ /* 0x000fc400078ec0ff */
[----:B------:R-:W-:Y:S02]  /*a710*/  @!P1 PRMT R99, R229, 0x5410, RZ ;  /* 0x00005410e5639816 */ /* 0x000fe400000000ff */
[----:B------:R-:W-:Y:S02]  /*a720*/  @!P5 PRMT R103, R213, 0x5410, RZ ;  /* 0x00005410d567d816 */ /* 0x000fe400000000ff */
[C---:B------:R-:W-:Y:S02]  /*a730*/  ISETP.GE.U32.AND P1, PT, R199.reuse, R8, PT ;  /* 0x00000008c700720c */ /* 0x040fe40003f26070 */
[----:B------:R-:W-:Y:S02]  /*a740*/  ISETP.GE.U32.AND P5, PT, R199, R9, PT ;  /* 0x00000009c700720c */ /* 0x000fe40003fa6070 */
[----:B------:R-:W-:Y:S02]  /*a750*/  LOP3.LUT R8, R7, R223, R12, 0x96, !PT ;  /* 0x000000df07087212 */ /* 0x000fe400078e960c */
[----:B------:R-:W-:-:S02]  /*a760*/  LOP3.LUT R15, R6, 0xffff, RZ, 0xc0, !PT ;  /* 0x0000ffff060f7812 */ /* 0x000fc400078ec0ff */
[----:B------:R-:W-:Y:S02]  /*a770*/  LOP3.LUT R9, R6, 0xff, RZ, 0xc0, !PT ;  /* 0x000000ff06097812 */ /* 0x000fe400078ec0ff */
[--C-:B------:R-:W-:Y:S02]  /*a780*/  SHF.R.U32.HI R12, RZ, 0x10, R6.reuse ;  /* 0x00000010ff0c7819 */ /* 0x100fe40000011606 */
[----:B------:R-:W-:Y:S01]  /*a790*/  SHF.R.U32.HI R7, RZ, 0x18, R6 ;  /* 0x00000018ff077819 */ /* 0x000fe20000011606 */
[----:B------:R-:W-:Y:S01]  /*a7a0*/  FADD.FTZ R6, R22, R16 ;  /* 0x0000001016067221 */ /* 0x000fe20000010000 */
[----:B------:R-:W-:Y:S01]  /*a7b0*/  IMAD.MOV.U32 R201, RZ, RZ, R200 ;  /* 0x000000ffffc97224 */ /* 0x000fe200078e00c8 */
[----:B------:R-:W-:Y:S01]  /*a7c0*/  ISETP.GE.U32.AND P3, PT, R199, R9, PT ;  /* 0x00000009c700720c */ /* 0x000fe20003f66070 */
[----:B------:R-:W-:Y:S02]  /*a7d0*/  IMAD.MOV.U32 R200, RZ, RZ, R188 ;  /* 0x000000ffffc87224 */ /* 0x000fe400078e00bc */
[----:B-1----:R-:W-:Y:S01]  /*a7e0*/  FADD.FTZ R9, R21, R6 ;  /* 0x0000000615097221 */ /* 0x002fe20000010000 */
[----:B------:R-:W-:-:S02]  /*a7f0*/  IMAD.MOV.U32 R188, RZ, RZ, R186 ;  /* 0x000000ffffbc7224 */ /* 0x000fc400078e00ba */
[----:B------:R-:W-:Y:S01]  /*a800*/  FADD.FTZ R6, R20, R19 ;  /* 0x0000001314067221 */ /* 0x000fe20000010000 */
[----:B------:R-:W-:Y:S01]  /*a810*/  IMAD.MOV.U32 R186, RZ, RZ, R180 ;  /* 0x000000ffffba7224 */ /* 0x000fe200078e00b4 */
[----:B------:R-:W-:Y:S01]  /*a820*/  PRMT R81, R248, 0x7632, R81 ;  /* 0x00007632f8517816 */ /* 0x000fe20000000051 */
[----:B--2---:R-:W-:Y:S02]  /*a830*/  IMAD.MOV.U32 R212, RZ, RZ, R200 ;  /* 0x000000ffffd47224 */ /* 0x004fe400078e00c8 */
[----:B------:R-:W-:Y:S01]  /*a840*/  FADD.FTZ R13, R18, R6 ;  /* 0x00000006120d7221 */ /* 0x000fe20000010000 */
[----:B------:R-:W-:Y:S01]  /*a850*/  IMAD.MOV.U32 R200, RZ, RZ, R188 ;  /* 0x000000ffffc87224 */ /* 0x000fe200078e00bc */
[----:B------:R-:W-:Y:S01]  /*a860*/  SHF.R.U32.HI R6, RZ, 0x8, R10 ;  /* 0x00000008ff067819 */ /* 0x000fe2000001160a */
[----:B------:R-:W-:Y:S01]  /*a870*/  IMAD.MOV.U32 R188, RZ, RZ, R186 ;  /* 0x000000ffffbc7224 */ /* 0x000fe200078e00ba */
[----:B------:R-:W-:Y:S01]  /*a880*/  PRMT R82, R248, 0x7610, R82 ;  /* 0x00007610f8527816 */ /* 0x000fe20000000052 */
[----:B------:R-:W-:-:S02]  /*a890*/  IMAD.MOV.U32 R186, RZ, RZ, R167 ;  /* 0x000000ffffba7224 */ /* 0x000fc400078e00a7 */
[----:B------:R-:W-:Y:S01]  /*a8a0*/  IMAD.MOV.U32 R167, RZ, RZ, R244 ;  /* 0x000000ffffa77224 */ /* 0x000fe200078e00f4 */
[----:B------:R-:W-:Y:S01]  /*a8b0*/  LOP3.LUT R6, R6, 0xffff, RZ, 0xc0, !PT ;  /* 0x0000ffff06067812 */ /* 0x000fe200078ec0ff */
[----:B------:R-:W-:Y:S02]  /*a8c0*/  IMAD.MOV.U32 R244, RZ, RZ, R181 ;  /* 0x000000fffff47224 */ /* 0x000fe400078e00b5 */
[----:B------:R-:W-:Y:S01]  /*a8d0*/  IMAD.MOV.U32 R181, RZ, RZ, R177 ;  /* 0x000000ffffb57224 */ /* 0x000fe200078e00b1 */
[----:B------:R-:W-:Y:S01]  /*a8e0*/  STL [R1+0x33c], R190 ;  /* 0x00033cbe01007387 */ /* 0x000fe20000100800 */
[----:B------:R-:W-:Y:S02]  /*a8f0*/  IMAD.MOV.U32 R180, RZ, RZ, R178 ;  /* 0x000000ffffb47224 */ /* 0x000fe400078e00b2 */
[----:B------:R-:W-:Y:S01]  /*a900*/  IMAD.MOV.U32 R177, RZ, RZ, R160 ;  /* 0x000000ffffb17224 */ /* 0x000fe200078e00a0 */
[----:B------:R-:W-:Y:S01]  /*a910*/  PRMT R160, R82, 0x5410, R81 ;  /* 0x0000541052a07816 */ /* 0x000fe20000000051 */
[----:B------:R-:W-:Y:S01]  /*a920*/  IMAD.MOV.U32 R178, RZ, RZ, R252 ;  /* 0x000000ffffb27224 */ /* 0x000fe200078e00fc */
[----:B------:R-:W-:Y:S01]  /*a930*/  PRMT R78, R39, 0x7610, R78 ;  /* 0x00007610274e7816 */ /* 0x000fe2000000004e */
[----:B------:R1:W2:Y:S01]  /*a940*/  LDL.LU R252, [R1+0x438] ;  /* 0x0004380001fc7983 */ /* 0x0002a20000300800 */
[----:B------:R-:W-:-:S03]  /*a950*/  PRMT R79, R36, 0x7610, R79 ;  /* 0x00007610244f7816 */ /* 0x000fc6000000004f */
[----:B------:R1:W5:Y:S04]  /*a960*/  LDL.LU R39, [R1+0x434] ;  /* 0x0004340001277983 */ /* 0x0003680000300800 */
[----:B------:R1:W5:Y:S01]  /*a970*/  LDL.LU R36, [R1+0x430] ;  /* 0x0004300001247983 */ /* 0x0003620000300800 */
[----:B----4-:R-:W-:-:S05]  /*a980*/  @!P4 HFMA2.BF16_V2 R250, -RZ.H0_H0, RZ.H0_H0, -R81.H0_H0 ;  /* 0x200000fffffac231 */ /* 0x010fca0000340951 */
[----:B------:R-:W-:Y:S02]  /*a990*/  @!P4 PRMT R81, R250, 0x5410, RZ ;  /* 0x00005410fa51c816 */ /* 0x000fe400000000ff */
[----:B------:R-:W-:Y:S02]  /*a9a0*/  ISETP.GE.U32.AND P4, PT, R199, R6, PT ;  /* 0x00000006c700720c */ /* 0x000fe40003f86070 */
[----:B------:R-:W-:Y:S02]  /*a9b0*/  LOP3.LUT R6, R11, 0xff, RZ, 0xc0, !PT ;  /* 0x000000ff0b067812 */ /* 0x000fe400078ec0ff */
[----:B------:R4:W1:Y:S02]  /*a9c0*/  MUFU.EX2 R11, R169 ;  /* 0x000000a9000b7308 */ /* 0x0008640000000800 */
[----:B----4-:R-:W4:Y:S04]  /*a9d0*/  LDL.LU R169, [R1+0x42c] ;  /* 0x00042c0001a97983 */ /* 0x010f280000300800 */
[----:B------:R1:W3:Y:S01]  /*a9e0*/  LDL.LU.S16 R10, [R1] ;  /* 0x00000000010a7983 */ /* 0x0002e20000300600 */
[----:B------:R-:W-:-:S02]  /*a9f0*/  IMAD.MOV.U32 R237, RZ, RZ, R180 ;  /* 0x000000ffffed7224 */ /* 0x000fc400078e00b4 */
[----:B------:R-:W-:Y:S01]  /*aa00*/  IMAD.MOV.U32 R180, RZ, RZ, R159 ;  /* 0x000000ffffb47224 */ /* 0x000fe200078e009f */
[----:B------:R-:W-:Y:S02]  /*aa10*/  PRMT R159, R79, 0x5410, R78 ;  /* 0x000054104f9f7816 */ /* 0x000fe4000000004e */
[----:B------:R-:W-:Y:S01]  /*aa20*/  PRMT R76, R0, 0x7610, R76 ;  /* 0x00007610004c7816 */ /* 0x000fe2000000004c */
[----:B--2---:R-:W-:-:S05]  /*aa30*/  @!P6 HFMA2.BF16_V2 R252, -RZ.H0_H0, RZ.H0_H0, -R78.H0_H0 ;  /* 0x200000fffffce231 */ /* 0x004fca000034094e */
[----:B------:R-:W-:Y:S02]  /*aa40*/  @!P6 PRMT R78, R252, 0x5410, RZ ;  /* 0x00005410fc4ee816 */ /* 0x000fe400000000ff */
[----:B------:R-:W-:Y:S02]  /*aa50*/  ISETP.GE.U32.AND P6, PT, R199, R6, PT ;  /* 0x00000006c700720c */ /* 0x000fe40003fc6070 */
[----:B------:R-:W-:-:S04]  /*aa60*/  SHF.R.U32.HI R6, RZ, 0x10, R8 ;  /* 0x00000010ff067819 */ /* 0x000fc80000011608 */
[----:B------:R-:W-:Y:S02]  /*aa70*/  LOP3.LUT R6, R6, 0xff, RZ, 0xc0, !PT ;  /* 0x000000ff06067812 */ /* 0x000fe400078ec0ff */
[----:B------:R-:W-:Y:S01]  /*aa80*/  PRMT R252, R2, 0x7610, R252 ;  /* 0x0000761002fc7816 */ /* 0x000fe200000000fc */
[----:B---3--:R-:W-:-:S05]  /*aa90*/  @!P5 HFMA2.BF16_V2 R10, -RZ.H0_H0, RZ.H0_H0, -R79.H0_H0 ;  /* 0x200000ffff0ad231 */ /* 0x008fca000034094f */
[----:B----4-:R-:W-:Y:S02]  /*aaa0*/  PRMT R169, R10, 0x7610, R169 ;  /* 0x000076100aa97816 */ /* 0x010fe400000000a9 */
[----:B------:R2:W3:Y:S02]  /*aab0*/  MUFU.EX2 R10, R168 ;  /* 0x000000a8000a7308 */ /* 0x0004e40000000800 */
[----:B------:R-:W-:Y:S02]  /*aac0*/  @!P5 PRMT R79, R169, 0x5410, RZ ;  /* 0x00005410a94fd816 */ /* 0x000fe400000000ff */
[----:B------:R-:W-:Y:S02]  /*aad0*/  ISETP.GE.U32.AND P5, PT, R199, R6, PT ;  /* 0x00000006c700720c */ /* 0x000fe40003fa6070 */
[----:B------:R-:W-:-:S04]  /*aae0*/  PRMT R6, R3, 0x7610, R6 ;  /* 0x0000761003067816 */ /* 0x000fc80000000006 */
[----:B------:R-:W-:Y:S01]  /*aaf0*/  PRMT R250, R6, 0x7610, R250 ;  /* 0x0000761006fa7816 */ /* 0x000fe200000000fa */
[----:B--2---:R2:W5:Y:S04]  /*ab00*/  LDL.LU R168, [R1+0x428] ;  /* 0x0004280001a87983 */ /* 0x0045680000300800 */
[----:B------:R2:W5:Y:S04]  /*ab10*/  LDL.LU R169, [R1+0x424] ;  /* 0x0004240001a97983 */ /* 0x0005680000300800 */
[----:B------:R-:W4:Y:S04]  /*ab20*/  LDL.LU R2, [R1+0x420] ;  /* 0x0004200001027983 */ /* 0x000f280000300800 */
[----:B------:R-:W4:Y:S04]  /*ab30*/  LDL.LU R3, [R1+0x41c] ;  /* 0x00041c0001037983 */ /* 0x000f280000300800 */
[----:B------:R-:W2:Y:S04]  /*ab40*/  LDL.LU R0, [R1+0x418] ;  /* 0x0004180001007983 */ /* 0x000ea80000300800 */
[----:B------:R1:W3:Y:S01]  /*ab50*/  LDL.LU.S16 R6, [R1+0xc] ;  /* 0x00000c0001067983 */ /* 0x0002e20000300600 */
[----:B------:R-:W-:-:S05]  /*ab60*/  @!P0 HFMA2.BF16_V2 R249, -RZ.H0_H0, RZ.H0_H0, -R82.H0_H0 ;  /* 0x200000fffff98231 */ /* 0x000fca0000340952 */
[----:B------:R-:W-:Y:S02]  /*ab70*/  @!P0 PRMT R82, R249, 0x5410, RZ ;  /* 0x00005410f9528816 */ /* 0x000fe400000000ff */
[----:B------:R-:W-:-:S04]  /*ab80*/  PRMT R249, R250, 0x7610, R249 ;  /* 0x00007610faf97816 */ /* 0x000fc800000000f9 */
[----:B------:R-:W-:Y:S02]  /*ab90*/  PRMT R242, R249, 0x7610, R242 ;  /* 0x00007610f9f27816 */ /* 0x000fe400000000f2 */
[----:B------:R-:W-:Y:S02]  /*aba0*/  F2FP.BF16.F32.PACK_AB R53, R21, R22 ;  /* 0x000000161535723e */ /* 0x000fe400000010ff */
[----:B------:R-:W-:Y:S01]  /*abb0*/  PRMT R236, R242, 0x7610, R236 ;  /* 0x00007610f2ec7816 */ /* 0x000fe200000000ec */
[----:B------:R-:W-:Y:S01]  /*abc0*/  IMAD.MOV.U32 R242, RZ, RZ, R167 ;  /* 0x000000fffff27224 */ /* 0x000fe200078e00a7 */
[----:B------:R-:W-:Y:S02]  /*abd0*/  ISETP.GE.U32.AND P0, PT, R199, R7, PT ;  /* 0x00000007c700720c */ /* 0x000fe40003f06070 */
[----:B------:R-:W-:Y:S02]  /*abe0*/  PRMT R7, R252, 0x7610, R7 ;  /* 0x00007610fc077816 */ /* 0x000fe40000000007 */
[----:B------:R-:W-:Y:S01]  /*abf0*/  PRMT R246, R236, 0x7610, R246 ;  /* 0x00007610ecf67816 */ /* 0x000fe200000000f6 */
[----:B------:R-:W-:Y:S01]  /*ac00*/  IMAD.MOV.U32 R236, RZ, RZ, R242 ;  /* 0x000000ffffec7224 */ /* 0x000fe200078e00f2 */
[----:B------:R-:W-:Y:S01]  /*ac10*/  PRMT R75, R210, 0x7610, R75 ;  /* 0x00007610d24b7816 */ /* 0x000fe2000000004b */
[----:B------:R-:W-:Y:S01]  /*ac20*/  IMAD.MOV.U32 R242, RZ, RZ, R209 ;  /* 0x000000fffff27224 */ /* 0x000fe200078e00d1 */
[----:B------:R-:W-:Y:S01]  /*ac30*/  PRMT R248, R7, 0x7610, R248 ;  /* 0x0000761007f87816 */ /* 0x000fe200000000f8 */
[----:B------:R1:W5:Y:S04]  /*ac40*/  LDL.LU R210, [R1+0x414] ;  /* 0x0004140001d27983 */ /* 0x0003680000300800 */
[----:B------:R1:W5:Y:S01]  /*ac50*/  LDL.LU R209, [R1+0x410] ;  /* 0x0004100001d17983 */ /* 0x0003620000300800 */
[----:B---3--:R-:W-:-:S05]  /*ac60*/  @!P2 HFMA2.BF16_V2 R6, -RZ.H0_H0, RZ.H0_H0, -R76.H0_H0 ;  /* 0x200000ffff06a231 */ /* 0x008fca000034094c */
[----:B------:R-:W-:Y:S01]  /*ac70*/  PRMT R22, R6, 0x7610, R22 ;  /* 0x0000761006167816 */ /* 0x000fe20000000016 */
[----:B-1----:R-:W-:-:S04]  /*ac80*/  FADD.FTZ R6, R11, R9 ;  /* 0x000000090b067221 */ /* 0x002fc80000010000 */
[----:B------:R-:W-:Y:S02]  /*ac90*/  FADD.FTZ R7, R10, R6 ;  /* 0x000000060a077221 */ /* 0x000fe40000010000 */
[----:B------:R1:W3:Y:S01]  /*aca0*/  LDL.LU.S16 R6, [R1+0x10] ;  /* 0x0000100001067983 */ /* 0x0002e20000300600 */
[----:B------:R-:W-:Y:S02]  /*acb0*/  IMAD.MOV.U32 R167, RZ, RZ, R244 ;  /* 0x000000ffffa77224 */ /* 0x000fe400078e00f4 */
[----:B------:R-:W-:Y:S02]  /*acc0*/  IMAD.MOV.U32 R244, RZ, RZ, R181 ;  /* 0x000000fffff47224 */ /* 0x000fe400078e00b5 */
[----:B------:R-:W-:Y:S02]  /*acd0*/  IMAD.MOV.U32 R181, RZ, RZ, R177 ;  /* 0x000000ffffb57224 */ /* 0x000fe400078e00b1 */
[----:B------:R-:W-:Y:S01]  /*ace0*/  IMAD.MOV.U32 R177, RZ, RZ, R158 ;  /* 0x000000ffffb17224 */ /* 0x000fe200078e009e */
[----:B------:R-:W-:-:S02]  /*acf0*/  PRMT R158, R76, 0x5410, R75 ;  /* 0x000054104c9e7816 */ /* 0x000fc4000000004b */
[----:B------:R-:W-:Y:S01]  /*ad00*/  @!P2 PRMT R76, R22, 0x5410, RZ ;  /* 0x00005410164ca816 */ /* 0x000fe200000000ff */
[----:B---3--:R-:W-:-:S05]  /*ad10*/  @!P4 HFMA2.BF16_V2 R6, -RZ.H0_H0, RZ.H0_H0, -R75.H0_H0 ;  /* 0x200000ffff06c231 */ /* 0x008fca000034094b */
[----:B------:R-:W-:Y:S02]  /*ad20*/  PRMT R21, R6, 0x7610, R21 ;  /* 0x0000761006157816 */ /* 0x000fe40000000015 */
[----:B------:R-:W-:-:S04]  /*ad30*/  LOP3.LUT R6, R8, 0xff, RZ, 0xc0, !PT ;  /* 0x000000ff08067812 */ /* 0x000fc800078ec0ff */
[----:B------:R-:W-:Y:S02]  /*ad40*/  ISETP.GE.U32.AND P2, PT, R199, R6, PT ;  /* 0x00000006c700720c */ /* 0x000fe40003f46070 */
[----:B------:R1:W3:Y:S01]  /*ad50*/  LDL.LU.S16 R6, [R1+0x14] ;  /* 0x0000140001067983 */ /* 0x0002e20000300600 */
[----:B------:R-:W-:Y:S02]  /*ad60*/  PRMT R251, R248, 0x7610, R251 ;  /* 0x00007610f8fb7816 */ /* 0x000fe400000000fb */
[----:B------:R-:W-:Y:S02]  /*ad70*/  LOP3.LUT R16, R27, R215, R30, 0x96, !PT ;  /* 0x000000d71b107212 */ /* 0x000fe400078e961e */
[----:B------:R-:W-:Y:S02]  /*ad80*/  PRMT R247, R251, 0x7610, R247 ;  /* 0x00007610fbf77816 */ /* 0x000fe400000000f7 */
[----:B------:R-:W-:Y:S02]  /*ad90*/  PRMT R27, R246, 0x7610, R27 ;  /* 0x00007610f61b7816 */ /* 0x000fe4000000001b */
[----:B------:R-:W-:-:S04]  /*ada0*/  PRMT R225, R247, 0x7610, R225 ;  /* 0x00007610f7e17816 */ /* 0x000fc800000000e1 */
[----:B------:R-:W-:Y:S02]  /*adb0*/  PRMT R224, R225, 0x7610, R224 ;  /* 0x00007610e1e07816 */ /* 0x000fe400000000e0 */
[----:B------:R-:W-:Y:S02]  /*adc0*/  F2FP.BF16.F32.PACK_AB R51, R18, R20 ;  /* 0x000000141233723e */ /* 0x000fe400000010ff */
[----:B------:R-:W-:Y:S01]  /*add0*/  PRMT R213, R224, 0x7610, R213 ;  /* 0x00007610e0d57816 */ /* 0x000fe200000000d5 */
[----:B------:R-:W-:Y:S02]  /*ade0*/  IMAD.MOV.U32 R224, RZ, RZ, R237 ;  /* 0x000000ffffe07224 */ /* 0x000fe400078e00ed */
[----:B------:R-:W-:Y:S02]  /*adf0*/  IMAD.MOV.U32 R237, RZ, RZ, R236 ;  /* 0x000000ffffed7224 */ /* 0x000fe400078e00ec */
[----:B------:R-:W-:Y:S01]  /*ae00*/  IMAD.MOV.U32 R236, RZ, RZ, R242 ;  /* 0x000000ffffec7224 */ /* 0x000fe200078e00f2 */
[----:B------:R-:W-:Y:S01]  /*ae10*/  @!P4 PRMT R75, R21, 0x5410, RZ ;  /* 0x00005410154bc816 */ /* 0x000fe200000000ff */
[----:B------:R-:W-:-:S02]  /*ae20*/  IMAD.MOV.U32 R242, RZ, RZ, R188 ;  /* 0x000000fffff27224 */ /* 0x000fc400078e00bc */
[----:B------:R-:W-:Y:S02]  /*ae30*/  IMAD.MOV.U32 R188, RZ, RZ, R187 ;  /* 0x000000ffffbc7224 */ /* 0x000fe400078e00bb */
[----:B------:R-:W-:Y:S02]  /*ae40*/  IMAD.MOV.U32 R187, RZ, RZ, R208 ;  /* 0x000000ffffbb7224 */ /* 0x000fe400078e00d0 */
[----:B------:R1:W5:Y:S01]  /*ae50*/  LDL.LU R208, [R1+0x40c] ;  /* 0x00040c0001d07983 */ /* 0x0003620000300800 */
[----:B---3--:R-:W-:-:S05]  /*ae60*/  @!P1 HFMA2.BF16_V2 R6, -RZ.H0_H0, RZ.H0_H0, -R27.H0_H0 ;  /* 0x200000ffff069231 */ /* 0x008fca000034091b */
[----:B------:R-:W-:Y:S02]  /*ae70*/  PRMT R20, R6, 0x7610, R20 ;  /* 0x0000761006147816 */ /* 0x000fe40000000014 */
[----:B------:R-:W-:-:S04]  /*ae80*/  SHF.R.U32.HI R6, RZ, 0x18, R8 ;  /* 0x00000018ff067819 */ /* 0x000fc80000011608 */
[----:B------:R-:W-:Y:S02]  /*ae90*/  ISETP.GE.U32.AND P4, PT, R199, R6, PT ;  /* 0x00000006c700720c */ /* 0x000fe40003f86070 */
[----:B------:R-:W-:Y:S02]  /*aea0*/  LOP3.LUT R6, R12, 0xff, RZ, 0xc0, !PT ;  /* 0x000000ff0c067812 */ /* 0x000fe400078ec0ff */
[----:B------:R1:W3:Y:S01]  /*aeb0*/  LDL.LU.S16 R12, [R1+0x18] ;  /* 0x00001800010c7983 */ /* 0x0002e20000300600 */
[--C-:B------:R-:W-:Y:S02]  /*aec0*/  LOP3.LUT R17, R5, R214, R26.reuse, 0x96, !PT ;  /* 0x000000d605117212 */ /* 0x100fe400078e961a */
[----:B------:R-:W-:Y:S01]  /*aed0*/  PRMT R26, R213, 0x7610, R26 ;  /* 0x00007610d51a7816 */ /* 0x000fe2000000001a */
[----:B------:R-:W-:Y:S02]  /*aee0*/  IMAD.MOV.U32 R213, RZ, RZ, R236 ;  /* 0x000000ffffd57224 */ /* 0x000fe400078e00ec */
[----:B------:R-:W-:Y:S01]  /*aef0*/  IMAD.MOV.U32 R236, RZ, RZ, R242 ;  /* 0x000000ffffec7224 */ /* 0x000fe200078e00f2 */
[----:B------:R-:W-:Y:S01]  /*af00*/  LOP3.LUT R8, R8, 0xffff, RZ, 0xc0, !PT ;  /* 0x0000ffff08087812 */ /* 0x000fe200078ec0ff */
[----:B------:R-:W-:-:S02]  /*af10*/  IMAD.MOV.U32 R242, RZ, RZ, R188 ;  /* 0x000000fffff27224 */ /* 0x000fc400078e00bc */
[----:B------:R-:W-:Y:S01]  /*af20*/  IMAD.MOV.U32 R188, RZ, RZ, R157 ;  /* 0x000000ffffbc7224 */ /* 0x000fe200078e009d */
[----:B------:R-:W-:Y:S02]  /*af30*/  PRMT R157, R26, 0x5410, R27 ;  /* 0x000054101a9d7816 */ /* 0x000fe4000000001b */
[----:B------:R-:W-:Y:S02]  /*af40*/  @!P1 PRMT R27, R20, 0x5410, RZ ;  /* 0x00005410141b9816 */ /* 0x000fe400000000ff */
[----:B------:R-:W-:Y:S02]  /*af50*/  ISETP.GE.U32.AND P1, PT, R199, R6, PT ;  /* 0x00000006c700720c */ /* 0x000fe40003f26070 */
[----:B------:R-:W-:Y:S01]  /*af60*/  SHF.R.U32.HI R6, RZ, 0x8, R8 ;  /* 0x00000008ff067819 */ /* 0x000fe20000011608 */
[----:B------:R-:W-:Y:S01]  /*af70*/  IMAD.MOV.U32 R225, RZ, RZ, R213 ;  /* 0x000000ffffe17224 */ /* 0x000fe200078e00d5 */
[----:B------:R-:W-:Y:S01]  /*af80*/  F2FP.BF16.F32.PACK_AB R49, R10, R11 ;  /* 0x0000000b0a31723e */ /* 0x000fe200000010ff */
[----:B------:R-:W-:Y:S01]  /*af90*/  IMAD.MOV.U32 R213, RZ, RZ, R224 ;  /* 0x000000ffffd57224 */ /* 0x000fe200078e00e0 */
[----:B------:R-:W-:Y:S01]  /*afa0*/  LOP3.LUT R6, R6, 0xffff, RZ, 0xc0, !PT ;  /* 0x0000ffff06067812 */ /* 0x000fe200078ec0ff */
[----:B------:R-:W-:-:S02]  /*afb0*/  IMAD.MOV.U32 R224, RZ, RZ, R237 ;  /* 0x000000ffffe07224 */ /* 0x000fc400078e00ed */
[----:B------:R-:W-:Y:S02]  /*afc0*/  IMAD.MOV.U32 R237, RZ, RZ, R167 ;  /* 0x000000ffffed7224 */ /* 0x000fe400078e00a7 */
[----:B------:R-:W-:Y:S02]  /*afd0*/  IMAD.MOV.U32 R167, RZ, RZ, R244 ;  /* 0x000000ffffa77224 */ /* 0x000fe400078e00f4 */
[----:B------:R-:W2:Y:S01]  /*afe0*/  LDL R244, [R1+0x370] ;  /* 0x0003700001f47983 */ /* 0x000ea20000100800 */
[----:B---3--:R-:W-:-:S05]  /*aff0*/  @!P6 HFMA2.BF16_V2 R12, -RZ.H0_H0, RZ.H0_H0, -R26.H0_H0 ;  /* 0x200000ffff0ce231 */ /* 0x008fca000034091a */
[----:B------:R-:W-:-:S04]  /*b000*/  PRMT R10, R12, 0x7610, R10 ;  /* 0x000076100c0a7816 */ /* 0x000fc8000000000a */
[----:B------:R-:W-:Y:S02]  /*b010*/  @!P6 PRMT R26, R10, 0x5410, RZ ;  /* 0x000054100a1ae816 */ /* 0x000fe400000000ff */
[----:B------:R-:W-:Y:S02]  /*b020*/  ISETP.GE.U32.AND P6, PT, R199, R6, PT ;  /* 0x00000006c700720c */ /* 0x000fe40003fc6070 */
[----:B------:R1:W3:Y:S01]  /*b030*/  LDL.LU.S16 R6, [R1+0x20] ;  /* 0x0000200001067983 */ /* 0x0002e20000300600 */
[C---:B------:R-:W-:Y:S01]  /*b040*/  PRMT R80, R33.reuse, 0x7610, R80 ;  /* 0x0000761021507816 */ /* 0x040fe20000000050 */
[----:B------:R4:W-:Y:S01]  /*b050*/  MUFU.EX2 R12, R225 ;  /* 0x000000e1000c7308 */ /* 0x0009e20000000800 */
[----:B------:R-:W-:Y:S01]  /*b060*/  PRMT R77, R33, 0x7632, R77 ;  /* 0x00007632214d7816 */ /* 0x000fe2000000004d */
[----:B----4-:R-:W-:Y:S02]  /*b070*/  IMAD.MOV.U32 R225, RZ, RZ, R213 ;  /* 0x000000ffffe17224 */ /* 0x010fe400078e00d5 */
[----:B------:R-:W-:-:S02]  /*b080*/  IMAD.MOV.U32 R213, RZ, RZ, R237 ;  /* 0x000000ffffd57224 */ /* 0x000fc400078e00ed */
[----:B------:R-:W-:Y:S02]  /*b090*/  IMAD.MOV.U32 R237, RZ, RZ, R212 ;  /* 0x000000ffffed7224 */ /* 0x000fe400078e00d4 */
[----:B------:R-:W-:Y:S02]  /*b0a0*/  IMAD.MOV.U32 R212, RZ, RZ, R201 ;  /* 0x000000ffffd47224 */ /* 0x000fe400078e00c9 */
[----:B------:R-:W-:Y:S01]  /*b0b0*/  IMAD.MOV.U32 R201, RZ, RZ, R173 ;  /* 0x000000ffffc97224 */ /* 0x000fe200078e00ad */
[----:B------:R4:W-:Y:S01]  /*b0c0*/  MUFU.EX2 R10, R225 ;  /* 0x000000e1000a7308 */ /* 0x0009e20000000800 */
[----:B------:R-:W-:Y:S02]  /*b0d0*/  IMAD.MOV.U32 R173, RZ, RZ, R164 ;  /* 0x000000ffffad7224 */ /* 0x000fe400078e00a4 */
[----:B------:R-:W-:Y:S02]  /*b0e0*/  IMAD.MOV.U32 R164, RZ, RZ, R207 ;  /* 0x000000ffffa47224 */ /* 0x000fe400078e00cf */
[----:B------:R1:W5:Y:S01]  /*b0f0*/  LDL.LU R207, [R1+0x408] ;  /* 0x0004080001cf7983 */ /* 0x0003620000300800 */
[----:B----4-:R-:W-:-:S02]  /*b100*/  IMAD.MOV.U32 R225, RZ, RZ, R237 ;  /* 0x000000ffffe17224 */ /* 0x010fc400078e00ed */
[----:B------:R-:W-:Y:S02]  /*b110*/  IMAD.MOV.U32 R237, RZ, RZ, R212 ;  /* 0x000000ffffed7224 */ /* 0x000fe400078e00d4 */
[----:B------:R-:W-:Y:S02]  /*b120*/  IMAD.MOV.U32 R212, RZ, RZ, R201 ;  /* 0x000000ffffd47224 */ /* 0x000fe400078e00c9 */
[----:B------:R-:W-:Y:S01]  /*b130*/  IMAD.MOV.U32 R201, RZ, RZ, R164 ;  /* 0x000000ffffc97224 */ /* 0x000fe200078e00a4 */
[----:B------:R-:W-:Y:S01]  /*b140*/  PRMT R164, R80, 0x5410, R77 ;  /* 0x0000541050a47816 */ /* 0x000fe2000000004d */
[----:B---3--:R-:W-:-:S05]  /*b150*/  @!P2 HFMA2.BF16_V2 R6, -RZ.H0_H0, RZ.H0_H0, -R80.H0_H0 ;  /* 0x200000ffff06a231 */ /* 0x008fca0000340950 */
[----:B------:R-:W-:-:S04]  /*b160*/  PRMT R8, R6, 0x7610, R8 ;  /* 0x0000761006087816 */ /* 0x000fc80000000008 */
[----:B------:R-:W-:Y:S02]  /*b170*/  @!P2 PRMT R80, R8, 0x5410, RZ ;  /* 0x000054100850a816 */ /* 0x000fe400000000ff */
[----:B------:R1:W3:Y:S02]  /*b180*/  LDL.LU.S16 R8, [R1+0x28] ;  /* 0x0000280001087983 */ /* 0x0002e40000300600 */
[----:B---3--:R-:W-:-:S05]  /*b190*/  @!P6 HFMA2.BF16_V2 R8, -RZ.H0_H0, RZ.H0_H0, -R77.H0_H0 ;  /* 0x200000ffff08e231 */ /* 0x008fca000034094d */
[----:B------:R-:W-:Y:S02]  /*b1a0*/  PRMT R11, R8, 0x7610, R11 ;  /* 0x00007610080b7816 */ /* 0x000fe4000000000b */
[----:B------:R3:W4:Y:S02]  /*b1b0*/  MUFU.EX2 R8, R206 ;  /* 0x000000ce00087308 */ /* 0x0007240000000800 */
[----:B---3--:R1:W5:Y:S04]  /*b1c0*/  LDL.LU R206, [R1+0x404] ;  /* 0x0004040001ce7983 */ /* 0x0083680000300800 */
[----:B------:R1:W3:Y:S01]  /*b1d0*/  LDL.LU.S16 R20, [R1+0x2c] ;  /* 0x00002c0001147983 */ /* 0x0002e20000300600 */
[----:B------:R-:W-:-:S05]  /*b1e0*/  PRMT R73, R35, 0x7632, R73 ;  /* 0x0000763223497816 */ /* 0x000fca0000000049 */
[----:B---3--:R-:W-:-:S05]  /*b1f0*/  @!P4 HFMA2.BF16_V2 R20, -RZ.H0_H0, RZ.H0_H0, -R73.H0_H0 ;  /* 0x200000ffff14c231 */ /* 0x008fca0000340949 */
[----:B------:R-:W-:Y:S02]  /*b200*/  PRMT R9, R20, 0x7610, R9 ;  /* 0x0000761014097816 */ /* 0x000fe40000000009 */
[----:B------:R1:W3:Y:S01]  /*b210*/  LDL.LU.S16 R20, [R1+0x30] ;  /* 0x0000300001147983 */ /* 0x0002e20000300600 */
[----:B------:R-:W-:Y:S02]  /*b220*/  PRMT R74, R35, 0x7610, R74 ;  /* 0x00007610234a7816 */ /* 0x000fe4000000004a */
[----:B------:R-:W-:-:S04]  /*b230*/  SHF.R.U32.HI R6, RZ, 0x8, R15 ;  /* 0x00000008ff067819 */ /* 0x000fc8000001160f */
[----:B------:R-:W-:Y:S01]  /*b240*/  LOP3.LUT R6, R6, 0xffff, RZ, 0xc0, !PT ;  /* 0x0000ffff06067812 */ /* 0x000fe200078ec0ff */
[----:B------:R-:W-:-:S03]  /*b250*/  IMAD.MOV.U32 R246, RZ, RZ, R213 ;  /* 0x000000fffff67224 */ /* 0x000fc600078e00d5 */
[----:B------:R-:W-:Y:S01]  /*b260*/  ISETP.GE.U32.AND P2, PT, R199, R6, PT ;  /* 0x00000006c700720c */ /* 0x000fe20003f46070 */
[----:B------:R-:W-:Y:S02]  /*b270*/  IMAD.MOV.U32 R213, RZ, RZ, R236 ;  /* 0x000000ffffd57224 */ /* 0x000fe400078e00ec */
[----:B------:R-:W-:Y:S01]  /*b280*/  IMAD.MOV.U32 R236, RZ, RZ, R163 ;  /* 0x000000ffffec7224 */ /* 0x000fe200078e00a3 */
[----:B------:R-:W-:Y:S02]  /*b290*/  PRMT R163, R74, 0x5410, R73 ;  /* 0x000054104aa37816 */ /* 0x000fe40000000049 */
[----:B------:R-:W-:Y:S02]  /*b2a0*/  @!P6 PRMT R77, R11, 0x5410, RZ ;  /* 0x000054100b4de816 */ /* 0x000fe400000000ff */
[----:B------:R2:W-:Y:S01]  /*b2b0*/  MUFU.EX2 R11, R205 ;  /* 0x000000cd000b7308 */ /* 0x0005e20000000800 */
[----:B------:R-:W-:Y:S02]  /*b2c0*/  @!P4 PRMT R73, R9, 0x5410, RZ ;  /* 0x000054100949c816 */ /* 0x000fe400000000ff */
[----:B----4-:R-:W-:-:S05]  /*b2d0*/  F2FP.BF16.F32.PACK_AB R47, R8, R10 ;  /* 0x0000000a082f723e */ /* 0x010fca00000010ff */
[----:B------:R4:W1:Y:S01]  /*b2e0*/  MUFU.EX2 R9, R204 ;  /* 0x000000cc00097308 */ /* 0x0008620000000800 */
[----:B--2---:R2:W5:Y:S04]  /*b2f0*/  LDL.LU R205, [R1+0x400] ;  /* 0x0004000001cd7983 */ /* 0x0045680000300800 */
[----:B----4-:R2:W5:Y:S01]  /*b300*/  LDL.LU R204, [R1+0x3fc] ;  /* 0x0003fc0001cc7983 */ /* 0x0105620000300800 */
[----:B---3--:R-:W-:-:S05]  /*b310*/  @!P5 HFMA2.BF16_V2 R20, -RZ.H0_H0, RZ.H0_H0, -R74.H0_H0 ;  /* 0x200000ffff14d231 */ /* 0x008fca000034094a */
[----:B------:R-:W-:Y:S02]  /*b320*/  PRMT R6, R20, 0x7610, R6 ;  /* 0x0000761014067816 */ /* 0x000fe40000000006 */
[----:B------:R2:W3:Y:S02]  /*b330*/  LDL.LU.S16 R20, [R1+0x3c] ;  /* 0x00003c0001147983 */ /* 0x0004e40000300600 */
[----:B------:R-:W-:Y:S01]  /*b340*/  @!P5 PRMT R74, R6, 0x5410, RZ ;  /* 0x00005410064ad816 */ /* 0x000fe200000000ff */
[----:B------:R-:W-:-:S04]  /*b350*/  FADD.FTZ R6, R10, R13 ;  /* 0x0000000d0a067221 */ /* 0x000fc80000010000 */
[----:B------:R-:W-:Y:S02]  /*b360*/  FADD.FTZ R6, R8, R6 ;  /* 0x0000000608067221 */ /* 0x000fe40000010000 */
[----:B------:R2:W4:Y:S01]  /*b370*/  LDL.LU.S16 R8, [R1+0x38] ;  /* 0x0000380001087983 */ /* 0x0005220000300600 */
[C---:B------:R-:W-:Y:S02]  /*b380*/  PRMT R83, R34.reuse, 0x7632, R83 ;  /* 0x0000763222537816 */ /* 0x040fe40000000053 */
[----:B------:R-:W-:-:S05]  /*b390*/  PRMT R84, R34, 0x7610, R84 ;  /* 0x0000761022547816 */ /* 0x000fca0000000054 */
[----:B---3--:R-:W-:Y:S02]  /*b3a0*/  @!P3 HFMA2.BF16_V2 R20, -RZ.H0_H0, RZ.H0_H0, -R84.H0_H0 ;  /* 0x200000ffff14b231 */ /* 0x008fe40000340954 */
[----:B----4-:R-:W-:-:S03]  /*b3b0*/  @!P2 HFMA2.BF16_V2 R8, -RZ.H0_H0, RZ.H0_H0, -R83.H0_H0 ;  /* 0x200000ffff08a231 */ /* 0x010fc60000340953 */
[----:B------:R-:W-:Y:S02]  /*b3c0*/  PRMT R19, R20, 0x7610, R19 ;  /* 0x0000761014137816 */ /* 0x000fe40000000013 */
[----:B------:R-:W-:Y:S02]  /*b3d0*/  PRMT R18, R8, 0x7610, R18 ;  /* 0x0000761008127816 */ /* 0x000fe40000000012 */
[----:B------:R3:W4:Y:S02]  /*b3e0*/  MUFU.EX2 R8, R203 ;  /* 0x000000cb00087308 */ /* 0x0007240000000800 */
[----:B---3--:R2:W5:Y:S04]  /*b3f0*/  LDL.LU R203, [R1+0x3f8] ;  /* 0x0003f80001cb7983 */ /* 0x0085680000300800 */
[----:B------:R2:W3:Y:S02]  /*b400*/  LDL.LU.S16 R20, [R1+0x44] ;  /* 0x0000440001147983 */ /* 0x0004e40000300600 */
[----:B---3--:R-:W-:-:S05]  /*b410*/  @!P1 HFMA2.BF16_V2 R20, -RZ.H0_H0, RZ.H0_H0, -R86.H0_H0 ;  /* 0x200000ffff149231 */ /* 0x008fca0000340956 */
[----:B------:R-:W-:Y:S02]  /*b420*/  PRMT R13, R20, 0x7610, R13 ;  /* 0x00007610140d7816 */ /* 0x000fe4000000000d */
[----:B------:R2:W3:Y:S01]  /*b430*/  LDL.LU.S16 R20, [R1+0x40] ;  /* 0x0000400001147983 */ /* 0x0004e20000300600 */
[----:B------:R-:W-:Y:S01]  /*b440*/  PRMT R85, R86, 0x7632, R85 ;  /* 0x0000763256557816 */ /* 0x000fe20000000055 */
[----:B------:R-:W-:Y:S02]  /*b450*/  IMAD.MOV.U32 R247, RZ, RZ, R246 ;  /* 0x000000fffff77224 */ /* 0x000fe400078e00f6 */
[----:B------:R-:W-:Y:S02]  /*b460*/  IMAD.MOV.U32 R246, RZ, RZ, R212 ;  /* 0x000000fffff67224 */ /* 0x000fe400078e00d4 */
[----:B------:R-:W-:Y:S01]  /*b470*/  FADD.FTZ R7, R12, R7 ;  /* 0x000000070c077221 */ /* 0x000fe20000010000 */
[----:B------:R-:W-:Y:S02]  /*b480*/  IMAD.MOV.U32 R212, RZ, RZ, R201 ;  /* 0x000000ffffd47224 */ /* 0x000fe400078e00c9 */
[----:B-1----:R-:W-:Y:S01]  /*b490*/  FADD.FTZ R6, R9, R6 ;  /* 0x0000000609067221 */ /* 0x002fe20000010000 */
[----:B------:R-:W-:-:S02]  /*b4a0*/  IMAD.MOV.U32 R201, RZ, RZ, R173 ;  /* 0x000000ffffc97224 */ /* 0x000fc400078e00ad */
[----:B------:R-:W-:Y:S01]  /*b4b0*/  IMAD.MOV.U32 R173, RZ, RZ, R161 ;  /* 0x000000ffffad7224 */ /* 0x000fe200078e00a1 */
[----:B------:R-:W-:Y:S01]  /*b4c0*/  PRMT R161, R84, 0x5410, R83 ;  /* 0x0000541054a17816 */ /* 0x000fe20000000053 */
[----:B------:R-:W-:Y:S01]  /*b4d0*/  IMAD.MOV.U32 R251, RZ, RZ, R247 ;  /* 0x000000fffffb7224 */ /* 0x000fe200078e00f7 */
[----:B------:R-:W-:Y:S01]  /*b4e0*/  @!P2 PRMT R83, R18, 0x5410, RZ ;  /* 0x000054101253a816 */ /* 0x000fe200000000ff */
[----:B------:R-:W-:Y:S01]  /*b4f0*/  FADD.FTZ R18, R11, R7 ;  /* 0x000000070b127221 */ /* 0x000fe20000010000 */
[----:B----4-:R-:W-:Y:S01]  /*b500*/  F2FP.BF16.F32.PACK_AB R41, R8, R9 ;  /* 0x000000090829723e */ /* 0x010fe200000010ff */
[----:B------:R-:W-:Y:S02]  /*b510*/  IMAD.MOV.U32 R247, RZ, RZ, R201 ;  /* 0x000000fffff77224 */ /* 0x000fe400078e00c9 */
[----:B------:R-:W-:Y:S02]  /*b520*/  IMAD.MOV.U32 R201, RZ, RZ, R173 ;  /* 0x000000ffffc97224 */ /* 0x000fe400078e00ad */
[----:B------:R-:W-:Y:S01]  /*b530*/  IMAD.MOV.U32 R173, RZ, RZ, R162 ;  /* 0x000000ffffad7224 */ /* 0x000fe200078e00a2 */
[----:B------:R-:W-:-:S02]  /*b540*/  PRMT R162, R86, 0x5410, R85 ;  /* 0x0000541056a27816 */ /* 0x000fc40000000055 */
[----:B------:R-:W-:Y:S02]  /*b550*/  F2FP.BF16.F32.PACK_AB R43, R11, R12 ;  /* 0x0000000c0b2b723e */ /* 0x000fe400000010ff */
[----:B------:R-:W-:Y:S02]  /*b560*/  @!P1 PRMT R86, R13, 0x5410, RZ ;  /* 0x000054100d569816 */ /* 0x000fe400000000ff */
[----:B------:R-:W-:Y:S01]  /*b570*/  @!P3 PRMT R84, R19, 0x5410, RZ ;  /* 0x000054101354b816 */ /* 0x000fe200000000ff */
[----:B------:R-:W1:Y:S08]  /*b580*/  MUFU.EX2 R22, R251 ;  /* 0x000000fb00167308 */ /* 0x000e700000000800 */
[----:B------:R-:W-:Y:S08]  /*b590*/  MUFU.EX2 R21, R246 ;  /* 0x000000f600157308 */ /* 0x000ff00000000800 */
[----:B------:R4:W-:Y:S02]  /*b5a0*/  MUFU.EX2 R19, R225 ;  /* 0x000000e100137308 */ /* 0x0009e40000000800 */
[----:B----4-:R-:W-:-:S02]  /*b5b0*/  IMAD.MOV.U32 R225, RZ, RZ, R213 ;  /* 0x000000ffffe17224 */ /* 0x010fc400078e00d5 */
[----:B------:R-:W-:Y:S02]  /*b5c0*/  IMAD.MOV.U32 R213, RZ, RZ, R245 ;  /* 0x000000ffffd57224 */ /* 0x000fe400078e00f5 */
[----:B------:R-:W-:Y:S02]  /*b5d0*/  IMAD.MOV.U32 R245, RZ, RZ, R174 ;  /* 0x000000fffff57224 */ /* 0x000fe400078e00ae */
[----:B------:R2:W4:Y:S01]  /*b5e0*/  LDL.LU.S16 R174, [R1+0x70] ;  /* 0x0000700001ae7983 */ /* 0x0005220000300600 */
[----:B---3--:R-:W-:-:S05]  /*b5f0*/  @!P0 HFMA2.BF16_V2 R20, -RZ.H0_H0, RZ.H0_H0, -R85.H0_H0 ;  /* 0x200000ffff148231 */ /* 0x008fca0000340955 */
[----:B------:R-:W-:Y:S01]  /*b600*/  PRMT R10, R20, 0x7610, R10 ;  /* 0x00007610140a7816 */ /* 0x000fe2000000000a */
[----:B------:R-:W-:Y:S01]  /*b610*/  FADD.FTZ R20, R8, R6 ;  /* 0x0000000608147221 */ /* 0x000fe20000010000 */
[----:B------:R-:W-:-:S04]  /*b620*/  IMAD.WIDE.U32 R6, R16, -0x2daee0ad, RZ ;  /* 0xd2511f5310067825 */ /* 0x000fc800078e00ff */
[----:B------:R-:W-:Y:S01]  /*b630*/  IMAD.WIDE.U32 R8, R17, -0x2daee0ad, RZ ;  /* 0xd2511f5311087825 */ /* 0x000fe200078e00ff */
[----:B------:R-:W-:Y:S02]  /*b640*/  @!P0 PRMT R85, R10, 0x5410, RZ ;  /* 0x000054100a558816 */ /* 0x000fe400000000ff */
        /* <DEDUP_REMOVED lines=23> */
[----:B------:R-:W-:Y:S02]  /*b7c0*/  ISETP.GE.U32.AND P0, PT, R199, R8, PT ;  /* 0x00000008c700720c */ /* 0x000fe40003f06070 */
[----:B------:R-:W-:-:S02]  /*b7d0*/  LOP3.LUT R8, R6, 0xff, RZ, 0xc0, !PT ;  /* 0x000000ff06087812 */ /* 0x000fc400078ec0ff */
[C---:B------:R-:W-:Y:S02]  /*b7e0*/  ISETP.GE.U32.AND P5, PT, R199.reuse, R9, PT ;  /* 0x00000009c700720c */ /* 0x040fe40003fa6070 */
[--C-:B------:R-:W-:Y:S01]  /*b7f0*/  SHF.R.U32.HI R9, RZ, 0x10, R6.reuse ;  /* 0x00000010ff097819 */ /* 0x100fe20000011606 */
[----:B------:R-:W3:Y:S01]  /*b800*/  MUFU.EX2 R13, R247 ;  /* 0x000000f7000d7308 */ /* 0x000ee20000000800 */
[----:B------:R-:W-:Y:S02]  /*b810*/  ISETP.GE.U32.AND P2, PT, R199, R8, PT ;  /* 0x00000008c700720c */ /* 0x000fe40003f46070 */
[----:B------:R-:W-:Y:S02]  /*b820*/  SHF.R.U32.HI R8, RZ, 0x18, R6 ;  /* 0x00000018ff087819 */ /* 0x000fe40000011606 */
[----:B------:R-:W-:Y:S02]  /*b830*/  LOP3.LUT R11, R6, 0xffff, RZ, 0xc0, !PT ;  /* 0x0000ffff060b7812 */ /* 0x000fe400078ec0ff */
[----:B------:R-:W-:-:S04]  /*b840*/  LOP3.LUT R6, R9, 0xff, RZ, 0xc0, !PT ;  /* 0x000000ff09067812 */ /* 0x000fc800078ec0ff */
[C---:B------:R-:W-:Y:S01]  /*b850*/  ISETP.GE.U32.AND P1, PT, R199.reuse, R6, PT ;  /* 0x00000006c700720c */ /* 0x040fe20003f26070 */
[----:B------:R-:W-:Y:S01]  /*b860*/  IMAD.WIDE.U32 R6, R10, -0x2daee0ad, RZ ;  /* 0xd2511f530a067825 */ /* 0x000fe200078e00ff */
[----:B------:R-:W-:-:S04]  /*b870*/  ISETP.GE.U32.AND P6, PT, R199, R8, PT ;  /* 0x00000008c700720c */ /* 0x000fc80003fc6070 */
[----:B------:R-:W-:Y:S02]  /*b880*/  LOP3.LUT R8, R7, R223, R12, 0x96, !PT ;  /* 0x000000df07087212 */ /* 0x000fe400078e960c */
[C---:B------:R-:W-:Y:S02]  /*b890*/  LOP3.LUT R15, R6.reuse, 0xffff, RZ, 0xc0, !PT ;  /* 0x0000ffff060f7812 */ /* 0x040fe400078ec0ff */
[----:B------:R-:W-:Y:S02]  /*b8a0*/  LOP3.LUT R9, R6, 0xff, RZ, 0xc0, !PT ;  /* 0x000000ff06097812 */ /* 0x000fe400078ec0ff */
[--C-:B------:R-:W-:Y:S02]  /*b8b0*/  SHF.R.U32.HI R12, RZ, 0x10, R6.reuse ;  /* 0x00000010ff0c7819 */ /* 0x100fe40000011606 */
[----:B------:R-:W-:Y:S01]  /*b8c0*/  SHF.R.U32.HI R7, RZ, 0x18, R6 ;  /* 0x00000018ff077819 */ /* 0x000fe20000011606 */
[----:B-1----:R-:W-:-:S04]  /*b8d0*/  FADD.FTZ R6, R22, R18 ;  /* 0x0000001216067221 */ /* 0x002fc80000010000 */
[----:B---3--:R-:W-:Y:S01]  /*b8e0*/  FADD.FTZ R10, R13, R6 ;  /* 0x000000060d0a7221 */ /* 0x008fe20000010000 */
[----:B------:R-:W-:Y:S01]  /*b8f0*/  FADD.FTZ R6, R21, R20 ;  /* 0x0000001415067221 */ /* 0x000fe20000010000 */
[----:B------:R-:W-:Y:S02]  /*b900*/  LOP3.LUT R16, R25, R215, R30, 0x96, !PT ;  /* 0x000000d719107212 */ /* 0x000fe400078e961e */
[----:B------:R-:W-:Y:S01]  /*b910*/  F2FP.BF16.F32.PACK_AB R25, R13, R22 ;  /* 0x000000160d19723e */ /* 0x000fe200000010ff */
[----:B------:R-:W-:Y:S02]  /*b920*/  FADD.FTZ R13, R19, R6 ;  /* 0x00000006130d7221 */ /* 0x000fe40000010000 */
[----:B------:R2:W3:Y:S01]  /*b930*/  LDL.LU.S16 R6, [R1+0x78] ;  /* 0x0000780001067983 */ /* 0x0004e20000300600 */
[----:B------:R-:W-:Y:S01]  /*b940*/  PRMT R71, R72, 0x7632, R71 ;  /* 0x0000763248477816 */ /* 0x000fe20000000047 */
[----:B----4-:R-:W-:-:S05]  /*b950*/  @!P3 HFMA2.BF16_V2 R174, -RZ.H0_H0, RZ.H0_H0, -R72.H0_H0 ;  /* 0x200000ffffaeb231 */ /* 0x010fca0000340948 */
[----:B------:R-:W-:Y:S02]  /*b960*/  PRMT R243, R174, 0x7610, R243 ;  /* 0x00007610aef37816 */ /* 0x000fe400000000f3 */
[----:B------:R-:W-:Y:S01]  /*b970*/  PRMT R174, R72, 0x5410, R71 ;  /* 0x0000541048ae7816 */ /* 0x000fe20000000047 */
[----:B---3--:R-:W-:-:S05]  /*b980*/  @!P4 HFMA2.BF16_V2 R6, -RZ.H0_H0, RZ.H0_H0, -R71.H0_H0 ;  /* 0x200000ffff06c231 */ /* 0x008fca0000340947 */
[----:B------:R-:W-:Y:S02]  /*b990*/  PRMT R229, R6, 0x7610, R229 ;  /* 0x0000761006e57816 */ /* 0x000fe400000000e5 */
[----:B------:R-:W-:Y:S02]  /*b9a0*/  SHF.R.U32.HI R6, RZ, 0x8, R11 ;  /* 0x00000008ff067819 */ /* 0x000fe4000001160b */
[----:B------:R2:W3:Y:S02]  /*b9b0*/  LDL.LU.S16 R11, [R1+0x7c] ;  /* 0x00007c00010b7983 */ /* 0x0004e40000300600 */
[----:B------:R-:W-:Y:S02]  /*b9c0*/  LOP3.LUT R6, R6, 0xffff, RZ, 0xc0, !PT ;  /* 0x0000ffff06067812 */ /* 0x000fe400078ec0ff */
[----:B------:R-:W-:Y:S02]  /*b9d0*/  @!P4 PRMT R71, R229, 0x5410, RZ ;  /* 0x00005410e547c816 */ /* 0x000fe400000000ff */
[----:B------:R-:W-:-:S02]  /*b9e0*/  ISETP.GE.U32.AND P4, PT, R199, R6, PT ;  /* 0x00000006c700720c */ /* 0x000fc40003f86070 */
[----:B------:R2:W4:Y:S01]  /*b9f0*/  LDL.LU.S16 R6, [R1+0x80] ;  /* 0x0000800001067983 */ /* 0x0005220000300600 */
[----:B------:R-:W-:Y:S02]  /*ba00*/  PRMT R70, R69, 0x7632, R70 ;  /* 0x0000763245467816 */ /* 0x000fe40000000046 */
[----:B------:R-:W-:Y:S02]  /*ba10*/  @!P3 PRMT R72, R243, 0x5410, RZ ;  /* 0x00005410f348b816 */ /* 0x000fe400000000ff */
[----:B------:R-:W-:Y:S01]  /*ba20*/  ISETP.GE.U32.AND P3, PT, R199, R9, PT ;  /* 0x00000009c700720c */ /* 0x000fe20003f66070 */
[----:B---3--:R-:W-:-:S05]  /*ba30*/  @!P0 HFMA2.BF16_V2 R11, -RZ.H0_H0, RZ.H0_H0, -R70.H0_H0 ;  /* 0x200000ffff0b8231 */ /* 0x008fca0000340946 */
[----:B------:R-:W-:Y:S02]  /*ba40*/  PRMT R9, R11, 0x7610, R9 ;  /* 0x000076100b097816 */ /* 0x000fe40000000009 */
[----:B------:R1:W3:Y:S01]  /*ba50*/  MUFU.EX2 R11, R225 ;  /* 0x000000e1000b7308 */ /* 0x0002e20000000800 */
[----:B----4-:R-:W-:Y:S02]  /*ba60*/  @!P5 HFMA2.BF16_V2 R6, -RZ.H0_H0, RZ.H0_H0, -R69.H0_H0 ;  /* 0x200000ffff06d231 */ /* 0x010fe40000340945 */
[----:B-1----:R-:W-:Y:S02]  /*ba70*/  IMAD.MOV.U32 R225, RZ, RZ, R213 ;  /* 0x000000ffffe17224 */ /* 0x002fe400078e00d5 */
[----:B------:R-:W-:Y:S02]  /*ba80*/  IMAD.MOV.U32 R213, RZ, RZ, R224 ;  /* 0x000000ffffd57224 */ /* 0x000fe400078e00e0 */
[----:B------:R-:W-:Y:S02]  /*ba90*/  IMAD.MOV.U32 R224, RZ, RZ, R201 ;  /* 0x000000ffffe07224 */ /* 0x000fe400078e00c9 */
[----:B------:R-:W-:Y:S01]  /*baa0*/  IMAD.MOV.U32 R201, RZ, RZ, R173 ;  /* 0x000000ffffc97224 */ /* 0x000fe200078e00ad */
[----:B------:R-:W-:-:S02]  /*bab0*/  PRMT R173, R69, 0x5410, R70 ;  /* 0x0000541045ad7816 */ /* 0x000fc40000000046 */
[----:B------:R-:W-:Y:S02]  /*bac0*/  @!P0 PRMT R70, R9, 0x5410, RZ ;  /* 0x0000541009468816 */ /* 0x000fe400000000ff */
[----:B------:R-:W-:Y:S02]  /*bad0*/  ISETP.GE.U32.AND P0, PT, R199, R7, PT ;  /* 0x00000007c700720c */ /* 0x000fe40003f06070 */
[----:B------:R-:W-:-:S04]  /*bae0*/  PRMT R7, R6, 0x7610, R7 ;  /* 0x0000761006077816 */ /* 0x000fc80000000007 */
[----:B------:R-:W-:Y:S02]  /*baf0*/  @!P5 PRMT R69, R7, 0x5410, RZ ;  /* 0x000054100745d816 */ /* 0x000fe400000000ff */
[----:B------:R2:W4:Y:S01]  /*bb00*/  LDL.LU.S16 R7, [R1+0x84] ;  /* 0x0000840001077983 */ /* 0x0005220000300600 */
[----:B------:R1:W2:Y:S01]  /*bb10*/  MUFU.EX2 R9, R225 ;  /* 0x000000e100097308 */ /* 0x0002a20000000800 */
[----:B------:R-:W-:Y:S02]  /*bb20*/  SHF.R.U32.HI R6, RZ, 0x10, R8 ;  /* 0x00000010ff067819 */ /* 0x000fe40000011608 */
[----:B------:R-:W-:Y:S01]  /*bb30*/  PRMT R66, R67, 0x7632, R66 ;  /* 0x0000763243427816 */ /* 0x000fe20000000042 */
[----:B------:R2:W2:Y:S01]  /*bb40*/  LDL.LU.S16 R229, [R1+0x90] ;  /* 0x0000900001e57983 */ /* 0x0004a20000300600 */
[----:B------:R-:W-:-:S04]  /*bb50*/  LOP3.LUT R6, R6, 0xff, RZ, 0xc0, !PT ;  /* 0x000000ff06067812 */ /* 0x000fc800078ec0ff */
[----:B------:R-:W-:Y:S01]  /*bb60*/  ISETP.GE.U32.AND P5, PT, R199, R6, PT ;  /* 0x00000006c700720c */ /* 0x000fe20003fa6070 */
[----:B---3--:R-:W-:Y:S01]  /*bb70*/  FADD.FTZ R6, R11, R10 ;  /* 0x0000000a0b067221 */ /* 0x008fe20000010000 */
[----:B-1----:R-:W-:Y:S02]  /*bb80*/  IMAD.MOV.U32 R225, RZ, RZ, R171 ;  /* 0x000000ffffe17224 */ /* 0x002fe400078e00ab */
[----:B------:R-:W-:Y:S01]  /*bb90*/  IMAD.MOV.U32 R171, RZ, RZ, R167 ;  /* 0x000000ffffab7224 */ /* 0x000fe200078e00a7 */
[----:B------:R-:W-:Y:S01]  /*bba0*/  PRMT R167, R67, 0x5410, R66 ;  /* 0x0000541043a77816 */ /* 0x000fe20000000042 */
[----:B----4-:R-:W-:-:S05]  /*bbb0*/  @!P2 HFMA2.BF16_V2 R7, -RZ.H0_H0, RZ.H0_H0, -R67.H0_H0 ;  /* 0x200000ffff07a231 */ /* 0x010fca0000340943 */
[----:B------:R-:W-:Y:S01]  /*bbc0*/  PRMT R241, R7, 0x7610, R241 ;  /* 0x0000761007f17816 */ /* 0x000fe200000000f1 */
[----:B--2---:R-:W-:Y:S01]  /*bbd0*/  FADD.FTZ R7, R9, R6 ;  /* 0x0000000609077221 */ /* 0x004fe20000010000 */
[----:B------:R-:W-:Y:S02]  /*bbe0*/  LOP3.LUT R6, R8, 0xff, RZ, 0xc0, !PT ;  /* 0x000000ff08067812 */ /* 0x000fe400078ec0ff */
[----:B------:R-:W-:Y:S02]  /*bbf0*/  @!P2 PRMT R67, R241, 0x5410, RZ ;  /* 0x00005410f143a816 */ /* 0x000fe400000000ff */
[----:B------:R-:W-:Y:S02]  /*bc00*/  ISETP.GE.U32.AND P2, PT, R199, R6, PT ;  /* 0x00000006c700720c */ /* 0x000fe40003f46070 */
[----:B------:R1:W2:Y:S01]  /*bc10*/  LDL.LU.S16 R6, [R1+0x94] ;  /* 0x0000940001067983 */ /* 0x0002a20000300600 */
[----:B------:R-:W-:Y:S02]  /*bc20*/  PRMT R65, R23, 0x7610, R65 ;  /* 0x0000761017417816 */ /* 0x000fe40000000041 */
[----:B------:R-:W-:-:S02]  /*bc30*/  F2FP.BF16.F32.PACK_AB R33, R9, R11 ;  /* 0x0000000b0921723e */ /* 0x000fc400000010ff */
        /* <DEDUP_REMOVED lines=8> */
[----:B------:R-:W-:Y:S01]  /*bcc0*/  @!P4 HFMA2.BF16_V2 R229, -RZ.H0_H0, RZ.H0_H0, -R66.H0_H0 ;  /* 0x200000ffffe5c231 */ /* 0x000fe20000340942 */
[----:B------:R-:W-:-:S04]  /*bcd0*/  SHF.R.U32.HI R6, RZ, 0x18, R8 ;  /* 0x00000018ff067819 */ /* 0x000fc80000011608 */
[----:B------:R-:W-:-:S04]  /*bce0*/  PRMT R228, R229, 0x7610, R228 ;  /* 0x00007610e5e47816 */ /* 0x000fc800000000e4 */
[----:B------:R-:W-:Y:S02]  /*bcf0*/  @!P4 PRMT R66, R228, 0x5410, RZ ;  /* 0x00005410e442c816 */ /* 0x000fe400000000ff */
[C---:B------:R-:W-:Y:S02]  /*bd00*/  ISETP.GE.U32.AND P4, PT, R199.reuse, R6, PT ;  /* 0x00000006c700720c */ /* 0x040fe40003f86070 */
[----:B------:R-:W-:Y:S02]  /*bd10*/  LOP3.LUT R6, R12, 0xff, RZ, 0xc0, !PT ;  /* 0x000000ff0c067812 */ /* 0x000fe400078ec0ff */
[----:B------:R-:W-:Y:S02]  /*bd20*/  LOP3.LUT R8, R8, 0xffff, RZ, 0xc0, !PT ;  /* 0x0000ffff08087812 */ /* 0x000fe400078ec0ff */
[----:B------:R-:W-:Y:S02]  /*bd30*/  ISETP.GE.U32.AND P1, PT, R199, R6, PT ;  /* 0x00000006c700720c */ /* 0x000fe40003f26070 */
[----:B------:R-:W-:-:S04]  /*bd40*/  SHF.R.U32.HI R6, RZ, 0x8, R8 ;  /* 0x00000008ff067819 */ /* 0x000fc80000011608 */
[----:B------:R-:W-:Y:S01]  /*bd50*/  LOP3.LUT R6, R6, 0xffff, RZ, 0xc0, !PT ;  /* 0x0000ffff06067812 */ /* 0x000fe200078ec0ff */
[----:B--2---:R-:W-:-:S05]  /*bd60*/  @!P6 HFMA2.BF16_V2 R9, -RZ.H0_H0, RZ.H0_H0, -R64.H0_H0 ;  /* 0x200000ffff09e231 */ /* 0x004fca0000340940 */
[----:B------:R-:W-:-:S04]  /*bd70*/  PRMT R8, R9, 0x7610, R8 ;  /* 0x0000761009087816 */ /* 0x000fc80000000008 */
[----:B------:R-:W-:Y:S02]  /*bd80*/  @!P6 PRMT R64, R8, 0x5410, RZ ;  /* 0x000054100840e816 */ /* 0x000fe400000000ff */
[----:B------:R-:W-:Y:S02]  /*bd90*/  ISETP.GE.U32.AND P6, PT, R199, R6, PT ;  /* 0x00000006c700720c */ /* 0x000fe40003fc6070 */
[----:B------:R1:W2:Y:S04]  /*bda0*/  LDL.LU.S16 R6, [R1+0x9c] ;  /* 0x00009c0001067983 */ /* 0x0002a80000300600 */
[----:B------:R1:W3:Y:S01]  /*bdb0*/  LDL.LU.S16 R8, [R1+0xa0] ;  /* 0x0000a00001087983 */ /* 0x0002e20000300600 */
[C---:B------:R-:W-:Y:S01]  /*bdc0*/  PRMT R54, R59.reuse, 0x7632, R54 ;  /* 0x000076323b367816 */ /* 0x040fe20000000036 */
[----:B------:R4:W1:Y:S03]  /*bdd0*/  MUFU.EX2 R9, R178 ;  /* 0x000000b200097308 */ /* 0x0008660000000800 */
[----:B----4-:R-:W-:Y:S01]  /*bde0*/  PRMT R178, R59, 0x5410, R54 ;  /* 0x000054103bb27816 */ /* 0x010fe20000000036 */
[----:B--2---:R-:W-:-:S05]  /*bdf0*/  @!P2 HFMA2.BF16_V2 R6, -RZ.H0_H0, RZ.H0_H0, -R59.H0_H0 ;  /* 0x200000ffff06a231 */ /* 0x004fca000034093b */
[----:B------:R-:W-:Y:S01]  /*be00*/  PRMT R226, R6, 0x7610, R226 ;  /* 0x0000761006e27816 */ /* 0x000fe200000000e2 */
[----:B---3--:R-:W-:-:S03]  /*be10*/  @!P6 HFMA2.BF16_V2 R8, -RZ.H0_H0, RZ.H0_H0, -R54.H0_H0 ;  /* 0x200000ffff08e231 */ /* 0x008fc60000340936 */
[----:B------:R-:W-:Y:S02]  /*be20*/  @!P2 PRMT R59, R226, 0x5410, RZ ;  /* 0x00005410e23ba816 */ /* 0x000fe400000000ff */
[----:B------:R2:W3:Y:S01]  /*be30*/  LDL.LU.S16 R226, [R1+0xac] ;  /* 0x0000ac0001e27983 */ /* 0x0004e20000300600 */
[----:B------:R-:W-:Y:S02]  /*be40*/  PRMT R11, R8, 0x7610, R11 ;  /* 0x00007610080b7816 */ /* 0x000fe4000000000b */
[----:B------:R4:W1:Y:S02]  /*be50*/  MUFU.EX2 R8, R201 ;  /* 0x000000c900087308 */ /* 0x0008640000000800 */
[----:B----4-:R2:W4:Y:S01]  /*be60*/  LDL.LU.S16 R201, [R1+0xa4] ;  /* 0x0000a40001c97983 */ /* 0x0105220000300600 */
[--C-:B------:R-:W-:Y:S02]  /*be70*/  LOP3.LUT R17, R5, R214, R24.reuse, 0x96, !PT ;  /* 0x000000d605117212 */ /* 0x100fe400078e9618 */
[----:B------:R-:W-:-:S02]  /*be80*/  PRMT R24, R45, 0x7632, R24 ;  /* 0x000076322d187816 */ /* 0x000fc40000000018 */
[----:B------:R-:W-:Y:S02]  /*be90*/  SHF.R.U32.HI R6, RZ, 0x8, R15 ;  /* 0x00000008ff067819 */ /* 0x000fe4000001160f */
[----:B------:R-:W-:Y:S02]  /*bea0*/  @!P6 PRMT R54, R11, 0x5410, RZ ;  /* 0x000054100b36e816 */ /* 0x000fe400000000ff */
[----:B------:R-:W-:Y:S01]  /*beb0*/  LOP3.LUT R6, R6, 0xffff, RZ, 0xc0, !PT ;  /* 0x0000ffff06067812 */ /* 0x000fe200078ec0ff */
[----:B------:R1:W-:Y:S03]  /*bec0*/  MUFU.EX2 R11, R177 ;  /* 0x000000b1000b7308 */ /* 0x0003e60000000800 */
[----:B------:R-:W-:Y:S02]  /*bed0*/  ISETP.GE.U32.AND P2, PT, R199, R6, PT ;  /* 0x00000006c700720c */ /* 0x000fe40003f46070 */
[----:B-1----:R-:W-:Y:S01]  /*bee0*/  PRMT R177, R45, 0x5410, R24 ;  /* 0x000054102db17816 */ /* 0x002fe20000000018 */
[----:B---3--:R-:W-:-:S05]  /*bef0*/  @!P5 HFMA2.BF16_V2 R226, -RZ.H0_H0, RZ.H0_H0, -R45.H0_H0 ;  /* 0x200000ffffe2d231 */ /* 0x008fca000034092d */
[----:B------:R-:W-:-:S04]  /*bf00*/  PRMT R10, R226, 0x7610, R10 ;  /* 0x00007610e20a7816 */ /* 0x000fc8000000000a */
[----:B------:R-:W-:Y:S02]  /*bf10*/  @!P5 PRMT R45, R10, 0x5410, RZ ;  /* 0x000054100a2dd816 */ /* 0x000fe400000000ff */
[----:B------:R1:W3:Y:S01]  /*bf20*/  MUFU.EX2 R10, R202 ;  /* 0x000000ca000a7308 */ /* 0x0002e20000000800 */
[----:B----4-:R-:W-:-:S05]  /*bf30*/  @!P4 HFMA2.BF16_V2 R201, -RZ.H0_H0, RZ.H0_H0, -R24.H0_H0 ;  /* 0x200000ffffc9c231 */ /* 0x010fca0000340918 */
[----:B------:R-:W-:Y:S01]  /*bf40*/  PRMT R6, R201, 0x7610, R6 ;  /* 0x00007610c9067816 */ /* 0x000fe20000000006 */
[----:B------:R-:W-:Y:S01]  /*bf50*/  IMAD.MOV.U32 R201, RZ, RZ, R200 ;  /* 0x000000ffffc97224 */ /* 0x000fe200078e00c8 */
[----:B-1----:R2:W5:Y:S04]  /*bf60*/  LDL.LU R202, [R1+0x3f4] ;  /* 0x0003f40001ca7983 */ /* 0x0025680000300800 */
[----:B------:R2:W4:Y:S04]  /*bf70*/  LDL.LU.S16 R226, [R1+0xc4] ;  /* 0x0000c40001e27983 */ /* 0x0005280000300600 */
[----:B------:R2:W3:Y:S01]  /*bf80*/  LDL.LU.S16 R200, [R1+0xb4] ;  /* 0x0000b40001c87983 */ /* 0x0004e20000300600 */
[----:B------:R-:W-:Y:S01]  /*bf90*/  PRMT R62, R63, 0x7632, R62 ;  /* 0x000076323f3e7816 */ /* 0x000fe2000000003e */
[----:B------:R1:W-:Y:S01]  /*bfa0*/  MUFU.EX2 R12, R241 ;  /* 0x000000f1000c7308 */ /* 0x0003e20000000800 */
[----:B------:R-:W-:Y:S01]  /*bfb0*/  @!P4 PRMT R24, R6, 0x5410, RZ ;  /* 0x000054100618c816 */ /* 0x000fe200000000ff */
[----:B------:R-:W-:Y:S01]  /*bfc0*/  FADD.FTZ R6, R9, R13 ;  /* 0x0000000d09067221 */ /* 0x000fe20000010000 */
[----:B------:R-:W-:-:S03]  /*bfd0*/  F2FP.BF16.F32.PACK_AB R31, R8, R9 ;  /* 0x00000009081f723e */ /* 0x000fc600000010ff */
[----:B------:R-:W-:Y:S02]  /*bfe0*/  FADD.FTZ R6, R8, R6 ;  /* 0x0000000608067221 */ /* 0x000fe40000010000 */
[----:B------:R2:W4:Y:S01]  /*bff0*/  MUFU.EX2 R8, R198 ;  /* 0x000000c600087308 */ /* 0x0005220000000800 */
[----:B-1----:R-:W-:Y:S02]  /*c000*/  IMAD.MOV.U32 R241, RZ, RZ, R225 ;  /* 0x000000fffff17224 */ /* 0x002fe400078e00e1 */
[----:B------:R-:W-:Y:S02]  /*c010*/  IMAD.MOV.U32 R225, RZ, RZ, R213 ;  /* 0x000000ffffe17224 */ /* 0x000fe400078e00d5 */
[----:B------:R-:W-:Y:S02]  /*c020*/  IMAD.MOV.U32 R213, RZ, RZ, R224 ;  /* 0x000000ffffd57224 */ /* 0x000fe400078e00e0 */
[----:B------:R-:W-:Y:S02]  /*c030*/  IMAD.MOV.U32 R224, RZ, RZ, R237 ;  /* 0x000000ffffe07224 */ /* 0x000fe400078e00ed */
[----:B------:R-:W-:Y:S01]  /*c040*/  IMAD.MOV.U32 R237, RZ, RZ, R186 ;  /* 0x000000ffffed7224 */ /* 0x000fe200078e00ba */
[----:B--2---:R1:W5:Y:S01]  /*c050*/  LDL.LU R198, [R1+0x3f0] ;  /* 0x0003f00001c67983 */ /* 0x0043620000300800 */
[----:B------:R-:W-:-:S02]  /*c060*/  IMAD.MOV.U32 R186, RZ, RZ, R185 ;  /* 0x000000ffffba7224 */ /* 0x000fc400078e00b9 */
[----:B------:R-:W-:Y:S02]  /*c070*/  IMAD.MOV.U32 R185, RZ, RZ, R176 ;  /* 0x000000ffffb97224 */ /* 0x000fe400078e00b0 */
[----:B------:R1:W2:Y:S01]  /*c080*/  LDL.LU.S16 R176, [R1+0xcc] ;  /* 0x0000cc0001b07983 */ /* 0x0002a20000300600 */
[----:B---3--:R-:W-:-:S05]  /*c090*/  @!P2 HFMA2.BF16_V2 R200, -RZ.H0_H0, RZ.H0_H0, -R62.H0_H0 ;  /* 0x200000ffffc8a231 */ /* 0x008fca000034093e */
[----:B------:R-:W-:Y:S01]  /*c0a0*/  PRMT R15, R200, 0x7610, R15 ;  /* 0x00007610c80f7816 */ /* 0x000fe2000000000f */
[----:B------:R-:W-:Y:S02]  /*c0b0*/  IMAD.MOV.U32 R200, RZ, RZ, R175 ;  /* 0x000000ffffc87224 */ /* 0x000fe400078e00af */
[----:B------:R1:W3:Y:S01]  /*c0c0*/  LDL.LU.S16 R175, [R1+0xc8] ;  /* 0x0000c80001af7983 */ /* 0x0002e20000300600 */
[----:B------:R-:W-:Y:S01]  /*c0d0*/  PRMT R57, R58, 0x7632, R57 ;  /* 0x000076323a397816 */ /* 0x000fe20000000039 */
[----:B----4-:R-:W-:Y:S02]  /*c0e0*/  @!P3 HFMA2.BF16_V2 R226, -RZ.H0_H0, RZ.H0_H0, -R63.H0_H0 ;  /* 0x200000ffffe2b231 */ /* 0x010fe4000034093f */
[----:B------:R-:W-:-:S03]  /*c0f0*/  FADD.FTZ R6, R10, R6 ;  /* 0x000000060a067221 */ /* 0x000fc60000010000 */
[----:B------:R-:W-:Y:S01]  /*c100*/  PRMT R20, R226, 0x7610, R20 ;  /* 0x00007610e2147816 */ /* 0x000fe20000000014 */
[----:B------:R-:W-:-:S05]  /*c110*/  FADD.FTZ R6, R8, R6 ;  /* 0x0000000608067221 */ /* 0x000fca0000010000 */
[----:B------:R4:W-:Y:S01]  /*c120*/  STL [R1+0x31c], R6 ;  /* 0x00031c0601007387 */ /* 0x0009e20000100800 */
[----:B------:R-:W-:Y:S01]  /*c130*/  FADD.FTZ R7, R12, R7 ;  /* 0x000000070c077221 */ /* 0x000fe20000010000 */
[----:B------:R-:W-:Y:S01]  /*c140*/  F2FP.BF16.F32.PACK_AB R18, R8, R10 ;  /* 0x0000000a0812723e */ /* 0x000fe200000010ff */
[----:B--2---:R-:W-:-:S05]  /*c150*/  @!P1 HFMA2.BF16_V2 R176, -RZ.H0_H0, RZ.H0_H0, -R58.H0_H0 ;  /* 0x200000ffffb09231 */ /* 0x004fca000034093a */
[----:B------:R-:W-:Y:S02]  /*c160*/  PRMT R13, R176, 0x7610, R13 ;  /* 0x00007610b00d7816 */ /* 0x000fe4000000000d */
[----:B------:R-:W-:Y:S02]  /*c170*/  PRMT R176, R58, 0x5410, R57 ;  /* 0x000054103ab07816 */ /* 0x000fe40000000039 */
[----:B------:R-:W-:Y:S02]  /*c180*/  F2FP.BF16.F32.PACK_AB R22, R11, R12 ;  /* 0x0000000c0b16723e */ /* 0x000fe400000010ff */
[----:B------:R-:W-:Y:S01]  /*c190*/  @!P1 PRMT R58, R13, 0x5410, RZ ;  /* 0x000054100d3a9816 */ /* 0x000fe200000000ff */
[----:B---3--:R-:W-:-:S05]  /*c1a0*/  @!P0 HFMA2.BF16_V2 R175, -RZ.H0_H0, RZ.H0_H0, -R57.H0_H0 ;  /* 0x200000ffffaf8231 */ /* 0x008fca0000340939 */
[----:B------:R-:W-:Y:S02]  /*c1b0*/  PRMT R9, R175, 0x7610, R9 ;  /* 0x00007610af097816 */ /* 0x000fe40000000009 */
[----:B------:R-:W-:Y:S02]  /*c1c0*/  PRMT R175, R63, 0x5410, R62 ;  /* 0x000054103faf7816 */ /* 0x000fe4000000003e */
[----:B------:R-:W-:Y:S02]  /*c1d0*/  @!P3 PRMT R63, R20, 0x5410, RZ ;  /* 0x00005410143fb816 */ /* 0x000fe400000000ff */
[----:B------:R1:W2:Y:S01]  /*c1e0*/  LDL.LU.S16 R20, [R1+0xd8] ;  /* 0x0000d80001147983 */ /* 0x0002a20000300600 */
[----:B------:R-:W-:Y:S01]  /*c1f0*/  @!P2 PRMT R62, R15, 0x5410, RZ ;  /* 0x000054100f3ea816 */ /* 0x000fe200000000ff */
[----:B------:R-:W-:Y:S01]  /*c200*/  FADD.FTZ R15, R11, R7 ;  /* 0x000000070b0f7221 */ /* 0x000fe20000010000 */
[----:B----4-:R-:W-:Y:S02]  /*c210*/  IMAD.WIDE.U32 R6, R16, -0x2daee0ad, RZ ;  /* 0xd2511f5310067825 */ /* 0x010fe400078e00ff */
[----:B------:R1:W3:Y:S01]  /*c220*/  LDL.LU.S16 R16, [R1+0xdc] ;  /* 0x0000dc0001107983 */ /* 0x0002e20000300600 */
[----:B------:R-:W-:Y:S01]  /*c230*/  @!P0 PRMT R57, R9, 0x5410, RZ ;  /* 0x0000541009398816 */ /* 0x000fe200000000ff */
        /* <DEDUP_REMOVED lines=10> */
[----:B------:R-:W-:Y:S02]  /*c2e0*/  LOP3.LUT R6, R13, R217, R6, 0x96, !PT ;  /* 0x000000d90d067212 */ /* 0x000fe400078e9606 */
[----:B------:R-:W4:Y:S01]  /*c2f0*/  MUFU.EX2 R13, R241 ;  /* 0x000000f1000d7308 */ /* 0x000f220000000800 */
[----:B------:R-:W-:-:S04]  /*c300*/  IMAD.WIDE.U32 R8, R8, -0x326172a9, RZ ;  /* 0xcd9e8d5708087825 */ /* 0x000fc800078e00ff */
[----:B------:R-:W-:-:S03]  /*c310*/  IMAD.WIDE.U32 R6, R6, -0x326172a9, RZ ;  /* 0xcd9e8d5706067825 */ /* 0x000fc600078e00ff */
[----:B------:R-:W1:Y:S02]  /*c320*/  MUFU.EX2 R11, R225 ;  /* 0x000000e1000b7308 */ /* 0x000e640000000800 */
[----:B------:R-:W-:Y:S02]  /*c330*/  LOP3.LUT R8, R7, R222, R8, 0x96, !PT ;  /* 0x000000de07087212 */ /* 0x000fe400078e9608 */
[----:B------:R-:W-:Y:S02]  /*c340*/  LOP3.LUT R10, R9, R218, R10, 0x96, !PT ;  /* 0x000000da090a7212 */ /* 0x000fe400078e960a */
[----:B------:R-:W-:-:S04]  /*c350*/  LOP3.LUT R9, R8, 0xff, RZ, 0xc0, !PT ;  /* 0x000000ff08097812 */ /* 0x000fc800078ec0ff */
[----:B------:R-:W-:Y:S01]  /*c360*/  ISETP.GE.U32.AND P0, PT, R199, R9, PT ;  /* 0x00000009c700720c */ /* 0x000fe20003f06070 */
[----:B----4-:R-:W-:-:S04]  /*c370*/  FADD.FTZ R9, R13, R15 ;  /* 0x0000000f0d097221 */ /* 0x010fc80000010000 */
[----:B-1----:R-:W-:Y:S01]  /*c380*/  FADD.FTZ R9, R11, R9 ;  /* 0x000000090b097221 */ /* 0x002fe20000010000 */
[----:B------:R-:W-:-:S04]  /*c390*/  IMAD.MOV.U32 R225, RZ, RZ, R224 ;  /* 0x000000ffffe17224 */ /* 0x000fc800078e00e0 */
[----:B------:R1:W-:Y:S01]  /*c3a0*/  STL [R1+0x318], R9 ;  /* 0x0003180901007387 */ /* 0x0003e20000100800 */
[----:B------:R-:W-:Y:S01]  /*c3b0*/  IMAD.MOV.U32 R224, RZ, RZ, R201 ;  /* 0x000000ffffe07224 */ /* 0x000fe200078e00c9 */
[C---:B------:R-:W-:Y:S01]  /*c3c0*/  PRMT R68, R44.reuse, 0x7632, R68 ;  /* 0x000076322c447816 */ /* 0x040fe20000000044 */
[----:B------:R-:W-:Y:S02]  /*c3d0*/  IMAD.MOV.U32 R201, RZ, RZ, R200 ;  /* 0x000000ffffc97224 */ /* 0x000fe400078e00c8 */
[----:B------:R-:W-:Y:S02]  /*c3e0*/  IMAD.MOV.U32 R200, RZ, RZ, R185 ;  /* 0x000000ffffc87224 */ /* 0x000fe400078e00b9 */
[----:B------:R-:W-:Y:S02]  /*c3f0*/  IMAD.MOV.U32 R185, RZ, RZ, R245 ;  /* 0x000000ffffb97224 */ /* 0x000fe400078e00f5 */
[----:B------:R-:W-:Y:S02]  /*c400*/  IMAD.MOV.U32 R245, RZ, RZ, R181 ;  /* 0x000000fffff57224 */ /* 0x000fe400078e00b5 */
[----:B------:R-:W-:Y:S01]  /*c410*/  IMAD.MOV.U32 R181, RZ, RZ, R182 ;  /* 0x000000ffffb57224 */ /* 0x000fe200078e00b6 */
[----:B------:R-:W-:-:S02]  /*c420*/  PRMT R182, R44, 0x5410, R68 ;  /* 0x000054102cb67816 */ /* 0x000fc40000000044 */
[----:B-1----:R-:W-:-:S04]  /*c430*/  LOP3.LUT R9, R8, 0xffff, RZ, 0xc0, !PT ;  /* 0x0000ffff08097812 */ /* 0x002fc800078ec0ff */
[----:B------:R-:W-:-:S04]  /*c440*/  SHF.R.U32.HI R9, RZ, 0x8, R9 ;  /* 0x00000008ff097819 */ /* 0x000fc80000011609 */
[----:B------:R-:W-:Y:S01]  /*c450*/  LOP3.LUT R9, R9, 0xffff, RZ, 0xc0, !PT ;  /* 0x0000ffff09097812 */ /* 0x000fe200078ec0ff */
[----:B--2---:R-:W-:-:S05]  /*c460*/  @!P0 HFMA2.BF16_V2 R20, -RZ.H0_H0, RZ.H0_H0, -R44.H0_H0 ;  /* 0x200000ffff148231 */ /* 0x004fca000034092c */
[----:B------:R-:W-:-:S04]  /*c470*/  PRMT R17, R20, 0x7610, R17 ;  /* 0x0000761014117816 */ /* 0x000fc80000000011 */
[----:B------:R-:W-:Y:S02]  /*c480*/  @!P0 PRMT R44, R17, 0x5410, RZ ;  /* 0x00005410112c8816 */ /* 0x000fe400000000ff */
[----:B------:R-:W-:Y:S01]  /*c490*/  ISETP.GE.U32.AND P0, PT, R199, R9, PT ;  /* 0x00000009c700720c */ /* 0x000fe20003f06070 */
[----:B------:R1:W2:-:S12]  /*c4a0*/  LDL.LU.S16 R17, [R1+0xe0] ;  /* 0x0000e00001117983 */ /* 0x0002980000300600 */
[----:B---3--:R-:W-:-:S05]  /*c4b0*/  @!P0 HFMA2.BF16_V2 R16, -RZ.H0_H0, RZ.H0_H0, -R68.H0_H0 ;  /* 0x200000ffff108231 */ /* 0x008fca0000340944 */
[----:B------:R-:W-:Y:S02]  /*c4c0*/  PRMT R9, R16, 0x7610, R9 ;  /* 0x0000761010097816 */ /* 0x000fe40000000009 */
[----:B------:R1:W3:Y:S02]  /*c4d0*/  LDL.LU.S16 R16, [R1+0xe4] ;  /* 0x0000e40001107983 */ /* 0x0002e40000300600 */
[----:B------:R-:W-:Y:S02]  /*c4e0*/  @!P0 PRMT R68, R9, 0x5410, RZ ;  /* 0x0000541009448816 */ /* 0x000fe400000000ff */
[--C-:B------:R-:W-:Y:S02]  /*c4f0*/  SHF.R.U32.HI R9, RZ, 0x18, R8.reuse ;  /* 0x00000018ff097819 */ /* 0x100fe40000011608 */
[----:B------:R-:W-:-:S04]  /*c500*/  SHF.R.U32.HI R8, RZ, 0x10, R8 ;  /* 0x00000010ff087819 */ /* 0x000fc80000011608 */
[----:B------:R-:W-:-:S04]  /*c510*/  LOP3.LUT R8, R8, 0xff, RZ, 0xc0, !PT ;  /* 0x000000ff08087812 */ /* 0x000fc800078ec0ff */
[C---:B------:R-:W-:Y:S02]  /*c520*/  ISETP.GE.U32.AND P1, PT, R199.reuse, R8, PT ;  /* 0x00000008c700720c */ /* 0x040fe40003f26070 */
[----:B------:R-:W-:Y:S02]  /*c530*/  ISETP.GE.U32.AND P0, PT, R199, R9, PT ;  /* 0x00000009c700720c */ /* 0x000fe40003f06070 */
[----:B------:R-:W-:Y:S01]  /*c540*/  PRMT R60, R61, 0x7632, R60 ;  /* 0x000076323d3c7816 */ /* 0x000fe2000000003c */
[----:B------:R-:W-:Y:S02]  /*c550*/  IMAD.MOV.U32 R241, RZ, RZ, R225 ;  /* 0x000000fffff17224 */ /* 0x000fe400078e00e1 */
[----:B------:R-:W-:Y:S02]  /*c560*/  IMAD.MOV.U32 R225, RZ, RZ, R213 ;  /* 0x000000ffffe17224 */ /* 0x000fe400078e00d5 */
[----:B------:R-:W-:Y:S02]  /*c570*/  IMAD.MOV.U32 R213, RZ, RZ, R201 ;  /* 0x000000ffffd57224 */ /* 0x000fe400078e00c9 */
[----:B------:R-:W-:-:S02]  /*c580*/  IMAD.MOV.U32 R201, RZ, RZ, R245 ;  /* 0x000000ffffc97224 */ /* 0x000fc400078e00f5 */
[----:B------:R-:W-:Y:S01]  /*c590*/  IMAD.MOV.U32 R245, RZ, RZ, R181 ;  /* 0x000000fffff57224 */ /* 0x000fe200078e00b5 */
[----:B------:R-:W-:Y:S01]  /*c5a0*/  PRMT R181, R61, 0x5410, R60 ;  /* 0x000054103db57816 */ /* 0x000fe2000000003c */
[----:B--2---:R-:W-:Y:S02]  /*c5b0*/  @!P0 HFMA2.BF16_V2 R17, -RZ.H0_H0, RZ.H0_H0, -R60.H0_H0 ;  /* 0x200000ffff118231 */ /* 0x004fe4000034093c */
[----:B---3--:R-:W-:-:S05]  /*c5c0*/  @!P1 HFMA2.BF16_V2 R16, -RZ.H0_H0, RZ.H0_H0, -R61.H0_H0 ;  /* 0x200000ffff109231 */ /* 0x008fca000034093d */
[----:B------:R-:W-:Y:S02]  /*c5d0*/  PRMT R8, R16, 0x7610, R8 ;  /* 0x0000761010087816 */ /* 0x000fe40000000008 */
[----:B------:R1:W2:Y:S01]  /*c5e0*/  LDL.LU.S16 R16, [R1+0xe8] ;  /* 0x0000e80001107983 */ /* 0x0002a20000300600 */
[----:B------:R-:W-:-:S04]  /*c5f0*/  PRMT R9, R17, 0x7610, R9 ;  /* 0x0000761011097816 */ /* 0x000fc80000000009 */
[----:B------:R-:W-:Y:S02]  /*c600*/  @!P0 PRMT R60, R9, 0x5410, RZ ;  /* 0x00005410093c8816 */ /* 0x000fe400000000ff */
[----:B------:R1:W3:Y:S01]  /*c610*/  LDL.LU.S16 R9, [R1+0xf0] ;  /* 0x0000f00001097983 */ /* 0x0002e20000300600 */
[----:B------:R-:W-:Y:S02]  /*c620*/  @!P1 PRMT R61, R8, 0x5410, RZ ;  /* 0x00005410083d9816 */ /* 0x000fe400000000ff */
[----:B------:R-:W-:-:S04]  /*c630*/  LOP3.LUT R8, R6, 0xff, RZ, 0xc0, !PT ;  /* 0x000000ff06087812 */ /* 0x000fc800078ec0ff */
[----:B------:R-:W-:Y:S02]  /*c640*/  ISETP.GE.U32.AND P0, PT, R199, R8, PT ;  /* 0x00000008c700720c */ /* 0x000fe40003f06070 */
[----:B------:R-:W-:Y:S01]  /*c650*/  LOP3.LUT R7, R6, 0xffff, RZ, 0xc0, !PT ;  /* 0x0000ffff06077812 */ /* 0x000fe200078ec0ff */
[----:B------:R-:W-:Y:S01]  /*c660*/  IMAD.MOV.U32 R243, RZ, RZ, R241 ;  /* 0x000000fffff37224 */ /* 0x000fe200078e00f1 */
[----:B------:R-:W-:Y:S02]  /*c670*/  F2FP.BF16.F32.PACK_AB R13, R11, R13 ;  /* 0x0000000d0b0d723e */ /* 0x000fe400000010ff */
[----:B------:R-:W-:Y:S02]  /*c680*/  SHF.R.U32.HI R7, RZ, 0x8, R7 ;  /* 0x00000008ff077819 */ /* 0x000fe40000011607 */
[C---:B------:R-:W-:Y:S01]  /*c690*/  PRMT R55, R56.reuse, 0x7632, R55 ;  /* 0x0000763238377816 */ /* 0x040fe20000000037 */
[----:B------:R-:W-:Y:S01]  /*c6a0*/  IMAD.MOV.U32 R241, RZ, RZ, R225 ;  /* 0x000000fffff17224 */ /* 0x000fe200078e00e1 */
[----:B------:R-:W-:Y:S01]  /*c6b0*/  LOP3.LUT R7, R7, 0xffff, RZ, 0xc0, !PT ;  /* 0x0000ffff07077812 */ /* 0x000fe200078ec0ff */
[----:B------:R-:W-:Y:S01]  /*c6c0*/  IMAD.MOV.U32 R225, RZ, RZ, R180 ;  /* 0x000000ffffe17224 */ /* 0x000fe200078e00b4 */
[----:B------:R-:W-:Y:S01]  /*c6d0*/  PRMT R180, R56, 0x5410, R55 ;  /* 0x0000541038b47816 */ /* 0x000fe20000000037 */
[----:B--2---:R-:W-:-:S05]  /*c6e0*/  @!P0 HFMA2.BF16_V2 R16, -RZ.H0_H0, RZ.H0_H0, -R56.H0_H0 ;  /* 0x200000ffff108231 */ /* 0x004fca0000340938 */
[----:B------:R-:W-:-:S04]  /*c6f0*/  PRMT R11, R16, 0x7610, R11 ;  /* 0x00007610100b7816 */ /* 0x000fc8000000000b */
[----:B------:R-:W-:Y:S02]  /*c700*/  @!P0 PRMT R56, R11, 0x5410, RZ ;  /* 0x000054100b388816 */ /* 0x000fe400000000ff */
[----:B------:R-:W-:-:S13]  /*c710*/  ISETP.GE.U32.AND P0, PT, R199, R7, PT ;  /* 0x00000007c700720c */ /* 0x000fda0003f06070 */
[----:B---3--:R-:W-:-:S05]  /*c720*/  @!P0 HFMA2.BF16_V2 R9, -RZ.H0_H0, RZ.H0_H0, -R55.H0_H0 ;  /* 0x200000ffff098231 */ /* 0x008fca0000340937 */
[----:B------:R-:W-:Y:S02]  /*c730*/  PRMT R8, R9, 0x7610, R8 ;  /* 0x0000761009087816 */ /* 0x000fe40000000008 */
[----:B------:R1:W2:Y:S02]  /*c740*/  LDL.LU.S16 R9, [R1+0xf8] ;  /* 0x0000f80001097983 */ /* 0x0002a40000300600 */
[----:B------:R-:W-:Y:S02]  /*c750*/  @!P0 PRMT R55, R8, 0x5410, RZ ;  /* 0x0000541008378816 */ /* 0x000fe400000000ff */
[----:B------:R1:W3:Y:S04]  /*c760*/  LDL.LU.S16 R8, [R1+0xfc] ;  /* 0x0000fc0001087983 */ /* 0x0002e80000300600 */
[----:B------:R1:W4:Y:S04]  /*c770*/  LDL.LU.S16 R16, [R1+0x100] ;  /* 0x0001000001107983 */ /* 0x0003280000300600 */
[----:B------:R1:W4:Y:S01]  /*c780*/  LDL.LU.S16 R11, [R1+0x104] ;  /* 0x00010400010b7983 */ /* 0x0003220000300600 */
[----:B------:R-:W-:-:S02]  /*c790*/  SHF.R.U32.HI R7, RZ, 0x10, R6 ;  /* 0x00000010ff077819 */ /* 0x000fc40000011606 */
[----:B------:R-:W-:Y:S02]  /*c7a0*/  SHF.R.U32.HI R6, RZ, 0x18, R6 ;  /* 0x00000018ff067819 */ /* 0x000fe40000011606 */
[----:B------:R-:W-:Y:S02]  /*c7b0*/  LOP3.LUT R7, R7, 0xff, RZ, 0xc0, !PT ;  /* 0x000000ff07077812 */ /* 0x000fe400078ec0ff */
[C---:B------:R-:W-:Y:S02]  /*c7c0*/  ISETP.GE.U32.AND P0, PT, R199.reuse, R6, PT ;  /* 0x00000006c700720c */ /* 0x040fe40003f06070 */
[----:B------:R-:W-:Y:S02]  /*c7d0*/  ISETP.GE.U32.AND P1, PT, R199, R7, PT ;  /* 0x00000007c700720c */ /* 0x000fe40003f26070 */
[----:B------:R-:W-:Y:S01]  /*c7e0*/  PRMT R52, R53, 0x7632, R52 ;  /* 0x0000763235347816 */ /* 0x000fe20000000034 */
[----:B------:R-:W-:Y:S02]  /*c7f0*/  IMAD.MOV.U32 R226, RZ, RZ, R243 ;  /* 0x000000ffffe27224 */ /* 0x000fe400078e00f3 */
[----:B------:R-:W-:-:S02]  /*c800*/  IMAD.MOV.U32 R243, RZ, RZ, R241 ;  /* 0x000000fffff37224 */ /* 0x000fc400078e00f1 */
[----:B------:R-:W-:Y:S02]  /*c810*/  IMAD.MOV.U32 R241, RZ, RZ, R188 ;  /* 0x000000fffff17224 */ /* 0x000fe400078e00bc */
[----:B------:R-:W-:Y:S01]  /*c820*/  IMAD.MOV.U32 R188, RZ, RZ, R179 ;  /* 0x000000ffffbc7224 */ /* 0x000fe200078e00b3 */
[----:B------:R-:W-:Y:S01]  /*c830*/  PRMT R179, R53, 0x5410, R52 ;  /* 0x0000541035b37816 */ /* 0x000fe20000000034 */
[----:B------:R-:W-:Y:S01]  /*c840*/  IMAD.MOV.U32 R246, RZ, RZ, R243 ;  /* 0x000000fffff67224 */ /* 0x000fe200078e00f3 */
[C---:B------:R-:W-:Y:S01]  /*c850*/  PRMT R50, R51.reuse, 0x7632, R50 ;  /* 0x0000763233327816 */ /* 0x040fe20000000032 */
[----:B------:R-:W-:Y:S02]  /*c860*/  IMAD.MOV.U32 R243, RZ, RZ, R188 ;  /* 0x000000fffff37224 */ /* 0x000fe400078e00bc */
[----:B------:R-:W-:Y:S02]  /*c870*/  IMAD.MOV.U32 R188, RZ, RZ, R185 ;  /* 0x000000ffffbc7224 */ /* 0x000fe400078e00b9 */
[----:B------:R-:W-:Y:S01]  /*c880*/  IMAD.MOV.U32 R185, RZ, RZ, R187 ;  /* 0x000000ffffb97224 */ /* 0x000fe200078e00bb */
[----:B------:R-:W-:Y:S01]  /*c890*/  PRMT R187, R51, 0x5410, R50 ;  /* 0x0000541033bb7816 */ /* 0x000fe20000000032 */
[----:B--2---:R-:W-:-:S02]  /*c8a0*/  @!P1 HFMA2.BF16_V2 R9, -RZ.H0_H0, RZ.H0_H0, -R53.H0_H0 ;  /* 0x200000ffff099231 */ /* 0x004fc40000340935 */
[----:B---3--:R-:W-:-:S03]  /*c8b0*/  @!P0 HFMA2.BF16_V2 R8, -RZ.H0_H0, RZ.H0_H0, -R52.H0_H0 ;  /* 0x200000ffff088231 */ /* 0x008fc60000340934 */
[----:B------:R-:W-:Y:S02]  /*c8c0*/  PRMT R7, R9, 0x7610, R7 ;  /* 0x0000761009077816 */ /* 0x000fe40000000007 */
[----:B------:R-:W-:Y:S02]  /*c8d0*/  PRMT R6, R8, 0x7610, R6 ;  /* 0x0000761008067816 */ /* 0x000fe40000000006 */
[----:B------:R-:W-:Y:S02]  /*c8e0*/  @!P1 PRMT R53, R7, 0x5410, RZ ;  /* 0x0000541007359816 */ /* 0x000fe400000000ff */
[----:B------:R-:W-:Y:S01]  /*c8f0*/  @!P0 PRMT R52, R6, 0x5410, RZ ;  /* 0x0000541006348816 */ /* 0x000fe200000000ff */
[----:B------:R-:W-:-:S05]  /*c900*/  IMAD.WIDE.U32 R6, R10, -0x2daee0ad, RZ ;  /* 0xd2511f530a067825 */ /* 0x000fca00078e00ff */
[----:B------:R-:W-:-:S04]  /*c910*/  LOP3.LUT R8, R7, R223, R12, 0x96, !PT ;  /* 0x000000df07087212 */ /* 0x000fc800078e960c */
[----:B------:R-:W-:-:S04]  /*c920*/  LOP3.LUT R9, R8, 0xff, RZ, 0xc0, !PT ;  /* 0x000000ff08097812 */ /* 0x000fc800078ec0ff */
[----:B------:R-:W-:-:S13]  /*c930*/  ISETP.GE.U32.AND P0, PT, R199, R9, PT ;  /* 0x00000009c700720c */ /* 0x000fda0003f06070 */
[----:B----4-:R-:W-:-:S05]  /*c940*/  @!P0 HFMA2.BF16_V2 R16, -RZ.H0_H0, RZ.H0_H0, -R51.H0_H0 ;  /* 0x200000ffff108231 */ /* 0x010fca0000340933 */
[----:B------:R-:W-:Y:S02]  /*c950*/  PRMT R9, R16, 0x7610, R9 ;  /* 0x0000761010097816 */ /* 0x000fe40000000009 */
[----:B------:R1:W2:Y:S02]  /*c960*/  LDL.LU.S16 R16, [R1+0x118] ;  /* 0x0001180001107983 */ /* 0x0002a40000300600 */
[----:B------:R-:W-:Y:S02]  /*c970*/  @!P0 PRMT R51, R9, 0x5410, RZ ;  /* 0x0000541009338816 */ /* 0x000fe400000000ff */
[----:B------:R-:W-:-:S04]  /*c980*/  LOP3.LUT R9, R8, 0xffff, RZ, 0xc0, !PT ;  /* 0x0000ffff08097812 */ /* 0x000fc800078ec0ff */
[----:B------:R-:W-:-:S04]  /*c990*/  SHF.R.U32.HI R9, RZ, 0x8, R9 ;  /* 0x00000008ff097819 */ /* 0x000fc80000011609 */
[----:B------:R-:W-:-:S04]  /*c9a0*/  LOP3.LUT R9, R9, 0xffff, RZ, 0xc0, !PT ;  /* 0x0000ffff09097812 */ /* 0x000fc800078ec0ff */
[----:B------:R-:W-:-:S13]  /*c9b0*/  ISETP.GE.U32.AND P0, PT, R199, R9, PT ;  /* 0x00000009c700720c */ /* 0x000fda0003f06070 */
[----:B------:R-:W-:-:S05]  /*c9c0*/  @!P0 HFMA2.BF16_V2 R11, -RZ.H0_H0, RZ.H0_H0, -R50.H0_H0 ;  /* 0x200000ffff0b8231 */ /* 0x000fca0000340932 */
[----:B------:R-:W-:Y:S02]  /*c9d0*/  PRMT R9, R11, 0x7610, R9 ;  /* 0x000076100b097816 */ /* 0x000fe40000000009 */
[----:B------:R1:W3:Y:S02]  /*c9e0*/  LDL.LU.S16 R11, [R1+0x11c] ;  /* 0x00011c00010b7983 */ /* 0x0002e40000300600 */
[----:B------:R-:W-:Y:S02]  /*c9f0*/  @!P0 PRMT R50, R9, 0x5410, RZ ;  /* 0x0000541009328816 */ /* 0x000fe400000000ff */
[--C-:B------:R-:W-:Y:S02]  /*ca00*/  SHF.R.U32.HI R9, RZ, 0x10, R8.reuse ;  /* 0x00000010ff097819 */ /* 0x100fe40000011608 */
[----:B------:R-:W-:-:S04]  /*ca10*/  SHF.R.U32.HI R8, RZ, 0x18, R8 ;  /* 0x00000018ff087819 */ /* 0x000fc80000011608 */
[----:B------:R-:W-:Y:S02]  /*ca20*/  ISETP.GE.U32.AND P0, PT, R199, R8, PT ;  /* 0x00000008c700720c */ /* 0x000fe40003f06070 */
[----:B------:R-:W-:Y:S02]  /*ca30*/  PRMT R48, R49, 0x7632, R48 ;  /* 0x0000763231307816 */ /* 0x000fe40000000030 */
[----:B------:R-:W-:-:S04]  /*ca40*/  LOP3.LUT R9, R9, 0xff, RZ, 0xc0, !PT ;  /* 0x000000ff09097812 */ /* 0x000fc800078ec0ff */
[----:B------:R-:W-:Y:S01]  /*ca50*/  ISETP.GE.U32.AND P1, PT, R199, R9, PT ;  /* 0x00000009c700720c */ /* 0x000fe20003f26070 */
[----:B------:R-:W-:Y:S02]  /*ca60*/  IMAD.MOV.U32 R229, RZ, RZ, R226 ;  /* 0x000000ffffe57224 */ /* 0x000fe400078e00e2 */
[----:B------:R-:W-:Y:S02]  /*ca70*/  IMAD.MOV.U32 R226, RZ, RZ, R236 ;  /* 0x000000ffffe27224 */ /* 0x000fe400078e00ec */
[----:B------:R-:W-:Y:S01]  /*ca80*/  IMAD.MOV.U32 R236, RZ, RZ, R186 ;  /* 0x000000ffffec7224 */ /* 0x000fe200078e00ba */
[----:B------:R-:W-:-:S07]  /*ca90*/  PRMT R186, R49, 0x5410, R48 ;  /* 0x0000541031ba7816 */ /* 0x000fce0000000030 */
[----:B--2---:R-:W-:-:S05]  /*caa0*/  @!P1 HFMA2.BF16_V2 R16, -RZ.H0_H0, RZ.H0_H0, -R49.H0_H0 ;  /* 0x200000ffff109231 */ /* 0x004fca0000340931 */
[----:B------:R-:W-:Y:S01]  /*cab0*/  PRMT R9, R16, 0x7610, R9 ;  /* 0x0000761010097816 */ /* 0x000fe20000000009 */
[----:B---3--:R-:W-:-:S05]  /*cac0*/  @!P0 HFMA2.BF16_V2 R11, -RZ.H0_H0, RZ.H0_H0, -R48.H0_H0 ;  /* 0x200000ffff0b8231 */ /* 0x008fca0000340930 */
[----:B------:R-:W-:Y:S02]  /*cad0*/  PRMT R8, R11, 0x7610, R8 ;  /* 0x000076100b087816 */ /* 0x000fe40000000008 */
[----:B------:R1:W2:Y:S01]  /*cae0*/  LDL.LU.S16 R11, [R1+0x124] ;  /* 0x00012400010b7983 */ /* 0x0002a20000300600 */
[----:B------:R-:W-:-:S03]  /*caf0*/  @!P1 PRMT R49, R9, 0x5410, RZ ;  /* 0x0000541009319816 */ /* 0x000fc600000000ff */
[----:B------:R1:W3:Y:S04]  /*cb00*/  LDL.LU.S16 R9, [R1+0x128] ;  /* 0x0001280001097983 */ /* 0x0002e80000300600 */
[----:B------:R1:W4:Y:S01]  /*cb10*/  LDL.LU.S16 R16, [R1+0x138] ;  /* 0x0001380001107983 */ /* 0x0003220000300600 */
[----:B------:R-:W-:Y:S02]  /*cb20*/  @!P0 PRMT R48, R8, 0x5410, RZ ;  /* 0x0000541008308816 */ /* 0x000fe400000000ff */
[----:B------:R-:W-:-:S04]  /*cb30*/  LOP3.LUT R8, R6, 0xff, RZ, 0xc0, !PT ;  /* 0x000000ff06087812 */ /* 0x000fc800078ec0ff */
[----:B------:R-:W-:Y:S02]  /*cb40*/  ISETP.GE.U32.AND P0, PT, R199, R8, PT ;  /* 0x00000008c700720c */ /* 0x000fe40003f06070 */
[----:B------:R-:W-:Y:S01]  /*cb50*/  LOP3.LUT R7, R6, 0xffff, RZ, 0xc0, !PT ;  /* 0x0000ffff06077812 */ /* 0x000fe200078ec0ff */
[----:B------:R-:W-:Y:S01]  /*cb60*/  IMAD.MOV.U32 R228, RZ, RZ, R226 ;  /* 0x000000ffffe47224 */ /* 0x000fe200078e00e2 */
[----:B------:R-:W-:Y:S02]  /*cb70*/  PRMT R46, R47, 0x7632, R46 ;  /* 0x000076322f2e7816 */ /* 0x000fe4000000002e */
[----:B------:R-:W-:Y:S01]  /*cb80*/  SHF.R.U32.HI R7, RZ, 0x8, R7 ;  /* 0x00000008ff077819 */ /* 0x000fe20000011607 */
[----:B------:R-:W-:Y:S02]  /*cb90*/  IMAD.MOV.U32 R226, RZ, RZ, R236 ;  /* 0x000000ffffe27224 */ /* 0x000fe400078e00ec */
[----:B------:R-:W-:Y:S01]  /*cba0*/  IMAD.MOV.U32 R236, RZ, RZ, R242 ;  /* 0x000000ffffec7224 */ /* 0x000fe200078e00f2 */
[----:B------:R-:W-:Y:S01]  /*cbb0*/  LOP3.LUT R7, R7, 0xffff, RZ, 0xc0, !PT ;  /* 0x0000ffff07077812 */ /* 0x000fe200078ec0ff */
[----:B------:R-:W-:Y:S01]  /*cbc0*/  IMAD.MOV.U32 R242, RZ, RZ, R184 ;  /* 0x000000fffff27224 */ /* 0x000fe200078e00b8 */
[----:B------:R-:W-:Y:S01]  /*cbd0*/  PRMT R184, R47, 0x5410, R46 ;  /* 0x000054102fb87816 */ /* 0x000fe2000000002e */
[----:B------:R-:W-:Y:S01]  /*cbe0*/  IMAD.MOV.U32 R247, RZ, RZ, R226 ;  /* 0x000000fffff77224 */ /* 0x000fe200078e00e2 */
[----:B------:R-:W-:Y:S01]  /*cbf0*/  PRMT R42, R43, 0x7632, R42 ;  /* 0x000076322b2a7816 */ /* 0x000fe2000000002a */
[----:B------:R-:W-:-:S02]  /*cc00*/  IMAD.MOV.U32 R226, RZ, RZ, R213 ;  /* 0x000000ffffe27224 */ /* 0x000fc400078e00d5 */
[----:B------:R-:W-:Y:S01]  /*cc10*/  IMAD.MOV.U32 R213, RZ, RZ, R183 ;  /* 0x000000ffffd57224 */ /* 0x000fe200078e00b7 */
[----:B------:R-:W-:Y:S01]  /*cc20*/  PRMT R183, R43, 0x5410, R42 ;  /* 0x000054102bb77816 */ /* 0x000fe2000000002a */
[----:B--2---:R-:W-:-:S05]  /*cc30*/  @!P0 HFMA2.BF16_V2 R11, -RZ.H0_H0, RZ.H0_H0, -R47.H0_H0 ;  /* 0x200000ffff0b8231 */ /* 0x004fca000034092f */
[----:B------:R-:W-:-:S04]  /*cc40*/  PRMT R10, R11, 0x7610, R10 ;  /* 0x000076100b0a7816 */ /* 0x000fc8000000000a */
[----:B------:R-:W-:Y:S02]  /*cc50*/  @!P0 PRMT R47, R10, 0x5410, RZ ;  /* 0x000054100a2f8816 */ /* 0x000fe400000000ff */
[----:B------:R-:W-:-:S13]  /*cc60*/  ISETP.GE.U32.AND P0, PT, R199, R7, PT ;  /* 0x00000007c700720c */ /* 0x000fda0003f06070 */
[----:B---3--:R-:W-:-:S05]  /*cc70*/  @!P0 HFMA2.BF16_V2 R9, -RZ.H0_H0, RZ.H0_H0, -R46.H0_H0 ;  /* 0x200000ffff098231 */ /* 0x008fca000034092e */
[----:B------:R-:W-:-:S04]  /*cc80*/  PRMT R8, R9, 0x7610, R8 ;  /* 0x0000761009087816 */ /* 0x000fc80000000008 */
[----:B------:R-:W-:Y:S02]  /*cc90*/  @!P0 PRMT R46, R8, 0x5410, RZ ;  /* 0x00005410082e8816 */ /* 0x000fe400000000ff */
[----:B------:R-:W-:Y:S02]  /*cca0*/  LOP3.LUT R8, R29, R215, R30, 0x96, !PT ;  /* 0x000000d71d087212 */ /* 0x000fe400078e961e */
[----:B------:R-:W-:-:S03]  /*ccb0*/  LOP3.LUT R10, R5, R214, R28, 0x96, !PT ;  /* 0x000000d6050a7212 */ /* 0x000fc600078e961c */
[----:B------:R-:W-:-:S04]  /*ccc0*/  IMAD.WIDE.U32 R8, R8, -0x2daee0ad, RZ ;  /* 0xd2511f5308087825 */ /* 0x000fc800078e00ff */
[----:B------:R-:W-:Y:S01]  /*ccd0*/  IMAD.WIDE.U32 R10, R10, -0x2daee0ad, RZ ;  /* 0xd2511f530a0a7825 */ /* 0x000fe200078e00ff */
[----:B------:R-:W-:Y:S02]  /*cce0*/  LOP3.LUT R9, R9, R216, R14, 0x96, !PT ;  /* 0x000000d809097212 */ /* 0x000fe400078e960e */
[----:B------:R-:W-:Y:S02]  /*ccf0*/  SHF.R.U32.HI R7, RZ, 0x10, R6 ;  /* 0x00000010ff077819 */ /* 0x000fe40000011606 */
[----:B------:R-:W-:Y:S01]  /*cd00*/  LOP3.LUT R11, R11, R221, R8, 0x96, !PT ;  /* 0x000000dd0b0b7212 */ /* 0x000fe200078e9608 */
[----:B------:R-:W-:Y:S01]  /*cd10*/  IMAD.WIDE.U32 R8, R9, -0x326172a9, RZ ;  /* 0xcd9e8d5709087825 */ /* 0x000fe200078e00ff */
[----:B------:R-:W-:-:S04]  /*cd20*/  LOP3.LUT R7, R7, 0xff, RZ, 0xc0, !PT ;  /* 0x000000ff07077812 */ /* 0x000fc800078ec0ff */
[----:B------:R-:W-:Y:S02]  /*cd30*/  LOP3.LUT R4, R9, R211, R4, 0x96, !PT ;  /* 0x000000d309047212 */ /* 0x000fe400078e9604 */
[----:B------:R-:W-:-:S03]  /*cd40*/  ISETP.GE.U32.AND P2, PT, R199, R7, PT ;  /* 0x00000007c700720c */ /* 0x000fc60003f46070 */
[----:B------:R-:W-:-:S05]  /*cd50*/  IMAD.WIDE.U32 R4, R4, -0x2daee0ad, RZ ;  /* 0xd2511f5304047825 */ /* 0x000fca00078e00ff */
[----:B------:R-:W-:Y:S01]  /*cd60*/  LOP3.LUT R7, R5, R219, R10, 0x96, !PT ;  /* 0x000000db05077212 */ /* 0x000fe200078e960a */
[----:B------:R-:W-:-:S04]  /*cd70*/  IMAD.WIDE.U32 R10, R11, -0x326172a9, RZ ;  /* 0xcd9e8d570b0a7825 */ /* 0x000fc800078e00ff */
[----:B----4-:R-:W-:Y:S01]  /*cd80*/  @!P2 HFMA2.BF16_V2 R16, -RZ.H0_H0, RZ.H0_H0, -R43.H0_H0 ;  /* 0x200000ffff10a231 */ /* 0x010fe2000034092b */
[----:B------:R-:W-:Y:S02]  /*cd90*/  LOP3.LUT R8, R11, R220, R8, 0x96, !PT ;  /* 0x000000dc0b087212 */ /* 0x000fe400078e9608 */
[----:B------:R-:W-:-:S04]  /*cda0*/  SHF.R.U32.HI R11, RZ, 0x18, R6 ;  /* 0x00000018ff0b7819 */ /* 0x000fc80000011606 */
[----:B------:R-:W-:Y:S02]  /*cdb0*/  ISETP.GE.U32.AND P1, PT, R199, R11, PT ;  /* 0x0000000bc700720c */ /* 0x000fe40003f26070 */
[----:B------:R-:W-:Y:S02]  /*cdc0*/  PRMT R11, R16, 0x7610, R11 ;  /* 0x00007610100b7816 */ /* 0x000fe4000000000b */
[----:B------:R1:W2:Y:S04]  /*cdd0*/  LDL.LU.S16 R16, [R1+0x13c] ;  /* 0x00013c0001107983 */ /* 0x0002a80000300600 */
[----:B------:R1:W3:Y:S01]  /*cde0*/  LDL.LU.S16 R15, [R1+0x140] ;  /* 0x00014000010f7983 */ /* 0x0002e20000300600 */
[----:B------:R-:W-:-:S03]  /*cdf0*/  @!P2 PRMT R43, R11, 0x5410, RZ ;  /* 0x000054100b2ba816 */ /* 0x000fc600000000ff */
[----:B------:R1:W4:Y:S01]  /*ce00*/  LDL.LU.S16 R11, [R1+0x144] ;  /* 0x00014400010b7983 */ /* 0x0003220000300600 */
[----:B------:R-:W-:-:S05]  /*ce10*/  IMAD.WIDE.U32 R8, R8, -0x2daee0ad, RZ ;  /* 0xd2511f5308087825 */ /* 0x000fca00078e00ff */
[----:B------:R-:W-:Y:S01]  /*ce20*/  LOP3.LUT R4, R9, R217, R4, 0x96, !PT ;  /* 0x000000d909047212 */ /* 0x000fe200078e9604 */
[----:B------:R-:W-:-:S04]  /*ce30*/  IMAD.WIDE.U32 R6, R7, -0x326172a9, RZ ;  /* 0xcd9e8d5707067825 */ /* 0x000fc800078e00ff */
[----:B------:R-:W-:-:S05]  /*ce40*/  IMAD.WIDE.U32 R4, R4, -0x326172a9, RZ ;  /* 0xcd9e8d5704047825 */ /* 0x000fca00078e00ff */
[----:B------:R-:W-:-:S04]  /*ce50*/  LOP3.LUT R9, R5, R222, R6, 0x96, !PT ;  /* 0x000000de05097212 */ /* 0x000fc800078e9606 */
[----:B------:R-:W-:-:S04]  /*ce60*/  LOP3.LUT R6, R9, 0xff, RZ, 0xc0, !PT ;  /* 0x000000ff09067812 */ /* 0x000fc800078ec0ff */
[----:B------:R-:W-:Y:S01]  /*ce70*/  ISETP.GE.U32.AND P0, PT, R199, R6, PT ;  /* 0x00000006c700720c */ /* 0x000fe20003f06070 */
[----:B------:R-:W-:Y:S02]  /*ce80*/  IMAD.MOV.U32 R251, RZ, RZ, R247 ;  /* 0x000000fffffb7224 */ /* 0x000fe400078e00f7 */
        /* <DEDUP_REMOVED lines=8> */
[----:B---3--:R-:W-:Y:S02]  /*cf10*/  @!P0 HFMA2.BF16_V2 R15, -RZ.H0_H0, RZ.H0_H0, -R41.H0_H0 ;  /* 0x200000ffff0f8231 */ /* 0x008fe40000340929 */
[----:B--2---:R-:W-:-:S03]  /*cf20*/  @!P1 HFMA2.BF16_V2 R16, -RZ.H0_H0, RZ.H0_H0, -R42.H0_H0 ;  /* 0x200000ffff109231 */ /* 0x004fc6000034092a */
[----:B------:R-:W-:-:S04]  /*cf30*/  PRMT R6, R15, 0x7610, R6 ;  /* 0x000076100f067816 */ /* 0x000fc80000000006 */
[----:B------:R-:W-:Y:S02]  /*cf40*/  @!P0 PRMT R41, R6, 0x5410, RZ ;  /* 0x0000541006298816 */ /* 0x000fe400000000ff */
[----:B------:R-:W-:Y:S02]  /*cf50*/  LOP3.LUT R6, R9, 0xffff, RZ, 0xc0, !PT ;  /* 0x0000ffff09067812 */ /* 0x000fe400078ec0ff */
[----:B------:R-:W-:Y:S02]  /*cf60*/  PRMT R14, R16, 0x7610, R14 ;  /* 0x00007610100e7816 */ /* 0x000fe4000000000e */
[----:B------:R-:W-:Y:S02]  /*cf70*/  SHF.R.U32.HI R6, RZ, 0x8, R6 ;  /* 0x00000008ff067819 */ /* 0x000fe40000011606 */
[----:B------:R-:W-:Y:S02]  /*cf80*/  @!P1 PRMT R42, R14, 0x5410, RZ ;  /* 0x000054100e2a9816 */ /* 0x000fe400000000ff */
[----:B------:R-:W-:Y:S01]  /*cf90*/  LOP3.LUT R6, R6, 0xffff, RZ, 0xc0, !PT ;  /* 0x0000ffff06067812 */ /* 0x000fe200078ec0ff */
[----:B------:R1:W2:Y:S03]  /*cfa0*/  LDL.LU.S16 R14, [R1+0x148] ;  /* 0x00014800010e7983 */ /* 0x0002a60000300600 */
[----:B------:R-:W-:-:S13]  /*cfb0*/  ISETP.GE.U32.AND P0, PT, R199, R6, PT ;  /* 0x00000006c700720c */ /* 0x000fda0003f06070 */
[----:B----4-:R-:W-:-:S05]  /*cfc0*/  @!P0 HFMA2.BF16_V2 R11, -RZ.H0_H0, RZ.H0_H0, -R40.H0_H0 ;  /* 0x200000ffff0b8231 */ /* 0x010fca0000340928 */
[----:B------:R-:W-:Y:S02]  /*cfd0*/  PRMT R6, R11, 0x7610, R6 ;  /* 0x000076100b067816 */ /* 0x000fe40000000006 */
[----:B------:R1:W3:Y:S02]  /*cfe0*/  LDL.LU.S16 R11, [R1+0x14c] ;  /* 0x00014c00010b7983 */ /* 0x0002e40000300600 */
[----:B------:R-:W-:Y:S02]  /*cff0*/  @!P0 PRMT R40, R6, 0x5410, RZ ;  /* 0x0000541006288816 */ /* 0x000fe400000000ff */
[----:B------:R-:W-:-:S04]  /*d000*/  LOP3.LUT R6, R4, 0xff, RZ, 0xc0, !PT ;  /* 0x000000ff04067812 */ /* 0x000fc800078ec0ff */
[----:B------:R-:W-:Y:S02]  /*d010*/  ISETP.GE.U32.AND P0, PT, R199, R6, PT ;  /* 0x00000006c700720c */ /* 0x000fe40003f06070 */
[----:B------:R-:W-:-:S04]  /*d020*/  F2FP.BF16.F32.PACK_AB R19, R19, R21 ;  /* 0x000000151313723e */ /* 0x000fc800000010ff */
[C---:B------:R-:W-:Y:S02]  /*d030*/  PRMT R35, R19.reuse, 0x7610, R35 ;  /* 0x0000761013237816 */ /* 0x040fe40000000023 */
[----:B------:R-:W-:Y:S01]  /*d040*/  LOP3.LUT R5, R4, 0xffff, RZ, 0xc0, !PT ;  /* 0x0000ffff04057812 */ /* 0x000fe200078ec0ff */
[----:B------:R-:W-:Y:S02]  /*d050*/  IMAD.MOV.U32 R248, RZ, RZ, R251 ;  /* 0x000000fffff87224 */ /* 0x000fe400078e00fb */
[----:B------:R-:W-:Y:S01]  /*d060*/  IMAD.MOV.U32 R251, RZ, RZ, R247 ;  /* 0x000000fffffb7224 */ /* 0x000fe200078e00f7 */
[----:B------:R-:W-:Y:S01]  /*d070*/  SHF.R.U32.HI R5, RZ, 0x8, R5 ;  /* 0x00000008ff057819 */ /* 0x000fe20000011605 */
[----:B------:R-:W-:Y:S01]  /*d080*/  IMAD.MOV.U32 R247, RZ, RZ, R228 ;  /* 0x000000fffff77224 */ /* 0x000fe200078e00e4 */
[----:B------:R-:W-:Y:S01]  /*d090*/  PRMT R34, R19, 0x7632, R34 ;  /* 0x0000763213227816 */ /* 0x000fe20000000022 */
[----:B------:R-:W-:Y:S02]  /*d0a0*/  IMAD.MOV.U32 R228, RZ, RZ, R229 ;  /* 0x000000ffffe47224 */ /* 0x000fe400078e00e5 */
[----:B------:R-:W-:Y:S01]  /*d0b0*/  IMAD.MOV.U32 R229, RZ, RZ, R246 ;  /* 0x000000ffffe57224 */ /* 0x000fe200078e00f6 */
[----:B------:R-:W-:Y:S01]  /*d0c0*/  LOP3.LUT R5, R5, 0xffff, RZ, 0xc0, !PT ;  /* 0x0000ffff05057812 */ /* 0x000fe200078ec0ff */
[----:B------:R-:W-:-:S02]  /*d0d0*/  IMAD.MOV.U32 R246, RZ, RZ, R226 ;  /* 0x000000fffff67224 */ /* 0x000fc400078e00e2 */
[----:B------:R-:W-:Y:S02]  /*d0e0*/  IMAD.MOV.U32 R226, RZ, RZ, R225 ;  /* 0x000000ffffe27224 */ /* 0x000fe400078e00e1 */
        /* <DEDUP_REMOVED lines=8> */
[----:B------:R1:W2:Y:S01]  /*d170*/  LDL.LU.S16 R11, [R1+0x150] ;  /* 0x00015000010b7983 */ /* 0x0002a20000300600 */
[----:B------:R-:W-:Y:S02]  /*d180*/  SHF.R.U32.HI R5, RZ, 0x10, R4 ;  /* 0x00000010ff057819 */ /* 0x000fe40000011604 */
[----:B------:R-:W-:Y:S02]  /*d190*/  @!P0 PRMT R34, R6, 0x5410, RZ ;  /* 0x0000541006228816 */ /* 0x000fe400000000ff */
[----:B------:R1:W3:Y:S01]  /*d1a0*/  LDL.LU.S16 R6, [R1+0x158] ;  /* 0x0001580001067983 */ /* 0x0002e20000300600 */
[----:B------:R-:W-:-:S04]  /*d1b0*/  LOP3.LUT R5, R5, 0xff, RZ, 0xc0, !PT ;  /* 0x000000ff05057812 */ /* 0x000fc800078ec0ff */
[----:B------:R-:W-:Y:S01]  /*d1c0*/  ISETP.GE.U32.AND P1, PT, R199, R5, PT ;  /* 0x00000005c700720c */ /* 0x000fe20003f26070 */
[----:B------:R-:W-:Y:S02]  /*d1d0*/  IMAD.MOV.U32 R249, RZ, RZ, R248 ;  /* 0x000000fffff97224 */ /* 0x000fe400078e00f8 */
[----:B------:R-:W-:Y:S02]  /*d1e0*/  IMAD.MOV.U32 R248, RZ, RZ, R251 ;  /* 0x000000fffff87224 */ /* 0x000fe400078e00fb */
[----:B------:R-:W-:Y:S02]  /*d1f0*/  IMAD.MOV.U32 R251, RZ, RZ, R247 ;  /* 0x000000fffffb7224 */ /* 0x000fe400078e00f7 */
        /* <DEDUP_REMOVED lines=9> */
[----:B------:R-:W-:Y:S02]  /*d290*/  PRMT R200, R33, 0x5410, R32 ;  /* 0x0000541021c87816 */ /* 0x000fe40000000020 */
[----:B------:R-:W-:Y:S01]  /*d2a0*/  SHF.R.U32.HI R4, RZ, 0x18, R4 ;  /* 0x00000018ff047819 */ /* 0x000fe20000011604 */
[----:B--2---:R-:W-:-:S05]  /*d2b0*/  @!P1 HFMA2.BF16_V2 R11, -RZ.H0_H0, RZ.H0_H0, -R33.H0_H0 ;  /* 0x200000ffff0b9231 */ /* 0x004fca0000340921 */
[----:B------:R-:W-:-:S04]  /*d2c0*/  PRMT R5, R11, 0x7610, R5 ;  /* 0x000076100b057816 */ /* 0x000fc80000000005 */
[----:B------:R-:W-:Y:S02]  /*d2d0*/  @!P1 PRMT R33, R5, 0x5410, RZ ;  /* 0x0000541005219816 */ /* 0x000fe400000000ff */
[----:B------:R1:W2:Y:S01]  /*d2e0*/  LDL.LU.S16 R5, [R1+0x15c] ;  /* 0x00015c0001057983 */ /* 0x0002a20000300600 */
[----:B------:R-:W-:Y:S02]  /*d2f0*/  ISETP.GE.U32.AND P0, PT, R199, R4, PT ;  /* 0x00000004c700720c */ /* 0x000fe40003f06070 */
[----:B------:R-:W-:Y:S01]  /*d300*/  LOP3.LUT R7, R7, R218, R10, 0x96, !PT ;  /* 0x000000da07077212 */ /* 0x000fe200078e960a */
[----:B------:R-:W4:Y:S04]  /*d310*/  LDL R14, [R1+0x1a8] ;  /* 0x0001a800010e7983 */ /* 0x000f280000100800 */
[----:B------:R1:W4:Y:S06]  /*d320*/  LDL.LU.S16 R11, [R1+0x160] ;  /* 0x00016000010b7983 */ /* 0x00032c0000300600 */
[----:B---3--:R-:W-:-:S05]  /*d330*/  @!P0 HFMA2.BF16_V2 R6, -RZ.H0_H0, RZ.H0_H0, -R32.H0_H0 ;  /* 0x200000ffff068231 */ /* 0x008fca0000340920 */
[----:B------:R-:W-:Y:S01]  /*d340*/  PRMT R4, R6, 0x7610, R4 ;  /* 0x0000761006047816 */ /* 0x000fe20000000004 */
[----:B------:R-:W-:-:S05]  /*d350*/  IMAD.WIDE.U32 R6, R7, -0x2daee0ad, RZ ;  /* 0xd2511f5307067825 */ /* 0x000fca00078e00ff */
[----:B------:R-:W-:Y:S02]  /*d360*/  LOP3.LUT R8, R7, R223, R8, 0x96, !PT ;  /* 0x000000df07087212 */ /* 0x000fe400078e9608 */
[----:B------:R-:W-:Y:S02]  /*d370*/  @!P0 PRMT R32, R4, 0x5410, RZ ;  /* 0x0000541004208816 */ /* 0x000fe400000000ff */
[----:B------:R-:W-:-:S04]  /*d380*/  LOP3.LUT R4, R8, 0xff, RZ, 0xc0, !PT ;  /* 0x000000ff08047812 */ /* 0x000fc800078ec0ff */
[----:B------:R-:W-:Y:S01]  /*d390*/  ISETP.GE.U32.AND P0, PT, R199, R4, PT ;  /* 0x00000004c700720c */ /* 0x000fe20003f06070 */
[----:B------:R-:W-:Y:S01]  /*d3a0*/  IMAD.MOV.U32 R250, RZ, RZ, R249 ;  /* 0x000000fffffa7224 */ /* 0x000fe200078e00f9 */
[C---:B------:R-:W-:Y:S01]  /*d3b0*/  PRMT R30, R31.reuse, 0x7632, R30 ;  /* 0x000076321f1e7816 */ /* 0x040fe2000000001e */
[----:B------:R-:W-:Y:S02]  /*d3c0*/  IMAD.MOV.U32 R249, RZ, RZ, R251 ;  /* 0x000000fffff97224 */ /* 0x000fe400078e00fb */
[----:B------:R-:W-:Y:S02]  /*d3d0*/  IMAD.MOV.U32 R251, RZ, RZ, R247 ;  /* 0x000000fffffb7224 */ /* 0x000fe400078e00f7 */
[----:B------:R-:W-:Y:S02]  /*d3e0*/  IMAD.MOV.U32 R247, RZ, RZ, R228 ;  /* 0x000000fffff77224 */ /* 0x000fe400078e00e4 */
[----:B------:R-:W-:Y:S01]  /*d3f0*/  IMAD.MOV.U32 R228, RZ, RZ, R225 ;  /* 0x000000ffffe47224 */ /* 0x000fe200078e00e1 */
[----:B------:R-:W-:-:S03]  /*d400*/  PRMT R225, R31, 0x5410, R30 ;  /* 0x000054101fe17816 */ /* 0x000fc6000000001e */
[----:B--2---:R-:W-:-:S05]  /*d410*/  @!P0 HFMA2.BF16_V2 R5, -RZ.H0_H0, RZ.H0_H0, -R31.H0_H0 ;  /* 0x200000ffff058231 */ /* 0x004fca000034091f */
[----:B------:R-:W-:Y:S02]  /*d420*/  PRMT R4, R5, 0x7610, R4 ;  /* 0x0000761005047816 */ /* 0x000fe40000000004 */
[----:B------:R1:W2:Y:S02]  /*d430*/  LDL.LU.S16 R5, [R1+0x164] ;  /* 0x0001640001057983 */ /* 0x0002a40000300600 */
[----:B------:R-:W-:Y:S02]  /*d440*/  @!P0 PRMT R31, R4, 0x5410, RZ ;  /* 0x00005410041f8816 */ /* 0x000fe400000000ff */
[----:B------:R-:W-:Y:S01]  /*d450*/  LOP3.LUT R4, R8, 0xffff, RZ, 0xc0, !PT ;  /* 0x0000ffff08047812 */ /* 0x000fe200078ec0ff */
[----:B------:R-:W3:Y:S03]  /*d460*/  LDL R16, [R1+0x1e0] ;  /* 0x0001e00001107983 */ /* 0x000ee60000100800 */
[----:B------:R-:W-:Y:S01]  /*d470*/  SHF.R.U32.HI R4, RZ, 0x8, R4 ;  /* 0x00000008ff047819 */ /* 0x000fe20000011604 */
[----:B------:R-:W3:Y:S03]  /*d480*/  LDL R15, [R1+0x180] ;  /* 0x00018000010f7983 */ /* 0x000ee60000100800 */
[----:B------:R-:W-:-:S04]  /*d490*/  LOP3.LUT R4, R4, 0xffff, RZ, 0xc0, !PT ;  /* 0x0000ffff04047812 */ /* 0x000fc800078ec0ff */
[----:B------:R-:W-:-:S13]  /*d4a0*/  ISETP.GE.U32.AND P0, PT, R199, R4, PT ;  /* 0x00000004c700720c */ /* 0x000fda0003f06070 */
[----:B----4-:R-:W-:-:S05]  /*d4b0*/  @!P0 HFMA2.BF16_V2 R11, -RZ.H0_H0, RZ.H0_H0, -R30.H0_H0 ;  /* 0x200000ffff0b8231 */ /* 0x010fca000034091e */
[----:B------:R-:W-:-:S04]  /*d4c0*/  PRMT R4, R11, 0x7610, R4 ;  /* 0x000076100b047816 */ /* 0x000fc80000000004 */
[----:B------:R-:W-:Y:S02]  /*d4d0*/  @!P0 PRMT R30, R4, 0x5410, RZ ;  /* 0x00005410041e8816 */ /* 0x000fe400000000ff */
[----:B------:R-:W-:-:S04]  /*d4e0*/  LOP3.LUT R4, R6, 0xff, RZ, 0xc0, !PT ;  /* 0x000000ff06047812 */ /* 0x000fc800078ec0ff */
[----:B------:R-:W-:Y:S02]  /*d4f0*/  ISETP.GE.U32.AND P0, PT, R199, R4, PT ;  /* 0x00000004c700720c */ /* 0x000fe40003f06070 */
[----:B------:R-:W-:-:S11]  /*d500*/  PRMT R29, R18, 0x7610, R29 ;  /* 0x00007610121d7816 */ /* 0x000fd6000000001d */
[----:B--2---:R-:W-:-:S05]  /*d510*/  @!P0 HFMA2.BF16_V2 R5, -RZ.H0_H0, RZ.H0_H0, -R29.H0_H0 ;  /* 0x200000ffff058231 */ /* 0x004fca000034091d */
[----:B------:R-:W-:Y:S02]  /*d520*/  PRMT R4, R5, 0x7610, R4 ;  /* 0x0000761005047816 */ /* 0x000fe40000000004 */
[----:B------:R-:W2:Y:S04]  /*d530*/  LDL R5, [R1+0x188] ;  /* 0x0001880001057983 */ /* 0x000ea80000100800 */
[----:B------:R1:W4:Y:S01]  /*d540*/  LDL.LU.S16 R11, [R1+0x16c] ;  /* 0x00016c00010b7983 */ /* 0x0003220000300600 */
[----:B------:R-:W-:Y:S01]  /*d550*/  PRMT R28, R18, 0x7632, R28 ;  /* 0x00007632121c7816 */ /* 0x000fe2000000001c */
[----:B------:R-:W-:Y:S02]  /*d560*/  IMAD.MOV.U32 R252, RZ, RZ, R228 ;  /* 0x000000fffffc7224 */ /* 0x000fe400078e00e4 */
[----:B------:R-:W-:Y:S01]  /*d570*/  IMAD.MOV.U32 R228, RZ, RZ, R226 ;  /* 0x000000ffffe47224 */ /* 0x000fe200078e00e2 */
[----:B------:R-:W-:Y:S01]  /*d580*/  PRMT R226, R29, 0x5410, R28 ;  /* 0x000054101de27816 */ /* 0x000fe2000000001c */
[----:B------:R-:W3:Y:S01]  /*d590*/  S2R R17, SR_CTAID.X ;  /* 0x0000000000117919 */ /* 0x000ee20000002500 */
[----:B------:R-:W-:-:S02]  /*d5a0*/  @!P0 PRMT R29, R4, 0x5410, RZ ;  /* 0x00005410041d8816 */ /* 0x000fc400000000ff */
[----:B------:R-:W-:Y:S01]  /*d5b0*/  LOP3.LUT R4, R6, 0xffff, RZ, 0xc0, !PT ;  /* 0x0000ffff06047812 */ /* 0x000fe200078ec0ff */
[----:B------:R-:W2:Y:S03]  /*d5c0*/  LDL R12, [R1+0x3ac] ;  /* 0x0003ac00010c7983 */ /* 0x000ea60000100800 */
[----:B------:R-:W-:-:S04]  /*d5d0*/  SHF.R.U32.HI R4, RZ, 0x8, R4 ;  /* 0x00000008ff047819 */ /* 0x000fc80000011604 */
[----:B------:R-:W-:-:S04]  /*d5e0*/  LOP3.LUT R4, R4, 0xffff, RZ, 0xc0, !PT ;  /* 0x0000ffff04047812 */ /* 0x000fc800078ec0ff */
[----:B------:R-:W-:Y:S01]  /*d5f0*/  ISETP.GE.U32.AND P0, PT, R199, R4, PT ;  /* 0x00000004c700720c */ /* 0x000fe20003f06070 */
[----:B------:R-:W2:Y:S01]  /*d600*/  S2R R7, SR_CTAID.Z ;  /* 0x0000000000077919 */ /* 0x000ea20000002700 */
[----:B---3--:R-:W-:-:S11]  /*d610*/  IMAD.SHL.U32 R17, R17, 0x80, RZ ;  /* 0x0000008011117824 */ /* 0x008fd600078e00ff */
[----:B----4-:R-:W-:-:S05]  /*d620*/  @!P0 HFMA2.BF16_V2 R11, -RZ.H0_H0, RZ.H0_H0, -R28.H0_H0 ;  /* 0x200000ffff0b8231 */ /* 0x010fca000034091c */
[----:B------:R-:W-:Y:S02]  /*d630*/  PRMT R4, R11, 0x7610, R4 ;  /* 0x000076100b047816 */ /* 0x000fe40000000004 */
[----:B------:R-:W2:Y:S02]  /*d640*/  S2R R11, SR_CTAID.Y ;  /* 0x00000000000b7919 */ /* 0x000ea40000002600 */
[----:B--2---:R-:W-:Y:S02]  /*d650*/  IMAD R7, R11, R5, R7 ;  /* 0x000000050b077224 */ /* 0x004fe400078e0207 */
[----:B------:R-:W2:Y:S02]  /*d660*/  S2R R11, SR_TID.X ;  /* 0x00000000000b7919 */ /* 0x000ea40000002100 */
[----:B------:R-:W-:Y:S02]  /*d670*/  IMAD R7, R16, R7, R17 ;  /* 0x0000000710077224 */ /* 0x000fe400078e0211 */
[----:B------:R-:W3:Y:S01]  /*d680*/  LDL.64 R16, [R1+0x190] ;  /* 0x0001900001107983 */ /* 0x000ee20000100a00 */
[----:B------:R-:W-:-:S02]  /*d690*/  @!P0 PRMT R28, R4, 0x5410, RZ ;  /* 0x00005410041c8816 */ /* 0x000fc400000000ff */
[----:B------:R-:W-:Y:S02]  /*d6a0*/  LOP3.LUT R4, R15, 0x7ffffffc, RZ, 0xc0, !PT ;  /* 0x7ffffffc0f047812 */ /* 0x000fe400078ec0ff */
[----:B--2---:R-:W-:-:S04]  /*d6b0*/  SHF.R.S32.HI R15, RZ, 0x1f, R11 ;  /* 0x0000001fff0f7819 */ /* 0x004fc8000001140b */
[----:B------:R-:W-:Y:S02]  /*d6c0*/  LEA.HI R15, R15, R11, RZ, 0x5 ;  /* 0x0000000b0f0f7211 */ /* 0x000fe400078f28ff */
[----:B------:R1:W2:Y:S01]  /*d6d0*/  LDL.LU.S16 R11, [R1+0x178] ;  /* 0x00017800010b7983 */ /* 0x0002a20000300600 */
[----:B------:R-:W-:Y:S02]  /*d6e0*/  IMAD.MOV.U32 R20, RZ, RZ, R252 ;  /* 0x000000ffff147224 */ /* 0x000fe400078e00fc */
[----:B------:R-:W4:Y:S01]  /*d6f0*/  S2R R252, SR_TID.X ;  /* 0x0000000000fc7919 */ /* 0x000f220000002100 */
[----:B------:R-:W-:-:S04]  /*d700*/  LOP3.LUT R15, R15, 0xffffffe0, RZ, 0xc0, !PT ;  /* 0xffffffe00f0f7812 */ /* 0x000fc800078ec0ff */
[----:B----4-:R-:W-:Y:S01]  /*d710*/  IADD3 R5, -R4, R252, -R15 ;  /* 0x000000fc04057210 */ /* 0x010fe20007ffe90f */
[----:B------:R-:W-:-:S04]  /*d720*/  IMAD.SHL.U32 R4, R248, 0x80, RZ ;  /* 0x00000080f8047824 */ /* 0x000fc800078e00ff */
[----:B------:R-:W-:Y:S02]  /*d730*/  IMAD.SHL.U32 R5, R5, 0x2, RZ ;  /* 0x0000000205057824 */ /* 0x000fe400078e00ff */
[C---:B------:R-:W-:Y:S02]  /*d740*/  IMAD R4, R14.reuse, R7, R4 ;  /* 0x000000070e047224 */ /* 0x040fe400078e0204 */
[----:B------:R-:W-:Y:S02]  /*d750*/  IMAD R5, R14, R12, R5 ;  /* 0x0000000c0e057224 */ /* 0x000fe400078e0205 */
[----:B------:R-:W-:-:S03]  /*d760*/  VIADD R4, R4, 0xffffff80 ;  /* 0xffffff8004047836 */ /* 0x000fc60000000000 */
[----:B------:R-:W-:Y:S02]  /*d770*/  SHF.R.S32.HI R7, RZ, 0x1f, R5 ;  /* 0x0000001fff077819 */ /* 0x000fe40000011405 */
[----:B------:R-:W-:-:S04]  /*d780*/  IADD3 R5, P0, R5, R4, RZ ;  /* 0x0000000405057210 */ /* 0x000fc80007f1e0ff */
[----:B------:R-:W-:Y:S02]  /*d790*/  LEA.HI.X.SX32 R7, R4, R7, 0x1, P0 ;  /* 0x0000000704077211 */ /* 0x000fe400000f0eff */
[C---:B------:R-:W-:Y:S02]  /*d7a0*/  PRMT R19, R13.reuse, 0x7610, R19 ;  /* 0x000076100d137816 */ /* 0x040fe40000000013 */
[----:B------:R-:W-:Y:S02]  /*d7b0*/  PRMT R18, R13, 0x7632, R18 ;  /* 0x000076320d127816 */ /* 0x000fe40000000012 */
[----:B---3--:R-:W-:-:S04]  /*d7c0*/  LEA R4, P0, R5, R16, 0x1 ;  /* 0x0000001005047211 */ /* 0x008fc800078008ff */
[----:B------:R-:W-:Y:S01]  /*d7d0*/  LEA.HI.X R5, R5, R17, R7, 0x1, P0 ;  /* 0x0000001105057211 */ /* 0x000fe200000f0c07 */
[----:B------:R-:W-:Y:S02]  /*d7e0*/  IMAD.MOV.U32 R17, RZ, RZ, R185 ;  /* 0x000000ffff117224 */ /* 0x000fe400078e00b9 */
[----:B------:R-:W-:Y:S02]  /*d7f0*/  IMAD.MOV.U32 R185, RZ, RZ, R171 ;  /* 0x000000ffffb97224 */ /* 0x000fe400078e00ab */
[----:B------:R-:W-:Y:S01]  /*d800*/  IMAD R171, R2, 0x2, R3 ;  /* 0x0000000202ab7824 */ /* 0x000fe200078e0203 */
[--C-:B------:R-:W-:Y:S02]  /*d810*/  SHF.R.U32.HI R3, RZ, 0x10, R6.reuse ;  /* 0x00000010ff037819 */ /* 0x100fe40000011606 */
[----:B------:R-:W-:Y:S02]  /*d820*/  SHF.R.U32.HI R2, RZ, 0x18, R6 ;  /* 0x00000018ff027819 */ /* 0x000fe40000011606 */
[----:B------:R-:W-:-:S02]  /*d830*/  LOP3.LUT R3, R3, 0xff, RZ, 0xc0, !PT ;  /* 0x000000ff03037812 */ /* 0x000fc400078ec0ff */
[C---:B------:R-:W-:Y:S02]  /*d840*/  ISETP.GE.U32.AND P0, PT, R199.reuse, R2, PT ;  /* 0x00000002c700720c */ /* 0x040fe40003f06070 */
[--C-:B------:R-:W-:Y:S02]  /*d850*/  SHF.R.U32.HI R2, RZ, 0x18, R9.reuse ;  /* 0x00000018ff027819 */ /* 0x100fe40000011609 */
[C---:B------:R-:W-:Y:S02]  /*d860*/  ISETP.GE.U32.AND P1, PT, R199.reuse, R3, PT ;  /* 0x00000003c700720c */ /* 0x040fe40003f26070 */
[----:B------:R-:W-:Y:S02]  /*d870*/  ISETP.GE.U32.AND P4, PT, R199, R2, PT ;  /* 0x00000002c700720c */ /* 0x000fe40003f86070 */
[----:B------:R-:W-:-:S04]  /*d880*/  SHF.R.U32.HI R2, RZ, 0x10, R9 ;  /* 0x00000010ff027819 */ /* 0x000fc80000011609 */
[----:B------:R-:W-:-:S04]  /*d890*/  LOP3.LUT R2, R2, 0xff, RZ, 0xc0, !PT ;  /* 0x000000ff02027812 */ /* 0x000fc800078ec0ff */
[C---:B------:R-:W-:Y:S02]  /*d8a0*/  ISETP.GE.U32.AND P5, PT, R199.reuse, R2, PT ;  /* 0x00000002c700720c */ /* 0x040fe40003fa6070 */
[--C-:B------:R-:W-:Y:S01]  /*d8b0*/  SHF.R.U32.HI R2, RZ, 0x10, R8.reuse ;  /* 0x00000010ff027819 */ /* 0x100fe20000011608 */
[----:B--2---:R-:W-:Y:S01]  /*d8c0*/  @!P1 HFMA2.BF16_V2 R11, -RZ.H0_H0, RZ.H0_H0, -R19.H0_H0 ;  /* 0x200000ffff0b9231 */ /* 0x004fe20000340913 */
[----:B------:R-:W-:Y:S01]  /*d8d0*/  SHF.R.U32.HI R8, RZ, 0x18, R8 ;  /* 0x00000018ff087819 */ /* 0x000fe20000011608 */
[----:B------:R-:W-:Y:S02]  /*d8e0*/  IMAD.MOV.U32 R12, RZ, RZ, R185 ;  /* 0x000000ffff0c7224 */ /* 0x000fe400078e00b9 */
[----:B------:R-:W-:Y:S01]  /*d8f0*/  IMAD.MOV.U32 R16, RZ, RZ, R20 ;  /* 0x000000ffff107224 */ /* 0x000fe200078e0014 */
[----:B------:R-:W-:Y:S01]  /*d900*/  ISETP.GE.U32.AND P2, PT, R199, R8, PT ;  /* 0x00000008c700720c */ /* 0x000fe20003f46070 */
[----:B------:R1:W2:Y:S01]  /*d910*/  LDL.LU.S16 R185, [R1+0x180] ;  /* 0x0001800001b97983 */ /* 0x0002a20000300600 */
[----:B------:R-:W-:Y:S01]  /*d920*/  PRMT R8, R11, 0x7610, R8 ;  /* 0x000076100b087816 */ /* 0x000fe20000000008 */
[----:B------:R-:W-:Y:S01]  /*d930*/  IMAD.MOV.U32 R20, RZ, RZ, R224 ;  /* 0x000000ffff147224 */ /* 0x000fe200078e00e0 */
[----:B------:R-:W-:Y:S01]  /*d940*/  PRMT R224, R19, 0x5410, R18 ;  /* 0x0000541013e07816 */ /* 0x000fe20000000012 */
[----:B------:R1:W3:Y:S01]  /*d950*/  LDL.LU.S16 R13, [R1+0x194] ;  /* 0x00019400010d7983 */ /* 0x0002e20000300600 */
[----:B------:R-:W-:-:S03]  /*d960*/  @!P1 PRMT R19, R8, 0x5410, RZ ;  /* 0x0000541008139816 */ /* 0x000fc600000000ff */
[----:B------:R1:W4:Y:S04]  /*d970*/  LDL.LU.S16 R11, [R1+0x190] ;  /* 0x00019000010b7983 */ /* 0x0003280000300600 */
[----:B------:R1:W4:Y:S04]  /*d980*/  LDL.LU.S16 R9, [R1+0x188] ;  /* 0x0001880001097983 */ /* 0x0003280000300600 */
[----:B------:R1:W4:Y:S01]  /*d990*/  LDL.LU.S16 R8, [R1+0x184] ;  /* 0x0001840001087983 */ /* 0x0003220000300600 */
[----:B------:R-:W-:Y:S02]  /*d9a0*/  LOP3.LUT R2, R2, 0xff, RZ, 0xc0, !PT ;  /* 0x000000ff02027812 */ /* 0x000fe400078ec0ff */
[----:B------:R-:W-:-:S02]  /*d9b0*/  PRMT R21, R22, 0x7632, R21 ;  /* 0x0000763216157816 */ /* 0x000fc40000000015 */
[----:B------:R-:W-:Y:S01]  /*d9c0*/  ISETP.GE.U32.AND P3, PT, R199, R2, PT ;  /* 0x00000002c700720c */ /* 0x000fe20003f66070 */
[----:B------:R-:W-:Y:S01]  /*d9d0*/  IMAD.MOV.U32 R15, RZ, RZ, R17 ;  /* 0x000000ffff0f7224 */ /* 0x000fe200078e0011 */
[----:B------:R-:W-:Y:S01]  /*d9e0*/  PRMT R23, R25, 0x7632, R23 ;  /* 0x0000763219177816 */ /* 0x000fe20000000017 */
[----:B------:R-:W-:Y:S02]  /*d9f0*/  IMAD.MOV.U32 R17, RZ, RZ, R16 ;  /* 0x000000ffff117224 */ /* 0x000fe400078e0010 */
[----:B------:R-:W-:Y:S02]  /*da00*/  IMAD.MOV.U32 R16, RZ, RZ, R250 ;  /* 0x000000ffff107224 */ /* 0x000fe400078e00fa */
[----:B------:R-:W-:Y:S02]  /*da10*/  IMAD.MOV.U32 R250, RZ, RZ, R229 ;  /* 0x000000fffffa7224 */ /* 0x000fe400078e00e5 */
[----:B------:R-:W-:Y:S02]  /*da20*/  IMAD.MOV.U32 R229, RZ, RZ, R246 ;  /* 0x000000ffffe57224 */ /* 0x000fe400078e00f6 */
[----:B------:R-:W-:-:S02]  /*da30*/  IMAD.MOV.U32 R246, RZ, RZ, R243 ;  /* 0x000000fffff67224 */ /* 0x000fc400078e00f3 */
[----:B------:R-:W-:Y:S02]  /*da40*/  IMAD.MOV.U32 R243, RZ, RZ, R241 ;  /* 0x000000fffff37224 */ /* 0x000fe400078e00f1 */
[----:B------:R-:W-:Y:S01]  /*da50*/  IMAD.MOV.U32 R241, RZ, RZ, R213 ;  /* 0x000000fffff17224 */ /* 0x000fe200078e00d5 */
[----:B------:R-:W-:Y:S01]  /*da60*/  PRMT R213, R22, 0x5410, R21 ;  /* 0x0000541016d57816 */ /* 0x000fe20000000015 */
[----:B------:R1:W-:Y:S04]  /*da70*/  ST.E.U16 desc[UR4][R4.64], R154 ;  /* 0x0000009a04007985 */ /* 0x0003e8000c101504 */
[----:B------:R1:W-:Y:S02]  /*da80*/  ST.E.U16 desc[UR4][R4.64+0x2], R153 ;  /* 0x0000029904007985 */ /* 0x0003e4000c101504 */
[----:B-1----:R-:W-:-:S02]  /*da90*/  IMAD.MOV.U32 R154, RZ, RZ, R16 ;  /* 0x000000ffff9a7224 */ /* 0x002fc400078e0010 */
[----:B------:R-:W-:Y:S02]  /*daa0*/  IMAD.MOV.U32 R16, RZ, RZ, R250 ;  /* 0x000000ffff107224 */ /* 0x000fe400078e00fa */
[----:B------:R-:W-:Y:S02]  /*dab0*/  IMAD.MOV.U32 R153, RZ, RZ, R17 ;  /* 0x000000ffff997224 */ /* 0x000fe400078e0011 */
[----:B------:R-:W-:Y:S02]  /*dac0*/  IMAD.MOV.U32 R17, RZ, RZ, R229 ;  /* 0x000000ffff117224 */ /* 0x000fe400078e00e5 */
[----:B------:R-:W-:Y:S02]  /*dad0*/  IMAD.MOV.U32 R250, RZ, RZ, R243 ;  /* 0x000000fffffa7224 */ /* 0x000fe400078e00f3 */
[----:B------:R-:W-:Y:S02]  /*dae0*/  IMAD.MOV.U32 R229, RZ, RZ, R241 ;  /* 0x000000ffffe57224 */ /* 0x000fe400078e00f1 */
[----:B------:R-:W-:-:S02]  /*daf0*/  IMAD.MOV.U32 R243, RZ, RZ, R237 ;  /* 0x000000fffff37224 */ /* 0x000fc400078e00ed */
[----:B------:R-:W-:Y:S02]  /*db00*/  IMAD.MOV.U32 R241, RZ, RZ, R236 ;  /* 0x000000fffff17224 */ /* 0x000fe400078e00ec */
[----:B--2---:R-:W-:Y:S02]  /*db10*/  @!P0 HFMA2.BF16_V2 R185, -RZ.H0_H0, RZ.H0_H0, -R18.H0_H0 ;  /* 0x200000ffffb98231 */ /* 0x004fe40000340912 */
[----:B---3--:R-:W-:Y:S02]  /*db20*/  @!P5 HFMA2.BF16_V2 R13, -RZ.H0_H0, RZ.H0_H0, -R25.H0_H0 ;  /* 0x200000ffff0dd231 */ /* 0x008fe40000340919 */
[----:B----4-:R-:W-:Y:S02]  /*db30*/  @!P4 HFMA2.BF16_V2 R11, -RZ.H0_H0, RZ.H0_H0, -R23.H0_H0 ;  /* 0x200000ffff0bc231 */ /* 0x010fe40000340917 */
[----:B------:R-:W-:Y:S01]  /*db40*/  @!P2 HFMA2.BF16_V2 R8, -RZ.H0_H0, RZ.H0_H0, -R21.H0_H0 ;  /* 0x200000ffff08a231 */ /* 0x000fe20000340915 */
[----:B------:R-:W-:-:S04]  /*db50*/  PRMT R7, R13, 0x7610, R7 ;  /* 0x000076100d077816 */ /* 0x000fc80000000007 */
[----:B------:R-:W-:Y:S01]  /*db60*/  PRMT R2, R8, 0x7610, R2 ;  /* 0x0000761008027816 */ /* 0x000fe20000000002 */
[----:B------:R-:W-:Y:S02]  /*db70*/  @!P3 HFMA2.BF16_V2 R9, -RZ.H0_H0, RZ.H0_H0, -R22.H0_H0 ;  /* 0x200000ffff09b231 */ /* 0x000fe40000340916 */
[----:B------:R-:W-:Y:S01]  /*db80*/  IMAD.MOV.U32 R13, RZ, RZ, R15 ;  /* 0x000000ffff0d7224 */ /* 0x000fe200078e000f */
[----:B------:R-:W-:Y:S01]  /*db90*/  @!P2 PRMT R21, R2, 0x5410, RZ ;  /* 0x000054100215a816 */ /* 0x000fe200000000ff */
[----:B------:R-:W-:Y:S01]  /*dba0*/  IMAD.SHL.U32 R2, R14, 0x8, RZ ;  /* 0x000000080e027824 */ /* 0x000fe200078e00ff */
[----:B------:R-:W-:Y:S01]  /*dbb0*/  PRMT R6, R11, 0x7610, R6 ;  /* 0x000076100b067816 */ /* 0x000fe20000000006 */
[----:B------:R-:W-:Y:S01]  /*dbc0*/  IMAD.MOV.U32 R15, RZ, RZ, R246 ;  /* 0x000000ffff0f7224 */ /* 0x000fe200078e00f6 */
[----:B------:R-:W-:Y:S01]  /*dbd0*/  PRMT R10, R185, 0x7610, R10 ;  /* 0x00007610b90a7816 */ /* 0x000fe2000000000a */
[----:B------:R-:W-:Y:S01]  /*dbe0*/  IMAD.MOV.U32 R246, RZ, RZ, R191 ;  /* 0x000000fffff67224 */ /* 0x000fe200078e00bf */
[----:B------:R-:W-:Y:S01]  /*dbf0*/  PRMT R3, R9, 0x7610, R3 ;  /* 0x0000761009037816 */ /* 0x000fe20000000003 */
[----:B------:R-:W-:Y:S01]  /*dc00*/  IMAD.WIDE.U32 R190, R190, -0x326172a9, RZ ;  /* 0xcd9e8d57bebe7825 */ /* 0x000fe200078e00ff */
[----:B------:R-:W-:Y:S01]  /*dc10*/  PRMT R185, R25, 0x5410, R23 ;  /* 0x0000541019b97816 */ /* 0x000fe20000000017 */
[----:B------:R1:W-:Y:S01]  /*dc20*/  STL [R1+0x290], R2 ;  /* 0x0002900201007387 */ /* 0x0003e20000100800 */
[----:B------:R-:W-:Y:S01]  /*dc30*/  @!P4 PRMT R23, R6, 0x5410, RZ ;  /* 0x000054100617c816 */ /* 0x000fe200000000ff */
[----:B------:R-:W-:Y:S01]  /*dc40*/  IMAD.WIDE R8, R2, 0x2, R4 ;  /* 0x0000000202087825 */ /* 0x000fe200078e0204 */
[----:B------:R-:W-:-:S02]  /*dc50*/  @!P0 PRMT R18, R10, 0x5410, RZ ;  /* 0x000054100a128816 */ /* 0x000fc400000000ff */
[----:B------:R-:W-:Y:S01]  /*dc60*/  LOP3.LUT R10, R197, R191, RZ, 0x3c, !PT ;  /* 0x000000bfc50a7212 */ /* 0x000fe200078e3cff */
[----:B------:R-:W-:Y:S01]  /*dc70*/  IMAD.SHL.U32 R6, R14, 0x40, RZ ;  /* 0x000000400e067824 */ /* 0x000fe200078e00ff */
[----:B------:R-:W-:Y:S02]  /*dc80*/  @!P5 PRMT R25, R7, 0x5410, RZ ;  /* 0x000054100719d816 */ /* 0x000fe400000000ff */
[----:B------:R-:W-:Y:S01]  /*dc90*/  @!P3 PRMT R22, R3, 0x5410, RZ ;  /* 0x000054100316b816 */ /* 0x000fe200000000ff */
[----:B------:R-:W-:Y:S01]  /*dca0*/  IMAD.WIDE R6, R6, 0x2, R4 ;  /* 0x0000000206067825 */ /* 0x000fe200078e0204 */
[----:B------:R2:W-:Y:S03]  /*dcb0*/  ST.E.U16 desc[UR4][R8.64], R118 ;  /* 0x0000007608007985 */ /* 0x0005e6000c101504 */
[----:B------:R-:W-:Y:S01]  /*dcc0*/  IMAD.WIDE.U32 R236, R10, -0x2daee0ad, RZ ;  /* 0xd2511f530aec7825 */ /* 0x000fe200078e00ff */
[----:B------:R-:W-:Y:S03]  /*dcd0*/  ST.E.U16 desc[UR4][R8.64+0x2], R119 ;  /* 0x0000027708007985 */ /* 0x000fe6000c101504 */
[----:B-1----:R-:W-:-:S05]  /*dce0*/  IMAD R2, R14, 0x48, RZ ;  /* 0x000000480e027824 */ /* 0x002fca00078e02ff */
[----:B------:R1:W-:Y:S01]  /*dcf0*/  STL [R1+0x294], R2 ;  /* 0x0002940201007387 */ /* 0x0003e20000100800 */
[----:B------:R-:W-:-:S03]  /*dd00*/  LOP3.LUT R14, R239, R196, R128, 0x96, !PT ;  /* 0x000000c4ef0e7212 */ /* 0x000fc600078e9680 */
[----:B------:R-:W-:Y:S01]  /*dd10*/  ST.E.U16 desc[UR4][R6.64], R82 ;  /* 0x0000005206007985 */ /* 0x000fe2000c101504 */
[----:B------:R-:W-:-:S03]  /*dd20*/  LOP3.LUT R10, R237, R196, R128, 0x96, !PT ;  /* 0x000000c4ed0a7212 */ /* 0x000fc600078e9680 */
[----:B------:R-:W-:Y:S01]  /*dd30*/  ST.E.U16 desc[UR4][R6.64+0x2], R81 ;  /* 0x0000025106007985 */ /* 0x000fe2000c101504 */
[----:B--2---:R-:W-:Y:S01]  /*dd40*/  IMAD.MOV.U32 R118, RZ, RZ, R12 ;  /* 0x000000ffff767224 */ /* 0x004fe200078e000c */
[-C--:B------:R-:W-:Y:S02]  /*dd50*/  LOP3.LUT R12, R166, R129.reuse, RZ, 0x3c, !PT ;  /* 0x00000081a60c7212 */ /* 0x080fe400078e3cff */
[----:B------:R-:W-:Y:S01]  /*dd60*/  LOP3.LUT R11, R155, R129, RZ, 0x3c, !PT ;  /* 0x000000819b0b7212 */ /* 0x000fe200078e3cff */
[----:B-1----:R-:W-:-:S05]  /*dd70*/  IMAD.WIDE R2, R2, 0x2, R4 ;  /* 0x0000000202027825 */ /* 0x002fca00078e0204 */
[----:B------:R-:W-:Y:S04]  /*dd80*/  ST.E.U16 desc[UR4][R2.64], R79 ;  /* 0x0000004f02007985 */ /* 0x000fe8000c101504 */
[----:B------:R1:W-:Y:S04]  /*dd90*/  ST.E.U16 desc[UR4][R2.64+0x2], R78 ;  /* 0x0000024e02007985 */ /* 0x0003e8000c101504 */
[----:B------:R-:W-:Y:S04]  /*dda0*/  ST.E.U16 desc[UR4][R4.64+0x10], R97 ;  /* 0x0000106104007985 */ /* 0x000fe8000c101504 */
[----:B------:R-:W-:Y:S04]  /*ddb0*/  ST.E.U16 desc[UR4][R4.64+0x12], R94 ;  /* 0x0000125e04007985 */ /* 0x000fe8000c101504 */
[----:B------:R-:W-:Y:S04]  /*ddc0*/  ST.E.U16 desc[UR4][R8.64+0x10], R91 ;  /* 0x0000105b08007985 */ /* 0x000fe8000c101504 */
[----:B------:R-:W-:Y:S04]  /*ddd0*/  ST.E.U16 desc[UR4][R8.64+0x12], R93 ;  /* 0x0000125d08007985 */ /* 0x000fe8000c101504 */
[----:B------:R-:W-:Y:S04]  /*dde0*/  ST.E.U16 desc[UR4][R6.64+0x10], R76 ;  /* 0x0000104c06007985 */ /* 0x000fe8000c101504 */
[----:B------:R-:W-:Y:S04]  /*ddf0*/  ST.E.U16 desc[UR4][R6.64+0x12], R75 ;  /* 0x0000124b06007985 */ /* 0x000fe8000c101504 */
[----:B------:R2:W-:Y:S01]  /*de00*/  ST.E.U16 desc[UR4][R2.64+0x10], R26 ;  /* 0x0000101a02007985 */ /* 0x0005e2000c101504 */
[----:B-1----:R-:W-:-:S03]  /*de10*/  IMAD.WIDE.U32 R78, R14, -0x326172a9, RZ ;  /* 0xcd9e8d570e4e7825 */ /* 0x002fc600078e00ff */
[----:B------:R1:W-:Y:S04]  /*de20*/  ST.E.U16 desc[UR4][R2.64+0x12], R27 ;  /* 0x0000121b02007985 */ /* 0x0003e8000c101504 */
[----:B------:R3:W-:Y:S01]  /*de30*/  ST.E.U16 desc[UR4][R4.64+0x20], R87 ;  /* 0x0000205704007985 */ /* 0x0007e2000c101504 */
[----:B--2---:R-:W-:Y:S02]  /*de40*/  IMAD.MOV.U32 R26, RZ, RZ, R118 ;  /* 0x000000ffff1a7224 */ /* 0x004fe400078e0076 */
[----:B------:R-:W-:-:S04]  /*de50*/  IMAD.WIDE.U32 R118, R10, -0x326172a9, RZ ;  /* 0xcd9e8d570a767825 */ /* 0x000fc800078e00ff */
[----:B-1----:R-:W-:Y:S02]  /*de60*/  IMAD.MOV.U32 R27, RZ, RZ, R13 ;  /* 0x000000ffff1b7224 */ /* 0x002fe400078e000d */
[----:B------:R-:W-:-:S04]  /*de70*/  IMAD.WIDE.U32 R12, R12, -0x326172a9, RZ ;  /* 0xcd9e8d570c0c7825 */ /* 0x000fc800078e00ff */
[----:B------:R-:W-:Y:S01]  /*de80*/  IMAD.WIDE.U32 R10, R11, -0x326172a9, RZ ;  /* 0xcd9e8d570b0a7825 */ /* 0x000fe200078e00ff */
[-CC-:B------:R-:W-:Y:S02]  /*de90*/  LOP3.LUT R81, R79, R214.reuse, R12.reuse, 0x96, !PT ;  /* 0x000000d64f517212 */ /* 0x180fe400078e960c */
[-C--:B------:R-:W-:Y:S01]  /*dea0*/  LOP3.LUT R93, R119, R214.reuse, R12, 0x96, !PT ;  /* 0x000000d6775d7212 */ /* 0x080fe200078e960c */
[----:B------:R-:W-:Y:S01]  /*deb0*/  IMAD.MOV.U32 R12, RZ, RZ, R194 ;  /* 0x000000ffff0c7224 */ /* 0x000fe200078e00c2 */
[-CC-:B---3--:R-:W-:Y:S02]  /*dec0*/  LOP3.LUT R87, R79, R214.reuse, R10.reuse, 0x96, !PT ;  /* 0x000000d64f577212 */ /* 0x188fe400078e960a */
[----:B------:R-:W-:Y:S02]  /*ded0*/  LOP3.LUT R97, R119, R214, R10, 0x96, !PT ;  /* 0x000000d677617212 */ /* 0x000fe400078e960a */
[----:B------:R-:W-:Y:S02]  /*dee0*/  LOP3.LUT R10, R156, R129, RZ, 0x3c, !PT ;  /* 0x000000819c0a7212 */ /* 0x000fe400078e3cff */
[----:B------:R-:W-:-:S02]  /*def0*/  LOP3.LUT R76, R11, R215, R12, 0x96, !PT ;  /* 0x000000d70b4c7212 */ /* 0x000fc400078e960c */
[----:B------:R-:W-:Y:S01]  /*df00*/  LOP3.LUT R94, R11, R215, R190, 0x96, !PT ;  /* 0x000000d70b5e7212 */ /* 0x000fe200078e96be */
[----:B------:R-:W-:Y:S01]  /*df10*/  IMAD.WIDE.U32 R10, R10, -0x326172a9, RZ ;  /* 0xcd9e8d570a0a7825 */ /* 0x000fe200078e00ff */
[----:B------:R-:W-:Y:S04]  /*df20*/  ST.E.U16 desc[UR4][R4.64+0x22], R96 ;  /* 0x0000226004007985 */ /* 0x000fe8000c101504 */
[----:B------:R1:W-:Y:S04]  /*df30*/  ST.E.U16 desc[UR4][R8.64+0x20], R90 ;  /* 0x0000205a08007985 */ /* 0x0003e8000c101504 */
[----:B------:R2:W-:Y:S04]  /*df40*/  ST.E.U16 desc[UR4][R8.64+0x22], R95 ;  /* 0x0000225f08007985 */ /* 0x0005e8000c101504 */
[----:B------:R-:W-:Y:S04]  /*df50*/  ST.E.U16 desc[UR4][R6.64+0x20], R80 ;  /* 0x0000205006007985 */ /* 0x000fe8000c101504 */
[----:B------:R-:W-:Y:S04]  /*df60*/  ST.E.U16 desc[UR4][R6.64+0x22], R77 ;  /* 0x0000224d06007985 */ /* 0x000fe8000c101504 */
[----:B------:R-:W-:Y:S01]  /*df70*/  ST.E.U16 desc[UR4][R2.64+0x20], R74 ;  /* 0x0000204a02007985 */ /* 0x000fe2000c101504 */
[----:B-1----:R-:W-:-:S02]  /*df80*/  LOP3.LUT R90, R79, R214, R10, 0x96, !PT ;  /* 0x000000d64f5a7212 */ /* 0x002fc400078e960a */
[----:B--2---:R-:W-:Y:S01]  /*df90*/  LOP3.LUT R95, R119, R214, R10, 0x96, !PT ;  /* 0x000000d6775f7212 */ /* 0x004fe200078e960a */
[----:B------:R-:W-:Y:S01]  /*dfa0*/  IMAD.SHL.U32 R10, R172, 0x4, RZ ;  /* 0x00000004ac0a7824 */ /* 0x000fe200078e00ff */
[----:B------:R-:W-:Y:S04]  /*dfb0*/  ST.E.U16 desc[UR4][R2.64+0x22], R73 ;  /* 0x0000224902007985 */ /* 0x000fe8000c101504 */
[----:B------:R-:W-:Y:S01]  /*dfc0*/  LOP3.LUT R10, R129, R193, R10, 0x96, !PT ;  /* 0x000000c1810a7212 */ /* 0x000fe200078e960a */
[----:B------:R-:W-:Y:S04]  /*dfd0*/  ST.E.U16 desc[UR4][R4.64+0x30], R152 ;  /* 0x0000309804007985 */ /* 0x000fe8000c101504 */
[----:B------:R-:W-:Y:S04]  /*dfe0*/  ST.E.U16 desc[UR4][R4.64+0x32], R89 ;  /* 0x0000325904007985 */ /* 0x000fe8000c101504 */
[----:B------:R1:W-:Y:S01]  /*dff0*/  ST.E.U16 desc[UR4][R8.64+0x32], R88 ;  /* 0x0000325808007985 */ /* 0x0003e2000c101504 */
[----:B------:R-:W-:-:S02]  /*e000*/  LOP3.LUT R82, R11, R215, R12, 0x96, !PT ;  /* 0x000000d70b527212 */ /* 0x000fc400078e960c */
[-C--:B------:R-:W-:Y:S02]  /*e010*/  LOP3.LUT R96, R11, R215.reuse, R190, 0x96, !PT ;  /* 0x000000d70b607212 */ /* 0x080fe400078e96be */
[CC--:B------:R-:W-:Y:S02]  /*e020*/  LOP3.LUT R75, R13.reuse, R215.reuse, R194, 0x96, !PT ;  /* 0x000000d70d4b7212 */ /* 0x0c0fe400078e96c2 */
[----:B------:R-:W-:Y:S01]  /*e030*/  LOP3.LUT R91, R13, R215, R190, 0x96, !PT ;  /* 0x000000d70d5b7212 */ /* 0x000fe200078e96be */
[----:B------:R-:W-:Y:S02]  /*e040*/  IMAD.MOV.U32 R13, RZ, RZ, R195 ;  /* 0x000000ffff0d7224 */ /* 0x000fe400078e00c3 */
[----:B-1----:R-:W-:-:S05]  /*e050*/  IMAD.WIDE.U32 R88, R10, -0x326172a9, RZ ;  /* 0xcd9e8d570a587825 */ /* 0x002fca00078e00ff */
[----:B------:R-:W-:Y:S02]  /*e060*/  LOP3.LUT R10, R89, R215, R12, 0x96, !PT ;  /* 0x000000d7590a7212 */ /* 0x000fe400078e960c */
[----:B------:R-:W-:-:S03]  /*e070*/  LOP3.LUT R12, R79, R214, R88, 0x96, !PT ;  /* 0x000000d64f0c7212 */ /* 0x000fc600078e9658 */
[----:B------:R-:W-:-:S04]  /*e080*/  IMAD.WIDE.U32 R10, R10, -0x2daee0ad, RZ ;  /* 0xd2511f530a0a7825 */ /* 0x000fc800078e00ff */
[----:B------:R-:W-:-:S04]  /*e090*/  IMAD.WIDE.U32 R12, R12, -0x2daee0ad, RZ ;  /* 0xd2511f530c0c7825 */ /* 0x000fc800078e00ff */
[----:B------:R-:W-:Y:S02]  /*e0a0*/  IMAD.MOV.U32 R152, RZ, RZ, R153 ;  /* 0x000000ffff987224 */ /* 0x000fe400078e0099 */
[----:B------:R-:W-:Y:S01]  /*e0b0*/  IMAD.MOV.U32 R153, RZ, RZ, R16 ;  /* 0x000000ffff997224 */ /* 0x000fe200078e0010 */
[----:B------:R-:W-:Y:S02]  /*e0c0*/  LOP3.LUT R16, R11, R216, R238, 0x96, !PT ;  /* 0x000000d80b107212 */ /* 0x000fe400078e96ee */
[----:B------:R-:W-:Y:S01]  /*e0d0*/  LOP3.LUT R14, R13, R221, R10, 0x96, !PT ;  /* 0x000000dd0d0e7212 */ /* 0x000fe200078e960a */
[----:B------:R-:W-:Y:S02]  /*e0e0*/  IMAD.MOV.U32 R155, RZ, RZ, R17 ;  /* 0x000000ffff9b7224 */ /* 0x000fe400078e0011 */
[----:B------:R-:W-:Y:S02]  /*e0f0*/  IMAD.MOV.U32 R156, RZ, RZ, R154 ;  /* 0x000000ffff9c7224 */ /* 0x000fe400078e009a */
[----:B------:R-:W-:-:S04]  /*e100*/  IMAD.WIDE.U32 R16, R16, -0x326172a9, RZ ;  /* 0xcd9e8d5710107825 */ /* 0x000fc800078e00ff */
[----:B------:R-:W-:Y:S02]  /*e110*/  IMAD.MOV.U32 R154, RZ, RZ, R15 ;  /* 0x000000ffff9a7224 */ /* 0x000fe400078e000f */
[----:B------:R-:W-:Y:S01]  /*e120*/  IMAD.WIDE.U32 R14, R14, -0x326172a9, RZ ;  /* 0xcd9e8d570e0e7825 */ /* 0x000fe200078e00ff */
[----:B------:R1:W-:Y:S01]  /*e130*/  ST.E.U16 desc[UR4][R8.64+0x30], R151 ;  /* 0x0000309708007985 */ /* 0x0003e2000c101504 */
[----:B------:R-:W-:Y:S02]  /*e140*/  LOP3.LUT R10, R17, R211, R78, 0x96, !PT ;  /* 0x000000d3110a7212 */ /* 0x000fe400078e964e */
[----:B------:R-:W-:-:S03]  /*e150*/  IMAD.MOV.U32 R166, RZ, RZ, R27 ;  /* 0x000000ffffa67224 */ /* 0x000fc600078e001b */
[----:B------:R-:W-:Y:S01]  /*e160*/  IMAD.WIDE.U32 R10, R10, -0x2daee0ad, RZ ;  /* 0xd2511f530a0a7825 */ /* 0x000fe200078e00ff */
[----:B------:R2:W-:Y:S04]  /*e170*/  ST.E.U16 desc[UR4][R6.64+0x30], R84 ;  /* 0x0000305406007985 */ /* 0x0005e8000c101504 */
[----:B------:R-:W-:Y:S01]  /*e180*/  LOP3.LUT R12, R11, R219, R12, 0x96, !PT ;  /* 0x000000db0b0c7212 */ /* 0x000fe200078e960c */
[----:B------:R3:W-:Y:S01]  /*e190*/  ST.E.U16 desc[UR4][R6.64+0x32], R83 ;  /* 0x0000325306007985 */ /* 0x0007e2000c101504 */
[----:B-1----:R-:W-:Y:S01]  /*e1a0*/  IMAD.MOV.U32 R151, RZ, RZ, R26 ;  /* 0x000000ffff977224 */ /* 0x002fe200078e001a */
[----:B------:R-:W-:-:S05]  /*e1b0*/  LOP3.LUT R26, R15, R220, R16, 0x96, !PT ;  /* 0x000000dc0f1a7212 */ /* 0x000fca00078e9610 */
[----:B------:R-:W-:Y:S01]  /*e1c0*/  IMAD.WIDE.U32 R26, R26, -0x2daee0ad, RZ ;  /* 0xd2511f531a1a7825 */ /* 0x000fe200078e00ff */
[----:B------:R-:W-:Y:S04]  /*e1d0*/  ST.E.U16 desc[UR4][R2.64+0x30], R86 ;  /* 0x0000305602007985 */ /* 0x000fe8000c101504 */
[----:B------:R-:W-:Y:S01]  /*e1e0*/  LOP3.LUT R10, R27, R217, R10, 0x96, !PT ;  /* 0x000000d91b0a7212 */ /* 0x000fe200078e960a */
[----:B------:R-:W-:Y:S01]  /*e1f0*/  IMAD.WIDE.U32 R12, R12, -0x326172a9, RZ ;  /* 0xcd9e8d570c0c7825 */ /* 0x000fe200078e00ff */
[----:B------:R-:W-:Y:S03]  /*e200*/  ST.E.U16 desc[UR4][R2.64+0x32], R85 ;  /* 0x0000325502007985 */ /* 0x000fe6000c101504 */
[----:B------:R-:W-:Y:S01]  /*e210*/  IMAD.WIDE.U32 R10, R10, -0x326172a9, RZ ;  /* 0xcd9e8d570a0a7825 */ /* 0x000fe200078e00ff */
[----:B------:R-:W-:Y:S04]  /*e220*/  ST.E.U16 desc[UR4][R4.64+0x40], R150 ;  /* 0x0000409604007985 */ /* 0x000fe8000c101504 */
[----:B------:R-:W-:Y:S01]  /*e230*/  ST.E.U16 desc[UR4][R4.64+0x42], R149 ;  /* 0x0000429504007985 */ /* 0x000fe2000c101504 */
[----:B------:R-:W-:-:S03]  /*e240*/  LOP3.LUT R74, R13, R218, R14, 0x96, !PT ;  /* 0x000000da0d4a7212 */ /* 0x000fc600078e960e */
[----:B------:R-:W-:Y:S04]  /*e250*/  ST.E.U16 desc[UR4][R8.64+0x40], R147 ;  /* 0x0000409308007985 */ /* 0x000fe8000c101504 */
[----:B------:R-:W-:Y:S01]  /*e260*/  ST.E.U16 desc[UR4][R8.64+0x42], R148 ;  /* 0x0000429408007985 */ /* 0x000fe2000c101504 */
[----:B------:R-:W-:-:S03]  /*e270*/  IMAD.MOV.U32 R17, RZ, RZ, R20 ;  /* 0x000000ffff117224 */ /* 0x000fc600078e0014 */
[----:B------:R-:W-:Y:S01]  /*e280*/  ST.E.U16 desc[UR4][R6.64+0x40], R72 ;  /* 0x0000404806007985 */ /* 0x000fe2000c101504 */
[----:B------:R-:W-:-:S03]  /*e290*/  IMAD.MOV.U32 R14, RZ, RZ, R190 ;  /* 0x000000ffff0e7224 */ /* 0x000fc600078e00be */
[----:B------:R-:W-:Y:S01]  /*e2a0*/  ST.E.U16 desc[UR4][R6.64+0x42], R71 ;  /* 0x0000424706007985 */ /* 0x000fe2000c101504 */
[----:B------:R-:W-:-:S03]  /*e2b0*/  LOP3.LUT R20, R11, R222, R12, 0x96, !PT ;  /* 0x000000de0b147212 */ /* 0x000fc600078e960c */
[----:B------:R-:W-:Y:S01]  /*e2c0*/  ST.E.U16 desc[UR4][R2.64+0x40], R69 ;  /* 0x0000404502007985 */ /* 0x000fe2000c101504 */
[----:B------:R-:W-:-:S03]  /*e2d0*/  LOP3.LUT R77, R10, 0xffff, RZ, 0xc0, !PT ;  /* 0x0000ffff0a4d7812 */ /* 0x000fc600078ec0ff */
[----:B------:R-:W-:Y:S01]  /*e2e0*/  ST.E.U16 desc[UR4][R2.64+0x42], R70 ;  /* 0x0000424602007985 */ /* 0x000fe2000c101504 */
[----:B--2---:R-:W-:-:S03]  /*e2f0*/  LOP3.LUT R84, R10, 0xff, RZ, 0xc0, !PT ;  /* 0x000000ff0a547812 */ /* 0x004fc600078ec0ff */
[----:B------:R-:W-:Y:S01]  /*e300*/  ST.E.U16 desc[UR4][R4.64+0x50], R146 ;  /* 0x0000509204007985 */ /* 0x000fe2000c101504 */
[----:B------:R-:W-:-:S03]  /*e310*/  SHF.R.U32.HI R80, RZ, 0x10, R10 ;  /* 0x00000010ff507819 */ /* 0x000fc6000001160a */
[----:B------:R-:W-:Y:S01]  /*e320*/  ST.E.U16 desc[UR4][R4.64+0x52], R145 ;  /* 0x0000529104007985 */ /* 0x000fe2000c101504 */
[----:B---3--:R-:W-:Y:S01]  /*e330*/  SHF.R.U32.HI R83, RZ, 0x18, R10 ;  /* 0x00000018ff537819 */ /* 0x008fe2000001160a */
[----:B------:R-:W-:Y:S02]  /*e340*/  IMAD.WIDE.U32 R10, R75, -0x2daee0ad, RZ ;  /* 0xd2511f534b0a7825 */ /* 0x000fe400078e00ff */
[----:B------:R-:W-:Y:S04]  /*e350*/  ST.E.U16 desc[UR4][R8.64+0x50], R143 ;  /* 0x0000508f08007985 */ /* 0x000fe8000c101504 */
[----:B------:R1:W-:Y:S04]  /*e360*/  ST.E.U16 desc[UR4][R8.64+0x52], R144 ;  /* 0x0000529008007985 */ /* 0x0003e8000c101504 */
[----:B------:R-:W-:Y:S04]  /*e370*/  ST.E.U16 desc[UR4][R6.64+0x50], R67 ;  /* 0x0000504306007985 */ /* 0x000fe8000c101504 */
[----:B------:R-:W-:Y:S01]  /*e380*/  ST.E.U16 desc[UR4][R6.64+0x52], R66 ;  /* 0x0000524206007985 */ /* 0x000fe2000c101504 */
[----:B------:R-:W-:-:S03]  /*e390*/  LOP3.LUT R16, R89, R215, R14, 0x96, !PT ;  /* 0x000000d759107212 */ /* 0x000fc600078e960e */
[----:B------:R2:W-:Y:S01]  /*e3a0*/  ST.E.U16 desc[UR4][R2.64+0x50], R65 ;  /* 0x0000504102007985 */ /* 0x0005e2000c101504 */
[----:B------:R-:W-:-:S03]  /*e3b0*/  LOP3.LUT R73, R119, R214, R88, 0x96, !PT ;  /* 0x000000d677497212 */ /* 0x000fc600078e9658 */
[----:B------:R3:W-:Y:S04]  /*e3c0*/  ST.E.U16 desc[UR4][R2.64+0x52], R64 ;  /* 0x0000524002007985 */ /* 0x0007e8000c101504 */
[----:B------:R-:W-:Y:S04]  /*e3d0*/  ST.E.U16 desc[UR4][R4.64+0x60], R140 ;  /* 0x0000608c04007985 */ /* 0x000fe8000c101504 */
[----:B------:R-:W-:Y:S01]  /*e3e0*/  ST.E.U16 desc[UR4][R4.64+0x62], R137 ;  /* 0x0000628904007985 */ /* 0x000fe2000c101504 */
[----:B-1----:R-:W-:-:S03]  /*e3f0*/  IMAD.WIDE.U32 R144, R81, -0x2daee0ad, RZ ;  /* 0xd2511f5351907825 */ /* 0x002fc600078e00ff */
[----:B------:R-:W-:Y:S04]  /*e400*/  ST.E.U16 desc[UR4][R8.64+0x60], R136 ;  /* 0x0000608808007985 */ /* 0x000fe8000c101504 */
[----:B------:R1:W-:Y:S01]  /*e410*/  ST.E.U16 desc[UR4][R8.64+0x62], R138 ;  /* 0x0000628a08007985 */ /* 0x0003e2000c101504 */
[----:B------:R-:W-:-:S03]  /*e420*/  IMAD.MOV.U32 R85, RZ, RZ, R151 ;  /* 0x000000ffff557224 */ /* 0x000fc600078e0097 */
[----:B------:R-:W-:Y:S01]  /*e430*/  ST.E.U16 desc[UR4][R6.64+0x60], R59 ;  /* 0x0000603b06007985 */ /* 0x000fe2000c101504 */
[----:B------:R-:W-:-:S03]  /*e440*/  IMAD.MOV.U32 R15, RZ, RZ, R191 ;  /* 0x000000ffff0f7224 */ /* 0x000fc600078e00bf */
[----:B------:R-:W-:Y:S01]  /*e450*/  ST.E.U16 desc[UR4][R6.64+0x62], R54 ;  /* 0x0000623606007985 */ /* 0x000fe2000c101504 */
[----:B--2---:R-:W-:Y:S01]  /*e460*/  LOP3.LUT R65, R11, R216, R238, 0x96, !PT ;  /* 0x000000d80b417212 */ /* 0x004fe200078e96ee */
[----:B------:R-:W-:Y:S01]  /*e470*/  IMAD.WIDE.U32 R150, R87, -0x2daee0ad, RZ ;  /* 0xd2511f5357967825 */ /* 0x000fe200078e00ff */
[----:B---3--:R-:W-:Y:S01]  /*e480*/  LOP3.LUT R64, R145, R221, R10, 0x96, !PT ;  /* 0x000000dd91407212 */ /* 0x008fe200078e960a */
[----:B------:R-:W-:Y:S02]  /*e490*/  ST.E.U16 desc[UR4][R2.64+0x60], R45 ;  /* 0x0000602d02007985 */ /* 0x000fe4000c101504 */
[----:B------:R-:W-:Y:S02]  /*e4a0*/  IMAD.WIDE.U32 R10, R76, -0x2daee0ad, RZ ;  /* 0xd2511f534c0a7825 */ /* 0x000fe400078e00ff */
[----:B------:R-:W-:Y:S02]  /*e4b0*/  ST.E.U16 desc[UR4][R2.64+0x62], R24 ;  /* 0x0000621802007985 */ /* 0x000fe4000c101504 */
[----:B------:R-:W-:-:S02]  /*e4c0*/  IMAD.MOV.U32 R86, RZ, RZ, R17 ;  /* 0x000000ffff567224 */ /* 0x000fc400078e0011 */
[----:B------:R-:W-:Y:S01]  /*e4d0*/  ST.E.U16 desc[UR4][R4.64+0x70], R135 ;  /* 0x0000708704007985 */ /* 0x000fe2000c101504 */
[----:B------:R-:W-:-:S03]  /*e4e0*/  IMAD.WIDE.U32 R14, R82, -0x2daee0ad, RZ ;  /* 0xd2511f53520e7825 */ /* 0x000fc600078e00ff */
[----:B------:R-:W-:Y:S01]  /*e4f0*/  ST.E.U16 desc[UR4][R4.64+0x72], R142 ;  /* 0x0000728e04007985 */ /* 0x000fe2000c101504 */
[----:B------:R-:W-:-:S03]  /*e500*/  IMAD.WIDE.U32 R148, R90, -0x2daee0ad, RZ ;  /* 0xd2511f535a947825 */ /* 0x000fc600078e00ff */
[----:B------:R-:W-:Y:S01]  /*e510*/  ST.E.U16 desc[UR4][R8.64+0x70], R141 ;  /* 0x0000708d08007985 */ /* 0x000fe2000c101504 */
[----:B------:R-:W-:-:S03]  /*e520*/  IMAD.WIDE.U32 R16, R16, -0x2daee0ad, RZ ;  /* 0xd2511f5310107825 */ /* 0x000fc600078e00ff */
[----:B------:R-:W-:Y:S04]  /*e530*/  ST.E.U16 desc[UR4][R8.64+0x72], R139 ;  /* 0x0000728b08007985 */ /* 0x000fe8000c101504 */
[----:B------:R-:W-:Y:S04]  /*e540*/  ST.E.U16 desc[UR4][R6.64+0x70], R63 ;  /* 0x0000703f06007985 */ /* 0x000fe8000c101504 */
[----:B------:R2:W-:Y:S01]  /*e550*/  ST.E.U16 desc[UR4][R6.64+0x72], R62 ;  /* 0x0000723e06007985 */ /* 0x0005e2000c101504 */
[----:B------:R-:W-:Y:S01]  /*e560*/  IMAD.MOV.U32 R71, RZ, RZ, R228 ;  /* 0x000000ffff477224 */ /* 0x000fe200078e00e4 */
[----:B------:R-:W-:Y:S01]  /*e570*/  LOP3.LUT R143, R11, R216, R238, 0x96, !PT ;  /* 0x000000d80b8f7212 */ /* 0x000fe200078e96ee */
[----:B------:R-:W-:Y:S01]  /*e580*/  IMAD.MOV.U32 R69, RZ, RZ, R229 ;  /* 0x000000ffff457224 */ /* 0x000fe200078e00e5 */
[----:B------:R3:W-:Y:S01]  /*e590*/  ST.E.U16 desc[UR4][R2.64+0x70], R58 ;  /* 0x0000703a02007985 */ /* 0x0007e2000c101504 */
[----:B------:R-:W-:Y:S01]  /*e5a0*/  LOP3.LUT R145, R151, R221, R10, 0x96, !PT ;  /* 0x000000dd97917212 */ /* 0x000fe200078e960a */
[----:B------:R-:W-:-:S02]  /*e5b0*/  IMAD.WIDE.U32 R10, R94, -0x2daee0ad, RZ ;  /* 0xd2511f535e0a7825 */ /* 0x000fc400078e00ff */
[----:B------:R-:W-:Y:S01]  /*e5c0*/  ST.E.U16 desc[UR4][R2.64+0x72], R57 ;  /* 0x0000723902007985 */ /* 0x000fe2000c101504 */
[----:B-1----:R-:W-:Y:S01]  /*e5d0*/  LOP3.LUT R138, R149, R221, R14, 0x96, !PT ;  /* 0x000000dd958a7212 */ /* 0x002fe200078e960e */
[----:B------:R-:W-:Y:S02]  /*e5e0*/  IMAD.WIDE.U32 R228, R97, -0x2daee0ad, RZ ;  /* 0xd2511f5361e47825 */ /* 0x000fe400078e00ff */
[----:B------:R-:W-:Y:S01]  /*e5f0*/  ST.E.U16 desc[UR4][R4.64+0x80], R126 ;  /* 0x0000807e04007985 */ /* 0x000fe2000c101504 */
[----:B------:R-:W-:-:S03]  /*e600*/  LOP3.LUT R14, R17, R216, R236, 0x96, !PT ;  /* 0x000000d8110e7212 */ /* 0x000fc600078e96ec */
[----:B------:R-:W-:Y:S04]  /*e610*/  ST.E.U16 desc[UR4][R4.64+0x82], R125 ;  /* 0x0000827d04007985 */ /* 0x000fe8000c101504 */
[----:B------:R-:W-:Y:S01]  /*e620*/  ST.E.U16 desc[UR4][R8.64+0x80], R120 ;  /* 0x0000807808007985 */ /* 0x000fe2000c101504 */
[----:B--2---:R-:W-:-:S03]  /*e630*/  IMAD.WIDE.U32 R62, R73, -0x2daee0ad, RZ ;  /* 0xd2511f53493e7825 */ /* 0x004fc600078e00ff */
[----:B------:R-:W-:Y:S02]  /*e640*/  ST.E.U16 desc[UR4][R8.64+0x82], R122 ;  /* 0x0000827a08007985 */ /* 0x000fe4000c101504 */
[----:B------:R-:W-:Y:S02]  /*e650*/  LOP3.LUT R24, R63, R221, R16, 0x96, !PT ;  /* 0x000000dd3f187212 */ /* 0x000fe400078e9610 */
[----:B------:R1:W-:Y:S01]  /*e660*/  ST.E.U16 desc[UR4][R6.64+0x80], R44 ;  /* 0x0000802c06007985 */ /* 0x0003e2000c101504 */
[----:B------:R-:W-:-:S03]  /*e670*/  IMAD.WIDE.U32 R12, R91, -0x2daee0ad, RZ ;  /* 0xd2511f535b0c7825 */ /* 0x000fc600078e00ff */
[----:B------:R-:W-:Y:S01]  /*e680*/  ST.E.U16 desc[UR4][R6.64+0x82], R68 ;  /* 0x0000824406007985 */ /* 0x000fe2000c101504 */
[----:B------:R-:W-:-:S03]  /*e690*/  IMAD.WIDE.U32 R66, R93, -0x2daee0ad, RZ ;  /* 0xd2511f535d427825 */ /* 0x000fc600078e00ff */
[----:B------:R-:W-:Y:S01]  /*e6a0*/  ST.E.U16 desc[UR4][R2.64+0x80], R61 ;  /* 0x0000803d02007985 */ /* 0x000fe2000c101504 */
[----:B------:R-:W-:-:S03]  /*e6b0*/  LOP3.LUT R139, R11, R216, R236, 0x96, !PT ;  /* 0x000000d80b8b7212 */ /* 0x000fc600078e96ec */
[----:B------:R-:W-:Y:S01]  /*e6c0*/  ST.E.U16 desc[UR4][R2.64+0x82], R60 ;  /* 0x0000823c02007985 */ /* 0x000fe2000c101504 */
[----:B------:R-:W-:-:S03]  /*e6d0*/  LOP3.LUT R142, R229, R221, R10, 0x96, !PT ;  /* 0x000000dde58e7212 */ /* 0x000fc600078e960a */
[----:B------:R-:W-:Y:S01]  /*e6e0*/  ST.E.U16 desc[UR4][R4.64+0x90], R134 ;  /* 0x0000908604007985 */ /* 0x000fe2000c101504 */
[----:B------:R-:W-:-:S03]  /*e6f0*/  IMAD.WIDE.U32 R10, R14, -0x326172a9, RZ ;  /* 0xcd9e8d570e0a7825 */ /* 0x000fc600078e00ff */
[----:B------:R-:W-:Y:S01]  /*e700*/  ST.E.U16 desc[UR4][R4.64+0x92], R133 ;  /* 0x0000928504007985 */ /* 0x000fe2000c101504 */
[----:B---3--:R-:W-:-:S03]  /*e710*/  IMAD.WIDE.U32 R58, R24, -0x326172a9, RZ ;  /* 0xcd9e8d57183a7825 */ /* 0x008fc600078e00ff */
[----:B------:R-:W-:Y:S04]  /*e720*/  ST.E.U16 desc[UR4][R8.64+0x90], R131 ;  /* 0x0000908308007985 */ /* 0x000fe8000c101504 */
[----:B------:R-:W-:Y:S01]  /*e730*/  ST.E.U16 desc[UR4][R8.64+0x92], R132 ;  /* 0x0000928408007985 */ /* 0x000fe2000c101504 */
[----:B------:R-:W-:-:S03]  /*e740*/  LOP3.LUT R135, R15, R216, R238, 0x96, !PT ;  /* 0x000000d80f877212 */ /* 0x000fc600078e96ee */
[----:B------:R-:W-:Y:S04]  /*e750*/  ST.E.U16 desc[UR4][R6.64+0x90], R56 ;  /* 0x0000903806007985 */ /* 0x000fe8000c101504 */
[----:B------:R-:W-:Y:S01]  /*e760*/  ST.E.U16 desc[UR4][R6.64+0x92], R55 ;  /* 0x0000923706007985 */ /* 0x000fe2000c101504 */
[----:B------:R-:W-:-:S03]  /*e770*/  LOP3.LUT R15, R13, R216, R236, 0x96, !PT ;  /* 0x000000d80d0f7212 */ /* 0x000fc600078e96ec */
[----:B------:R-:W-:Y:S01]  /*e780*/  ST.E.U16 desc[UR4][R2.64+0x90], R53 ;  /* 0x0000903502007985 */ /* 0x000fe2000c101504 */
[----:B------:R-:W-:-:S03]  /*e790*/  LOP3.LUT R27, R67, R221, R12, 0x96, !PT ;  /* 0x000000dd431b7212 */ /* 0x000fc600078e960c */
[----:B------:R-:W-:Y:S01]  /*e7a0*/  ST.E.U16 desc[UR4][R2.64+0x92], R52 ;  /* 0x0000923402007985 */ /* 0x000fe2000c101504 */
[----:B------:R-:W-:-:S03]  /*e7b0*/  IMAD.WIDE.U32 R12, R96, -0x2daee0ad, RZ ;  /* 0xd2511f53600c7825 */ /* 0x000fc600078e00ff */
[----:B------:R-:W-:Y:S01]  /*e7c0*/  ST.E.U16 desc[UR4][R4.64+0xa0], R130 ;  /* 0x0000a08204007985 */ /* 0x000fe2000c101504 */
[----:B------:R-:W-:-:S03]  /*e7d0*/  IMAD.WIDE.U32 R146, R95, -0x2daee0ad, RZ ;  /* 0xd2511f535f927825 */ /* 0x000fc600078e00ff */
[----:B------:R-:W-:Y:S01]  /*e7e0*/  ST.E.U16 desc[UR4][R4.64+0xa2], R127 ;  /* 0x0000a27f04007985 */ /* 0x000fe2000c101504 */
[----:B------:R-:W-:-:S03]  /*e7f0*/  LOP3.LUT R16, R11, R211, R118, 0x96, !PT ;  /* 0x000000d30b107212 */ /* 0x000fc600078e9676 */
[----:B------:R-:W-:Y:S01]  /*e800*/  ST.E.U16 desc[UR4][R8.64+0xa0], R124 ;  /* 0x0000a07c08007985 */ /* 0x000fe2000c101504 */
[----:B-1----:R-:W-:-:S03]  /*e810*/  LOP3.LUT R44, R59, R220, R10, 0x96, !PT ;  /* 0x000000dc3b2c7212 */ /* 0x002fc600078e960a */
[----:B------:R-:W-:Y:S04]  /*e820*/  ST.E.U16 desc[UR4][R8.64+0xa2], R123 ;  /* 0x0000a27b08007985 */ /* 0x000fe8000c101504 */
[----:B------:R-:W-:Y:S04]  /*e830*/  ST.E.U16 desc[UR4][R6.64+0xa0], R51 ;  /* 0x0000a03306007985 */ /* 0x000fe8000c101504 */
[----:B------:R-:W-:Y:S04]  /*e840*/  ST.E.U16 desc[UR4][R6.64+0xa2], R50 ;  /* 0x0000a23206007985 */ /* 0x000fe8000c101504 */
[----:B------:R-:W-:Y:S04]  /*e850*/  ST.E.U16 desc[UR4][R2.64+0xa0], R49 ;  /* 0x0000a03102007985 */ /* 0x000fe8000c101504 */
[----:B------:R-:W-:Y:S04]  /*e860*/  ST.E.U16 desc[UR4][R2.64+0xa2], R48 ;  /* 0x0000a23002007985 */ /* 0x000fe8000c101504 */
        /* <DEDUP_REMOVED lines=13> */
[----:B------:R-:W-:Y:S04]  /*e940*/  ST.E.U16 desc[UR4][R4.64+0xc0], R113 ;  /* 0x0000c07104007985 */ /* 0x000fe8000c101504 */
[----:B------:R-:W-:Y:S04]  /*e950*/  ST.E.U16 desc[UR4][R4.64+0xc2], R112 ;  /* 0x0000c27004007985 */ /* 0x000fe8000c101504 */
[----:B------:R-:W-:Y:S04]  /*e960*/  ST.E.U16 desc[UR4][R8.64+0xc0], R110 ;  /* 0x0000c06e08007985 */ /* 0x000fe8000c101504 */
[----:B------:R-:W-:Y:S01]  /*e970*/  ST.E.U16 desc[UR4][R8.64+0xc2], R111 ;  /* 0x0000c26f08007985 */ /* 0x000fe2000c101504 */
[----:B------:R-:W-:-:S03]  /*e980*/  IMAD.WIDE.U32 R140, R64, -0x326172a9, RZ ;  /* 0xcd9e8d57408c7825 */ /* 0x000fc600078e00ff */
[----:B------:R-:W-:Y:S01]  /*e990*/  ST.E.U16 desc[UR4][R6.64+0xc0], R41 ;  /* 0x0000c02906007985 */ /* 0x000fe2000c101504 */
[----:B------:R-:W-:-:S03]  /*e9a0*/  IMAD.WIDE.U32 R14, R15, -0x326172a9, RZ ;  /* 0xcd9e8d570f0e7825 */ /* 0x000fc600078e00ff */
[----:B------:R-:W-:Y:S01]  /*e9b0*/  ST.E.U16 desc[UR4][R6.64+0xc2], R40 ;  /* 0x0000c22806007985 */ /* 0x000fe2000c101504 */
[----:B------:R-:W-:-:S03]  /*e9c0*/  LOP3.LUT R90, R13, R211, R78, 0x96, !PT ;  /* 0x000000d30d5a7212 */ /* 0x000fc600078e964e */
[----:B------:R-:W-:Y:S01]  /*e9d0*/  ST.E.U16 desc[UR4][R2.64+0xc0], R25 ;  /* 0x0000c01902007985 */ /* 0x000fe2000c101504 */
[----:B------:R-:W-:-:S03]  /*e9e0*/  IMAD.WIDE.U32 R94, R27, -0x326172a9, RZ ;  /* 0xcd9e8d571b5e7825 */ /* 0x000fc600078e00ff */
[----:B------:R-:W-:Y:S01]  /*e9f0*/  ST.E.U16 desc[UR4][R2.64+0xc2], R23 ;  /* 0x0000c21702007985 */ /* 0x000fe2000c101504 */
[----:B------:R-:W-:-:S03]  /*ea00*/  LOP3.LUT R16, R45, R217, R16, 0x96, !PT ;  /* 0x000000d92d107212 */ /* 0x000fc600078e9610 */
[----:B------:R-:W-:Y:S01]  /*ea10*/  ST.E.U16 desc[UR4][R4.64+0xd0], R109 ;  /* 0x0000d06d04007985 */ /* 0x000fe2000c101504 */
[----:B------:R-:W-:-:S03]  /*ea20*/  LOP3.LUT R13, R17, R219, R62, 0x96, !PT ;  /* 0x000000db110d7212 */ /* 0x000fc600078e963e */
[----:B------:R-:W-:Y:S04]  /*ea30*/  ST.E.U16 desc[UR4][R4.64+0xd2], R108 ;  /* 0x0000d26c04007985 */ /* 0x000fe8000c101504 */
[----:B------:R-:W-:Y:S04]  /*ea40*/  ST.E.U16 desc[UR4][R8.64+0xd0], R107 ;  /* 0x0000d06b08007985 */ /* 0x000fe8000c101504 */
[----:B------:R-:W-:Y:S04]  /*ea50*/  ST.E.U16 desc[UR4][R8.64+0xd2], R106 ;  /* 0x0000d26a08007985 */ /* 0x000fe8000c101504 */
[----:B------:R-:W-:Y:S04]  /*ea60*/  ST.E.U16 desc[UR4][R6.64+0xd0], R35 ;  /* 0x0000d02306007985 */ /* 0x000fe8000c101504 */
[----:B------:R-:W-:Y:S01]  /*ea70*/  ST.E.U16 desc[UR4][R6.64+0xd2], R34 ;  /* 0x0000d22206007985 */ /* 0x000fe2000c101504 */
[----:B------:R-:W-:-:S03]  /*ea80*/  IMAD.MOV.U32 R70, RZ, RZ, R188 ;  /* 0x000000ffff467224 */ /* 0x000fc600078e00bc */
[----:B------:R-:W-:Y:S01]  /*ea90*/  ST.E.U16 desc[UR4][R2.64+0xd0], R33 ;  /* 0x0000d02102007985 */ /* 0x000fe2000c101504 */
[----:B------:R-:W-:-:S03]  /*eaa0*/  LOP3.LUT R89, R141, R220, R12, 0x96, !PT ;  /* 0x000000dc8d597212 */ /* 0x000fc600078e960c */
[----:B------:R-:W-:Y:S01]  /*eab0*/  ST.E.U16 desc[UR4][R2.64+0xd2], R32 ;  /* 0x0000d22002007985 */ /* 0x000fe2000c101504 */
[----:B------:R-:W-:-:S03]  /*eac0*/  LOP3.LUT R11, R15, R211, R118, 0x96, !PT ;  /* 0x000000d30f0b7212 */ /* 0x000fc600078e9676 */
[----:B------:R-:W-:Y:S01]  /*ead0*/  ST.E.U16 desc[UR4][R4.64+0xe0], R105 ;  /* 0x0000e06904007985 */ /* 0x000fe2000c101504 */
[----:B------:R-:W-:-:S03]  /*eae0*/  LOP3.LUT R12, R95, R220, R14, 0x96, !PT ;  /* 0x000000dc5f0c7212 */ /* 0x000fc600078e960e */
[----:B------:R-:W-:Y:S01]  /*eaf0*/  ST.E.U16 desc[UR4][R4.64+0xe2], R104 ;  /* 0x0000e26804007985 */ /* 0x000fe2000c101504 */
[----:B------:R-:W-:-:S03]  /*eb00*/  IMAD.WIDE.U32 R16, R16, -0x326172a9, RZ ;  /* 0xcd9e8d5710107825 */ /* 0x000fc600078e00ff */
[----:B------:R-:W-:Y:S01]  /*eb10*/  ST.E.U16 desc[UR4][R8.64+0xe0], R103 ;  /* 0x0000e06708007985 */ /* 0x000fe2000c101504 */
[----:B------:R-:W-:-:S03]  /*eb20*/  IMAD R188, R0, 0x2, R171 ;  /* 0x0000000200bc7824 */ /* 0x000fc600078e02ab */
[----:B------:R-:W-:Y:S01]  /*eb30*/  ST.E.U16 desc[UR4][R8.64+0xe2], R102 ;  /* 0x0000e26608007985 */ /* 0x000fe2000c101504 */
[----:B------:R-:W-:-:S03]  /*eb40*/  IMAD.WIDE.U32 R14, R13, -0x326172a9, RZ ;  /* 0xcd9e8d570d0e7825 */ /* 0x000fc600078e00ff */
[----:B------:R-:W-:Y:S04]  /*eb50*/  ST.E.U16 desc[UR4][R6.64+0xe0], R31 ;  /* 0x0000e01f06007985 */ /* 0x000fe8000c101504 */
[----:B------:R-:W-:Y:S04]  /*eb60*/  ST.E.U16 desc[UR4][R6.64+0xe2], R30 ;  /* 0x0000e21e06007985 */ /* 0x000fe8000c101504 */
[----:B------:R1:W-:Y:S04]  /*eb70*/  ST.E.U16 desc[UR4][R2.64+0xe0], R22 ;  /* 0x0000e01602007985 */ /* 0x0003e8000c101504 */
[----:B------:R2:W-:Y:S01]  /*eb80*/  ST.E.U16 desc[UR4][R2.64+0xe2], R21 ;  /* 0x0000e21502007985 */ /* 0x0005e2000c101504 */
[----:B------:R-:W-:-:S03]  /*eb90*/  IMAD.WIDE.U32 R10, R11, -0x2daee0ad, RZ ;  /* 0xd2511f530b0a7825 */ /* 0x000fc600078e00ff */
[----:B------:R-:W-:Y:S04]  /*eba0*/  ST.E.U16 desc[UR4][R4.64+0xf0], R101 ;  /* 0x0000f06504007985 */ /* 0x000fe8000c101504 */
[----:B------:R-:W-:Y:S01]  /*ebb0*/  ST.E.U16 desc[UR4][R4.64+0xf2], R100 ;  /* 0x0000f26404007985 */ /* 0x000fe2000c101504 */
[----:B------:R-:W-:-:S03]  /*ebc0*/  LOP3.LUT R0, R16, 0xffff, RZ, 0xc0, !PT ;  /* 0x0000ffff10007812 */ /* 0x000fc600078ec0ff */
[----:B------:R-:W-:Y:S04]  /*ebd0*/  ST.E.U16 desc[UR4][R8.64+0xf0], R99 ;  /* 0x0000f06308007985 */ /* 0x000fe8000c101504 */
[----:B------:R-:W-:Y:S01]  /*ebe0*/  ST.E.U16 desc[UR4][R8.64+0xf2], R98 ;  /* 0x0000f26208007985 */ /* 0x000fe2000c101504 */
[----:B------:R-:W-:-:S03]  /*ebf0*/  LOP3.LUT R14, R17, R222, R14, 0x96, !PT ;  /* 0x000000de110e7212 */ /* 0x000fc600078e960e */
[----:B------:R-:W-:Y:S04]  /*ec00*/  ST.E.U16 desc[UR4][R6.64+0xf0], R29 ;  /* 0x0000f01d06007985 */ /* 0x000fe8000c101504 */
[----:B------:R-:W-:Y:S04]  /*ec10*/  ST.E.U16 desc[UR4][R6.64+0xf2], R28 ;  /* 0x0000f21c06007985 */ /* 0x000fe8000c101504 */
[----:B------:R3:W-:Y:S04]  /*ec20*/  ST.E.U16 desc[UR4][R2.64+0xf0], R19 ;  /* 0x0000f01302007985 */ /* 0x0007e8000c101504 */
[----:B------:R4:W-:Y:S01]  /*ec30*/  ST.E.U16 desc[UR4][R2.64+0xf2], R18 ;  /* 0x0000f21202007985 */ /* 0x0009e2000c101504 */
[----:B------:R-:W-:-:S03]  /*ec40*/  SHF.R.U32.HI R17, RZ, 0x10, R16 ;  /* 0x00000010ff117819 */ /* 0x000fc60000011610 */
[----:B------:R-:W4:Y:S04]  /*ec50*/  LDSM.16.MT88.4 R28, [R171+0x4000] ;  /* 0x00400000ab1c783b */ /* 0x000f280000004200 */
[----:B------:R-:W4:Y:S01]  /*ec60*/  LDSM.16.MT88.4 R32, [R188+0x4000] ;  /* 0x00400000bc20783b */ /* 0x000f220000004200 */
[----:B------:R-:W-:Y:S01]  /*ec70*/  LOP3.LUT R88, R11, R219, R66, 0x96, !PT ;  /* 0x000000db0b587212 */ /* 0x000fe200078e9642 */
[----:B------:R-:W-:Y:S01]  /*ec80*/  IMAD.WIDE.U32 R136, R12, -0x2daee0ad, RZ ;  /* 0xd2511f530c887825 */ /* 0x000fe200078e00ff */
[----:B-1----:R-:W-:Y:S01]  /*ec90*/  SHF.R.U32.HI R22, RZ, 0x8, R0 ;  /* 0x00000008ff167819 */ /* 0x002fe20000011600 */
[----:B------:R-:W1:Y:S01]  /*eca0*/  LDSM.16.MT88.4 R40, [R171+0x4400] ;  /* 0x00440000ab28783b */ /* 0x000e620000004200 */
[----:B------:R-:W-:Y:S02]  /*ecb0*/  LOP3.LUT R11, R15, R218, R58, 0x96, !PT ;  /* 0x000000da0f0b7212 */ /* 0x000fe400078e963a */
[----:B------:R-:W-:-:S02]  /*ecc0*/  LOP3.LUT R25, R16, 0xff, RZ, 0xc0, !PT ;  /* 0x000000ff10197812 */ /* 0x000fc400078ec0ff */
[----:B------:R-:W-:Y:S02]  /*ecd0*/  SHF.R.U32.HI R23, RZ, 0x18, R16 ;  /* 0x00000018ff177819 */ /* 0x000fe40000011610 */
[C---:B------:R-:W-:Y:S02]  /*ece0*/  LOP3.LUT R0, R14.reuse, 0xffff, RZ, 0xc0, !PT ;  /* 0x0000ffff0e007812 */ /* 0x040fe400078ec0ff */
[----:B------:R-:W-:Y:S02]  /*ecf0*/  SHF.R.U32.HI R16, RZ, 0x10, R14 ;  /* 0x00000010ff107819 */ /* 0x000fe4000001160e */
[----:B--2---:R-:W-:Y:S01]  /*ed00*/  LOP3.LUT R21, R17, 0xff, RZ, 0xc0, !PT ;  /* 0x000000ff11157812 */ /* 0x004fe200078ec0ff */
[----:B------:R-:W-:Y:S01]  /*ed10*/  IMAD.MOV.U32 R72, RZ, RZ, R166 ;  /* 0x000000ffff487224 */ /* 0x000fe200078e00a6 */
[----:B------:R-:W-:Y:S01]  /*ed20*/  LOP3.LUT R76, R137, R217, R10, 0x96, !PT ;  /* 0x000000d9894c7212 */ /* 0x000fe200078e960a */
[----:B------:R-:W-:Y:S01]  /*ed30*/  IMAD.WIDE.U32 R10, R11, -0x2daee0ad, RZ ;  /* 0xd2511f530b0a7825 */ /* 0x000fe200078e00ff */
[----:B---3--:R-:W-:-:S02]  /*ed40*/  LOP3.LUT R19, R14, 0xff, RZ, 0xc0, !PT ;  /* 0x000000ff0e137812 */ /* 0x008fc400078ec0ff */
[----:B----4-:R-:W-:Y:S02]  /*ed50*/  SHF.R.U32.HI R18, RZ, 0x8, R0 ;  /* 0x00000008ff127819 */ /* 0x010fe40000011600 */
[----:B------:R-:W-:Y:S02]  /*ed60*/  SHF.R.U32.HI R17, RZ, 0x18, R14 ;  /* 0x00000018ff117819 */ /* 0x000fe4000001160e */
[----:B------:R-:W-:Y:S02]  /*ed70*/  LOP3.LUT R14, R16, 0xff, RZ, 0xc0, !PT ;  /* 0x000000ff100e7812 */ /* 0x000fe400078ec0ff */
[----:B------:R-:W-:Y:S02]  /*ed80*/  PRMT R0, R25, 0x5410, R22 ;  /* 0x0000541019007816 */ /* 0x000fe40000000016 */
[----:B------:R-:W-:Y:S02]  /*ed90*/  PRMT R166, R199, 0x7054, R199 ;  /* 0x00007054c7a67816 */ /* 0x000fe400000000c7 */
[----:B------:R-:W-:-:S02]  /*eda0*/  PRMT R16, R21, 0x5410, R23 ;  /* 0x0000541015107816 */ /* 0x000fc40000000017 */
[----:B------:R-:W-:Y:S01]  /*edb0*/  PRMT R18, R19, 0x5410, R18 ;  /* 0x0000541013127816 */ /* 0x000fe20000000012 */
[----:B------:R-:W-:Y:S01]  /*edc0*/  IMAD.WIDE.U32 R12, R74, -0x2daee0ad, RZ ;  /* 0xd2511f534a0c7825 */ /* 0x000fe200078e00ff */
[----:B------:R-:W-:Y:S02]  /*edd0*/  LOP3.LUT R15, R11, R223, R44, 0x96, !PT ;  /* 0x000000df0b0f7212 */ /* 0x000fe400078e962c */
[----:B------:R-:W-:Y:S01]  /*ede0*/  LOP3.LUT R25, R10, 0xffff, RZ, 0xc0, !PT ;  /* 0x0000ffff0a197812 */ /* 0x000fe200078ec0ff */
[----:B------:R-:W2:Y:S01]  /*edf0*/  LDSM.16.MT88.4 R44, [R188+0x4400] ;  /* 0x00440000bc2c783b */ /* 0x000ea20000004200 */
[--C-:B------:R-:W-:Y:S02]  /*ee00*/  HSET2.LE.AND R0, R0, R166.reuse, PT ;  /* 0x000000a600007233 */ /* 0x100fe40003803000 */
[----:B------:R-:W-:Y:S02]  /*ee10*/  HSET2.LE.AND R11, R16, R166, PT ;  /* 0x000000a6100b7233 */ /* 0x000fe40003803000 */
[----:B------:R-:W-:-:S02]  /*ee20*/  PRMT R17, R14, 0x5410, R17 ;  /* 0x000054100e117816 */ /* 0x000fc40000000011 */
[----:B------:R-:W-:Y:S02]  /*ee30*/  HSET2.LE.AND R14, R18, R166, PT ;  /* 0x000000a6120e7233 */ /* 0x000fe40003803000 */
[----:B------:R-:W-:Y:S02]  /*ee40*/  LOP3.LUT R24, R13, R223, R26, 0x96, !PT ;  /* 0x000000df0d187212 */ /* 0x000fe400078e961a */
[----:B------:R-:W-:Y:S02]  /*ee50*/  LOP3.LUT R18, R158, R0, RZ, 0xc0, !PT ;  /* 0x000000009e127212 */ /* 0x000fe400078ec0ff */
[----:B------:R-:W-:Y:S02]  /*ee60*/  LOP3.LUT R48, R10, 0xff, RZ, 0xc0, !PT ;  /* 0x000000ff0a307812 */ /* 0x000fe400078ec0ff */
[--C-:B------:R-:W-:Y:S02]  /*ee70*/  SHF.R.U32.HI R26, RZ, 0x10, R10.reuse ;  /* 0x00000010ff1a7819 */ /* 0x100fe4000001160a */
[----:B------:R-:W-:-:S02]  /*ee80*/  SHF.R.U32.HI R27, RZ, 0x18, R10 ;  /* 0x00000018ff1b7819 */ /* 0x000fc4000001160a */
[----:B------:R-:W-:Y:S02]  /*ee90*/  LOP3.LUT R19, R157, R11, RZ, 0xc0, !PT ;  /* 0x0000000b9d137212 */ /* 0x000fe400078ec0ff */
[----:B------:R-:W-:Y:S02]  /*eea0*/  LOP3.LUT R0, R20, 0xffff, RZ, 0xc0, !PT ;  /* 0x0000ffff14007812 */ /* 0x000fe400078ec0ff */
[----:B------:R-:W-:Y:S02]  /*eeb0*/  SHF.R.U32.HI R11, RZ, 0x8, R77 ;  /* 0x00000008ff0b7819 */ /* 0x000fe4000001164d */
[----:B------:R-:W-:Y:S02]  /*eec0*/  SHF.R.U32.HI R10, RZ, 0x10, R20 ;  /* 0x00000010ff0a7819 */ /* 0x000fe40000011614 */
[----:B------:R-:W-:Y:S02]  /*eed0*/  LOP3.LUT R16, R160, R14, RZ, 0xc0, !PT ;  /* 0x0000000ea0107212 */ /* 0x000fe400078ec0ff */
[----:B------:R-:W-:-:S02]  /*eee0*/  LOP3.LUT R14, R80, 0xff, RZ, 0xc0, !PT ;  /* 0x000000ff500e7812 */ /* 0x000fc400078ec0ff */
[----:B------:R-:W-:Y:S02]  /*eef0*/  SHF.R.U32.HI R22, RZ, 0x8, R0 ;  /* 0x00000008ff167819 */ /* 0x000fe40000011600 */
[----:B------:R-:W-:Y:S02]  /*ef00*/  SHF.R.U32.HI R21, RZ, 0x18, R20 ;  /* 0x00000018ff157819 */ /* 0x000fe40000011614 */
[----:B------:R-:W-:Y:S02]  /*ef10*/  LOP3.LUT R10, R10, 0xff, RZ, 0xc0, !PT ;  /* 0x000000ff0a0a7812 */ /* 0x000fe400078ec0ff */
[----:B------:R-:W-:Y:S02]  /*ef20*/  PRMT R0, R84, 0x5410, R11 ;  /* 0x0000541054007816 */ /* 0x000fe4000000000b */
[----:B------:R-:W-:Y:S02]  /*ef30*/  HSET2.LE.AND R17, R17, R166, PT ;  /* 0x000000a611117233 */ /* 0x000fe40003803000 */
[----:B------:R-:W-:-:S02]  /*ef40*/  LOP3.LUT R23, R20, 0xff, RZ, 0xc0, !PT ;  /* 0x000000ff14177812 */ /* 0x000fc400078ec0ff */
[----:B------:R-:W-:Y:S02]  /*ef50*/  PRMT R11, R14, 0x5410, R83 ;  /* 0x000054100e0b7816 */ /* 0x000fe40000000053 */
[----:B------:R-:W-:Y:S02]  /*ef60*/  PRMT R14, R10, 0x5410, R21 ;  /* 0x000054100a0e7816 */ /* 0x000fe40000000015 */
[--C-:B------:R-:W-:Y:S02]  /*ef70*/  HSET2.LE.AND R0, R0, R166.reuse, PT ;  /* 0x000000a600007233 */ /* 0x100fe40003803000 */
[----:B------:R-:W-:Y:S02]  /*ef80*/  PRMT R20, R23, 0x5410, R22 ;  /* 0x0000541017147816 */ /* 0x000fe40000000016 */
[----:B------:R-:W-:Y:S02]  /*ef90*/  LOP3.LUT R17, R159, R17, RZ, 0xc0, !PT ;  /* 0x000000119f117212 */ /* 0x000fe400078ec0ff */
[----:B------:R-:W-:-:S02]  /*efa0*/  HSET2.LE.AND R10, R11, R166, PT ;  /* 0x000000a60b0a7233 */ /* 0x000fc40003803000 */
[--C-:B------:R-:W-:Y:S02]  /*efb0*/  HSET2.LE.AND R14, R14, R166.reuse, PT ;  /* 0x000000a60e0e7233 */ /* 0x100fe40003803000 */
[----:B------:R-:W-:Y:S02]  /*efc0*/  LOP3.LUT R22, R70, R0, RZ, 0xc0, !PT ;  /* 0x0000000046167212 */ /* 0x000fe400078ec0ff */
[----:B------:R-:W-:Y:S02]  /*efd0*/  HSET2.LE.AND R11, R20, R166, PT ;  /* 0x000000a6140b7233 */ /* 0x000fe40003803000 */
[----:B------:R-:W-:Y:S02]  /*efe0*/  LOP3.LUT R0, R15, 0xffff, RZ, 0xc0, !PT ;  /* 0x0000ffff0f007812 */ /* 0x000fe400078ec0ff */
[----:B------:R-:W-:Y:S01]  /*eff0*/  LOP3.LUT R23, R69, R10, RZ, 0xc0, !PT ;  /* 0x0000000a45177212 */ /* 0x000fe200078ec0ff */
[----:B------:R-:W-:Y:S01]  /*f000*/  HMMA.16816.F32.BF16 R64, R16, R28, RZ ;  /* 0x0000001c1040723c */ /* 0x000fe200000418ff */
[----:B------:R-:W-:-:S02]  /*f010*/  SHF.R.U32.HI R25, RZ, 0x8, R25 ;  /* 0x00000008ff197819 */ /* 0x000fc40000011619 */
[----:B------:R-:W-:Y:S02]  /*f020*/  SHF.R.U32.HI R10, RZ, 0x10, R15 ;  /* 0x00000010ff0a7819 */ /* 0x000fe4000001160f */
[----:B------:R-:W-:Y:S01]  /*f030*/  LOP3.LUT R21, R189, R14, RZ, 0xc0, !PT ;  /* 0x0000000ebd157212 */ /* 0x000fe200078ec0ff */
[----:B------:R-:W-:Y:S01]  /*f040*/  HMMA.16816.F32.BF16 R52, R16, R32, RZ ;  /* 0x000000201034723c */ /* 0x000fe200000418ff */
[----:B------:R-:W-:Y:S02]  /*f050*/  SHF.R.U32.HI R14, RZ, 0x8, R0 ;  /* 0x00000008ff0e7819 */ /* 0x000fe40000011600 */
[----:B------:R-:W-:-:S03]  /*f060*/  LOP3.LUT R20, R71, R11, RZ, 0xc0, !PT ;  /* 0x0000000b47147212 */ /* 0x000fc600078ec0ff */
[----:B------:R-:W-:Y:S01]  /*f070*/  HMMA.16816.F32.BF16 R60, R16, R30, RZ ;  /* 0x0000001e103c723c */ /* 0x000fe200000418ff */
[----:B------:R-:W-:Y:S02]  /*f080*/  LOP3.LUT R26, R26, 0xff, RZ, 0xc0, !PT ;  /* 0x000000ff1a1a7812 */ /* 0x000fe400078ec0ff */
[----:B------:R-:W-:-:S03]  /*f090*/  SHF.R.U32.HI R11, RZ, 0x18, R15 ;  /* 0x00000018ff0b7819 */ /* 0x000fc6000001160f */
[----:B------:R-:W-:Y:S01]  /*f0a0*/  HMMA.16816.F32.BF16 R56, R16, R34, RZ ;  /* 0x000000221038723c */ /* 0x000fe200000418ff */
[----:B------:R-:W-:Y:S02]  /*f0b0*/  LOP3.LUT R10, R10, 0xff, RZ, 0xc0, !PT ;  /* 0x000000ff0a0a7812 */ /* 0x000fe400078ec0ff */
[----:B------:R-:W-:-:S04]  /*f0c0*/  PRMT R0, R48, 0x5410, R25 ;  /* 0x0000541030007816 */ /* 0x000fc80000000019 */
[----:B------:R-:W-:Y:S02]  /*f0d0*/  LOP3.LUT R16, R15, 0xff, RZ, 0xc0, !PT ;  /* 0x000000ff0f107812 */ /* 0x000fe400078ec0ff */
[----:B------:R-:W-:Y:S02]  /*f0e0*/  PRMT R17, R26, 0x5410, R27 ;  /* 0x000054101a117816 */ /* 0x000fe4000000001b */
[----:B------:R-:W-:Y:S02]  /*f0f0*/  PRMT R15, R16, 0x5410, R14 ;  /* 0x00005410100f7816 */ /* 0x000fe4000000000e */
[----:B------:R-:W-:Y:S02]  /*f100*/  PRMT R14, R10, 0x5410, R11 ;  /* 0x000054100a0e7816 */ /* 0x000fe4000000000b */
[--C-:B------:R-:W-:Y:S02]  /*f110*/  HSET2.LE.AND R0, R0, R166.reuse, PT ;  /* 0x000000a600007233 */ /* 0x100fe40003803000 */
[----:B------:R-:W-:-:S02]  /*f120*/  HSET2.LE.AND R11, R15, R166, PT ;  /* 0x000000a60f0b7233 */ /* 0x000fc40003803000 */
[C---:B------:R-:W-:Y:S02]  /*f130*/  LOP3.LUT R16, R12.reuse, 0xffff, RZ, 0xc0, !PT ;  /* 0x0000ffff0c107812 */ /* 0x040fe400078ec0ff */
[--C-:B------:R-:W-:Y:S02]  /*f140*/  HSET2.LE.AND R10, R17, R166.reuse, PT ;  /* 0x000000a6110a7233 */ /* 0x100fe40003803000 */
[----:B------:R-:W-:Y:S02]  /*f150*/  HSET2.LE.AND R13, R14, R166, PT ;  /* 0x000000a60e0d7233 */ /* 0x000fe40003803000 */
[----:B------:R-:W-:Y:S02]  /*f160*/  SHF.R.U32.HI R18, RZ, 0x10, R12 ;  /* 0x00000010ff127819 */ /* 0x000fe4000001160c */
[----:B------:R-:W-:Y:S02]  /*f170*/  LOP3.LUT R14, R161, R0, RZ, 0xc0, !PT ;  /* 0x00000000a10e7212 */ /* 0x000fe400078ec0ff */
[----:B------:R-:W-:-:S02]  /*f180*/  LOP3.LUT R26, R12, 0xff, RZ, 0xc0, !PT ;  /* 0x000000ff0c1a7812 */ /* 0x000fc400078ec0ff */
[----:B------:R-:W-:Y:S02]  /*f190*/  SHF.R.U32.HI R25, RZ, 0x18, R12 ;  /* 0x00000018ff197819 */ /* 0x000fe4000001160c */
[----:B------:R-:W-:Y:S02]  /*f1a0*/  LOP3.LUT R0, R24, 0xffff, RZ, 0xc0, !PT ;  /* 0x0000ffff18007812 */ /* 0x000fe400078ec0ff */
[----:B------:R-:W-:Y:S02]  /*f1b0*/  LOP3.LUT R12, R164, R11, RZ, 0xc0, !PT ;  /* 0x0000000ba40c7212 */ /* 0x000fe400078ec0ff */
[----:B------:R-:W-:Y:S02]  /*f1c0*/  LOP3.LUT R15, R162, R10, RZ, 0xc0, !PT ;  /* 0x0000000aa20f7212 */ /* 0x000fe400078ec0ff */
[----:B------:R-:W-:Y:S02]  /*f1d0*/  SHF.R.U32.HI R11, RZ, 0x8, R16 ;  /* 0x00000008ff0b7819 */ /* 0x000fe40000011610 */
[----:B------:R-:W-:-:S02]  /*f1e0*/  LOP3.LUT R16, R18, 0xff, RZ, 0xc0, !PT ;  /* 0x000000ff12107812 */ /* 0x000fc400078ec0ff */
[----:B------:R-:W-:Y:S02]  /*f1f0*/  SHF.R.U32.HI R10, RZ, 0x10, R24 ;  /* 0x00000010ff0a7819 */ /* 0x000fe40000011618 */
[----:B------:R-:W-:Y:S02]  /*f200*/  LOP3.LUT R19, R24, 0xff, RZ, 0xc0, !PT ;  /* 0x000000ff18137812 */ /* 0x000fe400078ec0ff */
[----:B------:R-:W-:Y:S02]  /*f210*/  SHF.R.U32.HI R18, RZ, 0x8, R0 ;  /* 0x00000008ff127819 */ /* 0x000fe40000011600 */
[----:B------:R-:W-:Y:S02]  /*f220*/  PRMT R0, R26, 0x5410, R11 ;  /* 0x000054101a007816 */ /* 0x000fe4000000000b */
[----:B------:R-:W-:Y:S02]  /*f230*/  SHF.R.U32.HI R17, RZ, 0x18, R24 ;  /* 0x00000018ff117819 */ /* 0x000fe40000011618 */
[----:B------:R-:W-:-:S02]  /*f240*/  LOP3.LUT R10, R10, 0xff, RZ, 0xc0, !PT ;  /* 0x000000ff0a0a7812 */ /* 0x000fc400078ec0ff */
[----:B------:R-:W-:Y:S02]  /*f250*/  PRMT R11, R16, 0x5410, R25 ;  /* 0x00005410100b7816 */ /* 0x000fe40000000019 */
[----:B------:R-:W-:Y:S01]  /*f260*/  PRMT R16, R19, 0x5410, R18 ;  /* 0x0000541013107816 */ /* 0x000fe20000000012 */
[----:B------:R-:W-:Y:S01]  /*f270*/  IMAD.MOV.U32 R126, RZ, RZ, R86 ;  /* 0x000000ffff7e7224 */ /* 0x000fe200078e0056 */
[----:B------:R-:W-:Y:S01]  /*f280*/  PRMT R17, R10, 0x5410, R17 ;  /* 0x000054100a117816 */ /* 0x000fe20000000011 */
[----:B------:R-:W-:Y:S01]  /*f290*/  IMAD.MOV.U32 R97, RZ, RZ, R85 ;  /* 0x000000ffff617224 */ /* 0x000fe200078e0055 */
[--C-:B------:R-:W-:Y:S01]  /*f2a0*/  HSET2.LE.AND R10, R11, R166.reuse, PT ;  /* 0x000000a60b0a7233 */ /* 0x100fe20003803000 */
[----:B------:R-:W-:Y:S01]  /*f2b0*/  IMAD.MOV.U32 R96, RZ, RZ, R72 ;  /* 0x000000ffff607224 */ /* 0x000fe200078e0048 */
[----:B------:R-:W-:Y:S01]  /*f2c0*/  LOP3.LUT R13, R163, R13, RZ, 0xc0, !PT ;  /* 0x0000000da30d7212 */ /* 0x000fe200078ec0ff */
[----:B------:R-:W-:Y:S01]  /*f2d0*/  HMMA.16816.F32.BF16 R68, R20, R28, RZ ;  /* 0x0000001c1444723c */ /* 0x000fe200000418ff */
[--C-:B------:R-:W-:Y:S01]  /*f2e0*/  HSET2.LE.AND R11, R16, R166.reuse, PT ;  /* 0x000000a6100b7233 */ /* 0x100fe20003803000 */
[----:B------:R-:W3:Y:S01]  /*f2f0*/  LDSM.16.MT88.4 R24, [R171+0x4800] ;  /* 0x00480000ab18783b */ /* 0x000ee20000004200 */
[----:B------:R-:W-:-:S02]  /*f300*/  HSET2.LE.AND R0, R0, R166, PT ;  /* 0x000000a600007233 */ /* 0x000fc40003803000 */
[----:B------:R-:W-:Y:S01]  /*f310*/  LOP3.LUT R19, R170, R10, RZ, 0xc0, !PT ;  /* 0x0000000aaa137212 */ /* 0x000fe200078ec0ff */
[----:B------:R-:W-:Y:S01]  /*f320*/  HMMA.16816.F32.BF16 R48, R20, R32, RZ ;  /* 0x000000201430723c */ /* 0x000fe200000418ff */
[----:B------:R-:W-:Y:S01]  /*f330*/  LOP3.LUT R16, R116, R11, RZ, 0xc0, !PT ;  /* 0x0000000b74107212 */ /* 0x000fe200078ec0ff */
[----:B------:R-:W-:Y:S01]  /*f340*/  IMAD.WIDE.U32 R10, R76, -0x326172a9, RZ ;  /* 0xcd9e8d574c0a7825 */ /* 0x000fe200078e00ff */
[----:B------:R-:W-:Y:S01]  /*f350*/  LOP3.LUT R18, R126, R0, RZ, 0xc0, !PT ;  /* 0x000000007e127212 */ /* 0x000fe200078ec0ff */
[----:B------:R-:W-:Y:S02]  /*f360*/  LDSM.16.MT88.4 R160, [R171+0x5c00] ;  /* 0x005c0000aba0783b */ /* 0x000fe40000004200 */
[----:B-1----:R-:W-:Y:S01]  /*f370*/  HMMA.16816.F32.BF16 R84, R12, R40, R64 ;  /* 0x000000280c54723c */ /* 0x002fe20000041840 */
[----:B------:R-:W-:-:S05]  /*f380*/  LOP3.LUT R0, R10, 0xffff, RZ, 0xc0, !PT ;  /* 0x0000ffff0a007812 */ /* 0x000fca00078ec0ff */
[C---:B--2---:R-:W-:Y:S06]  /*f390*/  HMMA.16816.F32.BF16 R64, R12.reuse, R44, R52 ;  /* 0x0000002c0c40723c */ /* 0x044fec0000041834 */
[----:B------:R-:W-:Y:S01]  /*f3a0*/  HMMA.16816.F32.BF16 R60, R12, R42, R60 ;  /* 0x0000002a0c3c723c */ /* 0x000fe2000004183c */
[----:B------:R-:W-:-:S05]  /*f3b0*/  IMAD.WIDE.U32 R54, R89, -0x2daee0ad, RZ ;  /* 0xd2511f5359367825 */ /* 0x000fca00078e00ff */
[----:B------:R-:W-:Y:S06]  /*f3c0*/  HMMA.16816.F32.BF16 R56, R12, R46, R56 ;  /* 0x0000002e0c38723c */ /* 0x000fec0000041838 */
[C---:B------:R-:W-:Y:S01]  /*f3d0*/  HMMA.16816.F32.BF16 R72, R20.reuse, R34, RZ ;  /* 0x000000221448723c */ /* 0x040fe200000418ff */
[----:B------:R-:W-:Y:S01]  /*f3e0*/  IMAD.WIDE.U32 R12, R88, -0x326172a9, RZ ;  /* 0xcd9e8d57580c7825 */ /* 0x000fe200078e00ff */
[----:B------:R-:W1:Y:S03]  /*f3f0*/  LDSM.16.MT88.4 R32, [R188+0x4800] ;  /* 0x00480000bc20783b */ /* 0x000e660000004200 */
[----:B------:R-:W-:Y:S01]  /*f400*/  IMAD.WIDE.U32 R14, R90, -0x2daee0ad, RZ ;  /* 0xd2511f535a0e7825 */ /* 0x000fe200078e00ff */
[----:B------:R-:W-:Y:S03]  /*f410*/  HMMA.16816.F32.BF16 R80, R20, R30, RZ ;  /* 0x0000001e1450723c */ /* 0x000fe600000418ff */
[----:B------:R-:W-:-:S04]  /*f420*/  IMAD.WIDE.U32 R100, R93, -0x326172a9, RZ ;  /* 0xcd9e8d575d647825 */ /* 0x000fc800078e00ff */
[----:B------:R-:W-:Y:S01]  /*f430*/  LOP3.LUT R30, R13, R218, R94, 0x96, !PT ;  /* 0x000000da0d1e7212 */ /* 0x000fe200078e965e */
[----:B------:R-:W-:Y:S01]  /*f440*/  IMAD.WIDE.U32 R20, R91, -0x326172a9, RZ ;  /* 0xcd9e8d575b147825 */ /* 0x000fe200078e00ff */
[----:B------:R-:W-:Y:S02]  /*f450*/  SHF.R.U32.HI R13, RZ, 0x8, R0 ;  /* 0x00000008ff0d7819 */ /* 0x000fe40000011600 */
[----:B------:R-:W-:Y:S02]  /*f460*/  LOP3.LUT R22, R15, R219, R144, 0x96, !PT ;  /* 0x000000db0f167212 */ /* 0x000fe400078e9690 */
[----:B------:R-:W-:Y:S02]  /*f470*/  LOP3.LUT R0, R11, R222, R12, 0x96, !PT ;  /* 0x000000de0b007212 */ /* 0x000fe400078e960c */
[----:B------:R-:W-:Y:S02]  /*f480*/  LOP3.LUT R15, R55, R217, R14, 0x96, !PT ;  /* 0x000000d9370f7212 */ /* 0x000fe400078e960e */
[----:B------:R-:W-:-:S02]  /*f490*/  LOP3.LUT R14, R10, 0xff, RZ, 0xc0, !PT ;  /* 0x000000ff0a0e7812 */ /* 0x000fc400078ec0ff */
[--C-:B------:R-:W-:Y:S02]  /*f4a0*/  SHF.R.U32.HI R12, RZ, 0x10, R10.reuse ;  /* 0x00000010ff0c7819 */ /* 0x100fe4000001160a */
[----:B------:R-:W-:Y:S02]  /*f4b0*/  SHF.R.U32.HI R28, RZ, 0x18, R10 ;  /* 0x00000018ff1c7819 */ /* 0x000fe4000001160a */
[----:B------:R-:W-:Y:S02]  /*f4c0*/  LOP3.LUT R10, R0, 0xffff, RZ, 0xc0, !PT ;  /* 0x0000ffff000a7812 */ /* 0x000fe400078ec0ff */
[----:B------:R-:W-:Y:S02]  /*f4d0*/  SHF.R.U32.HI R11, RZ, 0x10, R0 ;  /* 0x00000010ff0b7819 */ /* 0x000fe40000011600 */
[----:B------:R-:W-:Y:S02]  /*f4e0*/  HSET2.LE.AND R17, R17, R166, PT ;  /* 0x000000a611117233 */ /* 0x000fe40003803000 */
[----:B------:R-:W-:-:S02]  /*f4f0*/  LOP3.LUT R31, R101, R220, R20, 0x96, !PT ;  /* 0x000000dc651f7212 */ /* 0x000fc400078e9614 */
[----:B------:R-:W-:Y:S02]  /*f500*/  LOP3.LUT R52, R21, R211, R118, 0x96, !PT ;  /* 0x000000d315347212 */ /* 0x000fe400078e9676 */
[----:B------:R-:W-:Y:S02]  /*f510*/  PRMT R20, R14, 0x5410, R13 ;  /* 0x000054100e147816 */ /* 0x000fe4000000000d */
[----:B------:R-:W-:Y:S02]  /*f520*/  LOP3.LUT R14, R0, 0xff, RZ, 0xc0, !PT ;  /* 0x000000ff000e7812 */ /* 0x000fe400078ec0ff */
[----:B------:R-:W-:Y:S02]  /*f530*/  SHF.R.U32.HI R13, RZ, 0x18, R0 ;  /* 0x00000018ff0d7819 */ /* 0x000fe40000011600 */
[----:B------:R-:W-:Y:S01]  /*f540*/  LOP3.LUT R21, R12, 0xff, RZ, 0xc0, !PT ;  /* 0x000000ff0c157812 */ /* 0x000fe200078ec0ff */
[----:B------:R-:W-:Y:S01]  /*f550*/  IMAD.WIDE.U32 R22, R22, -0x326172a9, RZ ;  /* 0xcd9e8d5716167825 */ /* 0x000fe200078e00ff */
[----:B------:R-:W-:-:S02]  /*f560*/  SHF.R.U32.HI R12, RZ, 0x8, R10 ;  /* 0x00000008ff0c7819 */ /* 0x000fc4000001160a */
[----:B------:R-:W-:Y:S01]  /*f570*/  LOP3.LUT R0, R11, 0xff, RZ, 0xc0, !PT ;  /* 0x000000ff0b007812 */ /* 0x000fe200078ec0ff */
[----:B------:R-:W-:Y:S01]  /*f580*/  IMAD.WIDE.U32 R10, R15, -0x326172a9, RZ ;  /* 0xcd9e8d570f0a7825 */ /* 0x000fe200078e00ff */
[----:B------:R-:W-:Y:S02]  /*f590*/  LOP3.LUT R17, R92, R17, RZ, 0xc0, !PT ;  /* 0x000000115c117212 */ /* 0x000fe400078ec0ff */
[----:B------:R-:W-:Y:S02]  /*f5a0*/  PRMT R12, R14, 0x5410, R12 ;  /* 0x000054100e0c7816 */ /* 0x000fe4000000000c */
[----:B------:R-:W-:Y:S02]  /*f5b0*/  PRMT R13, R0, 0x5410, R13 ;  /* 0x00005410000d7816 */ /* 0x000fe4000000000d */
[----:B------:R-:W-:Y:S02]  /*f5c0*/  LOP3.LUT R0, R11, R222, R22, 0x96, !PT ;  /* 0x000000de0b007212 */ /* 0x000fe400078e9616 */
[----:B------:R-:W-:Y:S01]  /*f5d0*/  PRMT R15, R21, 0x5410, R28 ;  /* 0x00005410150f7816 */ /* 0x000fe2000000001c */
[----:B------:R-:W-:Y:S01]  /*f5e0*/  HMMA.16816.F32.BF16 R68, R16, R40, R68 ;  /* 0x000000281044723c */ /* 0x000fe20000041844 */
[----:B------:R-:W-:-:S02]  /*f5f0*/  LOP3.LUT R21, R10, 0xffff, RZ, 0xc0, !PT ;  /* 0x0000ffff0a157812 */ /* 0x000fc400078ec0ff */
[----:B------:R-:W-:Y:S02]  /*f600*/  LOP3.LUT R29, R10, 0xff, RZ, 0xc0, !PT ;  /* 0x000000ff0a1d7812 */ /* 0x000fe400078ec0ff */
[--C-:B------:R-:W-:Y:S01]  /*f610*/  SHF.R.U32.HI R22, RZ, 0x10, R10.reuse ;  /* 0x00000010ff167819 */ /* 0x100fe2000001160a */
[C---:B------:R-:W-:Y:S01]  /*f620*/  HMMA.16816.F32.BF16 R88, R16.reuse, R44, R48 ;  /* 0x0000002c1058723c */ /* 0x040fe20000041830 */
[--C-:B------:R-:W-:Y:S02]  /*f630*/  HSET2.LE.AND R11, R12, R166.reuse, PT ;  /* 0x000000a60c0b7233 */ /* 0x100fe40003803000 */
[----:B------:R-:W-:Y:S02]  /*f640*/  SHF.R.U32.HI R28, RZ, 0x18, R10 ;  /* 0x00000018ff1c7819 */ /* 0x000fe4000001160a */
[----:B------:R-:W-:Y:S01]  /*f650*/  LOP3.LUT R10, R0, 0xffff, RZ, 0xc0, !PT ;  /* 0x0000ffff000a7812 */ /* 0x000fe200078ec0ff */
[----:B------:R-:W-:Y:S01]  /*f660*/  HMMA.16816.F32.BF16 R40, R16, R42, R80 ;  /* 0x0000002a1028723c */ /* 0x000fe20000041850 */
[----:B------:R-:W-:-:S02]  /*f670*/  HSET2.LE.AND R13, R13, R166, PT ;  /* 0x000000a60d0d7233 */ /* 0x000fc40003803000 */
[----:B------:R-:W-:-:S03]  /*f680*/  HSET2.LE.AND R14, R20, R166, PT ;  /* 0x000000a6140e7233 */ /* 0x000fc60003803000 */
[----:B------:R-:W-:Y:S01]  /*f690*/  HMMA.16816.F32.BF16 R48, R16, R46, R72 ;  /* 0x0000002e1030723c */ /* 0x000fe20000041848 */
[----:B------:R-:W-:Y:S02]  /*f6a0*/  HSET2.LE.AND R15, R15, R166, PT ;  /* 0x000000a60f0f7233 */ /* 0x000fe40003803000 */
[----:B------:R-:W-:-:S04]  /*f6b0*/  LOP3.LUT R12, R174, R11, RZ, 0xc0, !PT ;  /* 0x0000000bae0c7212 */ /* 0x000fc800078ec0ff */
[----:B------:R-:W-:Y:S02]  /*f6c0*/  SHF.R.U32.HI R16, RZ, 0x10, R0 ;  /* 0x00000010ff107819 */ /* 0x000fe40000011600 */
[----:B------:R-:W-:Y:S02]  /*f6d0*/  SHF.R.U32.HI R19, RZ, 0x8, R21 ;  /* 0x00000008ff137819 */ /* 0x000fe40000011615 */
[----:B------:R-:W-:Y:S02]  /*f6e0*/  LOP3.LUT R18, R0, 0xff, RZ, 0xc0, !PT ;  /* 0x000000ff00127812 */ /* 0x000fe400078ec0ff */
[----:B------:R-:W-:Y:S02]  /*f6f0*/  SHF.R.U32.HI R17, RZ, 0x8, R10 ;  /* 0x00000008ff117819 */ /* 0x000fe4000001160a */
[----:B------:R-:W-:Y:S02]  /*f700*/  LOP3.LUT R20, R22, 0xff, RZ, 0xc0, !PT ;  /* 0x000000ff16147812 */ /* 0x000fe400078ec0ff */
[----:B------:R-:W-:-:S02]  /*f710*/  SHF.R.U32.HI R11, RZ, 0x18, R0 ;  /* 0x00000018ff0b7819 */ /* 0x000fc40000011600 */
[----:B------:R-:W-:Y:S02]  /*f720*/  LOP3.LUT R10, R16, 0xff, RZ, 0xc0, !PT ;  /* 0x000000ff100a7812 */ /* 0x000fe400078ec0ff */
[----:B------:R-:W-:Y:S02]  /*f730*/  LOP3.LUT R13, R173, R13, RZ, 0xc0, !PT ;  /* 0x0000000dad0d7212 */ /* 0x000fe400078ec0ff */
[----:B------:R-:W-:Y:S02]  /*f740*/  LOP3.LUT R14, R167, R14, RZ, 0xc0, !PT ;  /* 0x0000000ea70e7212 */ /* 0x000fe400078ec0ff */
[----:B------:R-:W-:Y:S02]  /*f750*/  LOP3.LUT R15, R165, R15, RZ, 0xc0, !PT ;  /* 0x0000000fa50f7212 */ /* 0x000fe400078ec0ff */
[----:B------:R-:W-:Y:S02]  /*f760*/  PRMT R16, R29, 0x5410, R19 ;  /* 0x000054101d107816 */ /* 0x000fe40000000013 */
[----:B------:R-:W-:-:S02]  /*f770*/  PRMT R0, R18, 0x5410, R17 ;  /* 0x0000541012007816 */ /* 0x000fc40000000011 */
[----:B------:R-:W-:Y:S02]  /*f780*/  PRMT R19, R20, 0x5410, R28 ;  /* 0x0000541014137816 */ /* 0x000fe4000000001c */
[----:B------:R-:W-:Y:S01]  /*f790*/  PRMT R17, R10, 0x5410, R11 ;  /* 0x000054100a117816 */ /* 0x000fe2000000000b */
[C---:B---3--:R-:W-:Y:S01]  /*f7a0*/  HMMA.16816.F32.BF16 R80, R12.reuse, R24, R84 ;  /* 0x000000180c50723c */ /* 0x048fe20000041854 */
[--C-:B------:R-:W-:Y:S02]  /*f7b0*/  HSET2.LE.AND R0, R0, R166.reuse, PT ;  /* 0x000000a600007233 */ /* 0x100fe40003803000 */
[--C-:B------:R-:W-:Y:S02]  /*f7c0*/  HSET2.LE.AND R10, R16, R166.reuse, PT ;  /* 0x000000a6100a7233 */ /* 0x100fe40003803000 */
[--C-:B------:R-:W-:Y:S02]  /*f7d0*/  HSET2.LE.AND R11, R19, R166.reuse, PT ;  /* 0x000000a6130b7233 */ /* 0x100fe40003803000 */
[----:B------:R-:W-:Y:S01]  /*f7e0*/  HSET2.LE.AND R17, R17, R166, PT ;  /* 0x000000a611117233 */ /* 0x000fe20003803000 */
[----:B-1----:R-:W-:Y:S01]  /*f7f0*/  HMMA.16816.F32.BF16 R84, R12, R32, R64 ;  /* 0x000000200c54723c */ /* 0x002fe20000041840 */
[----:B------:R-:W-:Y:S01]  /*f800*/  IMAD.WIDE.U32 R94, R31, -0x2daee0ad, RZ ;  /* 0xd2511f531f5e7825 */ /* 0x000fe200078e00ff */
[----:B------:R-:W-:-:S04]  /*f810*/  LOP3.LUT R16, R96, R0, RZ, 0xc0, !PT ;  /* 0x0000000060107212 */ /* 0x000fc800078ec0ff */
[----:B------:R-:W-:Y:S01]  /*f820*/  HMMA.16816.F32.BF16 R44, R12, R26, R60 ;  /* 0x0000001a0c2c723c */ /* 0x000fe2000004183c */
[----:B------:R-:W-:Y:S02]  /*f830*/  LOP3.LUT R18, R97, R10, RZ, 0xc0, !PT ;  /* 0x0000000a61127212 */ /* 0x000fe400078ec0ff */
[----:B------:R-:W-:-:S03]  /*f840*/  LOP3.LUT R19, R152, R11, RZ, 0xc0, !PT ;  /* 0x0000000b98137212 */ /* 0x000fc600078ec0ff */
[----:B------:R-:W-:Y:S01]  /*f850*/  HMMA.16816.F32.BF16 R56, R12, R34, R56 ;  /* 0x000000220c38723c */ /* 0x000fe20000041838 */
[----:B------:R-:W-:Y:S01]  /*f860*/  LOP3.LUT R17, R156, R17, RZ, 0xc0, !PT ;  /* 0x000000119c117212 */ /* 0x000fe200078ec0ff */
[----:B------:R-:W-:Y:S02]  /*f870*/  IMAD.WIDE.U32 R10, R30, -0x2daee0ad, RZ ;  /* 0xd2511f531e0a7825 */ /* 0x000fe400078e00ff */
[----:B------:R-:W1:Y:S03]  /*f880*/  LDSM.16.MT88.4 R28, [R171+0x4c00] ;  /* 0x004c0000ab1c783b */ /* 0x000e660000004200 */
[----:B------:R-:W-:-:S04]  /*f890*/  IMAD.WIDE.U32 R12, R52, -0x2daee0ad, RZ ;  /* 0xd2511f53340c7825 */ /* 0x000fc800078e00ff */
[----:B------:R-:W-:Y:S01]  /*f8a0*/  IMAD.WIDE.U32 R20, R135, -0x326172a9, RZ ;  /* 0xcd9e8d5787147825 */ /* 0x000fe200078e00ff */
[----:B------:R-:W-:-:S03]  /*f8b0*/  LOP3.LUT R64, R95, R217, R12, 0x96, !PT ;  /* 0x000000d95f407212 */ /* 0x000fc600078e960c */
[----:B------:R-:W-:Y:S01]  /*f8c0*/  IMAD.WIDE.U32 R96, R138, -0x326172a9, RZ ;  /* 0xcd9e8d578a607825 */ /* 0x000fe200078e00ff */
[----:B------:R-:W-:Y:S01]  /*f8d0*/  LOP3.LUT R12, R23, R218, R140, 0x96, !PT ;  /* 0x000000da170c7212 */ /* 0x000fe200078e968c */
[----:B------:R-:W-:Y:S01]  /*f8e0*/  HMMA.16816.F32.BF16 R72, R16, R26, R40 ;  /* 0x0000001a1048723c */ /* 0x000fe20000041828 */
[----:B------:R-:W-:Y:S01]  /*f8f0*/  LOP3.LUT R0, R11, R223, R136, 0x96, !PT ;  /* 0x000000df0b007212 */ /* 0x000fe200078e9688 */
[----:B------:R-:W2:Y:S01]  /*f900*/  LDSM.16.MT88.4 R40, [R188+0x4c00] ;  /* 0x004c0000bc28783b */ /* 0x000ea20000004200 */
[----:B------:R-:W-:Y:S02]  /*f910*/  LOP3.LUT R65, R97, R220, R20, 0x96, !PT ;  /* 0x000000dc61417212 */ /* 0x000fe400078e9614 */
[----:B------:R-:W-:Y:S02]  /*f920*/  LOP3.LUT R67, R13, R219, R146, 0x96, !PT ;  /* 0x000000db0d437212 */ /* 0x000fe400078e9692 */
[C---:B------:R-:W-:Y:S02]  /*f930*/  LOP3.LUT R14, R10.reuse, 0xffff, RZ, 0xc0, !PT ;  /* 0x0000ffff0a0e7812 */ /* 0x040fe400078ec0ff */
[----:B------:R-:W-:-:S02]  /*f940*/  LOP3.LUT R23, R10, 0xff, RZ, 0xc0, !PT ;  /* 0x000000ff0a177812 */ /* 0x000fc400078ec0ff */
[--C-:B------:R-:W-:Y:S02]  /*f950*/  SHF.R.U32.HI R13, RZ, 0x10, R10.reuse ;  /* 0x00000010ff0d7819 */ /* 0x100fe4000001160a */
[----:B------:R-:W-:Y:S01]  /*f960*/  SHF.R.U32.HI R20, RZ, 0x18, R10 ;  /* 0x00000018ff147819 */ /* 0x000fe2000001160a */
[----:B------:R-:W-:Y:S01]  /*f970*/  IMAD.WIDE.U32 R10, R12, -0x2daee0ad, RZ ;  /* 0xd2511f530c0a7825 */ /* 0x000fe200078e00ff */
[C---:B------:R-:W-:Y:S02]  /*f980*/  LOP3.LUT R12, R0.reuse, 0xffff, RZ, 0xc0, !PT ;  /* 0x0000ffff000c7812 */ /* 0x040fe400078ec0ff */
[----:B------:R-:W-:Y:S02]  /*f990*/  SHF.R.U32.HI R15, RZ, 0x10, R0 ;  /* 0x00000010ff0f7819 */ /* 0x000fe40000011600 */
[----:B------:R-:W-:Y:S02]  /*f9a0*/  LOP3.LUT R22, R0, 0xff, RZ, 0xc0, !PT ;  /* 0x000000ff00167812 */ /* 0x000fe400078ec0ff */
[----:B------:R-:W-:-:S02]  /*f9b0*/  SHF.R.U32.HI R12, RZ, 0x8, R12 ;  /* 0x00000008ff0c7819 */ /* 0x000fc4000001160c */
[----:B------:R-:W-:Y:S02]  /*f9c0*/  LOP3.LUT R66, R21, R211, R78, 0x96, !PT ;  /* 0x000000d315427212 */ /* 0x000fe400078e964e */
[----:B------:R-:W-:Y:S02]  /*f9d0*/  LOP3.LUT R13, R13, 0xff, RZ, 0xc0, !PT ;  /* 0x000000ff0d0d7812 */ /* 0x000fe400078ec0ff */
[----:B------:R-:W-:Y:S02]  /*f9e0*/  SHF.R.U32.HI R21, RZ, 0x18, R0 ;  /* 0x00000018ff157819 */ /* 0x000fe40000011600 */
[----:B------:R-:W-:Y:S02]  /*f9f0*/  LOP3.LUT R15, R15, 0xff, RZ, 0xc0, !PT ;  /* 0x000000ff0f0f7812 */ /* 0x000fe400078ec0ff */
[----:B------:R-:W-:Y:S02]  /*fa00*/  PRMT R12, R22, 0x5410, R12 ;  /* 0x00005410160c7816 */ /* 0x000fe4000000000c */
[----:B------:R-:W-:-:S02]  /*fa10*/  PRMT R20, R13, 0x5410, R20 ;  /* 0x000054100d147816 */ /* 0x000fc40000000014 */
[----:B------:R-:W-:Y:S02]  /*fa20*/  SHF.R.U32.HI R14, RZ, 0x8, R14 ;  /* 0x00000008ff0e7819 */ /* 0x000fe4000001160e */
[----:B------:R-:W-:Y:S02]  /*fa30*/  PRMT R13, R15, 0x5410, R21 ;  /* 0x000054100f0d7816 */ /* 0x000fe40000000015 */
[----:B------:R-:W-:Y:S02]  /*fa40*/  LOP3.LUT R0, R11, R223, R54, 0x96, !PT ;  /* 0x000000df0b007212 */ /* 0x000fe400078e9636 */
[----:B------:R-:W-:Y:S02]  /*fa50*/  LOP3.LUT R21, R10, 0xffff, RZ, 0xc0, !PT ;  /* 0x0000ffff0a157812 */ /* 0x000fe400078ec0ff */
[----:B------:R-:W-:Y:S01]  /*fa60*/  HSET2.LE.AND R11, R12, R166, PT ;  /* 0x000000a60c0b7233 */ /* 0x000fe20003803000 */
[----:B------:R-:W-:Y:S01]  /*fa70*/  HMMA.16816.F32.BF16 R60, R16, R24, R68 ;  /* 0x00000018103c723c */ /* 0x000fe20000041844 */
[----:B------:R-:W-:-:S02]  /*fa80*/  PRMT R14, R23, 0x5410, R14 ;  /* 0x00005410170e7816 */ /* 0x000fc4000000000e */
[--C-:B------:R-:W-:Y:S02]  /*fa90*/  SHF.R.U32.HI R22, RZ, 0x10, R10.reuse ;  /* 0x00000010ff167819 */ /* 0x100fe4000001160a */
[----:B------:R-:W-:Y:S02]  /*faa0*/  SHF.R.U32.HI R23, RZ, 0x18, R10 ;  /* 0x00000018ff177819 */ /* 0x000fe4000001160a */
[----:B------:R-:W-:Y:S02]  /*fab0*/  LOP3.LUT R24, R10, 0xff, RZ, 0xc0, !PT ;  /* 0x000000ff0a187812 */ /* 0x000fe400078ec0ff */
[----:B------:R-:W-:Y:S01]  /*fac0*/  LOP3.LUT R10, R0, 0xffff, RZ, 0xc0, !PT ;  /* 0x0000ffff000a7812 */ /* 0x000fe200078ec0ff */
[----:B------:R-:W-:Y:S01]  /*fad0*/  HMMA.16816.F32.BF16 R88, R16, R32, R88 ;  /* 0x000000201058723c */ /* 0x000fe20000041858 */
[----:B------:R-:W-:Y:S02]  /*fae0*/  LOP3.LUT R12, R178, R11, RZ, 0xc0, !PT ;  /* 0x0000000bb20c7212 */ /* 0x000fe400078ec0ff */
[----:B------:R-:W-:-:S02]  /*faf0*/  SHF.R.U32.HI R11, RZ, 0x10, R0 ;  /* 0x00000010ff0b7819 */ /* 0x000fc40000011600 */
[--C-:B------:R-:W-:Y:S01]  /*fb00*/  HSET2.LE.AND R15, R20, R166.reuse, PT ;  /* 0x000000a6140f7233 */ /* 0x100fe20003803000 */
[----:B------:R-:W-:Y:S01]  /*fb10*/  HMMA.16816.F32.BF16 R68, R16, R34, R48 ;  /* 0x000000221044723c */ /* 0x000fe20000041830 */
[----:B------:R-:W-:Y:S01]  /*fb20*/  LOP3.LUT R20, R0, 0xff, RZ, 0xc0, !PT ;  /* 0x000000ff00147812 */ /* 0x000fe200078ec0ff */
[----:B------:R-:W-:Y:S01]  /*fb30*/  IMAD.WIDE.U32 R76, R65, -0x2daee0ad, RZ ;  /* 0xd2511f53414c7825 */ /* 0x000fe200078e00ff */
[----:B------:R-:W-:Y:S01]  /*fb40*/  HSET2.LE.AND R13, R13, R166, PT ;  /* 0x000000a60d0d7233 */ /* 0x000fe20003803000 */
[----:B------:R-:W-:Y:S03]  /*fb50*/  LDSM.16.MT88.4 R32, [R188+0x5000] ;  /* 0x00500000bc20783b */ /* 0x000fe60000004200 */
[----:B------:R-:W-:Y:S02]  /*fb60*/  SHF.R.U32.HI R16, RZ, 0x8, R21 ;  /* 0x00000008ff107819 */ /* 0x000fe40000011615 */
[----:B------:R-:W-:-:S02]  /*fb70*/  LOP3.LUT R17, R22, 0xff, RZ, 0xc0, !PT ;  /* 0x000000ff16117812 */ /* 0x000fc400078ec0ff */
[----:B------:R-:W-:Y:S02]  /*fb80*/  SHF.R.U32.HI R19, RZ, 0x8, R10 ;  /* 0x00000008ff137819 */ /* 0x000fe4000001160a */
[----:B------:R-:W-:Y:S02]  /*fb90*/  SHF.R.U32.HI R18, RZ, 0x18, R0 ;  /* 0x00000018ff127819 */ /* 0x000fe40000011600 */
[----:B------:R-:W-:Y:S02]  /*fba0*/  LOP3.LUT R10, R11, 0xff, RZ, 0xc0, !PT ;  /* 0x000000ff0b0a7812 */ /* 0x000fe400078ec0ff */
[----:B------:R-:W-:Y:S02]  /*fbb0*/  PRMT R0, R24, 0x5410, R16 ;  /* 0x0000541018007816 */ /* 0x000fe40000000010 */
[----:B------:R-:W-:Y:S01]  /*fbc0*/  PRMT R11, R17, 0x5410, R23 ;  /* 0x00005410110b7816 */ /* 0x000fe20000000017 */
[----:B------:R-:W-:Y:S01]  /*fbd0*/  IMAD.WIDE.U32 R98, R145, -0x326172a9, RZ ;  /* 0xcd9e8d5791627825 */ /* 0x000fe200078e00ff */
[----:B------:R-:W-:Y:S01]  /*fbe0*/  HSET2.LE.AND R14, R14, R166, PT ;  /* 0x000000a60e0e7233 */ /* 0x000fe20003803000 */
[----:B------:R-:W3:Y:S01]  /*fbf0*/  LDSM.16.MT88.4 R24, [R171+0x5000] ;  /* 0x00500000ab18783b */ /* 0x000ee20000004200 */
[----:B------:R-:W-:-:S02]  /*fc00*/  PRMT R16, R20, 0x5410, R19 ;  /* 0x0000541014107816 */ /* 0x000fc40000000013 */
[----:B------:R-:W-:Y:S02]  /*fc10*/  PRMT R17, R10, 0x5410, R18 ;  /* 0x000054100a117816 */ /* 0x000fe40000000012 */
[--C-:B------:R-:W-:Y:S02]  /*fc20*/  HSET2.LE.AND R10, R11, R166.reuse, PT ;  /* 0x000000a60b0a7233 */ /* 0x100fe40003803000 */
[----:B------:R-:W-:Y:S02]  /*fc30*/  LOP3.LUT R13, R177, R13, RZ, 0xc0, !PT ;  /* 0x0000000db10d7212 */ /* 0x000fe400078ec0ff */
[----:B------:R-:W-:Y:S02]  /*fc40*/  LOP3.LUT R14, R175, R14, RZ, 0xc0, !PT ;  /* 0x0000000eaf0e7212 */ /* 0x000fe400078ec0ff */
[----:B------:R-:W-:Y:S02]  /*fc50*/  LOP3.LUT R15, R176, R15, RZ, 0xc0, !PT ;  /* 0x0000000fb00f7212 */ /* 0x000fe400078ec0ff */
[----:B------:R-:W-:-:S02]  /*fc60*/  HSET2.LE.AND R11, R16, R166, PT ;  /* 0x000000a6100b7233 */ /* 0x000fc40003803000 */
[--C-:B------:R-:W-:Y:S02]  /*fc70*/  HSET2.LE.AND R0, R0, R166.reuse, PT ;  /* 0x000000a600007233 */ /* 0x100fe40003803000 */
[----:B------:R-:W-:Y:S02]  /*fc80*/  LOP3.LUT R19, R153, R10, RZ, 0xc0, !PT ;  /* 0x0000000a99137212 */ /* 0x000fe400078ec0ff */
[----:B------:R-:W-:Y:S01]  /*fc90*/  LOP3.LUT R16, R154, R11, RZ, 0xc0, !PT ;  /* 0x0000000b9a107212 */ /* 0x000fe200078ec0ff */
[----:B------:R-:W-:Y:S01]  /*fca0*/  IMAD.WIDE.U32 R10, R64, -0x326172a9, RZ ;  /* 0xcd9e8d57400a7825 */ /* 0x000fe200078e00ff */
[----:B------:R-:W-:Y:S01]  /*fcb0*/  HSET2.LE.AND R17, R17, R166, PT ;  /* 0x000000a611117233 */ /* 0x000fe20003803000 */
[----:B-1----:R-:W-:Y:S01]  /*fcc0*/  HMMA.16816.F32.BF16 R52, R12, R30, R44 ;  /* 0x0000001e0c34723c */ /* 0x002fe2000004182c */
[----:B------:R-:W-:Y:S02]  /*fcd0*/  LOP3.LUT R18, R155, R0, RZ, 0xc0, !PT ;  /* 0x000000009b127212 */ /* 0x000fe400078ec0ff */
[----:B------:R-:W-:-:S03]  /*fce0*/  LOP3.LUT R0, R10, 0xffff, RZ, 0xc0, !PT ;  /* 0x0000ffff0a007812 */ /* 0x000fc600078ec0ff */
[----:B------:R-:W-:Y:S01]  /*fcf0*/  HMMA.16816.F32.BF16 R80, R12, R28, R80 ;  /* 0x0000001c0c50723c */ /* 0x000fe20000041850 */
[----:B------:R-:W-:-:S05]  /*fd00*/  LOP3.LUT R17, R250, R17, RZ, 0xc0, !PT ;  /* 0x00000011fa117212 */ /* 0x000fca00078ec0ff */
[C---:B--2---:R-:W-:Y:S06]  /*fd10*/  HMMA.16816.F32.BF16 R48, R12.reuse, R40, R84 ;  /* 0x000000280c30723c */ /* 0x044fec0000041854 */
[----:B------:R-:W-:Y:S07]  /*fd20*/  HMMA.16816.F32.BF16 R44, R12, R42, R56 ;  /* 0x0000002a0c2c723c */ /* 0x000fee0000041838 */
[----:B------:R-:W-:-:S04]  /*fd30*/  IMAD.WIDE.U32 R12, R67, -0x326172a9, RZ ;  /* 0xcd9e8d57430c7825 */ /* 0x000fc800078e00ff */
[----:B------:R-:W-:Y:S01]  /*fd40*/  IMAD.WIDE.U32 R14, R66, -0x2daee0ad, RZ ;  /* 0xd2511f53420e7825 */ /* 0x000fe200078e00ff */
[----:B------:R-:W-:Y:S02]  /*fd50*/  LOP3.LUT R56, R13, R218, R100, 0x96, !PT ;  /* 0x000000da0d387212 */ /* 0x000fe400078e9664 */
[----:B------:R-:W-:Y:S01]  /*fd60*/  SHF.R.U32.HI R13, RZ, 0x8, R0 ;  /* 0x00000008ff0d7819 */ /* 0x000fe20000011600 */
[----:B------:R-:W-:Y:S01]  /*fd70*/  IMAD.WIDE.U32 R20, R143, -0x326172a9, RZ ;  /* 0xcd9e8d578f147825 */ /* 0x000fe200078e00ff */
[----:B------:R-:W-:Y:S01]  /*fd80*/  LOP3.LUT R0, R11, R222, R12, 0x96, !PT ;  /* 0x000000de0b007212 */ /* 0x000fe200078e960c */
[----:B------:R-:W-:Y:S01]  /*fd90*/  HMMA.16816.F32.BF16 R60, R16, R28, R60 ;  /* 0x0000001c103c723c */ /* 0x000fe2000004183c */
[----:B------:R-:W-:Y:S02]  /*fda0*/  LOP3.LUT R22, R15, R219, R148, 0x96, !PT ;  /* 0x000000db0f167212 */ /* 0x000fe400078e9694 */
[----:B------:R-:W-:Y:S02]  /*fdb0*/  LOP3.LUT R15, R77, R217, R14, 0x96, !PT ;  /* 0x000000d94d0f7212 */ /* 0x000fe400078e960e */
[----:B------:R-:W-:-:S02]  /*fdc0*/  LOP3.LUT R14, R10, 0xff, RZ, 0xc0, !PT ;  /* 0x000000ff0a0e7812 */ /* 0x000fc400078ec0ff */
[--C-:B------:R-:W-:Y:S02]  /*fdd0*/  SHF.R.U32.HI R12, RZ, 0x10, R10.reuse ;  /* 0x00000010ff0c7819 */ /* 0x100fe4000001160a */
[----:B------:R-:W-:Y:S02]  /*fde0*/  SHF.R.U32.HI R28, RZ, 0x18, R10 ;  /* 0x00000018ff1c7819 */ /* 0x000fe4000001160a */
[----:B------:R-:W-:Y:S02]  /*fdf0*/  LOP3.LUT R10, R0, 0xffff, RZ, 0xc0, !PT ;  /* 0x0000ffff000a7812 */ /* 0x000fe400078ec0ff */
[----:B------:R-:W-:Y:S02]  /*fe00*/  LOP3.LUT R58, R21, R211, R78, 0x96, !PT ;  /* 0x000000d3153a7212 */ /* 0x000fe400078e964e */
[----:B------:R-:W-:Y:S02]  /*fe10*/  LOP3.LUT R57, R99, R220, R20, 0x96, !PT ;  /* 0x000000dc63397212 */ /* 0x000fe400078e9614 */
[----:B------:R-:W-:-:S02]  /*fe20*/  SHF.R.U32.HI R11, RZ, 0x10, R0 ;  /* 0x00000010ff0b7819 */ /* 0x000fc40000011600 */
[----:B------:R-:W-:Y:S02]  /*fe30*/  PRMT R20, R14, 0x5410, R13 ;  /* 0x000054100e147816 */ /* 0x000fe4000000000d */
[----:B------:R-:W-:Y:S02]  /*fe40*/  LOP3.LUT R21, R12, 0xff, RZ, 0xc0, !PT ;  /* 0x000000ff0c157812 */ /* 0x000fe400078ec0ff */
[----:B------:R-:W-:Y:S02]  /*fe50*/  LOP3.LUT R14, R0, 0xff, RZ, 0xc0, !PT ;  /* 0x000000ff000e7812 */ /* 0x000fe400078ec0ff */
[----:B------:R-:W-:Y:S02]  /*fe60*/  SHF.R.U32.HI R12, RZ, 0x8, R10 ;  /* 0x00000008ff0c7819 */ /* 0x000fe4000001160a */
[----:B------:R-:W-:Y:S01]  /*fe70*/  SHF.R.U32.HI R13, RZ, 0x18, R0 ;  /* 0x00000018ff0d7819 */ /* 0x000fe20000011600 */
[----:B------:R-:W-:Y:S01]  /*fe80*/  IMAD.WIDE.U32 R22, R22, -0x326172a9, RZ ;  /* 0xcd9e8d5716167825 */ /* 0x000fe200078e00ff */
[----:B------:R-:W-:-:S02]  /*fe90*/  LOP3.LUT R0, R11, 0xff, RZ, 0xc0, !PT ;  /* 0x000000ff0b007812 */ /* 0x000fc400078ec0ff */
[----:B------:R-:W-:Y:S01]  /*fea0*/  PRMT R12, R14, 0x5410, R12 ;  /* 0x000054100e0c7816 */ /* 0x000fe2000000000c */
[----:B------:R-:W-:Y:S01]  /*feb0*/  IMAD.WIDE.U32 R10, R15, -0x326172a9, RZ ;  /* 0xcd9e8d570f0a7825 */ /* 0x000fe200078e00ff */
[----:B------:R-:W-:Y:S02]  /*fec0*/  PRMT R15, R21, 0x5410, R28 ;  /* 0x00005410150f7816 */ /* 0x000fe4000000001c */
[----:B------:R-:W-:Y:S02]  /*fed0*/  PRMT R13, R0, 0x5410, R13 ;  /* 0x00005410000d7816 */ /* 0x000fe4000000000d */
[----:B------:R-:W-:Y:S02]  /*fee0*/  LOP3.LUT R0, R11, R222, R22, 0x96, !PT ;  /* 0x000000de0b007212 */ /* 0x000fe400078e9616 */
[----:B------:R-:W-:Y:S02]  /*fef0*/  LOP3.LUT R21, R10, 0xffff, RZ, 0xc0, !PT ;  /* 0x0000ffff0a157812 */ /* 0x000fe400078ec0ff */
[----:B------:R-:W-:-:S02]  /*ff00*/  HSET2.LE.AND R11, R12, R166, PT ;  /* 0x000000a60c0b7233 */ /* 0x000fc40003803000 */
[----:B------:R-:W-:Y:S02]  /*ff10*/  HSET2.LE.AND R14, R20, R166, PT ;  /* 0x000000a6140e7233 */ /* 0x000fe40003803000 */
[----:B------:R-:W-:Y:S02]  /*ff20*/  LOP3.LUT R28, R10, 0xff, RZ, 0xc0, !PT ;  /* 0x000000ff0a1c7812 */ /* 0x000fe400078ec0ff */
[--C-:B------:R-:W-:Y:S02]  /*ff30*/  SHF.R.U32.HI R22, RZ, 0x10, R10.reuse ;  /* 0x00000010ff167819 */ /* 0x100fe4000001160a */
[----:B------:R-:W-:Y:S02]  /*ff40*/  SHF.R.U32.HI R20, RZ, 0x18, R10 ;  /* 0x00000018ff147819 */ /* 0x000fe4000001160a */
[----:B------:R-:W-:Y:S02]  /*ff50*/  LOP3.LUT R10, R0, 0xffff, RZ, 0xc0, !PT ;  /* 0x0000ffff000a7812 */ /* 0x000fe400078ec0ff */
[----:B------:R-:W-:Y:S01]  /*ff60*/  LOP3.LUT R12, R182, R11, RZ, 0xc0, !PT ;  /* 0x0000000bb60c7212 */ /* 0x000fe200078ec0ff */
[----:B------:R-:W-:Y:S01]  /*ff70*/  HMMA.16816.F32.BF16 R72, R16, R30, R72 ;  /* 0x0000001e1048723c */ /* 0x000fe20000041848 */
[----:B------:R-:W-:-:S05]  /*ff80*/  SHF.R.U32.HI R11, RZ, 0x10, R0 ;  /* 0x00000010ff0b7819 */ /* 0x000fca0000011600 */
[----:B------:R-:W-:Y:S01]  /*ff90*/  HMMA.16816.F32.BF16 R84, R16, R40, R88 ;  /* 0x000000281054723c */ /* 0x000fe20000041858 */
[----:B------:R-:W-:-:S05]  /*ffa0*/  HSET2.LE.AND R13, R13, R166, PT ;  /* 0x000000a60d0d7233 */ /* 0x000fca0003803000 */
[----:B------:R-:W-:Y:S01]  /*ffb0*/  HMMA.16816.F32.BF16 R64, R16, R42, R68 ;  /* 0x0000002a1040723c */ /* 0x000fe20000041844 */
[----:B------:R-:W-:Y:S02]  /*ffc0*/  HSET2.LE.AND R15, R15, R166, PT ;  /* 0x000000a60f0f7233 */ /* 0x000fe40003803000 */
[----:B------:R-:W-:Y:S01]  /*ffd0*/  LOP3.LUT R14, R180, R14, RZ, 0xc0, !PT ;  /* 0x0000000eb40e7212 */ /* 0x000fe200078ec0ff */
[----:B------:R-:W-:Y:S01]  /*ffe0*/  IMAD.WIDE.U32 R90, R57, -0x2daee0ad, RZ ;  /* 0xd2511f53395a7825 */ /* 0x000fe200078e00ff */
[----:B------:R-:W-:Y:S01]  /*fff0*/  LOP3.LUT R13, R181, R13, RZ, 0xc0, !PT ;  /* 0x0000000db50d7212 */ /* 0x000fe200078ec0ff */
[----:B------:R-:W1:Y:S01]  /*10000*/  LDSM.16.MT88.4 R40, [R188+0x5400] ;  /* 0x00540000bc28783b */ /* 0x000e620000004200 */
[----:B------:R-:W-:Y:S02]  /*10010*/  SHF.R.U32.HI R16, RZ, 0x8, R10 ;  /* 0x00000008ff107819 */ /* 0x000fe4000001160a */
[----:B------:R-:W-:Y:S02]  /*10020*/  LOP3.LUT R17, R0, 0xff, RZ, 0xc0, !PT ;  /* 0x000000ff00117812 */ /* 0x000fe400078ec0ff */
[----:B------:R-:W-:-:S02]  /*10030*/  SHF.R.U32.HI R10, RZ, 0x18, R0 ;  /* 0x00000018ff0a7819 */ /* 0x000fc40000011600 */
[----:B------:R-:W-:Y:S02]  /*10040*/  SHF.R.U32.HI R18, RZ, 0x8, R21 ;  /* 0x00000008ff127819 */ /* 0x000fe40000011615 */
[----:B------:R-:W-:Y:S02]  /*10050*/  LOP3.LUT R0, R11, 0xff, RZ, 0xc0, !PT ;  /* 0x000000ff0b007812 */ /* 0x000fe400078ec0ff */
[----:B------:R-:W-:Y:S02]  /*10060*/  PRMT R11, R17, 0x5410, R16 ;  /* 0x00005410110b7816 */ /* 0x000fe40000000010 */
[----:B------:R-:W-:Y:S02]  /*10070*/  PRMT R18, R28, 0x5410, R18 ;  /* 0x000054101c127816 */ /* 0x000fe40000000012 */
[----:B------:R-:W-:Y:S01]  /*10080*/  PRMT R10, R0, 0x5410, R10 ;  /* 0x00005410000a7816 */ /* 0x000fe2000000000a */
[----:B------:R-:W-:Y:S01]  /*10090*/  IMAD.WIDE.U32 R88, R142, -0x326172a9, RZ ;  /* 0xcd9e8d578e587825 */ /* 0x000fe200078e00ff */
[----:B------:R-:W-:Y:S01]  /*100a0*/  LOP3.LUT R15, R179, R15, RZ, 0xc0, !PT ;  /* 0x0000000fb30f7212 */ /* 0x000fe200078ec0ff */
[----:B------:R-:W2:Y:S01]  /*100b0*/  LDSM.16.MT88.4 R28, [R171+0x5400] ;  /* 0x00540000ab1c783b */ /* 0x000ea20000004200 */
[----:B------:R-:W-:-:S02]  /*100c0*/  LOP3.LUT R19, R22, 0xff, RZ, 0xc0, !PT ;  /* 0x000000ff16137812 */ /* 0x000fc400078ec0ff */
[--C-:B------:R-:W-:Y:S02]  /*100d0*/  HSET2.LE.AND R0, R11, R166.reuse, PT ;  /* 0x000000a60b007233 */ /* 0x100fe40003803000 */
[--C-:B------:R-:W-:Y:S02]  /*100e0*/  HSET2.LE.AND R10, R10, R166.reuse, PT ;  /* 0x000000a60a0a7233 */ /* 0x100fe40003803000 */
[----:B------:R-:W-:Y:S02]  /*100f0*/  HSET2.LE.AND R11, R18, R166, PT ;  /* 0x000000a6120b7233 */ /* 0x000fe40003803000 */
[----:B------:R-:W-:Y:S01]  /*10100*/  PRMT R19, R19, 0x5410, R20 ;  /* 0x0000541013137816 */ /* 0x000fe20000000014 */
[----:B---3--:R-:W-:Y:S01]  /*10110*/  HMMA.16816.F32.BF16 R68, R12, R26, R52 ;  /* 0x0000001a0c44723c */ /* 0x008fe20000041834 */
[----:B------:R-:W-:Y:S02]  /*10120*/  LOP3.LUT R17, R251, R10, RZ, 0xc0, !PT ;  /* 0x0000000afb117212 */ /* 0x000fe400078ec0ff */
[----:B------:R-:W-:Y:S01]  /*10130*/  LOP3.LUT R18, R247, R11, RZ, 0xc0, !PT ;  /* 0x0000000bf7127212 */ /* 0x000fe200078ec0ff */
[----:B------:R-:W-:-:S02]  /*10140*/  IMAD.WIDE.U32 R10, R56, -0x2daee0ad, RZ ;  /* 0xd2511f53380a7825 */ /* 0x000fc400078e00ff */
[----:B------:R-:W-:Y:S01]  /*10150*/  HMMA.16816.F32.BF16 R52, R12, R32, R48 ;  /* 0x000000200c34723c */ /* 0x000fe20000041830 */
[----:B------:R-:W-:Y:S01]  /*10160*/  HSET2.LE.AND R19, R19, R166, PT ;  /* 0x000000a613137233 */ /* 0x000fe20003803000 */
[----:B------:R-:W-:Y:S01]  /*10170*/  IMAD.WIDE.U32 R20, R139, -0x326172a9, RZ ;  /* 0xcd9e8d578b147825 */ /* 0x000fe200078e00ff */
[----:B------:R-:W-:-:S03]  /*10180*/  LOP3.LUT R16, R249, R0, RZ, 0xc0, !PT ;  /* 0x00000000f9107212 */ /* 0x000fc600078ec0ff */
[----:B------:R-:W-:Y:S01]  /*10190*/  HMMA.16816.F32.BF16 R80, R12, R24, R80 ;  /* 0x000000180c50723c */ /* 0x000fe20000041850 */
[----:B------:R-:W-:-:S05]  /*101a0*/  LOP3.LUT R0, R11, R223, R94, 0x96, !PT ;  /* 0x000000df0b007212 */ /* 0x000fca00078e965e */
[----:B------:R-:W-:Y:S01]  /*101b0*/  HMMA.16816.F32.BF16 R48, R12, R34, R44 ;  /* 0x000000220c30723c */ /* 0x000fe2000004182c */
[----:B------:R-:W-:-:S06]  /*101c0*/  LOP3.LUT R11, R10, 0xffff, RZ, 0xc0, !PT ;  /* 0x0000ffff0a0b7812 */ /* 0x000fcc00078ec0ff */
[----:B------:R-:W-:Y:S01]  /*101d0*/  IMAD.WIDE.U32 R12, R58, -0x2daee0ad, RZ ;  /* 0xd2511f533a0c7825 */ /* 0x000fe200078e00ff */
[----:B------:R-:W-:Y:S02]  /*101e0*/  LOP3.LUT R14, R23, R218, R96, 0x96, !PT ;  /* 0x000000da170e7212 */ /* 0x000fe400078e9660 */
[----:B------:R-:W-:Y:S02]  /*101f0*/  LOP3.LUT R19, R246, R19, RZ, 0xc0, !PT ;  /* 0x00000013f6137212 */ /* 0x000fe400078ec0ff */
[----:B------:R-:W-:Y:S02]  /*10200*/  LOP3.LUT R47, R13, R219, R150, 0x96, !PT ;  /* 0x000000db0d2f7212 */ /* 0x000fe400078e9696 */
[----:B------:R-:W-:Y:S01]  /*10210*/  LOP3.LUT R46, R91, R217, R12, 0x96, !PT ;  /* 0x000000d95b2e7212 */ /* 0x000fe200078e960c */
[----:B------:R-:W-:Y:S01]  /*10220*/  IMAD.WIDE.U32 R12, R14, -0x2daee0ad, RZ ;  /* 0xd2511f530e0c7825 */ /* 0x000fe200078e00ff */
[----:B------:R-:W-:Y:S02]  /*10230*/  LOP3.LUT R45, R89, R220, R20, 0x96, !PT ;  /* 0x000000dc592d7212 */ /* 0x000fe400078e9614 */
[----:B------:R-:W-:-:S02]  /*10240*/  SHF.R.U32.HI R14, RZ, 0x10, R10 ;  /* 0x00000010ff0e7819 */ /* 0x000fc4000001160a */
[----:B------:R-:W-:Y:S02]  /*10250*/  SHF.R.U32.HI R20, RZ, 0x8, R11 ;  /* 0x00000008ff147819 */ /* 0x000fe4000001160b */
[----:B------:R-:W-:Y:S01]  /*10260*/  LOP3.LUT R11, R0, 0xffff, RZ, 0xc0, !PT ;  /* 0x0000ffff000b7812 */ /* 0x000fe200078ec0ff */
[----:B------:R-:W-:Y:S01]  /*10270*/  HMMA.16816.F32.BF16 R60, R16, R24, R60 ;  /* 0x00000018103c723c */ /* 0x000fe2000004183c */
[----:B------:R-:W-:Y:S02]  /*10280*/  LOP3.LUT R44, R21, R211, R118, 0x96, !PT ;  /* 0x000000d3152c7212 */ /* 0x000fe400078e9676 */
[----:B------:R-:W-:Y:S02]  /*10290*/  LOP3.LUT R15, R14, 0xff, RZ, 0xc0, !PT ;  /* 0x000000ff0e0f7812 */ /* 0x000fe400078ec0ff */
[----:B------:R-:W-:Y:S02]  /*102a0*/  SHF.R.U32.HI R14, RZ, 0x10, R0 ;  /* 0x00000010ff0e7819 */ /* 0x000fe40000011600 */
[----:B------:R-:W-:-:S02]  /*102b0*/  LOP3.LUT R22, R0, 0xff, RZ, 0xc0, !PT ;  /* 0x000000ff00167812 */ /* 0x000fc400078ec0ff */
[----:B------:R-:W-:Y:S02]  /*102c0*/  SHF.R.U32.HI R21, RZ, 0x18, R0 ;  /* 0x00000018ff157819 */ /* 0x000fe40000011600 */
[----:B------:R-:W-:Y:S02]  /*102d0*/  LOP3.LUT R24, R10, 0xff, RZ, 0xc0, !PT ;  /* 0x000000ff0a187812 */ /* 0x000fe400078ec0ff */
[----:B------:R-:W-:Y:S02]  /*102e0*/  SHF.R.U32.HI R0, RZ, 0x8, R11 ;  /* 0x00000008ff007819 */ /* 0x000fe4000001160b */
[----:B------:R-:W-:Y:S02]  /*102f0*/  LOP3.LUT R11, R14, 0xff, RZ, 0xc0, !PT ;  /* 0x000000ff0e0b7812 */ /* 0x000fe400078ec0ff */
[----:B------:R-:W-:Y:S02]  /*10300*/  PRMT R20, R24, 0x5410, R20 ;  /* 0x0000541018147816 */ /* 0x000fe40000000014 */
[----:B------:R-:W-:-:S02]  /*10310*/  PRMT R0, R22, 0x5410, R0 ;  /* 0x0000541016007816 */ /* 0x000fc40000000000 */
[----:B------:R-:W-:Y:S02]  /*10320*/  SHF.R.U32.HI R23, RZ, 0x18, R10 ;  /* 0x00000018ff177819 */ /* 0x000fe4000001160a */
[----:B------:R-:W-:Y:S02]  /*10330*/  PRMT R14, R11, 0x5410, R21 ;  /* 0x000054100b0e7816 */ /* 0x000fe40000000015 */
[--C-:B------:R-:W-:Y:S02]  /*10340*/  HSET2.LE.AND R0, R0, R166.reuse, PT ;  /* 0x000000a600007233 */ /* 0x100fe40003803000 */
[----:B------:R-:W-:Y:S02]  /*10350*/  HSET2.LE.AND R11, R20, R166, PT ;  /* 0x000000a6140b7233 */ /* 0x000fe40003803000 */
[----:B------:R-:W-:Y:S02]  /*10360*/  LOP3.LUT R10, R13, R223, R76, 0x96, !PT ;  /* 0x000000df0d0a7212 */ /* 0x000fe400078e964c */
[----:B------:R-:W-:-:S02]  /*10370*/  PRMT R15, R15, 0x5410, R23 ;  /* 0x000054100f0f7816 */ /* 0x000fc40000000017 */
[C---:B------:R-:W-:Y:S02]  /*10380*/  LOP3.LUT R21, R12.reuse, 0xffff, RZ, 0xc0, !PT ;  /* 0x0000ffff0c157812 */ /* 0x040fe400078ec0ff */
[----:B------:R-:W-:Y:S02]  /*10390*/  LOP3.LUT R25, R12, 0xff, RZ, 0xc0, !PT ;  /* 0x000000ff0c197812 */ /* 0x000fe400078ec0ff */
[--C-:B------:R-:W-:Y:S02]  /*103a0*/  SHF.R.U32.HI R22, RZ, 0x10, R12.reuse ;  /* 0x00000010ff167819 */ /* 0x100fe4000001160c */
[----:B------:R-:W-:Y:S02]  /*103b0*/  HSET2.LE.AND R13, R14, R166, PT ;  /* 0x000000a60e0d7233 */ /* 0x000fe40003803000 */
[----:B------:R-:W-:Y:S02]  /*103c0*/  SHF.R.U32.HI R23, RZ, 0x18, R12 ;  /* 0x00000018ff177819 */ /* 0x000fe4000001160c */
[----:B------:R-:W-:-:S02]  /*103d0*/  LOP3.LUT R12, R187, R0, RZ, 0xc0, !PT ;  /* 0x00000000bb0c7212 */ /* 0x000fc400078ec0ff */
[----:B------:R-:W-:Y:S01]  /*103e0*/  LOP3.LUT R14, R184, R11, RZ, 0xc0, !PT ;  /* 0x0000000bb80e7212 */ /* 0x000fe200078ec0ff */
[C---:B------:R-:W-:Y:S01]  /*103f0*/  HMMA.16816.F32.BF16 R72, R16.reuse, R26, R72 ;  /* 0x0000001a1048723c */ /* 0x040fe20000041848 */
[----:B------:R-:W-:Y:S02]  /*10400*/  LOP3.LUT R0, R10, 0xffff, RZ, 0xc0, !PT ;  /* 0x0000ffff0a007812 */ /* 0x000fe400078ec0ff */
[----:B------:R-:W-:Y:S02]  /*10410*/  SHF.R.U32.HI R11, RZ, 0x10, R10 ;  /* 0x00000010ff0b7819 */ /* 0x000fe4000001160a */
[----:B------:R-:W-:Y:S01]  /*10420*/  LOP3.LUT R20, R22, 0xff, RZ, 0xc0, !PT ;  /* 0x000000ff16147812 */ /* 0x000fe200078ec0ff */
[----:B------:R-:W-:Y:S01]  /*10430*/  HMMA.16816.F32.BF16 R84, R16, R32, R84 ;  /* 0x000000201054723c */ /* 0x000fe20000041854 */
[----:B------:R-:W-:Y:S02]  /*10440*/  HSET2.LE.AND R15, R15, R166, PT ;  /* 0x000000a60f0f7233 */ /* 0x000fe40003803000 */
[----:B------:R-:W-:-:S03]  /*10450*/  LOP3.LUT R22, R10, 0xff, RZ, 0xc0, !PT ;  /* 0x000000ff0a167812 */ /* 0x000fc600078ec0ff */
[----:B------:R-:W-:Y:S01]  /*10460*/  HMMA.16816.F32.BF16 R64, R16, R34, R64 ;  /* 0x000000221040723c */ /* 0x000fe20000041840 */
[----:B------:R-:W-:Y:S01]  /*10470*/  IMAD.WIDE.U32 R76, R45, -0x2daee0ad, RZ ;  /* 0xd2511f532d4c7825 */ /* 0x000fe200078e00ff */
[----:B------:R-:W-:Y:S01]  /*10480*/  LOP3.LUT R15, R183, R15, RZ, 0xc0, !PT ;  /* 0x0000000fb70f7212 */ /* 0x000fe200078ec0ff */
[----:B------:R-:W-:Y:S04]  /*10490*/  LDSM.16.MT88.4 R32, [R188+0x5800] ;  /* 0x00580000bc20783b */ /* 0x000fe80000004200 */
[----:B------:R-:W-:Y:S01]  /*104a0*/  IMAD.WIDE.U32 R16, R44, -0x2daee0ad, RZ ;  /* 0xd2511f532c107825 */ /* 0x000fe200078e00ff */
[----:B------:R-:W-:Y:S02]  /*104b0*/  SHF.R.U32.HI R18, RZ, 0x8, R21 ;  /* 0x00000008ff127819 */ /* 0x000fe40000011615 */
[----:B------:R-:W-:-:S02]  /*104c0*/  SHF.R.U32.HI R21, RZ, 0x18, R10 ;  /* 0x00000018ff157819 */ /* 0x000fc4000001160a */
[----:B------:R-:W-:Y:S02]  /*104d0*/  SHF.R.U32.HI R19, RZ, 0x8, R0 ;  /* 0x00000008ff137819 */ /* 0x000fe40000011600 */
[----:B------:R-:W-:Y:S02]  /*104e0*/  LOP3.LUT R10, R11, 0xff, RZ, 0xc0, !PT ;  /* 0x000000ff0b0a7812 */ /* 0x000fe400078ec0ff */
[----:B------:R-:W-:Y:S02]  /*104f0*/  LOP3.LUT R24, R17, R219, R228, 0x96, !PT ;  /* 0x000000db11187212 */ /* 0x000fe400078e96e4 */
[----:B------:R-:W-:Y:S02]  /*10500*/  PRMT R11, R20, 0x5410, R23 ;  /* 0x00005410140b7816 */ /* 0x000fe40000000017 */
[----:B------:R-:W-:Y:S02]  /*10510*/  LOP3.LUT R13, R186, R13, RZ, 0xc0, !PT ;  /* 0x0000000dba0d7212 */ /* 0x000fe400078ec0ff */
[----:B------:R-:W-:-:S02]  /*10520*/  PRMT R0, R25, 0x5410, R18 ;  /* 0x0000541019007816 */ /* 0x000fc40000000012 */
[----:B------:R-:W-:Y:S02]  /*10530*/  PRMT R19, R22, 0x5410, R19 ;  /* 0x0000541016137816 */ /* 0x000fe40000000013 */
[----:B------:R-:W-:Y:S02]  /*10540*/  PRMT R17, R10, 0x5410, R21 ;  /* 0x000054100a117816 */ /* 0x000fe40000000015 */
[--C-:B------:R-:W-:Y:S02]  /*10550*/  HSET2.LE.AND R10, R11, R166.reuse, PT ;  /* 0x000000a60b0a7233 */ /* 0x100fe40003803000 */
[----:B------:R-:W-:Y:S02]  /*10560*/  LOP3.LUT R22, R77, R217, R16, 0x96, !PT ;  /* 0x000000d94d167212 */ /* 0x000fe400078e9610 */
[--C-:B------:R-:W-:Y:S02]  /*10570*/  HSET2.LE.AND R0, R0, R166.reuse, PT ;  /* 0x000000a600007233 */ /* 0x100fe40003803000 */
[----:B------:R-:W-:-:S02]  /*10580*/  HSET2.LE.AND R11, R19, R166, PT ;  /* 0x000000a6130b7233 */ /* 0x000fc40003803000 */
[----:B------:R-:W-:Y:S01]  /*10590*/  HSET2.LE.AND R17, R17, R166, PT ;  /* 0x000000a611117233 */ /* 0x000fe20003803000 */
[C---:B-1----:R-:W-:Y:S01]  /*105a0*/  HMMA.16816.F32.BF16 R56, R12.reuse, R40, R52 ;  /* 0x000000280c38723c */ /* 0x042fe20000041834 */
[----:B------:R-:W-:Y:S01]  /*105b0*/  IMAD.WIDE.U32 R20, R24, -0x326172a9, RZ ;  /* 0xcd9e8d5718147825 */ /* 0x000fe200078e00ff */
[----:B------:R-:W-:Y:S01]  /*105c0*/  LOP3.LUT R18, R243, R0, RZ, 0xc0, !PT ;  /* 0x00000000f3127212 */ /* 0x000fe200078ec0ff */
[----:B------:R-:W1:Y:S01]  /*105d0*/  LDSM.16.MT88.4 R24, [R171+0x5800] ;  /* 0x00580000ab18783b */ /* 0x000e620000004200 */
[----:B------:R-:W-:Y:S02]  /*105e0*/  LOP3.LUT R19, R241, R10, RZ, 0xc0, !PT ;  /* 0x0000000af1137212 */ /* 0x000fe400078ec0ff */
[----:B--2---:R-:W-:Y:S01]  /*105f0*/  HMMA.16816.F32.BF16 R152, R12, R28, R80 ;  /* 0x0000001c0c98723c */ /* 0x004fe20000041850 */
[----:B------:R-:W-:Y:S02]  /*10600*/  LOP3.LUT R16, R242, R11, RZ, 0xc0, !PT ;  /* 0x0000000bf2107212 */ /* 0x000fe400078ec0ff */
[----:B------:R-:W-:-:S03]  /*10610*/  LOP3.LUT R17, R245, R17, RZ, 0xc0, !PT ;  /* 0x00000011f5117212 */ /* 0x000fc600078ec0ff */
[----:B------:R-:W-:Y:S01]  /*10620*/  HMMA.16816.F32.BF16 R68, R12, R30, R68 ;  /* 0x0000001e0c44723c */ /* 0x000fe20000041844 */
[----:B------:R-:W-:-:S05]  /*10630*/  IMAD.WIDE.U32 R10, R47, -0x326172a9, RZ ;  /* 0xcd9e8d572f0a7825 */ /* 0x000fca00078e00ff */
[----:B------:R-:W-:Y:S07]  /*10640*/  HMMA.16816.F32.BF16 R52, R12, R42, R48 ;  /* 0x0000002a0c34723c */ /* 0x000fee0000041830 */
[----:B------:R-:W-:Y:S01]  /*10650*/  IMAD.WIDE.U32 R12, R22, -0x326172a9, RZ ;  /* 0xcd9e8d57160c7825 */ /* 0x000fe200078e00ff */
[----:B------:R-:W-:Y:S01]  /*10660*/  LOP3.LUT R44, R11, R218, R98, 0x96, !PT ;  /* 0x000000da0b2c7212 */ /* 0x000fe200078e9662 */
[----:B------:R-:W-:Y:S02]  /*10670*/  HMMA.16816.F32.BF16 R48, R16, R28, R60 ;  /* 0x0000001c1030723c */ /* 0x000fe4000004183c */
[----:B------:R-:W-:Y:S01]  /*10680*/  IMAD.WIDE.U32 R14, R46, -0x326172a9, RZ ;  /* 0xcd9e8d572e0e7825 */ /* 0x000fe200078e00ff */
[----:B------:R-:W-:-:S02]  /*10690*/  LOP3.LUT R0, R13, R222, R20, 0x96, !PT ;  /* 0x000000de0d007212 */ /* 0x000fc400078e9614 */
[----:B------:R-:W-:Y:S02]  /*106a0*/  LOP3.LUT R45, R21, R218, R88, 0x96, !PT ;  /* 0x000000da152d7212 */ /* 0x000fe400078e9658 */
[C---:B------:R-:W-:Y:S02]  /*106b0*/  LOP3.LUT R13, R12.reuse, 0xffff, RZ, 0xc0, !PT ;  /* 0x0000ffff0c0d7812 */ /* 0x040fe400078ec0ff */
[----:B------:R-:W-:Y:S02]  /*106c0*/  LOP3.LUT R28, R12, 0xff, RZ, 0xc0, !PT ;  /* 0x000000ff0c1c7812 */ /* 0x000fe400078ec0ff */
[--C-:B------:R-:W-:Y:S02]  /*106d0*/  SHF.R.U32.HI R21, RZ, 0x10, R12.reuse ;  /* 0x00000010ff157819 */ /* 0x100fe4000001160c */
[----:B------:R-:W-:Y:S02]  /*106e0*/  SHF.R.U32.HI R22, RZ, 0x18, R12 ;  /* 0x00000018ff167819 */ /* 0x000fe4000001160c */
[----:B------:R-:W-:-:S02]  /*106f0*/  LOP3.LUT R11, R0, 0xffff, RZ, 0xc0, !PT ;  /* 0x0000ffff000b7812 */ /* 0x000fc400078ec0ff */
[----:B------:R-:W-:Y:S02]  /*10700*/  SHF.R.U32.HI R12, RZ, 0x10, R0 ;  /* 0x00000010ff0c7819 */ /* 0x000fe40000011600 */
[----:B------:R-:W-:Y:S02]  /*10710*/  LOP3.LUT R10, R15, R222, R10, 0x96, !PT ;  /* 0x000000de0f0a7212 */ /* 0x000fe400078e960a */
[----:B------:R-:W-:Y:S02]  /*10720*/  LOP3.LUT R23, R14, 0xffff, RZ, 0xc0, !PT ;  /* 0x0000ffff0e177812 */ /* 0x000fe400078ec0ff */
[----:B------:R-:W-:Y:S02]  /*10730*/  LOP3.LUT R20, R0, 0xff, RZ, 0xc0, !PT ;  /* 0x000000ff00147812 */ /* 0x000fe400078ec0ff */
[----:B------:R-:W-:Y:S02]  /*10740*/  SHF.R.U32.HI R15, RZ, 0x18, R0 ;  /* 0x00000018ff0f7819 */ /* 0x000fe40000011600 */
[----:B------:R-:W-:-:S02]  /*10750*/  SHF.R.U32.HI R0, RZ, 0x8, R11 ;  /* 0x00000008ff007819 */ /* 0x000fc4000001160b */
[----:B------:R-:W-:Y:S02]  /*10760*/  LOP3.LUT R11, R12, 0xff, RZ, 0xc0, !PT ;  /* 0x000000ff0c0b7812 */ /* 0x000fe400078ec0ff */
[----:B------:R-:W-:Y:S02]  /*10770*/  PRMT R0, R20, 0x5410, R0 ;  /* 0x0000541014007816 */ /* 0x000fe40000000000 */
[----:B------:R-:W-:Y:S02]  /*10780*/  PRMT R11, R11, 0x5410, R15 ;  /* 0x000054100b0b7816 */ /* 0x000fe4000000000f */
[----:B------:R-:W-:Y:S02]  /*10790*/  SHF.R.U32.HI R13, RZ, 0x8, R13 ;  /* 0x00000008ff0d7819 */ /* 0x000fe4000001160d */
[----:B------:R-:W-:Y:S02]  /*107a0*/  LOP3.LUT R21, R21, 0xff, RZ, 0xc0, !PT ;  /* 0x000000ff15157812 */ /* 0x000fe400078ec0ff */
[----:B------:R-:W-:-:S02]  /*107b0*/  HSET2.LE.AND R0, R0, R166, PT ;  /* 0x000000a600007233 */ /* 0x000fc40003803000 */
[----:B------:R-:W-:Y:S01]  /*107c0*/  HSET2.LE.AND R11, R11, R166, PT ;  /* 0x000000a60b0b7233 */ /* 0x000fe20003803000 */
[----:B------:R-:W-:Y:S01]  /*107d0*/  HMMA.16816.F32.BF16 R72, R16, R30, R72 ;  /* 0x0000001e1048723c */ /* 0x000fe20000041848 */
[----:B------:R-:W-:Y:S02]  /*107e0*/  PRMT R12, R28, 0x5410, R13 ;  /* 0x000054101c0c7816 */ /* 0x000fe4000000000d */
[----:B------:R-:W-:Y:S02]  /*107f0*/  LOP3.LUT R29, R14, 0xff, RZ, 0xc0, !PT ;  /* 0x000000ff0e1d7812 */ /* 0x000fe400078ec0ff */
[----:B------:R-:W-:Y:S02]  /*10800*/  PRMT R13, R21, 0x5410, R22 ;  /* 0x00005410150d7816 */ /* 0x000fe40000000016 */
[--C-:B------:R-:W-:Y:S02]  /*10810*/  SHF.R.U32.HI R30, RZ, 0x10, R14.reuse ;  /* 0x00000010ff1e7819 */ /* 0x100fe4000001160e */
[----:B------:R-:W-:-:S02]  /*10820*/  SHF.R.U32.HI R31, RZ, 0x18, R14 ;  /* 0x00000018ff1f7819 */ /* 0x000fc4000001160e */
[----:B------:R-:W-:Y:S02]  /*10830*/  SHF.R.U32.HI R14, RZ, 0x8, R23 ;  /* 0x00000008ff0e7819 */ /* 0x000fe40000011617 */
[----:B------:R-:W-:Y:S02]  /*10840*/  LOP3.LUT R20, R212, R0, RZ, 0xc0, !PT ;  /* 0x00000000d4147212 */ /* 0x000fe400078ec0ff */
[----:B------:R-:W-:Y:S02]  /*10850*/  LOP3.LUT R21, R185, R11, RZ, 0xc0, !PT ;  /* 0x0000000bb9157212 */ /* 0x000fe400078ec0ff */
[----:B------:R-:W-:Y:S02]  /*10860*/  LOP3.LUT R0, R10, 0xffff, RZ, 0xc0, !PT ;  /* 0x0000ffff0a007812 */ /* 0x000fe400078ec0ff */
[----:B------:R-:W-:Y:S01]  /*10870*/  SHF.R.U32.HI R11, RZ, 0x10, R10 ;  /* 0x00000010ff0b7819 */ /* 0x000fe2000001160a */
[----:B------:R-:W-:Y:S01]  /*10880*/  HMMA.16816.F32.BF16 R156, R16, R40, R84 ;  /* 0x00000028109c723c */ /* 0x000fe20000041854 */
[----:B------:R-:W-:-:S02]  /*10890*/  PRMT R28, R29, 0x5410, R14 ;  /* 0x000054101d1c7816 */ /* 0x000fc4000000000e */
[----:B------:R-:W-:-:S03]  /*108a0*/  SHF.R.U32.HI R15, RZ, 0x18, R10 ;  /* 0x00000018ff0f7819 */ /* 0x000fc6000001160a */
[----:B------:R-:W-:Y:S01]  /*108b0*/  HMMA.16816.F32.BF16 R60, R16, R42, R64 ;  /* 0x0000002a103c723c */ /* 0x000fe20000041840 */
[----:B------:R-:W-:Y:S02]  /*108c0*/  LOP3.LUT R14, R30, 0xff, RZ, 0xc0, !PT ;  /* 0x000000ff1e0e7812 */ /* 0x000fe400078ec0ff */
[----:B------:R-:W-:-:S04]  /*108d0*/  SHF.R.U32.HI R0, RZ, 0x8, R0 ;  /* 0x00000008ff007819 */ /* 0x000fc80000011600 */
[----:B------:R-:W-:Y:S02]  /*108e0*/  LOP3.LUT R16, R10, 0xff, RZ, 0xc0, !PT ;  /* 0x000000ff0a107812 */ /* 0x000fe400078ec0ff */
[----:B------:R-:W-:Y:S02]  /*108f0*/  LOP3.LUT R10, R11, 0xff, RZ, 0xc0, !PT ;  /* 0x000000ff0b0a7812 */ /* 0x000fe400078ec0ff */
[----:B------:R-:W-:Y:S02]  /*10900*/  PRMT R11, R14, 0x5410, R31 ;  /* 0x000054100e0b7816 */ /* 0x000fe4000000001f */
[----:B------:R-:W-:Y:S02]  /*10910*/  PRMT R0, R16, 0x5410, R0 ;  /* 0x0000541010007816 */ /* 0x000fe40000000000 */
[----:B------:R-:W-:Y:S02]  /*10920*/  PRMT R10, R10, 0x5410, R15 ;  /* 0x000054100a0a7816 */ /* 0x000fe4000000000f */
[----:B------:R-:W-:-:S02]  /*10930*/  HSET2.LE.AND R12, R12, R166, PT ;  /* 0x000000a60c0c7233 */ /* 0x000fc40003803000 */
[--C-:B------:R-:W-:Y:S02]  /*10940*/  HSET2.LE.AND R13, R13, R166.reuse, PT ;  /* 0x000000a60d0d7233 */ /* 0x100fe40003803000 */
[--C-:B------:R-:W-:Y:S02]  /*10950*/  HSET2.LE.AND R0, R0, R166.reuse, PT ;  /* 0x000000a600007233 */ /* 0x100fe40003803000 */
[--C-:B------:R-:W-:Y:S02]  /*10960*/  HSET2.LE.AND R15, R10, R166.reuse, PT ;  /* 0x000000a60a0f7233 */ /* 0x100fe40003803000 */
[----:B------:R-:W-:Y:S01]  /*10970*/  HSET2.LE.AND R19, R11, R166, PT ;  /* 0x000000a60b137233 */ /* 0x000fe20003803000 */
[----:B------:R-:W-:Y:S01]  /*10980*/  IMAD.WIDE.U32 R10, R45, -0x2daee0ad, RZ ;  /* 0xd2511f532d0a7825 */ /* 0x000fe200078e00ff */
[----:B------:R-:W-:Y:S02]  /*10990*/  LOP3.LUT R22, R201, R12, RZ, 0xc0, !PT ;  /* 0x0000000cc9167212 */ /* 0x000fe400078ec0ff */
[----:B------:R-:W-:Y:S01]  /*109a0*/  LOP3.LUT R23, R200, R13, RZ, 0xc0, !PT ;  /* 0x0000000dc8177212 */ /* 0x000fe200078ec0ff */
[----:B------:R-:W-:Y:S01]  /*109b0*/  IMAD.WIDE.U32 R12, R44, -0x2daee0ad, RZ ;  /* 0xd2511f532c0c7825 */ /* 0x000fe200078e00ff */
[----:B------:R-:W-:-:S02]  /*109c0*/  LOP3.LUT R16, R233, R0, RZ, 0xc0, !PT ;  /* 0x00000000e9107212 */ /* 0x000fc400078ec0ff */
[----:B------:R-:W-:Y:S02]  /*109d0*/  LOP3.LUT R0, R11, R223, R76, 0x96, !PT ;  /* 0x000000df0b007212 */ /* 0x000fe400078e964c */
[----:B------:R-:W-:Y:S01]  /*109e0*/  HSET2.LE.AND R18, R28, R166, PT ;  /* 0x000000a61c127233 */ /* 0x000fe20003803000 */
[----:B-1----:R-:W-:Y:S01]  /*109f0*/  HMMA.16816.F32.BF16 R152, R20, R24, R152 ;  /* 0x000000181498723c */ /* 0x002fe20000041898 */
[C---:B------:R-:W-:Y:S02]  /*10a00*/  LOP3.LUT R28, R12.reuse, 0xffff, RZ, 0xc0, !PT ;  /* 0x0000ffff0c1c7812 */ /* 0x040fe400078ec0ff */
[----:B------:R-:W-:-:S03]  /*10a10*/  LOP3.LUT R29, R12, 0xff, RZ, 0xc0, !PT ;  /* 0x000000ff0c1d7812 */ /* 0x000fc600078ec0ff */
[----:B------:R-:W-:Y:S01]  /*10a20*/  HMMA.16816.F32.BF16 R68, R20, R26, R68 ;  /* 0x0000001a1444723c */ /* 0x000fe20000041844 */
[--C-:B------:R-:W-:Y:S02]  /*10a30*/  SHF.R.U32.HI R30, RZ, 0x10, R12.reuse ;  /* 0x00000010ff1e7819 */ /* 0x100fe4000001160c */
[----:B------:R-:W-:-:S03]  /*10a40*/  SHF.R.U32.HI R31, RZ, 0x18, R12 ;  /* 0x00000018ff1f7819 */ /* 0x000fc6000001160c */
[----:B------:R-:W-:Y:S01]  /*10a50*/  HMMA.16816.F32.BF16 R56, R20, R32, R56 ;  /* 0x000000201438723c */ /* 0x000fe20000041838 */
[----:B------:R-:W-:-:S05]  /*10a60*/  SHF.R.U32.HI R12, RZ, 0x10, R0 ;  /* 0x00000010ff0c7819 */ /* 0x000fca0000011600 */
[----:B------:R-:W-:Y:S01]  /*10a70*/  HMMA.16816.F32.BF16 R52, R20, R34, R52 ;  /* 0x000000221434723c */ /* 0x000fe20000041834 */
[----:B------:R-:W-:Y:S02]  /*10a80*/  LOP3.LUT R14, R13, R223, R90, 0x96, !PT ;  /* 0x000000df0d0e7212 */ /* 0x000fe400078e965a */
[----:B------:R-:W-:-:S04]  /*10a90*/  LOP3.LUT R17, R232, R15, RZ, 0xc0, !PT ;  /* 0x0000000fe8117212 */ /* 0x000fc800078ec0ff */
[----:B------:R-:W-:Y:S02]  /*10aa0*/  LOP3.LUT R21, R10, 0xffff, RZ, 0xc0, !PT ;  /* 0x0000ffff0a157812 */ /* 0x000fe400078ec0ff */
[C---:B------:R-:W-:Y:S02]  /*10ab0*/  LOP3.LUT R11, R0.reuse, 0xffff, RZ, 0xc0, !PT ;  /* 0x0000ffff000b7812 */ /* 0x040fe400078ec0ff */
[----:B------:R-:W-:Y:S02]  /*10ac0*/  LOP3.LUT R15, R0, 0xff, RZ, 0xc0, !PT ;  /* 0x000000ff000f7812 */ /* 0x000fe400078ec0ff */
[----:B------:R-:W-:Y:S02]  /*10ad0*/  SHF.R.U32.HI R13, RZ, 0x18, R0 ;  /* 0x00000018ff0d7819 */ /* 0x000fe40000011600 */
[----:B------:R-:W-:Y:S02]  /*10ae0*/  SHF.R.U32.HI R0, RZ, 0x8, R11 ;  /* 0x00000008ff007819 */ /* 0x000fe4000001160b */
[----:B------:R-:W-:-:S02]  /*10af0*/  LOP3.LUT R11, R12, 0xff, RZ, 0xc0, !PT ;  /* 0x000000ff0c0b7812 */ /* 0x000fc400078ec0ff */
[----:B------:R-:W-:Y:S02]  /*10b00*/  LOP3.LUT R23, R10, 0xff, RZ, 0xc0, !PT ;  /* 0x000000ff0a177812 */ /* 0x000fe400078ec0ff */
[--C-:B------:R-:W-:Y:S02]  /*10b10*/  SHF.R.U32.HI R20, RZ, 0x10, R10.reuse ;  /* 0x00000010ff147819 */ /* 0x100fe4000001160a */
[----:B------:R-:W-:Y:S02]  /*10b20*/  SHF.R.U32.HI R22, RZ, 0x18, R10 ;  /* 0x00000018ff167819 */ /* 0x000fe4000001160a */
[----:B------:R-:W-:Y:S02]  /*10b30*/  PRMT R0, R15, 0x5410, R0 ;  /* 0x000054100f007816 */ /* 0x000fe40000000000 */
[----:B------:R-:W-:Y:S02]  /*10b40*/  PRMT R10, R11, 0x5410, R13 ;  /* 0x000054100b0a7816 */ /* 0x000fe4000000000d */
[----:B------:R-:W-:-:S02]  /*10b50*/  SHF.R.U32.HI R11, RZ, 0x8, R21 ;  /* 0x00000008ff0b7819 */ /* 0x000fc40000011615 */
[----:B------:R-:W-:Y:S02]  /*10b60*/  SHF.R.U32.HI R12, RZ, 0x8, R28 ;  /* 0x00000008ff0c7819 */ /* 0x000fe4000001161c */
[----:B------:R-:W-:Y:S02]  /*10b70*/  HSET2.LE.AND R0, R0, R166, PT ;  /* 0x000000a600007233 */ /* 0x000fe40003803000 */
[----:B------:R-:W-:Y:S02]  /*10b80*/  PRMT R11, R23, 0x5410, R11 ;  /* 0x00005410170b7816 */ /* 0x000fe4000000000b */
[----:B------:R-:W-:Y:S02]  /*10b90*/  LOP3.LUT R18, R231, R18, RZ, 0xc0, !PT ;  /* 0x00000012e7127212 */ /* 0x000fe400078ec0ff */
[----:B------:R-:W-:Y:S02]  /*10ba0*/  LOP3.LUT R19, R230, R19, RZ, 0xc0, !PT ;  /* 0x00000013e6137212 */ /* 0x000fe400078ec0ff */
[----:B------:R-:W-:-:S02]  /*10bb0*/  PRMT R21, R29, 0x5410, R12 ;  /* 0x000054101d157816 */ /* 0x000fc4000000000c */
[----:B------:R-:W-:Y:S02]  /*10bc0*/  LOP3.LUT R12, R14, 0xffff, RZ, 0xc0, !PT ;  /* 0x0000ffff0e0c7812 */ /* 0x000fe400078ec0ff */
[----:B------:R-:W-:Y:S02]  /*10bd0*/  LOP3.LUT R136, R225, R0, RZ, 0xc0, !PT ;  /* 0x00000000e1887212 */ /* 0x000fe400078ec0ff */
[----:B------:R-:W-:Y:S02]  /*10be0*/  HSET2.LE.AND R0, R11, R166, PT ;  /* 0x000000a60b007233 */ /* 0x000fe40003803000 */
[----:B------:R-:W-:Y:S01]  /*10bf0*/  LOP3.LUT R13, R20, 0xff, RZ, 0xc0, !PT ;  /* 0x000000ff140d7812 */ /* 0x000fe200078ec0ff */
[----:B------:R-:W-:Y:S01]  /*10c00*/  HMMA.16816.F32.BF16 R48, R16, R24, R48 ;  /* 0x000000181030723c */ /* 0x000fe20000041830 */
[----:B------:R-:W-:Y:S02]  /*10c10*/  LOP3.LUT R20, R14, 0xff, RZ, 0xc0, !PT ;  /* 0x000000ff0e147812 */ /* 0x000fe400078ec0ff */
[----:B------:R-:W-:-:S03]  /*10c20*/  SHF.R.U32.HI R11, RZ, 0x8, R12 ;  /* 0x00000008ff0b7819 */ /* 0x000fc6000001160c */
[----:B------:R-:W-:Y:S01]  /*10c30*/  HMMA.16816.F32.BF16 R40, R16, R26, R72 ;  /* 0x0000001a1028723c */ /* 0x000fe20000041848 */
[----:B------:R-:W1:Y:S01]  /*10c40*/  LDSM.16.MT88.4 R24, [R188+0x5c00] ;  /* 0x005c0000bc18783b */ /* 0x000e620000004200 */
[----:B------:R-:W-:Y:S02]  /*10c50*/  LOP3.LUT R138, R226, R0, RZ, 0xc0, !PT ;  /* 0x00000000e28a7212 */ /* 0x000fe400078ec0ff */
[----:B------:R-:W-:Y:S02]  /*10c60*/  PRMT R0, R20, 0x5410, R11 ;  /* 0x0000541014007816 */ /* 0x000fe4000000000b */
[--C-:B------:R-:W-:Y:S01]  /*10c70*/  HSET2.LE.AND R10, R10, R166.reuse, PT ;  /* 0x000000a60a0a7233 */ /* 0x100fe20003803000 */
[----:B------:R2:W-:Y:S01]  /*10c80*/  STL.64 [R1+0x58], R190 ;  /* 0x000058be01007387 */ /* 0x0005e20000100a00 */
[----:B------:R-:W-:Y:S02]  /*10c90*/  PRMT R13, R13, 0x5410, R22 ;  /* 0x000054100d0d7816 */ /* 0x000fe40000000016 */
[----:B------:R-:W-:Y:S01]  /*10ca0*/  HSET2.LE.AND R0, R0, R166, PT ;  /* 0x000000a600007233 */ /* 0x000fe20003803000 */
[----:B------:R3:W5:Y:S01]  /*10cb0*/  LDL.LU R197, [R1+0x3ec] ;  /* 0x0003ec0001c57983 */ /* 0x0007620000300800 */
[----:B------:R-:W-:-:S02]  /*10cc0*/  SHF.R.U32.HI R15, RZ, 0x10, R14 ;  /* 0x00000010ff0f7819 */ /* 0x000fc4000001160e */
[----:B------:R-:W-:Y:S01]  /*10cd0*/  LOP3.LUT R137, R213, R10, RZ, 0xc0, !PT ;  /* 0x0000000ad5897212 */ /* 0x000fe200078ec0ff */
[----:B------:R3:W5:Y:S01]  /*10ce0*/  LDL.LU R196, [R1+0x3e8] ;  /* 0x0003e80001c47983 */ /* 0x0007620000300800 */
[----:B------:R-:W-:-:S03]  /*10cf0*/  HSET2.LE.AND R10, R13, R166, PT ;  /* 0x000000a60d0a7233 */ /* 0x000fc60003803000 */
[----:B------:R3:W5:Y:S01]  /*10d00*/  LDL.LU.64 R194, [R1+0x3e0] ;  /* 0x0003e00001c27983 */ /* 0x0007620000300a00 */
[----:B------:R-:W-:-:S03]  /*10d10*/  LOP3.LUT R144, R240, R0, RZ, 0xc0, !PT ;  /* 0x00000000f0907212 */ /* 0x000fc600078ec0ff */
[----:B------:R3:W5:Y:S01]  /*10d20*/  LDL.LU.64 R192, [R1+0x3d8] ;  /* 0x0003d80001c07983 */ /* 0x0007620000300a00 */
[----:B------:R-:W-:Y:S02]  /*10d30*/  SHF.R.U32.HI R14, RZ, 0x18, R14 ;  /* 0x00000018ff0e7819 */ /* 0x000fe4000001160e */
[----:B------:R-:W-:Y:S02]  /*10d40*/  LOP3.LUT R12, R15, 0xff, RZ, 0xc0, !PT ;  /* 0x000000ff0f0c7812 */ /* 0x000fe400078ec0ff */
[----:B------:R-:W-:Y:S01]  /*10d50*/  IADD3 R0, P0, R4, -0x100, RZ ;  /* 0xffffff0004007810 */ /* 0x000fe20007f1e0ff */
[C---:B------:R-:W-:Y:S01]  /*10d60*/  HMMA.16816.F32.BF16 R156, R16.reuse, R32, R156 ;  /* 0x00000020109c723c */ /* 0x040fe2000004189c */
[----:B------:R-:W-:Y:S01]  /*10d70*/  LOP3.LUT R139, R224, R10, RZ, 0xc0, !PT ;  /* 0x0000000ae08b7212 */ /* 0x000fe200078ec0ff */
[----:B--2---:R3:W5:Y:S04]  /*10d80*/  LDL.LU.64 R190, [R1+0x3d0] ;  /* 0x0003d00001be7983 */ /* 0x0047680000300a00 */
[----:B------:R3:W5:Y:S01]  /*10d90*/  LDL.LU R189, [R1+0x3cc] ;  /* 0x0003cc0001bd7983 */ /* 0x0007620000300800 */
[----:B------:R-:W-:Y:S03]  /*10da0*/  HMMA.16816.F32.BF16 R16, R16, R34, R60 ;  /* 0x000000221010723c */ /* 0x000fe6000004183c */
[----:B------:R3:W5:Y:S01]  /*10db0*/  LDL.LU R170, [R1+0x3c8] ;  /* 0x0003c80001aa7983 */ /* 0x0007620000300800 */
[----:B------:R-:W-:-:S03]  /*10dc0*/  PRMT R10, R12, 0x5410, R14 ;  /* 0x000054100c0a7816 */ /* 0x000fc6000000000e */
[----:B------:R3:W5:Y:S01]  /*10dd0*/  LDL.LU R116, [R1+0x3c4] ;  /* 0x0003c40001747983 */ /* 0x0007620000300800 */
[----:B------:R-:W-:-:S03]  /*10de0*/  LOP3.LUT R12, R30, 0xff, RZ, 0xc0, !PT ;  /* 0x000000ff1e0c7812 */ /* 0x000fc600078ec0ff */
[----:B------:R3:W5:Y:S04]  /*10df0*/  LDL.LU R92, [R1+0x3c0] ;  /* 0x0003c000015c7983 */ /* 0x0007680000300800 */
[----:B------:R-:W-:Y:S04]  /*10e00*/  STL [R1+0x50], R172 ;  /* 0x000050ac01007387 */ /* 0x000fe80000100800 */
[----:B------:R2:W-:Y:S01]  /*10e10*/  STL [R1+0x68], R0 ;  /* 0x0000680001007387 */ /* 0x0005e20000100800 */
[----:B------:R-:W-:Y:S01]  /*10e20*/  PRMT R12, R12, 0x5410, R31 ;  /* 0x000054100c0c7816 */ /* 0x000fe2000000001f */
[----:B------:R-:W-:Y:S01]  /*10e30*/  IMAD.MOV.U32 R131, RZ, RZ, R244 ;  /* 0x000000ffff837224 */ /* 0x000fe200078e00f4 */
[----:B------:R-:W-:-:S02]  /*10e40*/  HSET2.LE.AND R11, R21, R166, PT ;  /* 0x000000a6150b7233 */ /* 0x000fc40003803000 */
[--C-:B------:R-:W-:Y:S02]  /*10e50*/  HSET2.LE.AND R10, R10, R166.reuse, PT ;  /* 0x000000a60a0a7233 */ /* 0x100fe40003803000 */
[----:B------:R-:W-:Y:S02]  /*10e60*/  HSET2.LE.AND R12, R12, R166, PT ;  /* 0x000000a60c0c7233 */ /* 0x000fe40003803000 */
[----:B------:R-:W-:Y:S02]  /*10e70*/  ISETP.GT.AND P1, PT, R172, R131, PT ;  /* 0x00000083ac00720c */ /* 0x000fe40003f24270 */
[----:B------:R-:W-:Y:S02]  /*10e80*/  LOP3.LUT R145, R235, R10, RZ, 0xc0, !PT ;  /* 0x0000000aeb917212 */ /* 0x000fe400078ec0ff */
[----:B--2---:R-:W-:-:S05]  /*10e90*/  IADD3.X R0, R5, -0x1, RZ, P0, !PT ;  /* 0xffffffff05007810 */ /* 0x004fca00007fe4ff */
[----:B------:R3:W-:Y:S01]  /*10ea0*/  STL [R1+0x54], R0 ;  /* 0x0000540001007387 */ /* 0x0007e20000100800 */
[----:B------:R-:W-:Y:S02]  /*10eb0*/  LOP3.LUT R146, R234, R11, RZ, 0xc0, !PT ;  /* 0x0000000bea927212 */ /* 0x000fe400078ec0ff */
[----:B------:R-:W-:Y:S01]  /*10ec0*/  LOP3.LUT R147, R227, R12, RZ, 0xc0, !PT ;  /* 0x0000000ce3937212 */ /* 0x000fe200078ec0ff */
[C---:B------:R-:W-:Y:S06]  /*10ed0*/  HMMA.16816.F32.BF16 R152, R136.reuse, R160, R152 ;  /* 0x000000a08898723c */ /* 0x040fec0000041898 */
[----:B------:R-:W-:Y:S06]  /*10ee0*/  HMMA.16816.F32.BF16 R148, R136, R162, R68 ;  /* 0x000000a28894723c */ /* 0x000fec0000041844 */
[----:B------:R-:W-:Y:S06]  /*10ef0*/  HMMA.16816.F32.BF16 R164, R144, R160, R48 ;  /* 0x000000a090a4723c */ /* 0x000fec0000041830 */
[----:B-1----:R-:W-:Y:S06]  /*10f00*/  HMMA.16816.F32.BF16 R140, R136, R24, R56 ;  /* 0x00000018888c723c */ /* 0x002fec0000041838 */
[C---:B------:R-:W-:Y:S06]  /*10f10*/  HMMA.16816.F32.BF16 R160, R144.reuse, R162, R40 ;  /* 0x000000a290a0723c */ /* 0x040fec0000041828 */
[----:B------:R-:W-:Y:S06]  /*10f20*/  HMMA.16816.F32.BF16 R156, R144, R24, R156 ;  /* 0x00000018909c723c */ /* 0x000fec000004189c */
[-C--:B------:R-:W-:Y:S06]  /*10f30*/  HMMA.16816.F32.BF16 R136, R136, R26.reuse, R52 ;  /* 0x0000001a8888723c */ /* 0x080fec0000041834 */
[----:B------:R-:W-:Y:S01]  /*10f40*/  HMMA.16816.F32.BF16 R144, R144, R26, R16 ;  /* 0x0000001a9090723c */ /* 0x000fe20000041810 */
[----:B------:R-:W-:-:S08]  /*10f50*/  NOP ;  /* 0x0000000000007918 */ /* 0x000fd00000000000 */
[----:B---3--:R-:W-:-:S15]  /*10f60*/  @!P1 BRA `(.L_x_1050) ;  /* 0x000000e400749947 */ /* 0x008fde0003800000 */
[----:B------:R-:W2:Y:S01]  /*10f70*/  LDL.LU R251, [R1+0x224] ;  /* 0x0002240001fb7983 */ /* 0x000ea20000300800 */
[----:B------:R-:W-:Y:S01]  /*10f80*/  VIADD R200, R248, 0xfffffffe ;  /* 0xfffffffef8c87836 */ /* 0x000fe20000000000 */
[----:B-----5:R-:W-:Y:S01]  /*10f90*/  ISETP.GE.AND P0, PT, R92, R116, PT ;  /* 0x000000745c00720c */ /* 0x020fe20003f06270 */
[----:B------:R-:W-:-:S04]  /*10fa0*/  DEPBAR.LE SB0, 0x0 ;  /* 0x000080000000791a */ /* 0x000fc80000000000 */
[----:B------:R-:W3:Y:S04]  /*10fb0*/  LDL.64 R246, [R1+0x380] ;  /* 0x0003800001f67983 */ /* 0x000ee80000100a00 */
[----:B------:R-:W3:Y:S04]  /*10fc0*/  LDL.LU R241, [R1+0x220] ;  /* 0x0002200001f17983 */ /* 0x000ee80000300800 */
[----:B------:R-:W4:Y:S04]  /*10fd0*/  LDL.64 R242, [R1+0x60] ;  /* 0x0000600001f27983 */ /* 0x000f280000100a00 */
[----:B------:R-:W4:Y:S01]  /*10fe0*/  LDL.64 R244, [R1+0xb8] ;  /* 0x0000b80001f47983 */ /* 0x000f220000100a00 */
[----:B------:R-:W-:Y:S01]  /*10ff0*/  SHF.R.S32.HI R0, RZ, 0x1f, R200 ;  /* 0x0000001fff007819 */ /* 0x000fe200000114c8 */
[----:B------:R-:W-:Y:S05]  /*11000*/  WARPSYNC.ALL ;  /* 0x0000000000007948 */ /* 0x000fea0003800000 */
[----:B------:R-:W-:Y:S01]  /*11010*/  BAR.SYNC.DEFER_BLOCKING 0x0 ;  /* 0x0000000000007b1d */ /* 0x000fe20000010000 */
[----:B------:R-:W-:-:S05]  /*11020*/  IMAD.SHL.U32 R252, R252, 0x2, RZ ;  /* 0x00000002fcfc7824 */ /* 0x000fca00078e00ff */
[----:B------:R-:W-:Y:S01]  /*11030*/  LOP3.LUT R252, R252, 0x6, RZ, 0xc0, !PT ;  /* 0x00000006fcfc7812 */ /* 0x000fe200078ec0ff */
[----:B------:R-:W-:Y:S01]  /*11040*/  BSSY B1, `(.L_x_1051) ;  /* 0x000027f000017945 */ /* 0x000fe20003800000 */
[----:B------:R-:W-:Y:S04]  /*11050*/  STL [R1+0x50], R200 ;  /* 0x000050c801007387 */ /* 0x000fe80000100800 */
[----:B------:R-:W-:Y:S04]  /*11060*/  @P0 STS [R210+0x4000], RZ ;  /* 0x004000ffd2000388 */ /* 0x000fe80000000800 */
[----:B------:R-:W-:Y:S04]  /*11070*/  @P0 STS [R210+0x4004], RZ ;  /* 0x004004ffd2000388 */ /* 0x000fe80000000800 */
[----:B------:R-:W-:Y:S01]  /*11080*/  @P0 STS.64 [R210+0x4008], RZ ;  /* 0x004008ffd2000388 */ /* 0x000fe20000000a00 */
[----:B--2---:R-:W-:-:S02]  /*11090*/  IMAD R12, R251, R200, RZ ;  /* 0x000000c8fb0c7224 */ /* 0x004fc400078e02ff */
[----:B---3--:R-:W-:-:S04]  /*110a0*/  IMAD.WIDE.U32 R10, R200, R241, R246 ;  /* 0x000000f1c80a7225 */ /* 0x008fc800078e00f6 */
[----:B------:R-:W-:Y:S01]  /*110b0*/  IMAD R13, R0, R241, R12 ;  /* 0x000000f1000d7224 */ /* 0x000fe200078e020c */
[CC--:B----4-:R-:W-:Y:S02]  /*110c0*/  @!P0 LEA R0, P4, R242.reuse, R10.reuse, 0x5 ;  /* 0x0000000af2008211 */ /* 0x0d0fe400078828ff */
[----:B------:R-:W-:Y:S01]  /*110d0*/  @!P0 LEA R12, P2, R242, R10, 0x6 ;  /* 0x0000000af20c8211 */ /* 0x000fe200078430ff */
[----:B------:R-:W-:Y:S01]  /*110e0*/  IMAD.IADD R11, R11, 0x1, R13 ;  /* 0x000000010b0b7824 */ /* 0x000fe200078e020d */
[-C--:B------:R-:W-:Y:S02]  /*110f0*/  @!P0 LEA R18, P5, R10, R244.reuse, 0x1 ;  /* 0x000000f40a128211 */ /* 0x080fe400078a08ff */
[----:B------:R-:W-:Y:S02]  /*11100*/  @!P0 LEA R16, P3, R0, R244, 0x1 ;  /* 0x000000f400108211 */ /* 0x000fe400078608ff */
[CCC-:B------:R-:W-:Y:S02]  /*11110*/  @!P0 LEA.HI.X R13, R242.reuse, R11.reuse, R243.reuse, 0x5, P4 ;  /* 0x0000000bf20d8211 */ /* 0x1c0fe400020f2cf3 */
[----:B------:R-:W-:-:S02]  /*11120*/  @!P0 LEA.HI.X R15, R242, R11, R243, 0x6, P2 ;  /* 0x0000000bf20f8211 */ /* 0x000fc400010f34f3 */
[-CC-:B------:R-:W-:Y:S01]  /*11130*/  @!P0 LEA.HI.X R19, R10, R245.reuse, R11.reuse, 0x1, P5 ;  /* 0x000000f50a138211 */ /* 0x180fe200028f0c0b */
[----:B------:R-:W-:Y:S01]  /*11140*/  @!P0 IMAD.WIDE.U32 R10, R242, 0x60, R10 ;  /* 0x00000060f20a8825 */ /* 0x000fe200078e000a */
[-C--:B------:R-:W-:Y:S02]  /*11150*/  @!P0 LEA.HI.X R17, R0, R245.reuse, R13, 0x1, P3 ;  /* 0x000000f500118211 */ /* 0x080fe400018f0c0d */
[CC--:B------:R-:W-:Y:S01]  /*11160*/  @!P0 LEA R14, P1, R12.reuse, R244.reuse, 0x1 ;  /* 0x000000f40c0e8211 */ /* 0x0c0fe200078208ff */
[----:B------:R-:W-:Y:S01]  /*11170*/  @!P0 IMAD R0, R243, 0x60, RZ ;  /* 0x00000060f3008824 */ /* 0x000fe200078e02ff */
[----:B------:R-:W-:Y:S01]  /*11180*/  @!PT LDS RZ, [RZ] ;  /* 0x00000000fffff984 */ /* 0x000fe20000000800 */
[----:B------:R-:W-:Y:S01]  /*11190*/  @!PT LDS RZ, [RZ] ;  /* 0x00000000fffff984 */ /* 0x000fe20000000800 */
[----:B------:R-:W-:Y:S01]  /*111a0*/  @!PT LDS RZ, [RZ] ;  /* 0x00000000fffff984 */ /* 0x000fe20000000800 */
[----:B------:R-:W-:Y:S02]  /*111b0*/  @!P0 LDGSTS.E.BYPASS.LTC128B.128 [R210+0x4000], desc[UR4][R18.64] ;  /* 0x0400000012d28fae */ /* 0x000fe4000b901d44 */
[-C--:B------:R-:W-:Y:S01]  /*111c0*/  @!P0 LEA.HI.X R15, R12, R245.reuse, R15, 0x1, P1 ;  /* 0x000000f50c0f8211 */ /* 0x080fe200008f0c0f */
[----:B------:R-:W-:Y:S01]  /*111d0*/  @!P0 IMAD.IADD R0, R0, 0x1, R11 ;  /* 0x0000000100008824 */ /* 0x000fe200078e020b */
[C---:B------:R-:W-:Y:S01]  /*111e0*/  @!P0 LEA R12, P1, R10.reuse, R244, 0x1 ;  /* 0x000000f40a0c8211 */ /* 0x040fe200078208ff */
[----:B------:R-:W-:Y:S03]  /*111f0*/  @P0 STS.128 [R210+0x4800], RZ ;  /* 0x004800ffd2000388 */ /* 0x000fe60000000c00 */
[----:B------:R-:W-:Y:S01]  /*11200*/  @!P0 LEA.HI.X R13, R10, R245, R0, 0x1, P1 ;  /* 0x000000f50a0d8211 */ /* 0x000fe200008f0c00 */
        /* <DEDUP_REMOVED lines=14> */
[----:B------:R-:W-:Y:S04]  /*112f0*/  LDSM.16.M88.4 R24, [R189] ;  /* 0x00000000bd18783b */ /* 0x000fe80000000200 */
[----:B------:R-:W3:Y:S04]  /*11300*/  LDSM.16.M88.4 R32, [R170+0x2000] ;  /* 0x00200000aa20783b */ /* 0x000ee80000000200 */
[----:B------:R-:W4:Y:S04]  /*11310*/  LDSM.16.M88.4 R20, [R189+0x1000] ;  /* 0x00100000bd14783b */ /* 0x000f280000000200 */
[----:B-1----:R-:W-:Y:S04]  /*11320*/  LDSM.16.M88.4 R16, [R190] ;  /* 0x00000000be10783b */ /* 0x002fe80000000200 */
[----:B------:R-:W1:Y:S04]  /*11330*/  LDSM.16.M88.4 R48, [R191] ;  /* 0x00000000bf30783b */ /* 0x000e680000000200 */
[----:B------:R-:W-:Y:S04]  /*11340*/  LDSM.16.M88.4 R28, [R170+0x2800] ;  /* 0x00280000aa1c783b */ /* 0x000fe80000000200 */
[----:B--2---:R-:W2:Y:S04]  /*11350*/  LDSM.16.M88.4 R12, [R190+0x1000] ;  /* 0x00100000be0c783b */ /* 0x004ea80000000200 */
[----:B------:R-:W2:Y:S04]  /*11360*/  LDSM.16.M88.4 R40, [R170+0x2400] ;  /* 0x00240000aa28783b */ /* 0x000ea80000000200 */
[----:B------:R-:W2:Y:S04]  /*11370*/  LDSM.16.M88.4 R64, [R170+0x2c00] ;  /* 0x002c0000aa40783b */ /* 0x000ea80000000200 */
[----:B------:R-:W-:Y:S04]  /*11380*/  LDSM.16.M88.4 R68, [R170+0x3800] ;  /* 0x00380000aa44783b */ /* 0x000fe80000000200 */
[----:B------:R-:W-:Y:S01]  /*11390*/  LDSM.16.M88.4 R60, [R196] ;  /* 0x00000000c43c783b */ /* 0x000fe20000000200 */
[-C--:B---3--:R-:W-:Y:S03]  /*113a0*/  HMMA.16816.F32.BF16 R44, R24, R32.reuse, RZ ;  /* 0x00000020182c723c */ /* 0x088fe600000418ff */
[----:B------:R-:W0:Y:S03]  /*113b0*/  LDGDEPBAR ;  /* 0x00000000000079af */ /* 0x000e260000000000 */
[C---:B----4-:R-:W-:Y:S06]  /*113c0*/  HMMA.16816.F32.BF16 R52, R20.reuse, R32, RZ ;  /* 0x000000201434723c */ /* 0x050fec00000418ff */
[-C--:B------:R-:W-:Y:S06]  /*113d0*/  HMMA.16816.F32.BF16 R120, R20, R34.reuse, RZ ;  /* 0x000000221478723c */ /* 0x080fec00000418ff */
[----:B------:R-:W-:Y:S06]  /*113e0*/  HMMA.16816.F32.BF16 R112, R24, R34, RZ ;  /* 0x000000221870723c */ /* 0x000fec00000418ff */
[-C--:B-1----:R-:W-:Y:S06]  /*113f0*/  HMMA.16816.F32.BF16 R56, R16, R48.reuse, R44 ;  /* 0x000000301038723c */ /* 0x082fec000004182c */
[----:B--2---:R-:W-:Y:S01]  /*11400*/  HMMA.16816.F32.BF16 R44, R12, R48, R52 ;  /* 0x000000300c2c723c */ /* 0x004fe20000041834 */
[----:B------:R-:W1:Y:S05]  /*11410*/  LDSM.16.M88.4 R52, [R197] ;  /* 0x00000000c534783b */ /* 0x000e6a0000000200 */
[C---:B------:R-:W-:Y:S06]  /*11420*/  HMMA.16816.F32.BF16 R72, R20.reuse, R28, RZ ;  /* 0x0000001c1448723c */ /* 0x040fec00000418ff */
[----:B------:R-:W-:Y:S06]  /*11430*/  HMMA.16816.F32.BF16 R100, R20, R42, RZ ;  /* 0x0000002a1464723c */ /* 0x000fec00000418ff */
[----:B------:R-:W-:Y:S01]  /*11440*/  IMAD.MOV.U32 R130, RZ, RZ, R56 ;  /* 0x000000ffff827224 */ /* 0x000fe200078e0038 */
[----:B------:R-:W-:Y:S01]  /*11450*/  HMMA.16816.F32.BF16 R84, R24, R28, RZ ;  /* 0x0000001c1854723c */ /* 0x000fe200000418ff */
[----:B------:R-:W-:-:S02]  /*11460*/  IMAD.MOV.U32 R117, RZ, RZ, R57 ;  /* 0x000000ffff757224 */ /* 0x000fc400078e0039 */
[----:B------:R-:W-:Y:S02]  /*11470*/  IMAD.MOV.U32 R95, RZ, RZ, R58 ;  /* 0x000000ffff5f7224 */ /* 0x000fe400078e003a */
[----:B------:R-:W-:Y:S01]  /*11480*/  IMAD.MOV.U32 R94, RZ, RZ, R59 ;  /* 0x000000ffff5e7224 */ /* 0x000fe200078e003b */
[----:B------:R-:W-:Y:S01]  /*11490*/  HMMA.16816.F32.BF16 R32, R20, R30, RZ ;  /* 0x0000001e1420723c */ /* 0x000fe200000418ff */
[----:B------:R-:W2:Y:S01]  /*114a0*/  LDSM.16.M88.4 R56, [R198] ;  /* 0x00000000c638783b */ /* 0x000ea20000000200 */
[----:B------:R-:W-:Y:S02]  /*114b0*/  IMAD.MOV.U32 R93, RZ, RZ, R44 ;  /* 0x000000ffff5d7224 */ /* 0x000fe400078e002c */
[----:B------:R-:W-:Y:S02]  /*114c0*/  IMAD.MOV.U32 R77, RZ, RZ, R45 ;  /* 0x000000ffff4d7224 */ /* 0x000fe400078e002d */
[----:B------:R-:W-:Y:S01]  /*114d0*/  HMMA.16816.F32.BF16 R108, R24, R40, RZ ;  /* 0x00000028186c723c */ /* 0x000fe200000418ff */
[----:B------:R-:W-:-:S02]  /*114e0*/  IMAD.MOV.U32 R76, RZ, RZ, R46 ;  /* 0x000000ffff4c7224 */ /* 0x000fc400078e002e */
[----:B------:R-:W-:Y:S02]  /*114f0*/  IMAD.MOV.U32 R11, RZ, RZ, R47 ;  /* 0x000000ffff0b7224 */ /* 0x000fe400078e002f */
[----:B------:R-:W-:Y:S01]  /*11500*/  LDSM.16.M88.4 R44, [R170+0x3000] ;  /* 0x00300000aa2c783b */ /* 0x000fe20000000200 */
[----:B------:R-:W-:Y:S06]  /*11510*/  HMMA.16816.F32.BF16 R104, R20, R40, RZ ;  /* 0x000000281468723c */ /* 0x000fec00000418ff */
[C---:B------:R-:W-:Y:S01]  /*11520*/  HMMA.16816.F32.BF16 R88, R24.reuse, R42, RZ ;  /* 0x0000002a1858723c */ /* 0x040fe200000418ff */
[----:B------:R-:W3:Y:S05]  /*11530*/  LDSM.16.M88.4 R40, [R170+0x3400] ;  /* 0x00340000aa28783b */ /* 0x000eea0000000200 */
[----:B------:R-:W-:Y:S06]  /*11540*/  HMMA.16816.F32.BF16 R28, R24, R30, RZ ;  /* 0x0000001e181c723c */ /* 0x000fec00000418ff */
[-C--:B------:R-:W-:Y:S06]  /*11550*/  HMMA.16816.F32.BF16 R248, R12, R50.reuse, R120 ;  /* 0x000000320cf8723c */ /* 0x080fec0000041878 */
[----:B------:R-:W-:Y:S01]  /*11560*/  HMMA.16816.F32.BF16 R224, R16, R50, R112 ;  /* 0x0000003210e0723c */ /* 0x000fe20000041870 */
[----:B------:R-:W4:Y:S05]  /*11570*/  LDSM.16.M88.4 R48, [R193] ;  /* 0x00000000c130783b */ /* 0x000f2a0000000200 */
[-C--:B------:R-:W-:Y:S06]  /*11580*/  HMMA.16816.F32.BF16 R96, R20, R64.reuse, RZ ;  /* 0x000000401460723c */ /* 0x080fec00000418ff */
[----:B------:R-:W-:Y:S06]  /*11590*/  HMMA.16816.F32.BF16 R80, R24, R64, RZ ;  /* 0x000000401850723c */ /* 0x000fec00000418ff */
[C---:B-1----:R-:W-:Y:S06]  /*115a0*/  HMMA.16816.F32.BF16 R176, R12.reuse, R52, R72 ;  /* 0x000000340cb0723c */ /* 0x042fec0000041848 */
[----:B--2---:R-:W-:Y:S06]  /*115b0*/  HMMA.16816.F32.BF16 R240, R12, R58, R100 ;  /* 0x0000003a0cf0723c */ /* 0x004fec0000041864 */
[C---:B------:R-:W-:Y:S06]  /*115c0*/  HMMA.16816.F32.BF16 R72, R24.reuse, R66, RZ ;  /* 0x000000421848723c */ /* 0x040fec00000418ff */
[----:B------:R-:W-:Y:S06]  /*115d0*/  HMMA.16816.F32.BF16 R100, R24, R68, RZ ;  /* 0x000000441864723c */ /* 0x000fec00000418ff */
[-C--:B------:R-:W-:Y:S01]  /*115e0*/  HMMA.16816.F32.BF16 R172, R16, R54.reuse, R28 ;  /* 0x0000003610ac723c */ /* 0x080fe2000004181c */
[----:B------:R-:W1:Y:S05]  /*115f0*/  LDSM.16.M88.4 R28, [R194] ;  /* 0x00000000c21c783b */ /* 0x000e6a0000000200 */
[C---:B------:R-:W-:Y:S01]  /*11600*/  HMMA.16816.F32.BF16 R184, R12.reuse, R54, R32 ;  /* 0x000000360cb8723c */ /* 0x040fe20000041820 */
[----:B------:R-:W2:Y:S05]  /*11610*/  LDSM.16.M88.4 R32, [R195] ;  /* 0x00000000c320783b */ /* 0x000eaa0000000200 */
[----:B------:R-:W-:Y:S06]  /*11620*/  HMMA.16816.F32.BF16 R124, R12, R60, R96 ;  /* 0x0000003c0c7c723c */ /* 0x000fec0000041860 */
[----:B---3--:R-:W-:Y:S06]  /*11630*/  HMMA.16816.F32.BF16 R96, R20, R40, RZ ;  /* 0x000000281460723c */ /* 0x008fec00000418ff */
[----:B------:R-:W-:Y:S06]  /*11640*/  HMMA.16816.F32.BF16 R132, R16, R60, R80 ;  /* 0x0000003c1084723c */ /* 0x000fec0000041850 */
[----:B------:R-:W-:Y:S06]  /*11650*/  HMMA.16816.F32.BF16 R80, R20, R66, RZ ;  /* 0x000000421450723c */ /* 0x000fec00000418ff */
[----:B------:R-:W-:Y:S06]  /*11660*/  HMMA.16816.F32.BF16 R64, R24, R44, RZ ;  /* 0x0000002c1840723c */ /* 0x000fec00000418ff */
[C---:B------:R-:W-:Y:S06]  /*11670*/  HMMA.16816.F32.BF16 R112, R16.reuse, R62, R72 ;  /* 0x0000003e1070723c */ /* 0x040fec0000041848 */
[C---:B----4-:R-:W-:Y:S06]  /*11680*/  HMMA.16816.F32.BF16 R72, R16.reuse, R48, R100 ;  /* 0x000000301048723c */ /* 0x050fec0000041864 */
[----:B------:R-:W-:Y:S01]  /*11690*/  HMMA.16816.F32.BF16 R244, R16, R56, R108 ;  /* 0x0000003810f4723c */ /* 0x000fe2000004186c */
[----:B------:R-:W-:-:S04]  /*116a0*/  IMAD.MOV.U32 R101, RZ, RZ, R200 ;  /* 0x000000ffff657224 */ /* 0x000fc800078e00c8 */
[----:B------:R-:W-:Y:S01]  /*116b0*/  IMAD R0, R101, 0x80, R252 ;  /* 0x0000008065007824 */ /* 0x000fe200078e02fc */
[----:B------:R-:W-:Y:S03]  /*116c0*/  HMMA.16816.F32.BF16 R232, R12, R56, R104 ;  /* 0x000000380ce8723c */ /* 0x000fe60000041868 */
[C---:B------:R-:W-:Y:S01]  /*116d0*/  VIADD R10, R0.reuse, 0x1 ;  /* 0x00000001000a7836 */ /* 0x040fe20000000000 */
[C---:B------:R-:W-:Y:S02]  /*116e0*/  ISETP.GE.AND P1, PT, R0.reuse, R205, PT ;  /* 0x000000cd0000720c */ /* 0x040fe40003f26270 */
[----:B------:R-:W-:Y:S01]  /*116f0*/  HMMA.16816.F32.BF16 R180, R16, R58, R88 ;  /* 0x0000003a10b4723c */ /* 0x000fe20000041858 */
[-C--:B------:R-:W-:Y:S02]  /*11700*/  ISETP.GE.AND P4, PT, R0, R204.reuse, PT ;  /* 0x000000cc0000720c */ /* 0x080fe40003f86270 */
[----:B------:R-:W-:-:S02]  /*11710*/  ISETP.GE.AND P3, PT, R10, R204, PT ;  /* 0x000000cc0a00720c */ /* 0x000fc40003f66270 */
[----:B------:R-:W-:Y:S01]  /*11720*/  ISETP.GE.AND P5, PT, R10, R205, PT ;  /* 0x000000cd0a00720c */ /* 0x000fe20003fa6270 */
[----:B------:R-:W-:Y:S01]  /*11730*/  HMMA.16816.F32.BF16 R228, R16, R52, R84 ;  /* 0x0000003410e4723c */ /* 0x000fe20000041854 */
[----:B------:R-:W-:Y:S02]  /*11740*/  ISETP.GE.OR P1, PT, R0, R209, !P1 ;  /* 0x000000d10000720c */ /* 0x000fe40004f26670 */
[C---:B------:R-:W-:Y:S02]  /*11750*/  ISETP.GE.OR P3, PT, R10.reuse, R208, !P3 ;  /* 0x000000d00a00720c */ /* 0x040fe40005f66670 */
[C---:B------:R-:W-:Y:S01]  /*11760*/  ISETP.GE.AND P2, PT, R10.reuse, R203, PT ;  /* 0x000000cb0a00720c */ /* 0x040fe20003f46270 */
[----:B------:R-:W-:Y:S01]  /*11770*/  HMMA.16816.F32.BF16 R56, R20, R44, RZ ;  /* 0x0000002c1438723c */ /* 0x000fe200000418ff */
[C---:B------:R-:W-:Y:S02]  /*11780*/  ISETP.GE.AND P6, PT, R10.reuse, R202, PT ;  /* 0x000000ca0a00720c */ /* 0x040fe40003fc6270 */
[----:B------:R-:W-:-:S02]  /*11790*/  ISETP.GE.OR P5, PT, R10, R209, !P5 ;  /* 0x000000d10a00720c */ /* 0x000fc40006fa6670 */
[C---:B------:R-:W-:Y:S01]  /*117a0*/  ISETP.GE.OR P2, PT, R10.reuse, R207, !P2 ;  /* 0x000000cf0a00720c */ /* 0x040fe20005746670 */
[-C--:B------:R-:W-:Y:S01]  /*117b0*/  HMMA.16816.F32.BF16 R52, R20, R46.reuse, RZ ;  /* 0x0000002e1434723c */ /* 0x080fe200000418ff */
[----:B------:R-:W-:Y:S01]  /*117c0*/  ISETP.GE.OR P6, PT, R10, R206, !P6 ;  /* 0x000000ce0a00720c */ /* 0x000fe200077c6670 */
[C---:B------:R-:W-:Y:S01]  /*117d0*/  VIADD R10, R0.reuse, 0x8 ;  /* 0x00000008000a7836 */ /* 0x040fe20000000000 */
[----:B------:R-:W-:Y:S02]  /*117e0*/  FSEL R213, R117, -INF , !P5 ;  /* 0xff80000075d57808 */ /* 0x000fe40006800000 */
[----:B------:R-:W-:Y:S01]  /*117f0*/  ISETP.GE.OR P4, PT, R0, R208, !P4 ;  /* 0x000000d00000720c */ /* 0x000fe20006786670 */
[----:B------:R-:W-:Y:S03]  /*11800*/  HMMA.16816.F32.BF16 R44, R24, R46, RZ ;  /* 0x0000002e182c723c */ /* 0x000fe600000418ff */
[----:B------:R-:W-:-:S02]  /*11810*/  FSEL R252, R95, -INF , !P4 ;  /* 0xff8000005ffc7808 */ /* 0x000fc40006000000 */
[C---:B------:R-:W-:Y:S01]  /*11820*/  ISETP.GE.AND P4, PT, R10.reuse, R205, PT ;  /* 0x000000cd0a00720c */ /* 0x040fe20003f86270 */
[----:B------:R-:W-:Y:S03]  /*11830*/  HMMA.16816.F32.BF16 R84, R24, R40, RZ ;  /* 0x000000281854723c */ /* 0x000fe600000418ff */
[----:B------:R-:W-:-:S03]  /*11840*/  ISETP.GE.OR P4, PT, R10, R209, !P4 ;  /* 0x000000d10a00720c */ /* 0x000fc60006786670 */
[----:B------:R-:W-:Y:S01]  /*11850*/  HMMA.16816.F32.BF16 R108, R20, R42, RZ ;  /* 0x0000002a146c723c */ /* 0x000fe200000418ff */
[----:B------:R-:W-:-:S05]  /*11860*/  FSEL R212, R224, -INF , !P4 ;  /* 0xff800000e0d47808 */ /* 0x000fca0006000000 */
[----:B------:R-:W-:Y:S06]  /*11870*/  HMMA.16816.F32.BF16 R104, R24, R42, RZ ;  /* 0x0000002a1868723c */ /* 0x000fec00000418ff */
[C---:B-1----:R-:W-:Y:S06]  /*11880*/  HMMA.16816.F32.BF16 R40, R12.reuse, R28, R96 ;  /* 0x0000001c0c28723c */ /* 0x042fec0000041860 */
[----:B------:R-:W-:Y:S01]  /*11890*/  HMMA.16816.F32.BF16 R120, R12, R62, R80 ;  /* 0x0000003e0c78723c */ /* 0x000fe20000041850 */
[----:B------:R-:W-:-:S02]  /*118a0*/  FSEL R98, R130, -INF , !P1 ;  /* 0xff80000082627808 */ /* 0x000fc40004800000 */
[----:B------:R-:W-:-:S03]  /*118b0*/  ISETP.GE.AND P1, PT, R0, R203, PT ;  /* 0x000000cb0000720c */ /* 0x000fc60003f26270 */
[----:B--2---:R-:W-:Y:S01]  /*118c0*/  HMMA.16816.F32.BF16 R60, R16, R32, R64 ;  /* 0x00000020103c723c */ /* 0x004fe20000041840 */
[----:B------:R-:W-:Y:S02]  /*118d0*/  ISETP.GE.OR P5, PT, R0, R207, !P1 ;  /* 0x000000cf0000720c */ /* 0x000fe40004fa6670 */
[----:B------:R-:W-:-:S03]  /*118e0*/  ISETP.GE.AND P1, PT, R10, R204, PT ;  /* 0x000000cc0a00720c */ /* 0x000fc60003f26270 */
[----:B------:R-:W-:Y:S01]  /*118f0*/  HMMA.16816.F32.BF16 R88, R20, R68, RZ ;  /* 0x000000441458723c */ /* 0x000fe200000418ff */
[----:B------:R-:W-:Y:S01]  /*11900*/  FSEL R67, R94, -INF , !P3 ;  /* 0xff8000005e437808 */ /* 0x000fe20005800000 */
[----:B------:R-:W-:Y:S01]  /*11910*/  IMAD.MOV.U32 R66, RZ, RZ, R75 ;  /* 0x000000ffff427224 */ /* 0x000fe200078e004b */
[----:B------:R-:W-:Y:S01]  /*11920*/  ISETP.GE.AND P3, PT, R0, R202, PT ;  /* 0x000000ca0000720c */ /* 0x000fe20003f66270 */
[----:B------:R-:W-:Y:S01]  /*11930*/  IMAD.MOV.U32 R65, RZ, RZ, R73 ;  /* 0x000000ffff417224 */ /* 0x000fe200078e0049 */
[C---:B------:R-:W-:Y:S01]  /*11940*/  ISETP.GE.OR P1, PT, R10.reuse, R208, !P1 ;  /* 0x000000d00a00720c */ /* 0x040fe20004f26670 */
[----:B------:R1:W-:Y:S01]  /*11950*/  STL [R1+0x10], R67 ;  /* 0x0000104301007387 */ /* 0x0003e20000100800 */
[----:B------:R-:W-:Y:S01]  /*11960*/  FSEL R68, R93, -INF , !P5 ;  /* 0xff8000005d447808 */ /* 0x000fe20006800000 */
[C---:B------:R-:W-:Y:S01]  /*11970*/  HMMA.16816.F32.BF16 R56, R12.reuse, R32, R56 ;  /* 0x000000200c38723c */ /* 0x040fe20000041838 */
[----:B------:R-:W-:Y:S01]  /*11980*/  ISETP.GE.AND P5, PT, R10, R203, PT ;  /* 0x000000cb0a00720c */ /* 0x000fe20003fa6270 */
[----:B------:R-:W-:Y:S01]  /*11990*/  IMAD.MOV.U32 R64, RZ, RZ, R74 ;  /* 0x000000ffff407224 */ /* 0x000fe200078e004a */
[----:B------:R-:W-:Y:S01]  /*119a0*/  ISETP.GE.OR P3, PT, R0, R206, !P3 ;  /* 0x000000ce0000720c */ /* 0x000fe20005f66670 */
[----:B------:R-:W-:Y:S01]  /*119b0*/  STL [R1+0x14], R68 ;  /* 0x0000144401007387 */ /* 0x000fe20000100800 */
[----:B------:R-:W-:Y:S01]  /*119c0*/  ISETP.GE.OR P5, PT, R10, R207, !P5 ;  /* 0x000000cf0a00720c */ /* 0x000fe20006fa6670 */
[----:B------:R-:W-:Y:S01]  /*119d0*/  HMMA.16816.F32.BF16 R52, R12, R34, R52 ;  /* 0x000000220c34723c */ /* 0x000fe20000041834 */
[----:B------:R-:W-:-:S02]  /*119e0*/  FSEL R76, R76, -INF , !P3 ;  /* 0xff8000004c4c7808 */ /* 0x000fc40005800000 */
[----:B------:R-:W-:-:S03]  /*119f0*/  FSEL R248, R248, -INF , !P5 ;  /* 0xff800000f8f87808 */ /* 0x000fc60006800000 */
[C---:B------:R-:W-:Y:S06]  /*11a00*/  HMMA.16816.F32.BF16 R44, R16.reuse, R34, R44 ;  /* 0x00000022102c723c */ /* 0x040fec000004182c */
[----:B------:R-:W-:Y:S01]  /*11a10*/  HMMA.16816.F32.BF16 R32, R16, R28, R84 ;  /* 0x0000001c1020723c */ /* 0x000fe20000041854 */
[----:B-1----:R-:W-:-:S05]  /*11a20*/  FSEL R67, R77, -INF , !P2 ;  /* 0xff8000004d437808 */ /* 0x002fca0005000000 */
[-C--:B------:R-:W-:Y:S01]  /*11a30*/  HMMA.16816.F32.BF16 R104, R16, R30.reuse, R104 ;  /* 0x0000001e1068723c */ /* 0x080fe20000041868 */
[C---:B------:R-:W-:Y:S02]  /*11a40*/  ISETP.GE.AND P2, PT, R10.reuse, R202, PT ;  /* 0x000000ca0a00720c */ /* 0x040fe40003f46270 */
[----:B------:R-:W-:Y:S01]  /*11a50*/  FSEL R87, R11, -INF , !P6 ;  /* 0xff8000000b577808 */ /* 0x000fe20007000000 */
[----:B------:R1:W-:Y:S01]  /*11a60*/  STL [R1+0x4], R67 ;  /* 0x0000044301007387 */ /* 0x0003e20000100800 */
[----:B------:R-:W-:Y:S01]  /*11a70*/  ISETP.GE.OR P2, PT, R10, R206, !P2 ;  /* 0x000000ce0a00720c */ /* 0x000fe20005746670 */
[----:B------:R-:W-:Y:S01]  /*11a80*/  VIADD R10, R0, 0x9 ;  /* 0x00000009000a7836 */ /* 0x000fe20000000000 */
[----:B------:R-:W-:Y:S01]  /*11a90*/  HMMA.16816.F32.BF16 R108, R12, R30, R108 ;  /* 0x0000001e0c6c723c */ /* 0x000fe2000004186c */
[----:B------:R-:W-:Y:S01]  /*11aa0*/  IMAD.MOV.U32 R11, RZ, RZ, R131 ;  /* 0x000000ffff0b7224 */ /* 0x000fe200078e0083 */
[----:B------:R-:W-:Y:S02]  /*11ab0*/  FSEL R86, R250, -INF , !P2 ;  /* 0xff800000fa567808 */ /* 0x000fe40005000000 */
[----:B------:R-:W-:-:S02]  /*11ac0*/  ISETP.GE.AND P6, PT, R10, R205, PT ;  /* 0x000000cd0a00720c */ /* 0x000fc40003fc6270 */
[C---:B------:R-:W-:Y:S01]  /*11ad0*/  ISETP.GE.AND P3, PT, R10.reuse, R204, PT ;  /* 0x000000cc0a00720c */ /* 0x040fe20003f66270 */
[----:B------:R-:W-:Y:S01]  /*11ae0*/  IMAD.MOV.U32 R31, RZ, RZ, R72 ;  /* 0x000000ffff1f7224 */ /* 0x000fe200078e0048 */
[C---:B------:R-:W-:Y:S01]  /*11af0*/  ISETP.GE.AND P4, PT, R10.reuse, R203, PT ;  /* 0x000000cb0a00720c */ /* 0x040fe20003f86270 */
[----:B------:R-:W-:Y:S01]  /*11b00*/  HMMA.16816.F32.BF16 R72, R12, R48, R88 ;  /* 0x000000300c48723c */ /* 0x000fe20000041858 */
[C---:B------:R-:W-:Y:S02]  /*11b10*/  ISETP.GE.OR P6, PT, R10.reuse, R209, !P6 ;  /* 0x000000d10a00720c */ /* 0x040fe400077c6670 */
[C---:B------:R-:W-:Y:S02]  /*11b20*/  ISETP.GE.OR P3, PT, R10.reuse, R208, !P3 ;  /* 0x000000d00a00720c */ /* 0x040fe40005f66670 */
[----:B------:R-:W-:Y:S02]  /*11b30*/  ISETP.GE.OR P4, PT, R10, R207, !P4 ;  /* 0x000000cf0a00720c */ /* 0x000fe40006786670 */
[----:B------:R-:W-:Y:S01]  /*11b40*/  FSEL R201, R225, -INF , !P6 ;  /* 0xff800000e1c97808 */ /* 0x000fe20007000000 */
[----:B------:R-:W-:Y:S01]  /*11b50*/  IMAD.MOV.U32 R30, RZ, RZ, R107 ;  /* 0x000000ffff1e7224 */ /* 0x000fe200078e006b */
[----:B------:R-:W-:Y:S01]  /*11b60*/  FSEL R227, R227, -INF , !P3 ;  /* 0xff800000e3e37808 */ /* 0x000fe20005800000 */
[----:B------:R-:W-:Y:S01]  /*11b70*/  IMAD.MOV.U32 R29, RZ, RZ, R106 ;  /* 0x000000ffff1d7224 */ /* 0x000fe200078e006a */
[----:B------:R-:W-:Y:S01]  /*11b80*/  FSEL R249, R249, -INF , !P4 ;  /* 0xff800000f9f97808 */ /* 0x000fe20006000000 */
[----:B------:R-:W-:Y:S01]  /*11b90*/  IMAD.MOV.U32 R28, RZ, RZ, R104 ;  /* 0x000000ffff1c7224 */ /* 0x000fe200078e0068 */
[----:B-1----:R-:W-:Y:S01]  /*11ba0*/  FSEL R67, R226, -INF , !P1 ;  /* 0xff800000e2437808 */ /* 0x002fe20004800000 */
[----:B------:R-:W-:Y:S01]  /*11bb0*/  IMAD.MOV.U32 R106, RZ, RZ, R105 ;  /* 0x000000ffff6a7224 */ /* 0x000fe200078e0069 */
[----:B------:R-:W-:-:S03]  /*11bc0*/  ISETP.GE.AND P1, PT, R10, R202, PT ;  /* 0x000000ca0a00720c */ /* 0x000fc60003f26270 */
[----:B------:R1:W-:Y:S01]  /*11bd0*/  STL [R1], R67 ;  /* 0x0000004301007387 */ /* 0x0003e20000100800 */
[----:B------:R-:W-:Y:S01]  /*11be0*/  ISETP.GE.OR P1, PT, R10, R206, !P1 ;  /* 0x000000ce0a00720c */ /* 0x000fe20004f26670 */
[----:B------:R-:W-:-:S03]  /*11bf0*/  VIADD R10, R0, 0x10 ;  /* 0x00000010000a7836 */ /* 0x000fc60000000000 */
[----:B------:R-:W-:Y:S01]  /*11c00*/  FSEL R85, R251, -INF , !P1 ;  /* 0xff800000fb557808 */ /* 0x000fe20004800000 */
[----:B------:R-:W-:Y:S01]  /*11c10*/  IMAD.MOV.U32 R49, RZ, RZ, R75 ;  /* 0x000000ffff317224 */ /* 0x000fe200078e004b */
[C---:B------:R-:W-:Y:S01]  /*11c20*/  ISETP.GE.AND P3, PT, R10.reuse, R205, PT ;  /* 0x000000cd0a00720c */ /* 0x040fe20003f66270 */
[----:B------:R-:W-:Y:S01]  /*11c30*/  IMAD.MOV.U32 R48, RZ, RZ, R74 ;  /* 0x000000ffff307224 */ /* 0x000fe200078e004a */
[C---:B------:R-:W-:Y:S01]  /*11c40*/  ISETP.GE.AND P5, PT, R10.reuse, R204, PT ;  /* 0x000000cc0a00720c */ /* 0x040fe20003fa6270 */
[----:B------:R-:W-:Y:S01]  /*11c50*/  IMAD.MOV.U32 R105, RZ, RZ, R72 ;  /* 0x000000ffff697224 */ /* 0x000fe200078e0048 */
[C---:B------:R-:W-:Y:S01]  /*11c60*/  ISETP.GE.AND P2, PT, R10.reuse, R203, PT ;  /* 0x000000cb0a00720c */ /* 0x040fe20003f46270 */
[----:B------:R-:W-:Y:S01]  /*11c70*/  IMAD.MOV.U32 R104, RZ, RZ, R73 ;  /* 0x000000ffff687224 */ /* 0x000fe200078e0049 */
[C---:B------:R-:W-:Y:S01]  /*11c80*/  ISETP.GE.AND P6, PT, R10.reuse, R202, PT ;  /* 0x000000ca0a00720c */ /* 0x040fe20003fc6270 */
[----:B------:R-:W-:Y:S01]  /*11c90*/  IMAD.MOV.U32 R250, RZ, RZ, R49 ;  /* 0x000000fffffa7224 */ /* 0x000fe200078e0031 */
[C---:B------:R-:W-:Y:S01]  /*11ca0*/  ISETP.GE.OR P3, PT, R10.reuse, R209, !P3 ;  /* 0x000000d10a00720c */ /* 0x040fe20005f66670 */
[----:B------:R-:W-:Y:S01]  /*11cb0*/  IMAD.MOV.U32 R251, RZ, RZ, R48 ;  /* 0x000000fffffb7224 */ /* 0x000fe200078e0030 */
[----:B------:R-:W-:-:S02]  /*11cc0*/  ISETP.GE.OR P5, PT, R10, R208, !P5 ;  /* 0x000000d00a00720c */ /* 0x000fc40006fa6670 */
[C---:B------:R-:W-:Y:S02]  /*11cd0*/  ISETP.GE.OR P2, PT, R10.reuse, R207, !P2 ;  /* 0x000000cf0a00720c */ /* 0x040fe40005746670 */
[----:B------:R-:W-:Y:S01]  /*11ce0*/  ISETP.GE.OR P6, PT, R10, R206, !P6 ;  /* 0x000000ce0a00720c */ /* 0x000fe200077c6670 */
[----:B------:R-:W-:Y:S01]  /*11cf0*/  VIADD R10, R0, 0x11 ;  /* 0x00000011000a7836 */ /* 0x000fe20000000000 */
[----:B------:R-:W-:Y:S02]  /*11d00*/  FSEL R200, R244, -INF , !P3 ;  /* 0xff800000f4c87808 */ /* 0x000fe40005800000 */
[----:B------:R-:W-:Y:S01]  /*11d10*/  FSEL R226, R246, -INF , !P5 ;  /* 0xff800000f6e27808 */ /* 0x000fe20006800000 */
[----:B------:R-:W-:Y:S01]  /*11d20*/  IMAD.MOV.U32 R246, RZ, RZ, R66 ;  /* 0x000000fffff67224 */ /* 0x000fe200078e0042 */
[C---:B------:R-:W-:Y:S02]  /*11d30*/  ISETP.GE.AND P4, PT, R10.reuse, R205, PT ;  /* 0x000000cd0a00720c */ /* 0x040fe40003f86270 */
[----:B------:R-:W-:-:S02]  /*11d40*/  ISETP.GE.AND P1, PT, R10, R204, PT ;  /* 0x000000cc0a00720c */ /* 0x000fc40003f26270 */
[C---:B------:R-:W-:Y:S02]  /*11d50*/  ISETP.GE.OR P4, PT, R10.reuse, R209, !P4 ;  /* 0x000000d10a00720c */ /* 0x040fe40006786670 */
[C---:B------:R-:W-:Y:S02]  /*11d60*/  ISETP.GE.AND P3, PT, R10.reuse, R203, PT ;  /* 0x000000cb0a00720c */ /* 0x040fe40003f66270 */
[----:B------:R-:W-:Y:S02]  /*11d70*/  FSEL R224, R245, -INF , !P4 ;  /* 0xff800000f5e07808 */ /* 0x000fe40006000000 */
[C---:B------:R-:W-:Y:S02]  /*11d80*/  ISETP.GE.AND P4, PT, R10.reuse, R202, PT ;  /* 0x000000ca0a00720c */ /* 0x040fe40003f86270 */
[C---:B------:R-:W-:Y:S02]  /*11d90*/  ISETP.GE.OR P1, PT, R10.reuse, R208, !P1 ;  /* 0x000000d00a00720c */ /* 0x040fe40004f26670 */
[----:B------:R-:W-:-:S02]  /*11da0*/  ISETP.GE.OR P3, PT, R10, R207, !P3 ;  /* 0x000000cf0a00720c */ /* 0x000fc40005f66670 */
[----:B------:R-:W-:Y:S01]  /*11db0*/  ISETP.GE.OR P4, PT, R10, R206, !P4 ;  /* 0x000000ce0a00720c */ /* 0x000fe20006786670 */
[----:B------:R-:W-:Y:S01]  /*11dc0*/  VIADD R10, R0, 0x18 ;  /* 0x00000018000a7836 */ /* 0x000fe20000000000 */
[----:B------:R-:W-:Y:S01]  /*11dd0*/  FSEL R225, R247, -INF , !P1 ;  /* 0xff800000f7e17808 */ /* 0x000fe20004800000 */
[----:B------:R-:W-:Y:S01]  /*11de0*/  IMAD.MOV.U32 R247, RZ, RZ, R65 ;  /* 0x000000fffff77224 */ /* 0x000fe200078e0041 */
[----:B------:R-:W-:Y:S02]  /*11df0*/  FSEL R244, R232, -INF , !P2 ;  /* 0xff800000e8f47808 */ /* 0x000fe40005000000 */
[----:B------:R-:W-:Y:S02]  /*11e00*/  FSEL R245, R233, -INF , !P3 ;  /* 0xff800000e9f57808 */ /* 0x000fe40005800000 */
[C---:B------:R-:W-:Y:S02]  /*11e10*/  ISETP.GE.AND P5, PT, R10.reuse, R205, PT ;  /* 0x000000cd0a00720c */ /* 0x040fe40003fa6270 */
[----:B------:R-:W-:-:S02]  /*11e20*/  ISETP.GE.AND P1, PT, R10, R204, PT ;  /* 0x000000cc0a00720c */ /* 0x000fc40003f26270 */
[C---:B------:R-:W-:Y:S02]  /*11e30*/  ISETP.GE.AND P2, PT, R10.reuse, R203, PT ;  /* 0x000000cb0a00720c */ /* 0x040fe40003f46270 */
[C---:B------:R-:W-:Y:S02]  /*11e40*/  ISETP.GE.AND P3, PT, R10.reuse, R202, PT ;  /* 0x000000ca0a00720c */ /* 0x040fe40003f66270 */
[C---:B------:R-:W-:Y:S02]  /*11e50*/  ISETP.GE.OR P5, PT, R10.reuse, R209, !P5 ;  /* 0x000000d10a00720c */ /* 0x040fe40006fa6670 */
[C---:B------:R-:W-:Y:S02]  /*11e60*/  ISETP.GE.OR P1, PT, R10.reuse, R208, !P1 ;  /* 0x000000d00a00720c */ /* 0x040fe40004f26670 */
[C---:B------:R-:W-:Y:S02]  /*11e70*/  ISETP.GE.OR P2, PT, R10.reuse, R207, !P2 ;  /* 0x000000cf0a00720c */ /* 0x040fe40005746670 */
[----:B------:R-:W-:Y:S01]  /*11e80*/  ISETP.GE.OR P3, PT, R10, R206, !P3 ;  /* 0x000000ce0a00720c */ /* 0x000fe20005f66670 */
[----:B------:R-:W-:Y:S01]  /*11e90*/  VIADD R10, R0, 0x19 ;  /* 0x00000019000a7836 */ /* 0x000fe20000000000 */
[----:B------:R-:W-:Y:S01]  /*11ea0*/  FSEL R84, R234, -INF , !P6 ;  /* 0xff800000ea547808 */ /* 0x000fe20007000000 */
[----:B------:R-:W-:Y:S01]  /*11eb0*/  IMAD.MOV.U32 R234, RZ, RZ, R64 ;  /* 0x000000ffffea7224 */ /* 0x000fe200078e0040 */
[----:B------:R-:W-:Y:S01]  /*11ec0*/  FSEL R83, R235, -INF , !P4 ;  /* 0xff800000eb537808 */ /* 0x000fe20006000000 */
[----:B------:R-:W-:Y:S01]  /*11ed0*/  IMAD.MOV.U32 R235, RZ, RZ, R31 ;  /* 0x000000ffffeb7224 */ /* 0x000fe200078e001f */
        /* <DEDUP_REMOVED lines=11> */
[----:B------:R-:W-:Y:S02]  /*11f90*/  FSEL R130, R181, -INF , !P6 ;  /* 0xff800000b5827808 */ /* 0x000fe40007000000 */
[----:B------:R-:W-:Y:S02]  /*11fa0*/  FSEL R183, R183, -INF , !P4 ;  /* 0xff800000b7b77808 */ /* 0x000fe40006000000 */
[----:B------:R-:W-:Y:S01]  /*11fb0*/  FSEL R233, R240, -INF , !P2 ;  /* 0xff800000f0e97808 */ /* 0x000fe20005000000 */
[----:B------:R-:W-:Y:S01]  /*11fc0*/  IMAD.MOV.U32 R240, RZ, RZ, R30 ;  /* 0x000000fffff07224 */ /* 0x000fe200078e001e */
[----:B------:R-:W-:Y:S01]  /*11fd0*/  FSEL R82, R242, -INF , !P3 ;  /* 0xff800000f2527808 */ /* 0x000fe20005800000 */
[----:B------:R-:W-:Y:S01]  /*11fe0*/  IMAD.MOV.U32 R242, RZ, RZ, R29 ;  /* 0x000000fffff27224 */ /* 0x000fe200078e001d */
[----:B------:R-:W-:-:S02]  /*11ff0*/  ISETP.GE.AND P4, PT, R10, R205, PT ;  /* 0x000000cd0a00720c */ /* 0x000fc40003f86270 */
[C---:B------:R-:W-:Y:S02]  /*12000*/  ISETP.GE.AND P2, PT, R10.reuse, R204, PT ;  /* 0x000000cc0a00720c */ /* 0x040fe40003f46270 */
[C---:B------:R-:W-:Y:S02]  /*12010*/  ISETP.GE.AND P3, PT, R10.reuse, R203, PT ;  /* 0x000000cb0a00720c */ /* 0x040fe40003f66270 */
[C---:B------:R-:W-:Y:S02]  /*12020*/  ISETP.GE.AND P6, PT, R10.reuse, R202, PT ;  /* 0x000000ca0a00720c */ /* 0x040fe40003fc6270 */
[C---:B------:R-:W-:Y:S02]  /*12030*/  ISETP.GE.OR P4, PT, R10.reuse, R209, !P4 ;  /* 0x000000d10a00720c */ /* 0x040fe40006786670 */
[C---:B------:R-:W-:Y:S02]  /*12040*/  ISETP.GE.OR P2, PT, R10.reuse, R208, !P2 ;  /* 0x000000d00a00720c */ /* 0x040fe40005746670 */
[----:B------:R-:W-:-:S02]  /*12050*/  ISETP.GE.OR P3, PT, R10, R207, !P3 ;  /* 0x000000cf0a00720c */ /* 0x000fc40005f66670 */
[----:B------:R-:W-:Y:S01]  /*12060*/  ISETP.GE.OR P6, PT, R10, R206, !P6 ;  /* 0x000000ce0a00720c */ /* 0x000fe200077c6670 */
[----:B------:R-:W-:Y:S01]  /*12070*/  VIADD R10, R0, 0x21 ;  /* 0x00000021000a7836 */ /* 0x000fe20000000000 */
[----:B------:R-:W-:Y:S01]  /*12080*/  FSEL R232, R241, -INF , !P5 ;  /* 0xff800000f1e87808 */ /* 0x000fe20006800000 */
[----:B------:R-:W-:Y:S01]  /*12090*/  IMAD.MOV.U32 R241, RZ, RZ, R28 ;  /* 0x000000fffff17224 */ /* 0x000fe200078e001c */
[----:B------:R-:W-:Y:S01]  /*120a0*/  FSEL R81, R243, -INF , !P1 ;  /* 0xff800000f3517808 */ /* 0x000fe20004800000 */
[----:B------:R-:W-:Y:S01]  /*120b0*/  LDSM.16.M88.4 R28, [R192] ;  /* 0x00000000c01c783b */ /* 0x000fe20000000200 */
[----:B------:R-:W-:Y:S02]  /*120c0*/  ISETP.GE.AND P5, PT, R10, R205, PT ;  /* 0x000000cd0a00720c */ /* 0x000fe40003fa6270 */
[----:B------:R-:W-:Y:S02]  /*120d0*/  FSEL R117, R228, -INF , !P4 ;  /* 0xff800000e4757808 */ /* 0x000fe40006000000 */
[----:B------:R-:W-:-:S02]  /*120e0*/  ISETP.GE.OR P5, PT, R10, R209, !P5 ;  /* 0x000000d10a00720c */ /* 0x000fc40006fa6670 */
[C---:B------:R-:W-:Y:S02]  /*120f0*/  ISETP.GE.AND P1, PT, R10.reuse, R204, PT ;  /* 0x000000cc0a00720c */ /* 0x040fe40003f26270 */
[----:B------:R-:W-:Y:S02]  /*12100*/  FSEL R107, R229, -INF , !P5 ;  /* 0xff800000e56b7808 */ /* 0x000fe40006800000 */
[C---:B------:R-:W-:Y:S02]  /*12110*/  ISETP.GE.AND P4, PT, R10.reuse, R203, PT ;  /* 0x000000cb0a00720c */ /* 0x040fe40003f86270 */
[C---:B------:R-:W-:Y:S02]  /*12120*/  ISETP.GE.AND P5, PT, R10.reuse, R202, PT ;  /* 0x000000ca0a00720c */ /* 0x040fe40003fa6270 */
[C---:B------:R-:W-:Y:S02]  /*12130*/  ISETP.GE.OR P1, PT, R10.reuse, R208, !P1 ;  /* 0x000000d00a00720c */ /* 0x040fe40004f26670 */
[----:B------:R-:W-:-:S02]  /*12140*/  ISETP.GE.OR P4, PT, R10, R207, !P4 ;  /* 0x000000cf0a00720c */ /* 0x000fc40006786670 */
[----:B------:R-:W-:Y:S01]  /*12150*/  ISETP.GE.OR P5, PT, R10, R206, !P5 ;  /* 0x000000ce0a00720c */ /* 0x000fe20006fa6670 */
[----:B------:R-:W-:Y:S01]  /*12160*/  VIADD R10, R0, 0x28 ;  /* 0x00000028000a7836 */ /* 0x000fe20000000000 */
        /* <DEDUP_REMOVED lines=81> */
[----:B-1----:R-:W-:Y:S02]  /*12680*/  FSEL R67, R122, -INF , !P5 ;  /* 0xff8000007a437808 */ /* 0x002fe40006800000 */
        /* <DEDUP_REMOVED lines=63> */
[C---:B------:R-:W-:Y:S02]  /*12a80*/  ISETP.GE.AND P4, PT, R10.reuse, R205, PT ;  /* 0x000000cd0a00720c */ /* 0x040fe40003f86270 */
[C---:B------:R-:W-:Y:S02]  /*12a90*/  ISETP.GE.AND P3, PT, R10.reuse, R204, PT ;  /* 0x000000cc0a00720c */ /* 0x040fe40003f66270 */
[----:B------:R-:W-:-:S02]  /*12aa0*/  ISETP.GE.OR P4, PT, R10, R209, !P4 ;  /* 0x000000d10a00720c */ /* 0x000fc40006786670 */
[----:B------:R-:W-:Y:S02]  /*12ab0*/  ISETP.GE.OR P3, PT, R10, R208, !P3 ;  /* 0x000000d00a00720c */ /* 0x000fe40005f66670 */
[----:B------:R-:W-:Y:S02]  /*12ac0*/  FSEL R88, R32, -INF , !P1 ;  /* 0xff80000020587808 */ /* 0x000fe40004800000 */
[----:B------:R-:W-:Y:S02]  /*12ad0*/  FSEL R53, R33, -INF , !P4 ;  /* 0xff80000021357808 */ /* 0x000fe40006000000 */
[----:B------:R-:W-:Y:S02]  /*12ae0*/  FSEL R103, R34, -INF , !P5 ;  /* 0xff80000022677808 */ /* 0x000fe40006800000 */
[----:B------:R-:W-:Y:S02]  /*12af0*/  FSEL R102, R35, -INF , !P3 ;  /* 0xff80000023667808 */ /* 0x000fe40005800000 */
[----:B------:R-:W1:Y:S01]  /*12b00*/  LDSM.16.M88.4 R32, [R170+0x3c00] ;  /* 0x003c0000aa20783b */ /* 0x000e620000000200 */
[----:B------:R-:W-:Y:S01]  /*12b10*/  ISETP.GE.AND P1, PT, R10, R203, PT ;  /* 0x000000cb0a00720c */ /* 0x000fe20003f26270 */
[----:B------:R-:W-:-:S04]  /*12b20*/  DEPBAR.LE SB0, 0x0 ;  /* 0x000080000000791a */ /* 0x000fc80000000000 */
[----:B------:R-:W-:Y:S01]  /*12b30*/  BAR.SYNC.DEFER_BLOCKING 0x0 ;  /* 0x0000000000007b1d */ /* 0x000fe20000010000 */
[C---:B------:R-:W-:Y:S02]  /*12b40*/  ISETP.GE.AND P4, PT, R10.reuse, R202, PT ;  /* 0x000000ca0a00720c */ /* 0x040fe40003f86270 */
[C---:B------:R-:W-:Y:S02]  /*12b50*/  ISETP.GE.OR P1, PT, R10.reuse, R207, !P1 ;  /* 0x000000cf0a00720c */ /* 0x040fe40004f26670 */
[----:B------:R-:W-:Y:S01]  /*12b60*/  ISETP.GE.OR P4, PT, R10, R206, !P4 ;  /* 0x000000ce0a00720c */ /* 0x000fe20006786670 */
        /* <DEDUP_REMOVED lines=15> */
[----:B------:R-:W-:Y:S01]  /*12c60*/  FSEL R48, R110, -INF , !P1 ;  /* 0xff8000006e307808 */ /* 0x000fe20004800000 */
[----:B-1----:R-:W-:Y:S01]  /*12c70*/  HMMA.16816.F32.BF16 R40, R20, R32, RZ ;  /* 0x000000201428723c */ /* 0x002fe200000418ff */
[----:B------:R-:W-:-:S02]  /*12c80*/  ISETP.GE.AND P4, PT, R10, R205, PT ;  /* 0x000000cd0a00720c */ /* 0x000fc40003f86270 */
[C---:B------:R-:W-:Y:S02]  /*12c90*/  ISETP.GE.AND P6, PT, R10.reuse, R204, PT ;  /* 0x000000cc0a00720c */ /* 0x040fe40003fc6270 */
[C---:B------:R-:W-:Y:S01]  /*12ca0*/  ISETP.GE.AND P2, PT, R10.reuse, R203, PT ;  /* 0x000000cb0a00720c */ /* 0x040fe20003f46270 */
[----:B------:R-:W-:Y:S01]  /*12cb0*/  HMMA.16816.F32.BF16 R44, R24, R32, RZ ;  /* 0x00000020182c723c */ /* 0x000fe200000418ff */
[C---:B------:R-:W-:Y:S02]  /*12cc0*/  ISETP.GE.AND P1, PT, R10.reuse, R202, PT ;  /* 0x000000ca0a00720c */ /* 0x040fe40003f26270 */
[C---:B------:R-:W-:Y:S02]  /*12cd0*/  ISETP.GE.OR P4, PT, R10.reuse, R209, !P4 ;  /* 0x000000d10a00720c */ /* 0x040fe40006786670 */
[C---:B------:R-:W-:Y:S02]  /*12ce0*/  ISETP.GE.OR P6, PT, R10.reuse, R208, !P6 ;  /* 0x000000d00a00720c */ /* 0x040fe400077c6670 */
[----:B------:R-:W-:-:S02]  /*12cf0*/  ISETP.GE.OR P2, PT, R10, R207, !P2 ;  /* 0x000000cf0a00720c */ /* 0x000fc40005746670 */
[----:B------:R-:W-:Y:S01]  /*12d00*/  ISETP.GE.OR P1, PT, R10, R206, !P1 ;  /* 0x000000ce0a00720c */ /* 0x000fe20004f26670 */
[----:B------:R-:W-:-:S08]  /*12d10*/  VIADD R10, R0, 0x60 ;  /* 0x00000060000a7836 */ /* 0x000fd00000000000 */
[----:B------:R-:W-:Y:S06]  /*12d20*/  HMMA.16816.F32.BF16 R56, R12, R28, R40 ;  /* 0x0000001c0c38723c */ /* 0x000fec0000041828 */
[-C--:B------:R-:W-:Y:S06]  /*12d30*/  HMMA.16816.F32.BF16 R40, R20, R70.reuse, RZ ;  /* 0x000000461428723c */ /* 0x080fec00000418ff */
[C---:B------:R-:W-:Y:S06]  /*12d40*/  HMMA.16816.F32.BF16 R68, R24.reuse, R70, RZ ;  /* 0x000000461844723c */ /* 0x040fec00000418ff */
[-C--:B------:R-:W-:Y:S06]  /*12d50*/  HMMA.16816.F32.BF16 R24, R24, R34.reuse, RZ ;  /* 0x000000221818723c */ /* 0x080fec00000418ff */
[----:B------:R-:W-:Y:S06]  /*12d60*/  HMMA.16816.F32.BF16 R20, R20, R34, RZ ;  /* 0x000000221414723c */ /* 0x000fec00000418ff */
[----:B------:R-:W-:Y:S01]  /*12d70*/  HMMA.16816.F32.BF16 R60, R16, R28, R44 ;  /* 0x0000001c103c723c */ /* 0x000fe2000004182c */
[----:B------:R-:W-:-:S02]  /*12d80*/  FSEL R35, R106, -INF , !P4 ;  /* 0xff8000006a237808 */ /* 0x000fc40006000000 */
[----:B------:R-:W-:Y:S02]  /*12d90*/  FSEL R106, R109, -INF , !P2 ;  /* 0xff8000006d6a7808 */ /* 0x000fe40005000000 */
[C---:B------:R-:W-:Y:S01]  /*12da0*/  ISETP.GE.AND P4, PT, R10.reuse, R203, PT ;  /* 0x000000cb0a00720c */ /* 0x040fe20003f86270 */
[-C--:B------:R-:W-:Y:S01]  /*12db0*/  HMMA.16816.F32.BF16 R40, R12, R50.reuse, R40 ;  /* 0x000000320c28723c */ /* 0x080fe20000041828 */
[----:B------:R-:W-:Y:S02]  /*12dc0*/  FSEL R44, R241, -INF , !P5 ;  /* 0xff800000f12c7808 */ /* 0x000fe40006800000 */
[C---:B------:R-:W-:Y:S02]  /*12dd0*/  ISETP.GE.AND P5, PT, R10.reuse, R205, PT ;  /* 0x000000cd0a00720c */ /* 0x040fe40003fa6270 */
[C---:B------:R-:W-:Y:S01]  /*12de0*/  ISETP.GE.AND P2, PT, R10.reuse, R202, PT ;  /* 0x000000ca0a00720c */ /* 0x040fe20003f46270 */
[----:B------:R-:W-:Y:S01]  /*12df0*/  HMMA.16816.F32.BF16 R68, R16, R50, R68 ;  /* 0x000000321044723c */ /* 0x000fe20000041844 */
[----:B------:R-:W-:-:S02]  /*12e00*/  ISETP.GE.OR P5, PT, R10, R209, !P5 ;  /* 0x000000d10a00720c */ /* 0x000fc40006fa6670 */
[C---:B------:R-:W-:Y:S02]  /*12e10*/  ISETP.GE.OR P4, PT, R10.reuse, R207, !P4 ;  /* 0x000000cf0a00720c */ /* 0x040fe40006786670 */
[----:B------:R-:W-:Y:S01]  /*12e20*/  ISETP.GE.OR P2, PT, R10, R206, !P2 ;  /* 0x000000ce0a00720c */ /* 0x000fe20005746670 */
[-C--:B------:R-:W-:Y:S01]  /*12e30*/  HMMA.16816.F32.BF16 R16, R16, R30.reuse, R24 ;  /* 0x0000001e1010723c */ /* 0x080fe20000041818 */
[----:B------:R-:W-:Y:S02]  /*12e40*/  FSEL R50, R242, -INF , !P3 ;  /* 0xff800000f2327808 */ /* 0x000fe40005800000 */
[C---:B------:R-:W-:Y:S02]  /*12e50*/  ISETP.GE.AND P3, PT, R10.reuse, R204, PT ;  /* 0x000000cc0a00720c */ /* 0x040fe40003f66270 */
[----:B------:R-:W-:Y:S01]  /*12e60*/  FSEL R28, R111, -INF , !P1 ;  /* 0xff8000006f1c7808 */ /* 0x000fe20004800000 */
[----:B------:R-:W-:Y:S01]  /*12e70*/  HMMA.16816.F32.BF16 R12, R12, R30, R20 ;  /* 0x0000001e0c0c723c */ /* 0x000fe20000041814 */
[----:B------:R-:W-:Y:S01]  /*12e80*/  ISETP.GE.OR P3, PT, R10, R208, !P3 ;  /* 0x000000d00a00720c */ /* 0x000fe20005f66670 */
[----:B------:R-:W-:Y:S01]  /*12e90*/  VIADD R10, R0, 0x61 ;  /* 0x00000061000a7836 */ /* 0x000fe20000000000 */
[----:B------:R-:W-:-:S02]  /*12ea0*/  FSEL R47, R240, -INF , !P6 ;  /* 0xff800000f02f7808 */ /* 0x000fc40007000000 */
[----:B------:R-:W-:Y:S02]  /*12eb0*/  FSEL R34, R235, -INF , !P5 ;  /* 0xff800000eb227808 */ /* 0x000fe40006800000 */
[----:B------:R-:W-:Y:S02]  /*12ec0*/  FSEL R46, R234, -INF , !P3 ;  /* 0xff800000ea2e7808 */ /* 0x000fe40005800000 */
[C---:B------:R-:W-:Y:S02]  /*12ed0*/  ISETP.GE.AND P6, PT, R10.reuse, R205, PT ;  /* 0x000000cd0a00720c */ /* 0x040fe40003fc6270 */
[C---:B------:R-:W-:Y:S02]  /*12ee0*/  ISETP.GE.AND P1, PT, R10.reuse, R204, PT ;  /* 0x000000cc0a00720c */ /* 0x040fe40003f26270 */
[C---:B------:R-:W-:Y:S02]  /*12ef0*/  ISETP.GE.AND P5, PT, R10.reuse, R203, PT ;  /* 0x000000cb0a00720c */ /* 0x040fe40003fa6270 */
[----:B------:R-:W-:-:S02]  /*12f00*/  ISETP.GE.AND P3, PT, R10, R202, PT ;  /* 0x000000ca0a00720c */ /* 0x000fc40003f66270 */
[C---:B------:R-:W-:Y:S02]  /*12f10*/  ISETP.GE.OR P6, PT, R10.reuse, R209, !P6 ;  /* 0x000000d10a00720c */ /* 0x040fe400077c6670 */
[C---:B------:R-:W-:Y:S02]  /*12f20*/  ISETP.GE.OR P1, PT, R10.reuse, R208, !P1 ;  /* 0x000000d00a00720c */ /* 0x040fe40004f26670 */
[C---:B------:R-:W-:Y:S02]  /*12f30*/  ISETP.GE.OR P5, PT, R10.reuse, R207, !P5 ;  /* 0x000000cf0a00720c */ /* 0x040fe40006fa6670 */
[----:B------:R-:W-:Y:S01]  /*12f40*/  ISETP.GE.OR P3, PT, R10, R206, !P3 ;  /* 0x000000ce0a00720c */ /* 0x000fe20005f66670 */
[----:B------:R-:W-:Y:S01]  /*12f50*/  VIADD R10, R0, 0x68 ;  /* 0x00000068000a7836 */ /* 0x000fe20000000000 */
[----:B------:R-:W-:Y:S02]  /*12f60*/  FSEL R33, R247, -INF , !P6 ;  /* 0xff800000f7217808 */ /* 0x000fe40007000000 */
[----:B------:R-:W-:-:S02]  /*12f70*/  FSEL R45, R246, -INF , !P1 ;  /* 0xff800000f62d7808 */ /* 0x000fc40004800000 */
[----:B------:R-:W-:Y:S02]  /*12f80*/  FSEL R105, R105, -INF , !P4 ;  /* 0xff80000069697808 */ /* 0x000fe40006000000 */
[----:B------:R-:W-:Y:S01]  /*12f90*/  FSEL R27, R251, -INF , !P2 ;  /* 0xff800000fb1b7808 */ /* 0x000fe20005000000 */
[----:B------:R-:W-:Y:S01]  /*12fa0*/  IMAD.MOV.U32 R251, RZ, RZ, R11 ;  /* 0x000000fffffb7224 */ /* 0x000fe200078e000b */
[----:B------:R-:W-:Y:S01]  /*12fb0*/  ISETP.GE.AND P1, PT, R10, R205, PT ;  /* 0x000000cd0a00720c */ /* 0x000fe20003f26270 */
[----:B------:R-:W-:Y:S01]  /*12fc0*/  VIADD R11, R0, 0x70 ;  /* 0x00000070000b7836 */ /* 0x000fe20000000000 */
        /* <DEDUP_REMOVED lines=9> */
[----:B------:R-:W-:Y:S01]  /*13060*/  FSEL R26, R250, -INF , !P3 ;  /* 0xff800000fa1a7808 */ /* 0x000fe20005800000 */
[----:B------:R-:W-:Y:S01]  /*13070*/  IMAD.MOV.U32 R250, RZ, RZ, R101 ;  /* 0x000000fffffa7224 */ /* 0x000fe200078e0065 */
[----:B------:R-:W-:-:S02]  /*13080*/  ISETP.GE.AND P1, PT, R10, R203, PT ;  /* 0x000000cb0a00720c */ /* 0x000fc40003f26270 */
[----:B------:R-:W-:Y:S02]  /*13090*/  FSEL R104, R104, -INF , !P5 ;  /* 0xff80000068687808 */ /* 0x000fe40006800000 */
[----:B------:R-:W-:Y:S02]  /*130a0*/  ISETP.GE.OR P1, PT, R10, R207, !P1 ;  /* 0x000000cf0a00720c */ /* 0x000fe40004f26670 */
[----:B------:R-:W-:Y:S02]  /*130b0*/  FSEL R101, R40, -INF , !P4 ;  /* 0xff80000028657808 */ /* 0x000fe40006000000 */
[C---:B------:R-:W-:Y:S02]  /*130c0*/  ISETP.GE.AND P3, PT, R10.reuse, R205, PT ;  /* 0x000000cd0a00720c */ /* 0x040fe40003f66270 */
[C---:B------:R-:W-:Y:S02]  /*130d0*/  ISETP.GE.AND P5, PT, R10.reuse, R204, PT ;  /* 0x000000cc0a00720c */ /* 0x040fe40003fa6270 */
[----:B------:R-:W-:-:S02]  /*130e0*/  ISETP.GE.AND P4, PT, R10, R202, PT ;  /* 0x000000ca0a00720c */ /* 0x000fc40003f86270 */
[----:B------:R-:W-:Y:S02]  /*130f0*/  FSEL R25, R42, -INF , !P2 ;  /* 0xff8000002a197808 */ /* 0x000fe40005000000 */
[----:B------:R-:W-:Y:S02]  /*13100*/  FSEL R68, R41, -INF , !P1 ;  /* 0xff80000029447808 */ /* 0x000fe40004800000 */
[C---:B------:R-:W-:Y:S02]  /*13110*/  ISETP.GE.AND P2, PT, R11.reuse, R205, PT ;  /* 0x000000cd0b00720c */ /* 0x040fe40003f46270 */
[----:B------:R-:W-:Y:S02]  /*13120*/  ISETP.GE.AND P1, PT, R11, R204, PT ;  /* 0x000000cc0b00720c */ /* 0x000fe40003f26270 */
[C---:B------:R-:W-:Y:S02]  /*13130*/  ISETP.GE.OR P3, PT, R10.reuse, R209, !P3 ;  /* 0x000000d10a00720c */ /* 0x040fe40005f66670 */
[----:B------:R-:W-:-:S02]  /*13140*/  ISETP.GE.OR P5, PT, R10, R208, !P5 ;  /* 0x000000d00a00720c */ /* 0x000fc40006fa6670 */
[----:B------:R-:W-:Y:S01]  /*13150*/  ISETP.GE.OR P4, PT, R10, R206, !P4 ;  /* 0x000000ce0a00720c */ /* 0x000fe20006786670 */
[----:B------:R-:W-:Y:S01]  /*13160*/  VIADD R10, R0, 0x71 ;  /* 0x00000071000a7836 */ /* 0x000fe20000000000 */
[C---:B------:R-:W-:Y:S02]  /*13170*/  ISETP.GE.OR P2, PT, R11.reuse, R209, !P2 ;  /* 0x000000d10b00720c */ /* 0x040fe40005746670 */
[----:B------:R-:W-:Y:S02]  /*13180*/  ISETP.GE.OR P1, PT, R11, R208, !P1 ;  /* 0x000000d00b00720c */ /* 0x000fe40004f26670 */
[----:B------:R-:W-:Y:S02]  /*13190*/  FSEL R24, R43, -INF , !P4 ;  /* 0xff8000002b187808 */ /* 0x000fe40006000000 */
[----:B------:R-:W-:Y:S02]  /*131a0*/  FSEL R31, R60, -INF , !P2 ;  /* 0xff8000003c1f7808 */ /* 0x000fe40005000000 */
[----:B------:R-:W-:-:S02]  /*131b0*/  FSEL R43, R62, -INF , !P1 ;  /* 0xff8000003e2b7808 */ /* 0x000fc40004800000 */
[C---:B------:R-:W-:Y:S02]  /*131c0*/  ISETP.GE.AND P4, PT, R11.reuse, R203, PT ;  /* 0x000000cb0b00720c */ /* 0x040fe40003f86270 */
[C---:B------:R-:W-:Y:S02]  /*131d0*/  ISETP.GE.AND P2, PT, R11.reuse, R202, PT ;  /* 0x000000ca0b00720c */ /* 0x040fe40003f46270 */
[C---:B------:R-:W-:Y:S02]  /*131e0*/  ISETP.GE.AND P1, PT, R10.reuse, R205, PT ;  /* 0x000000cd0a00720c */ /* 0x040fe40003f26270 */
[C---:B------:R-:W-:Y:S02]  /*131f0*/  ISETP.GE.OR P4, PT, R11.reuse, R207, !P4 ;  /* 0x000000cf0b00720c */ /* 0x040fe40006786670 */
[----:B------:R-:W-:Y:S02]  /*13200*/  ISETP.GE.OR P2, PT, R11, R206, !P2 ;  /* 0x000000ce0b00720c */ /* 0x000fe40005746670 */
[----:B------:R-:W-:-:S02]  /*13210*/  ISETP.GE.OR P1, PT, R10, R209, !P1 ;  /* 0x000000d10a00720c */ /* 0x000fc40004f26670 */
[----:B------:R-:W-:Y:S02]  /*13220*/  FSEL R60, R56, -INF , !P4 ;  /* 0xff800000383c7808 */ /* 0x000fe40006000000 */
[----:B------:R-:W-:Y:S02]  /*13230*/  FSEL R23, R58, -INF , !P2 ;  /* 0xff8000003a177808 */ /* 0x000fe40005000000 */
[----:B------:R-:W-:Y:S02]  /*13240*/  FSEL R30, R61, -INF , !P1 ;  /* 0xff8000003d1e7808 */ /* 0x000fe40004800000 */
[C---:B------:R-:W-:Y:S02]  /*13250*/  ISETP.GE.AND P4, PT, R10.reuse, R204, PT ;  /* 0x000000cc0a00720c */ /* 0x040fe40003f86270 */
[C---:B------:R-:W-:Y:S02]  /*13260*/  ISETP.GE.AND P2, PT, R10.reuse, R203, PT ;  /* 0x000000cb0a00720c */ /* 0x040fe40003f46270 */
[----:B------:R-:W-:-:S02]  /*13270*/  ISETP.GE.AND P1, PT, R10, R202, PT ;  /* 0x000000ca0a00720c */ /* 0x000fc40003f26270 */
[C---:B------:R-:W-:Y:S02]  /*13280*/  ISETP.GE.OR P4, PT, R10.reuse, R208, !P4 ;  /* 0x000000d00a00720c */ /* 0x040fe40006786670 */
[C---:B------:R-:W-:Y:S02]  /*13290*/  ISETP.GE.OR P2, PT, R10.reuse, R207, !P2 ;  /* 0x000000cf0a00720c */ /* 0x040fe40005746670 */
[----:B------:R-:W-:Y:S01]  /*132a0*/  ISETP.GE.OR P1, PT, R10, R206, !P1 ;  /* 0x000000ce0a00720c */ /* 0x000fe20004f26670 */
[C---:B------:R-:W-:Y:S01]  /*132b0*/  VIADD R10, R0.reuse, 0x78 ;  /* 0x00000078000a7836 */ /* 0x040fe20000000000 */
[----:B------:R-:W-:Y:S01]  /*132c0*/  FSEL R29, R69, -INF , !P3 ;  /* 0xff800000451d7808 */ /* 0x000fe20005800000 */
[----:B------:R-:W-:Y:S01]  /*132d0*/  VIADD R0, R0, 0x79 ;  /* 0x0000007900007836 */ /* 0x000fe20000000000 */
[----:B------:R-:W-:Y:S02]  /*132e0*/  FSEL R22, R59, -INF , !P1 ;  /* 0xff8000003b167808 */ /* 0x000fe40004800000 */
[----:B------:R-:W-:-:S02]  /*132f0*/  FSEL R57, R57, -INF , !P2 ;  /* 0xff80000039397808 */ /* 0x000fc40005000000 */
[-C--:B------:R-:W-:Y:S02]  /*13300*/  ISETP.GE.AND P1, PT, R0, R203.reuse, PT ;  /* 0x000000cb0000720c */ /* 0x080fe40003f26270 */
[----:B------:R-:W-:Y:S02]  /*13310*/  ISETP.GE.AND P3, PT, R10, R203, PT ;  /* 0x000000cb0a00720c */ /* 0x000fe40003f66270 */
[----:B------:R-:W-:Y:S02]  /*13320*/  ISETP.GE.OR P1, PT, R0, R207, !P1 ;  /* 0x000000cf0000720c */ /* 0x000fe40004f26670 */
[----:B------:R-:W-:Y:S02]  /*13330*/  ISETP.GE.AND P2, PT, R10, R202, PT ;  /* 0x000000ca0a00720c */ /* 0x000fe40003f46270 */
[----:B------:R-:W-:Y:S02]  /*13340*/  FSEL R51, R13, -INF , !P1 ;  /* 0xff8000000d337808 */ /* 0x000fe40004800000 */
[----:B------:R-:W-:-:S02]  /*13350*/  ISETP.GT.AND P1, PT, R250, R251, PT ;  /* 0x000000fbfa00720c */ /* 0x000fc40003f24270 */
[C---:B------:R-:W-:Y:S02]  /*13360*/  ISETP.GE.OR P3, PT, R10.reuse, R207, !P3 ;  /* 0x000000cf0a00720c */ /* 0x040fe40005f66670 */
[----:B------:R-:W-:Y:S02]  /*13370*/  ISETP.GE.OR P2, PT, R10, R206, !P2 ;  /* 0x000000ce0a00720c */ /* 0x000fe40005746670 */
[----:B------:R-:W-:Y:S02]  /*13380*/  FSEL R42, R63, -INF , !P4 ;  /* 0xff8000003f2a7808 */ /* 0x000fe40006000000 */
[----:B------:R-:W-:Y:S02]  /*13390*/  FSEL R41, R70, -INF , !P6 ;  /* 0xff80000046297808 */ /* 0x000fe40007000000 */
[----:B------:R-:W-:Y:S02]  /*133a0*/  FSEL R40, R71, -INF , !P5 ;  /* 0xff80000047287808 */ /* 0x000fe40006800000 */
[----:B------:R-:W-:-:S02]  /*133b0*/  FSEL R56, R12, -INF , !P3 ;  /* 0xff8000000c387808 */ /* 0x000fc40005800000 */
[----:B------:R-:W-:Y:S02]  /*133c0*/  FSEL R21, R14, -INF , !P2 ;  /* 0xff8000000e157808 */ /* 0x000fe40005000000 */
[CC--:B------:R-:W-:Y:S02]  /*133d0*/  ISETP.GE.AND P6, PT, R10.reuse, R205.reuse, PT ;  /* 0x000000cd0a00720c */ /* 0x0c0fe40003fc6270 */
[-C--:B------:R-:W-:Y:S02]  /*133e0*/  ISETP.GE.AND P4, PT, R10, R204.reuse, PT ;  /* 0x000000cc0a00720c */ /* 0x080fe40003f86270 */
[C---:B------:R-:W-:Y:S02]  /*133f0*/  ISETP.GE.AND P5, PT, R0.reuse, R205, PT ;  /* 0x000000cd0000720c */ /* 0x040fe40003fa6270 */
[C---:B------:R-:W-:Y:S02]  /*13400*/  ISETP.GE.AND P3, PT, R0.reuse, R204, PT ;  /* 0x000000cc0000720c */ /* 0x040fe40003f66270 */
[----:B------:R-:W-:-:S02]  /*13410*/  ISETP.GE.AND P2, PT, R0, R202, PT ;  /* 0x000000ca0000720c */ /* 0x000fc40003f46270 */
[CC--:B------:R-:W-:Y:S02]  /*13420*/  ISETP.GE.OR P6, PT, R10.reuse, R209.reuse, !P6 ;  /* 0x000000d10a00720c */ /* 0x0c0fe400077c6670 */
[-C--:B------:R-:W-:Y:S02]  /*13430*/  ISETP.GE.OR P4, PT, R10, R208.reuse, !P4 ;  /* 0x000000d00a00720c */ /* 0x080fe40006786670 */
[C---:B------:R-:W-:Y:S02]  /*13440*/  ISETP.GE.OR P5, PT, R0.reuse, R209, !P5 ;  /* 0x000000d10000720c */ /* 0x040fe40006fa6670 */
[C---:B------:R-:W-:Y:S02]  /*13450*/  ISETP.GE.OR P3, PT, R0.reuse, R208, !P3 ;  /* 0x000000d00000720c */ /* 0x040fe40005f66670 */
[----:B------:R-:W-:Y:S02]  /*13460*/  ISETP.GE.OR P2, PT, R0, R206, !P2 ;  /* 0x000000ce0000720c */ /* 0x000fe40005746670 */
[----:B------:R-:W-:-:S02]  /*13470*/  FSEL R16, R16, -INF , !P6 ;  /* 0xff80000010107808 */ /* 0x000fc40007000000 */
[----:B------:R-:W-:Y:S02]  /*13480*/  FSEL R20, R15, -INF , !P2 ;  /* 0xff8000000f147808 */ /* 0x000fe40005000000 */
[----:B------:R-:W-:Y:S02]  /*13490*/  FSEL R18, R18, -INF , !P4 ;  /* 0xff80000012127808 */ /* 0x000fe40006000000 */
[----:B------:R-:W-:Y:S02]  /*134a0*/  FSEL R17, R17, -INF , !P5 ;  /* 0xff80000011117808 */ /* 0x000fe40006800000 */
[----:B------:R-:W-:Y:S01]  /*134b0*/  FSEL R19, R19, -INF , !P3 ;  /* 0xff80000013137808 */ /* 0x000fe20005800000 */
[----:B------:R-:W-:Y:S06]  /*134c0*/  @!P1 BRA `(.L_x_1052) ;  /* 0x0000000000d89947 */ /* 0x000fec0003800000 */
[----:B------:R-:W2:Y:S04]  /*134d0*/  LDL.64 R240, [R1+0x378] ;  /* 0x0003780001f07983 */ /* 0x000ea80000100a00 */
[----:B------:R-:W3:Y:S04]  /*134e0*/  LDL.LU R235, [R1+0x22c] ;  /* 0x00022c0001eb7983 */ /* 0x000ee80000300800 */
[----:B------:R-:W2:Y:S04]  /*134f0*/  LDL.LU R234, [R1+0x228] ;  /* 0x0002280001ea7983 */ /* 0x000ea80000300800 */
[----:B------:R-:W4:Y:S04]  /*13500*/  LDL.64 R246, [R1+0x110] ;  /* 0x0001100001f67983 */ /* 0x000f280000100a00 */
[----:B------:R-:W5:Y:S04]  /*13510*/  LDL.64 R250, [R1+0x88] ;  /* 0x0000880001fa7983 */ /* 0x000f680000100a00 */
[----:B------:R-:W3:Y:S01]  /*13520*/  LDL.LU R242, [R1+0xa8] ;  /* 0x0000a80001f27983 */ /* 0x000ee20000300800 */
[----:B------:R-:W-:Y:S03]  /*13530*/  BSSY B0, `(.L_x_1053) ;  /* 0x000002e000007945 */ /* 0x000fe60003800000 */
[----:B------:R1:W-:Y:S04]  /*13540*/  @P0 STS [R210+0x2000], RZ ;  /* 0x002000ffd2000388 */ /* 0x0003e80000000800 */
[----:B------:R1:W-:Y:S04]  /*13550*/  @P0 STS [R210+0x2004], RZ ;  /* 0x002004ffd2000388 */ /* 0x0003e80000000800 */
[----:B------:R1:W-:Y:S01]  /*13560*/  @P0 STS.64 [R210+0x2008], RZ ;  /* 0x002008ffd2000388 */ /* 0x0003e20000000a00 */
[----:B---3--:R-:W-:-:S04]  /*13570*/  VIADD R0, R242, 0xfffffffd ;  /* 0xfffffffdf2007836 */ /* 0x008fc80000000000 */
[----:B--2---:R-:W-:-:S04]  /*13580*/  IMAD.WIDE.U32 R12, R0, R234, R240 ;  /* 0x000000ea000c7225 */ /* 0x004fc800078e00f0 */
[----:B------:R-:W-:Y:S01]  /*13590*/  IMAD R10, R235, R0, RZ ;  /* 0x00000000eb0a7224 */ /* 0x000fe200078e02ff */
[----:B------:R-:W-:Y:S02]  /*135a0*/  SHF.R.S32.HI R0, RZ, 0x1f, R0 ;  /* 0x0000001fff007819 */ /* 0x000fe40000011400 */
[----:B-----5:R-:W-:-:S03]  /*135b0*/  @!P0 LEA R14, P1, R12, R250, 0x1 ;  /* 0x000000fa0c0e8211 */ /* 0x020fc600078208ff */
[----:B------:R-:W-:Y:S01]  /*135c0*/  IMAD R10, R0, R234, R10 ;  /* 0x000000ea000a7224 */ /* 0x000fe200078e020a */
[----:B----4-:R-:W-:-:S03]  /*135d0*/  @!P0 LEA R0, P2, R246, R12, 0x5 ;  /* 0x0000000cf6008211 */ /* 0x010fc600078428ff */
[----:B------:R-:W-:-:S05]  /*135e0*/  IMAD.IADD R11, R13, 0x1, R10 ;  /* 0x000000010d0b7824 */ /* 0x000fca00078e020a */
[----:B------:R-:W-:-:S05]  /*135f0*/  @!P0 LEA.HI.X R15, R12, R251, R11, 0x1, P1 ;  /* 0x000000fb0c0f8211 */ /* 0x000fca00008f0c0b */
[----:B------:R-:W-:Y:S01]  /*13600*/  @!PT LDS RZ, [RZ] ;  /* 0x00000000fffff984 */ /* 0x000fe20000000800 */
[----:B------:R-:W-:Y:S01]  /*13610*/  @!PT LDS RZ, [RZ] ;  /* 0x00000000fffff984 */ /* 0x000fe20000000800 */
[----:B------:R-:W-:Y:S01]  /*13620*/  @!PT LDS RZ, [RZ] ;  /* 0x00000000fffff984 */ /* 0x000fe20000000800 */
[----:B------:R2:W-:Y:S04]  /*13630*/  @!P0 LDGSTS.E.BYPASS.LTC128B.128 [R210+0x2000], desc[UR4][R14.64] ;  /* 0x020000000ed28fae */ /* 0x0005e8000b901d44 */
[----:B------:R1:W-:Y:S01]  /*13640*/  @P0 STS.128 [R210+0x2800], RZ ;  /* 0x002800ffd2000388 */ /* 0x0003e20000000c00 */
[----:B--2---:R-:W-:Y:S02]  /*13650*/  @!P0 LEA R14, P1, R0, R250, 0x1 ;  /* 0x000000fa000e8211 */ /* 0x004fe400078208ff */
[----:B------:R-:W-:-:S04]  /*13660*/  @!P0 LEA.HI.X R15, R246, R11, R247, 0x5, P2 ;  /* 0x0000000bf60f8211 */ /* 0x000fc800010f2cf7 */
[----:B------:R-:W-:Y:S02]  /*13670*/  @!P0 LEA.HI.X R15, R0, R251, R15, 0x1, P1 ;  /* 0x000000fb000f8211 */ /* 0x000fe400008f0c0f */
[----:B------:R-:W-:-:S03]  /*13680*/  @!P0 LEA R0, P2, R246, R12, 0x6 ;  /* 0x0000000cf6008211 */ /* 0x000fc600078430ff */
[----:B------:R-:W-:Y:S01]  /*13690*/  @!PT LDS RZ, [RZ] ;  /* 0x00000000fffff984 */ /* 0x000fe20000000800 */
[----:B------:R-:W-:Y:S01]  /*136a0*/  @!PT LDS RZ, [RZ] ;  /* 0x00000000fffff984 */ /* 0x000fe20000000800 */
[----:B------:R-:W-:Y:S01]  /*136b0*/  @!PT LDS RZ, [RZ] ;  /* 0x00000000fffff984 */ /* 0x000fe20000000800 */
[----:B------:R2:W-:Y:S04]  /*136c0*/  @!P0 LDGSTS.E.BYPASS.LTC128B.128 [R210+0x2800], desc[UR4][R14.64] ;  /* 0x028000000ed28fae */ /* 0x0005e8000b901d44 */
[----:B------:R1:W-:Y:S01]  /*136d0*/  @P0 STS.128 [R210+0x3000], RZ ;  /* 0x003000ffd2000388 */ /* 0x0003e20000000c00 */
[----:B--2---:R-:W-:Y:S02]  /*136e0*/  @!P0 LEA R14, P1, R0, R250, 0x1 ;  /* 0x000000fa000e8211 */ /* 0x004fe400078208ff */
[----:B------:R-:W-:-:S04]  /*136f0*/  @!P0 LEA.HI.X R15, R246, R11, R247, 0x6, P2 ;  /* 0x0000000bf60f8211 */ /* 0x000fc800010f34f7 */
[----:B------:R-:W-:-:S05]  /*13700*/  @!P0 LEA.HI.X R15, R0, R251, R15, 0x1, P1 ;  /* 0x000000fb000f8211 */ /* 0x000fca00008f0c0f */
[----:B------:R-:W-:Y:S01]  /*13710*/  @!PT LDS RZ, [RZ] ;  /* 0x00000000fffff984 */ /* 0x000fe20000000800 */
[----:B------:R-:W-:Y:S01]  /*13720*/  @!PT LDS RZ, [RZ] ;  /* 0x00000000fffff984 */ /* 0x000fe20000000800 */
[----:B------:R-:W-:Y:S01]  /*13730*/  @!PT LDS RZ, [RZ] ;  /* 0x00000000fffff984 */ /* 0x000fe20000000800 */
[----:B------:R1:W-:Y:S04]  /*13740*/  @!P0 LDGSTS.E.BYPASS.LTC128B.128 [R210+0x3000], desc[UR4][R14.64] ;  /* 0x030000000ed28fae */ /* 0x0003e8000b901d44 */
        /* <DEDUP_REMOVED lines=12> */
.L_x_1054:
[----:B------:R-:W-:Y:S05]  /*13810*/  BSYNC B0 ;  /* 0x0000000000007941 */ /* 0x000fea0003800000 */
.L_x_1053:
[----:B------:R-:W0:Y:S02]  /*13820*/  LDGDEPBAR ;  /* 0x00000000000079af */ /* 0x000e240000000000 */
.L_x_1052:
[----:B------:R-:W-:Y:S05]  /*13830*/  BSYNC B1 ;  /* 0x0000000000017941 */ /* 0x000fea0003800000 */
.L_x_1051:
        /* <DEDUP_REMOVED lines=47> */
[----:B------:R-:W-:Y:S03]  /*13b30*/  STL.64 [R1+0x460], R2 ;  /* 0x0004600201007387 */ /* 0x000fe60000100a00 */
        /* <DEDUP_REMOVED lines=15> */
[----:B------:R-:W-:Y:S04]  /*13c30*/  STL [R1+0x400], R205 ;  /* 0x000400cd01007387 */ /* 0x000fe80000100800 */
[----:B--2---:R-:W2:Y:S04]  /*13c40*/  SHFL.BFLY PT, R10, R0, 0x2, 0x1f ;  /* 0x0c401f00000a7f89 */ /* 0x004ea800000e0000 */
[----:B------:R-:W-:Y:S04]  /*13c50*/  STL [R1+0x3fc], R204 ;  /* 0x0003fccc01007387 */ /* 0x000fe80000100800 */
[----:B------:R-:W-:Y:S04]  /*13c60*/  STL [R1+0x3f8], R203 ;  /* 0x0003f8cb01007387 */ /* 0x000fe80000100800 */
[----:B------:R-:W-:Y:S04]  /*13c70*/  STL [R1+0x3f4], R202 ;  /* 0x0003f4ca01007387 */ /* 0x000fe80000100800 */
[----:B------:R-:W-:Y:S04]  /*13c80*/  STL [R1+0x3f0], R198 ;  /* 0x0003f0c601007387 */ /* 0x000fe80000100800 */
[----:B------:R-:W-:Y:S01]  /*13c90*/  STL [R1+0x3ec], R197 ;  /* 0x0003ecc501007387 */ /* 0x000fe20000100800 */
[----:B--2---:R-:W-:-:S03]  /*13ca0*/  FMNMX.FTZ R0, R0, R10, !PT ;  /* 0x0000000a00007209 */ /* 0x004fc60007810000 */
[----:B------:R-:W-:Y:S04]  /*13cb0*/  STL [R1+0x3e8], R196 ;  /* 0x0003e8c401007387 */ /* 0x000fe80000100800 */
[----:B------:R-:W2:Y:S04]  /*13cc0*/  SHFL.BFLY PT, R10, R0, 0x1, 0x1f ;  /* 0x0c201f00000a7f89 */ /* 0x000ea800000e0000 */
[----:B------:R-:W-:Y:S04]  /*13cd0*/  STL [R1+0x3e4], R195 ;  /* 0x0003e4c301007387 */ /* 0x000fe80000100800 */
[----:B------:R-:W-:Y:S04]  /*13ce0*/  STL [R1+0x3e0], R194 ;  /* 0x0003e0c201007387 */ /* 0x000fe80000100800 */
[----:B------:R-:W-:Y:S04]  /*13cf0*/  STL [R1+0x3dc], R193 ;  /* 0x0003dcc101007387 */ /* 0x000fe80000100800 */
[----:B------:R-:W-:Y:S04]  /*13d00*/  STL [R1+0x3d8], R192 ;  /* 0x0003d8c001007387 */ /* 0x000fe80000100800 */
[----:B------:R-:W-:Y:S01]  /*13d10*/  STL [R1+0x3d4], R191 ;  /* 0x0003d4bf01007387 */ /* 0x000fe20000100800 */
[----:B--2---:R-:W-:-:S03]  /*13d20*/  FMNMX.FTZ R118, R0, R10, !PT ;  /* 0x0000000a00767209 */ /* 0x004fc60007810000 */
[----:B------:R-:W-:Y:S01]  /*13d30*/  STL [R1+0x3d0], R190 ;  /* 0x0003d0be01007387 */ /* 0x000fe20000100800 */
[----:B------:R-:W-:-:S03]  /*13d40*/  FSETP.NEU.FTZ.AND P0, PT, R118, -INF , PT ;  /* 0xff8000007600780b */ /* 0x000fc60003f1d000 */
[----:B------:R-:W-:Y:S01]  /*13d50*/  STL [R1+0x3cc], R189 ;  /* 0x0003ccbd01007387 */ /* 0x000fe20000100800 */
[----:B------:R-:W-:-:S03]  /*13d60*/  FSEL R0, R118, RZ, P0 ;  /* 0x000000ff76007208 */ /* 0x000fc60000000000 */
[----:B------:R-:W-:Y:S02]  /*13d70*/  STL [R1+0x3c8], R170 ;  /* 0x0003c8aa01007387 */ /* 0x000fe40000100800 */
[----:B------:R-:W-:Y:S02]  /*13d80*/  FADD.FTZ R12, R36, -R0 ;  /* 0x80000000240c7221 */ /* 0x000fe40000010000 */
[----:B------:R-:W-:Y:S04]  /*13d90*/  STL [R1+0x3c4], R116 ;  /* 0x0003c47401007387 */ /* 0x000fe80000100800 */
[----:B------:R-:W2:Y:S04]  /*13da0*/  LD.E R0, desc[UR4][R168.64+0xdc] ;  /* 0x0000dc04a8007980 */ /* 0x000ea8000c101900 */
[----:B------:R-:W-:Y:S04]  /*13db0*/  STL [R1+0x3c0], R92 ;  /* 0x0003c05c01007387 */ /* 0x000fe80000100800 */
[----:B------:R-:W-:Y:S04]  /*13dc0*/  STL [R1+0x41c], R168 ;  /* 0x00041ca801007387 */ /* 0x000fe80000100800 */
[----:B------:R-:W-:Y:S04]  /*13dd0*/  STL [R1+0x418], R169 ;  /* 0x000418a901007387 */ /* 0x000fe80000100800 */
[----:B------:R-:W-:Y:S01]  /*13de0*/  STL [R1+0x4f8], R118 ;  /* 0x0004f87601007387 */ /* 0x000fe20000100800 */
[----:B--2---:R-:W-:-:S05]  /*13df0*/  FMUL.FTZ R10, R0, R118 ;  /* 0x00000076000a7220 */ /* 0x004fca0000410000 */
[----:B------:R-:W-:-:S05]  /*13e00*/  FSEL R10, R10, RZ, P0 ;  /* 0x000000ff0a0a7208 */ /* 0x000fca0000000000 */
[-CC-:B------:R-:W-:Y:S01]  /*13e10*/  FFMA.FTZ R184, R75, R0.reuse, -R10.reuse ;  /* 0x000000004bb87223 */ /* 0x180fe2000001080a */
[-CC-:B------:R-:W-:Y:S01]  /*13e20*/  FFMA.FTZ R185, R74, R0.reuse, -R10.reuse ;  /* 0x000000004ab97223 */ /* 0x180fe2000001080a */
[-CC-:B------:R-:W-:Y:S01]  /*13e30*/  FFMA.FTZ R187, R73, R0.reuse, -R10.reuse ;  /* 0x0000000049bb7223 */ /* 0x180fe2000001080a */
[-CC-:B------:R-:W-:Y:S01]  /*13e40*/  FFMA.FTZ R237, R72, R0.reuse, -R10.reuse ;  /* 0x0000000048ed7223 */ /* 0x180fe2000001080a */
[-CC-:B------:R-:W-:Y:S01]  /*13e50*/  FFMA.FTZ R4, R67, R0.reuse, -R10.reuse ;  /* 0x0000000043047223 */ /* 0x180fe2000001080a */
[----:B------:R-:W-:Y:S01]  /*13e60*/  STL [R1+0x4e0], R184 ;  /* 0x0004e0b801007387 */ /* 0x000fe20000100800 */
[----:B------:R-:W-:-:S03]  /*13e70*/  FFMA.FTZ R3, R66, R0, -R10 ;  /* 0x0000000042037223 */ /* 0x000fc6000001080a */
[----:B------:R-:W-:Y:S01]  /*13e80*/  STL [R1+0x4e4], R185 ;  /* 0x0004e4b901007387 */ /* 0x000fe20000100800 */
[----:B------:R-:W-:-:S03]  /*13e90*/  FFMA.FTZ R2, R65, R0, -R10 ;  /* 0x0000000041027223 */ /* 0x000fc6000001080a */
[----:B------:R-:W-:Y:S04]  /*13ea0*/  STL [R1+0x4fc], R187 ;  /* 0x0004fcbb01007387 */ /* 0x000fe80000100800 */
[----:B------:R-:W-:Y:S04]  /*13eb0*/  STL [R1+0x4d0], R237 ;  /* 0x0004d0ed01007387 */ /* 0x000fe80000100800 */
[----:B------:R2:W-:Y:S04]  /*13ec0*/  STL [R1+0x174], R4 ;  /* 0x0001740401007387 */ /* 0x0005e80000100800 */
[----:B------:R3:W-:Y:S04]  /*13ed0*/  STL [R1+0x180], R3 ;  /* 0x0001800301007387 */ /* 0x0007e80000100800 */
[----:B------:R4:W-:Y:S01]  /*13ee0*/  STL [R1+0x1b0], R2 ;  /* 0x0001b00201007387 */ /* 0x0009e20000100800 */
[----:B--2---:R-:W-:-:S05]  /*13ef0*/  FFMA.FTZ R4, R64, R0, -R10 ;  /* 0x0000000040047223 */ /* 0x004fca000001080a */
[----:B------:R-:W-:Y:S04]  /*13f00*/  STL [R1+0x1bc], R4 ;  /* 0x0001bc0401007387 */ /* 0x000fe80000100800 */
[----:B------:R-:W2:Y:S01]  /*13f10*/  LDL.LU R13, [R1+0x318] ;  /* 0x00031800010d7983 */ /* 0x000ea20000300800 */
[-CC-:B---3--:R-:W-:Y:S01]  /*13f20*/  FFMA.FTZ R3, R54, R0.reuse, -R10.reuse ;  /* 0x0000000036037223 */ /* 0x188fe2000001080a */
[-CC-:B----4-:R-:W-:Y:S01]  /*13f30*/  FFMA.FTZ R2, R55, R0.reuse, -R10.reuse ;  /* 0x0000000037027223 */ /* 0x190fe2000001080a */
[-CC-:B------:R-:W-:Y:S01]  /*13f40*/  FFMA.FTZ R187, R52, R0.reuse, -R10.reuse ;  /* 0x0000000034bb7223 */ /* 0x180fe2000001080a */
[-CC-:B------:R-:W-:Y:S02]  /*13f50*/  FFMA.FTZ R178, R49, R0.reuse, -R10.reuse ;  /* 0x0000000031b27223 */ /* 0x180fe4000001080a */
[----:B------:R3:W-:Y:S01]  /*13f60*/  STL [R1+0x1c0], R3 ;  /* 0x0001c00301007387 */ /* 0x0007e20000100800 */
[----:B------:R-:W-:-:S03]  /*13f70*/  FFMA.FTZ R152, R27, R0, -R10 ;  /* 0x000000001b987223 */ /* 0x000fc6000001080a */
[----:B------:R4:W-:Y:S04]  /*13f80*/  STL [R1+0x1c4], R2 ;  /* 0x0001c40201007387 */ /* 0x0009e80000100800 */
[----:B------:R-:W-:Y:S04]  /*13f90*/  STL [R1+0x504], R187 ;  /* 0x000504bb01007387 */ /* 0x000fe80000100800 */
[----:B------:R-:W-:Y:S01]  /*13fa0*/  STL [R1+0x500], R178 ;  /* 0x000500b201007387 */ /* 0x000fe20000100800 */
[-CC-:B------:R-:W-:Y:S01]  /*13fb0*/  FFMA.FTZ R11, R76, R0.reuse, -R10.reuse ;  /* 0x000000004c0b7223 */ /* 0x180fe2000001080a */
[-CC-:B------:R-:W-:Y:S01]  /*13fc0*/  FFMA.FTZ R63, R87, R0.reuse, -R10.reuse ;  /* 0x00000000573f7223 */ /* 0x180fe2000001080a */
[-CC-:B------:R-:W-:Y:S01]  /*13fd0*/  FFMA.FTZ R62, R86, R0.reuse, -R10.reuse ;  /* 0x00000000563e7223 */ /* 0x180fe2000001080a */
[-CC-:B------:R-:W-:Y:S01]  /*13fe0*/  FFMA.FTZ R61, R85, R0.reuse, -R10.reuse ;  /* 0x00000000553d7223 */ /* 0x180fe2000001080a */
[-CC-:B------:R-:W-:Y:S01]  /*13ff0*/  FFMA.FTZ R109, R84, R0.reuse, -R10.reuse ;  /* 0x00000000546d7223 */ /* 0x180fe2000001080a */
[-CC-:B---3--:R-:W-:Y:S01]  /*14000*/  FFMA.FTZ R3, R48, R0.reuse, -R10.reuse ;  /* 0x0000000030037223 */ /* 0x188fe2000001080a */
[----:B----4-:R-:W-:-:S04]  /*14010*/  FFMA.FTZ R2, R28, R0, -R10 ;  /* 0x000000001c027223 */ /* 0x010fc8000001080a */
[----:B------:R-:W-:Y:S01]  /*14020*/  STL [R1+0x1d0], R3 ;  /* 0x0001d00301007387 */ /* 0x000fe20000100800 */
[-CC-:B------:R-:W-:Y:S01]  /*14030*/  FFMA.FTZ R83, R83, R0.reuse, -R10.reuse ;  /* 0x0000000053537223 */ /* 0x180fe2000001080a */
[-CC-:B------:R-:W-:Y:S02]  /*14040*/  FFMA.FTZ R110, R82, R0.reuse, -R10.reuse ;  /* 0x00000000526e7223 */ /* 0x180fe4000001080a */
[----:B------:R-:W-:Y:S01]  /*14050*/  STL [R1+0x4a0], R152 ;  /* 0x0004a09801007387 */ /* 0x000fe20000100800 */
[-CC-:B------:R-:W-:Y:S01]  /*14060*/  FFMA.FTZ R111, R81, R0.reuse, -R10.reuse ;  /* 0x00000000516f7223 */ /* 0x180fe2000001080a */
[-CC-:B------:R-:W-:Y:S01]  /*14070*/  FFMA.FTZ R186, R80, R0.reuse, -R10.reuse ;  /* 0x0000000050ba7223 */ /* 0x180fe2000001080a */
[-CC-:B------:R-:W-:Y:S01]  /*14080*/  FFMA.FTZ R230, R77, R0.reuse, -R10.reuse ;  /* 0x000000004de67223 */ /* 0x180fe2000001080a */
[----:B------:R3:W-:Y:S01]  /*14090*/  STL [R1+0x1d4], R2 ;  /* 0x0001d40201007387 */ /* 0x0007e20000100800 */
[-CC-:B------:R-:W-:Y:S01]  /*140a0*/  FFMA.FTZ R149, R26, R0.reuse, -R10.reuse ;  /* 0x000000001a957223 */ /* 0x180fe2000001080a */
[-CC-:B------:R-:W-:Y:S01]  /*140b0*/  FFMA.FTZ R191, R24, R0.reuse, -R10.reuse ;  /* 0x0000000018bf7223 */ /* 0x180fe2000001080a */
[-CC-:B------:R-:W-:Y:S01]  /*140c0*/  FFMA.FTZ R136, R23, R0.reuse, -R10.reuse ;  /* 0x0000000017887223 */ /* 0x180fe2000001080a */
[-CC-:B------:R-:W-:Y:S01]  /*140d0*/  FFMA.FTZ R137, R22, R0.reuse, -R10.reuse ;  /* 0x0000000016897223 */ /* 0x180fe2000001080a */
[-CC-:B------:R-:W-:Y:S01]  /*140e0*/  FFMA.FTZ R4, R21, R0.reuse, -R10.reuse ;  /* 0x0000000015047223 */ /* 0x180fe2000001080a */
[-CC-:B------:R-:W-:Y:S01]  /*140f0*/  FFMA.FTZ R6, R20, R0.reuse, -R10.reuse ;  /* 0x0000000014067223 */ /* 0x180fe2000001080a */
[----:B---3--:R-:W-:Y:S01]  /*14100*/  FFMA.FTZ R2, R25, R0, -R10 ;  /* 0x0000000019027223 */ /* 0x008fe2000001080a */
[----:B------:R-:W-:-:S06]  /*14110*/  FMUL.FTZ R10, R0, R12 ;  /* 0x0000000c000a7220 */ /* 0x000fcc0000410000 */
[----:B------:R-:W3:Y:S01]  /*14120*/  MUFU.EX2 R10, R10 ;  /* 0x0000000a000a7308 */ /* 0x000ee20000000800 */
[----:B------:R-:W-:Y:S04]  /*14130*/  STL [R1+0x4a4], R149 ;  /* 0x0004a49501007387 */ /* 0x000fe80000100800 */
[----:B------:R4:W-:Y:S04]  /*14140*/  STL [R1+0x1e4], R2 ;  /* 0x0001e40201007387 */ /* 0x0009e80000100800 */
[----:B------:R-:W-:Y:S04]  /*14150*/  STL [R1+0x4a8], R136 ;  /* 0x0004a88801007387 */ /* 0x000fe80000100800 */
[----:B------:R-:W-:Y:S01]  /*14160*/  STL [R1+0x4ac], R137 ;  /* 0x0004ac8901007387 */ /* 0x000fe20000100800 */
[-C--:B---3--:R-:W-:Y:S01]  /*14170*/  FMUL.FTZ R171, R154, R10.reuse ;  /* 0x0000000a9aab7220 */ /* 0x088fe20000410000 */
[-C--:B------:R-:W-:Y:S01]  /*14180*/  FMUL.FTZ R188, R155, R10.reuse ;  /* 0x0000000a9bbc7220 */ /* 0x080fe20000410000 */
[-C--:B------:R-:W-:Y:S01]  /*14190*/  FMUL.FTZ R3, R150, R10.reuse ;  /* 0x0000000a96037220 */ /* 0x080fe20000410000 */
[----:B------:R-:W-:Y:S04]  /*141a0*/  STL [R1+0x4b0], R4 ;  /* 0x0004b00401007387 */ /* 0x000fe80000100800 */
[----:B------:R-:W-:Y:S04]  /*141b0*/  STL [R1+0x4b4], R6 ;  /* 0x0004b40601007387 */ /* 0x000fe80000100800 */
[----:B------:R-:W-:Y:S01]  /*141c0*/  STL [R1+0x428], R171 ;  /* 0x000428ab01007387 */ /* 0x000fe20000100800 */
[----:B----4-:R-:W-:-:S03]  /*141d0*/  FMUL.FTZ R2, R151, R10 ;  /* 0x0000000a97027220 */ /* 0x010fc60000410000 */
[----:B------:R-:W-:Y:S04]  /*141e0*/  STL [R1+0x42c], R188 ;  /* 0x00042cbc01007387 */ /* 0x000fe80000100800 */
[----:B------:R3:W-:Y:S04]  /*141f0*/  STL [R1+0x168], R3 ;  /* 0x0001680301007387 */ /* 0x0007e80000100800 */
[----:B------:R4:W-:Y:S01]  /*14200*/  STL [R1+0x16c], R2 ;  /* 0x00016c0201007387 */ /* 0x0009e20000100800 */
[----:B---3--:R-:W-:-:S05]  /*14210*/  FMUL.FTZ R3, R138, R10 ;  /* 0x0000000a8a037220 */ /* 0x008fca0000410000 */
[----:B------:R-:W-:Y:S01]  /*14220*/  STL [R1+0x188], R3 ;  /* 0x0001880301007387 */ /* 0x000fe20000100800 */
[----:B----4-:R-:W-:-:S03]  /*14230*/  FMUL.FTZ R2, R139, R10 ;  /* 0x0000000a8b027220 */ /* 0x010fc60000410000 */
[----:B------:R-:W3:Y:S04]  /*14240*/  LDL.LU R59, [R1+0x338] ;  /* 0x00033800013b7983 */ /* 0x000ee80000300800 */
[----:B------:R-:W-:Y:S04]  /*14250*/  STL [R1+0x18c], R2 ;  /* 0x00018c0201007387 */ /* 0x000fe80000100800 */
[----:B------:R-:W4:Y:S04]  /*14260*/  LDL R58, [R1+0x10] ;  /* 0x00001000013a7983 */ /* 0x000f280000100800 */
[----:B-1----:R-:W4:Y:S01]  /*14270*/  LDL R14, [R1] ;  /* 0x00000000010e7983 */ /* 0x002f220000100800 */
[----:B------:R-:W2:Y:S01]  /*14280*/  MUFU.EX2 R80, R11 ;  /* 0x0000000b00507308 */ /* 0x000ea20000000800 */
[-C--:B------:R-:W-:Y:S01]  /*14290*/  FMUL.FTZ R7, R142, R10.reuse ;  /* 0x0000000a8e077220 */ /* 0x080fe20000410000 */
[-C--:B------:R-:W-:Y:S01]  /*142a0*/  FMUL.FTZ R116, R143, R10.reuse ;  /* 0x0000000a8f747220 */ /* 0x080fe20000410000 */
[----:B--2---:R-:W-:Y:S01]  /*142b0*/  FFMA.FTZ R49, R13, R10, R80 ;  /* 0x0000000a0d317223 */ /* 0x004fe20000010050 */
        /* <DEDUP_REMOVED lines=35> */
[----:B-1----:R-:W-:-:S04]  /*144f0*/  FMNMX.FTZ R169, R10, R11, !PT ;  /* 0x0000000b0aa97209 */ /* 0x002fc80007810000 */
[----:B------:R-:W-:-:S04]  /*14500*/  FSETP.NEU.FTZ.AND P0, PT, R169, -INF , PT ;  /* 0xff800000a900780b */ /* 0x000fc80003f1d000 */
[----:B------:R-:W-:-:S05]  /*14510*/  FSEL R10, R169, RZ, P0 ;  /* 0x000000ffa90a7208 */ /* 0x000fca0000000000 */
[----:B------:R-:W-:Y:S01]  /*14520*/  FADD.FTZ R11, R39, -R10 ;  /* 0x8000000a270b7221 */ /* 0x000fe20000010000 */
[----:B------:R-:W-:-:S03]  /*14530*/  FMUL.FTZ R10, R0, R169 ;  /* 0x000000a9000a7220 */ /* 0x000fc60000410000 */
[----:B------:R-:W-:Y:S02]  /*14540*/  FMUL.FTZ R11, R0, R11 ;  /* 0x0000000b000b7220 */ /* 0x000fe40000410000 */
[----:B------:R-:W-:-:S04]  /*14550*/  FSEL R10, R10, RZ, P0 ;  /* 0x000000ff0a0a7208 */ /* 0x000fc80000000000 */
[----:B------:R-:W1:Y:S01]  /*14560*/  MUFU.EX2 R11, R11 ;  /* 0x0000000b000b7308 */ /* 0x000e620000000800 */
[-CC-:B------:R-:W-:Y:S01]  /*14570*/  FFMA.FTZ R12, R98, R0.reuse, -R10.reuse ;  /* 0x00000000620c7223 */ /* 0x180fe2000001080a */
[-CC-:B------:R-:W-:Y:S01]  /*14580*/  FFMA.FTZ R13, R213, R0.reuse, -R10.reuse ;  /* 0x00000000d50d7223 */ /* 0x180fe2000001080a */
        /* <DEDUP_REMOVED lines=30> */
[----:B------:R-:W-:-:S02]  /*14770*/  FFMA.FTZ R185, R17, R0, -R10 ;  /* 0x0000000011b97223 */ /* 0x000fc4000001080a */
[----:B------:R-:W2:Y:S01]  /*14780*/  MUFU.EX2 R10, R13 ;  /* 0x0000000d000a7308 */ /* 0x000ea20000000800 */
[-C--:B-1----:R-:W-:Y:S01]  /*14790*/  FMUL.FTZ R171, R164, R11.reuse ;  /* 0x0000000ba4ab7220 */ /* 0x082fe20000410000 */
[----:B------:R-:W-:Y:S01]  /*147a0*/  STL [R1+0x508], R213 ;  /* 0x000508d501007387 */ /* 0x000fe20000100800 */
[-C--:B------:R-:W-:Y:S01]  /*147b0*/  FMUL.FTZ R188, R165, R11.reuse ;  /* 0x0000000ba5bc7220 */ /* 0x080fe20000410000 */
[-C--:B------:R-:W-:Y:S01]  /*147c0*/  FMUL.FTZ R210, R160, R11.reuse ;  /* 0x0000000ba0d27220 */ /* 0x080fe20000410000 */
[-C--:B------:R-:W-:Y:S01]  /*147d0*/  FMUL.FTZ R209, R161, R11.reuse ;  /* 0x0000000ba1d17220 */ /* 0x080fe20000410000 */
[----:B------:R-:W-:Y:S01]  /*147e0*/  STL [R1+0x50c], R212 ;  /* 0x00050cd401007387 */ /* 0x000fe20000100800 */
[-C--:B------:R-:W-:Y:S01]  /*147f0*/  FMUL.FTZ R206, R156, R11.reuse ;  /* 0x0000000b9cce7220 */ /* 0x080fe20000410000 */
[-C--:B------:R-:W-:Y:S01]  /*14800*/  FMUL.FTZ R205, R157, R11.reuse ;  /* 0x0000000b9dcd7220 */ /* 0x080fe20000410000 */
[-C--:B------:R-:W-:Y:S01]  /*14810*/  FMUL.FTZ R202, R144, R11.reuse ;  /* 0x0000000b90ca7220 */ /* 0x080fe20000410000 */
[----:B------:R-:W-:Y:S01]  /*14820*/  STL [R1+0x510], R200 ;  /* 0x000510c801007387 */ /* 0x000fe20000100800 */
[-C--:B------:R-:W-:Y:S01]  /*14830*/  FMUL.FTZ R198, R145, R11.reuse ;  /* 0x0000000b91c67220 */ /* 0x080fe20000410000 */
[----:B---3--:R-:W-:-:S02]  /*14840*/  FFMA.FTZ R11, R59, R11, R12 ;  /* 0x0000000b3b0b7223 */ /* 0x008fc4000001000c */
[----:B------:R-:W-:Y:S04]  /*14850*/  STL [R1+0x514], R235 ;  /* 0x000514eb01007387 */ /* 0x000fe80000100800 */
[----:B------:R-:W-:Y:S01]  /*14860*/  STL [R1+0x434], R171 ;  /* 0x000434ab01007387 */ /* 0x000fe20000100800 */
[----:B--2---:R-:W-:-:S03]  /*14870*/  FADD.FTZ R30, R10, R11 ;  /* 0x0000000b0a1e7221 */ /* 0x004fc60000010000 */
[----:B------:R-:W-:Y:S01]  /*14880*/  STL [R1+0x438], R188 ;  /* 0x000438bc01007387 */ /* 0x000fe20000100800 */
[----:B------:R-:W-:-:S03]  /*14890*/  F2FP.BF16.F32.PACK_AB R48, R10, R12 ;  /* 0x0000000c0a30723e */ /* 0x000fc600000010ff */
[----:B------:R-:W-:Y:S01]  /*148a0*/  STL [R1+0x430], R210 ;  /* 0x000430d201007387 */ /* 0x000fe20000100800 */
[----:B------:R-:W-:-:S03]  /*148b0*/  FMNMX.FTZ R10, R38, R252, !PT ;  /* 0x000000fc260a7209 */ /* 0x000fc60007810000 */
[----:B------:R-:W-:Y:S04]  /*148c0*/  STL [R1+0x43c], R209 ;  /* 0x00043cd101007387 */ /* 0x000fe80000100800 */
[----:B------:R-:W-:Y:S04]  /*148d0*/  STL [R1+0x440], R206 ;  /* 0x000440ce01007387 */ /* 0x000fe80000100800 */
[----:B------:R-:W-:Y:S01]  /*148e0*/  STL [R1+0x450], R202 ;  /* 0x000450ca01007387 */ /* 0x000fe20000100800 */
[----:B----4-:R-:W-:-:S03]  /*148f0*/  FMNMX.FTZ R10, R58, R10, !PT ;  /* 0x0000000a3a0a7209 */ /* 0x010fc60007810000 */
[----:B------:R-:W-:Y:S04]  /*14900*/  STL [R1+0x4b8], R198 ;  /* 0x0004b8c601007387 */ /* 0x000fe80000100800 */
[----:B------:R-:W-:Y:S04]  /*14910*/  STL [R1+0x4bc], R252 ;  /* 0x0004bcfc01007387 */ /* 0x000fe80000100800 */
[----:B------:R-:W2:Y:S04]  /*14920*/  LDL.LU R239, [R1+0x330] ;  /* 0x0003300001ef7983 */ /* 0x000ea80000300800 */
[----:B------:R-:W3:Y:S01]  /*14930*/  LDL R242, [R1+0x14] ;  /* 0x0000140001f27983 */ /* 0x000ee20000100800 */
[----:B------:R-:W-:-:S03]  /*14940*/  FMNMX.FTZ R10, R14, R10, !PT ;  /* 0x0000000a0e0a7209 */ /* 0x000fc60007810000 */
[----:B------:R-:W4:Y:S01]  /*14950*/  LDL R241, [R1+0x4] ;  /* 0x0000040001f17983 */ /* 0x000f220000100800 */
        /* <DEDUP_REMOVED lines=35> */
[----:B------:R-:W-:-:S04]  /*14b90*/  FADD.FTZ R11, R38, -R10 ;  /* 0x8000000a260b7221 */ /* 0x000fc80000010000 */
[----:B------:R-:W-:-:S06]  /*14ba0*/  FMUL.FTZ R11, R0, R11 ;  /* 0x0000000b000b7220 */ /* 0x000fcc0000410000 */
[----:B------:R-:W1:Y:S02]  /*14bb0*/  MUFU.EX2 R11, R11 ;  /* 0x0000000b000b7308 */ /* 0x000e640000000800 */
[-C--:B-1----:R-:W-:Y:S01]  /*14bc0*/  FMUL.FTZ R171, R166, R11.reuse ;  /* 0x0000000ba6ab7220 */ /* 0x082fe20000410000 */
[-C--:B------:R-:W-:Y:S01]  /*14bd0*/  FMUL.FTZ R168, R167, R11.reuse ;  /* 0x0000000ba7a87220 */ /* 0x080fe20000410000 */
[-C--:B------:R-:W-:Y:S01]  /*14be0*/  FMUL.FTZ R204, R158, R11.reuse ;  /* 0x0000000b9ecc7220 */ /* 0x080fe20000410000 */
[-C--:B------:R-:W-:Y:S01]  /*14bf0*/  FMUL.FTZ R197, R146, R11.reuse ;  /* 0x0000000b92c57220 */ /* 0x080fe20000410000 */
[----:B------:R-:W-:Y:S01]  /*14c00*/  FMUL.FTZ R196, R147, R11 ;  /* 0x0000000b93c47220 */ /* 0x000fe20000410000 */
[----:B------:R-:W-:Y:S04]  /*14c10*/  STL [R1+0x4c0], R171 ;  /* 0x0004c0ab01007387 */ /* 0x000fe80000100800 */
[----:B------:R-:W-:Y:S04]  /*14c20*/  STL [R1+0x4c4], R168 ;  /* 0x0004c4a801007387 */ /* 0x000fe80000100800 */
[----:B------:R-:W-:Y:S04]  /*14c30*/  STL.64 [R1+0x448], R204 ;  /* 0x000448cc01007387 */ /* 0x000fe80000100a00 */
[----:B------:R1:W-:Y:S04]  /*14c40*/  STL.64 [R1+0x458], R196 ;  /* 0x000458c401007387 */ /* 0x0003e80000100a00 */
[----:B------:R-:W2:Y:S04]  /*14c50*/  LDL.LU R195, [R1+0x31c] ;  /* 0x00031c0001c37983 */ /* 0x000ea80000300800 */
[----:B------:R-:W2:Y:S04]  /*14c60*/  LDL R9, [R1+0x50] ;  /* 0x0000500001097983 */ /* 0x000ea80000100800 */
[----:B------:R-:W2:Y:S04]  /*14c70*/  LDL.64 R2, [R1+0x108] ;  /* 0x0001080001027983 */ /* 0x000ea80000100a00 */
[----:B-1----:R-:W2:Y:S01]  /*14c80*/  LDL.LU.64 R196, [R1+0x248] ;  /* 0x0002480001c47983 */ /* 0x002ea20000300a00 */
[----:B------:R-:W-:-:S05]  /*14c90*/  FMUL.FTZ R10, R0, R92 ;  /* 0x0000005c000a7220 */ /* 0x000fca0000410000 */
[----:B------:R-:W-:-:S05]  /*14ca0*/  FSEL R10, R10, RZ, P0 ;  /* 0x000000ff0a0a7208 */ /* 0x000fca0000000000 */
        /* <DEDUP_REMOVED lines=32> */
[----:B---3--:R-:W-:-:S04]  /*14eb0*/  FMNMX.FTZ R10, R37, R242, !PT ;  /* 0x000000f2250a7209 */ /* 0x008fc80007810000 */
[----:B----4-:R-:W-:-:S04]  /*14ec0*/  FMNMX.FTZ R10, R241, R10, !PT ;  /* 0x0000000af10a7209 */ /* 0x010fc80007810000 */
        /* <DEDUP_REMOVED lines=24> */
[----:B------:R-:W2:Y:S03]  /*15050*/  MUFU.EX2 R12, R12 ;  /* 0x0000000c000c7308 */ /* 0x000ea60000000800 */
[----:B------:R-:W-:-:S04]  /*15060*/  FMNMX.FTZ R10, R101, R10, !PT ;  /* 0x0000000a650a7209 */ /* 0x000fc80007810000 */
[----:B------:R-:W-:Y:S01]  /*15070*/  FMNMX.FTZ R10, R68, R10, !PT ;  /* 0x0000000a440a7209 */ /* 0x000fe20007810000 */
[----:B------:R-:W1:Y:S03]  /*15080*/  MUFU.EX2 R13, R13 ;  /* 0x0000000d000d7308 */ /* 0x000e660000000800 */
[----:B------:R-:W-:-:S04]  /*15090*/  FMNMX.FTZ R10, R60, R10, !PT ;  /* 0x0000000a3c0a7209 */ /* 0x000fc80007810000 */
[----:B------:R-:W-:Y:S01]  /*150a0*/  FMNMX.FTZ R10, R57, R10, !PT ;  /* 0x0000000a390a7209 */ /* 0x000fe20007810000 */
[-C--:B------:R-:W-:Y:S01]  /*150b0*/  FMUL.FTZ R208, R162, R11.reuse ;  /* 0x0000000ba2d07220 */ /* 0x080fe20000410000 */
[-C--:B------:R-:W-:Y:S02]  /*150c0*/  FMUL.FTZ R207, R163, R11.reuse ;  /* 0x0000000ba3cf7220 */ /* 0x080fe40000410000 */
[----:B------:R-:W-:Y:S01]  /*150d0*/  FMNMX.FTZ R10, R56, R10, !PT ;  /* 0x0000000a380a7209 */ /* 0x000fe20007810000 */
[-C--:B------:R-:W-:Y:S01]  /*150e0*/  FMUL.FTZ R203, R159, R11.reuse ;  /* 0x0000000b9fcb7220 */ /* 0x080fe20000410000 */
[----:B--2---:R-:W-:Y:S02]  /*150f0*/  FFMA.FTZ R11, R239, R11, R12 ;  /* 0x0000000bef0b7223 */ /* 0x004fe4000001000c */
[----:B------:R-:W-:Y:S02]  /*15100*/  FMNMX.FTZ R10, R51, R10, !PT ;  /* 0x0000000a330a7209 */ /* 0x000fe40007810000 */
[----:B-1----:R-:W-:-:S03]  /*15110*/  FADD.FTZ R27, R13, R11 ;  /* 0x0000000b0d1b7221 */ /* 0x002fc60000010000 */
[----:B------:R-:W1:Y:S02]  /*15120*/  SHFL.BFLY PT, R11, R10, 0x2, 0x1f ;  /* 0x0c401f000a0b7f89 */ /* 0x000e6400000e0000 */
[----:B-1----:R-:W-:-:S05]  /*15130*/  FMNMX.FTZ R10, R10, R11, !PT ;  /* 0x0000000b0a0a7209 */ /* 0x002fca0007810000 */
[----:B------:R-:W1:Y:S01]  /*15140*/  SHFL.BFLY PT, R11, R10, 0x1, 0x1f ;  /* 0x0c201f000a0b7f89 */ /* 0x000e6200000e0000 */
[----:B------:R2:W-:Y:S01]  /*15150*/  MUFU.EX2 R26, R15 ;  /* 0x0000000f001a7308 */ /* 0x0005e20000000800 */
[----:B-1----:R-:W-:-:S04]  /*15160*/  FMNMX.FTZ R187, R10, R11, !PT ;  /* 0x0000000b0abb7209 */ /* 0x002fc80007810000 */
[----:B------:R-:W-:-:S04]  /*15170*/  FSETP.NEU.FTZ.AND P0, PT, R187, -INF , PT ;  /* 0xff800000bb00780b */ /* 0x000fc80003f1d000 */
[----:B------:R-:W-:-:S05]  /*15180*/  FSEL R10, R187, RZ, P0 ;  /* 0x000000ffbb0a7208 */ /* 0x000fca0000000000 */
[----:B--2---:R-:W-:Y:S01]  /*15190*/  FADD.FTZ R15, R37, -R10 ;  /* 0x8000000a250f7221 */ /* 0x004fe20000010000 */
[----:B------:R-:W-:Y:S01]  /*151a0*/  FMUL.FTZ R10, R0, R187 ;  /* 0x000000bb000a7220 */ /* 0x000fe20000410000 */
[----:B------:R1:W-:Y:S04]  /*151b0*/  MUFU.EX2 R24, R14 ;  /* 0x0000000e00187308 */ /* 0x0003e80000000800 */
[----:B------:R-:W-:Y:S01]  /*151c0*/  FSEL R10, R10, RZ, P0 ;  /* 0x000000ff0a0a7208 */ /* 0x000fe20000000000 */
[----:B------:R-:W-:Y:S01]  /*151d0*/  FMUL.FTZ R15, R0, R15 ;  /* 0x0000000f000f7220 */ /* 0x000fe20000410000 */
[----:B------:R-:W-:Y:S02]  /*151e0*/  F2FP.BF16.F32.PACK_AB R32, R13, R12 ;  /* 0x0000000c0d20723e */ /* 0x000fe400000010ff */
[----:B------:R-:W-:Y:S01]  /*151f0*/  MUFU.EX2 R19, R16 ;  /* 0x0000001000137308 */ /* 0x000fe20000000800 */
[-CC-:B------:R-:W-:Y:S01]  /*15200*/  FFMA.FTZ R13, R241, R0.reuse, -R10.reuse ;  /* 0x00000000f10d7223 */ /* 0x180fe2000001080a */
[----:B-1----:R-:W-:-:S06]  /*15210*/  FFMA.FTZ R14, R242, R0, -R10 ;  /* 0x00000000f20e7223 */ /* 0x002fcc000001080a */
[----:B------:R-:W-:Y:S08]  /*15220*/  MUFU.EX2 R175, R15 ;  /* 0x0000000f00af7308 */ /* 0x000ff00000000800 */
[----:B------:R-:W1:Y:S08]  /*15230*/  MUFU.EX2 R16, R14 ;  /* 0x0000000e00107308 */ /* 0x000e700000000800 */
[----:B------:R-:W2:Y:S01]  /*15240*/  MUFU.EX2 R14, R13 ;  /* 0x0000000d000e7308 */ /* 0x000ea20000000800 */
[-CC-:B------:R-:W-:Y:S01]  /*15250*/  FFMA.FTZ R12, R248, R0.reuse, -R10.reuse ;  /* 0x00000000f80c7223 */ /* 0x180fe2000001080a */
[-CC-:B------:R-:W-:Y:S01]  /*15260*/  FFMA.FTZ R33, R233, R0.reuse, -R10.reuse ;  /* 0x00000000e9217223 */ /* 0x180fe2000001080a */
[-CC-:B------:R-:W-:Y:S01]  /*15270*/  FFMA.FTZ R11, R249, R0.reuse, -R10.reuse ;  /* 0x00000000f90b7223 */ /* 0x180fe2000001080a */
[----:B------:R-:W-:-:S04]  /*15280*/  FFMA.FTZ R18, R244, R0, -R10 ;  /* 0x00000000f4127223 */ /* 0x000fc8000001080a */
[----:B------:R3:W4:Y:S01]  /*15290*/  MUFU.EX2 R23, R63 ;  /* 0x0000003f00177308 */ /* 0x0007220000000800 */
[-CC-:B------:R-:W-:Y:S01]  /*152a0*/  FFMA.FTZ R34, R232, R0.reuse, -R10.reuse ;  /* 0x00000000e8227223 */ /* 0x180fe2000001080a */
[-CC-:B------:R-:W-:Y:S01]  /*152b0*/  FFMA.FTZ R233, R177, R0.reuse, -R10.reuse ;  /* 0x00000000b1e97223 */ /* 0x180fe2000001080a */
[-CC-:B------:R-:W-:Y:S01]  /*152c0*/  FFMA.FTZ R239, R176, R0.reuse, -R10.reuse ;  /* 0x00000000b0ef7223 */ /* 0x180fe2000001080a */
[-CC-:B------:R-:W-:Y:S01]  /*152d0*/  FFMA.FTZ R241, R173, R0.reuse, -R10.reuse ;  /* 0x00000000adf17223 */ /* 0x180fe2000001080a */
[-CC-:B------:R-:W-:Y:S01]  /*152e0*/  FFMA.FTZ R242, R172, R0.reuse, -R10.reuse ;  /* 0x00000000acf27223 */ /* 0x180fe2000001080a */
[-CC-:B------:R-:W-:Y:S02]  /*152f0*/  FFMA.FTZ R168, R133, R0.reuse, -R10.reuse ;  /* 0x0000000085a87223 */ /* 0x180fe4000001080a */
        /* <DEDUP_REMOVED lines=8> */
[----:B------:R1:W-:Y:S01]  /*15380*/  MUFU.EX2 R31, R62 ;  /* 0x0000003e001f7308 */ /* 0x0003e20000000800 */
[-CC-:B---3--:R-:W-:Y:S01]  /*15390*/  FFMA.FTZ R63, R229, R0.reuse, -R10.reuse ;  /* 0x00000000e53f7223 */ /* 0x188fe2000001080a */
[-CC-:B------:R-:W-:Y:S01]  /*153a0*/  FFMA.FTZ R213, R108, R0.reuse, -R10.reuse ;  /* 0x000000006cd57223 */ /* 0x180fe2000001080a */
[-CC-:B------:R-:W-:Y:S01]  /*153b0*/  FFMA.FTZ R200, R106, R0.reuse, -R10.reuse ;  /* 0x000000006ac87223 */ /* 0x180fe2000001080a */
[-CC-:B------:R-:W-:Y:S01]  /*153c0*/  FFMA.FTZ R153, R105, R0.reuse, -R10.reuse ;  /* 0x0000000069997223 */ /* 0x180fe2000001080a */
[-CC-:B------:R-:W-:Y:S01]  /*153d0*/  FFMA.FTZ R148, R104, R0.reuse, -R10.reuse ;  /* 0x0000000068947223 */ /* 0x180fe2000001080a */
[-CC-:B------:R-:W-:Y:S01]  /*153e0*/  FFMA.FTZ R140, R101, R0.reuse, -R10.reuse ;  /* 0x00000000658c7223 */ /* 0x180fe2000001080a */
[-CC-:B------:R-:W-:Y:S01]  /*153f0*/  FFMA.FTZ R202, R68, R0.reuse, -R10.reuse ;  /* 0x0000000044ca7223 */ /* 0x180fe2000001080a */
[----:B------:R3:W-:Y:S01]  /*15400*/  MUFU.EX2 R28, R20 ;  /* 0x00000014001c7308 */ /* 0x0007e20000000800 */
[-CC-:B------:R-:W-:Y:S01]  /*15410*/  FFMA.FTZ R206, R60, R0.reuse, -R10.reuse ;  /* 0x000000003cce7223 */ /* 0x180fe2000001080a */
[-CC-:B------:R-:W-:Y:S01]  /*15420*/  FFMA.FTZ R141, R57, R0.reuse, -R10.reuse ;  /* 0x00000000398d7223 */ /* 0x180fe2000001080a */
[-CC-:B------:R-:W-:Y:S01]  /*15430*/  FFMA.FTZ R5, R56, R0.reuse, -R10.reuse ;  /* 0x0000000038057223 */ /* 0x180fe2000001080a */
[-CC-:B------:R-:W-:Y:S01]  /*15440*/  FFMA.FTZ R8, R51, R0.reuse, -R10.reuse ;  /* 0x0000000033087223 */ /* 0x180fe2000001080a */
[----:B-1----:R-:W-:-:S03]  /*15450*/  FFMA.FTZ R62, R228, R0, -R10 ;  /* 0x00000000e43e7223 */ /* 0x002fc6000001080a */
[----:B------:R2:W1:Y:S01]  /*15460*/  MUFU.EX2 R17, R12 ;  /* 0x0000000c00117308 */ /* 0x0004620000000800 */
[----:B---3--:R-:W-:Y:S01]  /*15470*/  FFMA.FTZ R20, R245, R0, -R10 ;  /* 0x00000000f5147223 */ /* 0x008fe2000001080a */
[----:B------:R-:W-:-:S06]  /*15480*/  FFMA.FTZ R0, R195, R175, R16 ;  /* 0x000000afc3007223 */ /* 0x000fcc0000010010 */
[----:B------:R3:W1:Y:S01]  /*15490*/  MUFU.EX2 R13, R11 ;  /* 0x0000000b000d7308 */ /* 0x0006620000000800 */
[C---:B--2---:R-:W-:Y:S01]  /*154a0*/  F2FP.BF16.F32.PACK_AB R12, R14.reuse, R16 ;  /* 0x000000100e0c723e */ /* 0x044fe200000010ff */
[----:B---3--:R-:W-:-:S06]  /*154b0*/  FADD.FTZ R11, R14, R0 ;  /* 0x000000000e0b7221 */ /* 0x008fcc0000010000 */
[----:B------:R2:W3:Y:S01]  /*154c0*/  MUFU.EX2 R14, R36 ;  /* 0x00000024000e7308 */ /* 0x0004e20000000800 */
[----:B------:R-:W-:Y:S01]  /*154d0*/  FADD.FTZ R0, R26, R30 ;  /* 0x0000001e1a007221 */ /* 0x000fe20000010000 */
[----:B----4-:R-:W-:-:S03]  /*154e0*/  F2FP.BF16.F32.PACK_AB R10, R23, R80 ;  /* 0x00000050170a723e */ /* 0x010fc600000010ff */
[----:B------:R-:W-:Y:S01]  /*154f0*/  FADD.FTZ R0, R22, R0 ;  /* 0x0000000016007221 */ /* 0x000fe20000010000 */
[C---:B------:R-:W-:Y:S02]  /*15500*/  PRMT R184, R10.reuse, 0x7610, R184 ;  /* 0x000076100ab87816 */ /* 0x040fe400000000b8 */
[----:B------:R-:W4:Y:S01]  /*15510*/  MUFU.EX2 R29, R61 ;  /* 0x0000003d001d7308 */ /* 0x000f220000000800 */
[----:B------:R-:W-:Y:S01]  /*15520*/  PRMT R198, R10, 0x7632, R198 ;  /* 0x000076320ac67816 */ /* 0x000fe200000000c6 */
[----:B------:R-:W-:Y:S01]  /*15530*/  FADD.FTZ R10, R24, R27 ;  /* 0x0000001b180a7221 */ /* 0x000fe20000010000 */
[C---:B------:R-:W-:Y:S01]  /*15540*/  PRMT R204, R12.reuse, 0x7610, R204 ;  /* 0x000076100ccc7816 */ /* 0x040fe200000000cc */
[----:B-1----:R-:W-:Y:S01]  /*15550*/  FADD.FTZ R11, R17, R11 ;  /* 0x0000000b110b7221 */ /* 0x002fe20000010000 */
[----:B------:R-:W-:Y:S01]  /*15560*/  PRMT R252, R12, 0x7632, R252 ;  /* 0x000076320cfc7816 */ /* 0x000fe200000000fc */
[----:B------:R-:W-:Y:S01]  /*15570*/  FADD.FTZ R12, R23, R49 ;  /* 0x00000031170c7221 */ /* 0x000fe20000010000 */
[----:B------:R-:W-:Y:S01]  /*15580*/  FADD.FTZ R0, R28, R0 ;  /* 0x000000001c007221 */ /* 0x000fe20000010000 */
[----:B--2---:R-:W-:-:S02]  /*15590*/  IMAD.MOV.U32 R36, RZ, RZ, R188 ;  /* 0x000000ffff247224 */ /* 0x004fc400078e00bc */
[----:B------:R-:W-:Y:S02]  /*155a0*/  IMAD.MOV.U32 R188, RZ, RZ, R7 ;  /* 0x000000ffffbc7224 */ /* 0x000fe400078e0007 */
[----:B------:R-:W-:Y:S01]  /*155b0*/  IMAD.SHL.U32 R7, R9, 0x4, RZ ;  /* 0x0000000409077824 */ /* 0x000fe200078e00ff */
[----:B------:R-:W1:Y:S01]  /*155c0*/  MUFU.EX2 R15, R21 ;  /* 0x00000015000f7308 */ /* 0x000e620000000800 */
[C---:B------:R-:W-:Y:S01]  /*155d0*/  FADD.FTZ R10, R19.reuse, R10 ;  /* 0x0000000a130a7221 */ /* 0x040fe20000010000 */
[----:B------:R-:W-:Y:S01]  /*155e0*/  F2FP.BF16.F32.PACK_AB R24, R19, R24 ;  /* 0x000000181318723e */ /* 0x000fe200000010ff */
[----:B------:R-:W-:Y:S01]  /*155f0*/  FADD.FTZ R30, R13, R11 ;  /* 0x0000000b0d1e7221 */ /* 0x000fe20000010000 */
[----:B---3--:R-:W-:Y:S01]  /*15600*/  FADD.FTZ R19, R14, R0 ;  /* 0x000000000e137221 */ /* 0x008fe20000010000 */
[----:B------:R-:W-:Y:S01]  /*15610*/  FADD.FTZ R11, R31, R12 ;  /* 0x0000000c1f0b7221 */ /* 0x000fe20000010000 */
[----:B------:R-:W-:Y:S02]  /*15620*/  LOP3.LUT R0, R3, R7, RZ, 0x3c, !PT ;  /* 0x0000000703007212 */ /* 0x000fe400078e3cff */
[----:B------:R-:W2:Y:S02]  /*15630*/  MUFU.EX2 R12, R25 ;  /* 0x00000019000c7308 */ /* 0x000ea40000000800 */
[----:B------:R-:W-:Y:S01]  /*15640*/  LOP3.LUT R0, R0, R129, RZ, 0x3c, !PT ;  /* 0x0000008100007212 */ /* 0x000fe200078e3cff */
[----:B----4-:R-:W-:Y:S01]  /*15650*/  FADD.FTZ R27, R29, R11 ;  /* 0x0000000b1d1b7221 */ /* 0x010fe20000010000 */
[----:B------:R-:W-:-:S02]  /*15660*/  F2FP.BF16.F32.PACK_AB R26, R22, R26 ;  /* 0x0000001a161a723e */ /* 0x000fc400000010ff */
[----:B------:R-:W-:Y:S02]  /*15670*/  F2FP.BF16.F32.PACK_AB R16, R13, R17 ;  /* 0x000000110d10723e */ /* 0x000fe400000010ff */
[----:B------:R-:W-:Y:S02]  /*15680*/  F2FP.BF16.F32.PACK_AB R13, R29, R31 ;  /* 0x0000001f1d0d723e */ /* 0x000fe400000010ff */
[----:B------:R-:W-:Y:S01]  /*15690*/  F2FP.BF16.F32.PACK_AB R22, R14, R28 ;  /* 0x0000001c0e16723e */ /* 0x000fe200000010ff */
[----:B------:R-:W-:-:S04]  /*156a0*/  IMAD.WIDE.U32 R28, R0, -0x326172a9, RZ ;  /* 0xcd9e8d57001c7825 */ /* 0x000fc800078e00ff */
[----:B-1----:R-:W-:Y:S01]  /*156b0*/  FADD.FTZ R10, R15, R10 ;  /* 0x0000000a0f0a7221 */ /* 0x002fe20000010000 */
[----:B------:R-:W-:-:S03]  /*156c0*/  LOP3.LUT R0, R29, R215, R196, 0x96, !PT ;  /* 0x000000d71d007212 */ /* 0x000fc600078e96c4 */
[----:B--2---:R-:W-:Y:S02]  /*156d0*/  FADD.FTZ R23, R12, R10 ;  /* 0x0000000a0c177221 */ /* 0x004fe40000010000 */
[----:B------:R-:W-:-:S05]  /*156e0*/  IMAD.WIDE.U32 R10, R0, -0x2daee0ad, RZ ;  /* 0xd2511f53000a7825 */ /* 0x000fca00078e00ff */
[----:B------:R-:W-:Y:S02]  /*156f0*/  LOP3.LUT R0, R11, R216, R238, 0x96, !PT ;  /* 0x000000d80b007212 */ /* 0x000fe400078e96ee */
[----:B------:R-:W-:Y:S02]  /*15700*/  LOP3.LUT R11, R79, R214, R28, 0x96, !PT ;  /* 0x000000d64f0b7212 */ /* 0x000fe400078e961c */
[C---:B------:R-:W-:Y:S02]  /*15710*/  PRMT R137, R13.reuse, 0x7610, R137 ;  /* 0x000076100d897816 */ /* 0x040fe40000000089 */
[----:B------:R-:W-:Y:S02]  /*15720*/  PRMT R136, R13, 0x7632, R136 ;  /* 0x000076320d887816 */ /* 0x000fe40000000088 */
[----:B------:R-:W-:Y:S01]  /*15730*/  F2FP.BF16.F32.PACK_AB R21, R12, R15 ;  /* 0x0000000f0c15723e */ /* 0x000fe200000010ff */
[----:B------:R-:W-:Y:S01]  /*15740*/  IMAD.WIDE.U32 R12, R11, -0x2daee0ad, RZ ;  /* 0xd2511f530b0c7825 */ /* 0x000fe200078e00ff */
[----:B------:R-:W-:-:S02]  /*15750*/  PRMT R6, R16, 0x7610, R6 ;  /* 0x0000761010067816 */ /* 0x000fc40000000006 */
[----:B------:R-:W-:Y:S01]  /*15760*/  PRMT R4, R16, 0x7632, R4 ;  /* 0x0000763210047816 */ /* 0x000fe20000000004 */
[----:B------:R-:W-:Y:S01]  /*15770*/  IMAD.WIDE.U32 R16, R0, -0x326172a9, RZ ;  /* 0xcd9e8d5700107825 */ /* 0x000fe200078e00ff */
[----:B------:R-:W-:-:S05]  /*15780*/  LOP3.LUT R0, R13, R221, R10, 0x96, !PT ;  /* 0x000000dd0d007212 */ /* 0x000fca00078e960a */
        /* <DEDUP_REMOVED lines=8> */
[----:B------:R-:W-:-:S05]  /*15810*/  IMAD.WIDE.U32 R10, R0, -0x326172a9, RZ ;  /* 0xcd9e8d57000a7825 */ /* 0x000fca00078e00ff */
[----:B------:R-:W-:-:S04]  /*15820*/  LOP3.LUT R0, R11, R222, R12, 0x96, !PT ;  /* 0x000000de0b007212 */ /* 0x000fc800078e960c */
[----:B------:R-:W-:-:S04]  /*15830*/  LOP3.LUT R12, R0, 0xff, RZ, 0xc0, !PT ;  /* 0x000000ff000c7812 */ /* 0x000fc800078ec0ff */
[----:B------:R-:W-:Y:S02]  /*15840*/  ISETP.GE.U32.AND P4, PT, R199, R12, PT ;  /* 0x0000000cc700720c */ /* 0x000fe40003f86070 */
[----:B------:R-:W-:-:S04]  /*15850*/  LOP3.LUT R12, R0, 0xffff, RZ, 0xc0, !PT ;  /* 0x0000ffff000c7812 */ /* 0x000fc800078ec0ff */
[----:B------:R-:W-:-:S04]  /*15860*/  SHF.R.U32.HI R12, RZ, 0x8, R12 ;  /* 0x00000008ff0c7819 */ /* 0x000fc8000001160c */
[----:B------:R-:W-:-:S04]  /*15870*/  LOP3.LUT R12, R12, 0xffff, RZ, 0xc0, !PT ;  /* 0x0000ffff0c0c7812 */ /* 0x000fc800078ec0ff */
[C---:B------:R-:W-:Y:S02]  /*15880*/  ISETP.GE.U32.AND P3, PT, R199.reuse, R12, PT ;  /* 0x0000000cc700720c */ /* 0x040fe40003f66070 */
[--C-:B------:R-:W-:Y:S02]  /*15890*/  SHF.R.U32.HI R12, RZ, 0x10, R0.reuse ;  /* 0x00000010ff0c7819 */ /* 0x100fe40000011600 */
[----:B------:R-:W-:Y:S02]  /*158a0*/  SHF.R.U32.HI R0, RZ, 0x18, R0 ;  /* 0x00000018ff007819 */ /* 0x000fe40000011600 */
[----:B------:R-:W-:Y:S02]  /*158b0*/  LOP3.LUT R12, R12, 0xff, RZ, 0xc0, !PT ;  /* 0x000000ff0c0c7812 */ /* 0x000fe400078ec0ff */
[----:B------:R-:W-:Y:S01]  /*158c0*/  ISETP.GE.U32.AND P0, PT, R199, R0, PT ;  /* 0x00000000c700720c */ /* 0x000fe20003f06070 */
[----:B------:R-:W1:Y:S01]  /*158d0*/  MUFU.EX2 R25, R18 ;  /* 0x0000001200197308 */ /* 0x000e620000000800 */
[----:B------:R-:W-:-:S02]  /*158e0*/  LOP3.LUT R0, R10, 0xff, RZ, 0xc0, !PT ;  /* 0x000000ff0a007812 */ /* 0x000fc400078ec0ff */
[----:B------:R-:W-:Y:S02]  /*158f0*/  ISETP.GE.U32.AND P5, PT, R199, R12, PT ;  /* 0x0000000cc700720c */ /* 0x000fe40003fa6070 */
[----:B------:R-:W-:-:S03]  /*15900*/  SHF.R.U32.HI R12, RZ, 0x10, R10 ;  /* 0x00000010ff0c7819 */ /* 0x000fc6000001160a */
[----:B------:R-:W2:Y:S01]  /*15910*/  MUFU.EX2 R31, R109 ;  /* 0x0000006d001f7308 */ /* 0x000ea20000000800 */
[----:B------:R-:W-:Y:S02]  /*15920*/  LOP3.LUT R15, R13, R218, R14, 0x96, !PT ;  /* 0x000000da0d0f7212 */ /* 0x000fe400078e960e */
[----:B------:R-:W-:Y:S02]  /*15930*/  ISETP.GE.U32.AND P2, PT, R199, R0, PT ;  /* 0x00000000c700720c */ /* 0x000fe40003f46070 */
[----:B------:R-:W-:Y:S02]  /*15940*/  LOP3.LUT R14, R10, 0xffff, RZ, 0xc0, !PT ;  /* 0x0000ffff0a0e7812 */ /* 0x000fe400078ec0ff */
[----:B------:R-:W-:Y:S01]  /*15950*/  SHF.R.U32.HI R0, RZ, 0x18, R10 ;  /* 0x00000018ff007819 */ /* 0x000fe2000001160a */
[----:B------:R-:W3:Y:S01]  /*15960*/  MUFU.EX2 R20, R20 ;  /* 0x0000001400147308 */ /* 0x000ee20000000800 */
[----:B------:R-:W-:-:S07]  /*15970*/  LOP3.LUT R10, R12, 0xff, RZ, 0xc0, !PT ;  /* 0x000000ff0c0a7812 */ /* 0x000fce00078ec0ff */
[----:B------:R-:W4:Y:S01]  /*15980*/  MUFU.EX2 R18, R83 ;  /* 0x0000005300127308 */ /* 0x000f220000000800 */
[----:B------:R-:W-:Y:S01]  /*15990*/  ISETP.GE.U32.AND P6, PT, R199, R10, PT ;  /* 0x0000000ac700720c */ /* 0x000fe20003fc6070 */
[----:B------:R-:W-:Y:S01]  /*159a0*/  IMAD.WIDE.U32 R10, R15, -0x2daee0ad, RZ ;  /* 0xd2511f530f0a7825 */ /* 0x000fe200078e00ff */
[----:B------:R-:W-:-:S03]  /*159b0*/  ISETP.GE.U32.AND P1, PT, R199, R0, PT ;  /* 0x00000000c700720c */ /* 0x000fc60003f26070 */
[----:B-1----:R-:W-:Y:S01]  /*159c0*/  FADD.FTZ R13, R25, R30 ;  /* 0x0000001e190d7221 */ /* 0x002fe20000010000 */
[----:B------:R-:W-:Y:S02]  /*159d0*/  LOP3.LUT R0, R11, R223, R16, 0x96, !PT ;  /* 0x000000df0b007212 */ /* 0x000fe400078e9610 */
[C---:B------:R-:W-:Y:S02]  /*159e0*/  LOP3.LUT R16, R10.reuse, 0xffff, RZ, 0xc0, !PT ;  /* 0x0000ffff0a107812 */ /* 0x040fe400078ec0ff */
[----:B------:R-:W-:Y:S02]  /*159f0*/  LOP3.LUT R12, R10, 0xff, RZ, 0xc0, !PT ;  /* 0x000000ff0a0c7812 */ /* 0x000fe400078ec0ff */
[--C-:B------:R-:W-:Y:S02]  /*15a00*/  SHF.R.U32.HI R15, RZ, 0x10, R10.reuse ;  /* 0x00000010ff0f7819 */ /* 0x100fe4000001160a */
[----:B------:R-:W-:Y:S01]  /*15a10*/  SHF.R.U32.HI R11, RZ, 0x18, R10 ;  /* 0x00000018ff0b7819 */ /* 0x000fe2000001160a */
[----:B--2---:R-:W-:Y:S01]  /*15a20*/  FADD.FTZ R10, R31, R27 ;  /* 0x0000001b1f0a7221 */ /* 0x004fe20000010000 */
[----:B------:R-:W-:Y:S01]  /*15a30*/  PRMT R61, R48, 0x7610, R61 ;  /* 0x00007610303d7816 */ /* 0x000fe2000000003d */
[----:B---3--:R-:W-:-:S02]  /*15a40*/  FADD.FTZ R17, R20, R13 ;  /* 0x0000000d14117221 */ /* 0x008fc40000010000 */
[----:B----4-:R-:W-:Y:S01]  /*15a50*/  FADD.FTZ R13, R18, R10 ;  /* 0x0000000a120d7221 */ /* 0x010fe20000010000 */
[----:B------:R-:W-:Y:S01]  /*15a60*/  SHF.R.U32.HI R10, RZ, 0x8, R14 ;  /* 0x00000008ff0a7819 */ /* 0x000fe2000001160e */
[----:B------:R-:W-:Y:S01]  /*15a70*/  @!P4 HFMA2.BF16_V2 R42, -RZ.H0_H0, RZ.H0_H0, -R61.H0_H0 ;  /* 0x200000ffff2ac231 */ /* 0x000fe2000034093d */
[----:B------:R-:W-:Y:S02]  /*15a80*/  PRMT R83, R48, 0x7632, R83 ;  /* 0x0000763230537816 */ /* 0x000fe40000000053 */
[----:B------:R-:W-:Y:S02]  /*15a90*/  LOP3.LUT R10, R10, 0xffff, RZ, 0xc0, !PT ;  /* 0x0000ffff0a0a7812 */ /* 0x000fe400078ec0ff */
[----:B------:R-:W-:Y:S02]  /*15aa0*/  F2FP.BF16.F32.PACK_AB R109, R18, R31 ;  /* 0x0000001f126d723e */ /* 0x000fe400000010ff */
[----:B------:R-:W-:Y:S01]  /*15ab0*/  PRMT R209, R61, 0x5410, R83 ;  /* 0x000054103dd17816 */ /* 0x000fe20000000053 */
[----:B------:R-:W1:Y:S01]  /*15ac0*/  MUFU.EX2 R18, R64 ;  /* 0x0000004000127308 */ /* 0x000e620000000800 */
[----:B------:R-:W-:-:S02]  /*15ad0*/  PRMT R81, R32, 0x7610, R81 ;  /* 0x0000761020517816 */ /* 0x000fc40000000051 */
[----:B------:R-:W-:Y:S02]  /*15ae0*/  @!P4 PRMT R61, R42, 0x5410, RZ ;  /* 0x000054102a3dc816 */ /* 0x000fe400000000ff */
[----:B------:R-:W-:Y:S02]  /*15af0*/  ISETP.GE.U32.AND P4, PT, R199, R10, PT ;  /* 0x0000000ac700720c */ /* 0x000fe40003f86070 */
[----:B------:R-:W-:Y:S01]  /*15b00*/  SHF.R.U32.HI R10, RZ, 0x10, R0 ;  /* 0x00000010ff0a7819 */ /* 0x000fe20000011600 */
[----:B------:R-:W-:Y:S01]  /*15b10*/  @!P5 HFMA2.BF16_V2 R41, -RZ.H0_H0, RZ.H0_H0, -R81.H0_H0 ;  /* 0x200000ffff29d231 */ /* 0x000fe20000340951 */
[----:B------:R-:W-:Y:S01]  /*15b20*/  PRMT R82, R32, 0x7632, R82 ;  /* 0x0000763220527816 */ /* 0x000fe20000000052 */
[----:B------:R-:W2:Y:S01]  /*15b30*/  MUFU.EX2 R14, R65 ;  /* 0x00000041000e7308 */ /* 0x000ea20000000800 */
[----:B------:R-:W-:Y:S01]  /*15b40*/  PRMT R80, R26, 0x7610, R80 ;  /* 0x000076101a507816 */ /* 0x000fe20000000050 */
[----:B------:R-:W-:Y:S01]  /*15b50*/  IMAD.MOV.U32 R210, RZ, RZ, R169 ;  /* 0x000000ffffd27224 */ /* 0x000fe200078e00a9 */
[----:B------:R-:W-:-:S02]  /*15b60*/  LOP3.LUT R10, R10, 0xff, RZ, 0xc0, !PT ;  /* 0x000000ff0a0a7812 */ /* 0x000fc400078ec0ff */
[----:B------:R-:W-:Y:S01]  /*15b70*/  PRMT R169, R81, 0x5410, R82 ;  /* 0x0000541051a97816 */ /* 0x000fe20000000052 */
[----:B------:R-:W-:Y:S01]  /*15b80*/  @!P2 HFMA2.BF16_V2 R43, -RZ.H0_H0, RZ.H0_H0, -R80.H0_H0 ;  /* 0x200000ffff2ba231 */ /* 0x000fe20000340950 */
[----:B------:R-:W-:Y:S01]  /*15b90*/  @!P5 PRMT R81, R41, 0x5410, RZ ;  /* 0x000054102951d816 */ /* 0x000fe200000000ff */
[----:B------:R-:W-:Y:S01]  /*15ba0*/  @!P0 HFMA2.BF16_V2 R37, -RZ.H0_H0, RZ.H0_H0, -R82.H0_H0 ;  /* 0x200000ffff258231 */ /* 0x000fe20000340952 */
[----:B------:R-:W-:Y:S02]  /*15bb0*/  PRMT R162, R26, 0x7632, R162 ;  /* 0x000076321aa27816 */ /* 0x000fe400000000a2 */
[----:B------:R-:W-:Y:S02]  /*15bc0*/  ISETP.GE.U32.AND P5, PT, R199, R10, PT ;  /* 0x0000000ac700720c */ /* 0x000fe40003fa6070 */
[----:B------:R-:W-:Y:S01]  /*15bd0*/  LOP3.LUT R10, R0, 0xff, RZ, 0xc0, !PT ;  /* 0x000000ff000a7812 */ /* 0x000fe200078ec0ff */
[----:B------:R-:W-:Y:S01]  /*15be0*/  @!P3 HFMA2.BF16_V2 R40, -RZ.H0_H0, RZ.H0_H0, -R83.H0_H0 ;  /* 0x200000ffff28b231 */ /* 0x000fe20000340953 */
[----:B------:R-:W-:Y:S01]  /*15bf0*/  PRMT R235, R80, 0x5410, R162 ;  /* 0x0000541050eb7816 */ /* 0x000fe200000000a2 */
[----:B------:R-:W-:Y:S01]  /*15c00*/  @!P4 HFMA2.BF16_V2 R45, -RZ.H0_H0, RZ.H0_H0, -R162.H0_H0 ;  /* 0x200000ffff2dc231 */ /* 0x000fe200003409a2 */
[----:B------:R-:W-:-:S02]  /*15c10*/  @!P2 PRMT R80, R43, 0x5410, RZ ;  /* 0x000054102b50a816 */ /* 0x000fc400000000ff */
[----:B------:R-:W-:Y:S02]  /*15c20*/  @!P0 PRMT R82, R37, 0x5410, RZ ;  /* 0x0000541025528816 */ /* 0x000fe400000000ff */
[C---:B------:R-:W-:Y:S02]  /*15c30*/  ISETP.GE.U32.AND P2, PT, R199.reuse, R10, PT ;  /* 0x0000000ac700720c */ /* 0x040fe40003f46070 */
[----:B------:R-:W-:Y:S02]  /*15c40*/  PRMT R161, R24, 0x7632, R161 ;  /* 0x0000763218a17816 */ /* 0x000fe400000000a1 */
[----:B------:R-:W-:Y:S01]  /*15c50*/  ISETP.GE.U32.AND P0, PT, R199, R11, PT ;  /* 0x0000000bc700720c */ /* 0x000fe20003f06070 */
[----:B-1----:R-:W-:Y:S01]  /*15c60*/  FADD.FTZ R11, R18, R19 ;  /* 0x00000013120b7221 */ /* 0x002fe20000010000 */
[----:B------:R-:W-:Y:S02]  /*15c70*/  SHF.R.U32.HI R10, RZ, 0x18, R0 ;  /* 0x00000018ff0a7819 */ /* 0x000fe40000011600 */
[----:B------:R-:W-:Y:S01]  /*15c80*/  LOP3.LUT R0, R0, 0xffff, RZ, 0xc0, !PT ;  /* 0x0000ffff00007812 */ /* 0x000fe200078ec0ff */
[----:B------:R-:W-:Y:S01]  /*15c90*/  @!P1 HFMA2.BF16_V2 R46, -RZ.H0_H0, RZ.H0_H0, -R161.H0_H0 ;  /* 0x200000ffff2e9231 */ /* 0x000fe200003409a1 */
[----:B------:R-:W-:-:S02]  /*15ca0*/  @!P3 PRMT R83, R40, 0x5410, RZ ;  /* 0x000054102853b816 */ /* 0x000fc400000000ff */
[----:B------:R-:W-:Y:S02]  /*15cb0*/  @!P4 PRMT R162, R45, 0x5410, RZ ;  /* 0x000054102da2c816 */ /* 0x000fe400000000ff */
[----:B------:R-:W-:Y:S02]  /*15cc0*/  PRMT R160, R24, 0x7610, R160 ;  /* 0x0000761018a07816 */ /* 0x000fe400000000a0 */
[C---:B------:R-:W-:Y:S01]  /*15cd0*/  ISETP.GE.U32.AND P3, PT, R199.reuse, R12, PT ;  /* 0x0000000cc700720c */ /* 0x040fe20003f66070 */
[C---:B--2---:R-:W-:Y:S01]  /*15ce0*/  FADD.FTZ R12, R14.reuse, R11 ;  /* 0x0000000b0e0c7221 */ /* 0x044fe20000010000 */
[----:B------:R-:W-:Y:S02]  /*15cf0*/  ISETP.GE.U32.AND P4, PT, R199, R10, PT ;  /* 0x0000000ac700720c */ /* 0x000fe40003f86070 */
[----:B------:R-:W-:Y:S01]  /*15d00*/  LOP3.LUT R10, R15, 0xff, RZ, 0xc0, !PT ;  /* 0x000000ff0f0a7812 */ /* 0x000fe200078ec0ff */
[----:B------:R-:W-:Y:S01]  /*15d10*/  IMAD.MOV.U32 R32, RZ, RZ, R92 ;  /* 0x000000ffff207224 */ /* 0x000fe200078e005c */
[----:B------:R-:W-:-:S02]  /*15d20*/  F2FP.BF16.F32.PACK_AB R11, R14, R18 ;  /* 0x000000120e0b723e */ /* 0x000fc400000010ff */
[----:B------:R-:W-:Y:S01]  /*15d30*/  SHF.R.U32.HI R0, RZ, 0x8, R0 ;  /* 0x00000008ff007819 */ /* 0x000fe20000011600 */
[----:B------:R-:W1:Y:S01]  /*15d40*/  MUFU.EX2 R14, R35 ;  /* 0x00000023000e7308 */ /* 0x000e620000000800 */
[----:B------:R-:W-:Y:S01]  /*15d50*/  PRMT R92, R160, 0x5410, R161 ;  /* 0x00005410a05c7816 */ /* 0x000fe200000000a1 */
[----:B------:R-:W-:Y:S01]  /*15d60*/  @!P6 HFMA2.BF16_V2 R47, -RZ.H0_H0, RZ.H0_H0, -R160.H0_H0 ;  /* 0x200000ffff2fe231 */ /* 0x000fe200003409a0 */
[----:B------:R-:W-:Y:S02]  /*15d70*/  @!P1 PRMT R161, R46, 0x5410, RZ ;  /* 0x000054102ea19816 */ /* 0x000fe400000000ff */
[----:B------:R-:W-:Y:S02]  /*15d80*/  ISETP.GE.U32.AND P1, PT, R199, R10, PT ;  /* 0x0000000ac700720c */ /* 0x000fe40003f26070 */
[----:B------:R-:W-:Y:S01]  /*15d90*/  LOP3.LUT R0, R0, 0xffff, RZ, 0xc0, !PT ;  /* 0x0000ffff00007812 */ /* 0x000fe200078ec0ff */
[----:B------:R-:W2:Y:S01]  /*15da0*/  MUFU.EX2 R10, R38 ;  /* 0x00000026000a7308 */ /* 0x000ea20000000800 */
[----:B------:R-:W-:-:S02]  /*15db0*/  PRMT R159, R22, 0x7610, R159 ;  /* 0x00007610169f7816 */ /* 0x000fc4000000009f */
[----:B------:R-:W-:Y:S02]  /*15dc0*/  @!P6 PRMT R160, R47, 0x5410, RZ ;  /* 0x000054102fa0e816 */ /* 0x000fe400000000ff */
[----:B------:R-:W-:Y:S02]  /*15dd0*/  ISETP.GE.U32.AND P6, PT, R199, R0, PT ;  /* 0x00000000c700720c */ /* 0x000fe40003fc6070 */
[----:B------:R-:W-:Y:S01]  /*15de0*/  SHF.R.U32.HI R0, RZ, 0x8, R16 ;  /* 0x00000008ff007819 */ /* 0x000fe20000011610 */
[----:B------:R-:W-:Y:S01]  /*15df0*/  @!P2 HFMA2.BF16_V2 R53, -RZ.H0_H0, RZ.H0_H0, -R159.H0_H0 ;  /* 0x200000ffff35a231 */ /* 0x000fe2000034099f */
[----:B------:R-:W-:Y:S01]  /*15e00*/  PRMT R158, R22, 0x7632, R158 ;  /* 0x00007632169e7816 */ /* 0x000fe2000000009e */
[----:B------:R-:W3:Y:S01]  /*15e10*/  MUFU.EX2 R16, R33 ;  /* 0x0000002100107308 */ /* 0x000ee20000000800 */
[----:B------:R-:W-:Y:S02]  /*15e20*/  LOP3.LUT R0, R0, 0xffff, RZ, 0xc0, !PT ;  /* 0x0000ffff00007812 */ /* 0x000fe400078ec0ff */
[----:B------:R-:W-:-:S02]  /*15e30*/  F2FP.BF16.F32.PACK_AB R49, R20, R25 ;  /* 0x000000191431723e */ /* 0x000fc400000010ff */
[----:B------:R-:W-:Y:S02]  /*15e40*/  PRMT R193, R159, 0x5410, R158 ;  /* 0x000054109fc17816 */ /* 0x000fe4000000009e */
[----:B------:R-:W-:Y:S01]  /*15e50*/  @!P2 PRMT R159, R53, 0x5410, RZ ;  /* 0x00005410359fa816 */ /* 0x000fe200000000ff */
[----:B------:R-:W4:Y:S01]  /*15e60*/  MUFU.EX2 R15, R34 ;  /* 0x00000022000f7308 */ /* 0x000f220000000800 */
[----:B------:R-:W-:Y:S01]  /*15e70*/  ISETP.GE.U32.AND P2, PT, R199, R0, PT ;  /* 0x00000000c700720c */ /* 0x000fe20003f46070 */
[----:B-1----:R-:W-:Y:S01]  /*15e80*/  FADD.FTZ R0, R14, R23 ;  /* 0x000000170e007221 */ /* 0x002fe20000010000 */
[----:B------:R-:W-:-:S05]  /*15e90*/  PRMT R155, R11, 0x7610, R155 ;  /* 0x000076100b9b7816 */ /* 0x000fca000000009b */
[----:B------:R-:W1:Y:S01]  /*15ea0*/  MUFU.EX2 R27, R110 ;  /* 0x0000006e001b7308 */ /* 0x000e620000000800 */
[----:B------:R-:W-:Y:S01]  /*15eb0*/  PRMT R154, R11, 0x7632, R154 ;  /* 0x000076320b9a7816 */ /* 0x000fe2000000009a */
[----:B--2---:R-:W-:-:S06]  /*15ec0*/  FADD.FTZ R11, R10, R0 ;  /* 0x000000000a0b7221 */ /* 0x004fcc0000010000 */
[----:B------:R-:W2:Y:S01]  /*15ed0*/  MUFU.EX2 R25, R67 ;  /* 0x0000004300197308 */ /* 0x000ea20000000800 */
[----:B------:R-:W-:-:S07]  /*15ee0*/  F2FP.BF16.F32.PACK_AB R0, R10, R14 ;  /* 0x0000000e0a00723e */ /* 0x000fce00000010ff */
[----:B------:R-:W2:Y:S01]  /*15ef0*/  MUFU.EX2 R20, R111 ;  /* 0x0000006f00147308 */ /* 0x000ea20000000800 */
[----:B------:R-:W-:-:S07]  /*15f00*/  PRMT R151, R0, 0x7610, R151 ;  /* 0x0000761000977816 */ /* 0x000fce0000000097 */
[----:B------:R-:W2:Y:S01]  /*15f10*/  MUFU.EX2 R19, R70 ;  /* 0x0000004600137308 */ /* 0x000ea20000000800 */
[----:B------:R-:W-:-:S07]  /*15f20*/  PRMT R150, R0, 0x7632, R150 ;  /* 0x0000763200967816 */ /* 0x000fce0000000096 */
[----:B------:R-:W2:Y:S01]  /*15f30*/  MUFU.EX2 R18, R39 ;  /* 0x0000002700127308 */ /* 0x000ea20000000800 */
[----:B---3--:R-:W-:-:S07]  /*15f40*/  FADD.FTZ R0, R16, R17 ;  /* 0x0000001110007221 */ /* 0x008fce0000010000 */
[----:B------:R-:W3:Y:S01]  /*15f50*/  MUFU.EX2 R26, R71 ;  /* 0x00000047001a7308 */ /* 0x000ee20000000800 */
[----:B----4-:R-:W-:-:S07]  /*15f60*/  FADD.FTZ R31, R15, R0 ;  /* 0x000000000f1f7221 */ /* 0x010fce0000010000 */
[----:B------:R-:W4:Y:S01]  /*15f70*/  MUFU.EX2 R14, R44 ;  /* 0x0000002c000e7308 */ /* 0x000f220000000800 */
[----:B-1----:R-:W-:Y:S01]  /*15f80*/  FADD.FTZ R0, R27, R13 ;  /* 0x0000000d1b007221 */ /* 0x002fe20000010000 */
[----:B--2---:R-:W-:-:S03]  /*15f90*/  FADD.FTZ R10, R25, R12 ;  /* 0x0000000c190a7221 */ /* 0x004fc60000010000 */
[----:B------:R-:W-:Y:S01]  /*15fa0*/  FADD.FTZ R30, R20, R0 ;  /* 0x00000000141e7221 */ /* 0x000fe20000010000 */
[----:B------:R-:W-:Y:S01]  /*15fb0*/  FADD.FTZ R10, R19, R10 ;  /* 0x0000000a130a7221 */ /* 0x000fe20000010000 */
[----:B------:R-:W-:-:S03]  /*15fc0*/  FADD.FTZ R0, R18, R11 ;  /* 0x0000000b12007221 */ /* 0x000fc60000010000 */
[----:B---3--:R-:W-:Y:S01]  /*15fd0*/  FADD.FTZ R11, R26, R10 ;  /* 0x0000000a1a0b7221 */ /* 0x008fe20000010000 */
[----:B------:R-:W1:Y:S01]  /*15fe0*/  MUFU.EX2 R13, R58 ;  /* 0x0000003a000d7308 */ /* 0x000e620000000800 */
[----:B----4-:R-:W-:Y:S01]  /*15ff0*/  FADD.FTZ R10, R14, R0 ;  /* 0x000000000e0a7221 */ /* 0x010fe20000010000 */
[----:B------:R-:W-:-:S06]  /*16000*/  VIADD R0, R7, 0x1 ;  /* 0x0000000107007836 */ /* 0x000fcc0000000000 */
[----:B------:R-:W2:Y:S01]  /*16010*/  MUFU.EX2 R24, R73 ;  /* 0x0000004900187308 */ /* 0x000ea20000000800 */
[----:B------:R-:W-:-:S07]  /*16020*/  LOP3.LUT R0, R3, R0, RZ, 0x3c, !PT ;  /* 0x0000000003007212 */ /* 0x000fce00078e3cff */
[----:B------:R-:W3:Y:S01]  /*16030*/  MUFU.EX2 R12, R59 ;  /* 0x0000003b000c7308 */ /* 0x000ee20000000800 */
[----:B------:R-:W-:-:S05]  /*16040*/  LOP3.LUT R0, R0, R129, RZ, 0x3c, !PT ;  /* 0x0000008100007212 */ /* 0x000fca00078e3cff */
[----:B------:R-:W-:-:S04]  /*16050*/  IMAD.WIDE.U32 R34, R0, -0x326172a9, RZ ;  /* 0xcd9e8d5700227825 */ /* 0x000fc800078e00ff */
[----:B-1----:R-:W-:Y:S01]  /*16060*/  FADD.FTZ R10, R13, R10 ;  /* 0x0000000a0d0a7221 */ /* 0x002fe20000010000 */
[----:B------:R-:W-:Y:S02]  /*16070*/  PRMT R157, R21, 0x7610, R157 ;  /* 0x00007610159d7816 */ /* 0x000fe4000000009d */
[----:B------:R-:W-:Y:S02]  /*16080*/  LOP3.LUT R0, R35, R215, R196, 0x96, !PT ;  /* 0x000000d723007212 */ /* 0x000fe400078e96c4 */
[----:B------:R-:W-:Y:S02]  /*16090*/  PRMT R156, R21, 0x7632, R156 ;  /* 0x00007632159c7816 */ /* 0x000fe4000000009c */
[----:B------:R-:W-:Y:S01]  /*160a0*/  F2FP.BF16.F32.PACK_AB R40, R20, R27 ;  /* 0x0000001b1428723e */ /* 0x000fe200000010ff */
[----:B--2---:R-:W-:Y:S01]  /*160b0*/  FADD.FTZ R20, R24, R11 ;  /* 0x0000000b18147221 */ /* 0x004fe20000010000 */
[----:B------:R-:W-:Y:S01]  /*160c0*/  F2FP.BF16.F32.PACK_AB R21, R14, R18 ;  /* 0x000000120e15723e */ /* 0x000fe200000010ff */
[----:B---3--:R-:W-:Y:S01]  /*160d0*/  FADD.FTZ R18, R12, R10 ;  /* 0x0000000a0c127221 */ /* 0x008fe20000010000 */
[----:B------:R-:W-:-:S05]  /*160e0*/  IMAD.WIDE.U32 R10, R0, -0x2daee0ad, RZ ;  /* 0xd2511f53000a7825 */ /* 0x000fca00078e00ff */
[----:B------:R-:W-:Y:S02]  /*160f0*/  LOP3.LUT R0, R11, R216, R238, 0x96, !PT ;  /* 0x000000d80b007212 */ /* 0x000fe400078e96ee */
[----:B------:R-:W-:Y:S02]  /*16100*/  LOP3.LUT R11, R79, R214, R34, 0x96, !PT ;  /* 0x000000d64f0b7212 */ /* 0x000fe400078e9622 */
[----:B------:R-:W-:-:S03]  /*16110*/  F2FP.BF16.F32.PACK_AB R22, R12, R13 ;  /* 0x0000000d0c16723e */ /* 0x000fc600000010ff */
[----:B------:R-:W-:Y:S01]  /*16120*/  IMAD.WIDE.U32 R12, R11, -0x2daee0ad, RZ ;  /* 0xd2511f530b0c7825 */ /* 0x000fe200078e00ff */
[----:B------:R-:W-:-:S03]  /*16130*/  F2FP.BF16.F32.PACK_AB R41, R15, R16 ;  /* 0x000000100f29723e */ /* 0x000fc600000010ff */
        /* <DEDUP_REMOVED lines=13> */
[----:B------:R-:W-:Y:S02]  /*16210*/  PRMT R192, R157, 0x5410, R156 ;  /* 0x000054109dc07816 */ /* 0x000fe4000000009c */
[----:B------:R-:W-:Y:S02]  /*16220*/  LOP3.LUT R12, R0, 0xff, RZ, 0xc0, !PT ;  /* 0x000000ff000c7812 */ /* 0x000fe400078ec0ff */
[----:B------:R-:W-:Y:S02]  /*16230*/  @!P4 PRMT R156, R50, 0x5410, RZ ;  /* 0x00005410329cc816 */ /* 0x000fe400000000ff */
[----:B------:R-:W-:Y:S02]  /*16240*/  ISETP.GE.U32.AND P4, PT, R199, R12, PT ;  /* 0x0000000cc700720c */ /* 0x000fe40003f86070 */
[----:B------:R-:W-:Y:S01]  /*16250*/  LOP3.LUT R12, R0, 0xffff, RZ, 0xc0, !PT ;  /* 0x0000ffff000c7812 */ /* 0x000fe200078ec0ff */
[----:B------:R-:W-:-:S03]  /*16260*/  @!P3 HFMA2.BF16_V2 R55, -RZ.H0_H0, RZ.H0_H0, -R155.H0_H0 ;  /* 0x200000ffff37b231 */ /* 0x000fc6000034099b */
[----:B------:R-:W-:Y:S02]  /*16270*/  SHF.R.U32.HI R12, RZ, 0x8, R12 ;  /* 0x00000008ff0c7819 */ /* 0x000fe4000001160c */
[----:B------:R-:W-:Y:S02]  /*16280*/  PRMT R195, R155, 0x5410, R154 ;  /* 0x000054109bc37816 */ /* 0x000fe4000000009a */
[----:B------:R-:W-:Y:S02]  /*16290*/  LOP3.LUT R12, R12, 0xffff, RZ, 0xc0, !PT ;  /* 0x0000ffff0c0c7812 */ /* 0x000fe400078ec0ff */
[----:B------:R-:W-:Y:S01]  /*162a0*/  @!P3 PRMT R155, R55, 0x5410, RZ ;  /* 0x00005410379bb816 */ /* 0x000fe200000000ff */
[----:B------:R-:W-:Y:S01]  /*162b0*/  @!P0 HFMA2.BF16_V2 R54, -RZ.H0_H0, RZ.H0_H0, -R150.H0_H0 ;  /* 0x200000ffff368231 */ /* 0x000fe20000340996 */
[----:B------:R-:W-:Y:S02]  /*162c0*/  ISETP.GE.U32.AND P3, PT, R199, R12, PT ;  /* 0x0000000cc700720c */ /* 0x000fe40003f66070 */
[--C-:B------:R-:W-:Y:S01]  /*162d0*/  SHF.R.U32.HI R12, RZ, 0x10, R0.reuse ;  /* 0x00000010ff0c7819 */ /* 0x100fe20000011600 */
[----:B------:R-:W-:Y:S01]  /*162e0*/  @!P5 HFMA2.BF16_V2 R51, -RZ.H0_H0, RZ.H0_H0, -R157.H0_H0 ;  /* 0x200000ffff33d231 */ /* 0x000fe2000034099d */
[----:B------:R-:W-:Y:S01]  /*162f0*/  SHF.R.U32.HI R0, RZ, 0x18, R0 ;  /* 0x00000018ff007819 */ /* 0x000fe20000011600 */
[----:B------:R-:W-:Y:S01]  /*16300*/  @!P2 HFMA2.BF16_V2 R57, -RZ.H0_H0, RZ.H0_H0, -R154.H0_H0 ;  /* 0x200000ffff39a231 */ /* 0x000fe2000034099a */
[----:B------:R-:W-:-:S02]  /*16310*/  PRMT R194, R151, 0x5410, R150 ;  /* 0x0000541097c27816 */ /* 0x000fc40000000096 */
[----:B------:R-:W-:Y:S02]  /*16320*/  LOP3.LUT R12, R12, 0xff, RZ, 0xc0, !PT ;  /* 0x000000ff0c0c7812 */ /* 0x000fe400078ec0ff */
[----:B------:R-:W-:Y:S02]  /*16330*/  @!P0 PRMT R150, R54, 0x5410, RZ ;  /* 0x0000541036968816 */ /* 0x000fe400000000ff */
[----:B------:R-:W-:Y:S02]  /*16340*/  F2FP.BF16.F32.PACK_AB R23, R19, R25 ;  /* 0x000000191317723e */ /* 0x000fe400000010ff */
[----:B------:R-:W-:Y:S01]  /*16350*/  ISETP.GE.U32.AND P0, PT, R199, R0, PT ;  /* 0x00000000c700720c */ /* 0x000fe20003f06070 */
[----:B------:R-:W1:Y:S01]  /*16360*/  MUFU.EX2 R25, R75 ;  /* 0x0000004b00197308 */ /* 0x000e620000000800 */
[----:B------:R-:W-:Y:S02]  /*16370*/  @!P5 PRMT R157, R51, 0x5410, RZ ;  /* 0x00005410339dd816 */ /* 0x000fe400000000ff */
[----:B------:R-:W-:-:S02]  /*16380*/  LOP3.LUT R0, R10, 0xff, RZ, 0xc0, !PT ;  /* 0x000000ff0a007812 */ /* 0x000fc400078ec0ff */
[----:B------:R-:W-:Y:S02]  /*16390*/  ISETP.GE.U32.AND P5, PT, R199, R12, PT ;  /* 0x0000000cc700720c */ /* 0x000fe40003fa6070 */
[----:B------:R-:W-:Y:S01]  /*163a0*/  SHF.R.U32.HI R12, RZ, 0x10, R10 ;  /* 0x00000010ff0c7819 */ /* 0x000fe2000001160a */
[----:B------:R-:W-:Y:S01]  /*163b0*/  @!P6 HFMA2.BF16_V2 R52, -RZ.H0_H0, RZ.H0_H0, -R158.H0_H0 ;  /* 0x200000ffff34e231 */ /* 0x000fe2000034099e */
[----:B------:R-:W-:Y:S01]  /*163c0*/  @!P2 PRMT R154, R57, 0x5410, RZ ;  /* 0x00005410399aa816 */ /* 0x000fe200000000ff */
[----:B------:R-:W2:Y:S01]  /*163d0*/  MUFU.EX2 R17, R77 ;  /* 0x0000004d00117308 */ /* 0x000ea20000000800 */
[----:B------:R-:W-:Y:S02]  /*163e0*/  LOP3.LUT R15, R13, R218, R14, 0x96, !PT ;  /* 0x000000da0d0f7212 */ /* 0x000fe400078e960e */
[----:B------:R-:W-:Y:S02]  /*163f0*/  ISETP.GE.U32.AND P2, PT, R199, R0, PT ;  /* 0x00000000c700720c */ /* 0x000fe40003f46070 */
[----:B------:R-:W-:-:S02]  /*16400*/  LOP3.LUT R14, R10, 0xffff, RZ, 0xc0, !PT ;  /* 0x0000ffff0a0e7812 */ /* 0x000fc400078ec0ff */
[----:B------:R-:W-:Y:S02]  /*16410*/  SHF.R.U32.HI R0, RZ, 0x18, R10 ;  /* 0x00000018ff007819 */ /* 0x000fe4000001160a */
[----:B------:R-:W-:Y:S02]  /*16420*/  LOP3.LUT R10, R12, 0xff, RZ, 0xc0, !PT ;  /* 0x000000ff0c0a7812 */ /* 0x000fe400078ec0ff */
[----:B------:R-:W-:Y:S02]  /*16430*/  @!P6 PRMT R158, R52, 0x5410, RZ ;  /* 0x00005410349ee816 */ /* 0x000fe400000000ff */
[----:B------:R-:W-:Y:S01]  /*16440*/  ISETP.GE.U32.AND P6, PT, R199, R10, PT ;  /* 0x0000000ac700720c */ /* 0x000fe20003fc6070 */
[----:B------:R-:W-:Y:S01]  /*16450*/  IMAD.WIDE.U32 R10, R15, -0x2daee0ad, RZ ;  /* 0xd2511f530f0a7825 */ /* 0x000fe200078e00ff */
[----:B------:R-:W3:Y:S01]  /*16460*/  MUFU.EX2 R27, R98 ;  /* 0x00000062001b7308 */ /* 0x000ee20000000800 */
[----:B------:R-:W-:Y:S02]  /*16470*/  PRMT R131, R23, 0x7610, R131 ;  /* 0x0000761017837816 */ /* 0x000fe40000000083 */
[----:B------:R-:W-:-:S02]  /*16480*/  LOP3.LUT R13, R10, 0xff, RZ, 0xc0, !PT ;  /* 0x000000ff0a0d7812 */ /* 0x000fc400078ec0ff */
[----:B------:R-:W-:Y:S02]  /*16490*/  LOP3.LUT R19, R10, 0xffff, RZ, 0xc0, !PT ;  /* 0x0000ffff0a137812 */ /* 0x000fe400078ec0ff */
[--C-:B------:R-:W-:Y:S02]  /*164a0*/  SHF.R.U32.HI R15, RZ, 0x10, R10.reuse ;  /* 0x00000010ff0f7819 */ /* 0x100fe4000001160a */
[----:B------:R-:W-:Y:S01]  /*164b0*/  SHF.R.U32.HI R12, RZ, 0x18, R10 ;  /* 0x00000018ff0c7819 */ /* 0x000fe2000001160a */
[----:B-1----:R-:W-:Y:S01]  /*164c0*/  FADD.FTZ R10, R25, R18 ;  /* 0x00000012190a7221 */ /* 0x002fe20000010000 */
[----:B------:R-:W-:-:S03]  /*164d0*/  @!P1 HFMA2.BF16_V2 R56, -RZ.H0_H0, RZ.H0_H0, -R151.H0_H0 ;  /* 0x200000ffff389231 */ /* 0x000fc60000340997 */
[----:B--2---:R-:W-:Y:S01]  /*164e0*/  FADD.FTZ R18, R17, R10 ;  /* 0x0000000a11127221 */ /* 0x004fe20000010000 */
[----:B------:R-:W-:Y:S01]  /*164f0*/  SHF.R.U32.HI R10, RZ, 0x8, R14 ;  /* 0x00000008ff0a7819 */ /* 0x000fe2000001160e */
[----:B------:R-:W-:Y:S01]  /*16500*/  @!P4 HFMA2.BF16_V2 R60, -RZ.H0_H0, RZ.H0_H0, -R131.H0_H0 ;  /* 0x200000ffff3cc231 */ /* 0x000fe20000340983 */
[----:B------:R-:W-:Y:S02]  /*16510*/  PRMT R130, R23, 0x7632, R130 ;  /* 0x0000763217827816 */ /* 0x000fe40000000082 */
[----:B------:R-:W-:Y:S02]  /*16520*/  @!P1 PRMT R151, R56, 0x5410, RZ ;  /* 0x0000541038979816 */ /* 0x000fe400000000ff */
[----:B------:R-:W-:Y:S02]  /*16530*/  ISETP.GE.U32.AND P1, PT, R199, R0, PT ;  /* 0x00000000c700720c */ /* 0x000fe40003f26070 */
[----:B------:R-:W-:Y:S02]  /*16540*/  LOP3.LUT R10, R10, 0xffff, RZ, 0xc0, !PT ;  /* 0x0000ffff0a0a7812 */ /* 0x000fe400078ec0ff */
[----:B------:R-:W-:-:S02]  /*16550*/  LOP3.LUT R0, R11, R223, R16, 0x96, !PT ;  /* 0x000000df0b007212 */ /* 0x000fc400078e9610 */
[----:B------:R-:W-:Y:S02]  /*16560*/  PRMT R189, R131, 0x5410, R130 ;  /* 0x0000541083bd7816 */ /* 0x000fe40000000082 */
[----:B------:R-:W-:Y:S02]  /*16570*/  PRMT R106, R21, 0x7610, R106 ;  /* 0x00007610156a7816 */ /* 0x000fe4000000006a */
[----:B------:R-:W-:Y:S02]  /*16580*/  F2FP.BF16.F32.PACK_AB R24, R24, R26 ;  /* 0x0000001a1818723e */ /* 0x000fe400000010ff */
[----:B------:R-:W-:Y:S01]  /*16590*/  @!P4 PRMT R131, R60, 0x5410, RZ ;  /* 0x000054103c83c816 */ /* 0x000fe200000000ff */
[----:B---3--:R-:W-:Y:S01]  /*165a0*/  FADD.FTZ R11, R27, R20 ;  /* 0x000000141b0b7221 */ /* 0x008fe20000010000 */
[----:B------:R-:W-:Y:S01]  /*165b0*/  ISETP.GE.U32.AND P4, PT, R199, R10, PT ;  /* 0x0000000ac700720c */ /* 0x000fe20003f86070 */
[----:B------:R1:W-:Y:S01]  /*165c0*/  MUFU.EX2 R20, R107 ;  /* 0x0000006b00147308 */ /* 0x0003e20000000800 */
[----:B------:R-:W-:Y:S01]  /*165d0*/  SHF.R.U32.HI R10, RZ, 0x10, R0 ;  /* 0x00000010ff0a7819 */ /* 0x000fe20000011600 */
[----:B------:R-:W-:Y:S01]  /*165e0*/  @!P5 HFMA2.BF16_V2 R69, -RZ.H0_H0, RZ.H0_H0, -R106.H0_H0 ;  /* 0x200000ffff45d231 */ /* 0x000fe2000034096a */
[----:B------:R-:W-:Y:S01]  /*165f0*/  PRMT R133, R24, 0x7610, R133 ;  /* 0x0000761018857816 */ /* 0x000fe20000000085 */
[----:B------:R-:W-:Y:S01]  /*16600*/  IMAD.MOV.U32 R205, RZ, RZ, R170 ;  /* 0x000000ffffcd7224 */ /* 0x000fe200078e00aa */
[----:B------:R-:W-:-:S03]  /*16610*/  LOP3.LUT R10, R10, 0xff, RZ, 0xc0, !PT ;  /* 0x000000ff0a0a7812 */ /* 0x000fc600078ec0ff */
[----:B------:R-:W2:Y:S01]  /*16620*/  MUFU.EX2 R26, R99 ;  /* 0x00000063001a7308 */ /* 0x000ea20000000800 */
[----:B------:R-:W-:Y:S01]  /*16630*/  F2FP.BF16.F32.PACK_AB R17, R17, R25 ;  /* 0x000000191111723e */ /* 0x000fe200000010ff */
[----:B------:R-:W-:Y:S01]  /*16640*/  @!P2 HFMA2.BF16_V2 R72, -RZ.H0_H0, RZ.H0_H0, -R133.H0_H0 ;  /* 0x200000ffff48a231 */ /* 0x000fe20000340985 */
[----:B------:R-:W-:Y:S02]  /*16650*/  PRMT R132, R24, 0x7632, R132 ;  /* 0x0000763218847816 */ /* 0x000fe40000000084 */
[----:B-1----:R-:W-:-:S03]  /*16660*/  PRMT R107, R21, 0x7632, R107 ;  /* 0x00007632156b7816 */ /* 0x002fc6000000006b */
[----:B------:R1:W-:Y:S01]  /*16670*/  MUFU.EX2 R25, R186 ;  /* 0x000000ba00197308 */ /* 0x0003e20000000800 */
[----:B------:R-:W-:Y:S02]  /*16680*/  PRMT R170, R106, 0x5410, R107 ;  /* 0x000054106aaa7816 */ /* 0x000fe4000000006b */
[----:B------:R-:W-:Y:S02]  /*16690*/  @!P5 PRMT R106, R69, 0x5410, RZ ;  /* 0x00005410456ad816 */ /* 0x000fe400000000ff */
[----:B------:R-:W-:Y:S02]  /*166a0*/  ISETP.GE.U32.AND P5, PT, R199, R10, PT ;  /* 0x0000000ac700720c */ /* 0x000fe40003fa6070 */
[----:B------:R-:W-:Y:S01]  /*166b0*/  LOP3.LUT R10, R0, 0xff, RZ, 0xc0, !PT ;  /* 0x000000ff000a7812 */ /* 0x000fe200078ec0ff */
[----:B------:R-:W3:Y:S01]  /*166c0*/  MUFU.EX2 R14, R117 ;  /* 0x00000075000e7308 */ /* 0x000ee20000000800 */
[----:B------:R-:W-:Y:S01]  /*166d0*/  @!P4 HFMA2.BF16_V2 R74, -RZ.H0_H0, RZ.H0_H0, -R132.H0_H0 ;  /* 0x200000ffff4ac231 */ /* 0x000fe20000340984 */
[----:B------:R-:W-:Y:S01]  /*166e0*/  PRMT R135, R22, 0x7632, R135 ;  /* 0x0000763216877816 */ /* 0x000fe20000000087 */
[----:B-1----:R-:W-:-:S02]  /*166f0*/  IMAD.MOV.U32 R186, RZ, RZ, R32 ;  /* 0x000000ffffba7224 */ /* 0x002fc400078e0020 */
[----:B------:R-:W-:Y:S02]  /*16700*/  IMAD.MOV.U32 R32, RZ, RZ, R36 ;  /* 0x000000ffff207224 */ /* 0x000fe400078e0024 */
[----:B------:R-:W-:Y:S01]  /*16710*/  IMAD.MOV.U32 R36, RZ, RZ, R191 ;  /* 0x000000ffff247224 */ /* 0x000fe200078e00bf */
[----:B------:R-:W-:Y:S02]  /*16720*/  PRMT R191, R133, 0x5410, R132 ;  /* 0x0000541085bf7816 */ /* 0x000fe40000000084 */
[----:B------:R-:W-:Y:S02]  /*16730*/  @!P2 PRMT R133, R72, 0x5410, RZ ;  /* 0x000054104885a816 */ /* 0x000fe400000000ff */
[----:B------:R-:W-:Y:S02]  /*16740*/  ISETP.GE.U32.AND P2, PT, R199, R10, PT ;  /* 0x0000000ac700720c */ /* 0x000fe40003f46070 */
[----:B------:R-:W-:Y:S02]  /*16750*/  SHF.R.U32.HI R10, RZ, 0x18, R0 ;  /* 0x00000018ff0a7819 */ /* 0x000fe40000011600 */
[----:B------:R-:W-:Y:S01]  /*16760*/  LOP3.LUT R0, R0, 0xffff, RZ, 0xc0, !PT ;  /* 0x0000ffff00007812 */ /* 0x000fe200078ec0ff */
[----:B------:R-:W-:Y:S01]  /*16770*/  @!P1 HFMA2.BF16_V2 R76, -RZ.H0_H0, RZ.H0_H0, -R135.H0_H0 ;  /* 0x200000ffff4c9231 */ /* 0x000fe20000340987 */
[----:B------:R-:W-:-:S02]  /*16780*/  @!P4 PRMT R132, R74, 0x5410, RZ ;  /* 0x000054104a84c816 */ /* 0x000fc400000000ff */
[----:B------:R-:W-:Y:S02]  /*16790*/  PRMT R134, R22, 0x7610, R134 ;  /* 0x0000761016867816 */ /* 0x000fe40000000086 */
[----:B------:R-:W-:Y:S02]  /*167a0*/  ISETP.GE.U32.AND P4, PT, R199, R10, PT ;  /* 0x0000000ac700720c */ /* 0x000fe40003f86070 */
[----:B------:R-:W-:Y:S01]  /*167b0*/  LOP3.LUT R10, R15, 0xff, RZ, 0xc0, !PT ;  /* 0x000000ff0f0a7812 */ /* 0x000fe200078ec0ff */
[C---:B--2---:R-:W-:Y:S01]  /*167c0*/  FADD.FTZ R11, R26.reuse, R11 ;  /* 0x0000000b1a0b7221 */ /* 0x044fe20000010000 */
[----:B------:R-:W-:Y:S01]  /*167d0*/  SHF.R.U32.HI R0, RZ, 0x8, R0 ;  /* 0x00000008ff007819 */ /* 0x000fe20000011600 */
[----:B------:R-:W-:Y:S01]  /*167e0*/  IMAD.MOV.U32 R37, RZ, RZ, R190 ;  /* 0x000000ffff257224 */ /* 0x000fe200078e00be */
[----:B------:R-:W1:Y:S01]  /*167f0*/  MUFU.EX2 R15, R94 ;  /* 0x0000005e000f7308 */ /* 0x000e620000000800 */
[----:B------:R-:W-:Y:S01]  /*16800*/  F2FP.BF16.F32.PACK_AB R16, R26, R27 ;  /* 0x0000001b1a10723e */ /* 0x000fe200000010ff */
[----:B------:R-:W-:Y:S01]  /*16810*/  @!P0 HFMA2.BF16_V2 R68, -RZ.H0_H0, RZ.H0_H0, -R107.H0_H0 ;  /* 0x200000ffff448231 */ /* 0x000fe2000034096b */
[----:B------:R-:W-:Y:S01]  /*16820*/  PRMT R190, R134, 0x5410, R135 ;  /* 0x0000541086be7816 */ /* 0x000fe20000000087 */
[----:B------:R-:W-:Y:S01]  /*16830*/  @!P6 HFMA2.BF16_V2 R84, -RZ.H0_H0, RZ.H0_H0, -R134.H0_H0 ;  /* 0x200000ffff54e231 */ /* 0x000fe20000340986 */
[----:B------:R-:W-:Y:S01]  /*16840*/  @!P1 PRMT R135, R76, 0x5410, RZ ;  /* 0x000054104c879816 */ /* 0x000fe200000000ff */
[----:B------:R-:W-:Y:S01]  /*16850*/  FADD.FTZ R11, R20, R11 ;  /* 0x0000000b140b7221 */ /* 0x000fe20000010000 */
[----:B------:R-:W-:Y:S01]  /*16860*/  ISETP.GE.U32.AND P1, PT, R199, R10, PT ;  /* 0x0000000ac700720c */ /* 0x000fe20003f26070 */
[----:B------:R2:W-:Y:S01]  /*16870*/  MUFU.EX2 R23, R143 ;  /* 0x0000008f00177308 */ /* 0x0005e20000000800 */
[----:B------:R-:W-:Y:S01]  /*16880*/  LOP3.LUT R0, R0, 0xffff, RZ, 0xc0, !PT ;  /* 0x0000ffff00007812 */ /* 0x000fe200078ec0ff */
[----:B------:R-:W-:Y:S01]  /*16890*/  @!P3 HFMA2.BF16_V2 R66, -RZ.H0_H0, RZ.H0_H0, -R130.H0_H0 ;  /* 0x200000ffff42b231 */ /* 0x000fe20000340982 */
[----:B------:R-:W-:-:S02]  /*168a0*/  @!P0 PRMT R107, R68, 0x5410, RZ ;  /* 0x00005410446b8816 */ /* 0x000fc400000000ff */
[----:B------:R-:W-:-:S03]  /*168b0*/  @!P6 PRMT R134, R84, 0x5410, RZ ;  /* 0x000054105486e816 */ /* 0x000fc600000000ff */
[----:B------:R-:W4:Y:S01]  /*168c0*/  MUFU.EX2 R10, R95 ;  /* 0x0000005f000a7308 */ /* 0x000f220000000800 */
[C---:B------:R-:W-:Y:S01]  /*168d0*/  ISETP.GE.U32.AND P0, PT, R199.reuse, R12, PT ;  /* 0x0000000cc700720c */ /* 0x040fe20003f06070 */
[----:B---3--:R-:W-:Y:S01]  /*168e0*/  FADD.FTZ R12, R14, R11 ;  /* 0x0000000b0e0c7221 */ /* 0x008fe20000010000 */
[----:B------:R-:W-:Y:S02]  /*168f0*/  ISETP.GE.U32.AND P6, PT, R199, R0, PT ;  /* 0x00000000c700720c */ /* 0x000fe40003fc6070 */
[----:B------:R-:W-:Y:S02]  /*16900*/  SHF.R.U32.HI R0, RZ, 0x8, R19 ;  /* 0x00000008ff007819 */ /* 0x000fe40000011613 */
[----:B--2---:R-:W-:Y:S01]  /*16910*/  PRMT R143, R16, 0x7610, R143 ;  /* 0x00007610108f7816 */ /* 0x004fe2000000008f */
[----:B------:R2:W-:Y:S01]  /*16920*/  MUFU.EX2 R24, R138 ;  /* 0x0000008a00187308 */ /* 0x0005e20000000800 */
[----:B------:R-:W-:Y:S01]  /*16930*/  F2FP.BF16.F32.PACK_AB R11, R14, R20 ;  /* 0x000000140e0b723e */ /* 0x000fe200000010ff */
[----:B------:R-:W-:-:S02]  /*16940*/  IMAD.MOV.U32 R27, RZ, RZ, R210 ;  /* 0x000000ffff1b7224 */ /* 0x000fc400078e00d2 */
[----:B------:R-:W-:Y:S01]  /*16950*/  @!P2 HFMA2.BF16_V2 R85, -RZ.H0_H0, RZ.H0_H0, -R143.H0_H0 ;  /* 0x200000ffff55a231 */ /* 0x000fe2000034098f */
[----:B------:R-:W-:Y:S01]  /*16960*/  @!P3 PRMT R130, R66, 0x5410, RZ ;  /* 0x000054104282b816 */ /* 0x000fe200000000ff */
[----:B------:R-:W-:Y:S02]  /*16970*/  IMAD.MOV.U32 R210, RZ, RZ, R188 ;  /* 0x000000ffffd27224 */ /* 0x000fe400078e00bc */
[----:B------:R-:W3:Y:S01]  /*16980*/  MUFU.EX2 R14, R63 ;  /* 0x0000003f000e7308 */ /* 0x000ee20000000800 */
[----:B------:R-:W-:Y:S01]  /*16990*/  LOP3.LUT R0, R0, 0xffff, RZ, 0xc0, !PT ;  /* 0x0000ffff00007812 */ /* 0x000fe200078ec0ff */
[----:B------:R-:W-:Y:S01]  /*169a0*/  IMAD.MOV.U32 R188, RZ, RZ, R116 ;  /* 0x000000ffffbc7224 */ /* 0x000fe200078e0074 */
[----:B------:R-:W-:Y:S02]  /*169b0*/  ISETP.GE.U32.AND P3, PT, R199, R13, PT ;  /* 0x0000000dc700720c */ /* 0x000fe40003f66070 */
[----:B--2---:R-:W-:-:S03]  /*169c0*/  PRMT R138, R16, 0x7632, R138 ;  /* 0x00007632108a7816 */ /* 0x004fc6000000008a */
[----:B------:R-:W2:Y:S01]  /*169d0*/  MUFU.EX2 R13, R62 ;  /* 0x0000003e000d7308 */ /* 0x000ea20000000800 */
[----:B------:R-:W-:Y:S02]  /*169e0*/  PRMT R116, R143, 0x5410, R138 ;  /* 0x000054108f747816 */ /* 0x000fe4000000008a */
[----:B------:R-:W-:Y:S02]  /*169f0*/  @!P2 PRMT R143, R85, 0x5410, RZ ;  /* 0x00005410558fa816 */ /* 0x000fe400000000ff */
[----:B------:R-:W-:Y:S01]  /*16a00*/  ISETP.GE.U32.AND P2, PT, R199, R0, PT ;  /* 0x00000000c700720c */ /* 0x000fe20003f46070 */
[----:B-1----:R-:W-:Y:S02]  /*16a10*/  FADD.FTZ R0, R15, R18 ;  /* 0x000000120f007221 */ /* 0x002fe40000010000 */
[----:B------:R-:W1:Y:S01]  /*16a20*/  MUFU.EX2 R20, R230 ;  /* 0x000000e600147308 */ /* 0x000e620000000800 */
[C---:B------:R-:W-:Y:S02]  /*16a30*/  PRMT R147, R11.reuse, 0x7610, R147 ;  /* 0x000076100b937816 */ /* 0x040fe40000000093 */
[----:B------:R-:W-:Y:S01]  /*16a40*/  PRMT R146, R11, 0x7632, R146 ;  /* 0x000076320b927816 */ /* 0x000fe20000000092 */
[C---:B----4-:R-:W-:Y:S01]  /*16a50*/  FADD.FTZ R11, R10.reuse, R0 ;  /* 0x000000000a0b7221 */ /* 0x050fe20000010000 */
[----:B------:R-:W-:-:S03]  /*16a60*/  F2FP.BF16.F32.PACK_AB R0, R10, R15 ;  /* 0x0000000f0a00723e */ /* 0x000fc600000010ff */
[----:B------:R-:W4:Y:S01]  /*16a70*/  MUFU.EX2 R21, R139 ;  /* 0x0000008b00157308 */ /* 0x000f220000000800 */
[----:B------:R-:W-:-:S07]  /*16a80*/  PRMT R145, R0, 0x7610, R145 ;  /* 0x0000761000917816 */ /* 0x000fce0000000091 */
[----:B------:R-:W4:Y:S01]  /*16a90*/  MUFU.EX2 R16, R96 ;  /* 0x0000006000107308 */ /* 0x000f220000000800 */
[----:B------:R-:W-:Y:S01]  /*16aa0*/  PRMT R144, R0, 0x7632, R144 ;  /* 0x0000763200907816 */ /* 0x000fe20000000090 */
[----:B---3--:R-:W-:-:S06]  /*16ab0*/  FADD.FTZ R0, R14, R31 ;  /* 0x0000001f0e007221 */ /* 0x008fcc0000010000 */
[----:B------:R-:W3:Y:S01]  /*16ac0*/  MUFU.EX2 R26, R142 ;  /* 0x0000008e001a7308 */ /* 0x000ee20000000800 */
[----:B------:R-:W-:-:S07]  /*16ad0*/  IMAD.MOV.U32 R19, RZ, RZ, R37 ;  /* 0x000000ffff137224 */ /* 0x000fce00078e0025 */
[----:B------:R-:W3:Y:S01]  /*16ae0*/  MUFU.EX2 R15, R97 ;  /* 0x00000061000f7308 */ /* 0x000ee20000000800 */
[----:B------:R-:W-:Y:S02]  /*16af0*/  IMAD.MOV.U32 R37, RZ, RZ, R32 ;  /* 0x000000ffff257224 */ /* 0x000fe400078e0020 */
[----:B--2---:R-:W-:Y:S01]  /*16b00*/  FADD.FTZ R32, R13, R0 ;  /* 0x000000000d207221 */ /* 0x004fe20000010000 */
[----:B------:R-:W-:Y:S01]  /*16b10*/  FADD.FTZ R0, R25, R30 ;  /* 0x0000001e19007221 */ /* 0x000fe20000010000 */
[----:B------:R-:W-:-:S03]  /*16b20*/  FADD.FTZ R10, R24, R12 ;  /* 0x0000000c180a7221 */ /* 0x000fc60000010000 */
[----:B-1----:R-:W-:Y:S01]  /*16b30*/  FADD.FTZ R31, R20, R0 ;  /* 0x00000000141f7221 */ /* 0x002fe20000010000 */
[----:B----4-:R-:W-:Y:S01]  /*16b40*/  FADD.FTZ R10, R21, R10 ;  /* 0x0000000a150a7221 */ /* 0x010fe20000010000 */
[----:B------:R-:W-:-:S03]  /*16b50*/  FADD.FTZ R0, R16, R11 ;  /* 0x0000000b10007221 */ /* 0x000fc60000010000 */
[----:B---3--:R-:W-:Y:S01]  /*16b60*/  FADD.FTZ R11, R26, R10 ;  /* 0x0000000a1a0b7221 */ /* 0x008fe20000010000 */
[----:B------:R-:W-:Y:S01]  /*16b70*/  F2FP.BF16.F32.PACK_AB R38, R13, R14 ;  /* 0x0000000e0d26723e */ /* 0x000fe200000010ff */
[----:B------:R-:W-:Y:S01]  /*16b80*/  FADD.FTZ R10, R15, R0 ;  /* 0x000000000f0a7221 */ /* 0x000fe20000010000 */
[----:B------:R-:W-:Y:S01]  /*16b90*/  VIADD R0, R7, 0x2 ;  /* 0x0000000207007836 */ /* 0x000fe20000000000 */
[----:B------:R-:W1:Y:S04]  /*16ba0*/  MUFU.EX2 R13, R100 ;  /* 0x00000064000d7308 */ /* 0x000e680000000800 */
[----:B------:R-:W-:-:S04]  /*16bb0*/  LOP3.LUT R0, R3, R0, RZ, 0x3c, !PT ;  /* 0x0000000003007212 */ /* 0x000fc800078e3cff */
[----:B------:R-:W2:Y:S01]  /*16bc0*/  MUFU.EX2 R12, R112 ;  /* 0x00000070000c7308 */ /* 0x000ea20000000800 */
[----:B------:R-:W-:Y:S01]  /*16bd0*/  LOP3.LUT R0, R0, R129, RZ, 0x3c, !PT ;  /* 0x0000008100007212 */ /* 0x000fe200078e3cff */
[----:B------:R-:W-:Y:S01]  /*16be0*/  IMAD.MOV.U32 R30, RZ, RZ, R37 ;  /* 0x000000ffff1e7224 */ /* 0x000fe200078e0025 */
[----:B------:R-:W-:Y:S01]  /*16bf0*/  F2FP.BF16.F32.PACK_AB R39, R20, R25 ;  /* 0x000000191427723e */ /* 0x000fe200000010ff */
[----:B------:R-:W-:Y:S02]  /*16c00*/  IMAD.MOV.U32 R25, RZ, RZ, R36 ;  /* 0x000000ffff197224 */ /* 0x000fe400078e0024 */
[----:B------:R-:W-:-:S04]  /*16c10*/  IMAD.WIDE.U32 R36, R0, -0x326172a9, RZ ;  /* 0xcd9e8d5700247825 */ /* 0x000fc800078e00ff */
[----:B-1----:R-:W-:Y:S01]  /*16c20*/  FADD.FTZ R10, R13, R10 ;  /* 0x0000000a0d0a7221 */ /* 0x002fe20000010000 */
[----:B------:R-:W-:Y:S01]  /*16c30*/  LOP3.LUT R0, R37, R215, R196, 0x96, !PT ;  /* 0x000000d725007212 */ /* 0x000fe200078e96c4 */
[----:B------:R-:W-:Y:S01]  /*16c40*/  FADD.FTZ R18, R23, R11 ;  /* 0x0000000b17127221 */ /* 0x000fe20000010000 */
[C---:B------:R-:W-:Y:S01]  /*16c50*/  PRMT R142, R17.reuse, 0x7610, R142 ;  /* 0x00007610118e7816 */ /* 0x040fe2000000008e */
[----:B--2---:R-:W-:Y:S02]  /*16c60*/  FADD.FTZ R20, R12, R10 ;  /* 0x0000000a0c147221 */ /* 0x004fe40000010000 */
[----:B------:R-:W-:Y:S01]  /*16c70*/  IMAD.WIDE.U32 R10, R0, -0x2daee0ad, RZ ;  /* 0xd2511f53000a7825 */ /* 0x000fe200078e00ff */
[----:B------:R-:W-:-:S03]  /*16c80*/  PRMT R139, R17, 0x7632, R139 ;  /* 0x00007632118b7816 */ /* 0x000fc6000000008b */
[----:B------:R-:W-:Y:S02]  /*16c90*/  @!P5 HFMA2.BF16_V2 R87, -RZ.H0_H0, RZ.H0_H0, -R142.H0_H0 ;  /* 0x200000ffff57d231 */ /* 0x000fe4000034098e */
[----:B------:R-:W-:Y:S01]  /*16ca0*/  IMAD.MOV.U32 R17, RZ, RZ, R92 ;  /* 0x000000ffff117224 */ /* 0x000fe200078e005c */
[----:B------:R-:W-:Y:S02]  /*16cb0*/  LOP3.LUT R0, R11, R216, R238, 0x96, !PT ;  /* 0x000000d80b007212 */ /* 0x000fe400078e96ee */
[----:B------:R-:W-:Y:S02]  /*16cc0*/  LOP3.LUT R11, R79, R214, R36, 0x96, !PT ;  /* 0x000000d64f0b7212 */ /* 0x000fe400078e9624 */
[----:B------:R-:W-:Y:S02]  /*16cd0*/  PRMT R92, R142, 0x5410, R139 ;  /* 0x000054108e5c7816 */ /* 0x000fe4000000008b */
[----:B------:R-:W-:Y:S01]  /*16ce0*/  @!P5 PRMT R142, R87, 0x5410, RZ ;  /* 0x00005410578ed816 */ /* 0x000fe200000000ff */
[----:B------:R-:W-:Y:S01]  /*16cf0*/  IMAD.MOV.U32 R87, RZ, RZ, R202 ;  /* 0x000000ffff577224 */ /* 0x000fe200078e00ca */
[----:B------:R-:W-:-:S02]  /*16d00*/  F2FP.BF16.F32.PACK_AB R21, R21, R24 ;  /* 0x000000181515723e */ /* 0x000fc400000010ff */
[----:B------:R-:W-:Y:S02]  /*16d10*/  F2FP.BF16.F32.PACK_AB R24, R23, R26 ;  /* 0x0000001a1718723e */ /* 0x000fe400000010ff */
[----:B------:R-:W-:Y:S01]  /*16d20*/  F2FP.BF16.F32.PACK_AB R23, R12, R13 ;  /* 0x0000000d0c17723e */ /* 0x000fe200000010ff */
[----:B------:R-:W-:Y:S01]  /*16d30*/  IMAD.WIDE.U32 R12, R11, -0x2daee0ad, RZ ;  /* 0xd2511f530b0c7825 */ /* 0x000fe200078e00ff */
[----:B------:R-:W-:-:S03]  /*16d40*/  F2FP.BF16.F32.PACK_AB R22, R15, R16 ;  /* 0x000000100f16723e */ /* 0x000fc600000010ff */
[----:B------:R-:W-:Y:S02]  /*16d50*/  IMAD.MOV.U32 R26, RZ, RZ, R87 ;  /* 0x000000ffff1a7224 */ /* 0x000fe400078e0057 */
[----:B------:R-:W-:Y:S02]  /*16d60*/  IMAD.MOV.U32 R87, RZ, RZ, R17 ;  /* 0x000000ffff577224 */ /* 0x000fe400078e0011 */
        /* <DEDUP_REMOVED lines=12> */
[----:B------:R-:W-:-:S04]  /*16e30*/  LOP3.LUT R0, R11, R222, R12, 0x96, !PT ;  /* 0x000000de0b007212 */ /* 0x000fc800078e960c */
[----:B------:R-:W-:Y:S02]  /*16e40*/  LOP3.LUT R12, R0, 0xff, RZ, 0xc0, !PT ;  /* 0x000000ff000c7812 */ /* 0x000fe400078ec0ff */
[----:B------:R-:W-:Y:S02]  /*16e50*/  @!P4 PRMT R139, R86, 0x5410, RZ ;  /* 0x00005410568bc816 */ /* 0x000fe400000000ff */
[----:B------:R-:W-:Y:S02]  /*16e60*/  ISETP.GE.U32.AND P4, PT, R199, R12, PT ;  /* 0x0000000cc700720c */ /* 0x000fe40003f86070 */
[----:B------:R-:W-:Y:S01]  /*16e70*/  LOP3.LUT R12, R0, 0xffff, RZ, 0xc0, !PT ;  /* 0x0000ffff000c7812 */ /* 0x000fe200078ec0ff */
[----:B------:R-:W-:-:S03]  /*16e80*/  @!P3 HFMA2.BF16_V2 R90, -RZ.H0_H0, RZ.H0_H0, -R147.H0_H0 ;  /* 0x200000ffff5ab231 */ /* 0x000fc60000340993 */
[----:B------:R-:W-:Y:S01]  /*16e90*/  SHF.R.U32.HI R12, RZ, 0x8, R12 ;  /* 0x00000008ff0c7819 */ /* 0x000fe2000001160c */
[----:B------:R-:W-:Y:S01]  /*16ea0*/  IMAD.MOV.U32 R230, RZ, RZ, R206 ;  /* 0x000000ffffe67224 */ /* 0x000fe200078e00ce */
[----:B------:R-:W-:Y:S02]  /*16eb0*/  PRMT R206, R147, 0x5410, R146 ;  /* 0x0000541093ce7816 */ /* 0x000fe40000000092 */
[----:B------:R-:W-:Y:S02]  /*16ec0*/  LOP3.LUT R12, R12, 0xffff, RZ, 0xc0, !PT ;  /* 0x0000ffff0c0c7812 */ /* 0x000fe400078ec0ff */
[----:B------:R-:W-:Y:S01]  /*16ed0*/  @!P3 PRMT R147, R90, 0x5410, RZ ;  /* 0x000054105a93b816 */ /* 0x000fe200000000ff */
[----:B------:R-:W-:Y:S01]  /*16ee0*/  @!P0 HFMA2.BF16_V2 R91, -RZ.H0_H0, RZ.H0_H0, -R144.H0_H0 ;  /* 0x200000ffff5b8231 */ /* 0x000fe20000340990 */
[----:B------:R-:W-:Y:S02]  /*16ef0*/  ISETP.GE.U32.AND P3, PT, R199, R12, PT ;  /* 0x0000000cc700720c */ /* 0x000fe40003f66070 */
[----:B------:R-:W-:Y:S01]  /*16f00*/  SHF.R.U32.HI R12, RZ, 0x10, R0 ;  /* 0x00000010ff0c7819 */ /* 0x000fe20000011600 */
[----:B------:R-:W-:Y:S01]  /*16f10*/  IMAD.MOV.U32 R86, RZ, RZ, R230 ;  /* 0x000000ffff567224 */ /* 0x000fe200078e00e6 */
[----:B------:R-:W-:Y:S01]  /*16f20*/  SHF.R.U32.HI R0, RZ, 0x18, R0 ;  /* 0x00000018ff007819 */ /* 0x000fe20000011600 */
[----:B------:R-:W-:Y:S01]  /*16f30*/  IMAD.MOV.U32 R230, RZ, RZ, R27 ;  /* 0x000000ffffe67224 */ /* 0x000fe200078e001b */
[----:B------:R-:W-:Y:S01]  /*16f40*/  PRMT R202, R145, 0x5410, R144 ;  /* 0x0000541091ca7816 */ /* 0x000fe20000000090 */
[----:B------:R-:W1:Y:S01]  /*16f50*/  MUFU.EX2 R27, R231 ;  /* 0x000000e7001b7308 */ /* 0x000e620000000800 */
[----:B------:R-:W-:Y:S01]  /*16f60*/  LOP3.LUT R12, R12, 0xff, RZ, 0xc0, !PT ;  /* 0x000000ff0c0c7812 */ /* 0x000fe200078ec0ff */
[----:B------:R-:W-:Y:S01]  /*16f70*/  @!P2 HFMA2.BF16_V2 R89, -RZ.H0_H0, RZ.H0_H0, -R146.H0_H0 ;  /* 0x200000ffff59a231 */ /* 0x000fe20000340992 */
[----:B------:R-:W-:-:S02]  /*16f80*/  @!P0 PRMT R144, R91, 0x5410, RZ ;  /* 0x000054105b908816 */ /* 0x000fc400000000ff */
[C---:B------:R-:W-:Y:S02]  /*16f90*/  ISETP.GE.U32.AND P0, PT, R199.reuse, R0, PT ;  /* 0x00000000c700720c */ /* 0x040fe40003f06070 */
[----:B------:R-:W-:Y:S02]  /*16fa0*/  LOP3.LUT R0, R10, 0xff, RZ, 0xc0, !PT ;  /* 0x000000ff0a007812 */ /* 0x000fe400078ec0ff */
[----:B------:R-:W-:Y:S02]  /*16fb0*/  ISETP.GE.U32.AND P5, PT, R199, R12, PT ;  /* 0x0000000cc700720c */ /* 0x000fe40003fa6070 */
[----:B------:R-:W-:Y:S01]  /*16fc0*/  SHF.R.U32.HI R12, RZ, 0x10, R10 ;  /* 0x00000010ff0c7819 */ /* 0x000fe2000001160a */
[----:B------:R-:W-:Y:S01]  /*16fd0*/  @!P6 HFMA2.BF16_V2 R88, -RZ.H0_H0, RZ.H0_H0, -R138.H0_H0 ;  /* 0x200000ffff58e231 */ /* 0x000fe2000034098a */
[----:B------:R-:W-:Y:S02]  /*16fe0*/  @!P2 PRMT R146, R89, 0x5410, RZ ;  /* 0x000054105992a816 */ /* 0x000fe400000000ff */
[----:B------:R-:W-:-:S02]  /*16ff0*/  LOP3.LUT R15, R13, R218, R14, 0x96, !PT ;  /* 0x000000da0d0f7212 */ /* 0x000fc400078e960e */
[C---:B------:R-:W-:Y:S02]  /*17000*/  ISETP.GE.U32.AND P2, PT, R199.reuse, R0, PT ;  /* 0x00000000c700720c */ /* 0x040fe40003f46070 */
[----:B------:R-:W-:Y:S02]  /*17010*/  LOP3.LUT R14, R10, 0xffff, RZ, 0xc0, !PT ;  /* 0x0000ffff0a0e7812 */ /* 0x000fe400078ec0ff */
[----:B------:R-:W-:Y:S02]  /*17020*/  SHF.R.U32.HI R0, RZ, 0x18, R10 ;  /* 0x00000018ff007819 */ /* 0x000fe4000001160a */
[----:B------:R-:W-:Y:S01]  /*17030*/  LOP3.LUT R10, R12, 0xff, RZ, 0xc0, !PT ;  /* 0x000000ff0c0a7812 */ /* 0x000fe200078ec0ff */
[----:B------:R-:W-:Y:S01]  /*17040*/  @!P1 HFMA2.BF16_V2 R93, -RZ.H0_H0, RZ.H0_H0, -R145.H0_H0 ;  /* 0x200000ffff5d9231 */ /* 0x000fe20000340991 */
[----:B------:R-:W-:Y:S02]  /*17050*/  @!P6 PRMT R138, R88, 0x5410, RZ ;  /* 0x00005410588ae816 */ /* 0x000fe400000000ff */
[----:B------:R-:W-:Y:S01]  /*17060*/  ISETP.GE.U32.AND P6, PT, R199, R10, PT ;  /* 0x0000000ac700720c */ /* 0x000fe20003fc6070 */
[----:B------:R-:W-:Y:S01]  /*17070*/  IMAD.WIDE.U32 R10, R15, -0x2daee0ad, RZ ;  /* 0xd2511f530f0a7825 */ /* 0x000fe200078e00ff */
[----:B------:R-:W-:-:S03]  /*17080*/  @!P1 PRMT R145, R93, 0x5410, RZ ;  /* 0x000054105d919816 */ /* 0x000fc600000000ff */
[----:B-1----:R-:W-:Y:S01]  /*17090*/  FADD.FTZ R12, R27, R18 ;  /* 0x000000121b0c7221 */ /* 0x002fe20000010000 */
[----:B------:R-:W-:Y:S01]  /*170a0*/  ISETP.GE.U32.AND P1, PT, R199, R0, PT ;  /* 0x00000000c700720c */ /* 0x000fe20003f26070 */
[----:B------:R-:W-:Y:S01]  /*170b0*/  IMAD.MOV.U32 R18, RZ, RZ, R19 ;  /* 0x000000ffff127224 */ /* 0x000fe200078e0013 */
[----:B------:R-:W-:Y:S02]  /*170c0*/  LOP3.LUT R0, R11, R223, R16, 0x96, !PT ;  /* 0x000000df0b007212 */ /* 0x000fe400078e9610 */
[C---:B------:R-:W-:Y:S02]  /*170d0*/  LOP3.LUT R19, R10.reuse, 0xffff, RZ, 0xc0, !PT ;  /* 0x0000ffff0a137812 */ /* 0x040fe400078ec0ff */
[----:B------:R-:W-:Y:S02]  /*170e0*/  LOP3.LUT R13, R10, 0xff, RZ, 0xc0, !PT ;  /* 0x000000ff0a0d7812 */ /* 0x000fe400078ec0ff */
[--C-:B------:R-:W-:Y:S02]  /*170f0*/  SHF.R.U32.HI R15, RZ, 0x10, R10.reuse ;  /* 0x00000010ff0f7819 */ /* 0x100fe4000001160a */
[----:B------:R-:W-:Y:S01]  /*17100*/  SHF.R.U32.HI R11, RZ, 0x18, R10 ;  /* 0x00000018ff0b7819 */ /* 0x000fe2000001160a */
[----:B------:R-:W-:-:S02]  /*17110*/  IMAD.MOV.U32 R10, RZ, RZ, R235 ;  /* 0x000000ffff0a7224 */ /* 0x000fc400078e00eb */
[----:B------:R-:W2:Y:S01]  /*17120*/  LDL.LU R235, [R1+0x514] ;  /* 0x0005140001eb7983 */ /* 0x000ea20000300800 */
[----:B------:R-:W-:Y:S02]  /*17130*/  IMAD.MOV.U32 R231, RZ, RZ, R25 ;  /* 0x000000ffffe77224 */ /* 0x000fe400078e0019 */
[----:B------:R1:W3:Y:S08]  /*17140*/  MUFU.EX2 R25, R234 ;  /* 0x000000ea00197308 */ /* 0x0002f00000000800 */
[----:B------:R-:W-:Y:S01]  /*17150*/  MUFU.EX2 R17, R124 ;  /* 0x0000007c00117308 */ /* 0x000fe20000000800 */
[----:B-1----:R-:W-:-:S07]  /*17160*/  IMAD.MOV.U32 R234, RZ, RZ, R26 ;  /* 0x000000ffffea7224 */ /* 0x002fce00078e001a */
[----:B------:R-:W1:Y:S01]  /*17170*/  MUFU.EX2 R26, R115 ;  /* 0x00000073001a7308 */ /* 0x000e620000000800 */
[----:B---3--:R-:W-:Y:S01]  /*17180*/  F2FP.BF16.F32.PACK_AB R16, R25, R27 ;  /* 0x0000001b1910723e */ /* 0x008fe200000010ff */
[----:B------:R-:W-:Y:S01]  /*17190*/  IMAD.MOV.U32 R27, RZ, RZ, R10 ;  /* 0x000000ffff1b7224 */ /* 0x000fe200078e000a */
[C---:B------:R-:W-:Y:S02]  /*171a0*/  PRMT R127, R21.reuse, 0x7610, R127 ;  /* 0x00007610157f7816 */ /* 0x040fe4000000007f */
[----:B------:R-:W-:Y:S01]  /*171b0*/  PRMT R126, R21, 0x7632, R126 ;  /* 0x00007632157e7816 */ /* 0x000fe2000000007e */
[----:B------:R-:W-:Y:S01]  /*171c0*/  IMAD.MOV.U32 R21, RZ, RZ, R18 ;  /* 0x000000ffff157224 */ /* 0x000fe200078e0012 */
[----:B------:R-:W-:Y:S01]  /*171d0*/  PRMT R125, R22, 0x7632, R125 ;  /* 0x00007632167d7816 */ /* 0x000fe2000000007d */
[----:B-1----:R-:W-:Y:S02]  /*171e0*/  FADD.FTZ R10, R26, R20 ;  /* 0x000000141a0a7221 */ /* 0x002fe40000010000 */
[----:B------:R-:W-:Y:S01]  /*171f0*/  @!P3 HFMA2.BF16_V2 R102, -RZ.H0_H0, RZ.H0_H0, -R126.H0_H0 ;  /* 0x200000ffff66b231 */ /* 0x000fe2000034097e */
[----:B------:R-:W-:Y:S01]  /*17200*/  PRMT R124, R22, 0x7610, R124 ;  /* 0x00007610167c7816 */ /* 0x000fe2000000007c */
[----:B------:R-:W-:-:S02]  /*17210*/  @!P4 HFMA2.BF16_V2 R101, -RZ.H0_H0, RZ.H0_H0, -R127.H0_H0 ;  /* 0x200000ffff65c231 */ /* 0x000fc4000034097f */
[C---:B------:R-:W-:Y:S01]  /*17220*/  FADD.FTZ R18, R17.reuse, R10 ;  /* 0x0000000a11127221 */ /* 0x040fe20000010000 */
[----:B------:R-:W-:Y:S01]  /*17230*/  IMAD.MOV.U32 R10, RZ, RZ, R200 ;  /* 0x000000ffff0a7224 */ /* 0x000fe200078e00c8 */
[----:B------:R-:W-:Y:S01]  /*17240*/  F2FP.BF16.F32.PACK_AB R17, R17, R26 ;  /* 0x0000001a1111723e */ /* 0x000fe200000010ff */
[----:B------:R-:W-:Y:S02]  /*17250*/  @!P0 HFMA2.BF16_V2 R103, -RZ.H0_H0, RZ.H0_H0, -R125.H0_H0 ;  /* 0x200000ffff678231 */ /* 0x000fe4000034097d */
[----:B------:R-:W-:Y:S01]  /*17260*/  FADD.FTZ R12, R25, R12 ;  /* 0x0000000c190c7221 */ /* 0x000fe20000010000 */
[----:B------:R-:W-:Y:S01]  /*17270*/  IMAD.MOV.U32 R26, RZ, RZ, R10 ;  /* 0x000000ffff1a7224 */ /* 0x000fe200078e000a */
[----:B------:R-:W-:Y:S01]  /*17280*/  SHF.R.U32.HI R10, RZ, 0x8, R14 ;  /* 0x00000008ff0a7819 */ /* 0x000fe2000001160e */
[----:B------:R-:W-:Y:S01]  /*17290*/  IMAD.MOV.U32 R14, RZ, RZ, R234 ;  /* 0x000000ffff0e7224 */ /* 0x000fe200078e00ea */
[----:B------:R-:W-:Y:S01]  /*172a0*/  PRMT R234, R127, 0x5410, R126 ;  /* 0x000054107fea7816 */ /* 0x000fe2000000007e */
[----:B------:R-:W3:Y:S01]  /*172b0*/  LDL.LU R20, [R1+0x16c] ;  /* 0x00016c0001147983 */ /* 0x000ee20000300800 */
[----:B------:R-:W-:-:S02]  /*172c0*/  @!P3 PRMT R126, R102, 0x5410, RZ ;  /* 0x00005410667eb816 */ /* 0x000fc400000000ff */
[----:B------:R-:W-:Y:S01]  /*172d0*/  LOP3.LUT R10, R10, 0xffff, RZ, 0xc0, !PT ;  /* 0x0000ffff0a0a7812 */ /* 0x000fe200078ec0ff */
[----:B------:R-:W-:Y:S01]  /*172e0*/  @!P5 HFMA2.BF16_V2 R104, -RZ.H0_H0, RZ.H0_H0, -R124.H0_H0 ;  /* 0x200000ffff68d231 */ /* 0x000fe2000034097c */
[----:B------:R-:W-:Y:S01]  /*172f0*/  ISETP.GE.U32.AND P3, PT, R199, R13, PT ;  /* 0x0000000dc700720c */ /* 0x000fe20003f66070 */
[----:B------:R-:W-:Y:S01]  /*17300*/  IMAD.MOV.U32 R13, RZ, RZ, R14 ;  /* 0x000000ffff0d7224 */ /* 0x000fe200078e000e */
[----:B------:R-:W-:Y:S01]  /*17310*/  @!P4 PRMT R127, R101, 0x5410, RZ ;  /* 0x00005410657fc816 */ /* 0x000fe200000000ff */
[----:B------:R1:W4:Y:S01]  /*17320*/  LDL.LU R200, [R1+0x510] ;  /* 0x0005100001c87983 */ /* 0x0003220000300800 */
[----:B------:R-:W-:Y:S01]  /*17330*/  ISETP.GE.U32.AND P4, PT, R199, R10, PT ;  /* 0x0000000ac700720c */ /* 0x000fe20003f86070 */
[----:B------:R-:W-:Y:S01]  /*17340*/  IMAD.MOV.U32 R10, RZ, RZ, R212 ;  /* 0x000000ffff0a7224 */ /* 0x000fe200078e00d4 */
[----:B------:R-:W-:Y:S01]  /*17350*/  PRMT R123, R24, 0x7610, R123 ;  /* 0x00007610187b7816 */ /* 0x000fe2000000007b */
[----:B------:R1:W4:Y:S02]  /*17360*/  LDL.LU R212, [R1+0x50c] ;  /* 0x00050c0001d47983 */ /* 0x0003240000300800 */
[----:B------:R-:W-:Y:S01]  /*17370*/  IMAD.MOV.U32 R22, RZ, RZ, R10 ;  /* 0x000000ffff167224 */ /* 0x000fe200078e000a */
[----:B------:R-:W-:-:S04]  /*17380*/  SHF.R.U32.HI R10, RZ, 0x10, R0 ;  /* 0x00000010ff0a7819 */ /* 0x000fc80000011600 */
[----:B------:R-:W-:Y:S01]  /*17390*/  LOP3.LUT R10, R10, 0xff, RZ, 0xc0, !PT ;  /* 0x000000ff0a0a7812 */ /* 0x000fe200078ec0ff */
[----:B------:R-:W-:Y:S01]  /*173a0*/  @!P2 HFMA2.BF16_V2 R105, -RZ.H0_H0, RZ.H0_H0, -R123.H0_H0 ;  /* 0x200000ffff69a231 */ /* 0x000fe2000034097b */
[----:B------:R-:W-:-:S05]  /*173b0*/  PRMT R122, R24, 0x7632, R122 ;  /* 0x00007632187a7816 */ /* 0x000fca000000007a */
[----:B------:R-:W-:Y:S01]  /*173c0*/  @!P4 HFMA2.BF16_V2 R108, -RZ.H0_H0, RZ.H0_H0, -R122.H0_H0 ;  /* 0x200000ffff6cc231 */ /* 0x000fe2000034097a */
[C---:B------:R-:W-:Y:S02]  /*173d0*/  PRMT R120, R23.reuse, 0x7610, R120 ;  /* 0x0000761017787816 */ /* 0x040fe40000000078 */
[----:B------:R-:W-:-:S03]  /*173e0*/  PRMT R121, R23, 0x7632, R121 ;  /* 0x0000763217797816 */ /* 0x000fc60000000079 */
[----:B------:R-:W-:Y:S01]  /*173f0*/  @!P6 HFMA2.BF16_V2 R114, -RZ.H0_H0, RZ.H0_H0, -R120.H0_H0 ;  /* 0x200000ffff72e231 */ /* 0x000fe20000340978 */
[----:B--2---:R2:W1:Y:S02]  /*17400*/  MUFU.EX2 R14, R235 ;  /* 0x000000eb000e7308 */ /* 0x0044640000000800 */
[----:B--2---:R-:W-:Y:S02]  /*17410*/  PRMT R235, R124, 0x5410, R125 ;  /* 0x000054107ceb7816 */ /* 0x004fe4000000007d */
[----:B------:R-:W-:Y:S02]  /*17420*/  @!P0 PRMT R125, R103, 0x5410, RZ ;  /* 0x00005410677d8816 */ /* 0x000fe400000000ff */
[----:B------:R-:W-:Y:S02]  /*17430*/  ISETP.GE.U32.AND P0, PT, R199, R11, PT ;  /* 0x0000000bc700720c */ /* 0x000fe40003f06070 */
[----:B------:R-:W2:Y:S01]  /*17440*/  MUFU.EX2 R11, R240 ;  /* 0x000000f0000b7308 */ /* 0x000ea20000000800 */
[----:B------:R-:W-:-:S02]  /*17450*/  @!P5 PRMT R124, R104, 0x5410, RZ ;  /* 0x00005410687cd816 */ /* 0x000fc400000000ff */
[----:B------:R-:W-:Y:S01]  /*17460*/  ISETP.GE.U32.AND P5, PT, R199, R10, PT ;  /* 0x0000000ac700720c */ /* 0x000fe20003fa6070 */
[----:B-1----:R-:W-:Y:S01]  /*17470*/  FADD.FTZ R10, R14, R12 ;  /* 0x0000000c0e0a7221 */ /* 0x002fe20000010000 */
[----:B------:R-:W-:-:S03]  /*17480*/  IMAD.MOV.U32 R12, RZ, RZ, R13 ;  /* 0x000000ffff0c7224 */ /* 0x000fc600078e000d */
[C---:B--2---:R-:W-:Y:S01]  /*17490*/  FADD.FTZ R13, R11.reuse, R10 ;  /* 0x0000000a0b0d7221 */ /* 0x044fe20000010000 */
[----:B------:R-:W-:Y:S01]  /*174a0*/  F2FP.BF16.F32.PACK_AB R11, R11, R14 ;  /* 0x0000000e0b0b723e */ /* 0x000fe200000010ff */
[----:B------:R-:W-:Y:S01]  /*174b0*/  IMAD.MOV.U32 R14, RZ, RZ, R234 ;  /* 0x000000ffff0e7224 */ /* 0x000fe200078e00ea */
[----:B------:R-:W-:Y:S02]  /*174c0*/  LOP3.LUT R10, R0, 0xff, RZ, 0xc0, !PT ;  /* 0x000000ff000a7812 */ /* 0x000fe400078ec0ff */
[----:B------:R-:W-:Y:S02]  /*174d0*/  PRMT R234, R123, 0x5410, R122 ;  /* 0x000054107bea7816 */ /* 0x000fe4000000007a */
[----:B------:R-:W-:Y:S02]  /*174e0*/  @!P2 PRMT R123, R105, 0x5410, RZ ;  /* 0x00005410697ba816 */ /* 0x000fe400000000ff */
[----:B------:R-:W-:Y:S01]  /*174f0*/  ISETP.GE.U32.AND P2, PT, R199, R10, PT ;  /* 0x0000000ac700720c */ /* 0x000fe20003f46070 */
[----:B------:R-:W-:Y:S01]  /*17500*/  IMAD.MOV.U32 R10, RZ, RZ, R213 ;  /* 0x000000ffff0a7224 */ /* 0x000fe200078e00d5 */
[----:B------:R-:W-:Y:S01]  /*17510*/  @!P4 PRMT R122, R108, 0x5410, RZ ;  /* 0x000054106c7ac816 */ /* 0x000fe200000000ff */
[----:B------:R1:W2:Y:S02]  /*17520*/  LDL.LU R213, [R1+0x508] ;  /* 0x0005080001d57983 */ /* 0x0002a40000300800 */
[----:B------:R-:W-:Y:S01]  /*17530*/  IMAD.MOV.U32 R108, RZ, RZ, R10 ;  /* 0x000000ffff6c7224 */ /* 0x000fe200078e000a */
[----:B------:R-:W-:-:S02]  /*17540*/  SHF.R.U32.HI R10, RZ, 0x18, R0 ;  /* 0x00000018ff0a7819 */ /* 0x000fc40000011600 */
[----:B------:R-:W-:Y:S02]  /*17550*/  LOP3.LUT R0, R0, 0xffff, RZ, 0xc0, !PT ;  /* 0x0000ffff00007812 */ /* 0x000fe400078ec0ff */
[----:B------:R-:W-:Y:S02]  /*17560*/  ISETP.GE.U32.AND P4, PT, R199, R10, PT ;  /* 0x0000000ac700720c */ /* 0x000fe40003f86070 */
[----:B------:R-:W-:Y:S02]  /*17570*/  SHF.R.U32.HI R0, RZ, 0x8, R0 ;  /* 0x00000008ff007819 */ /* 0x000fe40000011600 */
[----:B------:R-:W-:Y:S01]  /*17580*/  LOP3.LUT R10, R15, 0xff, RZ, 0xc0, !PT ;  /* 0x000000ff0f0a7812 */ /* 0x000fe200078ec0ff */
[----:B------:R-:W-:Y:S01]  /*17590*/  IMAD.MOV.U32 R15, RZ, RZ, R108 ;  /* 0x000000ffff0f7224 */ /* 0x000fe200078e006c */
[----:B------:R-:W-:Y:S01]  /*175a0*/  LOP3.LUT R0, R0, 0xffff, RZ, 0xc0, !PT ;  /* 0x0000ffff00007812 */ /* 0x000fe200078ec0ff */
[----:B------:R-:W-:Y:S02]  /*175b0*/  IMAD.MOV.U32 R108, RZ, RZ, R14 ;  /* 0x000000ffff6c7224 */ /* 0x000fe400078e000e */
[----:B------:R-:W-:Y:S01]  /*175c0*/  IMAD.MOV.U32 R14, RZ, RZ, R231 ;  /* 0x000000ffff0e7224 */ /* 0x000fe200078e00e7 */
[----:B------:R-:W-:-:S02]  /*175d0*/  PRMT R231, R120, 0x5410, R121 ;  /* 0x0000541078e77816 */ /* 0x000fc40000000079 */
[----:B------:R-:W-:Y:S02]  /*175e0*/  @!P6 PRMT R120, R114, 0x5410, RZ ;  /* 0x000054107278e816 */ /* 0x000fe400000000ff */
[----:B------:R-:W-:Y:S02]  /*175f0*/  ISETP.GE.U32.AND P6, PT, R199, R0, PT ;  /* 0x00000000c700720c */ /* 0x000fe40003fc6070 */
[----:B------:R-:W-:Y:S01]  /*17600*/  SHF.R.U32.HI R0, RZ, 0x8, R19 ;  /* 0x00000008ff007819 */ /* 0x000fe20000011613 */
[----:B------:R-:W-:Y:S02]  /*17610*/  IMAD.MOV.U32 R19, RZ, RZ, R187 ;  /* 0x000000ffff137224 */ /* 0x000fe400078e00bb */
[----:B------:R-:W4:Y:S01]  /*17620*/  LDL.LU R187, [R1+0x504] ;  /* 0x0005040001bb7983 */ /* 0x000f220000300800 */
[----:B------:R-:W-:Y:S01]  /*17630*/  @!P1 HFMA2.BF16_V2 R113, -RZ.H0_H0, RZ.H0_H0, -R121.H0_H0 ;  /* 0x200000ffff719231 */ /* 0x000fe20000340979 */
[C---:B------:R-:W-:Y:S02]  /*17640*/  PRMT R117, R16.reuse, 0x7610, R117 ;  /* 0x0000761010757816 */ /* 0x040fe40000000075 */
[----:B------:R-:W-:Y:S01]  /*17650*/  PRMT R115, R16, 0x7632, R115 ;  /* 0x0000763210737816 */ /* 0x000fe20000000073 */
[----:B------:R-:W-:Y:S01]  /*17660*/  IMAD.MOV.U32 R16, RZ, RZ, R12 ;  /* 0x000000ffff107224 */ /* 0x000fe200078e000c */
[----:B------:R-:W-:Y:S01]  /*17670*/  @!P1 PRMT R121, R113, 0x5410, RZ ;  /* 0x0000541071799816 */ /* 0x000fe200000000ff */
[----:B------:R-:W-:Y:S01]  /*17680*/  @!P2 HFMA2.BF16_V2 R163, -RZ.H0_H0, RZ.H0_H0, -R117.H0_H0 ;  /* 0x200000ffffa3a231 */ /* 0x000fe20000340975 */
[----:B------:R-:W-:Y:S01]  /*17690*/  ISETP.GE.U32.AND P1, PT, R199, R10, PT ;  /* 0x0000000ac700720c */ /* 0x000fe20003f26070 */
[----:B------:R-:W-:Y:S01]  /*176a0*/  IMAD.MOV.U32 R10, RZ, RZ, R21 ;  /* 0x000000ffff0a7224 */ /* 0x000fe200078e0015 */
[----:B------:R-:W-:Y:S01]  /*176b0*/  LOP3.LUT R0, R0, 0xffff, RZ, 0xc0, !PT ;  /* 0x0000ffff00007812 */ /* 0x000fe200078ec0ff */
[----:B------:R3:W1:Y:S01]  /*176c0*/  MUFU.EX2 R12, R180 ;  /* 0x000000b4000c7308 */ /* 0x0006620000000800 */
[----:B------:R-:W-:Y:S01]  /*176d0*/  @!P6 HFMA2.BF16_V2 R164, -RZ.H0_H0, RZ.H0_H0, -R115.H0_H0 ;  /* 0x200000ffffa4e231 */ /* 0x000fe20000340973 */
[----:B------:R-:W-:-:S02]  /*176e0*/  PRMT R114, R17, 0x7610, R114 ;  /* 0x0000761011727816 */ /* 0x000fc40000000072 */
[----:B------:R-:W-:-:S03]  /*176f0*/  PRMT R113, R17, 0x7632, R113 ;  /* 0x0000763211717816 */ /* 0x000fc60000000071 */
[----:B------:R-:W-:Y:S02]  /*17700*/  @!P5 HFMA2.BF16_V2 R165, -RZ.H0_H0, RZ.H0_H0, -R114.H0_H0 ;  /* 0x200000ffffa5d231 */ /* 0x000fe40000340972 */
[----:B---3--:R-:W-:Y:S01]  /*17710*/  IMAD.MOV.U32 R180, RZ, RZ, R16 ;  /* 0x000000ffffb47224 */ /* 0x008fe200078e0010 */
[----:B------:R-:W-:Y:S02]  /*17720*/  PRMT R16, R117, 0x5410, R115 ;  /* 0x0000541075107816 */ /* 0x000fe40000000073 */
[----:B------:R-:W-:Y:S02]  /*17730*/  @!P2 PRMT R117, R163, 0x5410, RZ ;  /* 0x00005410a375a816 */ /* 0x000fe400000000ff */
[----:B------:R-:W-:Y:S01]  /*17740*/  ISETP.GE.U32.AND P2, PT, R199, R0, PT ;  /* 0x00000000c700720c */ /* 0x000fe20003f46070 */
[----:B------:R-:W-:Y:S01]  /*17750*/  IMAD.MOV.U32 R0, RZ, RZ, R10 ;  /* 0x000000ffff007224 */ /* 0x000fe200078e000a */
[----:B------:R-:W-:Y:S01]  /*17760*/  @!P6 PRMT R115, R164, 0x5410, RZ ;  /* 0x00005410a473e816 */ /* 0x000fe200000000ff */
[----:B------:R3:W4:Y:S01]  /*17770*/  MUFU.EX2 R10, R182 ;  /* 0x000000b6000a7308 */ /* 0x0007220000000800 */
[----:B------:R-:W2:Y:S01]  /*17780*/  LDL.LU R163, [R1+0x1e4] ;  /* 0x0001e40001a37983 */ /* 0x000ea20000300800 */
[----:B---3--:R-:W-:-:S03]  /*17790*/  IMAD.MOV.U32 R182, RZ, RZ, R178 ;  /* 0x000000ffffb67224 */ /* 0x008fc600078e00b2 */
[----:B------:R-:W3:Y:S01]  /*177a0*/  LDL.LU R178, [R1+0x500] ;  /* 0x0005000001b27983 */ /* 0x000ee20000300800 */
[----:B------:R-:W-:Y:S02]  /*177b0*/  IMAD.MOV.U32 R164, RZ, RZ, R182 ;  /* 0x000000ffffa47224 */ /* 0x000fe400078e00b6 */
[----:B------:R-:W-:Y:S02]  /*177c0*/  IMAD.MOV.U32 R182, RZ, RZ, R19 ;  /* 0x000000ffffb67224 */ /* 0x000fe400078e0013 */
[----:B------:R1:W-:Y:S02]  /*177d0*/  MUFU.EX2 R19, R250 ;  /* 0x000000fa00137308 */ /* 0x0003e40000000800 */
[----:B-1----:R-:W-:Y:S01]  /*177e0*/  IMAD.MOV.U32 R250, RZ, RZ, R22 ;  /* 0x000000fffffa7224 */ /* 0x002fe200078e0016 */
[----:B------:R-:W-:Y:S02]  /*177f0*/  PRMT R22, R114, 0x5410, R113 ;  /* 0x0000541072167816 */ /* 0x000fe40000000071 */
[----:B------:R-:W-:Y:S01]  /*17800*/  @!P5 PRMT R114, R165, 0x5410, RZ ;  /* 0x00005410a572d816 */ /* 0x000fe200000000ff */
[----:B------:R-:W-:-:S02]  /*17810*/  IMAD.MOV.U32 R165, RZ, RZ, R26 ;  /* 0x000000ffffa57224 */ /* 0x000fc400078e001a */
[----:B------:R1:W-:Y:S02]  /*17820*/  MUFU.EX2 R26, R251 ;  /* 0x000000fb001a7308 */ /* 0x0003e40000000800 */
[----:B-1----:R-:W-:Y:S02]  /*17830*/  IMAD.MOV.U32 R251, RZ, RZ, R0 ;  /* 0x000000fffffb7224 */ /* 0x002fe400078e0000 */
[----:B------:R-:W-:Y:S01]  /*17840*/  FADD.FTZ R0, R12, R18 ;  /* 0x000000120c007221 */ /* 0x000fe20000010000 */
[----:B------:R-:W-:-:S03]  /*17850*/  IMAD.MOV.U32 R18, RZ, RZ, R20 ;  /* 0x000000ffff127224 */ /* 0x000fc600078e0014 */
[----:B------:R1:W-:Y:S01]  /*17860*/  MUFU.EX2 R20, R118 ;  /* 0x0000007600147308 */ /* 0x0003e20000000800 */
[----:B----4-:R-:W-:Y:S02]  /*17870*/  IMAD.MOV.U32 R17, RZ, RZ, R187 ;  /* 0x000000ffff117224 */ /* 0x010fe400078e00bb */
[----:B------:R-:W4:Y:S04]  /*17880*/  LDL.LU R187, [R1+0x4fc] ;  /* 0x0004fc0001bb7983 */ /* 0x000f280000300800 */
[----:B-1----:R-:W2:Y:S01]  /*17890*/  LDL.LU R118, [R1+0x4f8] ;  /* 0x0004f80001767983 */ /* 0x002ea20000300800 */
[C---:B------:R-:W-:Y:S02]  /*178a0*/  PRMT R112, R11.reuse, 0x7610, R112 ;  /* 0x000076100b707816 */ /* 0x040fe40000000070 */
[----:B------:R-:W-:Y:S01]  /*178b0*/  PRMT R111, R11, 0x7632, R111 ;  /* 0x000076320b6f7816 */ /* 0x000fe2000000006f */
[C---:B------:R-:W-:Y:S01]  /*178c0*/  FADD.FTZ R11, R10.reuse, R0 ;  /* 0x000000000a0b7221 */ /* 0x040fe20000010000 */
[----:B------:R-:W-:Y:S01]  /*178d0*/  F2FP.BF16.F32.PACK_AB R0, R10, R12 ;  /* 0x0000000c0a00723e */ /* 0x000fe200000010ff */
[----:B------:R-:W-:-:S02]  /*178e0*/  @!P3 HFMA2.BF16_V2 R167, -RZ.H0_H0, RZ.H0_H0, -R112.H0_H0 ;  /* 0x200000ffffa7b231 */ /* 0x000fc40000340970 */
[----:B------:R-:W-:Y:S01]  /*178f0*/  IMAD.MOV.U32 R12, RZ, RZ, R251 ;  /* 0x000000ffff0c7224 */ /* 0x000fe200078e00fb */
[----:B------:R-:W-:Y:S01]  /*17900*/  PRMT R110, R0, 0x7610, R110 ;  /* 0x00007610006e7816 */ /* 0x000fe2000000006e */
[----:B------:R-:W-:Y:S01]  /*17910*/  IMAD.MOV.U32 R251, RZ, RZ, R250 ;  /* 0x000000fffffb7224 */ /* 0x000fe200078e00fa */
[----:B------:R-:W-:Y:S01]  /*17920*/  PRMT R250, R112, 0x5410, R111 ;  /* 0x0000541070fa7816 */ /* 0x000fe2000000006f */
[----:B------:R1:W3:Y:S01]  /*17930*/  MUFU.EX2 R21, R247 ;  /* 0x000000f700157308 */ /* 0x0002e20000000800 */
[----:B------:R-:W-:Y:S01]  /*17940*/  @!P3 PRMT R112, R167, 0x5410, RZ ;  /* 0x00005410a770b816 */ /* 0x000fe200000000ff */
[----:B------:R-:W-:Y:S01]  /*17950*/  IMAD.MOV.U32 R167, RZ, RZ, R17 ;  /* 0x000000ffffa77224 */ /* 0x000fe200078e0011 */
[----:B------:R-:W-:Y:S01]  /*17960*/  PRMT R105, R0, 0x7632, R105 ;  /* 0x0000763200697816 */ /* 0x000fe20000000069 */
[----:B------:R-:W-:Y:S02]  /*17970*/  @!P1 HFMA2.BF16_V2 R174, -RZ.H0_H0, RZ.H0_H0, -R110.H0_H0 ;  /* 0x200000ffffae9231 */ /* 0x000fe4000034096e */
[----:B------:R-:W-:-:S02]  /*17980*/  VIADD R0, R7, 0x3 ;  /* 0x0000000307007836 */ /* 0x000fc40000000000 */
[----:B------:R1:W-:Y:S01]  /*17990*/  MUFU.EX2 R17, R201 ;  /* 0x000000c900117308 */ /* 0x0003e20000000800 */
[----:B------:R-:W-:Y:S01]  /*179a0*/  @!P0 HFMA2.BF16_V2 R173, -RZ.H0_H0, RZ.H0_H0, -R105.H0_H0 ;  /* 0x200000ffffad8231 */ /* 0x000fe20000340969 */
[----:B-1----:R-:W-:Y:S01]  /*179b0*/  PRMT R247, R204, 0x7610, R247 ;  /* 0x00007610ccf77816 */ /* 0x002fe200000000f7 */
[----:B------:R-:W-:-:S05]  /*179c0*/  IMAD.MOV.U32 R201, RZ, RZ, R16 ;  /* 0x000000ffffc97224 */ /* 0x000fca00078e0010 */
[----:B------:R1:W-:Y:S01]  /*179d0*/  MUFU.EX2 R16, R224 ;  /* 0x000000e000107308 */ /* 0x0003e20000000800 */
[----:B------:R-:W-:Y:S02]  /*179e0*/  LOP3.LUT R0, R129, R3, R0, 0x96, !PT ;  /* 0x0000000381007212 */ /* 0x000fe400078e9600 */
[----:B-1----:R-:W-:Y:S02]  /*179f0*/  PRMT R224, R247, 0x7610, R224 ;  /* 0x00007610f7e07816 */ /* 0x002fe400000000e0 */
[----:B------:R-:W-:Y:S02]  /*17a00*/  PRMT R247, R110, 0x5410, R105 ;  /* 0x000054106ef77816 */ /* 0x000fe40000000069 */
[----:B------:R-:W-:Y:S01]  /*17a10*/  @!P1 PRMT R110, R174, 0x5410, RZ ;  /* 0x00005410ae6e9816 */ /* 0x000fe200000000ff */
[----:B------:R-:W-:Y:S01]  /*17a20*/  IMAD.MOV.U32 R174, RZ, RZ, R18 ;  /* 0x000000ffffae7224 */ /* 0x000fe200078e0012 */
[----:B------:R-:W-:Y:S01]  /*17a30*/  @!P0 PRMT R105, R173, 0x5410, RZ ;  /* 0x00005410ad698816 */ /* 0x000fe200000000ff */
[----:B------:R1:W-:Y:S01]  /*17a40*/  MUFU.EX2 R18, R225 ;  /* 0x000000e100127308 */ /* 0x0003e20000000800 */
[----:B------:R-:W-:-:S02]  /*17a50*/  IMAD.MOV.U32 R173, RZ, RZ, R201 ;  /* 0x000000ffffad7224 */ /* 0x000fc400078e00c9 */
[----:B------:R-:W-:Y:S02]  /*17a60*/  IMAD.MOV.U32 R201, RZ, RZ, R164 ;  /* 0x000000ffffc97224 */ /* 0x000fe400078e00a4 */
[----:B------:R-:W-:Y:S02]  /*17a70*/  IMAD.MOV.U32 R164, RZ, RZ, R180 ;  /* 0x000000ffffa47224 */ /* 0x000fe400078e00b4 */
[----:B------:R-:W-:Y:S02]  /*17a80*/  IMAD.MOV.U32 R180, RZ, RZ, R14 ;  /* 0x000000ffffb47224 */ /* 0x000fe400078e000e */
[----:B-1----:R-:W-:Y:S02]  /*17a90*/  IMAD.MOV.U32 R225, RZ, RZ, R174 ;  /* 0x000000ffffe17224 */ /* 0x002fe400078e00ae */
[----:B------:R-:W-:Y:S02]  /*17aa0*/  IMAD.MOV.U32 R174, RZ, RZ, R167 ;  /* 0x000000ffffae7224 */ /* 0x000fe400078e00a7 */
[----:B------:R-:W-:-:S02]  /*17ab0*/  IMAD.MOV.U32 R167, RZ, RZ, R15 ;  /* 0x000000ffffa77224 */ /* 0x000fc400078e000f */
[----:B------:R-:W-:-:S04]  /*17ac0*/  IMAD.WIDE.U32 R14, R0, -0x326172a9, RZ ;  /* 0xcd9e8d57000e7825 */ /* 0x000fc800078e00ff */
[----:B------:R-:W-:Y:S02]  /*17ad0*/  @!P4 HFMA2.BF16_V2 R166, -RZ.H0_H0, RZ.H0_H0, -R113.H0_H0 ;  /* 0x200000ffffa6c231 */ /* 0x000fe40000340971 */
[----:B------:R-:W-:Y:S01]  /*17ae0*/  IMAD.MOV.U32 R0, RZ, RZ, R12 ;  /* 0x000000ffff007224 */ /* 0x000fe200078e000c */
[----:B------:R-:W-:Y:S02]  /*17af0*/  LOP3.LUT R12, R15, R215, R196, 0x96, !PT ;  /* 0x000000d70f0c7212 */ /* 0x000fe400078e96c4 */
[----:B------:R1:W3:Y:S01]  /*17b00*/  MUFU.EX2 R15, R226 ;  /* 0x000000e2000f7308 */ /* 0x0002e20000000800 */
[----:B------:R-:W-:Y:S01]  /*17b10*/  @!P4 PRMT R113, R166, 0x5410, RZ ;  /* 0x00005410a671c816 */ /* 0x000fe200000000ff */
[----:B------:R-:W-:Y:S02]  /*17b20*/  IMAD.MOV.U32 R166, RZ, RZ, R22 ;  /* 0x000000ffffa67224 */ /* 0x000fe400078e0016 */
[----:B------:R-:W-:Y:S01]  /*17b30*/  IMAD.MOV.U32 R22, RZ, RZ, R30 ;  /* 0x000000ffff167224 */ /* 0x000fe200078e001e */
[----:B-1----:R-:W-:-:S02]  /*17b40*/  PRMT R226, R224, 0x7610, R226 ;  /* 0x00007610e0e27816 */ /* 0x002fc400000000e2 */
[----:B---3--:R-:W-:Y:S02]  /*17b50*/  F2FP.BF16.F32.PACK_AB R24, R19, R21 ;  /* 0x000000151318723e */ /* 0x008fe400000010ff */
[----:B------:R-:W-:Y:S02]  /*17b60*/  LOP3.LUT R14, R79, R214, R14, 0x96, !PT ;  /* 0x000000d64f0e7212 */ /* 0x000fe400078e960e */
[----:B------:R-:W-:Y:S02]  /*17b70*/  F2FP.BF16.F32.PACK_AB R25, R15, R18 ;  /* 0x000000120f19723e */ /* 0x000fe400000010ff */
[----:B------:R-:W-:Y:S01]  /*17b80*/  F2FP.BF16.F32.PACK_AB R23, R16, R17 ;  /* 0x000000111017723e */ /* 0x000fe200000010ff */
[----:B------:R-:W-:Y:S02]  /*17b90*/  IMAD.MOV.U32 R30, RZ, RZ, R205 ;  /* 0x000000ffff1e7224 */ /* 0x000fe400078e00cd */
[----:B------:R-:W-:Y:S01]  /*17ba0*/  @!P2 HFMA2.BF16_V2 R172, -RZ.H0_H0, RZ.H0_H0, -R111.H0_H0 ;  /* 0x200000ffffaca231 */ /* 0x000fe2000034096f */
[----:B------:R-:W-:Y:S01]  /*17bb0*/  PRMT R104, R24, 0x7610, R104 ;  /* 0x0000761018687816 */ /* 0x000fe20000000068 */
[----:B------:R-:W3:Y:S03]  /*17bc0*/  LDL.LU.64 R204, [R1+0x58] ;  /* 0x0000580001cc7983 */ /* 0x000ee60000300a00 */
[----:B------:R-:W-:Y:S01]  /*17bd0*/  @!P2 PRMT R111, R172, 0x5410, RZ ;  /* 0x00005410ac6fa816 */ /* 0x000fe200000000ff */
[----:B------:R-:W1:Y:S01]  /*17be0*/  MUFU.EX2 R30, R30 ;  /* 0x0000001e001e7308 */ /* 0x000e620000000800 */
[----:B------:R-:W-:Y:S01]  /*17bf0*/  PRMT R103, R24, 0x7632, R103 ;  /* 0x0000763218677816 */ /* 0x000fe20000000067 */
[----:B------:R-:W-:-:S03]  /*17c00*/  IMAD.MOV.U32 R24, RZ, RZ, R251 ;  /* 0x000000ffff187224 */ /* 0x000fc600078e00fb */
[----:B------:R-:W-:Y:S01]  /*17c10*/  PRMT R251, R104, 0x5410, R103 ;  /* 0x0000541068fb7816 */ /* 0x000fe20000000067 */
[----:B--2---:R-:W-:Y:S02]  /*17c20*/  IMAD.MOV.U32 R10, RZ, RZ, R118 ;  /* 0x000000ffff0a7224 */ /* 0x004fe400078e0076 */
[----:B------:R-:W2:Y:S02]  /*17c30*/  LDL.LU R118, [R1+0x4f4] ;  /* 0x0004f40001767983 */ /* 0x000ea40000300800 */
[----:B------:R-:W-:Y:S02]  /*17c40*/  IMAD.MOV.U32 R224, RZ, RZ, R10 ;  /* 0x000000ffffe07224 */ /* 0x000fe400078e000a */
[----:B------:R-:W-:Y:S01]  /*17c50*/  FADD.FTZ R10, R21, R13 ;  /* 0x0000000d150a7221 */ /* 0x000fe20000010000 */
[----:B------:R-:W-:Y:S02]  /*17c60*/  IMAD.MOV.U32 R13, RZ, RZ, R0 ;  /* 0x000000ffff0d7224 */ /* 0x000fe400078e0000 */
[----:B------:R-:W-:Y:S01]  /*17c70*/  FADD.FTZ R0, R17, R11 ;  /* 0x0000000b11007221 */ /* 0x000fe20000010000 */
[----:B------:R-:W-:Y:S01]  /*17c80*/  FADD.FTZ R10, R19, R10 ;  /* 0x0000000a130a7221 */ /* 0x000fe20000010000 */
[----:B------:R-:W-:-:S02]  /*17c90*/  IMAD.MOV.U32 R11, RZ, RZ, R22 ;  /* 0x000000ffff0b7224 */ /* 0x000fc400078e0016 */
[----:B------:R-:W-:Y:S01]  /*17ca0*/  FADD.FTZ R0, R16, R0 ;  /* 0x0000000010007221 */ /* 0x000fe20000010000 */
[----:B------:R-:W-:Y:S01]  /*17cb0*/  FADD.FTZ R10, R26, R10 ;  /* 0x0000000a1a0a7221 */ /* 0x000fe20000010000 */
[----:B------:R-:W-:Y:S02]  /*17cc0*/  F2FP.BF16.F32.PACK_AB R26, R20, R26 ;  /* 0x0000001a141a723e */ /* 0x000fe400000010ff */
[----:B------:R-:W-:Y:S01]  /*17cd0*/  FADD.FTZ R0, R18, R0 ;  /* 0x0000000012007221 */ /* 0x000fe20000010000 */
[----:B------:R-:W-:Y:S01]  /*17ce0*/  FADD.FTZ R22, R20, R10 ;  /* 0x0000000a14167221 */ /* 0x000fe20000010000 */
[----:B------:R-:W-:Y:S02]  /*17cf0*/  IMAD.MOV.U32 R20, RZ, RZ, R11 ;  /* 0x000000ffff147224 */ /* 0x000fe400078e000b */
[----:B------:R-:W-:-:S04]  /*17d00*/  IMAD.WIDE.U32 R10, R12, -0x2daee0ad, RZ ;  /* 0xd2511f530c0a7825 */ /* 0x000fc800078e00ff */
[----:B------:R-:W-:Y:S01]  /*17d10*/  FADD.FTZ R21, R15, R0 ;  /* 0x000000000f157221 */ /* 0x000fe20000010000 */
[----:B------:R-:W-:Y:S01]  /*17d20*/  LOP3.LUT R0, R11, R216, R238, 0x96, !PT ;  /* 0x000000d80b007212 */ /* 0x000fe200078e96ee */
[----:B------:R-:W-:Y:S02]  /*17d30*/  IMAD.MOV.U32 R19, RZ, RZ, R13 ;  /* 0x000000ffff137224 */ /* 0x000fe400078e000d */
[----:B------:R-:W-:-:S04]  /*17d40*/  IMAD.WIDE.U32 R14, R14, -0x2daee0ad, RZ ;  /* 0xd2511f530e0e7825 */ /* 0x000fc800078e00ff */
[----:B------:R-:W-:-:S05]  /*17d50*/  IMAD.WIDE.U32 R12, R0, -0x326172a9, RZ ;  /* 0xcd9e8d57000c7825 */ /* 0x000fca00078e00ff */
[----:B------:R-:W-:Y:S02]  /*17d60*/  LOP3.LUT R0, R13, R211, R78, 0x96, !PT ;  /* 0x000000d30d007212 */ /* 0x000fe400078e964e */
[----:B------:R-:W-:-:S05]  /*17d70*/  LOP3.LUT R13, R15, R221, R10, 0x96, !PT ;  /* 0x000000dd0f0d7212 */ /* 0x000fca00078e960a */
[----:B------:R-:W-:-:S04]  /*17d80*/  IMAD.WIDE.U32 R16, R13, -0x326172a9, RZ ;  /* 0xcd9e8d570d107825 */ /* 0x000fc800078e00ff */
[----:B------:R-:W-:Y:S01]  /*17d90*/  IMAD.WIDE.U32 R10, R0, -0x2daee0ad, RZ ;  /* 0xd2511f53000a7825 */ /* 0x000fe200078e00ff */
[----:B------:R-:W-:-:S04]  /*17da0*/  LOP3.LUT R0, R17, R220, R12, 0x96, !PT ;  /* 0x000000dc11007212 */ /* 0x000fc800078e960c */
[----:B------:R-:W-:Y:S01]  /*17db0*/  LOP3.LUT R11, R11, R219, R14, 0x96, !PT ;  /* 0x000000db0b0b7212 */ /* 0x000fe200078e960e */
[----:B------:R-:W-:-:S05]  /*17dc0*/  IMAD.WIDE.U32 R14, R0, -0x2daee0ad, RZ ;  /* 0xd2511f53000e7825 */ /* 0x000fca00078e00ff */
        /* <DEDUP_REMOVED lines=13> */
[----:B------:R-:W-:Y:S02]  /*17ea0*/  LOP3.LUT R0, R10, 0xff, RZ, 0xc0, !PT ;  /* 0x000000ff0a007812 */ /* 0x000fe400078ec0ff */
[----:B------:R-:W-:Y:S01]  /*17eb0*/  PRMT R18, R226, 0x7610, R18 ;  /* 0x00007610e2127816 */ /* 0x000fe20000000012 */
[----:B------:R-:W-:Y:S01]  /*17ec0*/  IMAD.MOV.U32 R226, RZ, RZ, R166 ;  /* 0x000000ffffe27224 */ /* 0x000fe200078e00a6 */
[----:B------:R-:W-:Y:S01]  /*17ed0*/  ISETP.GE.U32.AND P2, PT, R199, R0, PT ;  /* 0x00000000c700720c */ /* 0x000fe20003f46070 */
[----:B------:R-:W-:Y:S01]  /*17ee0*/  IMAD.MOV.U32 R17, RZ, RZ, R20 ;  /* 0x000000ffff117224 */ /* 0x000fe200078e0014 */
[----:B------:R-:W-:Y:S01]  /*17ef0*/  SHF.R.U32.HI R0, RZ, 0x10, R10 ;  /* 0x00000010ff007819 */ /* 0x000fe2000001160a */
[----:B------:R-:W-:Y:S01]  /*17f00*/  IMAD.MOV.U32 R166, RZ, RZ, R27 ;  /* 0x000000ffffa67224 */ /* 0x000fe200078e001b */
[----:B------:R-:W-:Y:S01]  /*17f10*/  LOP3.LUT R20, R10, 0xffff, RZ, 0xc0, !PT ;  /* 0x0000ffff0a147812 */ /* 0x000fe200078ec0ff */
[----:B------:R-:W4:Y:S01]  /*17f20*/  MUFU.EX2 R27, R243 ;  /* 0x000000f3001b7308 */ /* 0x000f220000000800 */
[----:B------:R-:W-:-:S02]  /*17f30*/  LOP3.LUT R13, R13, R218, R16, 0x96, !PT ;  /* 0x000000da0d0d7212 */ /* 0x000fc400078e9610 */
[----:B------:R-:W-:Y:S02]  /*17f40*/  SHF.R.U32.HI R10, RZ, 0x18, R10 ;  /* 0x00000018ff0a7819 */ /* 0x000fe4000001160a */
[----:B------:R-:W-:Y:S02]  /*17f50*/  LOP3.LUT R0, R0, 0xff, RZ, 0xc0, !PT ;  /* 0x000000ff00007812 */ /* 0x000fe400078ec0ff */
[----:B------:R-:W-:Y:S01]  /*17f60*/  ISETP.GE.U32.AND P6, PT, R199, R10, PT ;  /* 0x0000000ac700720c */ /* 0x000fe20003fc6070 */
[----:B------:R3:W4:Y:S01]  /*17f70*/  MUFU.EX2 R16, R246 ;  /* 0x000000f600107308 */ /* 0x0007220000000800 */
[----:B------:R-:W-:Y:S01]  /*17f80*/  IMAD.WIDE.U32 R10, R13, -0x2daee0ad, RZ ;  /* 0xd2511f530d0a7825 */ /* 0x000fe200078e00ff */
[----:B------:R-:W-:Y:S02]  /*17f90*/  LOP3.LUT R12, R12, 0xff, RZ, 0xc0, !PT ;  /* 0x000000ff0c0c7812 */ /* 0x000fe400078ec0ff */
[----:B------:R-:W-:Y:S02]  /*17fa0*/  ISETP.GE.U32.AND P1, PT, R199, R0, PT ;  /* 0x00000000c700720c */ /* 0x000fe40003f26070 */
[----:B------:R-:W-:-:S02]  /*17fb0*/  LOP3.LUT R0, R11, R223, R14, 0x96, !PT ;  /* 0x000000df0b007212 */ /* 0x000fc400078e960e */
[----:B------:R-:W-:Y:S01]  /*17fc0*/  ISETP.GE.U32.AND P5, PT, R199, R12, PT ;  /* 0x0000000cc700720c */ /* 0x000fe20003fa6070 */
[----:B-1----:R-:W-:Y:S01]  /*17fd0*/  FADD.FTZ R12, R30, R22 ;  /* 0x000000161e0c7221 */ /* 0x002fe20000010000 */
[----:B------:R-:W-:Y:S01]  /*17fe0*/  PRMT R84, R18, 0x7610, R84 ;  /* 0x0000761012547816 */ /* 0x000fe20000000054 */
[----:B---3--:R-:W-:Y:S01]  /*17ff0*/  IMAD.MOV.U32 R246, RZ, RZ, R17 ;  /* 0x000000fffff67224 */ /* 0x008fe200078e0011 */
[----:B------:R-:W-:Y:S01]  /*18000*/  LOP3.LUT R17, R10, 0xffff, RZ, 0xc0, !PT ;  /* 0x0000ffff0a117812 */ /* 0x000fe200078ec0ff */
[----:B------:R-:W-:-:S04]  /*18010*/  IMAD.MOV.U32 R11, RZ, RZ, R19 ;  /* 0x000000ffff0b7224 */ /* 0x000fc800078e0013 */
[----:B------:R-:W-:Y:S02]  /*18020*/  IMAD.MOV.U32 R22, RZ, RZ, R11 ;  /* 0x000000ffff167224 */ /* 0x000fe400078e000b */
[--C-:B----4-:R-:W-:Y:S01]  /*18030*/  FADD.FTZ R11, R27, R21.reuse ;  /* 0x000000151b0b7221 */ /* 0x110fe20000010000 */
[----:B------:R-:W-:Y:S01]  /*18040*/  PRMT R21, R84, 0x7610, R21 ;  /* 0x0000761054157816 */ /* 0x000fe20000000015 */
[----:B------:R1:W3:Y:S02]  /*18050*/  MUFU.EX2 R15, R119 ;  /* 0x00000077000f7308 */ /* 0x0002e40000000800 */
[----:B------:R-:W-:Y:S01]  /*18060*/  FADD.FTZ R84, R16, R11 ;  /* 0x0000000b10547221 */ /* 0x000fe20000010000 */
[----:B------:R-:W-:Y:S01]  /*18070*/  SHF.R.U32.HI R11, RZ, 0x8, R20 ;  /* 0x00000008ff0b7819 */ /* 0x000fe20000011614 */
[----:B------:R-:W-:Y:S02]  /*18080*/  IMAD.MOV.U32 R20, RZ, RZ, R178 ;  /* 0x000000ffff147224 */ /* 0x000fe400078e00b2 */
[----:B------:R-:W-:-:S05]  /*18090*/  @!P4 HFMA2.BF16_V2 R176, -RZ.H0_H0, RZ.H0_H0, -R104.H0_H0 ;  /* 0x200000ffffb0c231 */ /* 0x000fca0000340968 */
[----:B------:R-:W-:Y:S01]  /*180a0*/  @!P4 PRMT R104, R176, 0x5410, RZ ;  /* 0x00005410b068c816 */ /* 0x000fe200000000ff */
[----:B-1----:R-:W4:Y:S04]  /*180b0*/  LDL.LU R119, [R1+0x4f0] ;  /* 0x0004f00001777983 */ /* 0x002f280000300800 */
[----:B------:R1:W2:Y:S01]  /*180c0*/  LDL.LU R178, [R1+0x4ec] ;  /* 0x0004ec0001b27983 */ /* 0x0002a20000300800 */
[----:B------:R-:W-:Y:S02]  /*180d0*/  PRMT R176, R21, 0x7610, R176 ;  /* 0x0000761015b07816 */ /* 0x000fe400000000b0 */
[----:B------:R3:W1:Y:S02]  /*180e0*/  MUFU.EX2 R21, R179 ;  /* 0x000000b300157308 */ /* 0x0006640000000800 */
[----:B---3--:R3:W3:Y:S01]  /*180f0*/  LDL.LU R179, [R1+0x4e8] ;  /* 0x0004e80001b37983 */ /* 0x0086e20000300800 */
[----:B------:R-:W-:Y:S01]  /*18100*/  LOP3.LUT R11, R11, 0xffff, RZ, 0xc0, !PT ;  /* 0x0000ffff0b0b7812 */ /* 0x000fe200078ec0ff */
[----:B------:R-:W-:Y:S01]  /*18110*/  @!P3 HFMA2.BF16_V2 R177, -RZ.H0_H0, RZ.H0_H0, -R103.H0_H0 ;  /* 0x200000ffffb1b231 */ /* 0x000fe20000340967 */
[----:B------:R-:W-:-:S02]  /*18120*/  PRMT R102, R23, 0x7632, R102 ;  /* 0x0000763217667816 */ /* 0x000fc40000000066 */
[----:B------:R-:W-:Y:S02]  /*18130*/  ISETP.GE.U32.AND P4, PT, R199, R11, PT ;  /* 0x0000000bc700720c */ /* 0x000fe40003f86070 */
[----:B------:R-:W-:Y:S02]  /*18140*/  LOP3.LUT R13, R10, 0xff, RZ, 0xc0, !PT ;  /* 0x000000ff0a0d7812 */ /* 0x000fe400078ec0ff */
[----:B------:R-:W-:Y:S01]  /*18150*/  PRMT R11, R176, 0x7610, R11 ;  /* 0x00007610b00b7816 */ /* 0x000fe2000000000b */
[----:B------:R-:W-:Y:S01]  /*18160*/  IMAD.MOV.U32 R176, RZ, RZ, R20 ;  /* 0x000000ffffb07224 */ /* 0x000fe200078e0014 */
[----:B------:R-:W-:Y:S01]  /*18170*/  PRMT R101, R23, 0x7610, R101 ;  /* 0x0000761017657816 */ /* 0x000fe20000000065 */
[----:B------:R1:W3:Y:S01]  /*18180*/  MUFU.EX2 R20, R185 ;  /* 0x000000b900147308 */ /* 0x0002e20000000800 */
[----:B------:R-:W-:Y:S02]  /*18190*/  SHF.R.U32.HI R14, RZ, 0x10, R10 ;  /* 0x00000010ff0e7819 */ /* 0x000fe4000001160a */
[----:B------:R-:W-:-:S02]  /*181a0*/  @!P3 PRMT R103, R177, 0x5410, RZ ;  /* 0x00005410b167b816 */ /* 0x000fc400000000ff */
[----:B------:R-:W-:Y:S02]  /*181b0*/  SHF.R.U32.HI R10, RZ, 0x18, R10 ;  /* 0x00000018ff0a7819 */ /* 0x000fe4000001160a */
[----:B------:R-:W-:Y:S01]  /*181c0*/  ISETP.GE.U32.AND P3, PT, R199, R13, PT ;  /* 0x0000000dc700720c */ /* 0x000fe20003f66070 */
[----:B------:R-:W-:Y:S01]  /*181d0*/  IMAD.MOV.U32 R13, RZ, RZ, R246 ;  /* 0x000000ffff0d7224 */ /* 0x000fe200078e00f6 */
[----:B------:R-:W-:Y:S01]  /*181e0*/  PRMT R246, R101, 0x5410, R102 ;  /* 0x0000541065f67816 */ /* 0x000fe20000000066 */
[----:B------:R-:W-:Y:S01]  /*181f0*/  FADD.FTZ R12, R15, R12 ;  /* 0x0000000c0f0c7221 */ /* 0x000fe20000010000 */
[----:B------:R-:W-:-:S03]  /*18200*/  PRMT R243, R11, 0x7610, R243 ;  /* 0x000076100bf37816 */ /* 0x000fc600000000f3 */
[----:B-1----:R-:W-:Y:S01]  /*18210*/  FADD.FTZ R11, R21, R12 ;  /* 0x0000000c150b7221 */ /* 0x002fe20000010000 */
[----:B------:R-:W4:Y:S01]  /*18220*/  LDL.LU R185, [R1+0x4e4] ;  /* 0x0004e40001b97983 */ /* 0x000f220000300800 */
[----:B--2---:R-:W-:-:S05]  /*18230*/  @!P0 HFMA2.BF16_V2 R178, -RZ.H0_H0, RZ.H0_H0, -R102.H0_H0 ;  /* 0x200000ffffb28231 */ /* 0x004fca0000340966 */
[----:B------:R-:W-:Y:S02]  /*18240*/  @!P0 PRMT R102, R178, 0x5410, RZ ;  /* 0x00005410b2668816 */ /* 0x000fe400000000ff */
[----:B------:R-:W-:Y:S02]  /*18250*/  ISETP.GE.U32.AND P0, PT, R199, R10, PT ;  /* 0x0000000ac700720c */ /* 0x000fe40003f06070 */
[----:B------:R-:W-:-:S04]  /*18260*/  SHF.R.U32.HI R10, RZ, 0x10, R0 ;  /* 0x00000010ff0a7819 */ /* 0x000fc80000011600 */
[----:B------:R-:W-:Y:S01]  /*18270*/  LOP3.LUT R10, R10, 0xff, RZ, 0xc0, !PT ;  /* 0x000000ff0a0a7812 */ /* 0x000fe200078ec0ff */
[----:B---3--:R-:W-:-:S05]  /*18280*/  @!P5 HFMA2.BF16_V2 R179, -RZ.H0_H0, RZ.H0_H0, -R101.H0_H0 ;  /* 0x200000ffffb3d231 */ /* 0x008fca0000340965 */
[----:B------:R-:W-:Y:S02]  /*18290*/  @!P5 PRMT R101, R179, 0x5410, RZ ;  /* 0x00005410b365d816 */ /* 0x000fe400000000ff */
[----:B------:R-:W-:Y:S02]  /*182a0*/  ISETP.GE.U32.AND P5, PT, R199, R10, PT ;  /* 0x0000000ac700720c */ /* 0x000fe40003fa6070 */
[----:B------:R-:W-:Y:S01]  /*182b0*/  PRMT R10, R184, 0x7610, R10 ;  /* 0x00007610b80a7816 */ /* 0x000fe2000000000a */
[----:B------:R-:W-:-:S05]  /*182c0*/  FADD.FTZ R184, R20, R11 ;  /* 0x0000000b14b87221 */ /* 0x000fca0000010000 */
[----:B------:R1:W-:Y:S04]  /*182d0*/  STL [R1+0x338], R184 ;  /* 0x000338b801007387 */ /* 0x0003e80000100800 */
[----:B-1----:R-:W2:Y:S01]  /*182e0*/  LDL.LU R184, [R1+0x4e0] ;  /* 0x0004e00001b87983 */ /* 0x002ea20000300800 */
[----:B------:R-:W-:Y:S02]  /*182f0*/  PRMT R100, R26, 0x7610, R100 ;  /* 0x000076101a647816 */ /* 0x000fe40000000064 */
[----:B------:R-:W-:Y:S02]  /*18300*/  F2FP.BF16.F32.PACK_AB R11, R20, R21 ;  /* 0x00000015140b723e */ /* 0x000fe400000010ff */
[----:B------:R-:W-:Y:S01]  /*18310*/  PRMT R99, R26, 0x7632, R99 ;  /* 0x000076321a637816 */ /* 0x000fe20000000063 */
[----:B------:R-:W-:Y:S01]  /*18320*/  @!P2 HFMA2.BF16_V2 R181, -RZ.H0_H0, RZ.H0_H0, -R100.H0_H0 ;  /* 0x200000ffffb5a231 */ /* 0x000fe20000340964 */
[----:B------:R-:W-:-:S02]  /*18330*/  PRMT R21, R10, 0x7610, R21 ;  /* 0x000076100a157816 */ /* 0x000fc40000000015 */
[----:B------:R-:W-:Y:S02]  /*18340*/  LOP3.LUT R10, R0, 0xff, RZ, 0xc0, !PT ;  /* 0x000000ff000a7812 */ /* 0x000fe400078ec0ff */
[----:B------:R-:W-:Y:S02]  /*18350*/  PRMT R20, R243, 0x7610, R20 ;  /* 0x00007610f3147816 */ /* 0x000fe40000000014 */
[----:B------:R-:W-:Y:S02]  /*18360*/  PRMT R243, R100, 0x5410, R99 ;  /* 0x0000541064f37816 */ /* 0x000fe40000000063 */
[----:B------:R-:W-:Y:S02]  /*18370*/  @!P2 PRMT R100, R181, 0x5410, RZ ;  /* 0x00005410b564a816 */ /* 0x000fe400000000ff */
[----:B------:R-:W-:Y:S02]  /*18380*/  ISETP.GE.U32.AND P2, PT, R199, R10, PT ;  /* 0x0000000ac700720c */ /* 0x000fe40003f46070 */
[----:B------:R-:W-:-:S02]  /*18390*/  PRMT R10, R21, 0x7610, R10 ;  /* 0x00007610150a7816 */ /* 0x000fc4000000000a */
[----:B------:R-:W-:Y:S02]  /*183a0*/  PRMT R178, R20, 0x7610, R178 ;  /* 0x0000761014b27816 */ /* 0x000fe400000000b2 */
[----:B----4-:R-:W-:Y:S08]  /*183b0*/  MUFU.EX2 R20, R185 ;  /* 0x000000b900147308 */ /* 0x010ff00000000800 */
[----:B--2---:R1:W-:Y:S02]  /*183c0*/  MUFU.EX2 R21, R184 ;  /* 0x000000b800157308 */ /* 0x0043e40000000800 */
[----:B-1----:R1:W2:Y:S04]  /*183d0*/  LDL.LU R184, [R1+0x4dc] ;  /* 0x0004dc0001b87983 */ /* 0x0022a80000300800 */
[----:B------:R1:W3:Y:S01]  /*183e0*/  LDL.LU R185, [R1+0x4d8] ;  /* 0x0004d80001b97983 */ /* 0x0002e20000300800 */
[----:B------:R-:W-:-:S02]  /*183f0*/  PRMT R240, R10, 0x7610, R240 ;  /* 0x000076100af07816 */ /* 0x000fc400000000f0 */
[----:B------:R-:W-:Y:S02]  /*18400*/  SHF.R.U32.HI R10, RZ, 0x18, R0 ;  /* 0x00000018ff0a7819 */ /* 0x000fe40000011600 */
[----:B------:R-:W-:Y:S01]  /*18410*/  PRMT R12, R178, 0x7610, R12 ;  /* 0x00007610b20c7816 */ /* 0x000fe2000000000c */
[----:B------:R-:W-:Y:S01]  /*18420*/  IMAD.MOV.U32 R178, RZ, RZ, R13 ;  /* 0x000000ffffb27224 */ /* 0x000fe200078e000d */
[----:B------:R-:W-:Y:S01]  /*18430*/  LOP3.LUT R0, R0, 0xffff, RZ, 0xc0, !PT ;  /* 0x0000ffff00007812 */ /* 0x000fe200078ec0ff */
[----:B------:R-:W-:Y:S01]  /*18440*/  IMAD.MOV.U32 R13, RZ, RZ, R22 ;  /* 0x000000ffff0d7224 */ /* 0x000fe200078e0016 */
[C---:B------:R-:W-:Y:S01]  /*18450*/  PRMT R97, R25.reuse, 0x7632, R97 ;  /* 0x0000763219617816 */ /* 0x040fe20000000061 */
[----:B------:R4:W-:Y:S01]  /*18460*/  MUFU.EX2 R22, R187 ;  /* 0x000000bb00167308 */ /* 0x0009e20000000800 */
[----:B------:R-:W-:Y:S02]  /*18470*/  SHF.R.U32.HI R0, RZ, 0x8, R0 ;  /* 0x00000008ff007819 */ /* 0x000fe40000011600 */
[----:B------:R-:W-:-:S02]  /*18480*/  PRMT R98, R25, 0x7610, R98 ;  /* 0x0000761019627816 */ /* 0x000fc40000000062 */
[----:B------:R-:W-:Y:S02]  /*18490*/  LOP3.LUT R0, R0, 0xffff, RZ, 0xc0, !PT ;  /* 0x0000ffff00007812 */ /* 0x000fe400078ec0ff */
[----:B------:R-:W-:Y:S02]  /*184a0*/  PRMT R23, R240, 0x7610, R23 ;  /* 0x00007610f0177816 */ /* 0x000fe40000000017 */
[----:B------:R-:W-:Y:S01]  /*184b0*/  PRMT R85, R12, 0x7610, R85 ;  /* 0x000076100c557816 */ /* 0x000fe20000000055 */
[----:B----4-:R1:W4:Y:S01]  /*184c0*/  LDL.LU R187, [R1+0x4d4] ;  /* 0x0004d40001bb7983 */ /* 0x0103220000300800 */
[----:B------:R-:W-:Y:S01]  /*184d0*/  PRMT R240, R98, 0x5410, R97 ;  /* 0x0000541062f07816 */ /* 0x000fe20000000061 */
[----:B------:R-:W-:-:S05]  /*184e0*/  @!P4 HFMA2.BF16_V2 R183, -RZ.H0_H0, RZ.H0_H0, -R99.H0_H0 ;  /* 0x200000ffffb7c231 */ /* 0x000fca0000340963 */
[----:B------:R-:W-:Y:S02]  /*184f0*/  @!P4 PRMT R99, R183, 0x5410, RZ ;  /* 0x00005410b763c816 */ /* 0x000fe400000000ff */
[----:B------:R-:W-:Y:S02]  /*18500*/  PRMT R183, R23, 0x7610, R183 ;  /* 0x0000761017b77816 */ /* 0x000fe400000000b7 */
[----:B------:R-:W-:Y:S02]  /*18510*/  ISETP.GE.U32.AND P4, PT, R199, R10, PT ;  /* 0x0000000ac700720c */ /* 0x000fe40003f86070 */
[----:B------:R-:W-:Y:S02]  /*18520*/  LOP3.LUT R10, R14, 0xff, RZ, 0xc0, !PT ;  /* 0x000000ff0e0a7812 */ /* 0x000fe400078ec0ff */
[----:B------:R-:W-:Y:S01]  /*18530*/  PRMT R14, R183, 0x7610, R14 ;  /* 0x00007610b70e7816 */ /* 0x000fe2000000000e */
[----:B------:R-:W-:Y:S02]  /*18540*/  IMAD.MOV.U32 R183, RZ, RZ, R176 ;  /* 0x000000ffffb77224 */ /* 0x000fe400078e00b0 */
[----:B------:R-:W-:-:S02]  /*18550*/  IMAD.MOV.U32 R176, RZ, RZ, R24 ;  /* 0x000000ffffb07224 */ /* 0x000fc400078e0018 */
[----:B------:R-:W-:Y:S02]  /*18560*/  IMAD.MOV.U32 R24, RZ, RZ, R201 ;  /* 0x000000ffff187224 */ /* 0x000fe400078e00c9 */
[----:B------:R-:W-:Y:S02]  /*18570*/  IMAD.MOV.U32 R201, RZ, RZ, R86 ;  /* 0x000000ffffc97224 */ /* 0x000fe400078e0056 */
[----:B------:R-:W-:Y:S01]  /*18580*/  MUFU.EX2 R86, R236 ;  /* 0x000000ec00567308 */ /* 0x000fe20000000800 */
[----:B---3--:R-:W-:-:S05]  /*18590*/  @!P6 HFMA2.BF16_V2 R185, -RZ.H0_H0, RZ.H0_H0, -R97.H0_H0 ;  /* 0x200000ffffb9e231 */ /* 0x008fca0000340961 */
[----:B------:R-:W-:Y:S02]  /*185a0*/  @!P6 PRMT R97, R185, 0x5410, RZ ;  /* 0x00005410b961e816 */ /* 0x000fe400000000ff */
[----:B------:R-:W-:Y:S02]  /*185b0*/  ISETP.GE.U32.AND P6, PT, R199, R0, PT ;  /* 0x00000000c700720c */ /* 0x000fe40003fc6070 */
[--C-:B------:R-:W-:Y:S02]  /*185c0*/  SHF.R.U32.HI R0, RZ, 0x8, R17.reuse ;  /* 0x00000008ff007819 */ /* 0x100fe40000011611 */
[----:B------:R-:W-:Y:S02]  /*185d0*/  PRMT R17, R85, 0x7610, R17 ;  /* 0x0000761055117816 */ /* 0x000fe40000000011 */
[----:B------:R3:W-:Y:S02]  /*185e0*/  MUFU.EX2 R85, R237 ;  /* 0x000000ed00557308 */ /* 0x0007e40000000800 */
[----:B---3--:R-:W3:Y:S04]  /*185f0*/  LDL.LU R237, [R1+0x4d0] ;  /* 0x0004d00001ed7983 */ /* 0x008ee80000300800 */
[----:B------:R-:W3:Y:S01]  /*18600*/  LDL.LU R236, [R1+0x4cc] ;  /* 0x0004cc0001ec7983 */ /* 0x000ee20000300800 */
[----:B--2---:R-:W-:Y:S01]  /*18610*/  @!P1 HFMA2.BF16_V2 R184, -RZ.H0_H0, RZ.H0_H0, -R98.H0_H0 ;  /* 0x200000ffffb89231 */ /* 0x004fe20000340962 */
[----:B------:R-:W-:Y:S01]  /*18620*/  MUFU.EX2 R12, R239 ;  /* 0x000000ef000c7308 */ /* 0x000fe20000000800 */
[----:B------:R-:W-:-:S03]  /*18630*/  F2FP.BF16.F32.PACK_AB R15, R15, R30 ;  /* 0x0000001e0f0f723e */ /* 0x000fc600000010ff */
[----:B------:R-:W-:Y:S01]  /*18640*/  @!P1 PRMT R98, R184, 0x5410, RZ ;  /* 0x00005410b8629816 */ /* 0x000fe200000000ff */
[----:B------:R-:W-:-:S03]  /*18650*/  IMAD.MOV.U32 R184, RZ, RZ, R13 ;  /* 0x000000ffffb87224 */ /* 0x000fc600078e000d */
[----:B------:R-:W2:Y:S01]  /*18660*/  MUFU.EX2 R13, R233 ;  /* 0x000000e9000d7308 */ /* 0x000ea20000000800 */
[C---:B------:R-:W-:Y:S02]  /*18670*/  PRMT R96, R15.reuse, 0x7610, R96 ;  /* 0x000076100f607816 */ /* 0x040fe40000000060 */
[----:B------:R-:W-:Y:S01]  /*18680*/  PRMT R95, R15, 0x7632, R95 ;  /* 0x000076320f5f7816 */ /* 0x000fe2000000005f */
[----:B------:R-:W-:Y:S02]  /*18690*/  IMAD.MOV.U32 R23, RZ, RZ, R174 ;  /* 0x000000ffff177224 */ /* 0x000fe400078e00ae */
[----:B----4-:R-:W-:Y:S01]  /*186a0*/  @!P2 HFMA2.BF16_V2 R187, -RZ.H0_H0, RZ.H0_H0, -R96.H0_H0 ;  /* 0x200000ffffbba231 */ /* 0x010fe20000340960 */
[----:B------:R-:W-:Y:S01]  /*186b0*/  LOP3.LUT R0, R0, 0xffff, RZ, 0xc0, !PT ;  /* 0x0000ffff00007812 */ /* 0x000fe200078ec0ff */
[----:B------:R-:W-:Y:S01]  /*186c0*/  IMAD.MOV.U32 R174, RZ, RZ, R87 ;  /* 0x000000ffffae7224 */ /* 0x000fe200078e0057 */
[----:B------:R-:W-:Y:S02]  /*186d0*/  PRMT R15, R14, 0x7610, R15 ;  /* 0x000076100e0f7816 */ /* 0x000fe4000000000f */
[----:B------:R-:W-:Y:S01]  /*186e0*/  PRMT R87, R96, 0x5410, R95 ;  /* 0x0000541060577816 */ /* 0x000fe2000000005f */
[----:B------:R-:W4:Y:S01]  /*186f0*/  MUFU.EX2 R14, R241 ;  /* 0x000000f1000e7308 */ /* 0x000f220000000800 */
[----:B------:R-:W-:-:S02]  /*18700*/  @!P2 PRMT R96, R187, 0x5410, RZ ;  /* 0x00005410bb60a816 */ /* 0x000fc400000000ff */
[C---:B------:R-:W-:Y:S02]  /*18710*/  ISETP.GE.U32.AND P1, PT, R199.reuse, R10, PT ;  /* 0x0000000ac700720c */ /* 0x040fe40003f26070 */
[----:B------:R-:W-:Y:S01]  /*18720*/  ISETP.GE.U32.AND P2, PT, R199, R0, PT ;  /* 0x00000000c700720c */ /* 0x000fe20003f46070 */
[----:B--2---:R-:W-:Y:S01]  /*18730*/  FADD.FTZ R0, R13, R32 ;  /* 0x000000200d007221 */ /* 0x004fe20000010000 */
[----:B------:R-:W-:Y:S02]  /*18740*/  PRMT R10, R17, 0x7610, R10 ;  /* 0x00007610110a7816 */ /* 0x000fe4000000000a */
[----:B------:R-:W-:Y:S02]  /*18750*/  F2FP.BF16.F32.PACK_AB R26, R12, R13 ;  /* 0x0000000d0c1a723e */ /* 0x000fe400000010ff */
[----:B------:R-:W2:Y:S01]  /*18760*/  MUFU.EX2 R13, R242 ;  /* 0x000000f2000d7308 */ /* 0x000ea20000000800 */
[----:B------:R-:W-:Y:S01]  /*18770*/  PRMT R233, R10, 0x7610, R233 ;  /* 0x000076100ae97816 */ /* 0x000fe200000000e9 */
[----:B------:R-:W-:Y:S01]  /*18780*/  FADD.FTZ R10, R12, R0 ;  /* 0x000000000c0a7221 */ /* 0x000fe20000010000 */
[----:B------:R-:W-:Y:S01]  /*18790*/  FADD.FTZ R0, R21, R31 ;  /* 0x0000001f15007221 */ /* 0x000fe20000010000 */
[----:B------:R-:W-:-:S02]  /*187a0*/  PRMT R91, R11, 0x7610, R91 ;  /* 0x000076100b5b7816 */ /* 0x000fc4000000005b */
[----:B------:R-:W-:Y:S01]  /*187b0*/  PRMT R90, R11, 0x7632, R90 ;  /* 0x000076320b5a7816 */ /* 0x000fe2000000005a */
[----:B------:R-:W-:Y:S01]  /*187c0*/  FADD.FTZ R11, R20, R0 ;  /* 0x00000000140b7221 */ /* 0x000fe20000010000 */
[----:B------:R-:W-:Y:S01]  /*187d0*/  F2FP.BF16.F32.PACK_AB R0, R86, R85 ;  /* 0x000000555600723e */ /* 0x000fe200000010ff */
[----:B----4-:R-:W-:Y:S01]  /*187e0*/  FADD.FTZ R10, R14, R10 ;  /* 0x0000000a0e0a7221 */ /* 0x010fe20000010000 */
[----:B------:R-:W-:Y:S02]  /*187f0*/  LOP3.LUT R18, R29, R215, R204, 0x96, !PT ;  /* 0x000000d71d127212 */ /* 0x000fe400078e96cc */
[----:B------:R-:W-:Y:S02]  /*18800*/  F2FP.BF16.F32.PACK_AB R29, R20, R21 ;  /* 0x00000015141d723e */ /* 0x000fe400000010ff */
[C---:B------:R-:W-:Y:S02]  /*18810*/  PRMT R89, R0.reuse, 0x7610, R89 ;  /* 0x0000761000597816 */ /* 0x040fe40000000059 */
[----:B------:R-:W-:Y:S01]  /*18820*/  PRMT R88, R0, 0x7632, R88 ;  /* 0x0000763200587816 */ /* 0x000fe20000000058 */
[----:B------:R-:W-:Y:S01]  /*18830*/  FADD.FTZ R0, R22, R11 ;  /* 0x0000000b16007221 */ /* 0x000fe20000010000 */
[----:B--2---:R-:W-:Y:S01]  /*18840*/  FADD.FTZ R20, R13, R10 ;  /* 0x0000000a0d147221 */ /* 0x004fe20000010000 */
[----:B------:R-:W-:Y:S01]  /*18850*/  F2FP.BF16.F32.PACK_AB R16, R16, R27 ;  /* 0x0000001b1010723e */ /* 0x000fe200000010ff */
[----:B------:R-:W-:Y:S01]  /*18860*/  IMAD.WIDE.U32 R10, R18, -0x2daee0ad, RZ ;  /* 0xd2511f53120a7825 */ /* 0x000fe200078e00ff */
[----:B------:R-:W-:-:S02]  /*18870*/  LOP3.LUT R19, R119, R214, R28, 0x96, !PT ;  /* 0x000000d677137212 */ /* 0x000fc400078e961c */
[C---:B------:R-:W-:Y:S02]  /*18880*/  PRMT R94, R16.reuse, 0x7610, R94 ;  /* 0x00007610105e7816 */ /* 0x040fe4000000005e */
[----:B------:R-:W-:Y:S02]  /*18890*/  PRMT R93, R16, 0x7632, R93 ;  /* 0x00007632105d7816 */ /* 0x000fe4000000005d */
[----:B------:R-:W-:Y:S02]  /*188a0*/  PRMT R16, R15, 0x7610, R16 ;  /* 0x000076100f107816 */ /* 0x000fe40000000010 */
[----:B------:R-:W-:Y:S01]  /*188b0*/  F2FP.BF16.F32.PACK_AB R30, R13, R14 ;  /* 0x0000000e0d1e723e */ /* 0x000fe200000010ff */
[----:B------:R-:W-:-:S04]  /*188c0*/  IMAD.WIDE.U32 R14, R19, -0x2daee0ad, RZ ;  /* 0xd2511f53130e7825 */ /* 0x000fc800078e00ff */
[----:B------:R-:W-:Y:S02]  /*188d0*/  @!P6 HFMA2.BF16_V2 R200, -RZ.H0_H0, RZ.H0_H0, -R95.H0_H0 ;  /* 0x200000ffffc8e231 */ /* 0x000fe4000034095f */
[----:B------:R-:W-:Y:S01]  /*188e0*/  IMAD.MOV.U32 R17, RZ, RZ, R184 ;  /* 0x000000ffff117224 */ /* 0x000fe200078e00b8 */
[----:B------:R-:W-:Y:S02]  /*188f0*/  PRMT R19, R16, 0x7610, R19 ;  /* 0x0000761010137816 */ /* 0x000fe40000000013 */
[----:B------:R-:W-:Y:S01]  /*18900*/  @!P6 PRMT R95, R200, 0x5410, RZ ;  /* 0x00005410c85fe816 */ /* 0x000fe200000000ff */
[----:B------:R-:W-:Y:S02]  /*18910*/  IMAD.MOV.U32 R200, RZ, RZ, R17 ;  /* 0x000000ffffc87224 */ /* 0x000fe400078e0011 */
[----:B------:R-:W-:Y:S02]  /*18920*/  @!P4 HFMA2.BF16_V2 R212, -RZ.H0_H0, RZ.H0_H0, -R93.H0_H0 ;  /* 0x200000ffffd4c231 */ /* 0x000fe4000034095d */
[----:B------:R-:W-:-:S02]  /*18930*/  IMAD.MOV.U32 R184, RZ, RZ, R24 ;  /* 0x000000ffffb87224 */ /* 0x000fc400078e0018 */
[----:B------:R-:W-:Y:S02]  /*18940*/  IMAD.MOV.U32 R24, RZ, RZ, R201 ;  /* 0x000000ffff187224 */ /* 0x000fe400078e00c9 */
[----:B------:R-:W-:Y:S01]  /*18950*/  IMAD.MOV.U32 R201, RZ, RZ, R108 ;  /* 0x000000ffffc97224 */ /* 0x000fe200078e006c */
[----:B------:R-:W-:Y:S02]  /*18960*/  PRMT R108, R94, 0x5410, R93 ;  /* 0x000054105e6c7816 */ /* 0x000fe4000000005d */
[----:B------:R-:W-:Y:S01]  /*18970*/  @!P4 PRMT R93, R212, 0x5410, RZ ;  /* 0x00005410d45dc816 */ /* 0x000fe200000000ff */
[----:B------:R-:W-:Y:S01]  /*18980*/  @!P3 HFMA2.BF16_V2 R228, -RZ.H0_H0, RZ.H0_H0, -R91.H0_H0 ;  /* 0x200000ffffe4b231 */ /* 0x000fe2000034095b */
[----:B------:R-:W-:Y:S02]  /*18990*/  PRMT R177, R233, 0x7610, R177 ;  /* 0x00007610e9b17816 */ /* 0x000fe400000000b1 */
[----:B------:R-:W-:Y:S01]  /*189a0*/  PRMT R233, R91, 0x5410, R90 ;  /* 0x000054105be97816 */ /* 0x000fe2000000005a */
[----:B------:R-:W-:Y:S01]  /*189b0*/  @!P0 HFMA2.BF16_V2 R229, -RZ.H0_H0, RZ.H0_H0, -R88.H0_H0 ;  /* 0x200000ffffe58231 */ /* 0x000fe20000340958 */
[----:B------:R-:W-:Y:S01]  /*189c0*/  @!P3 PRMT R91, R228, 0x5410, RZ ;  /* 0x00005410e45bb816 */ /* 0x000fe200000000ff */
[----:B------:R-:W-:Y:S01]  /*189d0*/  @!P2 HFMA2.BF16_V2 R227, -RZ.H0_H0, RZ.H0_H0, -R90.H0_H0 ;  /* 0x200000ffffe3a231 */ /* 0x000fe2000034095a */
[----:B------:R-:W-:Y:S01]  /*189e0*/  PRMT R239, R89, 0x5410, R88 ;  /* 0x0000541059ef7816 */ /* 0x000fe20000000058 */
[----:B------:R-:W-:Y:S01]  /*189f0*/  @!P5 HFMA2.BF16_V2 R213, -RZ.H0_H0, RZ.H0_H0, -R94.H0_H0 ;  /* 0x200000ffffd5d231 */ /* 0x000fe2000034095e */
[----:B------:R-:W-:-:S02]  /*18a00*/  @!P0 PRMT R88, R229, 0x5410, RZ ;  /* 0x00005410e5588816 */ /* 0x000fc400000000ff */
[----:B------:R-:W-:Y:S01]  /*18a10*/  PRMT R179, R177, 0x7610, R179 ;  /* 0x00007610b1b37816 */ /* 0x000fe200000000b3 */
[----:B------:R-:W-:Y:S01]  /*18a20*/  IMAD.MOV.U32 R177, RZ, RZ, R23 ;  /* 0x000000ffffb17224 */ /* 0x000fe200078e0017 */
[----:B------:R-:W-:Y:S01]  /*18a30*/  @!P2 PRMT R90, R227, 0x5410, RZ ;  /* 0x00005410e35aa816 */ /* 0x000fe200000000ff */
[----:B------:R-:W-:Y:S01]  /*18a40*/  IMAD.MOV.U32 R23, RZ, RZ, R24 ;  /* 0x000000ffff177224 */ /* 0x000fe200078e0018 */
[----:B------:R-:W-:Y:S01]  /*18a50*/  @!P5 PRMT R94, R213, 0x5410, RZ ;  /* 0x00005410d55ed816 */ /* 0x000fe200000000ff */
[----:B------:R-:W-:Y:S01]  /*18a60*/  MUFU.EX2 R24, R168 ;  /* 0x000000a800187308 */ /* 0x000fe20000000800 */
[----:B------:R-:W-:Y:S01]  /*18a70*/  @!P1 HFMA2.BF16_V2 R232, -RZ.H0_H0, RZ.H0_H0, -R89.H0_H0 ;  /* 0x200000ffffe89231 */ /* 0x000fe20000340959 */
[----:B------:R-:W-:Y:S02]  /*18a80*/  PRMT R64, R252, 0x7610, R64 ;  /* 0x00007610fc407816 */ /* 0x000fe40000000040 */
[----:B------:R-:W-:Y:S02]  /*18a90*/  PRMT R63, R198, 0x7610, R63 ;  /* 0x00007610c63f7816 */ /* 0x000fe4000000003f */
[----:B------:R-:W-:-:S02]  /*18aa0*/  @!P1 PRMT R89, R232, 0x5410, RZ ;  /* 0x00005410e8599816 */ /* 0x000fc400000000ff */
[----:B------:R-:W-:Y:S02]  /*18ab0*/  PRMT R77, R6, 0x7610, R77 ;  /* 0x00007610064d7816 */ /* 0x000fe4000000004d */
[----:B------:R-:W-:Y:S01]  /*18ac0*/  PRMT R76, R4, 0x7610, R76 ;  /* 0x00007610044c7816 */ /* 0x000fe2000000004c */
[----:B---3--:R-:W2:Y:S02]  /*18ad0*/  MUFU.EX2 R12, R237 ;  /* 0x000000ed000c7308 */ /* 0x008ea40000000800 */
[C---:B--2---:R-:W-:Y:S01]  /*18ae0*/  FADD.FTZ R21, R12.reuse, R0 ;  /* 0x000000000c157221 */ /* 0x044fe20000010000 */
[----:B------:R-:W-:Y:S01]  /*18af0*/  LOP3.LUT R0, R11, R216, R236, 0x96, !PT ;  /* 0x000000d80b007212 */ /* 0x000fe200078e96ec */
[----:B------:R-:W2:Y:S01]  /*18b00*/  LDL.LU R237, [R1+0x4c8] ;  /* 0x0004c80001ed7983 */ /* 0x000ea20000300800 */
[----:B------:R-:W-:-:S03]  /*18b10*/  F2FP.BF16.F32.PACK_AB R31, R12, R22 ;  /* 0x000000160c1f723e */ /* 0x000fc600000010ff */
[----:B------:R-:W-:Y:S01]  /*18b20*/  IMAD.WIDE.U32 R12, R0, -0x326172a9, RZ ;  /* 0xcd9e8d57000c7825 */ /* 0x000fe200078e00ff */
[----:B------:R-:W-:Y:S01]  /*18b30*/  LOP3.LUT R0, R15, R221, R10, 0x96, !PT ;  /* 0x000000dd0f007212 */ /* 0x000fe200078e960a */
[----:B------:R-:W3:Y:S03]  /*18b40*/  LDL.LU R168, [R1+0x4c4] ;  /* 0x0004c40001a87983 */ /* 0x000ee60000300800 */
[----:B------:R-:W-:Y:S01]  /*18b50*/  LOP3.LUT R11, R13, R211, R118, 0x96, !PT ;  /* 0x000000d30d0b7212 */ /* 0x000fe200078e9676 */
        /* <DEDUP_REMOVED lines=18> */
[----:B------:R-:W-:Y:S02]  /*18c80*/  ISETP.GE.U32.AND P0, PT, R199, R0, PT ;  /* 0x00000000c700720c */ /* 0x000fe40003f06070 */
[----:B------:R-:W-:-:S02]  /*18c90*/  LOP3.LUT R0, R10, 0xff, RZ, 0xc0, !PT ;  /* 0x000000ff0a007812 */ /* 0x000fc400078ec0ff */
[C---:B------:R-:W-:Y:S02]  /*18ca0*/  ISETP.GE.U32.AND P5, PT, R199.reuse, R12, PT ;  /* 0x0000000cc700720c */ /* 0x040fe40003fa6070 */
[----:B------:R-:W-:Y:S02]  /*18cb0*/  ISETP.GE.U32.AND P2, PT, R199, R0, PT ;  /* 0x00000000c700720c */ /* 0x000fe40003f46070 */
[----:B------:R-:W-:Y:S01]  /*18cc0*/  PRMT R22, R179, 0x7610, R22 ;  /* 0x00007610b3167816 */ /* 0x000fe20000000016 */
[----:B------:R-:W-:Y:S01]  /*18cd0*/  IMAD.MOV.U32 R179, RZ, RZ, R177 ;  /* 0x000000ffffb37224 */ /* 0x000fe200078e00b1 */
[--C-:B------:R-:W-:Y:S01]  /*18ce0*/  SHF.R.U32.HI R0, RZ, 0x18, R10.reuse ;  /* 0x00000018ff007819 */ /* 0x100fe2000001160a */
[----:B------:R-:W-:Y:S01]  /*18cf0*/  IMAD.MOV.U32 R177, RZ, RZ, R23 ;  /* 0x000000ffffb17224 */ /* 0x000fe200078e0017 */
[----:B------:R-:W-:Y:S01]  /*18d00*/  SHF.R.U32.HI R12, RZ, 0x10, R10 ;  /* 0x00000010ff0c7819 */ /* 0x000fe2000001160a */
[----:B------:R-:W4:Y:S01]  /*18d10*/  LDL.LU R23, [R1+0x174] ;  /* 0x0001740001177983 */ /* 0x000f220000300800 */
[----:B------:R-:W-:Y:S01]  /*18d20*/  ISETP.GE.U32.AND P6, PT, R199, R0, PT ;  /* 0x00000000c700720c */ /* 0x000fe20003fc6070 */
[----:B------:R1:W1:Y:S01]  /*18d30*/  MUFU.EX2 R15, R171 ;  /* 0x000000ab000f7308 */ /* 0x0002620000000800 */
[----:B------:R-:W-:-:S02]  /*18d40*/  LOP3.LUT R0, R12, 0xff, RZ, 0xc0, !PT ;  /* 0x000000ff0c007812 */ /* 0x000fc400078ec0ff */
[----:B------:R-:W-:Y:S01]  /*18d50*/  PRMT R12, R22, 0x7610, R12 ;  /* 0x00007610160c7816 */ /* 0x000fe2000000000c */
[----:B-1----:R-:W3:Y:S04]  /*18d60*/  LDL.LU R171, [R1+0x4c0] ;  /* 0x0004c00001ab7983 */ /* 0x002ee80000300800 */
[----:B------:R-:W2:Y:S01]  /*18d70*/  LDL.LU R22, [R1+0x180] ;  /* 0x0001800001167983 */ /* 0x000ea20000300800 */
[--C-:B------:R-:W-:Y:S02]  /*18d80*/  LOP3.LUT R13, R13, R218, R16.reuse, 0x96, !PT ;  /* 0x000000da0d0d7212 */ /* 0x100fe400078e9610 */
[----:B------:R-:W-:Y:S01]  /*18d90*/  PRMT R16, R19, 0x7610, R16 ;  /* 0x0000761013107816 */ /* 0x000fe20000000010 */
[----:B------:R1:W3:Y:S01]  /*18da0*/  LDL.LU R252, [R1+0x4bc] ;  /* 0x0004bc0001fc7983 */ /* 0x0002e20000300800 */
[----:B------:R-:W-:Y:S01]  /*18db0*/  LOP3.LUT R19, R10, 0xffff, RZ, 0xc0, !PT ;  /* 0x0000ffff0a137812 */ /* 0x000fe200078ec0ff */
[----:B------:R-:W-:Y:S01]  /*18dc0*/  IMAD.WIDE.U32 R10, R13, -0x2daee0ad, RZ ;  /* 0xd2511f530d0a7825 */ /* 0x000fe200078e00ff */
[----:B------:R-:W-:Y:S01]  /*18dd0*/  ISETP.GE.U32.AND P1, PT, R199, R0, PT ;  /* 0x00000000c700720c */ /* 0x000fe20003f26070 */
[----:B------:R-:W3:Y:S01]  /*18de0*/  LDL.LU R198, [R1+0x4b8] ;  /* 0x0004b80001c67983 */ /* 0x000ee20000300800 */
[----:B------:R-:W-:-:S02]  /*18df0*/  PRMT R18, R16, 0x7610, R18 ;  /* 0x0000761010127816 */ /* 0x000fc40000000012 */
[----:B------:R-:W-:Y:S01]  /*18e00*/  LOP3.LUT R0, R11, R223, R14, 0x96, !PT ;  /* 0x000000df0b007212 */ /* 0x000fe200078e960e */
[----:B------:R-:W3:Y:S01]  /*18e10*/  LDL.LU R6, [R1+0x4b4] ;  /* 0x0004b40001067983 */ /* 0x000ee20000300800 */
[C---:B------:R-:W-:Y:S02]  /*18e20*/  LOP3.LUT R16, R10.reuse, 0xffff, RZ, 0xc0, !PT ;  /* 0x0000ffff0a107812 */ /* 0x040fe400078ec0ff */
[----:B------:R-:W-:Y:S01]  /*18e30*/  LOP3.LUT R13, R10, 0xff, RZ, 0xc0, !PT ;  /* 0x000000ff0a0d7812 */ /* 0x000fe200078ec0ff */
[----:B------:R-:W3:Y:S01]  /*18e40*/  LDL.LU R4, [R1+0x4b0] ;  /* 0x0004b00001047983 */ /* 0x000ee20000300800 */
[--C-:B------:R-:W-:Y:S02]  /*18e50*/  SHF.R.U32.HI R14, RZ, 0x10, R10.reuse ;  /* 0x00000010ff0e7819 */ /* 0x100fe4000001160a */
[----:B------:R-:W-:Y:S01]  /*18e60*/  SHF.R.U32.HI R11, RZ, 0x18, R10 ;  /* 0x00000018ff0b7819 */ /* 0x000fe2000001160a */
[----:B------:R-:W-:Y:S02]  /*18e70*/  FADD.FTZ R10, R24, R20 ;  /* 0x00000014180a7221 */ /* 0x000fe40000010000 */
[----:B------:R1:W3:Y:S01]  /*18e80*/  LDL.LU.S16 R20, [R1] ;  /* 0x0000000001147983 */ /* 0x0002e20000300600 */
[----:B------:R-:W-:Y:S01]  /*18e90*/  PRMT R17, R12, 0x7610, R17 ;  /* 0x000076100c117816 */ /* 0x000fe20000000011 */
[----:B------:R-:W-:Y:S01]  /*18ea0*/  FADD.FTZ R12, R15, R10 ;  /* 0x0000000a0f0c7221 */ /* 0x000fe20000010000 */
[----:B------:R-:W-:-:S02]  /*18eb0*/  PRMT R187, R18, 0x7610, R187 ;  /* 0x0000761012bb7816 */ /* 0x000fc400000000bb */
[----:B------:R-:W-:Y:S02]  /*18ec0*/  PRMT R242, R17, 0x7610, R242 ;  /* 0x0000761011f27816 */ /* 0x000fe400000000f2 */
[----:B------:R-:W-:Y:S02]  /*18ed0*/  F2FP.BF16.F32.PACK_AB R24, R15, R24 ;  /* 0x000000180f18723e */ /* 0x000fe400000010ff */
[----:B------:R-:W-:Y:S02]  /*18ee0*/  PRMT R65, R242, 0x7610, R65 ;  /* 0x00007610f2417816 */ /* 0x000fe40000000041 */
[----:B------:R-:W-:Y:S01]  /*18ef0*/  PRMT R241, R187, 0x7610, R241 ;  /* 0x00007610bbf17816 */ /* 0x000fe200000000f1 */
[----:B------:R-:W-:Y:S02]  /*18f00*/  IMAD.MOV.U32 R187, RZ, RZ, R184 ;  /* 0x000000ffffbb7224 */ /* 0x000fe400078e00b8 */
[----:B------:R-:W-:Y:S02]  /*18f10*/  IMAD.MOV.U32 R184, RZ, RZ, R183 ;  /* 0x000000ffffb87224 */ /* 0x000fe400078e00b7 */
[----:B------:R-:W-:-:S02]  /*18f20*/  @!P4 HFMA2.BF16_V2 R244, -RZ.H0_H0, RZ.H0_H0, -R65.H0_H0 ;  /* 0x200000fffff4c231 */ /* 0x000fc40000340941 */
[----:B------:R-:W-:Y:S02]  /*18f30*/  IMAD.MOV.U32 R183, RZ, RZ, R179 ;  /* 0x000000ffffb77224 */ /* 0x000fe400078e00b3 */
[----:B------:R-:W-:Y:S02]  /*18f40*/  IMAD.MOV.U32 R179, RZ, RZ, R178 ;  /* 0x000000ffffb37224 */ /* 0x000fe400078e00b2 */
[----:B------:R-:W-:Y:S02]  /*18f50*/  IMAD.MOV.U32 R178, RZ, RZ, R225 ;  /* 0x000000ffffb27224 */ /* 0x000fe400078e00e1 */
[----:B------:R-:W-:Y:S01]  /*18f60*/  IMAD.MOV.U32 R225, RZ, RZ, R166 ;  /* 0x000000ffffe17224 */ /* 0x000fe200078e00a6 */
[----:B------:R-:W-:Y:S02]  /*18f70*/  PRMT R166, R65, 0x5410, R64 ;  /* 0x0000541041a67816 */ /* 0x000fe40000000040 */
[----:B------:R-:W-:Y:S02]  /*18f80*/  @!P4 PRMT R65, R244, 0x5410, RZ ;  /* 0x00005410f441c816 */ /* 0x000fe400000000ff */
[----:B------:R-:W-:-:S02]  /*18f90*/  PRMT R75, R137, 0x7610, R75 ;  /* 0x00007610894b7816 */ /* 0x000fc4000000004b */
[----:B------:R-:W3:Y:S01]  /*18fa0*/  LDL.LU R137, [R1+0x4ac] ;  /* 0x0004ac0001897983 */ /* 0x000ee20000300800 */
[----:B----4-:R-:W4:Y:S08]  /*18fb0*/  MUFU.EX2 R23, R23 ;  /* 0x0000001700177308 */ /* 0x010f300000000800 */
[----:B--2---:R-:W2:Y:S01]  /*18fc0*/  MUFU.EX2 R22, R22 ;  /* 0x0000001600167308 */ /* 0x004ea20000000800 */
[----:B----4-:R-:W-:-:S04]  /*18fd0*/  FADD.FTZ R10, R23, R21 ;  /* 0x00000015170a7221 */ /* 0x010fc80000010000 */
[----:B--2---:R-:W-:Y:S01]  /*18fe0*/  FADD.FTZ R15, R22, R10 ;  /* 0x0000000a160f7221 */ /* 0x004fe20000010000 */
[----:B------:R-:W-:-:S04]  /*18ff0*/  SHF.R.U32.HI R10, RZ, 0x8, R19 ;  /* 0x00000008ff0a7819 */ /* 0x000fc80000011613 */
[----:B------:R-:W-:-:S04]  /*19000*/  LOP3.LUT R10, R10, 0xffff, RZ, 0xc0, !PT ;  /* 0x0000ffff0a0a7812 */ /* 0x000fc800078ec0ff */
[----:B------:R-:W-:Y:S02]  /*19010*/  ISETP.GE.U32.AND P4, PT, R199, R10, PT ;  /* 0x0000000ac700720c */ /* 0x000fe40003f86070 */
[----:B------:R-:W-:-:S11]  /*19020*/  F2FP.BF16.F32.PACK_AB R25, R22, R23 ;  /* 0x000000171619723e */ /* 0x000fd600000010ff */
[----:B---3--:R-:W-:-:S05]  /*19030*/  @!P4 HFMA2.BF16_V2 R20, -RZ.H0_H0, RZ.H0_H0, -R76.H0_H0 ;  /* 0x200000ffff14c231 */ /* 0x008fca000034094c */
[----:B------:R-:W-:Y:S02]  /*19040*/  PRMT R22, R20, 0x7610, R22 ;  /* 0x0000761014167816 */ /* 0x000fe40000000016 */
[----:B------:R1:W2:Y:S01]  /*19050*/  LDL.LU.S16 R20, [R1+0x4] ;  /* 0x0000040001147983 */ /* 0x0002a20000300600 */
[----:B------:R3:W4:Y:S01]  /*19060*/  MUFU.EX2 R19, R187 ;  /* 0x000000bb00137308 */ /* 0x0007220000000800 */
[----:B------:R-:W-:Y:S02]  /*19070*/  PRMT R62, R241, 0x7610, R62 ;  /* 0x00007610f13e7816 */ /* 0x000fe4000000003e */
[----:B------:R-:W-:-:S03]  /*19080*/  SHF.R.U32.HI R10, RZ, 0x10, R0 ;  /* 0x00000010ff0a7819 */ /* 0x000fc60000011600 */
[----:B------:R-:W-:Y:S01]  /*19090*/  @!P5 HFMA2.BF16_V2 R249, -RZ.H0_H0, RZ.H0_H0, -R62.H0_H0 ;  /* 0x200000fffff9d231 */ /* 0x000fe2000034093e */
[----:B------:R-:W-:Y:S01]  /*190a0*/  LOP3.LUT R10, R10, 0xff, RZ, 0xc0, !PT ;  /* 0x000000ff0a0a7812 */ /* 0x000fe200078ec0ff */
[----:B---3--:R-:W-:Y:S02]  /*190b0*/  IMAD.MOV.U32 R187, RZ, RZ, R184 ;  /* 0x000000ffffbb7224 */ /* 0x008fe400078e00b8 */
[----:B------:R-:W-:Y:S02]  /*190c0*/  IMAD.MOV.U32 R184, RZ, RZ, R183 ;  /* 0x000000ffffb87224 */ /* 0x000fe400078e00b7 */
[----:B------:R-:W-:Y:S02]  /*190d0*/  IMAD.MOV.U32 R183, RZ, RZ, R179 ;  /* 0x000000ffffb77224 */ /* 0x000fe400078e00b3 */
[----:B------:R-:W-:Y:S02]  /*190e0*/  IMAD.MOV.U32 R179, RZ, RZ, R178 ;  /* 0x000000ffffb37224 */ /* 0x000fe400078e00b2 */
[----:B------:R-:W-:Y:S01]  /*190f0*/  IMAD.MOV.U32 R178, RZ, RZ, R165 ;  /* 0x000000ffffb27224 */ /* 0x000fe200078e00a5 */
[----:B------:R-:W-:-:S02]  /*19100*/  PRMT R165, R62, 0x5410, R63 ;  /* 0x000054103ea57816 */ /* 0x000fc4000000003f */
[----:B------:R-:W-:Y:S02]  /*19110*/  @!P5 PRMT R62, R249, 0x5410, RZ ;  /* 0x00005410f93ed816 */ /* 0x000fe400000000ff */
[----:B------:R-:W-:Y:S01]  /*19120*/  ISETP.GE.U32.AND P5, PT, R199, R10, PT ;  /* 0x0000000ac700720c */ /* 0x000fe20003fa6070 */
[----:B----4-:R-:W-:Y:S01]  /*19130*/  FADD.FTZ R10, R19, R12 ;  /* 0x0000000c130a7221 */ /* 0x010fe20000010000 */
[----:B------:R-:W-:Y:S01]  /*19140*/  PRMT R74, R136, 0x7610, R74 ;  /* 0x00007610884a7816 */ /* 0x000fe2000000004a */
[----:B------:R-:W-:Y:S01]  /*19150*/  IMAD.MOV.U32 R241, RZ, RZ, R178 ;  /* 0x000000fffff17224 */ /* 0x000fe200078e00b2 */
[----:B------:R-:W3:Y:S01]  /*19160*/  LDL.LU R136, [R1+0x4a8] ;  /* 0x0004a80001887983 */ /* 0x000ee20000300800 */
[----:B------:R-:W-:Y:S01]  /*19170*/  IMAD.MOV.U32 R178, RZ, RZ, R163 ;  /* 0x000000ffffb27224 */ /* 0x000fe200078e00a3 */
[----:B------:R-:W-:Y:S01]  /*19180*/  PRMT R163, R75, 0x5410, R74 ;  /* 0x000054104ba37816 */ /* 0x000fe2000000004a */
[----:B--2---:R-:W-:-:S05]  /*19190*/  @!P1 HFMA2.BF16_V2 R20, -RZ.H0_H0, RZ.H0_H0, -R75.H0_H0 ;  /* 0x200000ffff149231 */ /* 0x004fca000034094b */
[----:B------:R-:W-:Y:S02]  /*191a0*/  PRMT R12, R20, 0x7610, R12 ;  /* 0x00007610140c7816 */ /* 0x000fe4000000000c */
[----:B------:R-:W2:Y:S02]  /*191b0*/  LDL.LU R20, [R1+0x1b0] ;  /* 0x0001b00001147983 */ /* 0x000ea40000300800 */
[----:B------:R-:W-:Y:S02]  /*191c0*/  @!P1 PRMT R75, R12, 0x5410, RZ ;  /* 0x000054100c4b9816 */ /* 0x000fe400000000ff */
[----:B------:R1:W4:Y:S01]  /*191d0*/  LDL.LU.S16 R12, [R1+0xc] ;  /* 0x00000c00010c7983 */ /* 0x0003220000300600 */
[----:B------:R-:W-:Y:S02]  /*191e0*/  @!P3 HFMA2.BF16_V2 R245, -RZ.H0_H0, RZ.H0_H0, -R64.H0_H0 ;  /* 0x200000fffff5b231 */ /* 0x000fe40000340940 */
[----:B------:R-:W-:Y:S01]  /*191f0*/  @!P0 HFMA2.BF16_V2 R248, -RZ.H0_H0, RZ.H0_H0, -R63.H0_H0 ;  /* 0x200000fffff88231 */ /* 0x000fe2000034093f */
[----:B------:R-:W3:Y:S02]  /*19200*/  LDL.LU R242, [R1+0x1bc] ;  /* 0x0001bc0001f27983 */ /* 0x000ee40000300800 */
[----:B------:R-:W-:-:S02]  /*19210*/  @!P3 PRMT R64, R245, 0x5410, RZ ;  /* 0x00005410f540b816 */ /* 0x000fc400000000ff */
[C---:B------:R-:W-:Y:S02]  /*19220*/  ISETP.GE.U32.AND P3, PT, R199.reuse, R13, PT ;  /* 0x0000000dc700720c */ /* 0x040fe40003f66070 */
[----:B------:R1:W1:Y:S01]  /*19230*/  MUFU.EX2 R13, R200 ;  /* 0x000000c8000d7308 */ /* 0x0002620000000800 */
[----:B------:R-:W-:Y:S01]  /*19240*/  @!P0 PRMT R63, R248, 0x5410, RZ ;  /* 0x00005410f83f8816 */ /* 0x000fe200000000ff */
[----:B------:R-:W-:Y:S01]  /*19250*/  @!P2 HFMA2.BF16_V2 R252, -RZ.H0_H0, RZ.H0_H0, -R77.H0_H0 ;  /* 0x200000fffffca231 */ /* 0x000fe2000034094d */
[----:B------:R-:W-:Y:S01]  /*19260*/  ISETP.GE.U32.AND P0, PT, R199, R11, PT ;  /* 0x0000000bc700720c */ /* 0x000fe20003f06070 */
[----:B-1----:R-:W-:Y:S02]  /*19270*/  IMAD.MOV.U32 R200, RZ, RZ, R187 ;  /* 0x000000ffffc87224 */ /* 0x002fe400078e00bb */
[----:B------:R-:W-:Y:S01]  /*19280*/  FADD.FTZ R11, R13, R10 ;  /* 0x0000000a0d0b7221 */ /* 0x000fe20000010000 */
[----:B------:R-:W-:Y:S01]  /*19290*/  IMAD.MOV.U32 R187, RZ, RZ, R184 ;  /* 0x000000ffffbb7224 */ /* 0x000fe200078e00b8 */
[----:B------:R-:W-:Y:S01]  /*192a0*/  LOP3.LUT R10, R0, 0xff, RZ, 0xc0, !PT ;  /* 0x000000ff000a7812 */ /* 0x000fe200078ec0ff */
[----:B------:R-:W-:-:S02]  /*192b0*/  IMAD.MOV.U32 R184, RZ, RZ, R179 ;  /* 0x000000ffffb87224 */ /* 0x000fc400078e00b3 */
[----:B------:R-:W-:Y:S02]  /*192c0*/  IMAD.MOV.U32 R179, RZ, RZ, R167 ;  /* 0x000000ffffb37224 */ /* 0x000fe400078e00a7 */
[----:B------:R-:W-:Y:S01]  /*192d0*/  IMAD.MOV.U32 R167, RZ, RZ, R164 ;  /* 0x000000ffffa77224 */ /* 0x000fe200078e00a4 */
[----:B------:R-:W-:Y:S02]  /*192e0*/  PRMT R164, R77, 0x5410, R76 ;  /* 0x000054104da47816 */ /* 0x000fe4000000004c */
[----:B------:R-:W-:Y:S02]  /*192f0*/  @!P2 PRMT R77, R252, 0x5410, RZ ;  /* 0x00005410fc4da816 */ /* 0x000fe400000000ff */
[----:B------:R-:W-:Y:S02]  /*19300*/  ISETP.GE.U32.AND P2, PT, R199, R10, PT ;  /* 0x0000000ac700720c */ /* 0x000fe40003f46070 */
[----:B------:R-:W-:Y:S02]  /*19310*/  SHF.R.U32.HI R10, RZ, 0x18, R0 ;  /* 0x00000018ff0a7819 */ /* 0x000fe40000011600 */
[----:B------:R-:W-:-:S02]  /*19320*/  LOP3.LUT R0, R0, 0xffff, RZ, 0xc0, !PT ;  /* 0x0000ffff00007812 */ /* 0x000fc400078ec0ff */
[----:B------:R-:W-:Y:S02]  /*19330*/  @!P4 PRMT R76, R22, 0x5410, RZ ;  /* 0x00005410164cc816 */ /* 0x000fe400000000ff */
[C---:B------:R-:W-:Y:S02]  /*19340*/  ISETP.GE.U32.AND P4, PT, R199.reuse, R10, PT ;  /* 0x0000000ac700720c */ /* 0x040fe40003f86070 */
[----:B------:R-:W-:Y:S02]  /*19350*/  LOP3.LUT R10, R14, 0xff, RZ, 0xc0, !PT ;  /* 0x000000ff0e0a7812 */ /* 0x000fe400078ec0ff */
[----:B------:R-:W-:Y:S02]  /*19360*/  SHF.R.U32.HI R0, RZ, 0x8, R0 ;  /* 0x00000008ff007819 */ /* 0x000fe40000011600 */
[----:B------:R-:W-:Y:S02]  /*19370*/  ISETP.GE.U32.AND P1, PT, R199, R10, PT ;  /* 0x0000000ac700720c */ /* 0x000fe40003f26070 */
[----:B------:R-:W-:Y:S01]  /*19380*/  LOP3.LUT R0, R0, 0xffff, RZ, 0xc0, !PT ;  /* 0x0000ffff00007812 */ /* 0x000fe200078ec0ff */
[----:B----4-:R-:W-:-:S05]  /*19390*/  @!P6 HFMA2.BF16_V2 R12, -RZ.H0_H0, RZ.H0_H0, -R74.H0_H0 ;  /* 0x200000ffff0ce231 */ /* 0x010fca000034094a */
[----:B------:R-:W-:-:S04]  /*193a0*/  PRMT R10, R12, 0x7610, R10 ;  /* 0x000076100c0a7816 */ /* 0x000fc8000000000a */
[----:B------:R-:W-:Y:S02]  /*193b0*/  @!P6 PRMT R74, R10, 0x5410, RZ ;  /* 0x000054100a4ae816 */ /* 0x000fe400000000ff */
[----:B------:R-:W-:Y:S02]  /*193c0*/  ISETP.GE.U32.AND P6, PT, R199, R0, PT ;  /* 0x00000000c700720c */ /* 0x000fe40003fc6070 */
[----:B------:R1:W4:Y:S01]  /*193d0*/  LDL.LU.S16 R0, [R1+0x10] ;  /* 0x0000100001007983 */ /* 0x0003220000300600 */
[C---:B------:R-:W-:Y:S01]  /*193e0*/  PRMT R73, R49.reuse, 0x7610, R73 ;  /* 0x0000761031497816 */ /* 0x040fe20000000049 */
[----:B--2---:R2:W1:Y:S01]  /*193f0*/  MUFU.EX2 R12, R20 ;  /* 0x00000014000c7308 */ /* 0x0044620000000800 */
[----:B------:R-:W-:-:S07]  /*19400*/  PRMT R72, R49, 0x7632, R72 ;  /* 0x0000763231487816 */ /* 0x000fce0000000048 */
[----:B---3--:R3:W1:Y:S01]  /*19410*/  MUFU.EX2 R10, R242 ;  /* 0x000000f2000a7308 */ /* 0x0086620000000800 */
[----:B--2---:R-:W2:Y:S01]  /*19420*/  LDL.LU R20, [R1+0x1c0] ;  /* 0x0001c00001147983 */ /* 0x004ea20000300800 */
[----:B---3--:R-:W-:Y:S01]  /*19430*/  IMAD.MOV.U32 R242, RZ, RZ, R176 ;  /* 0x000000fffff27224 */ /* 0x008fe200078e00b0 */
[----:B------:R-:W-:Y:S01]  /*19440*/  PRMT R176, R73, 0x5410, R72 ;  /* 0x0000541049b07816 */ /* 0x000fe20000000048 */
[----:B----4-:R-:W-:-:S05]  /*19450*/  @!P2 HFMA2.BF16_V2 R0, -RZ.H0_H0, RZ.H0_H0, -R73.H0_H0 ;  /* 0x200000ffff00a231 */ /* 0x010fca0000340949 */
[----:B------:R-:W-:Y:S02]  /*19460*/  PRMT R21, R0, 0x7610, R21 ;  /* 0x0000761000157816 */ /* 0x000fe40000000015 */
[----:B------:R-:W-:Y:S02]  /*19470*/  SHF.R.U32.HI R0, RZ, 0x8, R16 ;  /* 0x00000008ff007819 */ /* 0x000fe40000011610 */
[----:B------:R3:W4:Y:S04]  /*19480*/  LDL.LU.S16 R16, [R1+0x14] ;  /* 0x0000140001107983 */ /* 0x0007280000300600 */
[----:B------:R3:W2:Y:S01]  /*19490*/  LDL.LU.S16 R22, [R1+0x1c] ;  /* 0x00001c0001167983 */ /* 0x0006a20000300600 */
[----:B------:R-:W-:-:S03]  /*194a0*/  @!P2 PRMT R73, R21, 0x5410, RZ ;  /* 0x000054101549a816 */ /* 0x000fc600000000ff */
[----:B------:R3:W3:Y:S01]  /*194b0*/  LDL.LU.S16 R21, [R1+0x18] ;  /* 0x0000180001157983 */ /* 0x0006e20000300600 */
[C---:B------:R-:W-:Y:S02]  /*194c0*/  PRMT R71, R109.reuse, 0x7610, R71 ;  /* 0x000076106d477816 */ /* 0x040fe40000000047 */
[----:B------:R-:W-:Y:S02]  /*194d0*/  PRMT R70, R109, 0x7632, R70 ;  /* 0x000076326d467816 */ /* 0x000fe40000000046 */
[----:B------:R-:W-:Y:S02]  /*194e0*/  F2FP.BF16.F32.PACK_AB R33, R13, R19 ;  /* 0x000000130d21723e */ /* 0x000fe400000010ff */
[----:B------:R-:W-:-:S04]  /*194f0*/  LOP3.LUT R0, R0, 0xffff, RZ, 0xc0, !PT ;  /* 0x0000ffff00007812 */ /* 0x000fc800078ec0ff */
[----:B------:R-:W-:Y:S01]  /*19500*/  ISETP.GE.U32.AND P2, PT, R199, R0, PT ;  /* 0x00000000c700720c */ /* 0x000fe20003f46070 */
[----:B----4-:R-:W-:Y:S02]  /*19510*/  @!P6 HFMA2.BF16_V2 R16, -RZ.H0_H0, RZ.H0_H0, -R72.H0_H0 ;  /* 0x200000ffff10e231 */ /* 0x010fe40000340948 */
[----:B--2---:R-:W-:-:S03]  /*19520*/  @!P5 HFMA2.BF16_V2 R22, -RZ.H0_H0, RZ.H0_H0, -R71.H0_H0 ;  /* 0x200000ffff16d231 */ /* 0x004fc60000340947 */
[----:B------:R-:W-:Y:S02]  /*19530*/  PRMT R14, R16, 0x7610, R14 ;  /* 0x00007610100e7816 */ /* 0x000fe4000000000e */
[----:B------:R2:W4:Y:S01]  /*19540*/  MUFU.EX2 R16, R20 ;  /* 0x0000001400107308 */ /* 0x0005220000000800 */
[----:B------:R-:W-:Y:S01]  /*19550*/  PRMT R13, R22, 0x7610, R13 ;  /* 0x00007610160d7816 */ /* 0x000fe2000000000d */
[----:B---3--:R-:W-:Y:S01]  /*19560*/  @!P4 HFMA2.BF16_V2 R21, -RZ.H0_H0, RZ.H0_H0, -R70.H0_H0 ;  /* 0x200000ffff15c231 */ /* 0x008fe20000340946 */
[----:B------:R-:W-:-:S05]  /*19570*/  @!P6 PRMT R72, R14, 0x5410, RZ ;  /* 0x000054100e48e816 */ /* 0x000fca00000000ff */
[----:B------:R3:W-:Y:S01]  /*19580*/  MUFU.EX2 R14, R149 ;  /* 0x00000095000e7308 */ /* 0x0007e20000000800 */
[----:B--2---:R-:W-:Y:S02]  /*19590*/  IMAD.MOV.U32 R20, RZ, RZ, R242 ;  /* 0x000000ffff147224 */ /* 0x004fe400078e00f2 */
[----:B------:R-:W-:Y:S02]  /*195a0*/  IMAD.MOV.U32 R242, RZ, RZ, R200 ;  /* 0x000000fffff27224 */ /* 0x000fe400078e00c8 */
[----:B------:R-:W-:Y:S02]  /*195b0*/  IMAD.MOV.U32 R200, RZ, RZ, R187 ;  /* 0x000000ffffc87224 */ /* 0x000fe400078e00bb */
[----:B------:R-:W-:Y:S02]  /*195c0*/  IMAD.MOV.U32 R187, RZ, RZ, R183 ;  /* 0x000000ffffbb7224 */ /* 0x000fe400078e00b7 */
[----:B------:R-:W-:Y:S01]  /*195d0*/  IMAD.MOV.U32 R183, RZ, RZ, R226 ;  /* 0x000000ffffb77224 */ /* 0x000fe200078e00e2 */
[----:B---3--:R-:W2:Y:S01]  /*195e0*/  LDL.LU R149, [R1+0x4a4] ;  /* 0x0004a40001957983 */ /* 0x008ea20000300800 */
[----:B------:R-:W-:-:S02]  /*195f0*/  IMAD.MOV.U32 R226, RZ, RZ, R173 ;  /* 0x000000ffffe27224 */ /* 0x000fc400078e00ad */
[----:B------:R-:W-:Y:S01]  /*19600*/  IMAD.MOV.U32 R173, RZ, RZ, R174 ;  /* 0x000000ffffad7224 */ /* 0x000fe200078e00ae */
[----:B------:R-:W-:Y:S02]  /*19610*/  PRMT R174, R71, 0x5410, R70 ;  /* 0x0000541047ae7816 */ /* 0x000fe40000000046 */
[----:B------:R-:W-:Y:S02]  /*19620*/  @!P5 PRMT R71, R13, 0x5410, RZ ;  /* 0x000054100d47d816 */ /* 0x000fe400000000ff */
[----:B------:R3:W4:Y:S01]  /*19630*/  MUFU.EX2 R13, R152 ;  /* 0x00000098000d7308 */ /* 0x0007220000000800 */
[----:B------:R-:W-:Y:S01]  /*19640*/  PRMT R0, R21, 0x7610, R0 ;  /* 0x0000761015007816 */ /* 0x000fe20000000000 */
[----:B------:R-:W-:Y:S02]  /*19650*/  IMAD.MOV.U32 R21, RZ, RZ, R200 ;  /* 0x000000ffff157224 */ /* 0x000fe400078e00c8 */
[----:B------:R-:W-:Y:S02]  /*19660*/  IMAD.MOV.U32 R200, RZ, RZ, R183 ;  /* 0x000000ffffc87224 */ /* 0x000fe400078e00b7 */
[----:B------:R-:W-:-:S02]  /*19670*/  IMAD.MOV.U32 R22, RZ, RZ, R187 ;  /* 0x000000ffff167224 */ /* 0x000fc400078e00bb */
[----:B------:R-:W-:Y:S02]  /*19680*/  IMAD.MOV.U32 R183, RZ, RZ, R173 ;  /* 0x000000ffffb77224 */ /* 0x000fe400078e00ad */
[----:B------:R-:W-:Y:S01]  /*19690*/  IMAD.MOV.U32 R187, RZ, RZ, R167 ;  /* 0x000000ffffbb7224 */ /* 0x000fe200078e00a7 */
[----:B---3--:R-:W3:Y:S04]  /*196a0*/  LDL.LU R152, [R1+0x4a0] ;  /* 0x0004a00001987983 */ /* 0x008ee80000300800 */
[----:B------:R-:W2:Y:S04]  /*196b0*/  LDL.LU R245, [R1+0x1c4] ;  /* 0x0001c40001f57983 */ /* 0x000ea80000300800 */
[----:B------:R2:W3:Y:S04]  /*196c0*/  LDL.LU.S16 R252, [R1+0x38] ;  /* 0x0000380001fc7983 */ /* 0x0004e80000300600 */
[----:B------:R2:W3:Y:S04]  /*196d0*/  LDL.LU.S16 R249, [R1+0x30] ;  /* 0x0000300001f97983 */ /* 0x0004e80000300600 */
[----:B------:R2:W3:Y:S04]  /*196e0*/  LDL.LU.S16 R173, [R1+0x48] ;  /* 0x0000480001ad7983 */ /* 0x0004e80000300600 */
[----:B------:R2:W3:Y:S01]  /*196f0*/  LDL.LU.S16 R167, [R1+0x40] ;  /* 0x0000400001a77983 */ /* 0x0004e20000300600 */
[----:B------:R-:W-:-:S02]  /*19700*/  PRMT R66, R40, 0x7632, R66 ;  /* 0x0000763228427816 */ /* 0x000fc40000000042 */
[----:B------:R-:W-:Y:S02]  /*19710*/  PRMT R67, R40, 0x7610, R67 ;  /* 0x0000761028437816 */ /* 0x000fe40000000043 */
[----:B------:R-:W-:Y:S01]  /*19720*/  @!P4 PRMT R70, R0, 0x5410, RZ ;  /* 0x000054100046c816 */ /* 0x000fe200000000ff */
[----:B-1----:R-:W-:Y:S01]  /*19730*/  FADD.FTZ R0, R12, R15 ;  /* 0x0000000f0c007221 */ /* 0x002fe20000010000 */
[C---:B------:R-:W-:Y:S02]  /*19740*/  PRMT R68, R41.reuse, 0x7632, R68 ;  /* 0x0000763229447816 */ /* 0x040fe40000000044 */
[C---:B------:R-:W-:Y:S01]  /*19750*/  F2FP.BF16.F32.PACK_AB R32, R10.reuse, R12 ;  /* 0x0000000c0a20723e */ /* 0x040fe200000010ff */
[----:B------:R-:W-:Y:S01]  /*19760*/  FADD.FTZ R0, R10, R0 ;  /* 0x000000000a007221 */ /* 0x000fe20000010000 */
[----:B------:R-:W-:Y:S02]  /*19770*/  PRMT R69, R41, 0x7610, R69 ;  /* 0x0000761029457816 */ /* 0x000fe40000000045 */
[----:B------:R-:W-:Y:S01]  /*19780*/  LOP3.LUT R17, R35, R215, R204, 0x96, !PT ;  /* 0x000000d723117212 */ /* 0x000fe200078e96cc */
[----:B----4-:R-:W-:Y:S01]  /*19790*/  FADD.FTZ R0, R16, R0 ;  /* 0x0000000010007221 */ /* 0x010fe20000010000 */
[----:B------:R-:W-:-:S02]  /*197a0*/  LOP3.LUT R18, R119, R214, R34, 0x96, !PT ;  /* 0x000000d677127212 */ /* 0x000fc400078e9622 */
[----:B------:R-:W-:Y:S01]  /*197b0*/  F2FP.BF16.F32.PACK_AB R34, R13, R14 ;  /* 0x0000000e0d22723e */ /* 0x000fe200000010ff */
[----:B--2---:R-:W1:Y:S01]  /*197c0*/  MUFU.EX2 R12, R245 ;  /* 0x000000f5000c7308 */ /* 0x004e620000000800 */
[----:B---3--:R-:W-:Y:S02]  /*197d0*/  @!P3 HFMA2.BF16_V2 R252, -RZ.H0_H0, RZ.H0_H0, -R69.H0_H0 ;  /* 0x200000fffffcb231 */ /* 0x008fe40000340945 */
[----:B------:R-:W-:Y:S02]  /*197e0*/  @!P2 HFMA2.BF16_V2 R249, -RZ.H0_H0, RZ.H0_H0, -R68.H0_H0 ;  /* 0x200000fffff9a231 */ /* 0x000fe40000340944 */
[----:B------:R-:W-:Y:S02]  /*197f0*/  @!P1 HFMA2.BF16_V2 R173, -RZ.H0_H0, RZ.H0_H0, -R67.H0_H0 ;  /* 0x200000ffffad9231 */ /* 0x000fe40000340943 */
[----:B------:R-:W-:-:S03]  /*19800*/  @!P0 HFMA2.BF16_V2 R167, -RZ.H0_H0, RZ.H0_H0, -R66.H0_H0 ;  /* 0x200000ffffa78231 */ /* 0x000fc60000340942 */
[----:B------:R-:W-:Y:S02]  /*19810*/  PRMT R15, R173, 0x7610, R15 ;  /* 0x00007610ad0f7816 */ /* 0x000fe4000000000f */
[----:B------:R-:W-:Y:S02]  /*19820*/  PRMT R10, R167, 0x7610, R10 ;  /* 0x00007610a70a7816 */ /* 0x000fe4000000000a */
[----:B------:R-:W-:Y:S02]  /*19830*/  PRMT R173, R67, 0x5410, R66 ;  /* 0x0000541043ad7816 */ /* 0x000fe40000000042 */
[----:B------:R-:W-:Y:S02]  /*19840*/  PRMT R19, R249, 0x7610, R19 ;  /* 0x00007610f9137816 */ /* 0x000fe40000000013 */
[----:B------:R-:W-:Y:S01]  /*19850*/  @!P0 PRMT R66, R10, 0x5410, RZ ;  /* 0x000054100a428816 */ /* 0x000fe200000000ff */
[----:B------:R-:W-:Y:S01]  /*19860*/  FADD.FTZ R10, R14, R11 ;  /* 0x0000000b0e0a7221 */ /* 0x000fe20000010000 */
[----:B------:R-:W-:-:S02]  /*19870*/  PRMT R167, R69, 0x5410, R68 ;  /* 0x0000541045a77816 */ /* 0x000fc40000000044 */
[----:B------:R-:W-:Y:S02]  /*19880*/  PRMT R23, R252, 0x7610, R23 ;  /* 0x00007610fc177816 */ /* 0x000fe40000000017 */
[----:B------:R-:W-:Y:S01]  /*19890*/  @!P2 PRMT R68, R19, 0x5410, RZ ;  /* 0x000054101344a816 */ /* 0x000fe200000000ff */
[----:B------:R-:W-:Y:S01]  /*198a0*/  FADD.FTZ R19, R13, R10 ;  /* 0x0000000a0d137221 */ /* 0x000fe20000010000 */
[----:B------:R-:W-:Y:S01]  /*198b0*/  IMAD.WIDE.U32 R10, R17, -0x2daee0ad, RZ ;  /* 0xd2511f53110a7825 */ /* 0x000fe200078e00ff */
[----:B------:R-:W-:-:S03]  /*198c0*/  @!P3 PRMT R69, R23, 0x5410, RZ ;  /* 0x000054101745b816 */ /* 0x000fc600000000ff */
[----:B------:R-:W-:Y:S02]  /*198d0*/  IMAD.MOV.U32 R23, RZ, RZ, R20 ;  /* 0x000000ffff177224 */ /* 0x000fe400078e0014 */
[C---:B-1----:R-:W-:Y:S01]  /*198e0*/  FADD.FTZ R20, R12.reuse, R0 ;  /* 0x000000000c147221 */ /* 0x042fe20000010000 */
[----:B------:R-:W-:Y:S02]  /*198f0*/  LOP3.LUT R0, R11, R216, R236, 0x96, !PT ;  /* 0x000000d80b007212 */ /* 0x000fe400078e96ec */
[----:B------:R-:W-:Y:S02]  /*19900*/  F2FP.BF16.F32.PACK_AB R35, R12, R16 ;  /* 0x000000100c23723e */ /* 0x000fe400000010ff */
[----:B------:R-:W-:Y:S01]  /*19910*/  @!P1 PRMT R67, R15, 0x5410, RZ ;  /* 0x000054100f439816 */ /* 0x000fe200000000ff */
[----:B------:R-:W-:-:S04]  /*19920*/  IMAD.WIDE.U32 R12, R0, -0x326172a9, RZ ;  /* 0xcd9e8d57000c7825 */ /* 0x000fc800078e00ff */
[----:B------:R-:W-:Y:S01]  /*19930*/  IMAD.WIDE.U32 R14, R18, -0x2daee0ad, RZ ;  /* 0xd2511f53120e7825 */ /* 0x000fe200078e00ff */
[----:B------:R-:W-:-:S04]  /*19940*/  LOP3.LUT R0, R13, R211, R118, 0x96, !PT ;  /* 0x000000d30d007212 */ /* 0x000fc800078e9676 */
[----:B------:R-:W-:Y:S01]  /*19950*/  LOP3.LUT R13, R15, R221, R10, 0x96, !PT ;  /* 0x000000dd0f0d7212 */ /* 0x000fe200078e960a */
[----:B------:R-:W-:-:S04]  /*19960*/  IMAD.WIDE.U32 R10, R0, -0x2daee0ad, RZ ;  /* 0xd2511f53000a7825 */ /* 0x000fc800078e00ff */
[----:B------:R-:W-:Y:S01]  /*19970*/  IMAD.WIDE.U32 R16, R13, -0x326172a9, RZ ;  /* 0xcd9e8d570d107825 */ /* 0x000fe200078e00ff */
[----:B------:R-:W-:-:S04]  /*19980*/  LOP3.LUT R11, R11, R219, R14, 0x96, !PT ;  /* 0x000000db0b0b7212 */ /* 0x000fc800078e960e */
[----:B------:R-:W-:-:S05]  /*19990*/  LOP3.LUT R0, R17, R220, R12, 0x96, !PT ;  /* 0x000000dc11007212 */ /* 0x000fca00078e960c */
        /* <DEDUP_REMOVED lines=13> */
[----:B------:R-:W-:Y:S02]  /*19a70*/  LOP3.LUT R13, R13, R218, R16, 0x96, !PT ;  /* 0x000000da0d0d7212 */ /* 0x000fe400078e9610 */
[----:B------:R-:W-:Y:S01]  /*19a80*/  MUFU.EX2 R16, R22 ;  /* 0x0000001600107308 */ /* 0x000fe20000000800 */
[----:B------:R-:W-:Y:S02]  /*19a90*/  ISETP.GE.U32.AND P0, PT, R199, R0, PT ;  /* 0x00000000c700720c */ /* 0x000fe40003f06070 */
[----:B------:R-:W-:-:S02]  /*19aa0*/  LOP3.LUT R0, R10, 0xff, RZ, 0xc0, !PT ;  /* 0x000000ff0a007812 */ /* 0x000fc400078ec0ff */
[----:B------:R-:W-:-:S03]  /*19ab0*/  LOP3.LUT R12, R12, 0xff, RZ, 0xc0, !PT ;  /* 0x000000ff0c0c7812 */ /* 0x000fc600078ec0ff */
[----:B------:R-:W-:Y:S01]  /*19ac0*/  MUFU.EX2 R22, R21 ;  /* 0x0000001500167308 */ /* 0x000fe20000000800 */
[C---:B------:R-:W-:Y:S02]  /*19ad0*/  ISETP.GE.U32.AND P2, PT, R199.reuse, R0, PT ;  /* 0x00000000c700720c */ /* 0x040fe40003f46070 */
[----:B------:R-:W-:-:S05]  /*19ae0*/  ISETP.GE.U32.AND P5, PT, R199, R12, PT ;  /* 0x0000000cc700720c */ /* 0x000fca0003fa6070 */
[----:B------:R-:W1:Y:S01]  /*19af0*/  MUFU.EX2 R23, R23 ;  /* 0x0000001700177308 */ /* 0x000e620000000800 */
[----:B------:R-:W-:-:S07]  /*19b00*/  SHF.R.U32.HI R0, RZ, 0x18, R10 ;  /* 0x00000018ff007819 */ /* 0x000fce000001160a */
[----:B------:R2:W3:Y:S01]  /*19b10*/  MUFU.EX2 R21, R242 ;  /* 0x000000f200157308 */ /* 0x0004e20000000800 */
[----:B------:R-:W-:Y:S02]  /*19b20*/  SHF.R.U32.HI R12, RZ, 0x10, R10 ;  /* 0x00000010ff0c7819 */ /* 0x000fe4000001160a */
[----:B------:R-:W-:Y:S01]  /*19b30*/  LOP3.LUT R17, R10, 0xffff, RZ, 0xc0, !PT ;  /* 0x0000ffff0a117812 */ /* 0x000fe200078ec0ff */
[----:B------:R-:W-:Y:S01]  /*19b40*/  IMAD.WIDE.U32 R10, R13, -0x2daee0ad, RZ ;  /* 0xd2511f530d0a7825 */ /* 0x000fe200078e00ff */
[----:B------:R-:W-:Y:S02]  /*19b50*/  ISETP.GE.U32.AND P6, PT, R199, R0, PT ;  /* 0x00000000c700720c */ /* 0x000fe40003fc6070 */
[----:B------:R-:W-:Y:S01]  /*19b60*/  LOP3.LUT R0, R12, 0xff, RZ, 0xc0, !PT ;  /* 0x000000ff0c007812 */ /* 0x000fe200078ec0ff */
[----:B--2---:R-:W-:Y:S02]  /*19b70*/  IMAD.MOV.U32 R242, RZ, RZ, R241 ;  /* 0x000000fffff27224 */ /* 0x004fe400078e00f1 */
[----:B------:R-:W-:-:S02]  /*19b80*/  IMAD.MOV.U32 R241, RZ, RZ, R187 ;  /* 0x000000fffff17224 */ /* 0x000fc400078e00bb */
[----:B------:R-:W-:Y:S02]  /*19b90*/  IMAD.MOV.U32 R187, RZ, RZ, R183 ;  /* 0x000000ffffbb7224 */ /* 0x000fe400078e00b7 */
[----:B------:R-:W-:Y:S02]  /*19ba0*/  IMAD.MOV.U32 R183, RZ, RZ, R180 ;  /* 0x000000ffffb77224 */ /* 0x000fe400078e00b4 */
[----:B------:R2:W4:Y:S01]  /*19bb0*/  LDL.LU.S16 R180, [R1+0x7c] ;  /* 0x00007c0001b47983 */ /* 0x0005220000300600 */
[----:B------:R-:W-:Y:S02]  /*19bc0*/  ISETP.GE.U32.AND P1, PT, R199, R0, PT ;  /* 0x00000000c700720c */ /* 0x000fe40003f26070 */
[----:B------:R-:W-:Y:S01]  /*19bd0*/  LOP3.LUT R0, R11, R223, R14, 0x96, !PT ;  /* 0x000000df0b007212 */ /* 0x000fe200078e960e */
[----:B------:R2:W2:Y:S01]  /*19be0*/  LDL.LU.S16 R245, [R1+0x80] ;  /* 0x0000800001f57983 */ /* 0x0004a20000300600 */
[C---:B------:R-:W-:Y:S02]  /*19bf0*/  LOP3.LUT R15, R10.reuse, 0xffff, RZ, 0xc0, !PT ;  /* 0x0000ffff0a0f7812 */ /* 0x040fe400078ec0ff */
[----:B------:R-:W-:-:S02]  /*19c00*/  LOP3.LUT R12, R10, 0xff, RZ, 0xc0, !PT ;  /* 0x000000ff0a0c7812 */ /* 0x000fc400078ec0ff */
[--C-:B------:R-:W-:Y:S02]  /*19c10*/  SHF.R.U32.HI R14, RZ, 0x10, R10.reuse ;  /* 0x00000010ff0e7819 */ /* 0x100fe4000001160a */
[----:B------:R-:W-:Y:S01]  /*19c20*/  SHF.R.U32.HI R11, RZ, 0x18, R10 ;  /* 0x00000018ff0b7819 */ /* 0x000fe2000001160a */
[----:B-1----:R-:W-:-:S04]  /*19c30*/  FADD.FTZ R10, R23, R19 ;  /* 0x00000013170a7221 */ /* 0x002fc80000010000 */
[----:B------:R-:W-:Y:S01]  /*19c40*/  FADD.FTZ R13, R16, R10 ;  /* 0x0000000a100d7221 */ /* 0x000fe20000010000 */
[----:B------:R-:W-:Y:S01]  /*19c50*/  FADD.FTZ R10, R22, R20 ;  /* 0x00000014160a7221 */ /* 0x000fe20000010000 */
[----:B------:R-:W-:-:S03]  /*19c60*/  F2FP.BF16.F32.PACK_AB R27, R16, R23 ;  /* 0x00000017101b723e */ /* 0x000fc600000010ff */
[----:B---3--:R-:W-:Y:S01]  /*19c70*/  FADD.FTZ R16, R21, R10 ;  /* 0x0000000a15107221 */ /* 0x008fe20000010000 */
[----:B------:R-:W-:Y:S02]  /*19c80*/  SHF.R.U32.HI R10, RZ, 0x8, R17 ;  /* 0x00000008ff0a7819 */ /* 0x000fe40000011611 */
[----:B------:R1:W3:Y:S01]  /*19c90*/  LDL.LU.S16 R17, [R1+0x84] ;  /* 0x0000840001117983 */ /* 0x0002e20000300600 */
[C---:B------:R-:W-:Y:S02]  /*19ca0*/  PRMT R54, R38.reuse, 0x7610, R54 ;  /* 0x0000761026367816 */ /* 0x040fe40000000036 */
[----:B------:R-:W-:Y:S02]  /*19cb0*/  PRMT R53, R38, 0x7632, R53 ;  /* 0x0000763226357816 */ /* 0x000fe40000000035 */
[----:B------:R-:W-:Y:S02]  /*19cc0*/  PRMT R55, R39, 0x7632, R55 ;  /* 0x0000763227377816 */ /* 0x000fe40000000037 */
[----:B------:R-:W-:-:S02]  /*19cd0*/  LOP3.LUT R10, R10, 0xffff, RZ, 0xc0, !PT ;  /* 0x0000ffff0a0a7812 */ /* 0x000fc400078ec0ff */
[----:B------:R-:W-:Y:S01]  /*19ce0*/  PRMT R56, R39, 0x7610, R56 ;  /* 0x0000761027387816 */ /* 0x000fe20000000038 */
[----:B----4-:R-:W-:-:S05]  /*19cf0*/  @!P4 HFMA2.BF16_V2 R180, -RZ.H0_H0, RZ.H0_H0, -R54.H0_H0 ;  /* 0x200000ffffb4c231 */ /* 0x010fca0000340936 */
[----:B------:R-:W-:Y:S02]  /*19d00*/  PRMT R229, R180, 0x7610, R229 ;  /* 0x00007610b4e57816 */ /* 0x000fe400000000e5 */
[----:B------:R-:W-:Y:S02]  /*19d10*/  PRMT R180, R54, 0x5410, R53 ;  /* 0x0000541036b47816 */ /* 0x000fe40000000035 */
[----:B------:R-:W-:Y:S02]  /*19d20*/  @!P4 PRMT R54, R229, 0x5410, RZ ;  /* 0x00005410e536c816 */ /* 0x000fe400000000ff */
[----:B------:R1:W4:Y:S01]  /*19d30*/  LDL.LU.S16 R229, [R1+0x94] ;  /* 0x0000940001e57983 */ /* 0x0003220000300600 */
[----:B------:R-:W-:Y:S01]  /*19d40*/  ISETP.GE.U32.AND P4, PT, R199, R10, PT ;  /* 0x0000000ac700720c */ /* 0x000fe20003f86070 */
[----:B---3--:R-:W-:-:S05]  /*19d50*/  @!P0 HFMA2.BF16_V2 R17, -RZ.H0_H0, RZ.H0_H0, -R55.H0_H0 ;  /* 0x200000ffff118231 */ /* 0x008fca0000340937 */
[----:B------:R-:W-:Y:S02]  /*19d60*/  PRMT R10, R17, 0x7610, R10 ;  /* 0x00007610110a7816 */ /* 0x000fe4000000000a */
[----:B------:R3:W1:Y:S02]  /*19d70*/  MUFU.EX2 R17, R179 ;  /* 0x000000b300117308 */ /* 0x0006640000000800 */
[----:B---3--:R-:W-:Y:S02]  /*19d80*/  PRMT R179, R56, 0x5410, R55 ;  /* 0x0000541038b37816 */ /* 0x008fe40000000037 */
[----:B------:R-:W-:Y:S02]  /*19d90*/  @!P0 PRMT R55, R10, 0x5410, RZ ;  /* 0x000054100a378816 */ /* 0x000fe400000000ff */
[----:B------:R-:W-:Y:S02]  /*19da0*/  ISETP.GE.U32.AND P0, PT, R199, R11, PT ;  /* 0x0000000bc700720c */ /* 0x000fe40003f06070 */
[----:B------:R3:W3:Y:S01]  /*19db0*/  LDL.LU.S16 R11, [R1+0x98] ;  /* 0x00009800010b7983 */ /* 0x0006e20000300600 */
[----:B--2---:R-:W-:Y:S01]  /*19dc0*/  @!P3 HFMA2.BF16_V2 R245, -RZ.H0_H0, RZ.H0_H0, -R53.H0_H0 ;  /* 0x200000fffff5b231 */ /* 0x004fe20000340935 */
[----:B------:R-:W-:-:S04]  /*19dd0*/  PRMT R50, R26, 0x7610, R50 ;  /* 0x000076101a327816 */ /* 0x000fc80000000032 */
[----:B------:R-:W-:Y:S02]  /*19de0*/  PRMT R232, R245, 0x7610, R232 ;  /* 0x00007610f5e87816 */ /* 0x000fe400000000e8 */
[----:B------:R-:W-:Y:S02]  /*19df0*/  PRMT R49, R26, 0x7632, R49 ;  /* 0x000076321a317816 */ /* 0x000fe40000000031 */
[----:B------:R-:W-:Y:S02]  /*19e00*/  @!P3 PRMT R53, R232, 0x5410, RZ ;  /* 0x00005410e835b816 */ /* 0x000fe400000000ff */
[----:B------:R-:W-:Y:S02]  /*19e10*/  ISETP.GE.U32.AND P3, PT, R199, R12, PT ;  /* 0x0000000cc700720c */ /* 0x000fe40003f66070 */
[----:B------:R2:W1:Y:S02]  /*19e20*/  MUFU.EX2 R12, R242 ;  /* 0x000000f2000c7308 */ /* 0x0004640000000800 */
[----:B--2---:R-:W-:-:S02]  /*19e30*/  IMAD.MOV.U32 R242, RZ, RZ, R241 ;  /* 0x000000fffff27224 */ /* 0x004fc400078e00f1 */
[----:B------:R-:W-:Y:S02]  /*19e40*/  IMAD.MOV.U32 R241, RZ, RZ, R184 ;  /* 0x000000fffff17224 */ /* 0x000fe400078e00b8 */
[----:B------:R-:W-:Y:S01]  /*19e50*/  IMAD.MOV.U32 R184, RZ, RZ, R178 ;  /* 0x000000ffffb87224 */ /* 0x000fe200078e00b2 */
[----:B------:R-:W-:Y:S01]  /*19e60*/  PRMT R178, R50, 0x5410, R49 ;  /* 0x0000541032b27816 */ /* 0x000fe20000000031 */
[----:B----4-:R-:W-:-:S05]  /*19e70*/  @!P5 HFMA2.BF16_V2 R229, -RZ.H0_H0, RZ.H0_H0, -R56.H0_H0 ;  /* 0x200000ffffe5d231 */ /* 0x010fca0000340938 */
[----:B------:R-:W-:-:S04]  /*19e80*/  PRMT R227, R229, 0x7610, R227 ;  /* 0x00007610e5e37816 */ /* 0x000fc800000000e3 */
[----:B------:R-:W-:Y:S02]  /*19e90*/  @!P5 PRMT R56, R227, 0x5410, RZ ;  /* 0x00005410e338d816 */ /* 0x000fe400000000ff */
[----:B------:R2:W4:Y:S01]  /*19ea0*/  LDL.LU.S16 R227, [R1+0xa0] ;  /* 0x0000a00001e37983 */ /* 0x0005220000300600 */
[----:B---3--:R-:W-:-:S05]  /*19eb0*/  @!P2 HFMA2.BF16_V2 R11, -RZ.H0_H0, RZ.H0_H0, -R50.H0_H0 ;  /* 0x200000ffff0ba231 */ /* 0x008fca0000340932 */
[----:B------:R-:W-:-:S04]  /*19ec0*/  PRMT R181, R11, 0x7610, R181 ;  /* 0x000076100bb57816 */ /* 0x000fc800000000b5 */
[----:B------:R-:W-:Y:S01]  /*19ed0*/  @!P2 PRMT R50, R181, 0x5410, RZ ;  /* 0x00005410b532a816 */ /* 0x000fe200000000ff */
[----:B------:R-:W-:Y:S02]  /*19ee0*/  IMAD.MOV.U32 R181, RZ, RZ, R177 ;  /* 0x000000ffffb57224 */ /* 0x000fe400078e00b1 */
[----:B------:R2:W3:Y:S01]  /*19ef0*/  LDL.LU.S16 R177, [R1+0xac] ;  /* 0x0000ac0001b17983 */ /* 0x0004e20000300600 */
[----:B------:R-:W-:-:S04]  /*19f00*/  SHF.R.U32.HI R10, RZ, 0x10, R0 ;  /* 0x00000010ff0a7819 */ /* 0x000fc80000011600 */
[----:B------:R-:W-:-:S04]  /*19f10*/  LOP3.LUT R10, R10, 0xff, RZ, 0xc0, !PT ;  /* 0x000000ff0a0a7812 */ /* 0x000fc800078ec0ff */
[----:B------:R-:W-:Y:S01]  /*19f20*/  ISETP.GE.U32.AND P5, PT, R199, R10, PT ;  /* 0x0000000ac700720c */ /* 0x000fe20003fa6070 */
[----:B-1----:R-:W-:Y:S01]  /*19f30*/  FADD.FTZ R10, R17, R13 ;  /* 0x0000000d110a7221 */ /* 0x002fe20000010000 */
[----:B------:R-:W-:-:S03]  /*19f40*/  F2FP.BF16.F32.PACK_AB R26, R12, R17 ;  /* 0x000000110c1a723e */ /* 0x000fc600000010ff */
[----:B------:R-:W-:Y:S01]  /*19f50*/  FADD.FTZ R11, R12, R10 ;  /* 0x0000000a0c0b7221 */ /* 0x000fe20000010000 */
[----:B------:R-:W-:Y:S02]  /*19f60*/  PRMT R52, R29, 0x7610, R52 ;  /* 0x000076101d347816 */ /* 0x000fe40000000034 */
[----:B------:R-:W-:Y:S02]  /*19f70*/  F2FP.BF16.F32.PACK_AB R28, R21, R22 ;  /* 0x00000016151c723e */ /* 0x000fe400000010ff */
[----:B------:R-:W-:Y:S01]  /*19f80*/  PRMT R51, R29, 0x7632, R51 ;  /* 0x000076321d337816 */ /* 0x000fe20000000033 */
[----:B----4-:R-:W-:-:S05]  /*19f90*/  @!P4 HFMA2.BF16_V2 R227, -RZ.H0_H0, RZ.H0_H0, -R49.H0_H0 ;  /* 0x200000ffffe3c231 */ /* 0x010fca0000340931 */
[----:B------:R-:W-:-:S04]  /*19fa0*/  PRMT R12, R227, 0x7610, R12 ;  /* 0x00007610e30c7816 */ /* 0x000fc8000000000c */
[----:B------:R-:W-:Y:S02]  /*19fb0*/  @!P4 PRMT R49, R12, 0x5410, RZ ;  /* 0x000054100c31c816 */ /* 0x000fe400000000ff */
[----:B------:R2:W4:Y:S01]  /*19fc0*/  LDL.LU.S16 R12, [R1+0xb0] ;  /* 0x0000b000010c7983 */ /* 0x0005220000300600 */
[----:B------:R-:W-:Y:S02]  /*19fd0*/  IMAD.MOV.U32 R227, RZ, RZ, R242 ;  /* 0x000000ffffe37224 */ /* 0x000fe400078e00f2 */
[----:B------:R-:W-:Y:S01]  /*19fe0*/  IMAD.MOV.U32 R242, RZ, RZ, R241 ;  /* 0x000000fffff27224 */ /* 0x000fe200078e00f1 */
[----:B------:R-:W2:Y:S01]  /*19ff0*/  LDL.LU R232, [R1+0x1d0] ;  /* 0x0001d00001e87983 */ /* 0x000ea20000300800 */
[----:B------:R-:W-:-:S03]  /*1a000*/  IMAD.MOV.U32 R241, RZ, RZ, R184 ;  /* 0x000000fffff17224 */ /* 0x000fc600078e00b8 */
[----:B------:R-:W2:Y:S04]  /*1a010*/  LDL.LU R184, [R1+0x1d4] ;  /* 0x0001d40001b87983 */ /* 0x000ea80000300800 */
[----:B------:R1:W2:Y:S01]  /*1a020*/  LDL.LU.S16 R229, [R1+0xc4] ;  /* 0x0000c40001e57983 */ /* 0x0002a20000300600 */
[----:B---3--:R-:W-:-:S05]  /*1a030*/  @!P1 HFMA2.BF16_V2 R177, -RZ.H0_H0, RZ.H0_H0, -R52.H0_H0 ;  /* 0x200000ffffb19231 */ /* 0x008fca0000340934 */
[----:B------:R-:W-:Y:S02]  /*1a040*/  PRMT R21, R177, 0x7610, R21 ;  /* 0x00007610b1157816 */ /* 0x000fe40000000015 */
[----:B------:R-:W-:Y:S02]  /*1a050*/  PRMT R177, R52, 0x5410, R51 ;  /* 0x0000541034b17816 */ /* 0x000fe40000000033 */
[----:B------:R-:W-:Y:S02]  /*1a060*/  @!P1 PRMT R52, R21, 0x5410, RZ ;  /* 0x0000541015349816 */ /* 0x000fe400000000ff */
[----:B------:R1:W3:Y:S01]  /*1a070*/  LDL.LU.S16 R21, [R1+0xc8] ;  /* 0x0000c80001157983 */ /* 0x0002e20000300600 */
[----:B------:R-:W-:-:S04]  /*1a080*/  LOP3.LUT R10, R0, 0xff, RZ, 0xc0, !PT ;  /* 0x000000ff000a7812 */ /* 0x000fc800078ec0ff */
[C---:B------:R-:W-:Y:S02]  /*1a090*/  ISETP.GE.U32.AND P2, PT, R199.reuse, R10, PT ;  /* 0x0000000ac700720c */ /* 0x040fe40003f46070 */
[----:B------:R-:W-:Y:S02]  /*1a0a0*/  SHF.R.U32.HI R10, RZ, 0x18, R0 ;  /* 0x00000018ff0a7819 */ /* 0x000fe40000011600 */
[----:B------:R-:W-:Y:S02]  /*1a0b0*/  LOP3.LUT R0, R0, 0xffff, RZ, 0xc0, !PT ;  /* 0x0000ffff00007812 */ /* 0x000fe400078ec0ff */
[----:B------:R-:W-:Y:S02]  /*1a0c0*/  ISETP.GE.U32.AND P4, PT, R199, R10, PT ;  /* 0x0000000ac700720c */ /* 0x000fe40003f86070 */
[----:B------:R-:W-:Y:S02]  /*1a0d0*/  LOP3.LUT R10, R14, 0xff, RZ, 0xc0, !PT ;  /* 0x000000ff0e0a7812 */ /* 0x000fe400078ec0ff */
[----:B------:R-:W-:-:S02]  /*1a0e0*/  SHF.R.U32.HI R0, RZ, 0x8, R0 ;  /* 0x00000008ff007819 */ /* 0x000fc40000011600 */
[----:B------:R-:W-:Y:S02]  /*1a0f0*/  PRMT R46, R30, 0x7610, R46 ;  /* 0x000076101e2e7816 */ /* 0x000fe4000000002e */
[----:B------:R-:W-:Y:S02]  /*1a100*/  ISETP.GE.U32.AND P1, PT, R199, R10, PT ;  /* 0x0000000ac700720c */ /* 0x000fe40003f26070 */
[----:B------:R-:W-:Y:S02]  /*1a110*/  LOP3.LUT R0, R0, 0xffff, RZ, 0xc0, !PT ;  /* 0x0000ffff00007812 */ /* 0x000fe400078ec0ff */
[----:B------:R-:W-:Y:S01]  /*1a120*/  PRMT R45, R30, 0x7632, R45 ;  /* 0x000076321e2d7816 */ /* 0x000fe2000000002d */
[----:B----4-:R-:W-:-:S05]  /*1a130*/  @!P6 HFMA2.BF16_V2 R12, -RZ.H0_H0, RZ.H0_H0, -R51.H0_H0 ;  /* 0x200000ffff0ce231 */ /* 0x010fca0000340933 */
[----:B------:R-:W-:-:S04]  /*1a140*/  PRMT R10, R12, 0x7610, R10 ;  /* 0x000076100c0a7816 */ /* 0x000fc8000000000a */
[----:B------:R-:W-:Y:S01]  /*1a150*/  @!P6 PRMT R51, R10, 0x5410, RZ ;  /* 0x000054100a33e816 */ /* 0x000fe200000000ff */
[----:B--2---:R-:W-:Y:S01]  /*1a160*/  @!P2 HFMA2.BF16_V2 R229, -RZ.H0_H0, RZ.H0_H0, -R46.H0_H0 ;  /* 0x200000ffffe5a231 */ /* 0x004fe2000034092e */
[----:B------:R-:W-:Y:S01]  /*1a170*/  ISETP.GE.U32.AND P6, PT, R199, R0, PT ;  /* 0x00000000c700720c */ /* 0x000fe20003fc6070 */
[----:B------:R2:W-:Y:S03]  /*1a180*/  MUFU.EX2 R10, R184 ;  /* 0x000000b8000a7308 */ /* 0x0005e60000000800 */
[----:B------:R-:W-:Y:S02]  /*1a190*/  PRMT R22, R229, 0x7610, R22 ;  /* 0x00007610e5167816 */ /* 0x000fe40000000016 */
[----:B--2---:R-:W-:Y:S02]  /*1a1a0*/  PRMT R184, R46, 0x5410, R45 ;  /* 0x000054102eb87816 */ /* 0x004fe4000000002d */
[----:B------:R-:W-:-:S02]  /*1a1b0*/  @!P2 PRMT R46, R22, 0x5410, RZ ;  /* 0x00005410162ea816 */ /* 0x000fc400000000ff */
[----:B------:R1:W2:Y:S03]  /*1a1c0*/  LDL.LU.S16 R22, [R1+0xd0] ;  /* 0x0000d00001167983 */ /* 0x0002a60000300600 */
[----:B---3--:R-:W-:-:S05]  /*1a1d0*/  @!P6 HFMA2.BF16_V2 R21, -RZ.H0_H0, RZ.H0_H0, -R45.H0_H0 ;  /* 0x200000ffff15e231 */ /* 0x008fca000034092d */
[----:B------:R-:W-:Y:S02]  /*1a1e0*/  PRMT R14, R21, 0x7610, R14 ;  /* 0x00007610150e7816 */ /* 0x000fe4000000000e */
[----:B------:R1:W3:Y:S01]  /*1a1f0*/  LDL.LU.S16 R21, [R1+0xcc] ;  /* 0x0000cc0001157983 */ /* 0x0002e20000300600 */
[C---:B------:R-:W-:Y:S02]  /*1a200*/  PRMT R48, R31.reuse, 0x7610, R48 ;  /* 0x000076101f307816 */ /* 0x040fe40000000030 */
[----:B------:R-:W-:Y:S01]  /*1a210*/  PRMT R47, R31, 0x7632, R47 ;  /* 0x000076321f2f7816 */ /* 0x000fe2000000002f */
[----:B------:R4:W1:Y:S01]  /*1a220*/  MUFU.EX2 R12, R232 ;  /* 0x000000e8000c7308 */ /* 0x0008620000000800 */
[----:B------:R-:W-:Y:S01]  /*1a230*/  SHF.R.U32.HI R0, RZ, 0x8, R15 ;  /* 0x00000008ff007819 */ /* 0x000fe2000001160f */
[----:B------:R-:W-:Y:S01]  /*1a240*/  IMAD.MOV.U32 R229, RZ, RZ, R241 ;  /* 0x000000ffffe57224 */ /* 0x000fe200078e00f1 */
[----:B------:R-:W-:Y:S01]  /*1a250*/  @!P6 PRMT R45, R14, 0x5410, RZ ;  /* 0x000054100e2de816 */ /* 0x000fe200000000ff */
[----:B------:R-:W-:Y:S01]  /*1a260*/  IMAD.MOV.U32 R245, RZ, RZ, R227 ;  /* 0x000000fffff57224 */ /* 0x000fe200078e00e3 */
[----:B------:R-:W-:Y:S01]  /*1a270*/  LOP3.LUT R0, R0, 0xffff, RZ, 0xc0, !PT ;  /* 0x0000ffff00007812 */ /* 0x000fe200078ec0ff */
[----:B------:R-:W-:-:S02]  /*1a280*/  IMAD.MOV.U32 R241, RZ, RZ, R226 ;  /* 0x000000fffff17224 */ /* 0x000fc400078e00e2 */
[----:B------:R1:W3:Y:S01]  /*1a290*/  MUFU.EX2 R15, R152 ;  /* 0x00000098000f7308 */ /* 0x0002e20000000800 */
[----:B------:R-:W-:Y:S02]  /*1a2a0*/  IMAD.MOV.U32 R227, RZ, RZ, R187 ;  /* 0x000000ffffe37224 */ /* 0x000fe400078e00bb */
[----:B------:R-:W-:Y:S02]  /*1a2b0*/  IMAD.MOV.U32 R226, RZ, RZ, R182 ;  /* 0x000000ffffe27224 */ /* 0x000fe400078e00b6 */
[----:B----4-:R-:W-:Y:S01]  /*1a2c0*/  IMAD.MOV.U32 R232, RZ, RZ, R183 ;  /* 0x000000ffffe87224 */ /* 0x010fe200078e00b7 */
[----:B------:R-:W-:Y:S02]  /*1a2d0*/  PRMT R183, R48, 0x5410, R47 ;  /* 0x0000541030b77816 */ /* 0x000fe4000000002f */
[----:B------:R4:W-:Y:S01]  /*1a2e0*/  MUFU.EX2 R14, R153 ;  /* 0x00000099000e7308 */ /* 0x0009e20000000800 */
[----:B------:R-:W-:Y:S01]  /*1a2f0*/  IMAD.MOV.U32 R187, RZ, RZ, R181 ;  /* 0x000000ffffbb7224 */ /* 0x000fe200078e00b5 */
[----:B------:R-:W-:Y:S01]  /*1a300*/  ISETP.GE.U32.AND P2, PT, R199, R0, PT ;  /* 0x00000000c700720c */ /* 0x000fe20003f46070 */
[----:B-1----:R-:W3:Y:S04]  /*1a310*/  LDL.LU R152, [R1+0x49c] ;  /* 0x00049c0001987983 */ /* 0x002ee80000300800 */
[----:B----4-:R-:W4:Y:S01]  /*1a320*/  LDL.LU R153, [R1+0x498] ;  /* 0x0004980001997983 */ /* 0x010f220000300800 */
[----:B--2---:R-:W-:-:S05]  /*1a330*/  @!P5 HFMA2.BF16_V2 R22, -RZ.H0_H0, RZ.H0_H0, -R48.H0_H0 ;  /* 0x200000ffff16d231 */ /* 0x004fca0000340930 */
[----:B------:R-:W-:-:S04]  /*1a340*/  PRMT R13, R22, 0x7610, R13 ;  /* 0x00007610160d7816 */ /* 0x000fc8000000000d */
[----:B------:R-:W-:Y:S02]  /*1a350*/  @!P5 PRMT R48, R13, 0x5410, RZ ;  /* 0x000054100d30d816 */ /* 0x000fe400000000ff */
[----:B------:R1:W2:Y:S01]  /*1a360*/  MUFU.EX2 R13, R148 ;  /* 0x00000094000d7308 */ /* 0x0002a20000000800 */
[----:B---3--:R-:W-:-:S05]  /*1a370*/  @!P4 HFMA2.BF16_V2 R21, -RZ.H0_H0, RZ.H0_H0, -R47.H0_H0 ;  /* 0x200000ffff15c231 */ /* 0x008fca000034092f */
[----:B------:R-:W-:Y:S01]  /*1a380*/  PRMT R0, R21, 0x7610, R0 ;  /* 0x0000761015007816 */ /* 0x000fe20000000000 */
[----:B-1----:R-:W3:Y:S04]  /*1a390*/  LDL.LU R148, [R1+0x494] ;  /* 0x0004940001947983 */ /* 0x002ee80000300800 */
[----:B------:R1:W4:Y:S04]  /*1a3a0*/  LDL.LU.S16 R182, [R1+0xd8] ;  /* 0x0000d80001b67983 */ /* 0x0003280000300600 */
[----:B------:R1:W3:Y:S04]  /*1a3b0*/  LDL.LU.S16 R181, [R1+0xd4] ;  /* 0x0000d40001b57983 */ /* 0x0002e80000300600 */
[----:B------:R1:W3:Y:S04]  /*1a3c0*/  LDL.LU.S16 R22, [R1+0xe0] ;  /* 0x0000e00001167983 */ /* 0x0002e80000300600 */
[----:B------:R1:W3:Y:S01]  /*1a3d0*/  LDL.LU.S16 R21, [R1+0xdc] ;  /* 0x0000dc0001157983 */ /* 0x0002e20000300600 */
[----:B------:R-:W-:-:S02]  /*1a3e0*/  PRMT R43, R25, 0x7632, R43 ;  /* 0x00007632192b7816 */ /* 0x000fc4000000002b */
[----:B------:R-:W-:Y:S02]  /*1a3f0*/  PRMT R42, R24, 0x7610, R42 ;  /* 0x00007610182a7816 */ /* 0x000fe4000000002a */
[----:B------:R-:W-:Y:S01]  /*1a400*/  @!P4 PRMT R47, R0, 0x5410, RZ ;  /* 0x00005410002fc816 */ /* 0x000fe200000000ff */
[----:B------:R-:W-:Y:S01]  /*1a410*/  FADD.FTZ R0, R12, R16 ;  /* 0x000000100c007221 */ /* 0x000fe20000010000 */
[----:B------:R-:W-:Y:S02]  /*1a420*/  PRMT R41, R24, 0x7632, R41 ;  /* 0x0000763218297816 */ /* 0x000fe40000000029 */
[C---:B------:R-:W-:Y:S02]  /*1a430*/  F2FP.BF16.F32.PACK_AB R23, R10.reuse, R12 ;  /* 0x0000000c0a17723e */ /* 0x040fe400000010ff */
[----:B------:R-:W1:Y:S01]  /*1a440*/  MUFU.EX2 R12, R149 ;  /* 0x00000095000c7308 */ /* 0x000e620000000800 */
[----:B------:R-:W-:Y:S01]  /*1a450*/  FADD.FTZ R0, R10, R0 ;  /* 0x000000000a007221 */ /* 0x000fe20000010000 */
[----:B------:R-:W-:-:S02]  /*1a460*/  PRMT R44, R25, 0x7610, R44 ;  /* 0x00007610192c7816 */ /* 0x000fc4000000002c */
[----:B------:R-:W-:Y:S01]  /*1a470*/  LOP3.LUT R18, R37, R215, R204, 0x96, !PT ;  /* 0x000000d725127212 */ /* 0x000fe200078e96cc */
[----:B------:R-:W-:Y:S01]  /*1a480*/  FADD.FTZ R0, R15, R0 ;  /* 0x000000000f007221 */ /* 0x000fe20000010000 */
[----:B------:R-:W-:Y:S02]  /*1a490*/  LOP3.LUT R19, R119, R214, R36, 0x96, !PT ;  /* 0x000000d677137212 */ /* 0x000fe400078e9624 */
[----:B--2---:R-:W-:Y:S02]  /*1a4a0*/  F2FP.BF16.F32.PACK_AB R24, R13, R14 ;  /* 0x0000000e0d18723e */ /* 0x004fe400000010ff */
[----:B-1----:R-:W-:Y:S01]  /*1a4b0*/  F2FP.BF16.F32.PACK_AB R60, R12, R15 ;  /* 0x0000000f0c3c723e */ /* 0x002fe200000010ff */
[----:B------:R-:W2:Y:S01]  /*1a4c0*/  LDL.LU R149, [R1+0x490] ;  /* 0x0004900001957983 */ /* 0x000ea20000300800 */
[----:B----4-:R-:W-:Y:S02]  /*1a4d0*/  @!P3 HFMA2.BF16_V2 R182, -RZ.H0_H0, RZ.H0_H0, -R42.H0_H0 ;  /* 0x200000ffffb6b231 */ /* 0x010fe4000034092a */
[----:B---3--:R-:W-:-:S03]  /*1a4e0*/  @!P2 HFMA2.BF16_V2 R181, -RZ.H0_H0, RZ.H0_H0, -R41.H0_H0 ;  /* 0x200000ffffb5a231 */ /* 0x008fc60000340929 */
[----:B------:R-:W-:Y:S01]  /*1a4f0*/  PRMT R20, R182, 0x7610, R20 ;  /* 0x00007610b6147816 */ /* 0x000fe20000000014 */
[----:B------:R-:W-:Y:S01]  /*1a500*/  @!P0 HFMA2.BF16_V2 R21, -RZ.H0_H0, RZ.H0_H0, -R43.H0_H0 ;  /* 0x200000ffff158231 */ /* 0x000fe2000034092b */
[----:B------:R-:W-:-:S04]  /*1a510*/  PRMT R182, R44, 0x5410, R43 ;  /* 0x000054102cb67816 */ /* 0x000fc8000000002b */
[----:B------:R-:W-:Y:S02]  /*1a520*/  PRMT R10, R21, 0x7610, R10 ;  /* 0x00007610150a7816 */ /* 0x000fe4000000000a */
[----:B------:R-:W-:Y:S02]  /*1a530*/  PRMT R17, R181, 0x7610, R17 ;  /* 0x00007610b5117816 */ /* 0x000fe40000000011 */
[----:B------:R-:W-:Y:S01]  /*1a540*/  @!P0 PRMT R43, R10, 0x5410, RZ ;  /* 0x000054100a2b8816 */ /* 0x000fe200000000ff */
[----:B------:R-:W-:Y:S01]  /*1a550*/  FADD.FTZ R10, R14, R11 ;  /* 0x0000000b0e0a7221 */ /* 0x000fe20000010000 */
[----:B------:R-:W-:Y:S02]  /*1a560*/  PRMT R181, R42, 0x5410, R41 ;  /* 0x000054102ab57816 */ /* 0x000fe40000000029 */
[----:B------:R-:W-:Y:S01]  /*1a570*/  @!P3 PRMT R42, R20, 0x5410, RZ ;  /* 0x00005410142ab816 */ /* 0x000fe200000000ff */
[----:B------:R-:W-:Y:S01]  /*1a580*/  FADD.FTZ R20, R13, R10 ;  /* 0x0000000a0d147221 */ /* 0x000fe20000010000 */
[----:B------:R-:W-:-:S04]  /*1a590*/  IMAD.WIDE.U32 R10, R18, -0x2daee0ad, RZ ;  /* 0xd2511f53120a7825 */ /* 0x000fc800078e00ff */
[----:B------:R-:W-:Y:S01]  /*1a5a0*/  FADD.FTZ R21, R12, R0 ;  /* 0x000000000c157221 */ /* 0x000fe20000010000 */
[----:B------:R-:W-:Y:S01]  /*1a5b0*/  LOP3.LUT R0, R11, R216, R236, 0x96, !PT ;  /* 0x000000d80b007212 */ /* 0x000fe200078e96ec */
[----:B------:R-:W-:-:S04]  /*1a5c0*/  @!P1 HFMA2.BF16_V2 R22, -RZ.H0_H0, RZ.H0_H0, -R44.H0_H0 ;  /* 0x200000ffff169231 */ /* 0x000fc8000034092c */
[----:B------:R-:W-:-:S04]  /*1a5d0*/  IMAD.WIDE.U32 R12, R0, -0x326172a9, RZ ;  /* 0xcd9e8d57000c7825 */ /* 0x000fc800078e00ff */
[----:B------:R-:W-:Y:S01]  /*1a5e0*/  IMAD.WIDE.U32 R14, R19, -0x2daee0ad, RZ ;  /* 0xd2511f53130e7825 */ /* 0x000fe200078e00ff */
[----:B------:R-:W-:Y:S02]  /*1a5f0*/  LOP3.LUT R0, R13, R211, R118, 0x96, !PT ;  /* 0x000000d30d007212 */ /* 0x000fe400078e9676 */
[----:B------:R-:W-:Y:S02]  /*1a600*/  PRMT R16, R22, 0x7610, R16 ;  /* 0x0000761016107816 */ /* 0x000fe40000000010 */
[----:B------:R-:W-:Y:S01]  /*1a610*/  LOP3.LUT R13, R15, R221, R10, 0x96, !PT ;  /* 0x000000dd0f0d7212 */ /* 0x000fe200078e960a */
[----:B------:R-:W-:Y:S01]  /*1a620*/  IMAD.WIDE.U32 R10, R0, -0x2daee0ad, RZ ;  /* 0xd2511f53000a7825 */ /* 0x000fe200078e00ff */
[----:B------:R-:W-:Y:S02]  /*1a630*/  @!P2 PRMT R41, R17, 0x5410, RZ ;  /* 0x000054101129a816 */ /* 0x000fe400000000ff */
[----:B------:R-:W-:Y:S01]  /*1a640*/  @!P1 PRMT R44, R16, 0x5410, RZ ;  /* 0x00005410102c9816 */ /* 0x000fe200000000ff */
[----:B------:R-:W-:Y:S01]  /*1a650*/  IMAD.WIDE.U32 R16, R13, -0x326172a9, RZ ;  /* 0xcd9e8d570d107825 */ /* 0x000fe200078e00ff */
[----:B------:R-:W-:Y:S01]  /*1a660*/  LOP3.LUT R11, R11, R219, R14, 0x96, !PT ;  /* 0x000000db0b0b7212 */ /* 0x000fe200078e960e */
[----:B------:R1:W3:Y:S03]  /*1a670*/  MUFU.EX2 R22, R140 ;  /* 0x0000008c00167308 */ /* 0x0002e60000000800 */
[----:B------:R-:W-:Y:S01]  /*1a680*/  LOP3.LUT R0, R17, R220, R12, 0x96, !PT ;  /* 0x000000dc11007212 */ /* 0x000fe200078e960c */
[----:B------:R-:W-:-:S04]  /*1a690*/  IMAD.WIDE.U32 R12, R11, -0x326172a9, RZ ;  /* 0xcd9e8d570b0c7825 */ /* 0x000fc800078e00ff */
[----:B------:R4:W-:Y:S01]  /*1a6a0*/  MUFU.EX2 R18, R232 ;  /* 0x000000e800127308 */ /* 0x0009e20000000800 */
[----:B------:R-:W-:Y:S01]  /*1a6b0*/  LOP3.LUT R13, R13, R218, R16, 0x96, !PT ;  /* 0x000000da0d0d7212 */ /* 0x000fe200078e9610 */
[----:B-1----:R-:W2:Y:S06]  /*1a6c0*/  LDL.LU R140, [R1+0x48c] ;  /* 0x00048c00018c7983 */ /* 0x002eac0000300800 */
[----:B------:R1:W3:Y:S01]  /*1a6d0*/  MUFU.EX2 R19, R229 ;  /* 0x000000e500137308 */ /* 0x0002e20000000800 */
[----:B----4-:R-:W-:Y:S02]  /*1a6e0*/  IMAD.MOV.U32 R232, RZ, RZ, R200 ;  /* 0x000000ffffe87224 */ /* 0x010fe400078e00c8 */
[----:B------:R4:W4:Y:S05]  /*1a6f0*/  LDL.LU.S16 R200, [R1+0xec] ;  /* 0x0000ec0001c87983 */ /* 0x00092a0000300600 */
[----:B------:R3:W3:Y:S01]  /*1a700*/  MUFU.EX2 R16, R245 ;  /* 0x000000f500107308 */ /* 0x0006e20000000800 */
[----:B-1----:R-:W-:-:S02]  /*1a710*/  IMAD.MOV.U32 R229, RZ, RZ, R227 ;  /* 0x000000ffffe57224 */ /* 0x002fc400078e00e3 */
[----:B------:R-:W-:Y:S01]  /*1a720*/  IMAD.MOV.U32 R227, RZ, RZ, R242 ;  /* 0x000000ffffe37224 */ /* 0x000fe200078e00f2 */
[----:B---3--:R1:W3:Y:S04]  /*1a730*/  LDL.LU.S16 R245, [R1+0xf0] ;  /* 0x0000f00001f57983 */ /* 0x0082e80000300600 */
[----:B------:R1:W2:Y:S01]  /*1a740*/  LDL.LU.S16 R242, [R1+0xf4] ;  /* 0x0000f40001f27983 */ /* 0x0002a20000300600 */
[----:B------:R-:W-:-:S05]  /*1a750*/  IMAD.WIDE.U32 R14, R0, -0x2daee0ad, RZ ;  /* 0xd2511f53000e7825 */ /* 0x000fca00078e00ff */
        /* <DEDUP_REMOVED lines=12> */
[C---:B------:R-:W-:Y:S02]  /*1a820*/  LOP3.LUT R0, R10.reuse, 0xff, RZ, 0xc0, !PT ;  /* 0x000000ff0a007812 */ /* 0x040fe400078ec0ff */
[----:B------:R-:W-:Y:S02]  /*1a830*/  LOP3.LUT R17, R10, 0xffff, RZ, 0xc0, !PT ;  /* 0x0000ffff0a117812 */ /* 0x000fe400078ec0ff */
[----:B------:R-:W-:Y:S02]  /*1a840*/  ISETP.GE.U32.AND P2, PT, R199, R0, PT ;  /* 0x00000000c700720c */ /* 0x000fe40003f46070 */
[--C-:B------:R-:W-:Y:S02]  /*1a850*/  SHF.R.U32.HI R0, RZ, 0x10, R10.reuse ;  /* 0x00000010ff007819 */ /* 0x100fe4000001160a */
[----:B------:R-:W-:-:S02]  /*1a860*/  SHF.R.U32.HI R10, RZ, 0x18, R10 ;  /* 0x00000018ff0a7819 */ /* 0x000fc4000001160a */
[----:B------:R-:W-:Y:S02]  /*1a870*/  LOP3.LUT R0, R0, 0xff, RZ, 0xc0, !PT ;  /* 0x000000ff00007812 */ /* 0x000fe400078ec0ff */
[----:B------:R-:W-:Y:S01]  /*1a880*/  ISETP.GE.U32.AND P6, PT, R199, R10, PT ;  /* 0x0000000ac700720c */ /* 0x000fe20003fc6070 */
[----:B------:R-:W-:Y:S01]  /*1a890*/  IMAD.WIDE.U32 R10, R13, -0x2daee0ad, RZ ;  /* 0xd2511f530d0a7825 */ /* 0x000fe200078e00ff */
[----:B------:R-:W-:Y:S02]  /*1a8a0*/  LOP3.LUT R12, R12, 0xff, RZ, 0xc0, !PT ;  /* 0x000000ff0c0c7812 */ /* 0x000fe400078ec0ff */
[C---:B------:R-:W-:Y:S02]  /*1a8b0*/  ISETP.GE.U32.AND P1, PT, R199.reuse, R0, PT ;  /* 0x00000000c700720c */ /* 0x040fe40003f26070 */
[----:B------:R-:W-:Y:S01]  /*1a8c0*/  ISETP.GE.U32.AND P5, PT, R199, R12, PT ;  /* 0x0000000cc700720c */ /* 0x000fe20003fa6070 */
[----:B------:R-:W-:Y:S01]  /*1a8d0*/  FADD.FTZ R12, R22, R20 ;  /* 0x00000014160c7221 */ /* 0x000fe20000010000 */
[----:B------:R-:W-:-:S02]  /*1a8e0*/  LOP3.LUT R0, R11, R223, R14, 0x96, !PT ;  /* 0x000000df0b007212 */ /* 0x000fc400078e960e */
[C---:B------:R-:W-:Y:S02]  /*1a8f0*/  LOP3.LUT R15, R10.reuse, 0xffff, RZ, 0xc0, !PT ;  /* 0x0000ffff0a0f7812 */ /* 0x040fe400078ec0ff */
[----:B------:R-:W-:Y:S02]  /*1a900*/  LOP3.LUT R13, R10, 0xff, RZ, 0xc0, !PT ;  /* 0x000000ff0a0d7812 */ /* 0x000fe400078ec0ff */
[--C-:B------:R-:W-:Y:S02]  /*1a910*/  SHF.R.U32.HI R14, RZ, 0x10, R10.reuse ;  /* 0x00000010ff0e7819 */ /* 0x100fe4000001160a */
[----:B------:R-:W-:Y:S01]  /*1a920*/  SHF.R.U32.HI R11, RZ, 0x18, R10 ;  /* 0x00000018ff0b7819 */ /* 0x000fe2000001160a */
[----:B------:R-:W-:Y:S01]  /*1a930*/  FADD.FTZ R10, R19, R21 ;  /* 0x00000015130a7221 */ /* 0x000fe20000010000 */
[----:B------:R-:W-:Y:S01]  /*1a940*/  PRMT R38, R33, 0x7610, R38 ;  /* 0x0000761021267816 */ /* 0x000fe20000000026 */
[C---:B------:R-:W-:Y:S01]  /*1a950*/  FADD.FTZ R12, R16.reuse, R12 ;  /* 0x0000000c100c7221 */ /* 0x040fe20000010000 */
[----:B------:R-:W-:Y:S01]  /*1a960*/  F2FP.BF16.F32.PACK_AB R20, R16, R22 ;  /* 0x000000161014723e */ /* 0x000fe200000010ff */
[----:B------:R-:W-:Y:S01]  /*1a970*/  FADD.FTZ R16, R18, R10 ;  /* 0x0000000a12107221 */ /* 0x000fe20000010000 */
[----:B------:R-:W-:-:S02]  /*1a980*/  SHF.R.U32.HI R10, RZ, 0x8, R17 ;  /* 0x00000008ff0a7819 */ /* 0x000fc40000011611 */
[----:B------:R-:W-:Y:S02]  /*1a990*/  PRMT R37, R33, 0x7632, R37 ;  /* 0x0000763221257816 */ /* 0x000fe40000000025 */
[----:B------:R-:W-:Y:S02]  /*1a9a0*/  PRMT R39, R32, 0x7632, R39 ;  /* 0x0000763220277816 */ /* 0x000fe40000000027 */
[----:B------:R-:W-:Y:S02]  /*1a9b0*/  LOP3.LUT R10, R10, 0xffff, RZ, 0xc0, !PT ;  /* 0x0000ffff0a0a7812 */ /* 0x000fe400078ec0ff */
[----:B------:R-:W-:Y:S01]  /*1a9c0*/  PRMT R40, R32, 0x7610, R40 ;  /* 0x0000761020287816 */ /* 0x000fe20000000028 */
[----:B----4-:R-:W-:-:S05]  /*1a9d0*/  @!P4 HFMA2.BF16_V2 R200, -RZ.H0_H0, RZ.H0_H0, -R38.H0_H0 ;  /* 0x200000ffffc8c231 */ /* 0x010fca0000340926 */
[----:B------:R-:W-:Y:S02]  /*1a9e0*/  PRMT R248, R200, 0x7610, R248 ;  /* 0x00007610c8f87816 */ /* 0x000fe400000000f8 */
[----:B------:R-:W-:Y:S02]  /*1a9f0*/  PRMT R200, R38, 0x5410, R37 ;  /* 0x0000541026c87816 */ /* 0x000fe40000000025 */
[----:B------:R-:W-:Y:S02]  /*1aa00*/  @!P4 PRMT R38, R248, 0x5410, RZ ;  /* 0x00005410f826c816 */ /* 0x000fe400000000ff */
[----:B------:R-:W-:Y:S02]  /*1aa10*/  ISETP.GE.U32.AND P4, PT, R199, R10, PT ;  /* 0x0000000ac700720c */ /* 0x000fe40003f86070 */
[----:B------:R1:W4:Y:S01]  /*1aa20*/  LDL.LU.S16 R10, [R1+0xf8] ;  /* 0x0000f800010a7983 */ /* 0x0003220000300600 */
[----:B---3--:R-:W-:Y:S02]  /*1aa30*/  @!P3 HFMA2.BF16_V2 R245, -RZ.H0_H0, RZ.H0_H0, -R37.H0_H0 ;  /* 0x200000fffff5b231 */ /* 0x008fe40000340925 */
[----:B--2---:R-:W-:-:S03]  /*1aa40*/  @!P0 HFMA2.BF16_V2 R242, -RZ.H0_H0, RZ.H0_H0, -R39.H0_H0 ;  /* 0x200000fffff28231 */ /* 0x004fc60000340927 */
[----:B------:R-:W-:Y:S02]  /*1aa50*/  PRMT R17, R245, 0x7610, R17 ;  /* 0x00007610f5117816 */ /* 0x000fe40000000011 */
[----:B------:R-:W-:Y:S01]  /*1aa60*/  PRMT R228, R242, 0x7610, R228 ;  /* 0x00007610f2e47816 */ /* 0x000fe200000000e4 */
[----:B------:R-:W-:Y:S02]  /*1aa70*/  IMAD.MOV.U32 R242, RZ, RZ, R241 ;  /* 0x000000fffff27224 */ /* 0x000fe400078e00f1 */
[----:B------:R-:W-:Y:S01]  /*1aa80*/  IMAD.MOV.U32 R241, RZ, RZ, R226 ;  /* 0x000000fffff17224 */ /* 0x000fe200078e00e2 */
[----:B------:R-:W-:Y:S01]  /*1aa90*/  @!P3 PRMT R37, R17, 0x5410, RZ ;  /* 0x000054101125b816 */ /* 0x000fe200000000ff */
[----:B------:R-:W-:Y:S01]  /*1aaa0*/  IMAD.MOV.U32 R226, RZ, RZ, R186 ;  /* 0x000000ffffe27224 */ /* 0x000fe200078e00ba */
[----:B------:R-:W-:Y:S01]  /*1aab0*/  ISETP.GE.U32.AND P3, PT, R199, R13, PT ;  /* 0x0000000dc700720c */ /* 0x000fe20003f66070 */
[----:B------:R1:W2:Y:S01]  /*1aac0*/  LDL.LU.S16 R186, [R1+0x100] ;  /* 0x0001000001ba7983 */ /* 0x0002a20000300600 */
[----:B------:R3:W2:Y:S08]  /*1aad0*/  MUFU.EX2 R17, R187 ;  /* 0x000000bb00117308 */ /* 0x0006b00000000800 */
[----:B------:R1:W2:Y:S01]  /*1aae0*/  MUFU.EX2 R13, R141 ;  /* 0x0000008d000d7308 */ /* 0x0002a20000000800 */
[----:B---3--:R-:W-:-:S02]  /*1aaf0*/  PRMT R187, R40, 0x5410, R39 ;  /* 0x0000541028bb7816 */ /* 0x008fc40000000027 */
[----:B------:R-:W-:Y:S01]  /*1ab00*/  @!P0 PRMT R39, R228, 0x5410, RZ ;  /* 0x00005410e4278816 */ /* 0x000fe200000000ff */
[----:B-1----:R-:W3:Y:S04]  /*1ab10*/  LDL.LU R141, [R1+0x488] ;  /* 0x00048800018d7983 */ /* 0x002ee80000300800 */
[----:B------:R1:W3:Y:S01]  /*1ab20*/  LDL.LU.S16 R228, [R1+0x104] ;  /* 0x0001040001e47983 */ /* 0x0002e20000300600 */
[----:B------:R-:W-:Y:S02]  /*1ab30*/  ISETP.GE.U32.AND P0, PT, R199, R11, PT ;  /* 0x0000000bc700720c */ /* 0x000fe40003f06070 */
[----:B------:R-:W-:Y:S01]  /*1ab40*/  PRMT R33, R34, 0x7632, R33 ;  /* 0x0000763222217816 */ /* 0x000fe20000000021 */
[----:B----4-:R-:W-:-:S05]  /*1ab50*/  @!P5 HFMA2.BF16_V2 R10, -RZ.H0_H0, RZ.H0_H0, -R40.H0_H0 ;  /* 0x200000ffff0ad231 */ /* 0x010fca0000340928 */
[----:B------:R-:W-:Y:S02]  /*1ab60*/  PRMT R11, R10, 0x7610, R11 ;  /* 0x000076100a0b7816 */ /* 0x000fe4000000000b */
[----:B------:R-:W-:-:S04]  /*1ab70*/  SHF.R.U32.HI R10, RZ, 0x10, R0 ;  /* 0x00000010ff0a7819 */ /* 0x000fc80000011600 */
[----:B------:R-:W-:Y:S02]  /*1ab80*/  LOP3.LUT R10, R10, 0xff, RZ, 0xc0, !PT ;  /* 0x000000ff0a0a7812 */ /* 0x000fe400078ec0ff */
[----:B------:R-:W-:Y:S01]  /*1ab90*/  @!P5 PRMT R40, R11, 0x5410, RZ ;  /* 0x000054100b28d816 */ /* 0x000fe200000000ff */
[----:B--2---:R-:W-:Y:S01]  /*1aba0*/  @!P2 HFMA2.BF16_V2 R186, -RZ.H0_H0, RZ.H0_H0, -R34.H0_H0 ;  /* 0x200000ffffbaa231 */ /* 0x004fe20000340922 */
[----:B------:R-:W-:Y:S01]  /*1abb0*/  ISETP.GE.U32.AND P5, PT, R199, R10, PT ;  /* 0x0000000ac700720c */ /* 0x000fe20003fa6070 */
[----:B------:R-:W-:-:S03]  /*1abc0*/  FADD.FTZ R10, R17, R12 ;  /* 0x0000000c110a7221 */ /* 0x000fc60000010000 */
[----:B------:R-:W-:Y:S02]  /*1abd0*/  PRMT R185, R186, 0x7610, R185 ;  /* 0x00007610bab97816 */ /* 0x000fe400000000b9 */
[----:B------:R-:W-:Y:S02]  /*1abe0*/  PRMT R186, R34, 0x5410, R33 ;  /* 0x0000541022ba7816 */ /* 0x000fe40000000021 */
[----:B------:R-:W-:Y:S02]  /*1abf0*/  @!P2 PRMT R34, R185, 0x5410, RZ ;  /* 0x00005410b922a816 */ /* 0x000fe400000000ff */
[----:B------:R1:W2:Y:S01]  /*1ac00*/  LDL.LU.S16 R185, [R1+0x11c] ;  /* 0x00011c0001b97983 */ /* 0x0002a20000300600 */
[----:B---3--:R-:W-:-:S05]  /*1ac10*/  @!P4 HFMA2.BF16_V2 R228, -RZ.H0_H0, RZ.H0_H0, -R33.H0_H0 ;  /* 0x200000ffffe4c231 */ /* 0x008fca0000340921 */
[----:B------:R-:W-:Y:S01]  /*1ac20*/  PRMT R12, R228, 0x7610, R12 ;  /* 0x00007610e40c7816 */ /* 0x000fe2000000000c */
[----:B------:R-:W-:Y:S02]  /*1ac30*/  IMAD.MOV.U32 R228, RZ, RZ, R242 ;  /* 0x000000ffffe47224 */ /* 0x000fe400078e00f2 */
[----:B------:R-:W-:Y:S02]  /*1ac40*/  IMAD.MOV.U32 R242, RZ, RZ, R224 ;  /* 0x000000fffff27224 */ /* 0x000fe400078e00e0 */
[----:B------:R1:W3:Y:S01]  /*1ac50*/  LDL.LU.S16 R224, [R1+0x120] ;  /* 0x0001200001e07983 */ /* 0x0002e20000300600 */
[----:B------:R-:W-:-:S03]  /*1ac60*/  @!P4 PRMT R33, R12, 0x5410, RZ ;  /* 0x000054100c21c816 */ /* 0x000fc600000000ff */
[----:B------:R1:W4:Y:S01]  /*1ac70*/  LDL.LU.S16 R12, [R1+0x124] ;  /* 0x00012400010c7983 */ /* 0x0003220000300600 */
[----:B------:R-:W-:Y:S01]  /*1ac80*/  FADD.FTZ R11, R13, R10 ;  /* 0x0000000a0d0b7221 */ /* 0x000fe20000010000 */
[----:B------:R-:W-:Y:S02]  /*1ac90*/  LOP3.LUT R10, R0, 0xff, RZ, 0xc0, !PT ;  /* 0x000000ff000a7812 */ /* 0x000fe400078ec0ff */
[C---:B------:R-:W-:Y:S02]  /*1aca0*/  PRMT R36, R35.reuse, 0x7610, R36 ;  /* 0x0000761023247816 */ /* 0x040fe40000000024 */
[----:B------:R-:W-:Y:S02]  /*1acb0*/  PRMT R35, R35, 0x7632, R35 ;  /* 0x0000763223237816 */ /* 0x000fe40000000023 */
[----:B------:R-:W-:Y:S02]  /*1acc0*/  ISETP.GE.U32.AND P2, PT, R199, R10, PT ;  /* 0x0000000ac700720c */ /* 0x000fe40003f46070 */
[----:B------:R-:W-:-:S02]  /*1acd0*/  SHF.R.U32.HI R10, RZ, 0x18, R0 ;  /* 0x00000018ff0a7819 */ /* 0x000fc40000011600 */
[----:B------:R-:W-:Y:S02]  /*1ace0*/  LOP3.LUT R0, R0, 0xffff, RZ, 0xc0, !PT ;  /* 0x0000ffff00007812 */ /* 0x000fe400078ec0ff */
[----:B------:R-:W-:Y:S02]  /*1acf0*/  F2FP.BF16.F32.PACK_AB R59, R13, R17 ;  /* 0x000000110d3b723e */ /* 0x000fe400000010ff */
[----:B------:R-:W-:Y:S02]  /*1ad00*/  PRMT R30, R27, 0x7610, R30 ;  /* 0x000076101b1e7816 */ /* 0x000fe4000000001e */
[----:B------:R-:W-:Y:S02]  /*1ad10*/  SHF.R.U32.HI R0, RZ, 0x8, R0 ;  /* 0x00000008ff007819 */ /* 0x000fe40000011600 */
[----:B------:R-:W-:Y:S02]  /*1ad20*/  ISETP.GE.U32.AND P4, PT, R199, R10, PT ;  /* 0x0000000ac700720c */ /* 0x000fe40003f86070 */
[----:B------:R-:W-:-:S02]  /*1ad30*/  LOP3.LUT R10, R14, 0xff, RZ, 0xc0, !PT ;  /* 0x000000ff0e0a7812 */ /* 0x000fc400078ec0ff */
[----:B------:R-:W-:Y:S02]  /*1ad40*/  LOP3.LUT R0, R0, 0xffff, RZ, 0xc0, !PT ;  /* 0x0000ffff00007812 */ /* 0x000fe400078ec0ff */
[----:B------:R-:W-:Y:S01]  /*1ad50*/  PRMT R29, R27, 0x7632, R29 ;  /* 0x000076321b1d7816 */ /* 0x000fe2000000001d */
[----:B--2---:R-:W-:-:S05]  /*1ad60*/  @!P1 HFMA2.BF16_V2 R185, -RZ.H0_H0, RZ.H0_H0, -R36.H0_H0 ;  /* 0x200000ffffb99231 */ /* 0x004fca0000340924 */
[----:B------:R-:W-:Y:S02]  /*1ad70*/  PRMT R244, R185, 0x7610, R244 ;  /* 0x00007610b9f47816 */ /* 0x000fe400000000f4 */
[----:B------:R-:W-:Y:S02]  /*1ad80*/  PRMT R185, R36, 0x5410, R35 ;  /* 0x0000541024b97816 */ /* 0x000fe40000000023 */
[----:B------:R-:W-:Y:S02]  /*1ad90*/  @!P1 PRMT R36, R244, 0x5410, RZ ;  /* 0x00005410f4249816 */ /* 0x000fe400000000ff */
[----:B------:R-:W-:Y:S01]  /*1ada0*/  ISETP.GE.U32.AND P1, PT, R199, R10, PT ;  /* 0x0000000ac700720c */ /* 0x000fe20003f26070 */
[----:B---3--:R-:W-:-:S05]  /*1adb0*/  @!P6 HFMA2.BF16_V2 R224, -RZ.H0_H0, RZ.H0_H0, -R35.H0_H0 ;  /* 0x200000ffffe0e231 */ /* 0x008fca0000340923 */
[----:B------:R-:W-:Y:S01]  /*1adc0*/  PRMT R13, R224, 0x7610, R13 ;  /* 0x00007610e00d7816 */ /* 0x000fe2000000000d */
[----:B----4-:R-:W-:-:S03]  /*1add0*/  @!P2 HFMA2.BF16_V2 R12, -RZ.H0_H0, RZ.H0_H0, -R30.H0_H0 ;  /* 0x200000ffff0ca231 */ /* 0x010fc6000034091e */
[----:B------:R-:W-:Y:S02]  /*1ade0*/  @!P6 PRMT R35, R13, 0x5410, RZ ;  /* 0x000054100d23e816 */ /* 0x000fe400000000ff */
[----:B------:R2:W3:Y:S01]  /*1adf0*/  MUFU.EX2 R13, R136 ;  /* 0x00000088000d7308 */ /* 0x0004e20000000800 */
[----:B------:R-:W-:Y:S02]  /*1ae00*/  ISETP.GE.U32.AND P6, PT, R199, R0, PT ;  /* 0x00000000c700720c */ /* 0x000fe40003fc6070 */
[----:B------:R-:W-:Y:S02]  /*1ae10*/  PRMT R10, R12, 0x7610, R10 ;  /* 0x000076100c0a7816 */ /* 0x000fe4000000000a */
[----:B------:R-:W-:-:S04]  /*1ae20*/  SHF.R.U32.HI R0, RZ, 0x8, R15 ;  /* 0x00000008ff007819 */ /* 0x000fc8000001160f */
[----:B------:R-:W-:Y:S01]  /*1ae30*/  LOP3.LUT R0, R0, 0xffff, RZ, 0xc0, !PT ;  /* 0x0000ffff00007812 */ /* 0x000fe200078ec0ff */
[----:B--2---:R-:W2:Y:S04]  /*1ae40*/  LDL.LU R136, [R1+0x484] ;  /* 0x0004840001887983 */ /* 0x004ea80000300800 */
[----:B------:R1:W4:Y:S04]  /*1ae50*/  LDL.LU.S16 R245, [R1+0x128] ;  /* 0x0001280001f57983 */ /* 0x0003280000300600 */
[----:B------:R1:W3:Y:S04]  /*1ae60*/  LDL.LU.S16 R244, [R1+0x130] ;  /* 0x0001300001f47983 */ /* 0x0002e80000300600 */
[----:B------:R1:W2:Y:S01]  /*1ae70*/  LDL.LU.S16 R12, [R1+0x12c] ;  /* 0x00012c00010c7983 */ /* 0x0002a20000300600 */
[----:B------:R-:W-:-:S02]  /*1ae80*/  PRMT R224, R30, 0x5410, R29 ;  /* 0x000054101ee07816 */ /* 0x000fc4000000001d */
[----:B------:R-:W-:Y:S02]  /*1ae90*/  @!P2 PRMT R30, R10, 0x5410, RZ ;  /* 0x000054100a1ea816 */ /* 0x000fe400000000ff */
[----:B------:R-:W-:Y:S02]  /*1aea0*/  ISETP.GE.U32.AND P2, PT, R199, R0, PT ;  /* 0x00000000c700720c */ /* 0x000fe40003f46070 */
[----:B------:R1:W3:Y:S04]  /*1aeb0*/  LDL.LU.S16 R0, [R1+0x138] ;  /* 0x0001380001007983 */ /* 0x0002e80000300600 */
[----:B------:R1:W3:Y:S01]  /*1aec0*/  LDL.LU.S16 R10, [R1+0x134] ;  /* 0x00013400010a7983 */ /* 0x0002e20000300600 */
[C---:B------:R-:W-:Y:S02]  /*1aed0*/  PRMT R31, R28.reuse, 0x7632, R31 ;  /* 0x000076321c1f7816 */ /* 0x040fe4000000001f */
[----:B------:R-:W-:-:S02]  /*1aee0*/  PRMT R32, R28, 0x7610, R32 ;  /* 0x000076101c207816 */ /* 0x000fc40000000020 */
[----:B------:R-:W-:Y:S01]  /*1aef0*/  PRMT R25, R26, 0x7632, R25 ;  /* 0x000076321a197816 */ /* 0x000fe20000000019 */
[----:B----4-:R-:W-:Y:S02]  /*1af00*/  @!P6 HFMA2.BF16_V2 R245, -RZ.H0_H0, RZ.H0_H0, -R29.H0_H0 ;  /* 0x200000fffff5e231 */ /* 0x010fe4000034091d */
[----:B--2---:R-:W-:-:S05]  /*1af10*/  @!P4 HFMA2.BF16_V2 R12, -RZ.H0_H0, RZ.H0_H0, -R31.H0_H0 ;  /* 0x200000ffff0cc231 */ /* 0x004fca000034091f */
[----:B------:R-:W-:Y:S02]  /*1af20*/  PRMT R17, R12, 0x7610, R17 ;  /* 0x000076100c117816 */ /* 0x000fe40000000011 */
[----:B------:R2:W4:Y:S01]  /*1af30*/  MUFU.EX2 R12, R137 ;  /* 0x00000089000c7308 */ /* 0x0005220000000800 */
[----:B---3--:R-:W-:Y:S02]  /*1af40*/  @!P3 HFMA2.BF16_V2 R0, -RZ.H0_H0, RZ.H0_H0, -R26.H0_H0 ;  /* 0x200000ffff00b231 */ /* 0x008fe4000034091a */
[----:B------:R-:W-:Y:S02]  /*1af50*/  @!P5 HFMA2.BF16_V2 R244, -RZ.H0_H0, RZ.H0_H0, -R32.H0_H0 ;  /* 0x200000fffff4d231 */ /* 0x000fe40000340920 */
[----:B------:R-:W-:Y:S01]  /*1af60*/  @!P2 HFMA2.BF16_V2 R10, -RZ.H0_H0, RZ.H0_H0, -R25.H0_H0 ;  /* 0x200000ffff0aa231 */ /* 0x000fe20000340919 */
[----:B------:R-:W-:Y:S02]  /*1af70*/  PRMT R213, R245, 0x7610, R213 ;  /* 0x00007610f5d57816 */ /* 0x000fe400000000d5 */
[----:B------:R-:W-:Y:S01]  /*1af80*/  PRMT R109, R0, 0x7610, R109 ;  /* 0x00007610006d7816 */ /* 0x000fe2000000006d */
[----:B------:R-:W-:Y:S01]  /*1af90*/  FADD.FTZ R0, R13, R16 ;  /* 0x000000100d007221 */ /* 0x000fe20000010000 */
[----:B------:R-:W-:-:S02]  /*1afa0*/  PRMT R212, R244, 0x7610, R212 ;  /* 0x00007610f4d47816 */ /* 0x000fc400000000d4 */
[----:B------:R-:W-:Y:S02]  /*1afb0*/  PRMT R16, R10, 0x7610, R16 ;  /* 0x000076100a107816 */ /* 0x000fe40000000010 */
[----:B------:R-:W-:Y:S02]  /*1afc0*/  @!P6 PRMT R29, R213, 0x5410, RZ ;  /* 0x00005410d51de816 */ /* 0x000fe400000000ff */
[----:B------:R-:W-:Y:S01]  /*1afd0*/  PRMT R213, R32, 0x5410, R31 ;  /* 0x0000541020d57816 */ /* 0x000fe2000000001f */
[----:B--2---:R-:W2:Y:S01]  /*1afe0*/  LDL.LU R137, [R1+0x480] ;  /* 0x0004800001897983 */ /* 0x004ea20000300800 */
[----:B------:R-:W-:Y:S02]  /*1aff0*/  @!P5 PRMT R32, R212, 0x5410, RZ ;  /* 0x00005410d420d816 */ /* 0x000fe400000000ff */
[----:B------:R-:W-:Y:S02]  /*1b000*/  @!P4 PRMT R31, R17, 0x5410, RZ ;  /* 0x00005410111fc816 */ /* 0x000fe400000000ff */
[----:B------:R-:W-:Y:S01]  /*1b010*/  PRMT R212, R26, 0x5410, R25 ;  /* 0x000054101ad47816 */ /* 0x000fe20000000019 */
[----:B------:R3:W-:Y:S01]  /*1b020*/  MUFU.EX2 R17, R4 ;  /* 0x0000000400117308 */ /* 0x0007e20000000800 */
[----:B------:R-:W-:Y:S01]  /*1b030*/  @!P2 PRMT R25, R16, 0x5410, RZ ;  /* 0x000054101019a816 */ /* 0x000fe200000000ff */
[C---:B----4-:R-:W-:Y:S01]  /*1b040*/  FADD.FTZ R10, R12.reuse, R0 ;  /* 0x000000000c0a7221 */ /* 0x050fe20000010000 */
[----:B------:R-:W-:-:S05]  /*1b050*/  F2FP.BF16.F32.PACK_AB R58, R12, R13 ;  /* 0x0000000d0c3a723e */ /* 0x000fca00000010ff */
[----:B------:R4:W1:Y:S01]  /*1b060*/  MUFU.EX2 R16, R5 ;  /* 0x0000000500107308 */ /* 0x0008620000000800 */
[----:B---3--:R-:W3:Y:S04]  /*1b070*/  LDL.LU R4, [R1+0x47c] ;  /* 0x00047c0001047983 */ /* 0x008ee80000300800 */
[----:B----4-:R-:W3:Y:S04]  /*1b080*/  LDL.LU R5, [R1+0x478] ;  /* 0x0004780001057983 */ /* 0x010ee80000300800 */
[----:B------:R4:W4:Y:S04]  /*1b090*/  LDL.LU.S16 R12, [R1+0x140] ;  /* 0x00014000010c7983 */ /* 0x0009280000300600 */
[----:B------:R2:W2:Y:S01]  /*1b0a0*/  LDL.LU.S16 R0, [R1+0x144] ;  /* 0x0001440001007983 */ /* 0x0004a20000300600 */
[----:B------:R-:W-:-:S02]  /*1b0b0*/  PRMT R28, R23, 0x7610, R28 ;  /* 0x00007610171c7816 */ /* 0x000fc4000000001c */
[----:B------:R-:W-:Y:S01]  /*1b0c0*/  PRMT R27, R23, 0x7632, R27 ;  /* 0x00007632171b7816 */ /* 0x000fe2000000001b */
[----:B------:R-:W1:Y:S01]  /*1b0d0*/  MUFU.EX2 R13, R6 ;  /* 0x00000006000d7308 */ /* 0x000e620000000800 */
[----:B------:R-:W-:Y:S02]  /*1b0e0*/  IMAD.MOV.U32 R244, RZ, RZ, R227 ;  /* 0x000000fffff47224 */ /* 0x000fe400078e00e3 */
[----:B------:R-:W-:Y:S02]  /*1b0f0*/  IMAD.MOV.U32 R227, RZ, RZ, R226 ;  /* 0x000000ffffe37224 */ /* 0x000fe400078e00e2 */
[----:B------:R-:W-:Y:S02]  /*1b100*/  IMAD.MOV.U32 R226, RZ, RZ, R225 ;  /* 0x000000ffffe27224 */ /* 0x000fe400078e00e1 */
[----:B------:R-:W-:Y:S01]  /*1b110*/  IMAD.MOV.U32 R225, RZ, RZ, R201 ;  /* 0x000000ffffe17224 */ /* 0x000fe200078e00c9 */
[----:B------:R-:W-:Y:S01]  /*1b120*/  PRMT R201, R28, 0x5410, R27 ;  /* 0x000054101cc97816 */ /* 0x000fe2000000001b */
[----:B-1----:R-:W-:Y:S01]  /*1b130*/  FADD.FTZ R11, R16, R11 ;  /* 0x0000000b100b7221 */ /* 0x002fe20000010000 */
[----:B------:R-:W-:-:S04]  /*1b140*/  FADD.FTZ R10, R17, R10 ;  /* 0x0000000a110a7221 */ /* 0x000fc80000010000 */
[C---:B------:R-:W-:Y:S01]  /*1b150*/  FADD.FTZ R10, R13.reuse, R10 ;  /* 0x0000000a0d0a7221 */ /* 0x040fe20000010000 */
[----:B------:R-:W-:Y:S02]  /*1b160*/  F2FP.BF16.F32.PACK_AB R172, R13, R17 ;  /* 0x000000110dac723e */ /* 0x000fe400000010ff */
[----:B------:R-:W-:Y:S01]  /*1b170*/  @!P3 PRMT R26, R109, 0x5410, RZ ;  /* 0x000054106d1ab816 */ /* 0x000fe200000000ff */
[----:B------:R-:W-:Y:S01]  /*1b180*/  IMAD.MOV.U32 R245, RZ, RZ, R244 ;  /* 0x000000fffff57224 */ /* 0x000fe200078e00f4 */
[----:B------:R-:W-:Y:S01]  /*1b190*/  PRMT R22, R24, 0x7610, R22 ;  /* 0x0000761018167816 */ /* 0x000fe20000000016 */
[----:B------:R-:W-:Y:S02]  /*1b1a0*/  IMAD.MOV.U32 R244, RZ, RZ, R227 ;  /* 0x000000fffff47224 */ /* 0x000fe400078e00e3 */
[----:B------:R-:W-:Y:S02]  /*1b1b0*/  IMAD.MOV.U32 R227, RZ, RZ, R225 ;  /* 0x000000ffffe37224 */ /* 0x000fe400078e00e1 */
[----:B------:R-:W-:Y:S01]  /*1b1c0*/  FMUL.FTZ R249, R153, R175 ;  /* 0x000000af99f97220 */ /* 0x000fe20000410000 */
[----:B------:R-:W-:-:S02]  /*1b1d0*/  IMAD.MOV.U32 R109, RZ, RZ, R226 ;  /* 0x000000ffff6d7224 */ /* 0x000fc400078e00e2 */
[-C--:B------:R-:W-:Y:S01]  /*1b1e0*/  FMUL.FTZ R248, R140, R175.reuse ;  /* 0x000000af8cf87220 */ /* 0x080fe20000410000 */
[----:B------:R-:W-:Y:S02]  /*1b1f0*/  IMAD.MOV.U32 R225, RZ, RZ, R210 ;  /* 0x000000ffffe17224 */ /* 0x000fe400078e00d2 */
[-C--:B------:R-:W-:Y:S01]  /*1b200*/  FMUL.FTZ R210, R149, R175.reuse ;  /* 0x000000af95d27220 */ /* 0x080fe20000410000 */
[----:B------:R-:W-:Y:S02]  /*1b210*/  IMAD.MOV.U32 R252, RZ, RZ, R188 ;  /* 0x000000fffffc7224 */ /* 0x000fe400078e00bc */
[-C--:B------:R-:W-:Y:S01]  /*1b220*/  FMUL.FTZ R188, R148, R175.reuse ;  /* 0x000000af94bc7220 */ /* 0x080fe20000410000 */
[----:B------:R-:W-:Y:S01]  /*1b230*/  FMUL.FTZ R226, R136, R175 ;  /* 0x000000af88e27220 */ /* 0x000fe20000410000 */
[----:B------:R-:W-:Y:S02]  /*1b240*/  PRMT R21, R24, 0x7632, R21 ;  /* 0x0000763218157816 */ /* 0x000fe40000000015 */
[----:B------:R-:W-:-:S02]  /*1b250*/  PRMT R24, R60, 0x7610, R24 ;  /* 0x000076103c187816 */ /* 0x000fc40000000018 */
[----:B------:R-:W-:Y:S01]  /*1b260*/  PRMT R23, R60, 0x7632, R23 ;  /* 0x000076323c177816 */ /* 0x000fe20000000017 */
[----:B------:R-:W-:-:S03]  /*1b270*/  IMAD.MOV.U32 R60, RZ, RZ, R226 ;  /* 0x000000ffff3c7224 */ /* 0x000fc600078e00e2 */
[----:B------:R-:W-:Y:S01]  /*1b280*/  PRMT R226, R24, 0x5410, R23 ;  /* 0x0000541018e27816 */ /* 0x000fe20000000017 */
[----:B----4-:R-:W-:Y:S02]  /*1b290*/  @!P1 HFMA2.BF16_V2 R12, -RZ.H0_H0, RZ.H0_H0, -R28.H0_H0 ;  /* 0x200000ffff0c9231 */ /* 0x010fe4000034091c */
[----:B--2---:R-:W-:-:S03]  /*1b2a0*/  @!P0 HFMA2.BF16_V2 R0, -RZ.H0_H0, RZ.H0_H0, -R27.H0_H0 ;  /* 0x200000ffff008231 */ /* 0x004fc6000034091b */
[----:B------:R-:W-:Y:S02]  /*1b2b0*/  PRMT R15, R12, 0x7610, R15 ;  /* 0x000076100c0f7816 */ /* 0x000fe4000000000f */
[----:B------:R-:W1:Y:S01]  /*1b2c0*/  MUFU.EX2 R12, R8 ;  /* 0x00000008000c7308 */ /* 0x000e620000000800 */
[----:B------:R-:W-:Y:S02]  /*1b2d0*/  PRMT R14, R0, 0x7610, R14 ;  /* 0x00007610000e7816 */ /* 0x000fe4000000000e */
[----:B------:R-:W-:-:S04]  /*1b2e0*/  LEA R0, R9, 0x3, 0x2 ;  /* 0x0000000309007811 */ /* 0x000fc800078e10ff */
[----:B------:R-:W-:Y:S02]  /*1b2f0*/  LOP3.LUT R0, R129, R3, R0, 0x96, !PT ;  /* 0x0000000381007212 */ /* 0x000fe400078e9600 */
[----:B------:R-:W-:Y:S02]  /*1b300*/  @!P1 PRMT R28, R15, 0x5410, RZ ;  /* 0x000054100f1c9816 */ /* 0x000fe400000000ff */
[----:B------:R-:W-:Y:S01]  /*1b310*/  @!P0 PRMT R27, R14, 0x5410, RZ ;  /* 0x000054100e1b8816 */ /* 0x000fe200000000ff */
[----:B------:R-:W-:-:S04]  /*1b320*/  IMAD.WIDE.U32 R14, R0, -0x326172a9, RZ ;  /* 0xcd9e8d57000e7825 */ /* 0x000fc800078e00ff */
[----:B-1----:R-:W-:Y:S01]  /*1b330*/  FADD.FTZ R11, R12, R11 ;  /* 0x0000000b0c0b7221 */ /* 0x002fe20000010000 */
[----:B------:R-:W2:Y:S01]  /*1b340*/  LDL.LU R8, [R1+0x474] ;  /* 0x0004740001087983 */ /* 0x000ea20000300800 */
[----:B------:R-:W-:-:S03]  /*1b350*/  LOP3.LUT R0, R15, R215, R204, 0x96, !PT ;  /* 0x000000d70f007212 */ /* 0x000fc600078e96cc */
[----:B------:R-:W2:Y:S04]  /*1b360*/  LDL.LU R9, [R1+0x470] ;  /* 0x0004700001097983 */ /* 0x000ea80000300800 */
[----:B------:R-:W4:Y:S04]  /*1b370*/  LDL.LU R6, [R1+0x46c] ;  /* 0x00046c0001067983 */ /* 0x000f280000300800 */
[----:B------:R-:W-:Y:S04]  /*1b380*/  STL [R1+0x31c], R11 ;  /* 0x00031c0b01007387 */ /* 0x000fe80000100800 */
[----:B------:R1:W-:Y:S01]  /*1b390*/  STL [R1+0x318], R10 ;  /* 0x0003180a01007387 */ /* 0x0003e20000100800 */
[----:B------:R-:W-:-:S02]  /*1b3a0*/  LOP3.LUT R14, R119, R214, R14, 0x96, !PT ;  /* 0x000000d6770e7212 */ /* 0x000fc400078e960e */
[----:B------:R-:W-:-:S03]  /*1b3b0*/  F2FP.BF16.F32.PACK_AB R57, R12, R16 ;  /* 0x000000100c39723e */ /* 0x000fc600000010ff */
[----:B------:R-:W-:-:S04]  /*1b3c0*/  IMAD.WIDE.U32 R14, R14, -0x2daee0ad, RZ ;  /* 0xd2511f530e0e7825 */ /* 0x000fc800078e00ff */
[----:B-1----:R-:W-:-:S05]  /*1b3d0*/  IMAD.WIDE.U32 R10, R0, -0x2daee0ad, RZ ;  /* 0xd2511f53000a7825 */ /* 0x002fca00078e00ff */
[----:B------:R-:W-:-:S05]  /*1b3e0*/  LOP3.LUT R0, R11, R216, R236, 0x96, !PT ;  /* 0x000000d80b007212 */ /* 0x000fca00078e96ec */
[----:B------:R-:W-:-:S05]  /*1b3f0*/  IMAD.WIDE.U32 R12, R0, -0x326172a9, RZ ;  /* 0xcd9e8d57000c7825 */ /* 0x000fca00078e00ff */
[----:B------:R-:W-:Y:S02]  /*1b400*/  LOP3.LUT R0, R13, R211, R118, 0x96, !PT ;  /* 0x000000d30d007212 */ /* 0x000fe400078e9676 */
[----:B------:R-:W-:-:S03]  /*1b410*/  LOP3.LUT R13, R15, R221, R10, 0x96, !PT ;  /* 0x000000dd0f0d7212 */ /* 0x000fc600078e960a */
[----:B------:R-:W-:-:S05]  /*1b420*/  IMAD.WIDE.U32 R10, R0, -0x2daee0ad, RZ ;  /* 0xd2511f53000a7825 */ /* 0x000fca00078e00ff */
[----:B------:R-:W-:Y:S01]  /*1b430*/  LOP3.LUT R11, R11, R219, R14, 0x96, !PT ;  /* 0x000000db0b0b7212 */ /* 0x000fe200078e960e */
[----:B------:R-:W-:-:S05]  /*1b440*/  IMAD.WIDE.U32 R14, R13, -0x326172a9, RZ ;  /* 0xcd9e8d570d0e7825 */ /* 0x000fca00078e00ff */
        /* <DEDUP_REMOVED lines=14> */
[----:B------:R-:W-:Y:S02]  /*1b530*/  ISETP.GE.U32.AND P1, PT, R199, R0, PT ;  /* 0x00000000c700720c */ /* 0x000fe40003f26070 */
[----:B------:R-:W-:-:S04]  /*1b540*/  LOP3.LUT R0, R10, 0xff, RZ, 0xc0, !PT ;  /* 0x000000ff0a007812 */ /* 0x000fc800078ec0ff */
[----:B------:R-:W-:Y:S02]  /*1b550*/  ISETP.GE.U32.AND P3, PT, R199, R0, PT ;  /* 0x00000000c700720c */ /* 0x000fe40003f66070 */
[--C-:B------:R-:W-:Y:S02]  /*1b560*/  SHF.R.U32.HI R0, RZ, 0x10, R10.reuse ;  /* 0x00000010ff007819 */ /* 0x100fe4000001160a */
[----:B------:R-:W-:Y:S02]  /*1b570*/  LOP3.LUT R11, R10, 0xffff, RZ, 0xc0, !PT ;  /* 0x0000ffff0a0b7812 */ /* 0x000fe400078ec0ff */
[----:B------:R-:W-:Y:S02]  /*1b580*/  SHF.R.U32.HI R10, RZ, 0x18, R10 ;  /* 0x00000018ff0a7819 */ /* 0x000fe4000001160a */
[----:B------:R-:W-:Y:S02]  /*1b590*/  LOP3.LUT R12, R12, 0xff, RZ, 0xc0, !PT ;  /* 0x000000ff0c0c7812 */ /* 0x000fe400078ec0ff */
[----:B------:R-:W-:-:S02]  /*1b5a0*/  LOP3.LUT R0, R0, 0xff, RZ, 0xc0, !PT ;  /* 0x000000ff00007812 */ /* 0x000fc400078ec0ff */
[----:B------:R-:W-:Y:S01]  /*1b5b0*/  LOP3.LUT R14, R13, R218, R14, 0x96, !PT ;  /* 0x000000da0d0e7212 */ /* 0x000fe200078e960e */
[-C--:B------:R-:W-:Y:S01]  /*1b5c0*/  FMUL.FTZ R13, R141, R175.reuse ;  /* 0x000000af8d0d7220 */ /* 0x080fe20000410000 */
[C---:B------:R-:W-:Y:S01]  /*1b5d0*/  ISETP.GE.U32.AND P5, PT, R199.reuse, R10, PT ;  /* 0x0000000ac700720c */ /* 0x040fe20003fa6070 */
[-C--:B------:R-:W-:Y:S01]  /*1b5e0*/  FMUL.FTZ R10, R152, R175.reuse ;  /* 0x000000af980a7220 */ /* 0x080fe20000410000 */
[----:B------:R-:W-:Y:S01]  /*1b5f0*/  ISETP.GE.U32.AND P4, PT, R199, R12, PT ;  /* 0x0000000cc700720c */ /* 0x000fe20003f86070 */
[----:B------:R-:W-:Y:S01]  /*1b600*/  FMUL.FTZ R12, R137, R175 ;  /* 0x000000af890c7220 */ /* 0x000fe20000410000 */
[----:B------:R-:W-:Y:S01]  /*1b610*/  ISETP.GE.U32.AND P6, PT, R199, R0, PT ;  /* 0x00000000c700720c */ /* 0x000fe20003fc6070 */
[----:B------:R-:W-:Y:S01]  /*1b620*/  IMAD.MOV.U32 R175, RZ, RZ, R13 ;  /* 0x000000ffffaf7224 */ /* 0x000fe200078e000d */
[----:B------:R-:W-:Y:S01]  /*1b630*/  SHF.R.U32.HI R0, RZ, 0x8, R11 ;  /* 0x00000008ff007819 */ /* 0x000fe2000001160b */
[----:B------:R-:W-:Y:S01]  /*1b640*/  FADD.FTZ R13, R85, R84 ;  /* 0x00000054550d7221 */ /* 0x000fe20000010000 */
[----:B------:R-:W-:-:S02]  /*1b650*/  @!P0 HFMA2.BF16_V2 R118, -RZ.H0_H0, RZ.H0_H0, -R22.H0_H0 ;  /* 0x200000ffff768231 */ /* 0x000fc40000340916 */
[----:B------:R-:W-:Y:S01]  /*1b660*/  IMAD.MOV.U32 R84, RZ, RZ, R10 ;  /* 0x000000ffff547224 */ /* 0x000fe200078e000a */
[----:B------:R-:W-:Y:S01]  /*1b670*/  LOP3.LUT R0, R0, 0xffff, RZ, 0xc0, !PT ;  /* 0x0000ffff00007812 */ /* 0x000fe200078ec0ff */
[----:B------:R-:W-:-:S04]  /*1b680*/  IMAD.WIDE.U32 R10, R14, -0x2daee0ad, RZ ;  /* 0xd2511f530e0a7825 */ /* 0x000fc800078e00ff */
[----:B------:R-:W-:Y:S01]  /*1b690*/  IMAD.MOV.U32 R85, RZ, RZ, R227 ;  /* 0x000000ffff557224 */ /* 0x000fe200078e00e3 */
[----:B------:R-:W-:Y:S02]  /*1b6a0*/  PRMT R227, R22, 0x5410, R21 ;  /* 0x0000541016e37816 */ /* 0x000fe40000000015 */
[----:B------:R-:W-:Y:S02]  /*1b6b0*/  @!P0 PRMT R22, R118, 0x5410, RZ ;  /* 0x0000541076168816 */ /* 0x000fe400000000ff */
[----:B------:R-:W-:Y:S02]  /*1b6c0*/  ISETP.GE.U32.AND P0, PT, R199, R0, PT ;  /* 0x00000000c700720c */ /* 0x000fe40003f06070 */
[----:B------:R-:W-:Y:S01]  /*1b6d0*/  LOP3.LUT R0, R11, R223, R16, 0x96, !PT ;  /* 0x000000df0b007212 */ /* 0x000fe200078e9610 */
[----:B------:R-:W-:Y:S02]  /*1b6e0*/  IMAD.MOV.U32 R118, RZ, RZ, R12 ;  /* 0x000000ffff767224 */ /* 0x000fe400078e000c */
[----:B------:R-:W-:Y:S01]  /*1b6f0*/  @!P2 HFMA2.BF16_V2 R119, -RZ.H0_H0, RZ.H0_H0, -R21.H0_H0 ;  /* 0x200000ffff77a231 */ /* 0x000fe20000340915 */
[----:B------:R-:W-:Y:S01]  /*1b700*/  SHF.R.U32.HI R12, RZ, 0x10, R0 ;  /* 0x00000010ff0c7819 */ /* 0x000fe20000011600 */
[----:B------:R-:W-:-:S03]  /*1b710*/  @!P4 HFMA2.BF16_V2 R137, -RZ.H0_H0, RZ.H0_H0, -R24.H0_H0 ;  /* 0x200000ffff89c231 */ /* 0x000fc60000340918 */
[----:B------:R-:W-:Y:S01]  /*1b720*/  LOP3.LUT R12, R12, 0xff, RZ, 0xc0, !PT ;  /* 0x000000ff0c0c7812 */ /* 0x000fe200078ec0ff */
[----:B------:R-:W-:Y:S01]  /*1b730*/  @!P3 HFMA2.BF16_V2 R140, -RZ.H0_H0, RZ.H0_H0, -R20.H0_H0 ;  /* 0x200000ffff8cb231 */ /* 0x000fe20000340914 */
[----:B------:R-:W-:Y:S02]  /*1b740*/  @!P2 PRMT R21, R119, 0x5410, RZ ;  /* 0x000054107715a816 */ /* 0x000fe400000000ff */
[----:B------:R-:W-:Y:S01]  /*1b750*/  ISETP.GE.U32.AND P2, PT, R199, R12, PT ;  /* 0x0000000cc700720c */ /* 0x000fe20003f46070 */
[----:B------:R-:W-:Y:S01]  /*1b760*/  FADD.FTZ R12, R86, R13 ;  /* 0x0000000d560c7221 */ /* 0x000fe20000010000 */
[C---:B------:R-:W-:Y:S01]  /*1b770*/  PRMT R17, R20.reuse, 0x7632, R17 ;  /* 0x0000763214117816 */ /* 0x040fe20000000011 */
[----:B------:R-:W-:Y:S01]  /*1b780*/  IMAD.MOV.U32 R86, RZ, RZ, R225 ;  /* 0x000000ffff567224 */ /* 0x000fe200078e00e1 */
[----:B------:R-:W-:Y:S01]  /*1b790*/  @!P4 PRMT R24, R137, 0x5410, RZ ;  /* 0x000054108918c816 */ /* 0x000fe200000000ff */
[----:B------:R-:W-:Y:S01]  /*1b7a0*/  IMAD.MOV.U32 R137, RZ, RZ, R248 ;  /* 0x000000ffff897224 */ /* 0x000fe200078e00f8 */
[----:B------:R-:W-:Y:S01]  /*1b7b0*/  PRMT R225, R20, 0x5410, R17 ;  /* 0x0000541014e17816 */ /* 0x000fe20000000011 */
[----:B------:R-:W-:Y:S01]  /*1b7c0*/  IMAD.MOV.U32 R248, RZ, RZ, R232 ;  /* 0x000000fffff87224 */ /* 0x000fe200078e00e8 */
[----:B------:R-:W-:Y:S01]  /*1b7d0*/  @!P3 PRMT R20, R140, 0x5410, RZ ;  /* 0x000054108c14b816 */ /* 0x000fe200000000ff */
[----:B------:R1:W-:Y:S01]  /*1b7e0*/  STL [R1+0x330], R12 ;  /* 0x0003300c01007387 */ /* 0x0003e20000100800 */
[----:B------:R-:W-:-:S02]  /*1b7f0*/  IMAD.MOV.U32 R140, RZ, RZ, R252 ;  /* 0x000000ffff8c7224 */ /* 0x000fc400078e00fc */
[----:B------:R-:W-:Y:S02]  /*1b800*/  IMAD.MOV.U32 R232, RZ, RZ, R230 ;  /* 0x000000ffffe87224 */ /* 0x000fe400078e00e6 */
[----:B------:R-:W-:Y:S01]  /*1b810*/  IMAD.MOV.U32 R252, RZ, RZ, R229 ;  /* 0x000000fffffc7224 */ /* 0x000fe200078e00e5 */
[----:B------:R2:W3:Y:S04]  /*1b820*/  LDL.LU.S16 R230, [R1+0x190] ;  /* 0x0001900001e67983 */ /* 0x0004e80000300600 */
[----:B------:R2:W2:Y:S01]  /*1b830*/  LDL.LU.S16 R229, [R1+0x198] ;  /* 0x0001980001e57983 */ /* 0x0004a20000300600 */
[----:B------:R-:W-:-:S05]  /*1b840*/  @!P0 HFMA2.BF16_V2 R141, -RZ.H0_H0, RZ.H0_H0, -R17.H0_H0 ;  /* 0x200000ffff8d8231 */ /* 0x000fca0000340911 */
[----:B------:R-:W-:Y:S02]  /*1b850*/  @!P0 PRMT R17, R141, 0x5410, RZ ;  /* 0x000054108d118816 */ /* 0x000fe400000000ff */
[----:B------:R2:W4:Y:S01]  /*1b860*/  LDL.LU.S16 R141, [R1+0x19c] ;  /* 0x00019c00018d7983 */ /* 0x0005220000300600 */
[----:B-1----:R-:W-:-:S04]  /*1b870*/  LOP3.LUT R12, R0, 0xff, RZ, 0xc0, !PT ;  /* 0x000000ff000c7812 */ /* 0x002fc800078ec0ff */
[----:B------:R-:W-:Y:S02]  /*1b880*/  ISETP.GE.U32.AND P4, PT, R199, R12, PT ;  /* 0x0000000cc700720c */ /* 0x000fe40003f86070 */
[----:B------:R-:W-:Y:S02]  /*1b890*/  SHF.R.U32.HI R12, RZ, 0x18, R0 ;  /* 0x00000018ff0c7819 */ /* 0x000fe40000011600 */
[----:B------:R-:W-:-:S04]  /*1b8a0*/  LOP3.LUT R0, R0, 0xffff, RZ, 0xc0, !PT ;  /* 0x0000ffff00007812 */ /* 0x000fc800078ec0ff */
[----:B------:R-:W-:-:S04]  /*1b8b0*/  SHF.R.U32.HI R0, RZ, 0x8, R0 ;  /* 0x00000008ff007819 */ /* 0x000fc80000011600 */
[----:B------:R-:W-:Y:S01]  /*1b8c0*/  LOP3.LUT R0, R0, 0xffff, RZ, 0xc0, !PT ;  /* 0x0000ffff00007812 */ /* 0x000fe200078ec0ff */
[----:B------:R-:W-:-:S03]  /*1b8d0*/  @!P1 HFMA2.BF16_V2 R136, -RZ.H0_H0, RZ.H0_H0, -R23.H0_H0 ;  /* 0x200000ffff889231 */ /* 0x000fc60000340917 */
[C---:B------:R-:W-:Y:S02]  /*1b8e0*/  ISETP.GE.U32.AND P3, PT, R199.reuse, R0, PT ;  /* 0x00000000c700720c */ /* 0x040fe40003f66070 */
[----:B------:R-:W-:Y:S02]  /*1b8f0*/  LOP3.LUT R0, R10, 0xff, RZ, 0xc0, !PT ;  /* 0x000000ff0a007812 */ /* 0x000fe400078ec0ff */
[----:B------:R-:W-:Y:S02]  /*1b900*/  @!P1 PRMT R23, R136, 0x5410, RZ ;  /* 0x0000541088179816 */ /* 0x000fe400000000ff */
[C---:B------:R-:W-:Y:S02]  /*1b910*/  ISETP.GE.U32.AND P0, PT, R199.reuse, R0, PT ;  /* 0x00000000c700720c */ /* 0x040fe40003f06070 */
[----:B------:R-:W-:Y:S02]  /*1b920*/  ISETP.GE.U32.AND P1, PT, R199, R12, PT ;  /* 0x0000000cc700720c */ /* 0x000fe40003f26070 */
[----:B------:R-:W-:-:S02]  /*1b930*/  F2FP.BF16.F32.PACK_AB R19, R18, R19 ;  /* 0x000000131213723e */ /* 0x000fc400000010ff */
[----:B------:R-:W-:Y:S02]  /*1b940*/  PRMT R12, R57, 0x7610, R12 ;  /* 0x00007610390c7816 */ /* 0x000fe4000000000c */
[----:B------:R-:W-:Y:S02]  /*1b950*/  PRMT R18, R19, 0x7632, R18 ;  /* 0x0000763213127816 */ /* 0x000fe40000000012 */
[----:B------:R-:W-:Y:S02]  /*1b960*/  PRMT R15, R58, 0x7632, R15 ;  /* 0x000076323a0f7816 */ /* 0x000fe4000000000f */
[----:B------:R-:W-:Y:S01]  /*1b970*/  LOP3.LUT R11, R10, 0xffff, RZ, 0xc0, !PT ;  /* 0x0000ffff0a0b7812 */ /* 0x000fe200078ec0ff */
[----:B------:R-:W-:Y:S02]  /*1b980*/  @!P5 HFMA2.BF16_V2 R148, -RZ.H0_H0, RZ.H0_H0, -R18.H0_H0 ;  /* 0x200000ffff94d231 */ /* 0x000fe40000340912 */
[----:B------:R-:W-:Y:S02]  /*1b990*/  IMAD.MOV.U32 R136, RZ, RZ, R175 ;  /* 0x000000ffff887224 */ /* 0x000fe400078e00af */
[----:B------:R-:W-:Y:S01]  /*1b9a0*/  @!P6 HFMA2.BF16_V2 R149, -RZ.H0_H0, RZ.H0_H0, -R19.H0_H0 ;  /* 0x200000ffff95e231 */ /* 0x000fe20000340913 */
[----:B------:R-:W-:-:S02]  /*1b9b0*/  SHF.R.U32.HI R11, RZ, 0x8, R11 ;  /* 0x00000008ff0b7819 */ /* 0x000fc4000001160b */
[----:B------:R-:W-:Y:S02]  /*1b9c0*/  PRMT R175, R19, 0x5410, R18 ;  /* 0x0000541013af7816 */ /* 0x000fe40000000012 */
[----:B------:R-:W-:Y:S02]  /*1b9d0*/  @!P5 PRMT R18, R148, 0x5410, RZ ;  /* 0x000054109412d816 */ /* 0x000fe400000000ff */
[----:B------:R-:W-:Y:S02]  /*1b9e0*/  PRMT R0, R57, 0x7632, R0 ;  /* 0x0000763239007816 */ /* 0x000fe40000000000 */
[----:B------:R-:W-:Y:S02]  /*1b9f0*/  @!P6 PRMT R19, R149, 0x5410, RZ ;  /* 0x000054109513e816 */ /* 0x000fe400000000ff */
[----:B------:R-:W-:Y:S02]  /*1ba00*/  LOP3.LUT R11, R11, 0xffff, RZ, 0xc0, !PT ;  /* 0x0000ffff0b0b7812 */ /* 0x000fe400078ec0ff */
[C---:B------:R-:W-:Y:S01]  /*1ba10*/  PRMT R14, R59.reuse, 0x7610, R14 ;  /* 0x000076103b0e7816 */ /* 0x040fe2000000000e */
[----:B------:R-:W-:Y:S01]  /*1ba20*/  IMAD.MOV.U32 R119, RZ, RZ, R60 ;  /* 0x000000ffff777224 */ /* 0x000fe200078e003c */
[----:B------:R-:W-:Y:S01]  /*1ba30*/  PRMT R13, R59, 0x7632, R13 ;  /* 0x000076323b0d7816 */ /* 0x000fe2000000000d */
[----:B------:R-:W-:Y:S01]  /*1ba40*/  IMAD.MOV.U32 R60, RZ, RZ, R245 ;  /* 0x000000ffff3c7224 */ /* 0x000fe200078e00f5 */
[----:B------:R-:W-:Y:S01]  /*1ba50*/  PRMT R16, R58, 0x7610, R16 ;  /* 0x000076103a107816 */ /* 0x000fe20000000010 */
[----:B------:R-:W-:-:S02]  /*1ba60*/  @!P4 HFMA2.BF16_V2 R153, -RZ.H0_H0, RZ.H0_H0, -R14.H0_H0 ;  /* 0x200000ffff99c231 */ /* 0x000fc4000034090e */
[----:B------:R-:W-:Y:S01]  /*1ba70*/  IMAD.MOV.U32 R245, RZ, RZ, R228 ;  /* 0x000000fffff57224 */ /* 0x000fe200078e00e4 */
[----:B------:R-:W-:Y:S02]  /*1ba80*/  PRMT R228, R14, 0x5410, R13 ;  /* 0x000054100ee47816 */ /* 0x000fe4000000000d */
[----:B------:R-:W-:Y:S02]  /*1ba90*/  @!P4 PRMT R14, R153, 0x5410, RZ ;  /* 0x00005410990ec816 */ /* 0x000fe400000000ff */
[----:B------:R1:W4:Y:S01]  /*1baa0*/  LDL.LU.S16 R153, [R1+0x194] ;  /* 0x0001940001997983 */ /* 0x0003220000300600 */
[----:B---3--:R-:W-:Y:S02]  /*1bab0*/  @!P1 HFMA2.BF16_V2 R230, -RZ.H0_H0, RZ.H0_H0, -R15.H0_H0 ;  /* 0x200000ffffe69231 */ /* 0x008fe4000034090f */
[----:B--2---:R-:W-:-:S03]  /*1bac0*/  @!P0 HFMA2.BF16_V2 R229, -RZ.H0_H0, RZ.H0_H0, -R12.H0_H0 ;  /* 0x200000ffffe58231 */ /* 0x004fc6000034090c */
[----:B------:R-:W-:Y:S02]  /*1bad0*/  PRMT R149, R230, 0x7610, R149 ;  /* 0x00007610e6957816 */ /* 0x000fe40000000095 */
[----:B------:R-:W-:Y:S02]  /*1bae0*/  PRMT R148, R229, 0x7610, R148 ;  /* 0x00007610e5947816 */ /* 0x000fe40000000094 */
[----:B------:R-:W-:Y:S02]  /*1baf0*/  PRMT R230, R12, 0x5410, R0 ;  /* 0x000054100ce67816 */ /* 0x000fe40000000000 */
[----:B------:R-:W-:Y:S02]  /*1bb00*/  @!P0 PRMT R12, R148, 0x5410, RZ ;  /* 0x00005410940c8816 */ /* 0x000fe400000000ff */
[----:B------:R-:W-:Y:S02]  /*1bb10*/  ISETP.GE.U32.AND P0, PT, R199, R11, PT ;  /* 0x0000000bc700720c */ /* 0x000fe40003f06070 */
[----:B------:R-:W-:-:S02]  /*1bb20*/  PRMT R229, R16, 0x5410, R15 ;  /* 0x0000541010e57816 */ /* 0x000fc4000000000f */
[----:B------:R-:W-:Y:S02]  /*1bb30*/  @!P1 PRMT R15, R149, 0x5410, RZ ;  /* 0x00005410950f9816 */ /* 0x000fe400000000ff */
[----:B------:R-:W2:Y:S07]  /*1bb40*/  LDL R149, [R1+0x368] ;  /* 0x0003680001957983 */ /* 0x000eae0000100800 */
[----:B----4-:R-:W-:-:S05]  /*1bb50*/  @!P0 HFMA2.BF16_V2 R141, -RZ.H0_H0, RZ.H0_H0, -R0.H0_H0 ;  /* 0x200000ffff8d8231 */ /* 0x010fca0000340900 */
[----:B------:R-:W-:Y:S01]  /*1bb60*/  PRMT R59, R141, 0x7610, R59 ;  /* 0x000076108d3b7816 */ /* 0x000fe2000000003b */
[----:B------:R-:W-:Y:S02]  /*1bb70*/  IMAD.MOV.U32 R141, RZ, RZ, R60 ;  /* 0x000000ffff8d7224 */ /* 0x000fe400078e003c */
[----:B------:R1:W3:Y:S01]  /*1bb80*/  LDL.LU.S16 R60, [R1+0x1a4] ;  /* 0x0001a400013c7983 */ /* 0x0002e20000300600 */
[----:B------:R-:W-:-:S03]  /*1bb90*/  @!P0 PRMT R0, R59, 0x5410, RZ ;  /* 0x000054103b008816 */ /* 0x000fc600000000ff */
[----:B------:R1:W4:Y:S01]  /*1bba0*/  LDL.LU.S16 R59, [R1+0x1a0] ;  /* 0x0001a000013b7983 */ /* 0x0003220000300600 */
[--C-:B------:R-:W-:Y:S02]  /*1bbb0*/  SHF.R.U32.HI R11, RZ, 0x10, R10.reuse ;  /* 0x00000010ff0b7819 */ /* 0x100fe4000001160a */
[----:B------:R-:W-:Y:S02]  /*1bbc0*/  SHF.R.U32.HI R10, RZ, 0x18, R10 ;  /* 0x00000018ff0a7819 */ /* 0x000fe4000001160a */
[----:B------:R-:W-:Y:S02]  /*1bbd0*/  LOP3.LUT R11, R11, 0xff, RZ, 0xc0, !PT ;  /* 0x000000ff0b0b7812 */ /* 0x000fe400078ec0ff */
[C---:B------:R-:W-:Y:S02]  /*1bbe0*/  ISETP.GE.U32.AND P0, PT, R199.reuse, R10, PT ;  /* 0x0000000ac700720c */ /* 0x040fe40003f06070 */
[----:B------:R-:W-:Y:S01]  /*1bbf0*/  ISETP.GE.U32.AND P1, PT, R199, R11, PT ;  /* 0x0000000bc700720c */ /* 0x000fe20003f26070 */
[----:B------:R1:W-:Y:S10]  /*1bc00*/  ST.E.U16 desc[UR4][R4.64+-0x100], R61 ;  /* 0xffff003d04007985 */ /* 0x0003f4000c101504 */
[----:B------:R-:W-:-:S02]  /*1bc10*/  @P0 PRMT R10, R172, 0x7632, R10 ;  /* 0x00007632ac0a0816 */ /* 0x000fc4000000000a */
[----:B------:R-:W-:Y:S01]  /*1bc20*/  @P1 PRMT R11, R172, 0x7610, R11 ;  /* 0x00007610ac0b1816 */ /* 0x000fe2000000000b */
[----:B-1----:R-:W-:-:S05]  /*1bc30*/  VIADD R61, R7, 0x1 ;  /* 0x00000001073d7836 */ /* 0x002fca0000000000 */
[----:B------:R-:W-:Y:S01]  /*1bc40*/  LOP3.LUT R61, R129, R3, R61, 0x96, !PT ;  /* 0x00000003813d7212 */ /* 0x000fe200078e963d */
[--C-:B---3--:R-:W-:Y:S02]  /*1bc50*/  @!P1 HFMA2.BF16_V2 R60, -RZ.H0_H0, RZ.H0_H0, -R172.reuse.H0_H0 ;  /* 0x200000ffff3c9231 */ /* 0x108fe400003409ac */
[----:B----4-:R-:W-:-:S03]  /*1bc60*/  @!P0 HFMA2.BF16_V2 R59, -RZ.H0_H0, RZ.H0_H0, -R172.H1_H1 ;  /* 0x200000ffff3b8231 */ /* 0x010fc600003609ac */
[----:B------:R-:W-:Y:S02]  /*1bc70*/  PRMT R58, R60, 0x7610, R58 ;  /* 0x000076103c3a7816 */ /* 0x000fe4000000003a */
[----:B------:R-:W-:Y:S01]  /*1bc80*/  PRMT R57, R59, 0x7610, R57 ;  /* 0x000076103b397816 */ /* 0x000fe20000000039 */
[----:B------:R-:W-:-:S03]  /*1bc90*/  VIADD R59, R7, 0x3 ;  /* 0x00000003073b7836 */ /* 0x000fc60000000000 */
[----:B------:R-:W-:Y:S01]  /*1bca0*/  @!P0 PRMT R10, R57, 0x5410, RZ ;  /* 0x00005410390a8816 */ /* 0x000fe200000000ff */
[----:B------:R-:W-:Y:S01]  /*1bcb0*/  VIADD R57, R7, 0x2 ;  /* 0x0000000207397836 */ /* 0x000fe20000000000 */
[----:B------:R-:W-:Y:S02]  /*1bcc0*/  @!P1 PRMT R11, R58, 0x5410, RZ ;  /* 0x000054103a0b9816 */ /* 0x000fe400000000ff */
[CC--:B------:R-:W-:Y:S02]  /*1bcd0*/  LOP3.LUT R58, R129.reuse, R3.reuse, R7, 0x96, !PT ;  /* 0x00000003813a7212 */ /* 0x0c0fe400078e9607 */
[----:B------:R-:W3:Y:S01]  /*1bce0*/  LDL.LU R7, [R1+0x468] ;  /* 0x0004680001077983 */ /* 0x000ee20000300800 */
[CC--:B------:R-:W-:Y:S02]  /*1bcf0*/  LOP3.LUT R59, R129.reuse, R3.reuse, R59, 0x96, !PT ;  /* 0x00000003813b7212 */ /* 0x0c0fe400078e963b */
[----:B------:R-:W-:Y:S02]  /*1bd00*/  LOP3.LUT R60, R129, R3, R57, 0x96, !PT ;  /* 0x00000003813c7212 */ /* 0x000fe400078e9639 */
[----:B------:R-:W4:Y:S01]  /*1bd10*/  LDL.LU.64 R2, [R1+0x460] ;  /* 0x0004600001027983 */ /* 0x000f220000300a00 */
[----:B------:R-:W-:-:S02]  /*1bd20*/  @!P3 HFMA2.BF16_V2 R152, -RZ.H0_H0, RZ.H0_H0, -R13.H0_H0 ;  /* 0x200000ffff98b231 */ /* 0x000fc4000034090d */
[----:B------:R-:W-:-:S03]  /*1bd30*/  @!P2 HFMA2.BF16_V2 R153, -RZ.H0_H0, RZ.H0_H0, -R16.H0_H0 ;  /* 0x200000ffff99a231 */ /* 0x000fc60000340910 */
[----:B------:R-:W-:Y:S02]  /*1bd40*/  @!P3 PRMT R13, R152, 0x5410, RZ ;  /* 0x00005410980db816 */ /* 0x000fe400000000ff */
[----:B------:R-:W-:Y:S01]  /*1bd50*/  PRMT R152, R153, 0x7610, R152 ;  /* 0x0000761099987816 */ /* 0x000fe20000000098 */
[----:B------:R-:W-:Y:S01]  /*1bd60*/  ST.E.U16 desc[UR4][R4.64+-0xfe], R83 ;  /* 0xffff025304007985 */ /* 0x000fe2000c101504 */
[----:B--2---:R-:W-:Y:S01]  /*1bd70*/  LOP3.LUT R57, R237, R149, R128, 0x96, !PT ;  /* 0x00000095ed397212 */ /* 0x004fe200078e9680 */
[----:B------:R-:W-:Y:S01]  /*1bd80*/  IMAD.MOV.U32 R148, RZ, RZ, R141 ;  /* 0x000000ffff947224 */ /* 0x000fe200078e008d */
[----:B------:R-:W-:Y:S01]  /*1bd90*/  @!P2 PRMT R16, R152, 0x5410, RZ ;  /* 0x000054109810a816 */ /* 0x000fe200000000ff */
[----:B------:R-:W-:Y:S01]  /*1bda0*/  ST.E.U16 desc[UR4][R8.64+-0x100], R81 ;  /* 0xffff005108007985 */ /* 0x000fe2000c101504 */
[----:B------:R-:W-:-:S03]  /*1bdb0*/  IMAD.MOV.U32 R129, RZ, RZ, R252 ;  /* 0x000000ffff817224 */ /* 0x000fc600078e00fc */
[----:B------:R1:W-:Y:S01]  /*1bdc0*/  ST.E.U16 desc[UR4][R8.64+-0xfe], R82 ;  /* 0xffff025208007985 */ /* 0x0003e2000c101504 */
        /* <DEDUP_REMOVED lines=9> */
[----:B------:R-:W-:-:S04]  /*1be60*/  IMAD.WIDE.U32 R108, R57, -0x326172a9, RZ ;  /* 0xcd9e8d57396c7825 */ /* 0x000fc800078e00ff */
[----:B------:R-:W-:-:S04]  /*1be70*/  IMAD.WIDE.U32 R84, R60, -0x326172a9, RZ ;  /* 0xcd9e8d573c547825 */ /* 0x000fc800078e00ff */
[----:B-1----:R-:W-:-:S04]  /*1be80*/  IMAD.WIDE.U32 R82, R61, -0x326172a9, RZ ;  /* 0xcd9e8d573d527825 */ /* 0x002fc800078e00ff */
[----:B------:R-:W-:Y:S01]  /*1be90*/  IMAD.WIDE.U32 R86, R59, -0x326172a9, RZ ;  /* 0xcd9e8d573b567825 */ /* 0x000fe200078e00ff */
[-C--:B------:R-:W-:Y:S02]  /*1bea0*/  LOP3.LUT R60, R83, R215.reuse, R196, 0x96, !PT ;  /* 0x000000d7533c7212 */ /* 0x080fe400078e96c4 */
[-C--:B------:R-:W-:Y:S02]  /*1beb0*/  LOP3.LUT R81, R85, R215.reuse, R204, 0x96, !PT ;  /* 0x000000d755517212 */ /* 0x080fe400078e96cc */
[-C--:B------:R-:W-:Y:S01]  /*1bec0*/  LOP3.LUT R61, R87, R215.reuse, R196, 0x96, !PT ;  /* 0x000000d7573d7212 */ /* 0x080fe200078e96c4 */
[----:B---3--:R-:W-:Y:S04]  /*1bed0*/  ST.E.U16 desc[UR4][R6.64+-0x100], R65 ;  /* 0xffff004106007985 */ /* 0x008fe8000c101504 */
[----:B------:R-:W-:Y:S04]  /*1bee0*/  ST.E.U16 desc[UR4][R6.64+-0xfe], R64 ;  /* 0xffff024006007985 */ /* 0x000fe8000c101504 */
[----:B----4-:R-:W-:Y:S04]  /*1bef0*/  ST.E.U16 desc[UR4][R2.64+-0x100], R62 ;  /* 0xffff003e02007985 */ /* 0x010fe8000c101504 */
[----:B------:R1:W-:Y:S04]  /*1bf00*/  ST.E.U16 desc[UR4][R2.64+-0xfe], R63 ;  /* 0xffff023f02007985 */ /* 0x0003e8000c101504 */
[----:B------:R2:W-:Y:S04]  /*1bf10*/  ST.E.U16 desc[UR4][R4.64+-0xf0], R80 ;  /* 0xffff105004007985 */ /* 0x0005e8000c101504 */
[----:B------:R3:W-:Y:S04]  /*1bf20*/  ST.E.U16 desc[UR4][R4.64+-0xee], R162 ;  /* 0xffff12a204007985 */ /* 0x0007e8000c101504 */
[----:B------:R-:W-:Y:S04]  /*1bf30*/  ST.E.U16 desc[UR4][R8.64+-0xf0], R160 ;  /* 0xffff10a008007985 */ /* 0x000fe8000c101504 */
[----:B------:R4:W-:Y:S01]  /*1bf40*/  ST.E.U16 desc[UR4][R8.64+-0xee], R161 ;  /* 0xffff12a108007985 */ /* 0x0009e2000c101504 */
[----:B-1----:R-:W-:Y:S01]  /*1bf50*/  IMAD.WIDE.U32 R62, R58, -0x326172a9, RZ ;  /* 0xcd9e8d573a3e7825 */ /* 0x002fe200078e00ff */
[----:B--2---:R-:W-:-:S04]  /*1bf60*/  LOP3.LUT R80, R83, R215, R204, 0x96, !PT ;  /* 0x000000d753507212 */ /* 0x004fc800078e96cc */
[CC--:B------:R-:W-:Y:S02]  /*1bf70*/  LOP3.LUT R65, R63.reuse, R215.reuse, R196, 0x96, !PT ;  /* 0x000000d73f417212 */ /* 0x0c0fe400078e96c4 */
[-C--:B------:R-:W-:Y:S02]  /*1bf80*/  LOP3.LUT R58, R63, R215.reuse, R204, 0x96, !PT ;  /* 0x000000d73f3a7212 */ /* 0x080fe400078e96cc */
[-CC-:B------:R-:W-:Y:S02]  /*1bf90*/  LOP3.LUT R64, R79, R214.reuse, R62.reuse, 0x96, !PT ;  /* 0x000000d64f407212 */ /* 0x180fe400078e963e */
[-C--:B------:R-:W-:Y:S02]  /*1bfa0*/  LOP3.LUT R57, R109, R214.reuse, R62, 0x96, !PT ;  /* 0x000000d66d397212 */ /* 0x080fe400078e963e */
[----:B------:R-:W-:Y:S01]  /*1bfb0*/  LOP3.LUT R63, R85, R215, R196, 0x96, !PT ;  /* 0x000000d7553f7212 */ /* 0x000fe200078e96c4 */
[----:B------:R-:W-:Y:S01]  /*1bfc0*/  IMAD.MOV.U32 R85, RZ, RZ, R202 ;  /* 0x000000ffff557224 */ /* 0x000fe200078e00ca */
[----:B------:R-:W2:Y:S01]  /*1bfd0*/  LDL.LU.64 R196, [R1+0x458] ;  /* 0x0004580001c47983 */ /* 0x000ea20000300a00 */
[----:B------:R-:W-:-:S02]  /*1bfe0*/  LOP3.LUT R62, R79, R214, R84, 0x96, !PT ;  /* 0x000000d64f3e7212 */ /* 0x000fc400078e9654 */
[----:B------:R-:W-:Y:S01]  /*1bff0*/  LOP3.LUT R83, R109, R214, R84, 0x96, !PT ;  /* 0x000000d66d537212 */ /* 0x000fe200078e9654 */
[----:B------:R-:W2:Y:S01]  /*1c000*/  LDL.LU R202, [R1+0x450] ;  /* 0x0004500001ca7983 */ /* 0x000ea20000300800 */
[----:B------:R-:W-:Y:S01]  /*1c010*/  LOP3.LUT R84, R87, R215, R204, 0x96, !PT ;  /* 0x000000d757547212 */ /* 0x000fe200078e96cc */
[----:B------:R-:W-:Y:S02]  /*1c020*/  IMAD.MOV.U32 R87, RZ, RZ, R206 ;  /* 0x000000ffff577224 */ /* 0x000fe400078e00ce */
[----:B------:R-:W2:Y:S01]  /*1c030*/  LDL.LU.64 R204, [R1+0x448] ;  /* 0x0004480001cc7983 */ /* 0x000ea20000300a00 */
[----:B---3--:R-:W-:-:S03]  /*1c040*/  IMAD.MOV.U32 R162, RZ, RZ, R209 ;  /* 0x000000ffffa27224 */ /* 0x008fc600078e00d1 */
[----:B------:R-:W3:Y:S01]  /*1c050*/  LDL.LU R206, [R1+0x440] ;  /* 0x0004400001ce7983 */ /* 0x000ee20000300800 */
[----:B----4-:R-:W-:-:S03]  /*1c060*/  IMAD.MOV.U32 R161, RZ, RZ, R188 ;  /* 0x000000ffffa17224 */ /* 0x010fc600078e00bc */
[----:B------:R-:W4:Y:S04]  /*1c070*/  LDL.LU R209, [R1+0x43c] ;  /* 0x00043c0001d17983 */ /* 0x000f280000300800 */
[----:B------:R-:W2:Y:S04]  /*1c080*/  LDL.LU R160, [R1+0x168] ;  /* 0x0001680001a07983 */ /* 0x000ea80000300800 */
[----:B------:R1:W-:Y:S04]  /*1c090*/  ST.E.U16 desc[UR4][R6.64+-0xf0], R77 ;  /* 0xffff104d06007985 */ /* 0x0003e8000c101504 */
[----:B------:R-:W3:Y:S01]  /*1c0a0*/  LDL.LU R188, [R1+0x438] ;  /* 0x0004380001bc7983 */ /* 0x000ee20000300800 */
[----:B-1----:R-:W-:-:S03]  /*1c0b0*/  IMAD.MOV.U32 R77, RZ, RZ, R171 ;  /* 0x000000ffff4d7224 */ /* 0x002fc600078e00ab */
[----:B------:R-:W4:Y:S04]  /*1c0c0*/  LDL.LU R171, [R1+0x434] ;  /* 0x0004340001ab7983 */ /* 0x000f280000300800 */
[----:B------:R1:W-:Y:S04]  /*1c0d0*/  ST.E.U16 desc[UR4][R6.64+-0xee], R76 ;  /* 0xffff124c06007985 */ /* 0x0003e8000c101504 */
[----:B------:R1:W-:Y:S04]  /*1c0e0*/  ST.E.U16 desc[UR4][R2.64+-0xf0], R75 ;  /* 0xffff104b02007985 */ /* 0x0003e8000c101504 */
[----:B------:R1:W-:Y:S04]  /*1c0f0*/  ST.E.U16 desc[UR4][R2.64+-0xee], R74 ;  /* 0xffff124a02007985 */ /* 0x0003e8000c101504 */
[----:B------:R3:W-:Y:S04]  /*1c100*/  ST.E.U16 desc[UR4][R4.64+-0xe0], R159 ;  /* 0xffff209f04007985 */ /* 0x0007e8000c101504 */
[----:B------:R4:W-:Y:S04]  /*1c110*/  ST.E.U16 desc[UR4][R4.64+-0xde], R158 ;  /* 0xffff229e04007985 */ /* 0x0009e8000c101504 */
[----:B-1----:R-:W2:Y:S04]  /*1c120*/  LDL.LU R76, [R1+0x188] ;  /* 0x00018800014c7983 */ /* 0x002ea80000300800 */
[----:B------:R-:W2:Y:S01]  /*1c130*/  LDL.LU R75, [R1+0x18c] ;  /* 0x00018c00014b7983 */ /* 0x000ea20000300800 */
[----:B------:R-:W-:-:S03]  /*1c140*/  IMAD.MOV.U32 R74, RZ, RZ, R210 ;  /* 0x000000ffff4a7224 */ /* 0x000fc600078e00d2 */
[----:B------:R-:W2:Y:S01]  /*1c150*/  LDL.LU R210, [R1+0x430] ;  /* 0x0004300001d27983 */ /* 0x000ea20000300800 */
[----:B---3--:R-:W-:-:S03]  /*1c160*/  IMAD.MOV.U32 R159, RZ, RZ, R188 ;  /* 0x000000ffff9f7224 */ /* 0x008fc600078e00bc */
[----:B------:R-:W3:Y:S01]  /*1c170*/  LDL.LU R188, [R1+0x42c] ;  /* 0x00042c0001bc7983 */ /* 0x000ee20000300800 */
[----:B----4-:R-:W-:-:S03]  /*1c180*/  IMAD.MOV.U32 R158, RZ, RZ, R171 ;  /* 0x000000ffff9e7224 */ /* 0x010fc600078e00ab */
[----:B------:R-:W4:Y:S04]  /*1c190*/  LDL.LU R171, [R1+0x428] ;  /* 0x0004280001ab7983 */ /* 0x000f280000300800 */
[----:B------:R-:W-:Y:S04]  /*1c1a0*/  ST.E.U16 desc[UR4][R8.64+-0xe0], R157 ;  /* 0xffff209d08007985 */ /* 0x000fe8000c101504 */
        /* <DEDUP_REMOVED lines=38> */
[----:B------:R3:W-:Y:S02]  /*1c410*/  ST.E.U16 desc[UR4][R4.64+-0x90], R147 ;  /* 0xffff709304007985 */ /* 0x0007e4000c101504 */
[----:B---3--:R-:W-:-:S02]  /*1c420*/  IMAD.MOV.U32 R147, RZ, RZ, R188 ;  /* 0x000000ffff937224 */ /* 0x008fc400078e00bc */
[----:B----4-:R-:W-:Y:S02]  /*1c430*/  IMAD.MOV.U32 R146, RZ, RZ, R171 ;  /* 0x000000ffff927224 */ /* 0x010fe400078e00ab */
[----:B------:R-:W3:Y:S04]  /*1c440*/  LDL.LU R171, [R1+0x424] ;  /* 0x0004240001ab7983 */ /* 0x000ee80000300800 */
[----:B------:R-:W4:Y:S01]  /*1c450*/  LDL.LU R188, [R1+0x420] ;  /* 0x0004200001bc7983 */ /* 0x000f220000300800 */
[----:B------:R-:W-:Y:S01]  /*1c460*/  LOP3.LUT R59, R79, R214, R82, 0x96, !PT ;  /* 0x000000d64f3b7212 */ /* 0x000fe200078e9652 */
[----:B--2---:R-:W-:Y:S02]  /*1c470*/  IMAD.MOV.U32 R156, RZ, RZ, R160 ;  /* 0x000000ffff9c7224 */ /* 0x004fe400078e00a0 */
[----:B------:R-:W-:-:S02]  /*1c480*/  IMAD.MOV.U32 R73, RZ, RZ, R128 ;  /* 0x000000ffff497224 */ /* 0x000fc400078e0080 */
[----:B------:R-:W-:Y:S02]  /*1c490*/  IMAD.MOV.U32 R160, RZ, RZ, R129 ;  /* 0x000000ffffa07224 */ /* 0x000fe400078e0081 */
[----:B------:R-:W-:-:S04]  /*1c4a0*/  IMAD.WIDE.U32 R68, R65, -0x2daee0ad, RZ ;  /* 0xd2511f5341447825 */ /* 0x000fc800078e00ff */
[----:B------:R-:W-:-:S04]  /*1c4b0*/  IMAD.WIDE.U32 R106, R64, -0x2daee0ad, RZ ;  /* 0xd2511f53406a7825 */ /* 0x000fc800078e00ff */
[----:B------:R-:W-:-:S04]  /*1c4c0*/  IMAD.WIDE.U32 R64, R60, -0x2daee0ad, RZ ;  /* 0xd2511f533c407825 */ /* 0x000fc800078e00ff */
[----:B------:R-:W-:Y:S01]  /*1c4d0*/  IMAD.WIDE.U32 R128, R59, -0x2daee0ad, RZ ;  /* 0xd2511f533b807825 */ /* 0x000fe200078e00ff */
[----:B------:R-:W-:-:S03]  /*1c4e0*/  LOP3.LUT R71, R65, R216, R238, 0x96, !PT ;  /* 0x000000d841477212 */ /* 0x000fc600078e96ee */
[----:B------:R-:W-:Y:S01]  /*1c4f0*/  IMAD.WIDE.U32 R66, R58, -0x2daee0ad, RZ ;  /* 0xd2511f533a427825 */ /* 0x000fe200078e00ff */
[-C--:B------:R-:W-:Y:S02]  /*1c500*/  LOP3.LUT R58, R107, R221.reuse, R68, 0x96, !PT ;  /* 0x000000dd6b3a7212 */ /* 0x080fe400078e9644 */
[----:B------:R-:W-:Y:S01]  /*1c510*/  LOP3.LUT R70, R129, R221, R64, 0x96, !PT ;  /* 0x000000dd81467212 */ /* 0x000fe200078e9640 */
[----:B------:R-:W-:Y:S02]  /*1c520*/  IMAD.MOV.U32 R130, RZ, RZ, R137 ;  /* 0x000000ffff827224 */ /* 0x000fe400078e0089 */
[----:B------:R-:W-:Y:S02]  /*1c530*/  IMAD.MOV.U32 R107, RZ, RZ, R136 ;  /* 0x000000ffff6b7224 */ /* 0x000fe400078e0088 */
[----:B------:R-:W-:Y:S01]  /*1c540*/  IMAD.WIDE.U32 R64, R63, -0x2daee0ad, RZ ;  /* 0xd2511f533f407825 */ /* 0x000fe200078e00ff */
[----:B------:R-:W-:-:S03]  /*1c550*/  LOP3.LUT R82, R109, R214, R82, 0x96, !PT ;  /* 0x000000d66d527212 */ /* 0x000fc600078e9652 */
[----:B------:R-:W-:-:S04]  /*1c560*/  IMAD.WIDE.U32 R136, R62, -0x2daee0ad, RZ ;  /* 0xd2511f533e887825 */ /* 0x000fc800078e00ff */
[----:B------:R-:W-:Y:S01]  /*1c570*/  IMAD.WIDE.U32 R62, R61, -0x2daee0ad, RZ ;  /* 0xd2511f533d3e7825 */ /* 0x000fe200078e00ff */
[----:B------:R-:W-:-:S03]  /*1c580*/  LOP3.LUT R72, R69, R216, R238, 0x96, !PT ;  /* 0x000000d845487212 */ /* 0x000fc600078e96ee */
[----:B------:R-:W-:Y:S02]  /*1c590*/  IMAD.MOV.U32 R157, RZ, RZ, R74 ;  /* 0x000000ffff9d7224 */ /* 0x000fe400078e004a */
[----:B------:R-:W-:Y:S01]  /*1c5a0*/  IMAD.MOV.U32 R155, RZ, RZ, R75 ;  /* 0x000000ffff9b7224 */ /* 0x000fe200078e004b */
[-C--:B------:R-:W-:Y:S01]  /*1c5b0*/  LOP3.LUT R60, R65, R216.reuse, R238, 0x96, !PT ;  /* 0x000000d8413c7212 */ /* 0x080fe200078e96ee */
[----:B------:R-:W-:Y:S01]  /*1c5c0*/  IMAD.WIDE.U32 R74, R57, -0x2daee0ad, RZ ;  /* 0xd2511f53394a7825 */ /* 0x000fe200078e00ff */
[-C--:B------:R-:W-:Y:S02]  /*1c5d0*/  LOP3.LUT R57, R67, R216.reuse, R236, 0x96, !PT ;  /* 0x000000d843397212 */ /* 0x080fe400078e96ec */
[----:B------:R-:W-:Y:S01]  /*1c5e0*/  LOP3.LUT R63, R63, R216, R238, 0x96, !PT ;  /* 0x000000d83f3f7212 */ /* 0x000fe200078e96ee */
[----:B------:R-:W-:Y:S02]  /*1c5f0*/  IMAD.MOV.U32 R67, RZ, RZ, R119 ;  /* 0x000000ffff437224 */ /* 0x000fe400078e0077 */
[----:B------:R-:W-:-:S02]  /*1c600*/  IMAD.MOV.U32 R238, RZ, RZ, R118 ;  /* 0x000000ffffee7224 */ /* 0x000fc400078e0076 */
[----:B------:R-:W-:Y:S01]  /*1c610*/  IMAD.WIDE.U32 R54, R80, -0x2daee0ad, RZ ;  /* 0xd2511f5350367825 */ /* 0x000fe200078e00ff */
[----:B------:R-:W-:-:S03]  /*1c620*/  LOP3.LUT R79, R79, R214, R86, 0x96, !PT ;  /* 0x000000d64f4f7212 */ /* 0x000fc600078e9656 */
[----:B------:R-:W-:Y:S01]  /*1c630*/  IMAD.WIDE.U32 R118, R82, -0x2daee0ad, RZ ;  /* 0xd2511f5352767825 */ /* 0x000fe200078e00ff */
[----:B------:R-:W-:-:S03]  /*1c640*/  LOP3.LUT R86, R109, R214, R86, 0x96, !PT ;  /* 0x000000d66d567212 */ /* 0x000fc600078e9656 */
[----:B------:R-:W-:Y:S01]  /*1c650*/  IMAD.MOV.U32 R131, RZ, RZ, R161 ;  /* 0x000000ffff837224 */ /* 0x000fe200078e00a1 */
[-C--:B------:R-:W-:Y:S01]  /*1c660*/  LOP3.LUT R59, R75, R221.reuse, R66, 0x96, !PT ;  /* 0x000000dd4b3b7212 */ /* 0x080fe200078e9642 */
[----:B------:R-:W-:Y:S02]  /*1c670*/  IMAD.MOV.U32 R161, RZ, RZ, R149 ;  /* 0x000000ffffa17224 */ /* 0x000fe400078e0095 */
[----:B------:R-:W-:Y:S01]  /*1c680*/  IMAD.MOV.U32 R149, RZ, RZ, R141 ;  /* 0x000000ffff957224 */ /* 0x000fe200078e008d */
[----:B------:R-:W-:Y:S01]  /*1c690*/  LOP3.LUT R61, R55, R216, R236, 0x96, !PT ;  /* 0x000000d8373d7212 */ /* 0x000fe200078e96ec */
[----:B------:R-:W-:Y:S01]  /*1c6a0*/  IMAD.MOV.U32 R75, RZ, RZ, R107 ;  /* 0x000000ffff4b7224 */ /* 0x000fe200078e006b */
[----:B------:R-:W-:Y:S01]  /*1c6b0*/  LOP3.LUT R66, R119, R221, R54, 0x96, !PT ;  /* 0x000000dd77427212 */ /* 0x000fe200078e9636 */
[----:B------:R-:W-:Y:S02]  /*1c6c0*/  IMAD.MOV.U32 R107, RZ, RZ, R130 ;  /* 0x000000ffff6b7224 */ /* 0x000fe400078e0082 */
[----:B------:R-:W-:-:S02]  /*1c6d0*/  IMAD.MOV.U32 R154, RZ, RZ, R76 ;  /* 0x000000ffff9a7224 */ /* 0x000fc400078e004c */
[----:B------:R-:W-:Y:S02]  /*1c6e0*/  IMAD.MOV.U32 R130, RZ, RZ, R131 ;  /* 0x000000ffff827224 */ /* 0x000fe400078e0083 */
[----:B------:R-:W-:-:S04]  /*1c6f0*/  IMAD.WIDE.U32 R54, R84, -0x2daee0ad, RZ ;  /* 0xd2511f5354367825 */ /* 0x000fc800078e00ff */
[----:B------:R-:W-:Y:S02]  /*1c700*/  IMAD.MOV.U32 R76, RZ, RZ, R140 ;  /* 0x000000ffff4c7224 */ /* 0x000fe400078e008c */
[----:B------:R-:W-:-:S04]  /*1c710*/  IMAD.WIDE.U32 R68, R81, -0x2daee0ad, RZ ;  /* 0xd2511f5351447825 */ /* 0x000fc800078e00ff */
[----:B------:R-:W-:Y:S02]  /*1c720*/  IMAD.MOV.U32 R131, RZ, RZ, R148 ;  /* 0x000000ffff837224 */ /* 0x000fe400078e0094 */
[----:B------:R-:W-:Y:S02]  /*1c730*/  IMAD.MOV.U32 R84, RZ, RZ, R149 ;  /* 0x000000ffff547224 */ /* 0x000fe400078e0095 */
[----:B------:R-:W-:Y:S01]  /*1c740*/  IMAD.WIDE.U32 R148, R86, -0x2daee0ad, RZ ;  /* 0xd2511f5356947825 */ /* 0x000fe200078e00ff */
[-C--:B------:R-:W-:Y:S01]  /*1c750*/  LOP3.LUT R65, R69, R216.reuse, R236, 0x96, !PT ;  /* 0x000000d845417212 */ /* 0x080fe200078e96ec */
[----:B------:R-:W-:Y:S02]  /*1c760*/  ST.E.U16 desc[UR4][R8.64+-0x90], R145 ;  /* 0xffff709108007985 */ /* 0x000fe4000c101504 */
[----:B------:R-:W-:Y:S01]  /*1c770*/  IMAD.MOV.U32 R86, RZ, RZ, R76 ;  /* 0x000000ffff567224 */ /* 0x000fe200078e004c */
[----:B------:R-:W-:Y:S01]  /*1c780*/  LOP3.LUT R76, R55, R216, R236, 0x96, !PT ;  /* 0x000000d8374c7212 */ /* 0x000fe200078e96ec */
[----:B------:R-:W-:Y:S01]  /*1c790*/  IMAD.MOV.U32 R237, RZ, RZ, R75 ;  /* 0x000000ffffed7224 */ /* 0x000fe200078e004b */
[----:B------:R-:W-:Y:S01]  /*1c7a0*/  ST.E.U16 desc[UR4][R8.64+-0x8e], R144 ;  /* 0xffff729008007985 */ /* 0x000fe2000c101504 */
[----:B------:R-:W-:Y:S01]  /*1c7b0*/  IMAD.WIDE.U32 R140, R83, -0x2daee0ad, RZ ;  /* 0xd2511f53538c7825 */ /* 0x000fe200078e00ff */
[----:B------:R-:W-:-:S02]  /*1c7c0*/  LOP3.LUT R75, R149, R221, R54, 0x96, !PT ;  /* 0x000000dd954b7212 */ /* 0x000fc400078e9636 */
[----:B------:R-:W-:Y:S01]  /*1c7d0*/  ST.E.U16 desc[UR4][R6.64+-0x90], R42 ;  /* 0xffff702a06007985 */ /* 0x000fe2000c101504 */
[----:B------:R-:W-:Y:S02]  /*1c7e0*/  IMAD.MOV.U32 R236, RZ, RZ, R107 ;  /* 0x000000ffffec7224 */ /* 0x000fe400078e006b */
[----:B------:R-:W-:Y:S01]  /*1c7f0*/  IMAD.MOV.U32 R107, RZ, RZ, R73 ;  /* 0x000000ffff6b7224 */ /* 0x000fe200078e0049 */
[----:B------:R-:W-:Y:S01]  /*1c800*/  ST.E.U16 desc[UR4][R6.64+-0x8e], R41 ;  /* 0xffff722906007985 */ /* 0x000fe2000c101504 */
[----:B------:R-:W-:Y:S01]  /*1c810*/  IMAD.WIDE.U32 R54, R72, -0x326172a9, RZ ;  /* 0xcd9e8d5748367825 */ /* 0x000fe200078e00ff */
[----:B------:R-:W-:Y:S02]  /*1c820*/  LOP3.LUT R64, R137, R221, R64, 0x96, !PT ;  /* 0x000000dd89407212 */ /* 0x000fe400078e9640 */
[----:B------:R-:W-:Y:S01]  /*1c830*/  ST.E.U16 desc[UR4][R2.64+-0x90], R44 ;  /* 0xffff702c02007985 */ /* 0x000fe2000c101504 */
[----:B------:R-:W-:-:S03]  /*1c840*/  IMAD.WIDE.U32 R50, R57, -0x326172a9, RZ ;  /* 0xcd9e8d5739327825 */ /* 0x000fc600078e00ff */
[----:B------:R-:W-:Y:S01]  /*1c850*/  ST.E.U16 desc[UR4][R2.64+-0x8e], R43 ;  /* 0xffff722b02007985 */ /* 0x000fe2000c101504 */
[----:B------:R-:W-:-:S03]  /*1c860*/  IMAD.WIDE.U32 R72, R59, -0x326172a9, RZ ;  /* 0xcd9e8d573b487825 */ /* 0x000fc600078e00ff */
[----:B------:R-:W-:Y:S01]  /*1c870*/  ST.E.U16 desc[UR4][R4.64+-0x80], R127 ;  /* 0xffff807f04007985 */ /* 0x000fe2000c101504 */
[----:B------:R-:W-:-:S03]  /*1c880*/  IMAD.MOV.U32 R83, RZ, RZ, R67 ;  /* 0x000000ffff537224 */ /* 0x000fc600078e0043 */
[----:B------:R-:W-:Y:S01]  /*1c890*/  ST.E.U16 desc[UR4][R4.64+-0x7e], R126 ;  /* 0xffff827e04007985 */ /* 0x000fe2000c101504 */
[----:B------:R-:W-:Y:S01]  /*1c8a0*/  IMAD.WIDE.U32 R52, R71, -0x326172a9, RZ ;  /* 0xcd9e8d5747347825 */ /* 0x000fe200078e00ff */
[----:B------:R-:W-:Y:S02]  /*1c8b0*/  LOP3.LUT R67, R141, R221, R68, 0x96, !PT ;  /* 0x000000dd8d437212 */ /* 0x000fe400078e9644 */
[----:B------:R-:W-:Y:S01]  /*1c8c0*/  ST.E.U16 desc[UR4][R8.64+-0x80], R124 ;  /* 0xffff807c08007985 */ /* 0x000fe2000c101504 */
[----:B------:R-:W-:-:S03]  /*1c8d0*/  IMAD.MOV.U32 R129, RZ, RZ, R130 ;  /* 0x000000ffff817224 */ /* 0x000fc600078e0082 */
[----:B------:R-:W-:Y:S01]  /*1c8e0*/  ST.E.U16 desc[UR4][R8.64+-0x7e], R125 ;  /* 0xffff827d08007985 */ /* 0x000fe2000c101504 */
[----:B------:R-:W-:-:S03]  /*1c8f0*/  IMAD.MOV.U32 R71, RZ, RZ, R131 ;  /* 0x000000ffff477224 */ /* 0x000fc600078e0083 */
[----:B------:R-:W-:Y:S01]  /*1c900*/  ST.E.U16 desc[UR4][R6.64+-0x80], R38 ;  /* 0xffff802606007985 */ /* 0x000fe2000c101504 */
[----:B------:R-:W-:-:S03]  /*1c910*/  IMAD.WIDE.U32 R68, R58, -0x326172a9, RZ ;  /* 0xcd9e8d573a447825 */ /* 0x000fc600078e00ff */
[----:B------:R-:W-:Y:S01]  /*1c920*/  ST.E.U16 desc[UR4][R6.64+-0x7e], R37 ;  /* 0xffff822506007985 */ /* 0x000fe2000c101504 */
[----:B------:R-:W-:Y:S01]  /*1c930*/  IMAD.WIDE.U32 R130, R70, -0x326172a9, RZ ;  /* 0xcd9e8d5746827825 */ /* 0x000fe200078e00ff */
[----:B------:R-:W-:Y:S02]  /*1c940*/  LOP3.LUT R58, R51, R211, R108, 0x96, !PT ;  /* 0x000000d3333a7212 */ /* 0x000fe400078e966c */
[----:B------:R-:W-:Y:S01]  /*1c950*/  ST.E.U16 desc[UR4][R2.64+-0x80], R40 ;  /* 0xffff802802007985 */ /* 0x000fe2000c101504 */
[----:B------:R-:W-:Y:S01]  /*1c960*/  IMAD.MOV.U32 R70, RZ, RZ, R156 ;  /* 0x000000ffff467224 */ /* 0x000fe200078e009c */
[----:B------:R-:W-:Y:S02]  /*1c970*/  LOP3.LUT R57, R73, R220, R50, 0x96, !PT ;  /* 0x000000dc49397212 */ /* 0x000fe400078e9632 */
[----:B------:R-:W-:Y:S01]  /*1c980*/  ST.E.U16 desc[UR4][R2.64+-0x7e], R39 ;  /* 0xffff822702007985 */ /* 0x000fe2000c101504 */
[----:B------:R-:W-:-:S03]  /*1c990*/  IMAD.MOV.U32 R143, RZ, RZ, R157 ;  /* 0x000000ffff8f7224 */ /* 0x000fc600078e009d */
        /* <DEDUP_REMOVED lines=32> */
[----:B------:R-:W-:-:S03]  /*1cba0*/  IMAD.MOV.U32 R63, RZ, RZ, R129 ;  /* 0x000000ffff3f7224 */ /* 0x000fc600078e0081 */
[----:B------:R-:W-:Y:S01]  /*1cbb0*/  ST.E.U16 desc[UR4][R6.64+-0x50], R26 ;  /* 0xffffb01a06007985 */ /* 0x000fe2000c101504 */
[----:B------:R-:W-:-:S03]  /*1cbc0*/  IMAD.MOV.U32 R79, RZ, RZ, R107 ;  /* 0x000000ffff4f7224 */ /* 0x000fc600078e006b */
[----:B------:R-:W-:Y:S01]  /*1cbd0*/  ST.E.U16 desc[UR4][R6.64+-0x4e], R25 ;  /* 0xffffb21906007985 */ /* 0x000fe2000c101504 */
[----:B------:R-:W-:Y:S01]  /*1cbe0*/  IMAD.WIDE.U32 R52, R61, -0x326172a9, RZ ;  /* 0xcd9e8d573d347825 */ /* 0x000fe200078e00ff */
[----:B------:R-:W-:Y:S02]  /*1cbf0*/  LOP3.LUT R107, R51, R211, R108, 0x96, !PT ;  /* 0x000000d3336b7212 */ /* 0x000fe400078e966c */
[----:B------:R-:W-:Y:S01]  /*1cc00*/  ST.E.U16 desc[UR4][R2.64+-0x50], R28 ;  /* 0xffffb01c02007985 */ /* 0x000fe2000c101504 */
[----:B------:R-:W-:Y:S01]  /*1cc10*/  IMAD.WIDE.U32 R132, R66, -0x326172a9, RZ ;  /* 0xcd9e8d5742847825 */ /* 0x000fe200078e00ff */
[----:B------:R-:W-:Y:S02]  /*1cc20*/  LOP3.LUT R129, R135, R220, R50, 0x96, !PT ;  /* 0x000000dc87817212 */ /* 0x000fe400078e9632 */
        /* <DEDUP_REMOVED lines=31> */
[----:B------:R-:W-:Y:S04]  /*1ce20*/  ST.E.U16 desc[UR4][R6.64+-0x1e], R13 ;  /* 0xffffe20d06007985 */ /* 0x000fe8000c101504 */
[----:B------:R-:W-:Y:S04]  /*1ce30*/  ST.E.U16 desc[UR4][R2.64+-0x20], R16 ;  /* 0xffffe01002007985 */ /* 0x000fe8000c101504 */
[----:B------:R1:W-:Y:S04]  /*1ce40*/  ST.E.U16 desc[UR4][R2.64+-0x1e], R15 ;  /* 0xffffe20f02007985 */ /* 0x0003e8000c101504 */
[----:B------:R-:W-:Y:S04]  /*1ce50*/  ST.E.U16 desc[UR4][R4.64+-0x10], R91 ;  /* 0xfffff05b04007985 */ /* 0x000fe8000c101504 */
[----:B------:R-:W-:Y:S04]  /*1ce60*/  ST.E.U16 desc[UR4][R4.64+-0xe], R90 ;  /* 0xfffff25a04007985 */ /* 0x000fe8000c101504 */
[----:B------:R-:W-:Y:S04]  /*1ce70*/  ST.E.U16 desc[UR4][R8.64+-0x10], R89 ;  /* 0xfffff05908007985 */ /* 0x000fe8000c101504 */
[----:B------:R2:W-:Y:S04]  /*1ce80*/  ST.E.U16 desc[UR4][R8.64+-0xe], R88 ;  /* 0xfffff25808007985 */ /* 0x0005e8000c101504 */
[----:B------:R-:W-:Y:S04]  /*1ce90*/  ST.E.U16 desc[UR4][R6.64+-0x10], R12 ;  /* 0xfffff00c06007985 */ /* 0x000fe8000c101504 */
[----:B------:R2:W-:Y:S04]  /*1cea0*/  ST.E.U16 desc[UR4][R6.64+-0xe], R0 ;  /* 0xfffff20006007985 */ /* 0x0005e8000c101504 */
[----:B------:R-:W-:Y:S01]  /*1ceb0*/  ST.E.U16 desc[UR4][R2.64+-0x10], R11 ;  /* 0xfffff00b02007985 */ /* 0x000fe2000c101504 */
[----:B-1----:R-:W-:-:S03]  /*1cec0*/  IMAD.WIDE.U32 R14, R46, -0x326172a9, RZ ;  /* 0xcd9e8d572e0e7825 */ /* 0x002fc600078e00ff */
[----:B------:R1:W-:Y:S04]  /*1ced0*/  ST.E.U16 desc[UR4][R2.64+-0xe], R10 ;  /* 0xfffff20a02007985 */ /* 0x0003e8000c101504 */
[----:B---3--:R-:W3:Y:S04]  /*1cee0*/  LDSM.16.MT88.4 R20, [R171+0x4000] ;  /* 0x00400000ab14783b */ /* 0x008ee80000004200 */
[----:B----4-:R-:W4:Y:S01]  /*1cef0*/  LDSM.16.MT88.4 R24, [R188+0x4000] ;  /* 0x00400000bc18783b */ /* 0x010f220000004200 */
[----:B--2---:R-:W-:-:S04]  /*1cf00*/  IMAD.WIDE.U32 R8, R49, -0x326172a9, RZ ;  /* 0xcd9e8d5731087825 */ /* 0x004fc800078e00ff */
[----:B------:R-:W-:Y:S02]  /*1cf10*/  IMAD.MOV.U32 R145, RZ, RZ, R249 ;  /* 0x000000ffff917224 */ /* 0x000fe400078e00f9 */
[----:B------:R-:W-:Y:S01]  /*1cf20*/  IMAD.WIDE.U32 R6, R45, -0x326172a9, RZ ;  /* 0xcd9e8d572d067825 */ /* 0x000fe200078e00ff */
[----:B------:R-:W-:Y:S01]  /*1cf30*/  LOP3.LUT R28, R9, R218, R68, 0x96, !PT ;  /* 0x000000da091c7212 */ /* 0x000fe200078e9644 */
[----:B------:R-:W-:Y:S03]  /*1cf40*/  LDSM.16.MT88.4 R32, [R188+0x4400] ;  /* 0x00440000bc20783b */ /* 0x000fe60000004200 */
[----:B------:R-:W-:Y:S02]  /*1cf50*/  LOP3.LUT R0, R7, R222, R14, 0x96, !PT ;  /* 0x000000de07007212 */ /* 0x000fe400078e960e */
[C---:B------:R-:W-:Y:S02]  /*1cf60*/  LOP3.LUT R7, R6.reuse, 0xffff, RZ, 0xc0, !PT ;  /* 0x0000ffff06077812 */ /* 0x040fe400078ec0ff */
[----:B------:R-:W-:-:S02]  /*1cf70*/  LOP3.LUT R16, R6, 0xff, RZ, 0xc0, !PT ;  /* 0x000000ff06107812 */ /* 0x000fc400078ec0ff */
[--C-:B------:R-:W-:Y:S02]  /*1cf80*/  SHF.R.U32.HI R9, RZ, 0x10, R6.reuse ;  /* 0x00000010ff097819 */ /* 0x100fe40000011606 */
[----:B------:R-:W-:Y:S02]  /*1cf90*/  SHF.R.U32.HI R14, RZ, 0x18, R6 ;  /* 0x00000018ff0e7819 */ /* 0x000fe40000011606 */
[----:B------:R-:W-:Y:S01]  /*1cfa0*/  LOP3.LUT R6, R0, 0xffff, RZ, 0xc0, !PT ;  /* 0x0000ffff00067812 */ /* 0x000fe200078ec0ff */
[----:B-1----:R-:W-:Y:S01]  /*1cfb0*/  IMAD.WIDE.U32 R2, R52, -0x326172a9, RZ ;  /* 0xcd9e8d5734027825 */ /* 0x002fe200078e00ff */
[----:B------:R-:W-:Y:S02]  /*1cfc0*/  SHF.R.U32.HI R13, RZ, 0x8, R7 ;  /* 0x00000008ff0d7819 */ /* 0x000fe40000011607 */
        /* <DEDUP_REMOVED lines=8> */
[----:B------:R-:W-:Y:S02]  /*1d050*/  LOP3.LUT R0, R3, R222, R8, 0x96, !PT ;  /* 0x000000de03007212 */ /* 0x000fe400078e9608 */
[----:B------:R-:W-:Y:S02]  /*1d060*/  PRMT R7, R16, 0x5410, R13 ;  /* 0x0000541010077816 */ /* 0x000fe4000000000d */
[----:B------:R-:W-:Y:S02]  /*1d070*/  PRMT R8, R12, 0x5410, R14 ;  /* 0x000054100c087816 */ /* 0x000fe4000000000e */
[----:B------:R-:W-:Y:S02]  /*1d080*/  PRMT R9, R9, 0x5410, R10 ;  /* 0x0000541009097816 */ /* 0x000fe4000000000a */
[----:B------:R-:W-:Y:S02]  /*1d090*/  LOP3.LUT R13, R2, 0xffff, RZ, 0xc0, !PT ;  /* 0x0000ffff020d7812 */ /* 0x000fe400078ec0ff */
[----:B------:R-:W-:-:S02]  /*1d0a0*/  HSET2.LE.AND R3, R6, R249, PT ;  /* 0x000000f906037233 */ /* 0x000fc40003803000 */
[--C-:B------:R-:W-:Y:S02]  /*1d0b0*/  HSET2.LE.AND R6, R7, R249.reuse, PT ;  /* 0x000000f907067233 */ /* 0x100fe40003803000 */
[--C-:B------:R-:W-:Y:S02]  /*1d0c0*/  HSET2.LE.AND R7, R8, R249.reuse, PT ;  /* 0x000000f908077233 */ /* 0x100fe40003803000 */
[----:B------:R-:W-:Y:S02]  /*1d0d0*/  LOP3.LUT R17, R2, 0xff, RZ, 0xc0, !PT ;  /* 0x000000ff02117812 */ /* 0x000fe400078ec0ff */
[--C-:B------:R-:W-:Y:S02]  /*1d0e0*/  SHF.R.U32.HI R14, RZ, 0x10, R2.reuse ;  /* 0x00000010ff0e7819 */ /* 0x100fe40000011602 */
[----:B------:R-:W-:Y:S02]  /*1d0f0*/  SHF.R.U32.HI R16, RZ, 0x18, R2 ;  /* 0x00000018ff107819 */ /* 0x000fe40000011602 */
[----:B------:R-:W-:-:S02]  /*1d100*/  HSET2.LE.AND R9, R9, R249, PT ;  /* 0x000000f909097233 */ /* 0x000fc40003803000 */
[----:B------:R-:W-:Y:S02]  /*1d110*/  LOP3.LUT R2, R0, 0xffff, RZ, 0xc0, !PT ;  /* 0x0000ffff00027812 */ /* 0x000fe400078ec0ff */
[----:B------:R-:W-:Y:S02]  /*1d120*/  LOP3.LUT R62, R151, R221, R62, 0x96, !PT ;  /* 0x000000dd973e7212 */ /* 0x000fe400078e963e */
[----:B------:R-:W-:Y:S02]  /*1d130*/  LOP3.LUT R8, R166, R3, RZ, 0xc0, !PT ;  /* 0x00000003a6087212 */ /* 0x000fe400078ec0ff */
[----:B------:R-:W-:Y:S02]  /*1d140*/  SHF.R.U32.HI R3, RZ, 0x10, R0 ;  /* 0x00000010ff037819 */ /* 0x000fe40000011600 */
[----:B------:R-:W-:Y:S02]  /*1d150*/  LOP3.LUT R11, R163, R7, RZ, 0xc0, !PT ;  /* 0x00000007a30b7212 */ /* 0x000fe400078ec0ff */
[----:B------:R-:W-:Y:S01]  /*1d160*/  LOP3.LUT R14, R14, 0xff, RZ, 0xc0, !PT ;  /* 0x000000ff0e0e7812 */ /* 0x000fe200078ec0ff */
[----:B------:R-:W-:Y:S01]  /*1d170*/  IMAD.MOV.U32 R144, RZ, RZ, R79 ;  /* 0x000000ffff907224 */ /* 0x000fe200078e004f */
[----:B------:R-:W-:-:S02]  /*1d180*/  LOP3.LUT R12, R0, 0xff, RZ, 0xc0, !PT ;  /* 0x000000ff000c7812 */ /* 0x000fc400078ec0ff */
[----:B------:R-:W-:Y:S01]  /*1d190*/  SHF.R.U32.HI R7, RZ, 0x8, R2 ;  /* 0x00000008ff077819 */ /* 0x000fe20000011602 */
[----:B------:R-:W-:Y:S01]  /*1d1a0*/  IMAD.WIDE.U32 R138, R62, -0x326172a9, RZ ;  /* 0xcd9e8d573e8a7825 */ /* 0x000fe200078e00ff */
[----:B------:R-:W-:Y:S02]  /*1d1b0*/  LOP3.LUT R10, R164, R6, RZ, 0xc0, !PT ;  /* 0x00000006a40a7212 */ /* 0x000fe400078ec0ff */
[----:B------:R-:W-:Y:S02]  /*1d1c0*/  LOP3.LUT R9, R165, R9, RZ, 0xc0, !PT ;  /* 0x00000009a5097212 */ /* 0x000fe400078ec0ff */
[----:B------:R-:W-:Y:S02]  /*1d1d0*/  LOP3.LUT R2, R3, 0xff, RZ, 0xc0, !PT ;  /* 0x000000ff03027812 */ /* 0x000fe400078ec0ff */
[----:B------:R-:W-:Y:S02]  /*1d1e0*/  SHF.R.U32.HI R6, RZ, 0x18, R0 ;  /* 0x00000018ff067819 */ /* 0x000fe40000011600 */
[----:B------:R-:W-:-:S02]  /*1d1f0*/  PRMT R3, R14, 0x5410, R16 ;  /* 0x000054100e037816 */ /* 0x000fc40000000010 */
[----:B------:R-:W-:Y:S02]  /*1d200*/  PRMT R7, R12, 0x5410, R7 ;  /* 0x000054100c077816 */ /* 0x000fe40000000007 */
[----:B------:R-:W-:Y:S01]  /*1d210*/  SHF.R.U32.HI R13, RZ, 0x8, R13 ;  /* 0x00000008ff0d7819 */ /* 0x000fe2000001160d */
[----:B------:R-:W-:Y:S01]  /*1d220*/  IMAD.MOV.U32 R40, RZ, RZ, R63 ;  /* 0x000000ffff287224 */ /* 0x000fe200078e003f */
[-C--:B------:R-:W-:Y:S01]  /*1d230*/  LOP3.LUT R109, R55, R211.reuse, R78, 0x96, !PT ;  /* 0x000000d3376d7212 */ /* 0x080fe200078e964e */
[----:B------:R-:W-:Y:S01]  /*1d240*/  IMAD.MOV.U32 R41, RZ, RZ, R143 ;  /* 0x000000ffff297224 */ /* 0x000fe200078e008f */
[----:B------:R-:W-:Y:S01]  /*1d250*/  LOP3.LUT R131, R139, R220, R54, 0x96, !PT ;  /* 0x000000dc8b837212 */ /* 0x000fe200078e9636 */
[----:B------:R-:W-:Y:S01]  /*1d260*/  IMAD.MOV.U32 R42, RZ, RZ, R70 ;  /* 0x000000ffff2a7224 */ /* 0x000fe200078e0046 */
[----:B------:R-:W-:Y:S01]  /*1d270*/  LOP3.LUT R64, R53, R211, R108, 0x96, !PT ;  /* 0x000000d335407212 */ /* 0x000fe200078e966c */
[----:B------:R-:W-:Y:S01]  /*1d280*/  IMAD.MOV.U32 R43, RZ, RZ, R71 ;  /* 0x000000ffff2b7224 */ /* 0x000fe200078e0047 */
[----:B------:R-:W-:Y:S01]  /*1d290*/  PRMT R6, R2, 0x5410, R6 ;  /* 0x0000541002067816 */ /* 0x000fe20000000006 */
[----:B---3--:R-:W-:Y:S01]  /*1d2a0*/  HMMA.16816.F32.BF16 R52, R8, R20, R144 ;  /* 0x000000140834723c */ /* 0x008fe20000041890 */
[--C-:B------:R-:W-:Y:S01]  /*1d2b0*/  HSET2.LE.AND R2, R3, R249.reuse, PT ;  /* 0x000000f903027233 */ /* 0x100fe20003803000 */
[----:B------:R-:W-:Y:S01]  /*1d2c0*/  IMAD.MOV.U32 R124, RZ, RZ, R236 ;  /* 0x000000ffff7c7224 */ /* 0x000fe200078e00ec */
[----:B------:R-:W-:Y:S01]  /*1d2d0*/  PRMT R0, R17, 0x5410, R13 ;  /* 0x0000541011007816 */ /* 0x000fe2000000000d */
[----:B------:R-:W-:Y:S01]  /*1d2e0*/  IMAD.MOV.U32 R125, RZ, RZ, R237 ;  /* 0x000000ffff7d7224 */ /* 0x000fe200078e00ed */
[----:B------:R-:W-:Y:S01]  /*1d2f0*/  HSET2.LE.AND R3, R7, R249, PT ;  /* 0x000000f907037233 */ /* 0x000fe20003803000 */
[----:B------:R-:W-:Y:S01]  /*1d300*/  IMAD.MOV.U32 R126, RZ, RZ, R86 ;  /* 0x000000ffff7e7224 */ /* 0x000fe200078e0056 */
[----:B------:R-:W-:Y:S01]  /*1d310*/  LOP3.LUT R12, R15, R218, R72, 0x96, !PT ;  /* 0x000000da0f0c7212 */ /* 0x000fe200078e9648 */
[----:B------:R-:W-:-:S02]  /*1d320*/  IMAD.MOV.U32 R127, RZ, RZ, R84 ;  /* 0x000000ffff7f7224 */ /* 0x000fc400078e0054 */
[----:B------:R-:W-:Y:S02]  /*1d330*/  IMAD.MOV.U32 R144, RZ, RZ, R83 ;  /* 0x000000ffff907224 */ /* 0x000fe400078e0053 */
[----:B------:R-:W-:Y:S02]  /*1d340*/  IMAD.MOV.U32 R145, RZ, RZ, R238 ;  /* 0x000000ffff917224 */ /* 0x000fe400078e00ee */
[----:B------:R-:W-:Y:S02]  /*1d350*/  IMAD.MOV.U32 R146, RZ, RZ, R154 ;  /* 0x000000ffff927224 */ /* 0x000fe400078e009a */
[----:B------:R-:W-:Y:S01]  /*1d360*/  IMAD.MOV.U32 R147, RZ, RZ, R155 ;  /* 0x000000ffff937224 */ /* 0x000fe200078e009b */
[----:B------:R-:W-:Y:S01]  /*1d370*/  HSET2.LE.AND R0, R0, R249, PT ;  /* 0x000000f900007233 */ /* 0x000fe20003803000 */
[----:B------:R-:W-:Y:S01]  /*1d380*/  HMMA.16816.F32.BF16 R48, R8, R22, R40 ;  /* 0x000000160830723c */ /* 0x000fe20000041828 */
[----:B------:R-:W-:Y:S02]  /*1d390*/  LOP3.LUT R19, R160, R2, RZ, 0xc0, !PT ;  /* 0x00000002a0137212 */ /* 0x000fe400078ec0ff */
[----:B------:R-:W-:Y:S01]  /*1d3a0*/  LOP3.LUT R16, R162, R3, RZ, 0xc0, !PT ;  /* 0x00000003a2107212 */ /* 0x000fe200078ec0ff */
[----:B------:R-:W-:-:S02]  /*1d3b0*/  IMAD.WIDE.U32 R2, R12, -0x2daee0ad, RZ ;  /* 0xd2511f530c027825 */ /* 0x000fc400078e00ff */
[----:B----4-:R-:W-:Y:S02]  /*1d3c0*/  HMMA.16816.F32.BF16 R44, R8, R24, R124 ;  /* 0x00000018082c723c */ /* 0x010fe4000004187c */
[----:B------:R-:W-:Y:S01]  /*1d3d0*/  IMAD.WIDE.U32 R98, R75, -0x326172a9, RZ ;  /* 0xcd9e8d574b627825 */ /* 0x000fe200078e00ff */
[----:B------:R-:W-:-:S03]  /*1d3e0*/  LOP3.LUT R18, R161, R0, RZ, 0xc0, !PT ;  /* 0x00000000a1127212 */ /* 0x000fc600078ec0ff */
[----:B------:R-:W-:Y:S01]  /*1d3f0*/  HMMA.16816.F32.BF16 R40, R8, R26, R144 ;  /* 0x0000001a0828723c */ /* 0x000fe20000041890 */
[----:B------:R-:W-:-:S06]  /*1d400*/  LOP3.LUT R0, R3, R223, R56, 0x96, !PT ;  /* 0x000000df03007212 */ /* 0x000fcc00078e9638 */
[----:B------:R-:W-:Y:S01]  /*1d410*/  IMAD.WIDE.U32 R8, R76, -0x326172a9, RZ ;  /* 0xcd9e8d574c087825 */ /* 0x000fe200078e00ff */
[----:B------:R-:W-:Y:S02]  /*1d420*/  HSET2.LE.AND R6, R6, R249, PT ;  /* 0x000000f906067233 */ /* 0x000fe40003803000 */
[C---:B------:R-:W-:Y:S02]  /*1d430*/  LOP3.LUT R14, R2.reuse, 0xff, RZ, 0xc0, !PT ;  /* 0x000000ff020e7812 */ /* 0x040fe400078ec0ff */
[----:B------:R-:W-:Y:S02]  /*1d440*/  LOP3.LUT R93, R99, R220, R8, 0x96, !PT ;  /* 0x000000dc635d7212 */ /* 0x000fe400078e9608 */
[----:B------:R-:W-:Y:S02]  /*1d450*/  LOP3.LUT R8, R2, 0xffff, RZ, 0xc0, !PT ;  /* 0x0000ffff02087812 */ /* 0x000fe400078ec0ff */
[--C-:B------:R-:W-:Y:S02]  /*1d460*/  SHF.R.U32.HI R11, RZ, 0x10, R2.reuse ;  /* 0x00000010ff0b7819 */ /* 0x100fe40000011602 */
[----:B------:R-:W-:-:S02]  /*1d470*/  SHF.R.U32.HI R13, RZ, 0x18, R2 ;  /* 0x00000018ff0d7819 */ /* 0x000fc40000011602 */
[----:B------:R-:W-:Y:S02]  /*1d480*/  LOP3.LUT R2, R0, 0xffff, RZ, 0xc0, !PT ;  /* 0x0000ffff00027812 */ /* 0x000fe400078ec0ff */
[----:B------:R-:W-:Y:S02]  /*1d490*/  SHF.R.U32.HI R3, RZ, 0x10, R0 ;  /* 0x00000010ff037819 */ /* 0x000fe40000011600 */
[----:B------:R-:W-:Y:S02]  /*1d4a0*/  LOP3.LUT R96, R9, R211, R108, 0x96, !PT ;  /* 0x000000d309607212 */ /* 0x000fe400078e966c */
[----:B------:R-:W-:Y:S01]  /*1d4b0*/  LOP3.LUT R17, R169, R6, RZ, 0xc0, !PT ;  /* 0x00000006a9117212 */ /* 0x000fe200078ec0ff */
[----:B------:R-:W-:Y:S01]  /*1d4c0*/  IMAD.WIDE.U32 R6, R28, -0x2daee0ad, RZ ;  /* 0xd2511f531c067825 */ /* 0x000fe200078e00ff */
[----:B------:R-:W-:Y:S01]  /*1d4d0*/  LOP3.LUT R10, R0, 0xff, RZ, 0xc0, !PT ;  /* 0x000000ff000a7812 */ /* 0x000fe200078ec0ff */
[----:B------:R-:W1:Y:S01]  /*1d4e0*/  LDSM.16.MT88.4 R28, [R171+0x4400] ;  /* 0x00440000ab1c783b */ /* 0x000e620000004200 */
[----:B------:R-:W-:-:S02]  /*1d4f0*/  SHF.R.U32.HI R9, RZ, 0x18, R0 ;  /* 0x00000018ff097819 */ /* 0x000fc40000011600 */
[----:B------:R-:W-:Y:S02]  /*1d500*/  SHF.R.U32.HI R0, RZ, 0x8, R2 ;  /* 0x00000008ff007819 */ /* 0x000fe40000011602 */
[----:B------:R-:W-:Y:S02]  /*1d510*/  LOP3.LUT R2, R3, 0xff, RZ, 0xc0, !PT ;  /* 0x000000ff03027812 */ /* 0x000fe400078ec0ff */
[----:B------:R-:W-:Y:S02]  /*1d520*/  SHF.R.U32.HI R8, RZ, 0x8, R8 ;  /* 0x00000008ff087819 */ /* 0x000fe40000011608 */
[----:B------:R-:W-:Y:S02]  /*1d530*/  LOP3.LUT R11, R11, 0xff, RZ, 0xc0, !PT ;  /* 0x000000ff0b0b7812 */ /* 0x000fe400078ec0ff */
[----:B------:R-:W-:Y:S02]  /*1d540*/  PRMT R0, R10, 0x5410, R0 ;  /* 0x000054100a007816 */ /* 0x000fe40000000000 */
[----:B------:R-:W-:Y:S01]  /*1d550*/  PRMT R2, R2, 0x5410, R9 ;  /* 0x0000541002027816 */ /* 0x000fe20000000009 */
[----:B------:R-:W-:Y:S01]  /*1d560*/  IMAD.MOV.U32 R124, RZ, RZ, R158 ;  /* 0x000000ffff7c7224 */ /* 0x000fe200078e009e */
[----:B------:R-:W-:Y:S01]  /*1d570*/  PRMT R3, R14, 0x5410, R8 ;  /* 0x000054100e037816 */ /* 0x000fe20000000008 */
[----:B------:R-:W-:Y:S01]  /*1d580*/  IMAD.MOV.U32 R125, RZ, RZ, R159 ;  /* 0x000000ffff7d7224 */ /* 0x000fe200078e009f */
[----:B------:R-:W-:Y:S01]  /*1d590*/  PRMT R8, R11, 0x5410, R13 ;  /* 0x000054100b087816 */ /* 0x000fe2000000000d */
[----:B------:R-:W-:Y:S01]  /*1d5a0*/  IMAD.MOV.U32 R126, RZ, RZ, R77 ;  /* 0x000000ffff7e7224 */ /* 0x000fe200078e004d */
[--C-:B------:R-:W-:Y:S01]  /*1d5b0*/  HSET2.LE.AND R0, R0, R249.reuse, PT ;  /* 0x000000f900007233 */ /* 0x100fe20003803000 */
[----:B------:R-:W-:Y:S01]  /*1d5c0*/  IMAD.MOV.U32 R127, RZ, RZ, R168 ;  /* 0x000000ffff7f7224 */ /* 0x000fe200078e00a8 */
[----:B------:R-:W-:Y:S01]  /*1d5d0*/  HSET2.LE.AND R2, R2, R249, PT ;  /* 0x000000f902027233 */ /* 0x000fe20003803000 */
[----:B------:R-:W-:Y:S01]  /*1d5e0*/  IMAD.MOV.U32 R144, RZ, RZ, R210 ;  /* 0x000000ffff907224 */ /* 0x000fe200078e00d2 */
[----:B------:R-:W-:Y:S01]  /*1d5f0*/  LOP3.LUT R12, R7, R223, R60, 0x96, !PT ;  /* 0x000000df070c7212 */ /* 0x000fe200078e963c */
[----:B------:R-:W-:-:S02]  /*1d600*/  IMAD.MOV.U32 R145, RZ, RZ, R209 ;  /* 0x000000ffff917224 */ /* 0x000fc400078e00d1 */
[----:B------:R-:W-:Y:S02]  /*1d610*/  IMAD.MOV.U32 R146, RZ, RZ, R208 ;  /* 0x000000ffff927224 */ /* 0x000fe400078e00d0 */
[----:B------:R-:W-:Y:S01]  /*1d620*/  IMAD.MOV.U32 R147, RZ, RZ, R207 ;  /* 0x000000ffff937224 */ /* 0x000fe200078e00cf */
[----:B------:R-:W-:Y:S01]  /*1d630*/  LOP3.LUT R13, R6, 0xffff, RZ, 0xc0, !PT ;  /* 0x0000ffff060d7812 */ /* 0x000fe200078ec0ff */
[----:B------:R-:W-:Y:S01]  /*1d640*/  IMAD.WIDE.U32 R36, R59, -0x2daee0ad, RZ ;  /* 0xd2511f533b247825 */ /* 0x000fe200078e00ff */
[--C-:B------:R-:W-:Y:S01]  /*1d650*/  HSET2.LE.AND R3, R3, R249.reuse, PT ;  /* 0x000000f903037233 */ /* 0x100fe20003803000 */
[----:B------:R2:W5:Y:S01]  /*1d660*/  LDL.LU R168, [R1+0x41c] ;  /* 0x00041c0001a87983 */ /* 0x0005620000300800 */
[----:B------:R-:W-:Y:S01]  /*1d670*/  HSET2.LE.AND R7, R8, R249, PT ;  /* 0x000000f908077233 */ /* 0x000fe20003803000 */
[C---:B------:R-:W-:Y:S01]  /*1d680*/  HMMA.16816.F32.BF16 R56, R16.reuse, R20, R124 ;  /* 0x000000141038723c */ /* 0x040fe2000004187c */
[----:B------:R-:W-:Y:S01]  /*1d690*/  LOP3.LUT R8, R176, R0, RZ, 0xc0, !PT ;  /* 0x00000000b0087212 */ /* 0x000fe200078ec0ff */
[----:B------:R-:W-:Y:S01]  /*1d6a0*/  IMAD.MOV.U32 R162, RZ, RZ, R87 ;  /* 0x000000ffffa27224 */ /* 0x000fe200078e0057 */
[----:B------:R-:W-:Y:S01]  /*1d6b0*/  LOP3.LUT R9, R174, R2, RZ, 0xc0, !PT ;  /* 0x00000002ae097212 */ /* 0x000fe200078ec0ff */
[----:B------:R-:W-:Y:S01]  /*1d6c0*/  IMAD.WIDE.U32 R14, R64, -0x2daee0ad, RZ ;  /* 0xd2511f53400e7825 */ /* 0x000fe200078e00ff */
[----:B------:R-:W-:Y:S01]  /*1d6d0*/  LOP3.LUT R0, R12, 0xffff, RZ, 0xc0, !PT ;  /* 0x0000ffff0c007812 */ /* 0x000fe200078ec0ff */
[----:B------:R-:W-:Y:S01]  /*1d6e0*/  HMMA.16816.F32.BF16 R60, R16, R22, R144 ;  /* 0x00000016103c723c */ /* 0x000fe20000041890 */
[----:B------:R-:W-:Y:S01]  /*1d6f0*/  SHF.R.U32.HI R20, RZ, 0x10, R6 ;  /* 0x00000010ff147819 */ /* 0x000fe20000011606 */
[----:B------:R-:W-:Y:S01]  /*1d700*/  IMAD.WIDE.U32 R90, R119, -0x2daee0ad, RZ ;  /* 0xd2511f53775a7825 */ /* 0x000fe200078e00ff */
[----:B------:R-:W-:Y:S01]  /*1d710*/  SHF.R.U32.HI R2, RZ, 0x10, R12 ;  /* 0x00000010ff027819 */ /* 0x000fe2000001160c */
[----:B------:R2:W5:Y:S01]  /*1d720*/  LDL.LU R169, [R1+0x418] ;  /* 0x0004180001a97983 */ /* 0x0005620000300800 */
[----:B------:R-:W-:-:S02]  /*1d730*/  SHF.R.U32.HI R21, RZ, 0x18, R6 ;  /* 0x00000018ff157819 */ /* 0x000fc40000011606 */
[----:B------:R-:W-:Y:S02]  /*1d740*/  LOP3.LUT R22, R6, 0xff, RZ, 0xc0, !PT ;  /* 0x000000ff06167812 */ /* 0x000fe400078ec0ff */
[----:B------:R-:W-:Y:S02]  /*1d750*/  LOP3.LUT R10, R167, R3, RZ, 0xc0, !PT ;  /* 0x00000003a70a7212 */ /* 0x000fe400078ec0ff */
[----:B------:R-:W-:Y:S01]  /*1d760*/  LOP3.LUT R11, R173, R7, RZ, 0xc0, !PT ;  /* 0x00000007ad0b7212 */ /* 0x000fe200078ec0ff */
[----:B------:R-:W-:Y:S01]  /*1d770*/  IMAD.MOV.U32 R124, RZ, RZ, R206 ;  /* 0x000000ffff7c7224 */ /* 0x000fe200078e00ce */
[----:B------:R-:W-:Y:S01]  /*1d780*/  SHF.R.U32.HI R3, RZ, 0x8, R13 ;  /* 0x00000008ff037819 */ /* 0x000fe2000001160d */
[----:B------:R-:W-:Y:S01]  /*1d790*/  IMAD.MOV.U32 R125, RZ, RZ, R205 ;  /* 0x000000ffff7d7224 */ /* 0x000fe200078e00cd */
[----:B------:R-:W-:Y:S01]  /*1d7a0*/  LOP3.LUT R7, R12, 0xff, RZ, 0xc0, !PT ;  /* 0x000000ff0c077812 */ /* 0x000fe200078ec0ff */
        /* <DEDUP_REMOVED lines=12> */
[----:B------:R-:W-:Y:S01]  /*1d870*/  IMAD.MOV.U32 R87, RZ, RZ, R85 ;  /* 0x000000ffff577224 */ /* 0x000fe200078e0055 */
[----:B------:R-:W-:-:S02]  /*1d880*/  PRMT R3, R13, 0x5410, R21 ;  /* 0x000054100d037816 */ /* 0x000fc40000000015 */
[----:B------:R-:W-:Y:S01]  /*1d890*/  LOP3.LUT R37, R37, R219, R128, 0x96, !PT ;  /* 0x000000db25257212 */ /* 0x000fe200078e9680 */
[----:B------:R-:W-:Y:S01]  /*1d8a0*/  IMAD.MOV.U32 R160, RZ, RZ, R162 ;  /* 0x000000ffffa07224 */ /* 0x000fe200078e00a2 */
[----:B------:R-:W-:Y:S01]  /*1d8b0*/  PRMT R6, R2, 0x5410, R12 ;  /* 0x0000541002067816 */ /* 0x000fe2000000000c */
[----:B------:R-:W-:Y:S01]  /*1d8c0*/  IMAD.WIDE.U32 R84, R80, -0x2daee0ad, RZ ;  /* 0xd2511f5350547825 */ /* 0x000fe200078e00ff */
[--C-:B------:R-:W-:Y:S01]  /*1d8d0*/  HSET2.LE.AND R2, R3, R249.reuse, PT ;  /* 0x000000f903027233 */ /* 0x100fe20003803000 */
[C---:B------:R-:W-:Y:S01]  /*1d8e0*/  HMMA.16816.F32.BF16 R72, R16.reuse, R24, R124 ;  /* 0x000000181048723c */ /* 0x040fe2000004187c */
[--C-:B------:R-:W-:Y:S01]  /*1d8f0*/  HSET2.LE.AND R3, R7, R249.reuse, PT ;  /* 0x000000f907037233 */ /* 0x100fe20003803000 */
[----:B------:R-:W-:Y:S01]  /*1d900*/  IMAD.WIDE.U32 R94, R131, -0x2daee0ad, RZ ;  /* 0xd2511f53835e7825 */ /* 0x000fe200078e00ff */
[----:B------:R-:W-:Y:S01]  /*1d910*/  HSET2.LE.AND R6, R6, R249, PT ;  /* 0x000000f906067233 */ /* 0x000fe20003803000 */
[----:B------:R2:W5:Y:S02]  /*1d920*/  LDL.LU R210, [R1+0x414] ;  /* 0x0004140001d27983 */ /* 0x0005640000300800 */
[----:B------:R-:W-:Y:S01]  /*1d930*/  HMMA.16816.F32.BF16 R68, R16, R26, R144 ;  /* 0x0000001a1044723c */ /* 0x000fe20000041890 */
[----:B------:R-:W-:Y:S01]  /*1d940*/  LOP3.LUT R12, R193, R3, RZ, 0xc0, !PT ;  /* 0x00000003c10c7212 */ /* 0x000fe200078ec0ff */
[----:B------:R-:W-:Y:S01]  /*1d950*/  IMAD.MOV.U32 R162, RZ, RZ, R87 ;  /* 0x000000ffffa27224 */ /* 0x000fe200078e0057 */
[----:B------:R-:W-:-:S03]  /*1d960*/  LOP3.LUT R13, R192, R6, RZ, 0xc0, !PT ;  /* 0x00000006c00d7212 */ /* 0x000fc600078ec0ff */
[----:B-1----:R-:W-:Y:S01]  /*1d970*/  HMMA.16816.F32.BF16 R76, R8, R28, R52 ;  /* 0x0000001c084c723c */ /* 0x002fe20000041834 */
[----:B------:R-:W-:-:S05]  /*1d980*/  LOP3.LUT R16, R85, R217, R14, 0x96, !PT ;  /* 0x000000d955107212 */ /* 0x000fca00078e960e */
[C---:B------:R-:W-:Y:S01]  /*1d990*/  HMMA.16816.F32.BF16 R64, R8.reuse, R30, R48 ;  /* 0x0000001e0840723c */ /* 0x040fe20000041830 */
[----:B------:R-:W-:Y:S01]  /*1d9a0*/  LOP3.LUT R17, R15, R219, R118, 0x96, !PT ;  /* 0x000000db0f117212 */ /* 0x000fe200078e9676 */
[----:B------:R-:W-:Y:S01]  /*1d9b0*/  IMAD.WIDE.U32 R6, R37, -0x326172a9, RZ ;  /* 0xcd9e8d5725067825 */ /* 0x000fe200078e00ff */
[----:B------:R-:W-:Y:S01]  /*1d9c0*/  LOP3.LUT R15, R194, R2, RZ, 0xc0, !PT ;  /* 0x00000002c20f7212 */ /* 0x000fe200078ec0ff */
[----:B------:R-:W1:Y:S01]  /*1d9d0*/  LDSM.16.MT88.4 R24, [R171+0x4800] ;  /* 0x00480000ab18783b */ /* 0x000e620000004200 */
[----:B------:R-:W-:Y:S01]  /*1d9e0*/  HSET2.LE.AND R0, R0, R249, PT ;  /* 0x000000f900007233 */ /* 0x000fe20003803000 */
[----:B------:R-:W-:Y:S01]  /*1d9f0*/  IMAD.WIDE.U32 R2, R16, -0x326172a9, RZ ;  /* 0xcd9e8d5710027825 */ /* 0x000fe200078e00ff */
[----:B------:R-:W-:Y:S01]  /*1da00*/  LOP3.LUT R21, R7, R218, R130, 0x96, !PT ;  /* 0x000000da07157212 */ /* 0x000fe200078e9682 */
[----:B------:R-:W-:Y:S01]  /*1da10*/  HMMA.16816.F32.BF16 R40, R8, R34, R40 ;  /* 0x000000220828723c */ /* 0x000fe20000041828 */
[----:B------:R2:W5:Y:S01]  /*1da20*/  LDL.LU R209, [R1+0x410] ;  /* 0x0004100001d17983 */ /* 0x0005620000300800 */
[----:B------:R-:W-:Y:S01]  /*1da30*/  IMAD.WIDE.U32 R18, R17, -0x326172a9, RZ ;  /* 0xcd9e8d5711127825 */ /* 0x000fe200078e00ff */
[----:B------:R-:W-:-:S03]  /*1da40*/  LOP3.LUT R14, R195, R0, RZ, 0xc0, !PT ;  /* 0x00000000c30e7212 */ /* 0x000fc600078ec0ff */
[----:B------:R-:W-:Y:S01]  /*1da50*/  IMAD.WIDE.U32 R86, R82, -0x2daee0ad, RZ ;  /* 0xd2511f5352567825 */ /* 0x000fe200078e00ff */
[----:B------:R-:W-:Y:S01]  /*1da60*/  LOP3.LUT R7, R2, 0xffff, RZ, 0xc0, !PT ;  /* 0x0000ffff02077812 */ /* 0x000fe200078ec0ff */
[----:B------:R-:W-:Y:S01]  /*1da70*/  HMMA.16816.F32.BF16 R52, R8, R32, R44 ;  /* 0x000000200834723c */ /* 0x000fe2000004182c */
[----:B------:R-:W-:Y:S01]  /*1da80*/  LOP3.LUT R0, R3, R222, R18, 0x96, !PT ;  /* 0x000000de03007212 */ /* 0x000fe200078e9612 */
[----:B------:R-:W-:Y:S01]  /*1da90*/  IMAD.WIDE.U32 R22, R81, -0x2daee0ad, RZ ;  /* 0xd2511f5351167825 */ /* 0x000fe200078e00ff */
[----:B------:R-:W-:Y:S01]  /*1daa0*/  SHF.R.U32.HI R17, RZ, 0x8, R7 ;  /* 0x00000008ff117819 */ /* 0x000fe20000011607 */
[----:B------:R2:W5:Y:S03]  /*1dab0*/  LDL.LU R208, [R1+0x40c] ;  /* 0x00040c0001d07983 */ /* 0x0005660000300800 */
[----:B------:R-:W-:Y:S02]  /*1dac0*/  LOP3.LUT R8, R87, R217, R36, 0x96, !PT ;  /* 0x000000d957087212 */ /* 0x000fe400078e9624 */
[----:B------:R-:W-:Y:S01]  /*1dad0*/  SHF.R.U32.HI R9, RZ, 0x10, R2 ;  /* 0x00000010ff097819 */ /* 0x000fe20000011602 */
[----:B------:R-:W3:Y:S01]  /*1dae0*/  LDSM.16.MT88.4 R36, [R188+0x4800] ;  /* 0x00480000bc24783b */ /* 0x000ee20000004200 */
[----:B------:R-:W-:-:S02]  /*1daf0*/  LOP3.LUT R7, R0, 0xffff, RZ, 0xc0, !PT ;  /* 0x0000ffff00077812 */ /* 0x000fc400078ec0ff */
[----:B------:R-:W-:Y:S01]  /*1db00*/  LOP3.LUT R20, R2, 0xff, RZ, 0xc0, !PT ;  /* 0x000000ff02147812 */ /* 0x000fe200078ec0ff */
[C---:B------:R-:W-:Y:S01]  /*1db10*/  HMMA.16816.F32.BF16 R48, R12.reuse, R28, R56 ;  /* 0x0000001c0c30723c */ /* 0x040fe20000041838 */
[----:B------:R-:W-:Y:S01]  /*1db20*/  SHF.R.U32.HI R18, RZ, 0x18, R2 ;  /* 0x00000018ff127819 */ /* 0x000fe20000011602 */
[----:B------:R-:W-:Y:S01]  /*1db30*/  IMAD.WIDE.U32 R2, R8, -0x326172a9, RZ ;  /* 0xcd9e8d5708027825 */ /* 0x000fe200078e00ff */
[----:B------:R-:W-:Y:S01]  /*1db40*/  LOP3.LUT R10, R9, 0xff, RZ, 0xc0, !PT ;  /* 0x000000ff090a7812 */ /* 0x000fe200078ec0ff */
[----:B------:R2:W5:Y:S01]  /*1db50*/  LDL.LU R207, [R1+0x408] ;  /* 0x0004080001cf7983 */ /* 0x0005620000300800 */
[----:B------:R-:W-:Y:S02]  /*1db60*/  LOP3.LUT R16, R0, 0xff, RZ, 0xc0, !PT ;  /* 0x000000ff00107812 */ /* 0x000fe400078ec0ff */
[--C-:B------:R-:W-:Y:S02]  /*1db70*/  SHF.R.U32.HI R8, RZ, 0x10, R0.reuse ;  /* 0x00000010ff087819 */ /* 0x100fe40000011600 */
[----:B------:R-:W-:Y:S01]  /*1db80*/  SHF.R.U32.HI R11, RZ, 0x18, R0 ;  /* 0x00000018ff0b7819 */ /* 0x000fe20000011600 */
[----:B------:R-:W-:Y:S01]  /*1db90*/  HMMA.16816.F32.BF16 R60, R12, R30, R60 ;  /* 0x0000001e0c3c723c */ /* 0x000fe2000004183c */
[----:B------:R-:W-:-:S05]  /*1dba0*/  SHF.R.U32.HI R9, RZ, 0x8, R7 ;  /* 0x00000008ff097819 */ /* 0x000fca0000011607 */
[C---:B------:R-:W-:Y:S01]  /*1dbb0*/  HMMA.16816.F32.BF16 R44, R12.reuse, R34, R68 ;  /* 0x000000220c2c723c */ /* 0x040fe20000041844 */
[----:B------:R-:W-:Y:S02]  /*1dbc0*/  LOP3.LUT R0, R3, R222, R6, 0x96, !PT ;  /* 0x000000de03007212 */ /* 0x000fe400078e9606 */
[----:B------:R-:W-:Y:S02]  /*1dbd0*/  LOP3.LUT R89, R23, R219, R136, 0x96, !PT ;  /* 0x000000db17597212 */ /* 0x000fe400078e9688 */
[----:B------:R-:W-:Y:S01]  /*1dbe0*/  LOP3.LUT R87, R91, R217, R22, 0x96, !PT ;  /* 0x000000d95b577212 */ /* 0x000fe200078e9616 */
[----:B------:R-:W-:Y:S01]  /*1dbf0*/  HMMA.16816.F32.BF16 R56, R12, R32, R72 ;  /* 0x000000200c38723c */ /* 0x000fe20000041848 */
[----:B------:R-:W-:Y:S01]  /*1dc00*/  LOP3.LUT R8, R8, 0xff, RZ, 0xc0, !PT ;  /* 0x000000ff08087812 */ /* 0x000fe200078ec0ff */
[----:B------:R-:W-:Y:S01]  /*1dc10*/  LDSM.16.MT88.4 R32, [R188+0x4c00] ;  /* 0x004c0000bc20783b */ /* 0x000fe20000004200 */
[----:B------:R-:W-:Y:S02]  /*1dc20*/  PRMT R6, R16, 0x5410, R9 ;  /* 0x0000541010067816 */ /* 0x000fe40000000009 */
[----:B------:R-:W-:Y:S01]  /*1dc30*/  PRMT R7, R20, 0x5410, R17 ;  /* 0x0000541014077816 */ /* 0x000fe20000000011 */
[----:B------:R-:W-:Y:S01]  /*1dc40*/  IMAD.WIDE.U32 R28, R107, -0x2daee0ad, RZ ;  /* 0xd2511f536b1c7825 */ /* 0x000fe200078e00ff */
[----:B------:R-:W-:Y:S01]  /*1dc50*/  PRMT R10, R10, 0x5410, R18 ;  /* 0x000054100a0a7816 */ /* 0x000fe20000000012 */
[----:B------:R2:W5:Y:S01]  /*1dc60*/  LDL.LU R206, [R1+0x404] ;  /* 0x0004040001ce7983 */ /* 0x0005620000300800 */
[----:B------:R-:W-:-:S02]  /*1dc70*/  PRMT R8, R8, 0x5410, R11 ;  /* 0x0000541008087816 */ /* 0x000fc4000000000b */
[C---:B------:R-:W-:Y:S01]  /*1dc80*/  LOP3.LUT R16, R2.reuse, 0xffff, RZ, 0xc0, !PT ;  /* 0x0000ffff02107812 */ /* 0x040fe200078ec0ff */
[----:B------:R-:W-:Y:S01]  /*1dc90*/  IMAD.WIDE.U32 R30, R109, -0x2daee0ad, RZ ;  /* 0xd2511f536d1e7825 */ /* 0x000fe200078e00ff */
[--C-:B------:R-:W-:Y:S01]  /*1dca0*/  HSET2.LE.AND R3, R6, R249.reuse, PT ;  /* 0x000000f906037233 */ /* 0x100fe20003803000 */
[----:B------:R2:W5:Y:S01]  /*1dcb0*/  LDL.LU R205, [R1+0x400] ;  /* 0x0004000001cd7983 */ /* 0x0005620000300800 */
[--C-:B------:R-:W-:Y:S02]  /*1dcc0*/  HSET2.LE.AND R6, R7, R249.reuse, PT ;  /* 0x000000f907067233 */ /* 0x100fe40003803000 */
[----:B------:R-:W-:Y:S01]  /*1dcd0*/  HSET2.LE.AND R7, R10, R249, PT ;  /* 0x000000f90a077233 */ /* 0x000fe20003803000 */
[----:B------:R2:W5:Y:S01]  /*1dce0*/  LDL.LU R204, [R1+0x3fc] ;  /* 0x0003fc0001cc7983 */ /* 0x0005620000300800 */
[----:B------:R-:W-:Y:S02]  /*1dcf0*/  LOP3.LUT R20, R2, 0xff, RZ, 0xc0, !PT ;  /* 0x000000ff02147812 */ /* 0x000fe400078ec0ff */
[--C-:B------:R-:W-:Y:S01]  /*1dd00*/  SHF.R.U32.HI R17, RZ, 0x10, R2.reuse ;  /* 0x00000010ff117819 */ /* 0x100fe20000011602 */
[----:B------:R2:W5:Y:S01]  /*1dd10*/  LDL.LU R203, [R1+0x3f8] ;  /* 0x0003f80001cb7983 */ /* 0x0005620000300800 */
[----:B------:R-:W-:-:S02]  /*1dd20*/  SHF.R.U32.HI R18, RZ, 0x18, R2 ;  /* 0x00000018ff127819 */ /* 0x000fc40000011602 */
[----:B------:R-:W-:Y:S01]  /*1dd30*/  HSET2.LE.AND R9, R8, R249, PT ;  /* 0x000000f908097233 */ /* 0x000fe20003803000 */
[----:B------:R2:W5:Y:S01]  /*1dd40*/  LDL.LU R202, [R1+0x3f4] ;  /* 0x0003f40001ca7983 */ /* 0x0005620000300800 */
[----:B------:R-:W-:Y:S02]  /*1dd50*/  LOP3.LUT R2, R0, 0xffff, RZ, 0xc0, !PT ;  /* 0x0000ffff00027812 */ /* 0x000fe400078ec0ff */
[----:B------:R-:W-:Y:S01]  /*1dd60*/  LOP3.LUT R8, R180, R3, RZ, 0xc0, !PT ;  /* 0x00000003b4087212 */ /* 0x000fe200078ec0ff */
[----:B------:R2:W5:Y:S01]  /*1dd70*/  LDL.LU R198, [R1+0x3f0] ;  /* 0x0003f00001c67983 */ /* 0x0005620000300800 */
[----:B------:R-:W-:Y:S02]  /*1dd80*/  SHF.R.U32.HI R3, RZ, 0x10, R0 ;  /* 0x00000010ff037819 */ /* 0x000fe40000011600 */
[----:B------:R-:W-:Y:S01]  /*1dd90*/  LOP3.LUT R11, R177, R7, RZ, 0xc0, !PT ;  /* 0x00000007b10b7212 */ /* 0x000fe200078ec0ff */
[----:B------:R2:W5:Y:S01]  /*1dda0*/  LDL.LU R197, [R1+0x3ec] ;  /* 0x0003ec0001c57983 */ /* 0x0005620000300800 */
[----:B------:R-:W-:-:S02]  /*1ddb0*/  LOP3.LUT R14, R17, 0xff, RZ, 0xc0, !PT ;  /* 0x000000ff110e7812 */ /* 0x000fc400078ec0ff */
[----:B------:R-:W-:Y:S01]  /*1ddc0*/  LOP3.LUT R12, R0, 0xff, RZ, 0xc0, !PT ;  /* 0x000000ff000c7812 */ /* 0x000fe200078ec0ff */
[----:B------:R2:W5:Y:S01]  /*1ddd0*/  LDL.LU R196, [R1+0x3e8] ;  /* 0x0003e80001c47983 */ /* 0x0005620000300800 */
[----:B------:R-:W-:Y:S02]  /*1dde0*/  SHF.R.U32.HI R7, RZ, 0x8, R2 ;  /* 0x00000008ff077819 */ /* 0x000fe40000011602 */
[----:B------:R-:W-:Y:S01]  /*1ddf0*/  LOP3.LUT R10, R178, R6, RZ, 0xc0, !PT ;  /* 0x00000006b20a7212 */ /* 0x000fe200078ec0ff */
[----:B------:R2:W5:Y:S01]  /*1de00*/  LDL.LU R195, [R1+0x3e4] ;  /* 0x0003e40001c37983 */ /* 0x0005620000300800 */
[----:B------:R-:W-:Y:S02]  /*1de10*/  LOP3.LUT R2, R3, 0xff, RZ, 0xc0, !PT ;  /* 0x000000ff03027812 */ /* 0x000fe400078ec0ff */
[----:B------:R-:W-:Y:S01]  /*1de20*/  SHF.R.U32.HI R6, RZ, 0x18, R0 ;  /* 0x00000018ff067819 */ /* 0x000fe20000011600 */
[----:B------:R2:W5:Y:S01]  /*1de30*/  LDL.LU R194, [R1+0x3e0] ;  /* 0x0003e00001c27983 */ /* 0x0005620000300800 */
[----:B------:R-:W-:-:S02]  /*1de40*/  PRMT R3, R14, 0x5410, R18 ;  /* 0x000054100e037816 */ /* 0x000fc40000000012 */
[----:B------:R-:W-:Y:S01]  /*1de50*/  PRMT R7, R12, 0x5410, R7 ;  /* 0x000054100c077816 */ /* 0x000fe20000000007 */
[----:B------:R2:W5:Y:S01]  /*1de60*/  LDL.LU R193, [R1+0x3dc] ;  /* 0x0003dc0001c17983 */ /* 0x0005620000300800 */
[----:B------:R-:W-:Y:S02]  /*1de70*/  SHF.R.U32.HI R13, RZ, 0x8, R16 ;  /* 0x00000008ff0d7819 */ /* 0x000fe40000011610 */
[----:B------:R-:W-:Y:S01]  /*1de80*/  PRMT R6, R2, 0x5410, R6 ;  /* 0x0000541002067816 */ /* 0x000fe20000000006 */
[----:B------:R2:W5:Y:S01]  /*1de90*/  LDL.LU R192, [R1+0x3d8] ;  /* 0x0003d80001c07983 */ /* 0x0005620000300800 */
[--C-:B------:R-:W-:Y:S02]  /*1dea0*/  HSET2.LE.AND R2, R3, R249.reuse, PT ;  /* 0x000000f903027233 */ /* 0x100fe40003803000 */
[----:B------:R-:W-:Y:S02]  /*1deb0*/  PRMT R0, R20, 0x5410, R13 ;  /* 0x0000541014007816 */ /* 0x000fe4000000000d */
[----:B------:R-:W-:-:S02]  /*1dec0*/  HSET2.LE.AND R3, R7, R249, PT ;  /* 0x000000f907037233 */ /* 0x000fc40003803000 */
[----:B------:R-:W-:Y:S02]  /*1ded0*/  LOP3.LUT R12, R19, R218, R132, 0x96, !PT ;  /* 0x000000da130c7212 */ /* 0x000fe400078e9684 */
[----:B------:R-:W-:Y:S02]  /*1dee0*/  LOP3.LUT R9, R179, R9, RZ, 0xc0, !PT ;  /* 0x00000009b3097212 */ /* 0x000fe400078ec0ff */
[--C-:B------:R-:W-:Y:S02]  /*1def0*/  HSET2.LE.AND R0, R0, R249.reuse, PT ;  /* 0x000000f900007233 */ /* 0x100fe40003803000 */
[----:B------:R-:W-:Y:S02]  /*1df00*/  LOP3.LUT R19, R190, R2, RZ, 0xc0, !PT ;  /* 0x00000002be137212 */ /* 0x000fe400078ec0ff */
[----:B------:R-:W-:Y:S01]  /*1df10*/  LOP3.LUT R16, R189, R3, RZ, 0xc0, !PT ;  /* 0x00000003bd107212 */ /* 0x000fe200078ec0ff */
[----:B------:R-:W-:Y:S01]  /*1df20*/  IMAD.WIDE.U32 R2, R12, -0x2daee0ad, RZ ;  /* 0xd2511f530c027825 */ /* 0x000fe200078e00ff */
[----:B------:R-:W-:-:S02]  /*1df30*/  HSET2.LE.AND R6, R6, R249, PT ;  /* 0x000000f906067233 */ /* 0x000fc40003803000 */
[----:B------:R-:W-:Y:S01]  /*1df40*/  LOP3.LUT R18, R191, R0, RZ, 0xc0, !PT ;  /* 0x00000000bf127212 */ /* 0x000fe200078ec0ff */
[----:B-1----:R-:W-:Y:S01]  /*1df50*/  HMMA.16816.F32.BF16 R80, R8, R24, R76 ;  /* 0x000000180850723c */ /* 0x002fe2000004184c */
[----:B------:R-:W-:Y:S01]  /*1df60*/  LOP3.LUT R0, R3, R223, R84, 0x96, !PT ;  /* 0x000000df03007212 */ /* 0x000fe200078e9654 */
[----:B------:R2:W5:Y:S01]  /*1df70*/  LDL.LU R191, [R1+0x3d4] ;  /* 0x0003d40001bf7983 */ /* 0x0005620000300800 */
[----:B------:R-:W-:-:S03]  /*1df80*/  LOP3.LUT R3, R2, 0xffff, RZ, 0xc0, !PT ;  /* 0x0000ffff02037812 */ /* 0x000fc600078ec0ff */
[----:B------:R-:W-:Y:S01]  /*1df90*/  HMMA.16816.F32.BF16 R72, R8, R26, R64 ;  /* 0x0000001a0848723c */ /* 0x000fe20000041840 */
[----:B------:R-:W-:Y:S02]  /*1dfa0*/  LOP3.LUT R14, R2, 0xff, RZ, 0xc0, !PT ;  /* 0x000000ff020e7812 */ /* 0x000fe400078ec0ff */
[----:B------:R-:W-:-:S03]  /*1dfb0*/  SHF.R.U32.HI R13, RZ, 0x18, R2 ;  /* 0x00000018ff0d7819 */ /* 0x000fc60000011602 */
[C---:B---3--:R-:W-:Y:S01]  /*1dfc0*/  HMMA.16816.F32.BF16 R52, R8.reuse, R36, R52 ;  /* 0x000000240834723c */ /* 0x048fe20000041834 */
[----:B------:R-:W-:Y:S01]  /*1dfd0*/  LOP3.LUT R17, R170, R6, RZ, 0xc0, !PT ;  /* 0x00000006aa117212 */ /* 0x000fe200078ec0ff */
[----:B------:R-:W-:Y:S01]  /*1dfe0*/  IMAD.WIDE.U32 R6, R21, -0x2daee0ad, RZ ;  /* 0xd2511f5315067825 */ /* 0x000fe200078e00ff */
[-C--:B------:R-:W-:Y:S01]  /*1dff0*/  LOP3.LUT R29, R29, R219.reuse, R140, 0x96, !PT ;  /* 0x000000db1d1d7212 */ /* 0x080fe200078e968c */
[----:B------:R-:W1:Y:S02]  /*1e000*/  LDSM.16.MT88.4 R20, [R171+0x4c00] ;  /* 0x004c0000ab14783b */ /* 0x000e640000004200 */
[----:B------:R-:W-:Y:S01]  /*1e010*/  HMMA.16816.F32.BF16 R40, R8, R38, R40 ;  /* 0x000000260828723c */ /* 0x000fe20000041828 */
[----:B------:R-:W-:Y:S01]  /*1e020*/  IMAD.WIDE.U32 R84, R129, -0x2daee0ad, RZ ;  /* 0xd2511f5381547825 */ /* 0x000fe200078e00ff */
[----:B------:R-:W-:Y:S01]  /*1e030*/  LOP3.LUT R88, R31, R219, R150, 0x96, !PT ;  /* 0x000000db1f587212 */ /* 0x000fe200078e9696 */
[----:B------:R2:W5:Y:S04]  /*1e040*/  LDL.LU R190, [R1+0x3d0] ;  /* 0x0003d00001be7983 */ /* 0x0005680000300800 */
[----:B------:R-:W-:Y:S01]  /*1e050*/  SHF.R.U32.HI R8, RZ, 0x10, R2 ;  /* 0x00000010ff087819 */ /* 0x000fe20000011602 */
[----:B------:R-:W-:Y:S01]  /*1e060*/  HMMA.16816.F32.BF16 R48, R16, R24, R48 ;  /* 0x000000181030723c */ /* 0x000fe20000041830 */
[----:B------:R-:W-:Y:S01]  /*1e070*/  LOP3.LUT R2, R0, 0xffff, RZ, 0xc0, !PT ;  /* 0x0000ffff00027812 */ /* 0x000fe200078ec0ff */
[----:B------:R2:W5:Y:S01]  /*1e080*/  LDL.LU R189, [R1+0x3cc] ;  /* 0x0003cc0001bd7983 */ /* 0x0005620000300800 */
[----:B------:R-:W-:-:S02]  /*1e090*/  SHF.R.U32.HI R11, RZ, 0x8, R3 ;  /* 0x00000008ff0b7819 */ /* 0x000fc40000011603 */
[----:B------:R-:W-:Y:S01]  /*1e0a0*/  LOP3.LUT R10, R8, 0xff, RZ, 0xc0, !PT ;  /* 0x000000ff080a7812 */ /* 0x000fe200078ec0ff */
[----:B------:R-:W-:Y:S01]  /*1e0b0*/  HMMA.16816.F32.BF16 R68, R16, R26, R60 ;  /* 0x0000001a1044723c */ /* 0x000fe2000004183c */
[--C-:B------:R-:W-:Y:S01]  /*1e0c0*/  SHF.R.U32.HI R3, RZ, 0x10, R0.reuse ;  /* 0x00000010ff037819 */ /* 0x100fe20000011600 */
[----:B------:R2:W5:Y:S01]  /*1e0d0*/  LDL.LU R170, [R1+0x3c8] ;  /* 0x0003c80001aa7983 */ /* 0x0005620000300800 */
[----:B------:R-:W-:Y:S02]  /*1e0e0*/  LOP3.LUT R9, R0, 0xff, RZ, 0xc0, !PT ;  /* 0x000000ff00097812 */ /* 0x000fe400078ec0ff */
[----:B------:R-:W-:Y:S02]  /*1e0f0*/  SHF.R.U32.HI R8, RZ, 0x18, R0 ;  /* 0x00000018ff087819 */ /* 0x000fe40000011600 */
[----:B------:R-:W-:Y:S02]  /*1e100*/  SHF.R.U32.HI R0, RZ, 0x8, R2 ;  /* 0x00000008ff007819 */ /* 0x000fe40000011602 */
[----:B------:R-:W-:-:S02]  /*1e110*/  LOP3.LUT R2, R3, 0xff, RZ, 0xc0, !PT ;  /* 0x000000ff03027812 */ /* 0x000fc400078ec0ff */
[----:B------:R-:W-:Y:S02]  /*1e120*/  PRMT R0, R9, 0x5410, R0 ;  /* 0x0000541009007816 */ /* 0x000fe40000000000 */
[----:B------:R-:W-:Y:S02]  /*1e130*/  PRMT R10, R10, 0x5410, R13 ;  /* 0x000054100a0a7816 */ /* 0x000fe4000000000d */
[----:B------:R-:W-:Y:S02]  /*1e140*/  PRMT R2, R2, 0x5410, R8 ;  /* 0x0000541002027816 */ /* 0x000fe40000000008 */
[----:B------:R-:W-:Y:S02]  /*1e150*/  HSET2.LE.AND R0, R0, R249, PT ;  /* 0x000000f900007233 */ /* 0x000fe40003803000 */
[----:B------:R-:W-:Y:S02]  /*1e160*/  PRMT R3, R14, 0x5410, R11 ;  /* 0x000054100e037816 */ /* 0x000fe4000000000b */
[----:B------:R-:W-:-:S02]  /*1e170*/  LOP3.LUT R12, R7, R223, R86, 0x96, !PT ;  /* 0x000000df070c7212 */ /* 0x000fc400078e9656 */
[----:B------:R-:W-:Y:S02]  /*1e180*/  LOP3.LUT R14, R6, 0xffff, RZ, 0xc0, !PT ;  /* 0x0000ffff060e7812 */ /* 0x000fe400078ec0ff */
[--C-:B------:R-:W-:Y:S02]  /*1e190*/  HSET2.LE.AND R2, R2, R249.reuse, PT ;  /* 0x000000f902027233 */ /* 0x100fe40003803000 */
[--C-:B------:R-:W-:Y:S02]  /*1e1a0*/  HSET2.LE.AND R7, R10, R249.reuse, PT ;  /* 0x000000f90a077233 */ /* 0x100fe40003803000 */
[----:B------:R-:W-:Y:S02]  /*1e1b0*/  LOP3.LUT R8, R184, R0, RZ, 0xc0, !PT ;  /* 0x00000000b8087212 */ /* 0x000fe400078ec0ff */
[----:B------:R-:W-:Y:S02]  /*1e1c0*/  SHF.R.U32.HI R15, RZ, 0x10, R6 ;  /* 0x00000010ff0f7819 */ /* 0x000fe40000011606 */
[----:B------:R-:W-:-:S02]  /*1e1d0*/  HSET2.LE.AND R3, R3, R249, PT ;  /* 0x000000f903037233 */ /* 0x000fc40003803000 */
[----:B------:R-:W-:Y:S02]  /*1e1e0*/  LOP3.LUT R0, R12, 0xffff, RZ, 0xc0, !PT ;  /* 0x0000ffff0c007812 */ /* 0x000fe400078ec0ff */
[----:B------:R-:W-:Y:S02]  /*1e1f0*/  LOP3.LUT R24, R6, 0xff, RZ, 0xc0, !PT ;  /* 0x000000ff06187812 */ /* 0x000fe400078ec0ff */
[----:B------:R-:W-:Y:S02]  /*1e200*/  SHF.R.U32.HI R13, RZ, 0x18, R6 ;  /* 0x00000018ff0d7819 */ /* 0x000fe40000011606 */
[----:B------:R-:W-:Y:S02]  /*1e210*/  LOP3.LUT R9, R183, R2, RZ, 0xc0, !PT ;  /* 0x00000002b7097212 */ /* 0x000fe400078ec0ff */
[----:B------:R-:W-:Y:S02]  /*1e220*/  LOP3.LUT R11, R182, R7, RZ, 0xc0, !PT ;  /* 0x00000007b60b7212 */ /* 0x000fe400078ec0ff */
[----:B------:R-:W-:-:S02]  /*1e230*/  SHF.R.U32.HI R7, RZ, 0x8, R14 ;  /* 0x00000008ff077819 */ /* 0x000fc4000001160e */
[----:B------:R-:W-:Y:S02]  /*1e240*/  LOP3.LUT R6, R15, 0xff, RZ, 0xc0, !PT ;  /* 0x000000ff0f067812 */ /* 0x000fe400078ec0ff */
[----:B------:R-:W-:Y:S02]  /*1e250*/  SHF.R.U32.HI R2, RZ, 0x8, R0 ;  /* 0x00000008ff027819 */ /* 0x000fe40000011600 */
[----:B------:R-:W-:Y:S02]  /*1e260*/  LOP3.LUT R10, R181, R3, RZ, 0xc0, !PT ;  /* 0x00000003b50a7212 */ /* 0x000fe400078ec0ff */
[----:B------:R-:W-:Y:S02]  /*1e270*/  SHF.R.U32.HI R0, RZ, 0x10, R12 ;  /* 0x00000010ff007819 */ /* 0x000fe4000001160c */
[----:B------:R-:W-:Y:S02]  /*1e280*/  LOP3.LUT R3, R12, 0xff, RZ, 0xc0, !PT ;  /* 0x000000ff0c037812 */ /* 0x000fe400078ec0ff */
[----:B------:R-:W-:-:S02]  /*1e290*/  PRMT R14, R24, 0x5410, R7 ;  /* 0x00005410180e7816 */ /* 0x000fc40000000007 */
[----:B------:R-:W-:Y:S02]  /*1e2a0*/  PRMT R13, R6, 0x5410, R13 ;  /* 0x00005410060d7816 */ /* 0x000fe4000000000d */
[----:B------:R-:W-:Y:S02]  /*1e2b0*/  SHF.R.U32.HI R7, RZ, 0x18, R12 ;  /* 0x00000018ff077819 */ /* 0x000fe4000001160c */
[----:B------:R-:W-:Y:S02]  /*1e2c0*/  LOP3.LUT R6, R0, 0xff, RZ, 0xc0, !PT ;  /* 0x000000ff00067812 */ /* 0x000fe400078ec0ff */
[----:B------:R-:W-:Y:S02]  /*1e2d0*/  PRMT R3, R3, 0x5410, R2 ;  /* 0x0000541003037816 */ /* 0x000fe40000000002 */
[----:B------:R-:W-:Y:S01]  /*1e2e0*/  PRMT R6, R6, 0x5410, R7 ;  /* 0x0000541006067816 */ /* 0x000fe20000000007 */
[----:B------:R-:W-:Y:S01]  /*1e2f0*/  HMMA.16816.F32.BF16 R76, R16, R36, R56 ;  /* 0x00000024104c723c */ /* 0x000fe20000041838 */
[----:B------:R-:W-:-:S02]  /*1e300*/  HSET2.LE.AND R2, R13, R249, PT ;  /* 0x000000f90d027233 */ /* 0x000fc40003803000 */
[----:B------:R-:W-:-:S03]  /*1e310*/  HSET2.LE.AND R3, R3, R249, PT ;  /* 0x000000f903037233 */ /* 0x000fc60003803000 */
[----:B------:R-:W-:Y:S01]  /*1e320*/  HMMA.16816.F32.BF16 R64, R16, R38, R44 ;  /* 0x000000261040723c */ /* 0x000fe2000004182c */
[--C-:B------:R-:W-:Y:S01]  /*1e330*/  HSET2.LE.AND R6, R6, R249.reuse, PT ;  /* 0x000000f906067233 */ /* 0x100fe20003803000 */
[----:B------:R-:W-:Y:S01]  /*1e340*/  LDSM.16.MT88.4 R36, [R188+0x5000] ;  /* 0x00500000bc24783b */ /* 0x000fe20000004200 */
[----:B------:R-:W-:-:S04]  /*1e350*/  HSET2.LE.AND R0, R14, R249, PT ;  /* 0x000000f90e007233 */ /* 0x000fc80003803000 */
[----:B------:R-:W-:Y:S02]  /*1e360*/  LOP3.LUT R16, R85, R217, R28, 0x96, !PT ;  /* 0x000000d955107212 */ /* 0x000fe400078e961c */
[----:B------:R-:W-:Y:S02]  /*1e370*/  LOP3.LUT R15, R162, R2, RZ, 0xc0, !PT ;  /* 0x00000002a20f7212 */ /* 0x000fe400078ec0ff */
[----:B------:R-:W-:Y:S01]  /*1e380*/  LOP3.LUT R12, R116, R3, RZ, 0xc0, !PT ;  /* 0x00000003740c7212 */ /* 0x000fe200078ec0ff */
[----:B------:R-:W-:Y:S01]  /*1e390*/  IMAD.WIDE.U32 R2, R16, -0x326172a9, RZ ;  /* 0xcd9e8d5710027825 */ /* 0x000fe200078e00ff */
[----:B-1----:R-:W-:Y:S01]  /*1e3a0*/  HMMA.16816.F32.BF16 R60, R8, R20, R80 ;  /* 0x00000014083c723c */ /* 0x002fe20000041850 */
[----:B------:R-:W-:Y:S01]  /*1e3b0*/  LOP3.LUT R13, R92, R6, RZ, 0xc0, !PT ;  /* 0x000000065c0d7212 */ /* 0x000fe200078ec0ff */
[----:B------:R2:W5:Y:S01]  /*1e3c0*/  LDL.LU R116, [R1+0x3c4] ;  /* 0x0003c40001747983 */ /* 0x0005620000300800 */
[----:B------:R-:W-:Y:S01]  /*1e3d0*/  IMAD.WIDE.U32 R6, R96, -0x2daee0ad, RZ ;  /* 0xd2511f5360067825 */ /* 0x000fe200078e00ff */
[----:B------:R-:W-:-:S03]  /*1e3e0*/  LOP3.LUT R14, R160, R0, RZ, 0xc0, !PT ;  /* 0x00000000a00e7212 */ /* 0x000fc600078ec0ff */
[----:B------:R-:W-:Y:S01]  /*1e3f0*/  IMAD.WIDE.U32 R82, R93, -0x2daee0ad, RZ ;  /* 0xd2511f535d527825 */ /* 0x000fe200078e00ff */
[----:B------:R-:W-:-:S03]  /*1e400*/  LOP3.LUT R0, R2, 0xffff, RZ, 0xc0, !PT ;  /* 0x0000ffff02007812 */ /* 0x000fc600078ec0ff */
[----:B------:R-:W-:Y:S01]  /*1e410*/  IMAD.WIDE.U32 R18, R29, -0x326172a9, RZ ;  /* 0xcd9e8d571d127825 */ /* 0x000fe200078e00ff */
[----:B------:R-:W-:Y:S01]  /*1e420*/  LOP3.LUT R80, R83, R217, R6, 0x96, !PT ;  /* 0x000000d953507212 */ /* 0x000fe200078e9606 */
[----:B------:R-:W-:Y:S01]  /*1e430*/  HMMA.16816.F32.BF16 R24, R8, R34, R40 ;  /* 0x000000220818723c */ /* 0x000fe20000041828 */
[----:B------:R-:W-:-:S05]  /*1e440*/  SHF.R.U32.HI R6, RZ, 0x8, R0 ;  /* 0x00000008ff067819 */ /* 0x000fca0000011600 */
[----:B------:R-:W-:Y:S01]  /*1e450*/  HMMA.16816.F32.BF16 R56, R8, R22, R72 ;  /* 0x000000160838723c */ /* 0x000fe20000041848 */
[----:B------:R-:W-:-:S05]  /*1e460*/  LOP3.LUT R0, R3, R222, R18, 0x96, !PT ;  /* 0x000000de03007212 */ /* 0x000fca00078e9612 */
[----:B------:R-:W-:Y:S01]  /*1e470*/  HMMA.16816.F32.BF16 R44, R8, R32, R52 ;  /* 0x00000020082c723c */ /* 0x000fe20000041834 */
[----:B------:R-:W-:Y:S01]  /*1e480*/  LOP3.LUT R40, R95, R217, R30, 0x96, !PT ;  /* 0x000000d95f287212 */ /* 0x000fe200078e961e */
[----:B------:R-:W-:Y:S01]  /*1e490*/  IMAD.WIDE.U32 R16, R89, -0x326172a9, RZ ;  /* 0xcd9e8d5759107825 */ /* 0x000fe200078e00ff */
[----:B------:R-:W-:Y:S01]  /*1e4a0*/  SHF.R.U32.HI R3, RZ, 0x10, R2 ;  /* 0x00000010ff037819 */ /* 0x000fe20000011602 */
[----:B------:R-:W1:Y:S01]  /*1e4b0*/  LDSM.16.MT88.4 R28, [R171+0x5000] ;  /* 0x00500000ab1c783b */ /* 0x000e620000004200 */
[----:B------:R-:W-:Y:S02]  /*1e4c0*/  LOP3.LUT R41, R7, R219, R148, 0x96, !PT ;  /* 0x000000db07297212 */ /* 0x000fe400078e9694 */
[----:B------:R-:W-:Y:S01]  /*1e4d0*/  LOP3.LUT R7, R2, 0xff, RZ, 0xc0, !PT ;  /* 0x000000ff02077812 */ /* 0x000fe200078ec0ff */
[----:B------:R-:W-:Y:S01]  /*1e4e0*/  IMAD.MOV.U32 R162, RZ, RZ, R152 ;  /* 0x000000ffffa27224 */ /* 0x000fe200078e0098 */
[----:B------:R-:W-:Y:S01]  /*1e4f0*/  SHF.R.U32.HI R9, RZ, 0x18, R2 ;  /* 0x00000018ff097819 */ /* 0x000fe20000011602 */
[----:B------:R2:W5:Y:S01]  /*1e500*/  LDL.LU R92, [R1+0x3c0] ;  /* 0x0003c000015c7983 */ /* 0x0005620000300800 */
[----:B------:R-:W-:-:S02]  /*1e510*/  LOP3.LUT R10, R3, 0xff, RZ, 0xc0, !PT ;  /* 0x000000ff030a7812 */ /* 0x000fc400078ec0ff */
[C---:B------:R-:W-:Y:S02]  /*1e520*/  LOP3.LUT R2, R0.reuse, 0xffff, RZ, 0xc0, !PT ;  /* 0x0000ffff00027812 */ /* 0x040fe400078ec0ff */
[----:B------:R-:W-:Y:S02]  /*1e530*/  SHF.R.U32.HI R3, RZ, 0x10, R0 ;  /* 0x00000010ff037819 */ /* 0x000fe40000011600 */
[----:B------:R-:W-:Y:S02]  /*1e540*/  PRMT R11, R7, 0x5410, R6 ;  /* 0x00005410070b7816 */ /* 0x000fe40000000006 */
[----:B------:R-:W-:Y:S02]  /*1e550*/  LOP3.LUT R8, R0, 0xff, RZ, 0xc0, !PT ;  /* 0x000000ff00087812 */ /* 0x000fe400078ec0ff */
[----:B------:R-:W-:Y:S02]  /*1e560*/  SHF.R.U32.HI R7, RZ, 0x18, R0 ;  /* 0x00000018ff077819 */ /* 0x000fe40000011600 */
[----:B------:R-:W-:-:S02]  /*1e570*/  SHF.R.U32.HI R6, RZ, 0x8, R2 ;  /* 0x00000008ff067819 */ /* 0x000fc40000011602 */
[----:B------:R-:W-:Y:S01]  /*1e580*/  LOP3.LUT R0, R3, 0xff, RZ, 0xc0, !PT ;  /* 0x000000ff03007812 */ /* 0x000fe200078ec0ff */
[----:B------:R-:W-:Y:S01]  /*1e590*/  IMAD.WIDE.U32 R2, R87, -0x326172a9, RZ ;  /* 0xcd9e8d5757027825 */ /* 0x000fe200078e00ff */
[----:B------:R-:W-:Y:S02]  /*1e5a0*/  PRMT R6, R8, 0x5410, R6 ;  /* 0x0000541008067816 */ /* 0x000fe40000000006 */
[----:B------:R-:W-:Y:S02]  /*1e5b0*/  PRMT R10, R10, 0x5410, R9 ;  /* 0x000054100a0a7816 */ /* 0x000fe40000000009 */
[----:B------:R-:W-:Y:S02]  /*1e5c0*/  PRMT R9, R0, 0x5410, R7 ;  /* 0x0000541000097816 */ /* 0x000fe40000000007 */
[----:B------:R-:W-:Y:S02]  /*1e5d0*/  LOP3.LUT R0, R3, R222, R16, 0x96, !PT ;  /* 0x000000de03007212 */ /* 0x000fe400078e9610 */
[----:B------:R-:W-:-:S02]  /*1e5e0*/  LOP3.LUT R16, R2, 0xffff, RZ, 0xc0, !PT ;  /* 0x0000ffff02107812 */ /* 0x000fc400078ec0ff */
[--C-:B------:R-:W-:Y:S01]  /*1e5f0*/  HSET2.LE.AND R3, R6, R249.reuse, PT ;  /* 0x000000f906037233 */ /* 0x100fe20003803000 */
[----:B------:R-:W-:Y:S01]  /*1e600*/  HMMA.16816.F32.BF16 R48, R12, R20, R48 ;  /* 0x000000140c30723c */ /* 0x000fe20000041830 */
[--C-:B------:R-:W-:Y:S02]  /*1e610*/  HSET2.LE.AND R7, R10, R249.reuse, PT ;  /* 0x000000f90a077233 */ /* 0x100fe40003803000 */
[--C-:B------:R-:W-:Y:S02]  /*1e620*/  SHF.R.U32.HI R18, RZ, 0x10, R2.reuse ;  /* 0x00000010ff127819 */ /* 0x100fe40000011602 */
[----:B------:R-:W-:Y:S02]  /*1e630*/  HSET2.LE.AND R6, R11, R249, PT ;  /* 0x000000f90b067233 */ /* 0x000fe40003803000 */
[----:B------:R-:W-:Y:S02]  /*1e640*/  LOP3.LUT R21, R2, 0xff, RZ, 0xc0, !PT ;  /* 0x000000ff02157812 */ /* 0x000fe400078ec0ff */
[----:B------:R-:W-:-:S02]  /*1e650*/  SHF.R.U32.HI R20, RZ, 0x18, R2 ;  /* 0x00000018ff147819 */ /* 0x000fc40000011602 */
[----:B------:R-:W-:Y:S01]  /*1e660*/  LOP3.LUT R2, R0, 0xffff, RZ, 0xc0, !PT ;  /* 0x0000ffff00027812 */ /* 0x000fe200078ec0ff */
[C---:B------:R-:W-:Y:S01]  /*1e670*/  HMMA.16816.F32.BF16 R52, R12.reuse, R22, R68 ;  /* 0x000000160c34723c */ /* 0x040fe20000041844 */
[----:B------:R-:W-:Y:S02]  /*1e680*/  LOP3.LUT R8, R200, R3, RZ, 0xc0, !PT ;  /* 0x00000003c8087212 */ /* 0x000fe400078ec0ff */
[----:B------:R-:W-:Y:S02]  /*1e690*/  SHF.R.U32.HI R3, RZ, 0x10, R0 ;  /* 0x00000010ff037819 */ /* 0x000fe40000011600 */
[----:B------:R-:W-:Y:S01]  /*1e6a0*/  LOP3.LUT R11, R185, R7, RZ, 0xc0, !PT ;  /* 0x00000007b90b7212 */ /* 0x000fe200078ec0ff */
[----:B------:R-:W-:Y:S01]  /*1e6b0*/  HMMA.16816.F32.BF16 R76, R12, R32, R76 ;  /* 0x000000200c4c723c */ /* 0x000fe2000004184c */
[----:B------:R-:W-:-:S05]  /*1e6c0*/  SHF.R.U32.HI R7, RZ, 0x8, R2 ;  /* 0x00000008ff077819 */ /* 0x000fca0000011602 */
[----:B------:R-:W-:Y:S01]  /*1e6d0*/  HMMA.16816.F32.BF16 R72, R12, R34, R64 ;  /* 0x000000220c48723c */ /* 0x000fe20000041840 */
[----:B------:R-:W-:Y:S01]  /*1e6e0*/  LOP3.LUT R10, R186, R6, RZ, 0xc0, !PT ;  /* 0x00000006ba0a7212 */ /* 0x000fe200078ec0ff */
[----:B------:R-:W-:Y:S01]  /*1e6f0*/  IMAD.MOV.U32 R160, RZ, RZ, R153 ;  /* 0x000000ffffa07224 */ /* 0x000fe200078e0099 */
[----:B------:R-:W-:Y:S01]  /*1e700*/  LOP3.LUT R2, R3, 0xff, RZ, 0xc0, !PT ;  /* 0x000000ff03027812 */ /* 0x000fe200078ec0ff */
[----:B------:R-:W-:Y:S03]  /*1e710*/  LDSM.16.MT88.4 R32, [R188+0x5400] ;  /* 0x00540000bc20783b */ /* 0x000fe60000004200 */
[----:B------:R-:W-:Y:S02]  /*1e720*/  LOP3.LUT R14, R18, 0xff, RZ, 0xc0, !PT ;  /* 0x000000ff120e7812 */ /* 0x000fe400078ec0ff */
[----:B------:R-:W-:Y:S02]  /*1e730*/  LOP3.LUT R12, R0, 0xff, RZ, 0xc0, !PT ;  /* 0x000000ff000c7812 */ /* 0x000fe400078ec0ff */
[----:B------:R-:W-:-:S02]  /*1e740*/  SHF.R.U32.HI R6, RZ, 0x18, R0 ;  /* 0x00000018ff067819 */ /* 0x000fc40000011600 */
[----:B------:R-:W-:Y:S02]  /*1e750*/  PRMT R3, R14, 0x5410, R20 ;  /* 0x000054100e037816 */ /* 0x000fe40000000014 */
[--C-:B------:R-:W-:Y:S02]  /*1e760*/  HSET2.LE.AND R9, R9, R249.reuse, PT ;  /* 0x000000f909097233 */ /* 0x100fe40003803000 */
[----:B------:R-:W-:Y:S02]  /*1e770*/  PRMT R7, R12, 0x5410, R7 ;  /* 0x000054100c077816 */ /* 0x000fe40000000007 */
[----:B------:R-:W-:Y:S02]  /*1e780*/  SHF.R.U32.HI R13, RZ, 0x8, R16 ;  /* 0x00000008ff0d7819 */ /* 0x000fe40000011610 */
[----:B------:R-:W-:Y:S02]  /*1e790*/  PRMT R6, R2, 0x5410, R6 ;  /* 0x0000541002067816 */ /* 0x000fe40000000006 */
[----:B------:R-:W-:-:S02]  /*1e7a0*/  HSET2.LE.AND R2, R3, R249, PT ;  /* 0x000000f903027233 */ /* 0x000fc40003803000 */
[----:B------:R-:W-:Y:S02]  /*1e7b0*/  LOP3.LUT R9, R187, R9, RZ, 0xc0, !PT ;  /* 0x00000009bb097212 */ /* 0x000fe400078ec0ff */
[----:B------:R-:W-:Y:S02]  /*1e7c0*/  PRMT R0, R21, 0x5410, R13 ;  /* 0x0000541015007816 */ /* 0x000fe4000000000d */
[--C-:B------:R-:W-:Y:S02]  /*1e7d0*/  HSET2.LE.AND R3, R7, R249.reuse, PT ;  /* 0x000000f907037233 */ /* 0x100fe40003803000 */
[----:B------:R-:W-:Y:S02]  /*1e7e0*/  LOP3.LUT R16, R19, R218, R134, 0x96, !PT ;  /* 0x000000da13107212 */ /* 0x000fe400078e9686 */
[--C-:B------:R-:W-:Y:S02]  /*1e7f0*/  HSET2.LE.AND R6, R6, R249.reuse, PT ;  /* 0x000000f906067233 */ /* 0x100fe40003803000 */
[----:B------:R-:W-:-:S02]  /*1e800*/  HSET2.LE.AND R0, R0, R249, PT ;  /* 0x000000f900007233 */ /* 0x000fc40003803000 */
[----:B------:R-:W-:Y:S02]  /*1e810*/  LOP3.LUT R15, R231, R2, RZ, 0xc0, !PT ;  /* 0x00000002e70f7212 */ /* 0x000fe400078ec0ff */
[----:B------:R-:W-:Y:S01]  /*1e820*/  LOP3.LUT R12, R160, R3, RZ, 0xc0, !PT ;  /* 0x00000003a00c7212 */ /* 0x000fe200078ec0ff */
[----:B------:R-:W-:Y:S01]  /*1e830*/  IMAD.WIDE.U32 R2, R16, -0x2daee0ad, RZ ;  /* 0xd2511f5310027825 */ /* 0x000fe200078e00ff */
[C---:B-1----:R-:W-:Y:S01]  /*1e840*/  HMMA.16816.F32.BF16 R152, R8.reuse, R28, R60 ;  /* 0x0000001c0898723c */ /* 0x042fe2000004183c */
[----:B------:R-:W-:Y:S02]  /*1e850*/  LOP3.LUT R13, R235, R6, RZ, 0xc0, !PT ;  /* 0x00000006eb0d7212 */ /* 0x000fe400078ec0ff */
[----:B------:R-:W-:Y:S01]  /*1e860*/  IMAD.WIDE.U32 R6, R40, -0x326172a9, RZ ;  /* 0xcd9e8d5728067825 */ /* 0x000fe200078e00ff */
[----:B------:R-:W-:Y:S02]  /*1e870*/  LOP3.LUT R14, R234, R0, RZ, 0xc0, !PT ;  /* 0x00000000ea0e7212 */ /* 0x000fe400078ec0ff */
[----:B------:R-:W-:Y:S01]  /*1e880*/  HMMA.16816.F32.BF16 R64, R8, R30, R56 ;  /* 0x0000001e0840723c */ /* 0x000fe20000041838 */
[----:B------:R-:W-:-:S05]  /*1e890*/  LOP3.LUT R0, R3, R223, R84, 0x96, !PT ;  /* 0x000000df03007212 */ /* 0x000fca00078e9654 */
[C---:B------:R-:W-:Y:S06]  /*1e8a0*/  HMMA.16816.F32.BF16 R60, R8.reuse, R36, R44 ;  /* 0x00000024083c723c */ /* 0x040fec000004182c */
[----:B------:R-:W-:Y:S01]  /*1e8b0*/  HMMA.16816.F32.BF16 R68, R8, R38, R24 ;  /* 0x000000260844723c */ /* 0x000fe20000041818 */
[----:B------:R-:W-:Y:S01]  /*1e8c0*/  LOP3.LUT R18, R2, 0xffff, RZ, 0xc0, !PT ;  /* 0x0000ffff02127812 */ /* 0x000fe200078ec0ff */
[----:B------:R-:W1:Y:S05]  /*1e8d0*/  LDSM.16.MT88.4 R24, [R171+0x5400] ;  /* 0x00540000ab18783b */ /* 0x000e6a0000004200 */
[----:B------:R-:W-:Y:S01]  /*1e8e0*/  IMAD.WIDE.U32 R8, R88, -0x326172a9, RZ ;  /* 0xcd9e8d5758087825 */ /* 0x000fe200078e00ff */
[----:B------:R-:W-:-:S02]  /*1e8f0*/  LOP3.LUT R10, R17, R218, R156, 0x96, !PT ;  /* 0x000000da110a7212 */ /* 0x000fc400078e969c */
[----:B------:R-:W-:Y:S02]  /*1e900*/  LOP3.LUT R17, R7, R222, R8, 0x96, !PT ;  /* 0x000000de07117212 */ /* 0x000fe400078e9608 */
[----:B------:R-:W-:Y:S02]  /*1e910*/  LOP3.LUT R8, R0, 0xffff, RZ, 0xc0, !PT ;  /* 0x0000ffff00087812 */ /* 0x000fe400078ec0ff */
[----:B------:R-:W-:Y:S02]  /*1e920*/  LOP3.LUT R42, R9, R218, R138, 0x96, !PT ;  /* 0x000000da092a7212 */ /* 0x000fe400078e968a */
[----:B------:R-:W-:Y:S02]  /*1e930*/  LOP3.LUT R21, R2, 0xff, RZ, 0xc0, !PT ;  /* 0x000000ff02157812 */ /* 0x000fe400078ec0ff */
[--C-:B------:R-:W-:Y:S02]  /*1e940*/  SHF.R.U32.HI R19, RZ, 0x10, R2.reuse ;  /* 0x00000010ff137819 */ /* 0x100fe40000011602 */
[----:B------:R-:W-:Y:S01]  /*1e950*/  SHF.R.U32.HI R20, RZ, 0x18, R2 ;  /* 0x00000018ff147819 */ /* 0x000fe20000011602 */
[----:B------:R-:W-:Y:S01]  /*1e960*/  IMAD.WIDE.U32 R2, R10, -0x2daee0ad, RZ ;  /* 0xd2511f530a027825 */ /* 0x000fe200078e00ff */
[----:B------:R-:W-:-:S02]  /*1e970*/  SHF.R.U32.HI R9, RZ, 0x10, R0 ;  /* 0x00000010ff097819 */ /* 0x000fc40000011600 */
[----:B------:R-:W-:Y:S02]  /*1e980*/  LOP3.LUT R16, R0, 0xff, RZ, 0xc0, !PT ;  /* 0x000000ff00107812 */ /* 0x000fe400078ec0ff */
[----:B------:R-:W-:Y:S02]  /*1e990*/  SHF.R.U32.HI R10, RZ, 0x8, R8 ;  /* 0x00000008ff0a7819 */ /* 0x000fe40000011608 */
[----:B------:R-:W-:Y:S02]  /*1e9a0*/  SHF.R.U32.HI R18, RZ, 0x8, R18 ;  /* 0x00000008ff127819 */ /* 0x000fe40000011612 */
[----:B------:R-:W-:Y:S02]  /*1e9b0*/  LOP3.LUT R8, R9, 0xff, RZ, 0xc0, !PT ;  /* 0x000000ff09087812 */ /* 0x000fe400078ec0ff */
[----:B------:R-:W-:Y:S02]  /*1e9c0*/  SHF.R.U32.HI R11, RZ, 0x18, R0 ;  /* 0x00000018ff0b7819 */ /* 0x000fe40000011600 */
[----:B------:R-:W-:-:S02]  /*1e9d0*/  PRMT R9, R16, 0x5410, R10 ;  /* 0x0000541010097816 */ /* 0x000fc4000000000a */
[----:B------:R-:W-:Y:S02]  /*1e9e0*/  PRMT R18, R21, 0x5410, R18 ;  /* 0x0000541015127816 */ /* 0x000fe40000000012 */
[----:B------:R-:W-:Y:S02]  /*1e9f0*/  LOP3.LUT R19, R19, 0xff, RZ, 0xc0, !PT ;  /* 0x000000ff13137812 */ /* 0x000fe400078ec0ff */
[----:B------:R-:W-:Y:S02]  /*1ea00*/  LOP3.LUT R0, R3, R223, R90, 0x96, !PT ;  /* 0x000000df03007212 */ /* 0x000fe400078e965a */
[----:B------:R-:W-:Y:S02]  /*1ea10*/  PRMT R8, R8, 0x5410, R11 ;  /* 0x0000541008087816 */ /* 0x000fe4000000000b */
[----:B------:R-:W-:Y:S02]  /*1ea20*/  LOP3.LUT R16, R2, 0xffff, RZ, 0xc0, !PT ;  /* 0x0000ffff02107812 */ /* 0x000fe400078ec0ff */
[----:B------:R-:W-:-:S02]  /*1ea30*/  HSET2.LE.AND R3, R9, R249, PT ;  /* 0x000000f909037233 */ /* 0x000fc40003803000 */
[----:B------:R-:W-:Y:S02]  /*1ea40*/  PRMT R19, R19, 0x5410, R20 ;  /* 0x0000541013137816 */ /* 0x000fe40000000014 */
[--C-:B------:R-:W-:Y:S02]  /*1ea50*/  HSET2.LE.AND R10, R18, R249.reuse, PT ;  /* 0x000000f9120a7233 */ /* 0x100fe40003803000 */
[----:B------:R-:W-:Y:S02]  /*1ea60*/  LOP3.LUT R21, R2, 0xff, RZ, 0xc0, !PT ;  /* 0x000000ff02157812 */ /* 0x000fe400078ec0ff */
[--C-:B------:R-:W-:Y:S02]  /*1ea70*/  SHF.R.U32.HI R20, RZ, 0x10, R2.reuse ;  /* 0x00000010ff147819 */ /* 0x100fe40000011602 */
[----:B------:R-:W-:Y:S02]  /*1ea80*/  HSET2.LE.AND R9, R8, R249, PT ;  /* 0x000000f908097233 */ /* 0x000fe40003803000 */
[----:B------:R-:W-:-:S02]  /*1ea90*/  SHF.R.U32.HI R18, RZ, 0x18, R2 ;  /* 0x00000018ff127819 */ /* 0x000fc40000011602 */
[----:B------:R-:W-:Y:S02]  /*1eaa0*/  LOP3.LUT R8, R224, R3, RZ, 0xc0, !PT ;  /* 0x00000003e0087212 */ /* 0x000fe400078ec0ff */
[----:B------:R-:W-:Y:S01]  /*1eab0*/  LOP3.LUT R2, R0, 0xffff, RZ, 0xc0, !PT ;  /* 0x0000ffff00027812 */ /* 0x000fe200078ec0ff */
[----:B------:R-:W-:Y:S01]  /*1eac0*/  HMMA.16816.F32.BF16 R48, R12, R28, R48 ;  /* 0x0000001c0c30723c */ /* 0x000fe20000041830 */
[----:B------:R-:W-:-:S05]  /*1ead0*/  SHF.R.U32.HI R3, RZ, 0x10, R0 ;  /* 0x00000010ff037819 */ /* 0x000fca0000011600 */
[C---:B------:R-:W-:Y:S06]  /*1eae0*/  HMMA.16816.F32.BF16 R52, R12.reuse, R30, R52 ;  /* 0x0000001e0c34723c */ /* 0x040fec0000041834 */
[C---:B------:R-:W-:Y:S06]  /*1eaf0*/  HMMA.16816.F32.BF16 R56, R12.reuse, R36, R76 ;  /* 0x000000240c38723c */ /* 0x040fec000004184c */
[----:B------:R-:W-:Y:S01]  /*1eb00*/  HMMA.16816.F32.BF16 R44, R12, R38, R72 ;  /* 0x000000260c2c723c */ /* 0x000fe20000041848 */
[----:B------:R-:W-:Y:S01]  /*1eb10*/  HSET2.LE.AND R11, R19, R249, PT ;  /* 0x000000f9130b7233 */ /* 0x000fe20003803000 */
[----:B------:R-:W-:Y:S01]  /*1eb20*/  IMAD.WIDE.U32 R40, R41, -0x326172a9, RZ ;  /* 0xcd9e8d5729287825 */ /* 0x000fe200078e00ff */
[----:B------:R-:W-:Y:S01]  /*1eb30*/  LOP3.LUT R9, R213, R9, RZ, 0xc0, !PT ;  /* 0x00000009d5097212 */ /* 0x000fe200078ec0ff */
[----:B------:R-:W3:Y:S03]  /*1eb40*/  LDSM.16.MT88.4 R28, [R171+0x5800] ;  /* 0x00580000ab1c783b */ /* 0x000ee60000004200 */
[----:B------:R-:W-:-:S02]  /*1eb50*/  SHF.R.U32.HI R14, RZ, 0x8, R16 ;  /* 0x00000008ff0e7819 */ /* 0x000fc40000011610 */
[----:B------:R-:W-:Y:S02]  /*1eb60*/  SHF.R.U32.HI R13, RZ, 0x8, R2 ;  /* 0x00000008ff0d7819 */ /* 0x000fe40000011602 */
[----:B------:R-:W-:Y:S02]  /*1eb70*/  LOP3.LUT R16, R20, 0xff, RZ, 0xc0, !PT ;  /* 0x000000ff14107812 */ /* 0x000fe400078ec0ff */
[----:B------:R-:W-:Y:S02]  /*1eb80*/  LOP3.LUT R15, R0, 0xff, RZ, 0xc0, !PT ;  /* 0x000000ff000f7812 */ /* 0x000fe400078ec0ff */
[----:B------:R-:W-:Y:S02]  /*1eb90*/  SHF.R.U32.HI R12, RZ, 0x18, R0 ;  /* 0x00000018ff0c7819 */ /* 0x000fe40000011600 */
[----:B------:R-:W-:Y:S02]  /*1eba0*/  LOP3.LUT R2, R3, 0xff, RZ, 0xc0, !PT ;  /* 0x000000ff03027812 */ /* 0x000fe400078ec0ff */
[----:B------:R-:W-:-:S02]  /*1ebb0*/  PRMT R0, R21, 0x5410, R14 ;  /* 0x0000541015007816 */ /* 0x000fc4000000000e */
[----:B------:R-:W-:Y:S02]  /*1ebc0*/  PRMT R3, R16, 0x5410, R18 ;  /* 0x0000541010037816 */ /* 0x000fe40000000012 */
[----:B------:R-:W-:Y:S02]  /*1ebd0*/  PRMT R13, R15, 0x5410, R13 ;  /* 0x000054100f0d7816 */ /* 0x000fe4000000000d */
[----:B------:R-:W-:Y:S02]  /*1ebe0*/  PRMT R2, R2, 0x5410, R12 ;  /* 0x0000541002027816 */ /* 0x000fe4000000000c */
[--C-:B------:R-:W-:Y:S02]  /*1ebf0*/  HSET2.LE.AND R0, R0, R249.reuse, PT ;  /* 0x000000f900007233 */ /* 0x100fe40003803000 */
[--C-:B------:R-:W-:Y:S02]  /*1ec00*/  HSET2.LE.AND R12, R3, R249.reuse, PT ;  /* 0x000000f9030c7233 */ /* 0x100fe40003803000 */
[----:B------:R-:W-:-:S02]  /*1ec10*/  HSET2.LE.AND R13, R13, R249, PT ;  /* 0x000000f90d0d7233 */ /* 0x000fc40003803000 */
[----:B------:R-:W-:Y:S01]  /*1ec20*/  HSET2.LE.AND R14, R2, R249, PT ;  /* 0x000000f9020e7233 */ /* 0x000fe20003803000 */
[----:B------:R-:W-:Y:S01]  /*1ec30*/  IMAD.WIDE.U32 R2, R80, -0x326172a9, RZ ;  /* 0xcd9e8d5750027825 */ /* 0x000fe200078e00ff */
[----:B------:R-:W-:Y:S02]  /*1ec40*/  LOP3.LUT R10, R212, R10, RZ, 0xc0, !PT ;  /* 0x0000000ad40a7212 */ /* 0x000fe400078ec0ff */
[----:B------:R-:W-:Y:S02]  /*1ec50*/  LOP3.LUT R11, R201, R11, RZ, 0xc0, !PT ;  /* 0x0000000bc90b7212 */ /* 0x000fe400078ec0ff */
[----:B------:R-:W-:Y:S02]  /*1ec60*/  LOP3.LUT R22, R250, R0, RZ, 0xc0, !PT ;  /* 0x00000000fa167212 */ /* 0x000fe400078ec0ff */
[----:B------:R-:W-:Y:S02]  /*1ec70*/  LOP3.LUT R23, R247, R12, RZ, 0xc0, !PT ;  /* 0x0000000cf7177212 */ /* 0x000fe400078ec0ff */
[----:B------:R-:W-:-:S02]  /*1ec80*/  LOP3.LUT R20, R162, R13, RZ, 0xc0, !PT ;  /* 0x0000000da2147212 */ /* 0x000fc400078ec0ff */
[----:B------:R-:W-:Y:S01]  /*1ec90*/  LOP3.LUT R21, R252, R14, RZ, 0xc0, !PT ;  /* 0x0000000efc157212 */ /* 0x000fe200078ec0ff */
[----:B-1----:R-:W-:Y:S01]  /*1eca0*/  HMMA.16816.F32.BF16 R152, R8, R24, R152 ;  /* 0x000000180898723c */ /* 0x002fe20000041898 */
[----:B------:R-:W-:Y:S01]  /*1ecb0*/  LOP3.LUT R0, R3, R222, R40, 0x96, !PT ;  /* 0x000000de03007212 */ /* 0x000fe200078e9628 */
[----:B------:R-:W-:Y:S01]  /*1ecc0*/  LDSM.16.MT88.4 R160, [R171+0x5c00] ;  /* 0x005c0000aba0783b */ /* 0x000fe20000004200 */
[----:B------:R-:W-:-:S03]  /*1ecd0*/  LOP3.LUT R13, R2, 0xff, RZ, 0xc0, !PT ;  /* 0x000000ff020d7812 */ /* 0x000fc600078ec0ff */
[----:B------:R-:W-:Y:S01]  /*1ece0*/  HMMA.16816.F32.BF16 R64, R8, R26, R64 ;  /* 0x0000001a0840723c */ /* 0x000fe20000041840 */
[----:B------:R-:W-:-:S05]  /*1ecf0*/  SHF.R.U32.HI R12, RZ, 0x18, R2 ;  /* 0x00000018ff0c7819 */ /* 0x000fca0000011602 */
[C---:B------:R-:W-:Y:S06]  /*1ed00*/  HMMA.16816.F32.BF16 R48, R20.reuse, R24, R48 ;  /* 0x000000181430723c */ /* 0x040fec0000041830 */
[----:B------:R-:W-:Y:S01]  /*1ed10*/  HMMA.16816.F32.BF16 R52, R20, R26, R52 ;  /* 0x0000001a1434723c */ /* 0x000fe20000041834 */
[----:B------:R-:W1:Y:S05]  /*1ed20*/  LDSM.16.MT88.4 R24, [R188+0x5800] ;  /* 0x00580000bc18783b */ /* 0x000e6a0000004200 */
[C---:B------:R-:W-:Y:S06]  /*1ed30*/  HMMA.16816.F32.BF16 R60, R8.reuse, R32, R60 ;  /* 0x00000020083c723c */ /* 0x040fec000004183c */
[----:B------:R-:W-:Y:S07]  /*1ed40*/  HMMA.16816.F32.BF16 R36, R8, R34, R68 ;  /* 0x000000220824723c */ /* 0x000fee0000041844 */
[----:B------:R-:W-:-:S02]  /*1ed50*/  LOP3.LUT R10, R2, 0xffff, RZ, 0xc0, !PT ;  /* 0x0000ffff020a7812 */ /* 0x000fc400078ec0ff */
[----:B------:R-:W-:Y:S02]  /*1ed60*/  SHF.R.U32.HI R11, RZ, 0x10, R2 ;  /* 0x00000010ff0b7819 */ /* 0x000fe40000011602 */
[C---:B------:R-:W-:Y:S02]  /*1ed70*/  LOP3.LUT R2, R0.reuse, 0xffff, RZ, 0xc0, !PT ;  /* 0x0000ffff00027812 */ /* 0x040fe400078ec0ff */
[----:B------:R-:W-:Y:S02]  /*1ed80*/  LOP3.LUT R8, R0, 0xff, RZ, 0xc0, !PT ;  /* 0x000000ff00087812 */ /* 0x000fe400078ec0ff */
[----:B------:R-:W-:Y:S02]  /*1ed90*/  SHF.R.U32.HI R3, RZ, 0x10, R0 ;  /* 0x00000010ff037819 */ /* 0x000fe40000011600 */
[----:B------:R-:W-:Y:S02]  /*1eda0*/  SHF.R.U32.HI R2, RZ, 0x8, R2 ;  /* 0x00000008ff027819 */ /* 0x000fe40000011602 */
[----:B------:R-:W-:-:S02]  /*1edb0*/  SHF.R.U32.HI R9, RZ, 0x18, R0 ;  /* 0x00000018ff097819 */ /* 0x000fc40000011600 */
[----:B------:R-:W-:Y:S02]  /*1edc0*/  SHF.R.U32.HI R10, RZ, 0x8, R10 ;  /* 0x00000008ff0a7819 */ /* 0x000fe4000001160a */
[----:B------:R-:W-:Y:S02]  /*1edd0*/  LOP3.LUT R11, R11, 0xff, RZ, 0xc0, !PT ;  /* 0x000000ff0b0b7812 */ /* 0x000fe400078ec0ff */
[----:B------:R-:W-:Y:S02]  /*1ede0*/  LOP3.LUT R0, R3, 0xff, RZ, 0xc0, !PT ;  /* 0x000000ff03007812 */ /* 0x000fe400078ec0ff */
[----:B------:R-:W-:Y:S02]  /*1edf0*/  PRMT R8, R8, 0x5410, R2 ;  /* 0x0000541008087816 */ /* 0x000fe40000000002 */
[----:B------:R-:W-:Y:S02]  /*1ee00*/  PRMT R10, R13, 0x5410, R10 ;  /* 0x000054100d0a7816 */ /* 0x000fe4000000000a */
[----:B------:R-:W-:-:S02]  /*1ee10*/  PRMT R11, R11, 0x5410, R12 ;  /* 0x000054100b0b7816 */ /* 0x000fc4000000000c */
[----:B------:R-:W-:Y:S02]  /*1ee20*/  PRMT R0, R0, 0x5410, R9 ;  /* 0x0000541000007816 */ /* 0x000fe40000000009 */
[--C-:B------:R-:W-:Y:S02]  /*1ee30*/  HSET2.LE.AND R8, R8, R249.reuse, PT ;  /* 0x000000f908087233 */ /* 0x100fe40003803000 */
[--C-:B------:R-:W-:Y:S02]  /*1ee40*/  HSET2.LE.AND R10, R10, R249.reuse, PT ;  /* 0x000000f90a0a7233 */ /* 0x100fe40003803000 */
[--C-:B------:R-:W-:Y:S02]  /*1ee50*/  HSET2.LE.AND R9, R0, R249.reuse, PT ;  /* 0x000000f900097233 */ /* 0x100fe40003803000 */
[----:B------:R-:W-:Y:S02]  /*1ee60*/  HSET2.LE.AND R11, R11, R249, PT ;  /* 0x000000f90b0b7233 */ /* 0x000fe40003803000 */
[----:B------:R-:W-:-:S02]  /*1ee70*/  LOP3.LUT R18, R6, 0xffff, RZ, 0xc0, !PT ;  /* 0x0000ffff06127812 */ /* 0x000fc400078ec0ff */
[----:B------:R-:W-:Y:S02]  /*1ee80*/  LOP3.LUT R12, R227, R8, RZ, 0xc0, !PT ;  /* 0x00000008e30c7212 */ /* 0x000fe400078ec0ff */
[----:B------:R-:W-:Y:S02]  /*1ee90*/  LOP3.LUT R8, R17, 0xffff, RZ, 0xc0, !PT ;  /* 0x0000ffff11087812 */ /* 0x000fe400078ec0ff */
[----:B------:R-:W-:Y:S02]  /*1eea0*/  LOP3.LUT R43, R41, R218, R98, 0x96, !PT ;  /* 0x000000da292b7212 */ /* 0x000fe400078e9662 */
[----:B------:R-:W-:Y:S02]  /*1eeb0*/  LOP3.LUT R14, R225, R10, RZ, 0xc0, !PT ;  /* 0x0000000ae10e7212 */ /* 0x000fe400078ec0ff */
[----:B------:R-:W-:Y:S02]  /*1eec0*/  LOP3.LUT R13, R226, R9, RZ, 0xc0, !PT ;  /* 0x00000009e20d7212 */ /* 0x000fe400078ec0ff */
[----:B------:R-:W-:-:S02]  /*1eed0*/  LOP3.LUT R15, R175, R11, RZ, 0xc0, !PT ;  /* 0x0000000baf0f7212 */ /* 0x000fc400078ec0ff */
[----:B------:R-:W-:Y:S02]  /*1eee0*/  SHF.R.U32.HI R10, RZ, 0x8, R18 ;  /* 0x00000008ff0a7819 */ /* 0x000fe40000011612 */
[----:B------:R-:W-:Y:S02]  /*1eef0*/  LOP3.LUT R18, R17, 0xff, RZ, 0xc0, !PT ;  /* 0x000000ff11127812 */ /* 0x000fe400078ec0ff */
[--C-:B------:R-:W-:Y:S02]  /*1ef00*/  SHF.R.U32.HI R9, RZ, 0x10, R17.reuse ;  /* 0x00000010ff097819 */ /* 0x100fe40000011611 */
[----:B------:R-:W-:Y:S01]  /*1ef10*/  SHF.R.U32.HI R11, RZ, 0x8, R8 ;  /* 0x00000008ff0b7819 */ /* 0x000fe20000011608 */
[----:B------:R-:W-:Y:S01]  /*1ef20*/  IMAD.WIDE.U32 R2, R43, -0x2daee0ad, RZ ;  /* 0xd2511f532b027825 */ /* 0x000fe200078e00ff */
[----:B------:R-:W-:Y:S02]  /*1ef30*/  SHF.R.U32.HI R19, RZ, 0x10, R6 ;  /* 0x00000010ff137819 */ /* 0x000fe40000011606 */
[----:B------:R-:W-:-:S02]  /*1ef40*/  SHF.R.U32.HI R17, RZ, 0x18, R17 ;  /* 0x00000018ff117819 */ /* 0x000fc40000011611 */
[----:B------:R-:W-:Y:S02]  /*1ef50*/  LOP3.LUT R8, R9, 0xff, RZ, 0xc0, !PT ;  /* 0x000000ff09087812 */ /* 0x000fe400078ec0ff */
[----:B------:R-:W-:Y:S02]  /*1ef60*/  PRMT R11, R18, 0x5410, R11 ;  /* 0x00005410120b7816 */ /* 0x000fe4000000000b */
[----:B------:R-:W-:Y:S01]  /*1ef70*/  LOP3.LUT R0, R3, R223, R82, 0x96, !PT ;  /* 0x000000df03007212 */ /* 0x000fe200078e9652 */
[C---:B------:R-:W-:Y:S01]  /*1ef80*/  HMMA.16816.F32.BF16 R56, R20.reuse, R32, R56 ;  /* 0x000000201438723c */ /* 0x040fe20000041838 */
[----:B------:R-:W-:Y:S02]  /*1ef90*/  SHF.R.U32.HI R40, RZ, 0x18, R6 ;  /* 0x00000018ff287819 */ /* 0x000fe40000011606 */
[----:B------:R-:W-:Y:S02]  /*1efa0*/  LOP3.LUT R19, R19, 0xff, RZ, 0xc0, !PT ;  /* 0x000000ff13137812 */ /* 0x000fe400078ec0ff */
[----:B------:R-:W-:Y:S01]  /*1efb0*/  PRMT R8, R8, 0x5410, R17 ;  /* 0x0000541008087816 */ /* 0x000fe20000000011 */
[----:B------:R-:W-:Y:S01]  /*1efc0*/  HMMA.16816.F32.BF16 R44, R20, R34, R44 ;  /* 0x00000022142c723c */ /* 0x000fe2000004182c */
[----:B------:R-:W-:-:S02]  /*1efd0*/  LOP3.LUT R18, R2, 0xffff, RZ, 0xc0, !PT ;  /* 0x0000ffff02127812 */ /* 0x000fc400078ec0ff */
[----:B------:R-:W-:Y:S02]  /*1efe0*/  HSET2.LE.AND R3, R11, R249, PT ;  /* 0x000000f90b037233 */ /* 0x000fe40003803000 */
[----:B------:R-:W-:Y:S01]  /*1eff0*/  LOP3.LUT R41, R6, 0xff, RZ, 0xc0, !PT ;  /* 0x000000ff06297812 */ /* 0x000fe200078ec0ff */
[----:B------:R-:W-:Y:S01]  /*1f000*/  IMAD.WIDE.U32 R6, R42, -0x2daee0ad, RZ ;  /* 0xd2511f532a067825 */ /* 0x000fe200078e00ff */
[----:B------:R-:W-:Y:S02]  /*1f010*/  LOP3.LUT R21, R2, 0xff, RZ, 0xc0, !PT ;  /* 0x000000ff02157812 */ /* 0x000fe400078ec0ff */
[--C-:B------:R-:W-:Y:S02]  /*1f020*/  SHF.R.U32.HI R20, RZ, 0x10, R2.reuse ;  /* 0x00000010ff147819 */ /* 0x100fe40000011602 */
[----:B------:R-:W-:Y:S02]  /*1f030*/  SHF.R.U32.HI R17, RZ, 0x18, R2 ;  /* 0x00000018ff117819 */ /* 0x000fe40000011602 */
[----:B------:R-:W-:-:S02]  /*1f040*/  LOP3.LUT R2, R0, 0xffff, RZ, 0xc0, !PT ;  /* 0x0000ffff00027812 */ /* 0x000fc400078ec0ff */
[----:B------:R-:W-:Y:S02]  /*1f050*/  PRMT R19, R19, 0x5410, R40 ;  /* 0x0000541013137816 */ /* 0x000fe40000000028 */
[----:B------:R-:W-:Y:S01]  /*1f060*/  HSET2.LE.AND R9, R8, R249, PT ;  /* 0x000000f908097233 */ /* 0x000fe20003803000 */
[C---:B---3--:R-:W-:Y:S01]  /*1f070*/  HMMA.16816.F32.BF16 R152, R12.reuse, R28, R152 ;  /* 0x0000001c0c98723c */ /* 0x048fe20000041898 */
[----:B------:R-:W-:Y:S02]  /*1f080*/  LOP3.LUT R8, R251, R3, RZ, 0xc0, !PT ;  /* 0x00000003fb087212 */ /* 0x000fe400078ec0ff */
[----:B------:R-:W-:Y:S02]  /*1f090*/  LOP3.LUT R3, R0, 0xff, RZ, 0xc0, !PT ;  /* 0x000000ff00037812 */ /* 0x000fe400078ec0ff */
[----:B------:R-:W-:Y:S01]  /*1f0a0*/  SHF.R.U32.HI R2, RZ, 0x8, R2 ;  /* 0x00000008ff027819 */ /* 0x000fe20000011602 */
[----:B------:R-:W-:Y:S01]  /*1f0b0*/  HMMA.16816.F32.BF16 R64, R12, R30, R64 ;  /* 0x0000001e0c40723c */ /* 0x000fe20000041840 */
[----:B------:R-:W-:-:S02]  /*1f0c0*/  LOP3.LUT R16, R7, R223, R94, 0x96, !PT ;  /* 0x000000df07107212 */ /* 0x000fc400078e965e */
[----:B------:R-:W-:-:S03]  /*1f0d0*/  HSET2.LE.AND R11, R19, R249, PT ;  /* 0x000000f9130b7233 */ /* 0x000fc60003803000 */
[----:B-1----:R-:W-:Y:S01]  /*1f0e0*/  HMMA.16816.F32.BF16 R60, R12, R24, R60 ;  /* 0x000000180c3c723c */ /* 0x002fe2000004183c */
[----:B------:R-:W-:-:S05]  /*1f0f0*/  SHF.R.U32.HI R19, RZ, 0x18, R6 ;  /* 0x00000018ff137819 */ /* 0x000fca0000011606 */
[----:B------:R-:W-:Y:S01]  /*1f100*/  HMMA.16816.F32.BF16 R36, R12, R26, R36 ;  /* 0x0000001a0c24723c */ /* 0x000fe20000041824 */
[----:B------:R-:W-:-:S06]  /*1f110*/  PRMT R10, R41, 0x5410, R10 ;  /* 0x00005410290a7816 */ /* 0x000fcc000000000a */
[----:B------:R-:W-:Y:S02]  /*1f120*/  LOP3.LUT R13, R6, 0xffff, RZ, 0xc0, !PT ;  /* 0x0000ffff060d7812 */ /* 0x000fe400078ec0ff */
[----:B------:R-:W-:Y:S02]  /*1f130*/  SHF.R.U32.HI R12, RZ, 0x8, R18 ;  /* 0x00000008ff0c7819 */ /* 0x000fe40000011612 */
[----:B------:R-:W-:Y:S02]  /*1f140*/  LOP3.LUT R7, R20, 0xff, RZ, 0xc0, !PT ;  /* 0x000000ff14077812 */ /* 0x000fe400078ec0ff */
[----:B------:R-:W-:Y:S02]  /*1f150*/  LOP3.LUT R14, R6, 0xff, RZ, 0xc0, !PT ;  /* 0x000000ff060e7812 */ /* 0x000fe400078ec0ff */
[----:B------:R-:W-:Y:S02]  /*1f160*/  SHF.R.U32.HI R18, RZ, 0x10, R6 ;  /* 0x00000010ff127819 */ /* 0x000fe40000011606 */
[----:B------:R-:W-:-:S02]  /*1f170*/  PRMT R6, R3, 0x5410, R2 ;  /* 0x0000541003067816 */ /* 0x000fc40000000002 */
[----:B------:R-:W-:Y:S02]  /*1f180*/  PRMT R15, R21, 0x5410, R12 ;  /* 0x00005410150f7816 */ /* 0x000fe4000000000c */
[--C-:B------:R-:W-:Y:S01]  /*1f190*/  SHF.R.U32.HI R2, RZ, 0x10, R0.reuse ;  /* 0x00000010ff027819 */ /* 0x100fe20000011600 */
[----:B------:R-:W1:Y:S01]  /*1f1a0*/  LDSM.16.MT88.4 R20, [R188+0x5c00] ;  /* 0x005c0000bc14783b */ /* 0x000e620000004200 */
[----:B------:R-:W-:Y:S02]  /*1f1b0*/  PRMT R12, R7, 0x5410, R17 ;  /* 0x00005410070c7816 */ /* 0x000fe40000000011 */
[----:B------:R-:W-:Y:S02]  /*1f1c0*/  LOP3.LUT R3, R2, 0xff, RZ, 0xc0, !PT ;  /* 0x000000ff02037812 */ /* 0x000fe400078ec0ff */
[----:B------:R-:W-:Y:S02]  /*1f1d0*/  SHF.R.U32.HI R7, RZ, 0x18, R0 ;  /* 0x00000018ff077819 */ /* 0x000fe40000011600 */
[--C-:B------:R-:W-:Y:S01]  /*1f1e0*/  HSET2.LE.AND R2, R6, R249.reuse, PT ;  /* 0x000000f906027233 */ /* 0x100fe20003803000 */
[----:B------:R-:W-:Y:S01]  /*1f1f0*/  IMAD.MOV.U32 R6, RZ, RZ, R172 ;  /* 0x000000ffff067224 */ /* 0x000fe200078e00ac */
[----:B------:R-:W-:-:S02]  /*1f200*/  HSET2.LE.AND R10, R10, R249, PT ;  /* 0x000000f90a0a7233 */ /* 0x000fc40003803000 */
[----:B------:R-:W-:Y:S02]  /*1f210*/  HSET2.LE.AND R0, R12, R249, PT ;  /* 0x000000f90c007233 */ /* 0x000fe40003803000 */
[----:B------:R-:W-:Y:S02]  /*1f220*/  PRMT R3, R3, 0x5410, R7 ;  /* 0x0000541003037816 */ /* 0x000fe40000000007 */
[----:B------:R-:W-:Y:S02]  /*1f230*/  LOP3.LUT R9, R246, R9, RZ, 0xc0, !PT ;  /* 0x00000009f6097212 */ /* 0x000fe400078ec0ff */
[----:B------:R-:W-:Y:S02]  /*1f240*/  LOP3.LUT R10, R243, R10, RZ, 0xc0, !PT ;  /* 0x0000000af30a7212 */ /* 0x000fe400078ec0ff */
[----:B------:R-:W-:Y:S02]  /*1f250*/  LOP3.LUT R11, R240, R11, RZ, 0xc0, !PT ;  /* 0x0000000bf00b7212 */ /* 0x000fe400078ec0ff */
[----:B------:R-:W-:-:S02]  /*1f260*/  SHF.R.U32.HI R13, RZ, 0x8, R13 ;  /* 0x00000008ff0d7819 */ /* 0x000fc4000001160d */
[----:B------:R-:W-:Y:S02]  /*1f270*/  LOP3.LUT R139, R6, R0, RZ, 0xc0, !PT ;  /* 0x00000000068b7212 */ /* 0x000fe400078ec0ff */
[----:B------:R-:W-:Y:S02]  /*1f280*/  LOP3.LUT R6, R16, 0xffff, RZ, 0xc0, !PT ;  /* 0x0000ffff10067812 */ /* 0x000fe400078ec0ff */
[----:B------:R-:W-:Y:S02]  /*1f290*/  SHF.R.U32.HI R7, RZ, 0x10, R16 ;  /* 0x00000010ff077819 */ /* 0x000fe40000011610 */
[----:B------:R-:W-:Y:S02]  /*1f2a0*/  HSET2.LE.AND R0, R3, R249, PT ;  /* 0x000000f903007233 */ /* 0x000fe40003803000 */
[----:B------:R-:W-:Y:S02]  /*1f2b0*/  PRMT R14, R14, 0x5410, R13 ;  /* 0x000054100e0e7816 */ /* 0x000fe4000000000d */
[----:B------:R-:W-:-:S02]  /*1f2c0*/  LOP3.LUT R136, R228, R2, RZ, 0xc0, !PT ;  /* 0x00000002e4887212 */ /* 0x000fc400078ec0ff */
[----:B------:R-:W-:Y:S02]  /*1f2d0*/  LOP3.LUT R13, R16, 0xff, RZ, 0xc0, !PT ;  /* 0x000000ff100d7812 */ /* 0x000fe400078ec0ff */
[----:B------:R-:W-:Y:S02]  /*1f2e0*/  HSET2.LE.AND R2, R15, R249, PT ;  /* 0x000000f90f027233 */ /* 0x000fe40003803000 */
[----:B------:R-:W-:Y:S01]  /*1f2f0*/  SHF.R.U32.HI R6, RZ, 0x8, R6 ;  /* 0x00000008ff067819 */ /* 0x000fe20000011606 */
[C---:B------:R-:W-:Y:S01]  /*1f300*/  HMMA.16816.F32.BF16 R164, R8.reuse, R28, R48 ;  /* 0x0000001c08a4723c */ /* 0x040fe20000041830 */
[----:B------:R-:W-:Y:S02]  /*1f310*/  SHF.R.U32.HI R12, RZ, 0x18, R16 ;  /* 0x00000018ff0c7819 */ /* 0x000fe40000011610 */
[----:B------:R-:W-:Y:S02]  /*1f320*/  LOP3.LUT R3, R7, 0xff, RZ, 0xc0, !PT ;  /* 0x000000ff07037812 */ /* 0x000fe400078ec0ff */
[----:B------:R-:W-:Y:S01]  /*1f330*/  LOP3.LUT R137, R229, R0, RZ, 0xc0, !PT ;  /* 0x00000000e5897212 */ /* 0x000fe200078ec0ff */
[----:B------:R-:W-:Y:S01]  /*1f340*/  HMMA.16816.F32.BF16 R28, R8, R30, R52 ;  /* 0x0000001e081c723c */ /* 0x000fe20000041834 */
[----:B------:R-:W-:-:S02]  /*1f350*/  PRMT R0, R13, 0x5410, R6 ;  /* 0x000054100d007816 */ /* 0x000fc40000000006 */
[----:B------:R-:W-:-:S03]  /*1f360*/  LOP3.LUT R138, R230, R2, RZ, 0xc0, !PT ;  /* 0x00000002e68a7212 */ /* 0x000fc600078ec0ff */
[----:B------:R-:W-:Y:S01]  /*1f370*/  HMMA.16816.F32.BF16 R156, R8, R24, R56 ;  /* 0x00000018089c723c */ /* 0x000fe20000041838 */
[----:B------:R-:W-:Y:S02]  /*1f380*/  LOP3.LUT R6, R18, 0xff, RZ, 0xc0, !PT ;  /* 0x000000ff12067812 */ /* 0x000fe400078ec0ff */
[----:B------:R-:W-:-:S03]  /*1f390*/  PRMT R2, R3, 0x5410, R12 ;  /* 0x0000541003027816 */ /* 0x000fc6000000000c */
[----:B------:R-:W-:Y:S01]  /*1f3a0*/  HMMA.16816.F32.BF16 R8, R8, R26, R44 ;  /* 0x0000001a0808723c */ /* 0x000fe2000004182c */
[----:B------:R-:W-:Y:S02]  /*1f3b0*/  PRMT R6, R6, 0x5410, R19 ;  /* 0x0000541006067816 */ /* 0x000fe40000000013 */
[--C-:B------:R-:W-:Y:S02]  /*1f3c0*/  HSET2.LE.AND R2, R2, R249.reuse, PT ;  /* 0x000000f902027233 */ /* 0x100fe40003803000 */
[--C-:B------:R-:W-:Y:S02]  /*1f3d0*/  HSET2.LE.AND R3, R14, R249.reuse, PT ;  /* 0x000000f90e037233 */ /* 0x100fe40003803000 */
[--C-:B------:R-:W-:Y:S02]  /*1f3e0*/  HSET2.LE.AND R0, R0, R249.reuse, PT ;  /* 0x000000f900007233 */ /* 0x100fe40003803000 */
[----:B------:R-:W-:Y:S02]  /*1f3f0*/  HSET2.LE.AND R6, R6, R249, PT ;  /* 0x000000f906067233 */ /* 0x000fe40003803000 */
[----:B------:R-:W-:-:S02]  /*1f400*/  LOP3.LUT R145, R245, R2, RZ, 0xc0, !PT ;  /* 0x00000002f5917212 */ /* 0x000fc400078ec0ff */
[----:B------:R-:W-:Y:S02]  /*1f410*/  IADD3 R2, P0, R4, -0x200, RZ ;  /* 0xfffffe0004027810 */ /* 0x000fe40007f1e0ff */
[----:B------:R-:W-:Y:S02]  /*1f420*/  LOP3.LUT R144, R248, R0, RZ, 0xc0, !PT ;  /* 0x00000000f8907212 */ /* 0x000fe400078ec0ff */
[----:B------:R-:W-:Y:S02]  /*1f430*/  LOP3.LUT R146, R233, R3, RZ, 0xc0, !PT ;  /* 0x00000003e9927212 */ /* 0x000fe400078ec0ff */
[----:B------:R-:W-:Y:S02]  /*1f440*/  LOP3.LUT R147, R239, R6, RZ, 0xc0, !PT ;  /* 0x00000006ef937212 */ /* 0x000fe400078ec0ff */
[----:B------:R-:W-:Y:S01]  /*1f450*/  IADD3.X R0, R5, -0x1, RZ, P0, !PT ;  /* 0xffffffff05007810 */ /* 0x000fe200007fe4ff */
[----:B------:R2:W-:Y:S01]  /*1f460*/  STL [R1+0x68], R2 ;  /* 0x0000680201007387 */ /* 0x0005e20000100800 */
[C---:B------:R-:W-:Y:S03]  /*1f470*/  HMMA.16816.F32.BF16 R152, R136.reuse, R160, R152 ;  /* 0x000000a08898723c */ /* 0x040fe60000041898 */
[----:B------:R2:W-:Y:S03]  /*1f480*/  STL [R1+0x54], R0 ;  /* 0x0000540001007387 */ /* 0x0005e60000100800 */
[----:B------:R-:W-:Y:S06]  /*1f490*/  HMMA.16816.F32.BF16 R148, R136, R162, R64 ;  /* 0x000000a28894723c */ /* 0x000fec0000041840 */
[C---:B------:R-:W-:Y:S06]  /*1f4a0*/  HMMA.16816.F32.BF16 R164, R144.reuse, R160, R164 ;  /* 0x000000a090a4723c */ /* 0x040fec00000418a4 */
[C---:B------:R-:W-:Y:S06]  /*1f4b0*/  HMMA.16816.F32.BF16 R160, R144.reuse, R162, R28 ;  /* 0x000000a290a0723c */ /* 0x040fec000004181c */
[C---:B-1----:R-:W-:Y:S06]  /*1f4c0*/  HMMA.16816.F32.BF16 R156, R144.reuse, R20, R156 ;  /* 0x00000014909c723c */ /* 0x042fec000004189c */
[----:B------:R-:W-:Y:S06]  /*1f4d0*/  HMMA.16816.F32.BF16 R144, R144, R22, R8 ;  /* 0x000000169090723c */ /* 0x000fec0000041808 */
[C---:B------:R-:W-:Y:S06]  /*1f4e0*/  HMMA.16816.F32.BF16 R140, R136.reuse, R20, R60 ;  /* 0x00000014888c723c */ /* 0x040fec000004183c */
[----:B------:R-:W-:Y:S07]  /*1f4f0*/  HMMA.16816.F32.BF16 R136, R136, R22, R36 ;  /* 0x000000168888723c */ /* 0x000fee0000041824 */
[----:B------:R-:W-:-:S02]  /*1f500*/  IMAD.MOV.U32 R38, RZ, RZ, R244 ;  /* 0x000000ffff267224 */ /* 0x000fc400078e00f4 */
[----:B------:R-:W-:Y:S02]  /*1f510*/  IMAD.MOV.U32 R39, RZ, RZ, R232 ;  /* 0x000000ffff277224 */ /* 0x000fe400078e00e8 */
[----:B------:R-:W-:Y:S02]  /*1f520*/  IMAD.MOV.U32 R36, RZ, RZ, R242 ;  /* 0x000000ffff247224 */ /* 0x000fe400078e00f2 */
[----:B--2---:R-:W-:-:S11]  /*1f530*/  IMAD.MOV.U32 R37, RZ, RZ, R241 ;  /* 0x000000ffff257224 */ /* 0x004fd600078e00f1 */
.L_x_1050:
[----:B------:R-:W2:Y:S04]  /*1f540*/  LDL R2, [R1+0x370] ;  /* 0x0003700001027983 */ /* 0x000ea80000100800 */
[----:B------:R-:W2:Y:S02]  /*1f550*/  LDL R0, [R1+0x50] ;  /* 0x0000500001007983 */ /* 0x000ea40000100800 */
[----:B--2---:R-:W-:-:S13]  /*1f560*/  ISETP.GT.AND P0, PT, R0, R2, PT ;  /* 0x000000020000720c */ /* 0x004fda0003f04270 */
[----:B------:R-:W-:Y:S05]  /*1f570*/  @!P0 BRA `(.L_x_1055) ;  /* 0x000000f000148947 */ /* 0x000fea0003800000 */
[----:B------:R-:W2:Y:S04]  /*1f580*/  LDL.LU R6, [R1+0x290] ;  /* 0x0002900001067983 */ /* 0x000ea80000300800 */
[----:B------:R-:W3:Y:S04]  /*1f590*/  LDL.LU R4, [R1+0x294] ;  /* 0x0002940001047983 */ /* 0x000ee80000300800 */
[----:B------:R-:W4:Y:S04]  /*1f5a0*/  LDL.LU R5, [R1+0x1a8] ;  /* 0x0001a80001057983 */ /* 0x000f280000300800 */
[----:B------:R-:W4:Y:S01]  /*1f5b0*/  LDL.64 R10, [R1+0x110] ;  /* 0x00011000010a7983 */ /* 0x000f220000100a00 */
[----:B-----5:R-:W-:Y:S01]  /*1f5c0*/  ISETP.GE.AND P4, PT, R92, R116, PT ;  /* 0x000000745c00720c */ /* 0x020fe20003f86270 */
[----:B------:R-:W-:Y:S01]  /*1f5d0*/  IMAD.MOV.U32 R133, RZ, RZ, R38 ;  /* 0x000000ffff857224 */ /* 0x000fe200078e0026 */
[----:B------:R-:W-:Y:S01]  /*1f5e0*/  MOV R135, R36 ;  /* 0x0000002400877202 */ /* 0x000fe20000000f00 */
[----:B------:R-:W-:-:S02]  /*1f5f0*/  IMAD.MOV.U32 R132, RZ, RZ, R39 ;  /* 0x000000ffff847224 */ /* 0x000fc400078e0027 */
[----:B------:R-:W-:Y:S01]  /*1f600*/  IMAD.MOV.U32 R134, RZ, RZ, R37 ;  /* 0x000000ffff867224 */ /* 0x000fe200078e0025 */
[----:B--2---:R-:W-:Y:S02]  /*1f610*/  SHF.R.S32.HI R2, RZ, 0x1f, R6 ;  /* 0x0000001fff027819 */ /* 0x004fe40000011406 */
[----:B---3--:R-:W-:Y:S02]  /*1f620*/  SHF.R.S32.HI R0, RZ, 0x1f, R4 ;  /* 0x0000001fff007819 */ /* 0x008fe40000011404 */
[C---:B------:R-:W-:Y:S01]  /*1f630*/  SHF.L.U64.HI R7, R6.reuse, 0x1, R2 ;  /* 0x0000000106077819 */ /* 0x040fe20000010202 */
[----:B----4-:R-:W-:Y:S01]  /*1f640*/  IMAD R3, R5, 0x38, R6 ;  /* 0x0000003805037824 */ /* 0x010fe200078e0206 */
[----:B------:R-:W-:Y:S02]  /*1f650*/  SHF.L.U32 R6, R6, 0x1, RZ ;  /* 0x0000000106067819 */ /* 0x000fe400000006ff */
[C---:B------:R-:W-:Y:S01]  /*1f660*/  SHF.L.U64.HI R2, R4.reuse, 0x1, R0 ;  /* 0x0000000104027819 */ /* 0x040fe20000010200 */
[----:B------:R-:W-:Y:S01]  /*1f670*/  IMAD.SHL.U32 R0, R4, 0x2, RZ ;  /* 0x0000000204007824 */ /* 0x000fe200078e00ff */
[----:B------:R-:W-:Y:S01]  /*1f680*/  STL [R1+0x360], R7 ;  /* 0x0003600701007387 */ /* 0x000fe20000100800 */
[----:B------:R-:W-:-:S02]  /*1f690*/  IMAD R4, R11, 0x60, RZ ;  /* 0x000000600b047824 */ /* 0x000fc400078e02ff */
[----:B------:R-:W-:Y:S01]  /*1f6a0*/  IMAD.WIDE.U32 R8, R10, 0x60, RZ ;  /* 0x000000600a087825 */ /* 0x000fe200078e00ff */
[----:B------:R1:W-:Y:S04]  /*1f6b0*/  STL [R1+0x364], R6 ;  /* 0x0003640601007387 */ /* 0x0003e80000100800 */
[----:B------:R2:W-:Y:S04]  /*1f6c0*/  STL [R1+0x358], R2 ;  /* 0x0003580201007387 */ /* 0x0005e80000100800 */
[----:B------:R3:W-:Y:S01]  /*1f6d0*/  STL [R1+0x35c], R0 ;  /* 0x00035c0001007387 */ /* 0x0007e20000100800 */
[----:B-1----:R-:W-:Y:S01]  /*1f6e0*/  IMAD.WIDE.U32 R6, R5, 0x70, RZ ;  /* 0x0000007005067825 */ /* 0x002fe200078e00ff */
[----:B--2---:R-:W-:-:S04]  /*1f6f0*/  SHF.R.S32.HI R2, RZ, 0x1f, R5 ;  /* 0x0000001fff027819 */ /* 0x004fc80000011405 */
[----:B------:R-:W-:Y:S01]  /*1f700*/  STL.64 [R1+0x340], R6 ;  /* 0x0003400601007387 */ /* 0x000fe20000100a00 */
[C---:B------:R-:W-:Y:S01]  /*1f710*/  SHF.L.U64.HI R5, R10.reuse, 0x6, R11 ;  /* 0x000000060a057819 */ /* 0x040fe2000001020b */
[----:B------:R-:W-:Y:S01]  /*1f720*/  IMAD.SHL.U32 R10, R10, 0x40, RZ ;  /* 0x000000400a0a7824 */ /* 0x000fe200078e00ff */
[----:B---3--:R-:W-:Y:S01]  /*1f730*/  IADD3 R0, R3, 0x1, RZ ;  /* 0x0000000103007810 */ /* 0x008fe20007ffe0ff */
[----:B------:R-:W-:Y:S02]  /*1f740*/  IMAD R2, R2, 0x70, RZ ;  /* 0x0000007002027824 */ /* 0x000fe400078e02ff */
[----:B------:R1:W-:Y:S01]  /*1f750*/  STL [R1+0x3bc], R5 ;  /* 0x0003bc0501007387 */ /* 0x0003e20000100800 */
[----:B------:R-:W-:-:S03]  /*1f760*/  SHF.R.S32.HI R3, RZ, 0x1f, R0 ;  /* 0x0000001fff037819 */ /* 0x000fc60000011400 */
[----:B------:R2:W-:Y:S04]  /*1f770*/  STL.64 [R1+0x3b0], R8 ;  /* 0x0003b00801007387 */ /* 0x0005e80000100a00 */
[----:B------:R2:W-:Y:S01]  /*1f780*/  STL [R1+0x3b8], R10 ;  /* 0x0003b80a01007387 */ /* 0x0005e20000100800 */
[----:B-1----:R-:W-:Y:S02]  /*1f790*/  IADD3 R5, R4, R9, RZ ;  /* 0x0000000904057210 */ /* 0x002fe40007ffe0ff */
[C---:B------:R-:W-:Y:S01]  /*1f7a0*/  SHF.L.U64.HI R4, R0.reuse, 0x1, R3 ;  /* 0x0000000100047819 */ /* 0x040fe20000010203 */
[----:B------:R-:W-:Y:S01]  /*1f7b0*/  IMAD.SHL.U32 R3, R0, 0x2, RZ ;  /* 0x0000000200037824 */ /* 0x000fe200078e00ff */
[----:B------:R-:W-:Y:S01]  /*1f7c0*/  IADD3 R0, R7, R2, RZ ;  /* 0x0000000207007210 */ /* 0x000fe20007ffe0ff */
[----:B------:R2:W-:Y:S04]  /*1f7d0*/  STL [R1+0x354], R5 ;  /* 0x0003540501007387 */ /* 0x0005e80000100800 */
[----:B------:R2:W-:Y:S04]  /*1f7e0*/  STL [R1+0x350], R4 ;  /* 0x0003500401007387 */ /* 0x0005e80000100800 */
[----:B------:R2:W-:Y:S04]  /*1f7f0*/  STL [R1+0x348], R0 ;  /* 0x0003480001007387 */ /* 0x0005e80000100800 */
[----:B------:R2:W-:Y:S02]  /*1f800*/  STL [R1+0x34c], R3 ;  /* 0x00034c0301007387 */ /* 0x0005e40000100800 */
.L_x_1058:
[----:B-12---:R-:W2:Y:S01]  /*1f810*/  LDL R0, [R1+0x50] ;  /* 0x0000500001007983 */ /* 0x006ea20000100800 */
[----:B------:R-:W-:Y:S04]  /*1f820*/  DEPBAR.LE SB0, 0x0 ;  /* 0x000080000000791a */ /* 0x000fe80000000000 */
[----:B------:R-:W3:Y:S01]  /*1f830*/  LDL.64 R18, [R1+0x60] ;  /* 0x0000600001127983 */ /* 0x000ee20000100a00 */
[----:B------:R-:W-:Y:S05]  /*1f840*/  WARPSYNC.ALL ;  /* 0x0000000000007948 */ /* 0x000fea0003800000 */
[----:B------:R-:W4:Y:S01]  /*1f850*/  LDL.64 R6, [R1+0x380] ;  /* 0x0003800001067983 */ /* 0x000f220000100a00 */
[----:B------:R-:W-:Y:S05]  /*1f860*/  BSSY B0, `(.L_x_1056) ;  /* 0x0000335000007945 */ /* 0x000fea0003800000 */
[----:B------:R-:W4:Y:S06]  /*1f870*/  LDL.64 R2, [R1+0x388] ;  /* 0x0003880001027983 */ /* 0x000f2c0000100a00 */
[----:B-----5:R-:W5:Y:S01]  /*1f880*/  LDL.64 R16, [R1+0xb8] ;  /* 0x0000b80001107983 */ /* 0x020f620000100a00 */
[----:B------:R-:W-:Y:S06]  /*1f890*/  BAR.SYNC.DEFER_BLOCKING 0x0 ;  /* 0x0000000000007b1d */ /* 0x000fec0000010000 */
[----:B------:R-:W-:Y:S06]  /*1f8a0*/  @P4 STS.64 [R210+0x4008], RZ ;  /* 0x004008ffd2004388 */ /* 0x000fec0000000a00 */
[----:B------:R-:W-:Y:S04]  /*1f8b0*/  @P4 STS [R210+0x4000], RZ ;  /* 0x004000ffd2004388 */ /* 0x000fe80000000800 */
[----:B------:R-:W-:Y:S01]  /*1f8c0*/  @P4 STS [R210+0x4004], RZ ;  /* 0x004004ffd2004388 */ /* 0x000fe20000000800 */
[----:B------:R-:W1:Y:S01]  /*1f8d0*/  S2R R201, SR_TID.X ;  /* 0x0000000000c97919 */ /* 0x000e620000002100 */
[--C-:B---3--:R-:W-:Y:S01]  /*1f8e0*/  SHF.L.U64.HI R14, R18, 0x6, R19.reuse ;  /* 0x00000006120e7819 */ /* 0x108fe20000010213 */
[----:B--2---:R-:W-:Y:S01]  /*1f8f0*/  VIADD R237, R0, 0xffffffff ;  /* 0xffffffff00ed7836 */ /* 0x004fe20000000000 */
[C---:B------:R-:W-:Y:S01]  /*1f900*/  SHF.L.U64.HI R0, R18.reuse, 0x7, R19 ;  /* 0x0000000712007819 */ /* 0x040fe20000010213 */
[C---:B------:R-:W-:Y:S02]  /*1f910*/  IMAD.SHL.U32 R5, R18.reuse, 0x80, RZ ;  /* 0x0000008012057824 */ /* 0x040fe400078e00ff */
[----:B------:R-:W-:Y:S01]  /*1f920*/  IMAD.WIDE.U32 R12, R18, 0x60, RZ ;  /* 0x00000060120c7825 */ /* 0x000fe200078e00ff */
[----:B------:R-:W-:Y:S03]  /*1f930*/  SHF.R.S32.HI R4, RZ, 0x1f, R237 ;  /* 0x0000001fff047819 */ /* 0x000fe600000114ed */
[----:B------:R-:W-:Y:S02]  /*1f940*/  IMAD R0, R0, R237, RZ ;  /* 0x000000ed00007224 */ /* 0x000fe400078e02ff */
[----:B------:R-:W-:Y:S02]  /*1f950*/  IMAD R9, R19, 0x60, RZ ;  /* 0x0000006013097824 */ /* 0x000fe400078e02ff */
[----:B----4-:R-:W-:Y:S02]  /*1f960*/  IMAD.MOV.U32 R3, RZ, RZ, R7 ;  /* 0x000000ffff037224 */ /* 0x010fe400078e0007 */
[----:B------:R-:W-:Y:S02]  /*1f970*/  IMAD.SHL.U32 R7, R18, 0x40, RZ ;  /* 0x0000004012077824 */ /* 0x000fe400078e00ff */
[-C--:B------:R-:W-:Y:S04]  /*1f980*/  IMAD.WIDE.U32 R2, R237, R5.reuse, R2 ;  /* 0x00000005ed027225 */ /* 0x080fe800078e0002 */
[----:B------:R-:W-:Y:S01]  /*1f990*/  IMAD R0, R4, R5, R0 ;  /* 0x0000000504007224 */ /* 0x000fe200078e0200 */
[----:B------:R-:W-:Y:S01]  /*1f9a0*/  @!P4 LEA R5, P0, R18, R2, 0x5 ;  /* 0x000000021205c211 */ /* 0x000fe200078028ff */
[----:B------:R-:W-:Y:S01]  /*1f9b0*/  IMAD.IADD R9, R9, 0x1, R13 ;  /* 0x0000000109097824 */ /* 0x000fe200078e020d */
[----:B-----5:R-:W-:Y:S01]  /*1f9c0*/  @!P4 LEA R10, P6, R2, R16, 0x1 ;  /* 0x00000010020ac211 */ /* 0x020fe200078c08ff */
[----:B------:R-:W-:Y:S01]  /*1f9d0*/  IMAD.IADD R0, R3, 0x1, R0 ;  /* 0x0000000103007824 */ /* 0x000fe200078e0200 */
[----:B------:R-:W-:Y:S02]  /*1f9e0*/  @!P4 IADD3 R12, P1, R12, R2, RZ ;  /* 0x000000020c0cc210 */ /* 0x000fe40007f3e0ff */
[C---:B------:R-:W-:Y:S02]  /*1f9f0*/  @!P4 LEA R8, P5, R5.reuse, R16, 0x1 ;  /* 0x000000100508c211 */ /* 0x040fe400078a08ff */
[----:B------:R-:W-:Y:S01]  /*1fa00*/  @!P4 LEA.HI.X R13, R18, R0, R19, 0x5, P0 ;  /* 0x00000000120dc211 */ /* 0x000fe200000f2c13 */
[----:B------:R-:W-:Y:S01]  /*1fa10*/  @!P4 IMAD.X R3, R0, 0x1, R9, P1 ;  /* 0x000000010003c824 */ /* 0x000fe200008e0609 */
[-C--:B------:R-:W-:Y:S02]  /*1fa20*/  @!P4 LEA.HI.X R11, R2, R17.reuse, R0, 0x1, P6 ;  /* 0x00000011020bc211 */ /* 0x080fe400030f0c00 */
[-C--:B------:R-:W-:Y:S02]  /*1fa30*/  @!P4 LEA.HI.X R9, R5, R17.reuse, R13, 0x1, P5 ;  /* 0x000000110509c211 */ /* 0x080fe400028f0c0d */
[----:B------:R-:W-:Y:S01]  /*1fa40*/  @!P4 IADD3 R7, P3, R7, R2, RZ ;  /* 0x000000020707c210 */ /* 0x000fe20007f7e0ff */
[----:B------:R-:W-:Y:S01]  /*1fa50*/  @!PT LDS RZ, [RZ] ;  /* 0x00000000fffff984 */ /* 0x000fe20000000800 */
[----:B------:R-:W-:Y:S01]  /*1fa60*/  @!PT LDS RZ, [RZ] ;  /* 0x00000000fffff984 */ /* 0x000fe20000000800 */
[----:B------:R-:W-:Y:S01]  /*1fa70*/  @!PT LDS RZ, [RZ] ;  /* 0x00000000fffff984 */ /* 0x000fe20000000800 */
[----:B------:R-:W-:Y:S01]  /*1fa80*/  @!P4 LDGSTS.E.BYPASS.LTC128B.128 [R210+0x4000], desc[UR4][R10.64] ;  /* 0x040000000ad2cfae */ /* 0x000fe2000b901d44 */
[-C--:B------:R-:W-:Y:S02]  /*1fa90*/  @!P4 LEA R4, P0, R12, R16.reuse, 0x1 ;  /* 0x000000100c04c211 */ /* 0x080fe400078008ff */
[----:B------:R-:W-:Y:S01]  /*1faa0*/  @!P4 LEA R6, P2, R7, R16, 0x1 ;  /* 0x000000100706c211 */ /* 0x000fe200078408ff */
[----:B------:R-:W-:Y:S01]  /*1fab0*/  @!P4 IMAD.X R14, R0, 0x1, R14, P3 ;  /* 0x00000001000ec824 */ /* 0x000fe200018e060e */
[-C--:B------:R-:W-:Y:S01]  /*1fac0*/  @!P4 LEA.HI.X R5, R12, R17.reuse, R3, 0x1, P0 ;  /* 0x000000110c05c211 */ /* 0x080fe200000f0c03 */
[----:B-1----:R-:W-:Y:S02]  /*1fad0*/  IMAD.SHL.U32 R0, R201, 0x2, RZ ;  /* 0x00000002c9007824 */ /* 0x002fe400078e00ff */
[----:B------:R-:W-:Y:S01]  /*1fae0*/  @P4 STS.128 [R210+0x4800], RZ ;  /* 0x004800ffd2004388 */ /* 0x000fe20000000c00 */
[----:B------:R-:W-:Y:S02]  /*1faf0*/  @!P4 LEA.HI.X R7, R7, R17, R14, 0x1, P2 ;  /* 0x000000110707c211 */ /* 0x000fe400010f0c0e */
[----:B------:R-:W-:Y:S05]  /*1fb00*/  LOP3.LUT R0, R0, 0x6, RZ, 0xc0, !PT ;  /* 0x0000000600007812 */ /* 0x000fea00078ec0ff */
[----:B------:R-:W-:Y:S01]  /*1fb10*/  @!PT LDS RZ, [RZ] ;  /* 0x00000000fffff984 */ /* 0x000fe20000000800 */
[----:B------:R-:W-:Y:S01]  /*1fb20*/  @!PT LDS RZ, [RZ] ;  /* 0x00000000fffff984 */ /* 0x000fe20000000800 */
[----:B------:R-:W-:Y:S01]  /*1fb30*/  @!PT LDS RZ, [RZ] ;  /* 0x00000000fffff984 */ /* 0x000fe20000000800 */
[----:B------:R-:W-:Y:S01]  /*1fb40*/  @!P4 LDGSTS.E.BYPASS.LTC128B.128 [R210+0x4800], desc[UR4][R8.64] ;  /* 0x0480000008d2cfae */ /* 0x000fe2000b901d44 */
[----:B------:R-:W-:Y:S04]  /*1fb50*/  IMAD R201, R237, 0x80, R0 ;  /* 0x00000080edc97824 */ /* 0x000fe800078e0200 */
[C---:B------:R-:W-:Y:S01]  /*1fb60*/  VIADD R0, R201.reuse, 0x1 ;  /* 0x00000001c9007836 */ /* 0x040fe20000000000 */
[CC--:B------:R-:W-:Y:S01]  /*1fb70*/  ISETP.GE.AND P6, PT, R201.reuse, R205.reuse, PT ;  /* 0x000000cdc900720c */ /* 0x0c0fe20003fc6270 */
[C---:B------:R-:W-:Y:S01]  /*1fb80*/  VIADD R2, R201.reuse, 0x9 ;  /* 0x00000009c9027836 */ /* 0x040fe20000000000 */
[CC--:B------:R-:W-:Y:S01]  /*1fb90*/  ISETP.GE.AND P3, PT, R201.reuse, R204.reuse, PT ;  /* 0x000000ccc900720c */ /* 0x0c0fe20003f66270 */
[----:B------:R-:W-:Y:S01]  /*1fba0*/  @P4 STS.128 [R210+0x5000], RZ ;  /* 0x005000ffd2004388 */ /* 0x000fe20000000c00 */
[C---:B------:R-:W-:Y:S02]  /*1fbb0*/  ISETP.GE.AND P5, PT, R0.reuse, R205, PT ;  /* 0x000000cd0000720c */ /* 0x040fe40003fa6270 */
[C---:B------:R-:W-:Y:S02]  /*1fbc0*/  ISETP.GE.AND P2, PT, R0.reuse, R204, PT ;  /* 0x000000cc0000720c */ /* 0x040fe40003f46270 */
[C---:B------:R-:W-:Y:S02]  /*1fbd0*/  ISETP.GE.OR P5, PT, R0.reuse, R209, !P5 ;  /* 0x000000d10000720c */ /* 0x040fe40006fa6670 */
[C---:B------:R-:W-:Y:S01]  /*1fbe0*/  ISETP.GE.AND P1, PT, R0.reuse, R203, PT ;  /* 0x000000cb0000720c */ /* 0x040fe20003f26270 */
[----:B------:R-:W-:Y:S01]  /*1fbf0*/  @!PT LDS RZ, [RZ] ;  /* 0x00000000fffff984 */ /* 0x000fe20000000800 */
[----:B------:R-:W-:Y:S01]  /*1fc00*/  @!PT LDS RZ, [RZ] ;  /* 0x00000000fffff984 */ /* 0x000fe20000000800 */
[----:B------:R-:W-:Y:S01]  /*1fc10*/  @!PT LDS RZ, [RZ] ;  /* 0x00000000fffff984 */ /* 0x000fe20000000800 */
[----:B------:R-:W-:Y:S01]  /*1fc20*/  @!P4 LDGSTS.E.BYPASS.LTC128B.128 [R210+0x5000], desc[UR4][R6.64] ;  /* 0x0500000006d2cfae */ /* 0x000fe2000b901d44 */
[C---:B------:R-:W-:Y:S02]  /*1fc30*/  ISETP.GE.AND P0, PT, R0.reuse, R202, PT ;  /* 0x000000ca0000720c */ /* 0x040fe40003f06270 */
[C---:B------:R-:W-:Y:S02]  /*1fc40*/  ISETP.GE.OR P2, PT, R0.reuse, R208, !P2 ;  /* 0x000000d00000720c */ /* 0x040fe40005746670 */
[C---:B------:R-:W-:Y:S02]  /*1fc50*/  ISETP.GE.OR P1, PT, R0.reuse, R207, !P1 ;  /* 0x000000cf0000720c */ /* 0x040fe40004f26670 */
[----:B------:R-:W-:Y:S01]  /*1fc60*/  ISETP.GE.OR P0, PT, R0, R206, !P0 ;  /* 0x000000ce0000720c */ /* 0x000fe20004706670 */
[----:B------:R-:W-:Y:S01]  /*1fc70*/  @P4 STS.128 [R210+0x5800], RZ ;  /* 0x005800ffd2004388 */ /* 0x000fe20000000c00 */
[C---:B------:R-:W-:Y:S01]  /*1fc80*/  ISETP.GE.OR P6, PT, R201.reuse, R209, !P6 ;  /* 0x000000d1c900720c */ /* 0x040fe200077c6670 */
[C---:B------:R-:W-:Y:S01]  /*1fc90*/  VIADD R0, R201.reuse, 0x8 ;  /* 0x00000008c9007836 */ /* 0x040fe20000000000 */
[----:B------:R-:W-:Y:S05]  /*1fca0*/  ISETP.GE.OR P3, PT, R201, R208, !P3 ;  /* 0x000000d0c900720c */ /* 0x000fea0005f66670 */
        /* <DEDUP_REMOVED lines=60> */
[----:B------:R-:W-:Y:S01]  /*20070*/  ISETP.GE.AND P0, PT, R2, R202, PT ;  /* 0x000000ca0200720c */ /* 0x000fe20003f06270 */
[-C--:B-1----:R-:W-:Y:S03]  /*20080*/  HMMA.16816.F32.BF16 R20, R176, R172.reuse, R20 ;  /* 0x000000acb014723c */ /* 0x082fe60000041814 */
[----:B------:R-:W-:Y:S02]  /*20090*/  FSEL R224, R10, -INF , !P5 ;  /* 0xff8000000ae07808 */ /* 0x000fe40006800000 */
[----:B------:R-:W-:Y:S01]  /*200a0*/  ISETP.GE.OR P0, PT, R2, R206, !P0 ;  /* 0x000000ce0200720c */ /* 0x000fe20004706670 */
[C---:B------:R-:W-:Y:S04]  /*200b0*/  HMMA.16816.F32.BF16 R24, R184.reuse, R172, R24 ;  /* 0x000000acb818723c */ /* 0x040fe80000041818 */
[C---:B------:R-:W-:Y:S02]  /*200c0*/  ISETP.GE.AND P5, PT, R0.reuse, R204, PT ;  /* 0x000000cc0000720c */ /* 0x040fe40003fa6270 */
[----:B------:R-:W-:Y:S01]  /*200d0*/  FSEL R15, R15, -INF , !P0 ;  /* 0xff8000000f0f7808 */ /* 0x000fe20004000000 */
[----:B------:R-:W-:Y:S01]  /*200e0*/  IMAD.MOV.U32 R173, RZ, RZ, R3 ;  /* 0x000000ffffad7224 */ /* 0x000fe200078e0003 */
[----:B------:R-:W-:Y:S01]  /*200f0*/  ISETP.GE.OR P5, PT, R0, R208, !P5 ;  /* 0x000000d00000720c */ /* 0x000fe20006fa6670 */
[-C--:B------:R-:W-:Y:S03]  /*20100*/  HMMA.16816.F32.BF16 R28, R184, R174.reuse, R28 ;  /* 0x000000aeb81c723c */ /* 0x080fe6000004181c */
[----:B------:R-:W-:Y:S01]  /*20110*/  FSEL R4, R18, -INF , !P5 ;  /* 0xff80000012047808 */ /* 0x000fe20006800000 */
[----:B------:R-:W-:Y:S01]  /*20120*/  IMAD.MOV.U32 R18, RZ, RZ, R224 ;  /* 0x000000ffff127224 */ /* 0x000fe200078e00e0 */
[----:B------:R-:W-:Y:S01]  /*20130*/  FSEL R212, R6, -INF , !P3 ;  /* 0xff80000006d47808 */ /* 0x000fe20005800000 */
[C---:B------:R-:W-:Y:S02]  /*20140*/  HMMA.16816.F32.BF16 R32, R176.reuse, R174, R32 ;  /* 0x000000aeb020723c */ /* 0x040fe40000041820 */
[----:B------:R-:W-:Y:S02]  /*20150*/  STL [R1+0xc], R4 ;  /* 0x00000c0401007387 */ /* 0x000fe40000100800 */
[CC--:B------:R-:W-:Y:S02]  /*20160*/  ISETP.GE.AND P3, PT, R0.reuse, R203.reuse, PT ;  /* 0x000000cb0000720c */ /* 0x0c0fe40003f66270 */
[----:B------:R-:W-:Y:S01]  /*20170*/  FSEL R225, R7, -INF , !P2 ;  /* 0xff80000007e17808 */ /* 0x000fe20005000000 */
[----:B------:R-:W2:Y:S01]  /*20180*/  LDL R3, [R1+0x33c] ;  /* 0x00033c0001037983 */ /* 0x000ea20000100800 */
[C---:B------:R-:W-:Y:S02]  /*20190*/  ISETP.GE.AND P2, PT, R0.reuse, R202, PT ;  /* 0x000000ca0000720c */ /* 0x040fe40003f46270 */
[C---:B------:R-:W-:Y:S01]  /*201a0*/  ISETP.GE.AND P6, PT, R201.reuse, R203, PT ;  /* 0x000000cbc900720c */ /* 0x040fe20003fc6270 */
[----:B------:R-:W1:Y:S01]  /*201b0*/  LDSM.16.M88.4 R4, [R197] ;  /* 0x00000000c504783b */ /* 0x000e620000000200 */
[CC--:B------:R-:W-:Y:S02]  /*201c0*/  ISETP.GE.OR P3, PT, R0.reuse, R207.reuse, !P3 ;  /* 0x000000cf0000720c */ /* 0x0c0fe40005f66670 */
[----:B------:R-:W-:Y:S02]  /*201d0*/  ISETP.GE.OR P6, PT, R201, R207, !P6 ;  /* 0x000000cfc900720c */ /* 0x000fe400077c6670 */
[----:B------:R-:W-:Y:S02]  /*201e0*/  ISETP.GE.OR P2, PT, R0, R206, !P2 ;  /* 0x000000ce0000720c */ /* 0x000fe40005746670 */
[----:B------:R-:W-:Y:S01]  /*201f0*/  FSEL R180, R8, -INF , !P6 ;  /* 0xff80000008b47808 */ /* 0x000fe20007000000 */
[----:B------:R-:W3:Y:S01]  /*20200*/  LDL.64 R174, [R1+0x108] ;  /* 0x0001080001ae7983 */ /* 0x000ee20000100a00 */
[----:B------:R-:W-:Y:S02]  /*20210*/  FSEL R182, R12, -INF , !P3 ;  /* 0xff8000000cb67808 */ /* 0x000fe40005800000 */
[----:B------:R-:W-:Y:S02]  /*20220*/  FSEL R183, R9, -INF , !P1 ;  /* 0xff80000009b77808 */ /* 0x000fe40004800000 */
[----:B------:R-:W-:Y:S01]  /*20230*/  FSEL R12, R14, -INF , !P2 ;  /* 0xff8000000e0c7808 */ /* 0x000fe20005000000 */
[----:B------:R-:W4:Y:S01]  /*20240*/  LDSM.16.M88.4 R8, [R196] ;  /* 0x00000000c408783b */ /* 0x000f220000000200 */
[C---:B------:R-:W-:Y:S02]  /*20250*/  ISETP.GE.AND P1, PT, R2.reuse, R203, PT ;  /* 0x000000cb0200720c */ /* 0x040fe40003f26270 */
[CC--:B------:R-:W-:Y:S02]  /*20260*/  ISETP.GE.AND P3, PT, R2.reuse, R205.reuse, PT ;  /* 0x000000cd0200720c */ /* 0x0c0fe40003f66270 */
[----:B------:R-:W-:Y:S02]  /*20270*/  ISETP.GE.AND P2, PT, R2, R204, PT ;  /* 0x000000cc0200720c */ /* 0x000fe40003f46270 */
[----:B------:R-:W-:Y:S02]  /*20280*/  ISETP.GE.AND P6, PT, R0, R205, PT ;  /* 0x000000cd0000720c */ /* 0x000fe40003fc6270 */
[C---:B------:R-:W-:Y:S02]  /*20290*/  ISETP.GE.OR P1, PT, R2.reuse, R207, !P1 ;  /* 0x000000cf0200720c */ /* 0x040fe40004f26670 */
[CC--:B------:R-:W-:Y:S02]  /*202a0*/  ISETP.GE.OR P3, PT, R2.reuse, R209.reuse, !P3 ;  /* 0x000000d10200720c */ /* 0x0c0fe40005f66670 */
[----:B------:R-:W-:Y:S01]  /*202b0*/  ISETP.GE.OR P2, PT, R2, R208, !P2 ;  /* 0x000000d00200720c */ /* 0x000fe20005746670 */
[C---:B------:R-:W-:Y:S01]  /*202c0*/  VIADD R2, R201.reuse, 0x10 ;  /* 0x00000010c9027836 */ /* 0x040fe20000000000 */
[----:B------:R-:W-:Y:S01]  /*202d0*/  ISETP.GE.OR P6, PT, R0, R209, !P6 ;  /* 0x000000d10000720c */ /* 0x000fe200077c6670 */
[----:B------:R-:W-:Y:S01]  /*202e0*/  VIADD R0, R201, 0x11 ;  /* 0x00000011c9007836 */ /* 0x000fe20000000000 */
[----:B------:R-:W-:Y:S02]  /*202f0*/  FSEL R226, R13, -INF , !P1 ;  /* 0xff8000000de27808 */ /* 0x000fe40004800000 */
[----:B------:R-:W-:Y:S02]  /*20300*/  FSEL R252, R16, -INF , !P6 ;  /* 0xff80000010fc7808 */ /* 0x000fe40007000000 */
[C---:B------:R-:W-:Y:S02]  /*20310*/  ISETP.GE.AND P1, PT, R2.reuse, R205, PT ;  /* 0x000000cd0200720c */ /* 0x040fe40003f26270 */
[C---:B------:R-:W-:Y:S02]  /*20320*/  ISETP.GE.AND P0, PT, R2.reuse, R204, PT ;  /* 0x000000cc0200720c */ /* 0x040fe40003f06270 */
[C---:B------:R-:W-:Y:S01]  /*20330*/  ISETP.GE.AND P6, PT, R2.reuse, R203, PT ;  /* 0x000000cb0200720c */ /* 0x040fe20003fc6270 */
[-C--:B-1----:R-:W-:Y:S03]  /*20340*/  HMMA.16816.F32.BF16 R36, R176, R4.reuse, R36 ;  /* 0x00000004b024723c */ /* 0x082fe60000041824 */
[----:B------:R-:W-:Y:S02]  /*20350*/  ISETP.GE.AND P5, PT, R2, R202, PT ;  /* 0x000000ca0200720c */ /* 0x000fe40003fa6270 */
[----:B------:R-:W-:Y:S01]  /*20360*/  FSEL R248, R17, -INF , !P3 ;  /* 0xff80000011f87808 */ /* 0x000fe20005800000 */
[C---:B------:R-:W-:Y:S04]  /*20370*/  HMMA.16816.F32.BF16 R40, R184.reuse, R4, R40 ;  /* 0x00000004b828723c */ /* 0x040fe80000041828 */
[C---:B------:R-:W-:Y:S01]  /*20380*/  ISETP.GE.AND P3, PT, R0.reuse, R205, PT ;  /* 0x000000cd0000720c */ /* 0x040fe20003f66270 */
[----:B------:R-:W-:Y:S01]  /*20390*/  IMAD.MOV.U32 R17, RZ, RZ, R225 ;  /* 0x000000ffff117224 */ /* 0x000fe200078e00e1 */
[----:B------:R-:W-:Y:S01]  /*203a0*/  FSEL R19, R19, -INF , !P2 ;  /* 0xff80000013137808 */ /* 0x000fe20005000000 */
[-C--:B------:R-:W-:Y:S03]  /*203b0*/  HMMA.16816.F32.BF16 R44, R184, R6.reuse, R44 ;  /* 0x00000006b82c723c */ /* 0x080fe6000004182c */
[----:B------:R-:W-:Y:S02]  /*203c0*/  ISETP.GE.AND P2, PT, R0, R204, PT ;  /* 0x000000cc0000720c */ /* 0x000fe40003f46270 */
[C---:B------:R-:W-:Y:S01]  /*203d0*/  ISETP.GE.OR P1, PT, R2.reuse, R209, !P1 ;  /* 0x000000d10200720c */ /* 0x040fe20004f26670 */
[C---:B------:R-:W-:Y:S01]  /*203e0*/  HMMA.16816.F32.BF16 R48, R176.reuse, R6, R48 ;  /* 0x00000006b030723c */ /* 0x040fe20000041830 */
[----:B------:R-:W1:Y:S03]  /*203f0*/  LDSM.16.M88.4 R4, [R195] ;  /* 0x00000000c304783b */ /* 0x000e660000000200 */
[C---:B------:R-:W-:Y:S02]  /*20400*/  ISETP.GE.OR P0, PT, R2.reuse, R208, !P0 ;  /* 0x000000d00200720c */ /* 0x040fe40004706670 */
[C---:B------:R-:W-:Y:S01]  /*20410*/  ISETP.GE.OR P6, PT, R2.reuse, R207, !P6 ;  /* 0x000000cf0200720c */ /* 0x040fe200077c6670 */
[-C--:B----4-:R-:W-:Y:S03]  /*20420*/  HMMA.16816.F32.BF16 R52, R176, R8.reuse, R52 ;  /* 0x00000008b034723c */ /* 0x090fe60000041834 */
[----:B------:R-:W-:Y:S01]  /*20430*/  ISETP.GE.OR P5, PT, R2, R206, !P5 ;  /* 0x000000ce0200720c */ /* 0x000fe20006fa6670 */
[----:B------:R-:W-:Y:S01]  /*20440*/  VIADD R2, R201, 0x18 ;  /* 0x00000018c9027836 */ /* 0x000fe20000000000 */
[C---:B------:R-:W-:Y:S01]  /*20450*/  ISETP.GE.OR P3, PT, R0.reuse, R209, !P3 ;  /* 0x000000d10000720c */ /* 0x040fe20005f66670 */
[C---:B------:R-:W-:Y:S04]  /*20460*/  HMMA.16816.F32.BF16 R56, R184.reuse, R8, R56 ;  /* 0x00000008b838723c */ /* 0x040fe80000041838 */
[----:B------:R-:W-:Y:S02]  /*20470*/  ISETP.GE.OR P2, PT, R0, R208, !P2 ;  /* 0x000000d00000720c */ /* 0x000fe40005746670 */
[----:B------:R-:W-:Y:S01]  /*20480*/  FSEL R247, R20, -INF , !P1 ;  /* 0xff80000014f77808 */ /* 0x000fe20004800000 */
[-C--:B------:R-:W-:Y:S03]  /*20490*/  HMMA.16816.F32.BF16 R60, R184, R10.reuse, R60 ;  /* 0x0000000ab83c723c */ /* 0x080fe6000004183c */
[-C--:B------:R-:W-:Y:S01]  /*204a0*/  ISETP.GE.AND P1, PT, R0, R203.reuse, PT ;  /* 0x000000cb0000720c */ /* 0x080fe20003f26270 */
[----:B------:R-:W-:Y:S01]  /*204b0*/  IMAD.MOV.U32 R20, RZ, RZ, R226 ;  /* 0x000000ffff147224 */ /* 0x000fe200078e00e2 */
[----:B------:R-:W-:Y:S01]  /*204c0*/  FSEL R22, R22, -INF , !P0 ;  /* 0xff80000016167808 */ /* 0x000fe20004000000 */
[C---:B------:R-:W-:Y:S01]  /*204d0*/  HMMA.16816.F32.BF16 R64, R176.reuse, R10, R64 ;  /* 0x0000000ab040723c */ /* 0x040fe20000041840 */
[----:B------:R-:W4:Y:S03]  /*204e0*/  LDSM.16.M88.4 R8, [R194] ;  /* 0x00000000c208783b */ /* 0x000f260000000200 */
[-C--:B------:R-:W-:Y:S02]  /*204f0*/  ISETP.GE.AND P0, PT, R0, R202.reuse, PT ;  /* 0x000000ca0000720c */ /* 0x080fe40003f06270 */
[----:B------:R-:W-:Y:S02]  /*20500*/  FSEL R243, R21, -INF , !P3 ;  /* 0xff80000015f37808 */ /* 0x000fe40005800000 */
[----:B------:R-:W-:Y:S02]  /*20510*/  FSEL R251, R23, -INF , !P2 ;  /* 0xff80000017fb7808 */ /* 0x000fe40005000000 */
[C---:B------:R-:W-:Y:S01]  /*20520*/  ISETP.GE.AND P3, PT, R2.reuse, R203, PT ;  /* 0x000000cb0200720c */ /* 0x040fe20003f66270 */
[----:B------:R-:W5:Y:S01]  /*20530*/  LDL R23, [R1+0x3a0] ;  /* 0x0003a00001177983 */ /* 0x000f620000100800 */
[----:B------:R-:W-:Y:S02]  /*20540*/  ISETP.GE.AND P2, PT, R2, R202, PT ;  /* 0x000000ca0200720c */ /* 0x000fe40003f46270 */
[CC--:B------:R-:W-:Y:S01]  /*20550*/  ISETP.GE.OR P1, PT, R0.reuse, R207.reuse, !P1 ;  /* 0x000000cf0000720c */ /* 0x0c0fe20004f26670 */
[-C--:B-1----:R-:W-:Y:S03]  /*20560*/  HMMA.16816.F32.BF16 R68, R176, R4.reuse, R68 ;  /* 0x00000004b044723c */ /* 0x082fe60000041844 */
[-C--:B------:R-:W-:Y:S01]  /*20570*/  ISETP.GE.OR P0, PT, R0, R206.reuse, !P0 ;  /* 0x000000ce0000720c */ /* 0x080fe20004706670 */
[----:B------:R-:W-:Y:S01]  /*20580*/  VIADD R0, R201, 0x19 ;  /* 0x00000019c9007836 */ /* 0x000fe20000000000 */
[C---:B------:R-:W-:Y:S01]  /*20590*/  ISETP.GE.OR P3, PT, R2.reuse, R207, !P3 ;  /* 0x000000cf0200720c */ /* 0x040fe20005f66670 */
[C---:B------:R-:W-:Y:S04]  /*205a0*/  HMMA.16816.F32.BF16 R72, R184.reuse, R4, R72 ;  /* 0x00000004b848723c */ /* 0x040fe80000041848 */
[----:B------:R-:W-:Y:S02]  /*205b0*/  ISETP.GE.OR P2, PT, R2, R206, !P2 ;  /* 0x000000ce0200720c */ /* 0x000fe40005746670 */
[----:B------:R-:W-:Y:S01]  /*205c0*/  FSEL R250, R25, -INF , !P1 ;  /* 0xff80000019fa7808 */ /* 0x000fe20004800000 */
[-C--:B------:R-:W-:Y:S03]  /*205d0*/  HMMA.16816.F32.BF16 R76, R184, R6.reuse, R76 ;  /* 0x00000006b84c723c */ /* 0x080fe6000004184c */
[C---:B------:R-:W-:Y:S02]  /*205e0*/  ISETP.GE.AND P1, PT, R0.reuse, R203, PT ;  /* 0x000000cb0000720c */ /* 0x040fe40003f26270 */
[----:B------:R-:W-:Y:S01]  /*205f0*/  FSEL R14, R27, -INF , !P0 ;  /* 0xff8000001b0e7808 */ /* 0x000fe20004000000 */
[C---:B------:R-:W-:Y:S01]  /*20600*/  HMMA.16816.F32.BF16 R80, R176.reuse, R6, R80 ;  /* 0x00000006b050723c */ /* 0x040fe20000041850 */
[----:B------:R-:W1:Y:S03]  /*20610*/  LDSM.16.M88.4 R4, [R193] ;  /* 0x00000000c104783b */ /* 0x000e660000000200 */
[----:B------:R-:W-:Y:S02]  /*20620*/  ISETP.GE.AND P0, PT, R0, R202, PT ;  /* 0x000000ca0000720c */ /* 0x000fe40003f06270 */
[----:B------:R-:W-:Y:S01]  /*20630*/  FSEL R249, R28, -INF , !P3 ;  /* 0xff8000001cf97808 */ /* 0x000fe20005800000 */
[-C--:B----4-:R-:W-:Y:S03]  /*20640*/  HMMA.16816.F32.BF16 R84, R176, R8.reuse, R84 ;  /* 0x00000008b054723c */ /* 0x090fe60000041854 */
[----:B------:R-:W-:Y:S02]  /*20650*/  ISETP.GE.AND P3, PT, R0, R205, PT ;  /* 0x000000cd0000720c */ /* 0x000fe40003f66270 */
[----:B------:R-:W-:Y:S01]  /*20660*/  FSEL R172, R30, -INF , !P2 ;  /* 0xff8000001eac7808 */ /* 0x000fe20005000000 */
[C---:B------:R-:W-:Y:S04]  /*20670*/  HMMA.16816.F32.BF16 R88, R184.reuse, R8, R88 ;  /* 0x00000008b858723c */ /* 0x040fe80000041858 */
[C---:B------:R-:W-:Y:S02]  /*20680*/  ISETP.GE.AND P2, PT, R0.reuse, R204, PT ;  /* 0x000000cc0000720c */ /* 0x040fe40003f46270 */
[C---:B------:R-:W-:Y:S01]  /*20690*/  ISETP.GE.OR P1, PT, R0.reuse, R207, !P1 ;  /* 0x000000cf0000720c */ /* 0x040fe20004f26670 */
[-C--:B------:R-:W-:Y:S03]  /*206a0*/  HMMA.16816.F32.BF16 R92, R184, R10.reuse, R92 ;  /* 0x0000000ab85c723c */ /* 0x080fe6000004185c */
[C---:B------:R-:W-:Y:S02]  /*206b0*/  ISETP.GE.OR P0, PT, R0.reuse, R206, !P0 ;  /* 0x000000ce0000720c */ /* 0x040fe40004706670 */
[C---:B------:R-:W-:Y:S01]  /*206c0*/  ISETP.GE.OR P3, PT, R0.reuse, R209, !P3 ;  /* 0x000000d10000720c */ /* 0x040fe20005f66670 */
[C---:B------:R-:W-:Y:S01]  /*206d0*/  HMMA.16816.F32.BF16 R96, R176.reuse, R10, R96 ;  /* 0x0000000ab060723c */ /* 0x040fe20000041860 */
[----:B------:R-:W4:Y:S01]  /*206e0*/  LDSM.16.M88.4 R8, [R192] ;  /* 0x00000000c008783b */ /* 0x000f220000000200 */
[----:B------:R-:W-:Y:S04]  /*206f0*/  DEPBAR.LE SB0, 0x0 ;  /* 0x000080000000791a */ /* 0x000fe80000000000 */
[----:B------:R-:W-:Y:S01]  /*20700*/  ISETP.GE.OR P2, PT, R0, R208, !P2 ;  /* 0x000000d00000720c */ /* 0x000fe20005746670 */
[----:B------:R-:W-:Y:S01]  /*20710*/  VIADD R0, R201, 0x21 ;  /* 0x00000021c9007836 */ /* 0x000fe20000000000 */
[----:B------:R-:W-:Y:S01]  /*20720*/  FSEL R232, R33, -INF , !P3 ;  /* 0xff80000021e87808 */ /* 0x000fe20005800000 */
[----:B------:R-:W-:Y:S02]  /*20730*/  BAR.SYNC.DEFER_BLOCKING 0x0 ;  /* 0x0000000000007b1d */ /* 0x000fe40000010000 */
[----:B------:R-:W-:Y:S02]  /*20740*/  FSEL R21, R24, -INF , !P6 ;  /* 0xff80000018157808 */ /* 0x000fe40007000000 */
[-C--:B------:R-:W-:Y:S02]  /*20750*/  ISETP.GE.AND P3, PT, R0, R205.reuse, PT ;  /* 0x000000cd0000720c */ /* 0x080fe40003f66270 */
[----:B------:R-:W-:Y:S01]  /*20760*/  FSEL R13, R26, -INF , !P5 ;  /* 0xff8000001a0d7808 */ /* 0x000fe20006800000 */
[-C--:B-1----:R-:W-:Y:S05]  /*20770*/  HMMA.16816.F32.BF16 R100, R176, R4.reuse, R100 ;  /* 0x00000004b064723c */ /* 0x082fea0000041864 */
[C---:B------:R-:W-:Y:S01]  /*20780*/  ISETP.GE.AND P6, PT, R2.reuse, R205, PT ;  /* 0x000000cd0200720c */ /* 0x040fe20003fc6270 */
[C---:B------:R-:W-:Y:S04]  /*20790*/  HMMA.16816.F32.BF16 R104, R184.reuse, R4, R104 ;  /* 0x00000004b868723c */ /* 0x040fe80000041868 */
[----:B------:R-:W-:Y:S02]  /*207a0*/  ISETP.GE.AND P5, PT, R2, R204, PT ;  /* 0x000000cc0200720c */ /* 0x000fe40003fa6270 */
[-C--:B------:R-:W-:Y:S01]  /*207b0*/  ISETP.GE.OR P3, PT, R0, R209.reuse, !P3 ;  /* 0x000000d10000720c */ /* 0x080fe20005f66670 */
[-C--:B------:R-:W-:Y:S03]  /*207c0*/  HMMA.16816.F32.BF16 R108, R184, R6.reuse, R108 ;  /* 0x00000006b86c723c */ /* 0x080fe6000004186c */
[C---:B------:R-:W-:Y:S01]  /*207d0*/  ISETP.GE.OR P6, PT, R2.reuse, R209, !P6 ;  /* 0x000000d10200720c */ /* 0x040fe200077c6670 */
[----:B------:R-:W5:Y:S01]  /*207e0*/  LDL R5, [R1+0x368] ;  /* 0x0003680001057983 */ /* 0x000f620000100800 */
[----:B------:R-:W-:Y:S01]  /*207f0*/  ISETP.GE.OR P5, PT, R2, R208, !P5 ;  /* 0x000000d00200720c */ /* 0x000fe20006fa6670 */
[----:B------:R-:W-:Y:S01]  /*20800*/  VIADD R2, R201, 0x20 ;  /* 0x00000020c9027836 */ /* 0x000fe20000000000 */
[----:B------:R-:W-:Y:S01]  /*20810*/  FSEL R229, R37, -INF , !P3 ;  /* 0xff80000025e57808 */ /* 0x000fe20005800000 */
[C---:B------:R-:W-:Y:S01]  /*20820*/  HMMA.16816.F32.BF16 R112, R176.reuse, R6, R112 ;  /* 0x00000006b070723c */ /* 0x040fe20000041870 */
[----:B------:R-:W1:Y:S03]  /*20830*/  S2R R37, SR_TID.X ;  /* 0x0000000000257919 */ /* 0x000e660000002100 */
[----:B------:R-:W-:Y:S02]  /*20840*/  FSEL R16, R31, -INF , !P0 ;  /* 0xff8000001f107808 */ /* 0x000fe40004000000 */
[C---:B------:R-:W-:Y:S01]  /*20850*/  ISETP.GE.AND P0, PT, R2.reuse, R204, PT ;  /* 0x000000cc0200720c */ /* 0x040fe20003f06270 */
[-C--:B----4-:R-:W-:Y:S03]  /*20860*/  HMMA.16816.F32.BF16 R116, R176, R8.reuse, R116 ;  /* 0x00000008b074723c */ /* 0x090fe60000041874 */
[C---:B------:R-:W-:Y:S02]  /*20870*/  ISETP.GE.OR P0, PT, R2.reuse, R208, !P0 ;  /* 0x000000d00200720c */ /* 0x040fe40004706670 */
[----:B------:R-:W-:Y:S01]  /*20880*/  FSEL R245, R29, -INF , !P1 ;  /* 0xff8000001df57808 */ /* 0x000fe20004800000 */
[C---:B------:R-:W-:Y:S04]  /*20890*/  HMMA.16816.F32.BF16 R120, R184.reuse, R8, R120 ;  /* 0x00000008b878723c */ /* 0x040fe80000041878 */
[----:B------:R-:W-:Y:S02]  /*208a0*/  ISETP.GE.AND P1, PT, R2, R205, PT ;  /* 0x000000cd0200720c */ /* 0x000fe40003f26270 */
[----:B------:R-:W-:Y:S01]  /*208b0*/  FSEL R238, R38, -INF , !P0 ;  /* 0xff80000026ee7808 */ /* 0x000fe20004000000 */
[-C--:B------:R-:W-:Y:S01]  /*208c0*/  HMMA.16816.F32.BF16 R124, R184, R10.reuse, R124 ;  /* 0x0000000ab87c723c */ /* 0x080fe2000004187c */
[----:B------:R-:W4:Y:S02]  /*208d0*/  S2R R38, SR_CTAID.X ;  /* 0x0000000000267919 */ /* 0x000f240000002500 */
[----:B------:R-:W-:Y:S02]  /*208e0*/  ISETP.GE.OR P1, PT, R2, R209, !P1 ;  /* 0x000000d10200720c */ /* 0x000fe40004f26670 */
[----:B------:R-:W-:Y:S01]  /*208f0*/  FSEL R235, R32, -INF , !P6 ;  /* 0xff80000020eb7808 */ /* 0x000fe20007000000 */
[----:B------:R-:W-:Y:S04]  /*20900*/  HMMA.16816.F32.BF16 R128, R176, R10, R128 ;  /* 0x0000000ab080723c */ /* 0x000fe80000041880 */
[----:B------:R-:W-:Y:S02]  /*20910*/  ISETP.GE.AND P6, PT, R2, R203, PT ;  /* 0x000000cb0200720c */ /* 0x000fe40003fc6270 */
[----:B------:R-:W-:Y:S01]  /*20920*/  FSEL R230, R36, -INF , !P1 ;  /* 0xff80000024e67808 */ /* 0x000fe20004800000 */
[----:B------:R-:W-:Y:S01]  /*20930*/  IMAD.MOV.U32 R179, RZ, RZ, R14 ;  /* 0x000000ffffb37224 */ /* 0x000fe200078e000e */
[----:B------:R-:W-:Y:S01]  /*20940*/  FSEL R240, R34, -INF , !P5 ;  /* 0xff80000022f07808 */ /* 0x000fe20006800000 */
[----:B------:R-:W4:Y:S01]  /*20950*/  LDL R36, [R1+0x36c] ;  /* 0x00036c0001247983 */ /* 0x000f220000100800 */
[----:B------:R-:W-:Y:S01]  /*20960*/  ISETP.GE.AND P5, PT, R2, R202, PT ;  /* 0x000000ca0200720c */ /* 0x000fe20003fa6270 */
[----:B------:R-:W-:Y:S01]  /*20970*/  IMAD.MOV.U32 R177, RZ, RZ, R15 ;  /* 0x000000ffffb17224 */ /* 0x000fe200078e000f */
[----:B------:R-:W-:Y:S01]  /*20980*/  FSEL R239, R35, -INF , !P2 ;  /* 0xff80000023ef7808 */ /* 0x000fe20005000000 */
[----:B------:R-:W-:Y:S01]  /*20990*/  IMAD.MOV.U32 R178, RZ, RZ, R13 ;  /* 0x000000ffffb27224 */ /* 0x000fe200078e000d */
[----:B------:R-:W-:Y:S02]  /*209a0*/  ISETP.GE.AND P2, PT, R0, R204, PT ;  /* 0x000000cc0000720c */ /* 0x000fe40003f46270 */
[C---:B------:R-:W-:Y:S02]  /*209b0*/  ISETP.GE.OR P6, PT, R2.reuse, R207, !P6 ;  /* 0x000000cf0200720c */ /* 0x040fe400077c6670 */
[----:B------:R-:W-:Y:S01]  /*209c0*/  ISETP.GE.OR P5, PT, R2, R206, !P5 ;  /* 0x000000ce0200720c */ /* 0x000fe20006fa6670 */
[----:B------:R-:W-:Y:S01]  /*209d0*/  VIADD R2, R201, 0x28 ;  /* 0x00000028c9027836 */ /* 0x000fe20000000000 */
[C---:B------:R-:W-:Y:S02]  /*209e0*/  ISETP.GE.OR P2, PT, R0.reuse, R208, !P2 ;  /* 0x000000d00000720c */ /* 0x040fe40005746670 */
[CC--:B------:R-:W-:Y:S02]  /*209f0*/  ISETP.GE.AND P1, PT, R0.reuse, R203.reuse, PT ;  /* 0x000000cb0000720c */ /* 0x0c0fe40003f26270 */
[-C--:B------:R-:W-:Y:S02]  /*20a00*/  ISETP.GE.AND P0, PT, R0, R202.reuse, PT ;  /* 0x000000ca0000720c */ /* 0x080fe40003f06270 */
[----:B------:R-:W-:Y:S02]  /*20a10*/  FSEL R234, R39, -INF , !P2 ;  /* 0xff80000027ea7808 */ /* 0x000fe40005000000 */
[C---:B------:R-:W-:Y:S02]  /*20a20*/  ISETP.GE.AND P3, PT, R2.reuse, R203, PT ;  /* 0x000000cb0200720c */ /* 0x040fe40003f66270 */
[----:B------:R-:W-:Y:S02]  /*20a30*/  ISETP.GE.AND P2, PT, R2, R202, PT ;  /* 0x000000ca0200720c */ /* 0x000fe40003f46270 */
[CC--:B------:R-:W-:Y:S02]  /*20a40*/  ISETP.GE.OR P1, PT, R0.reuse, R207.reuse, !P1 ;  /* 0x000000cf0000720c */ /* 0x0c0fe40004f26670 */
[-C--:B------:R-:W-:Y:S01]  /*20a50*/  ISETP.GE.OR P0, PT, R0, R206.reuse, !P0 ;  /* 0x000000ce0000720c */ /* 0x080fe20004706670 */
[----:B------:R-:W-:Y:S01]  /*20a60*/  VIADD R0, R201, 0x29 ;  /* 0x00000029c9007836 */ /* 0x000fe20000000000 */
[C---:B------:R-:W-:Y:S02]  /*20a70*/  ISETP.GE.OR P3, PT, R2.reuse, R207, !P3 ;  /* 0x000000cf0200720c */ /* 0x040fe40005f66670 */
        /* <DEDUP_REMOVED lines=10> */
[C---:B------:R-:W-:Y:S02]  /*20b20*/  ISETP.GE.OR P1, PT, R0.reuse, R207, !P1 ;  /* 0x000000cf0000720c */ /* 0x040fe40004f26670 */
        /* <DEDUP_REMOVED lines=9> */
[C---:B------:R-:W-:Y:S02]  /*20bc0*/  ISETP.GE.AND P5, PT, R2.reuse, R204, PT ;  /* 0x000000cc0200720c */ /* 0x040fe40003fa6270 */
[----:B------:R-:W-:Y:S02]  /*20bd0*/  FSEL R44, R55, -INF , !P2 ;  /* 0xff800000372c7808 */ /* 0x000fe40005000000 */
[C---:B------:R-:W-:Y:S02]  /*20be0*/  ISETP.GE.OR P6, PT, R2.reuse, R209, !P6 ;  /* 0x000000d10200720c */ /* 0x040fe400077c6670 */
[----:B------:R-:W-:Y:S01]  /*20bf0*/  ISETP.GE.OR P5, PT, R2, R208, !P5 ;  /* 0x000000d00200720c */ /* 0x000fe20006fa6670 */
[----:B------:R-:W-:Y:S01]  /*20c00*/  VIADD R2, R201, 0x30 ;  /* 0x00000030c9027836 */ /* 0x000fe20000000000 */
[----:B------:R-:W-:Y:S02]  /*20c10*/  FSEL R228, R45, -INF , !P1 ;  /* 0xff8000002de47808 */ /* 0x000fe40004800000 */
[----:B------:R-:W-:Y:S02]  /*20c20*/  FSEL R241, R47, -INF , !P0 ;  /* 0xff8000002ff17808 */ /* 0x000fe40004000000 */
[C---:B------:R-:W-:Y:S01]  /*20c30*/  ISETP.GE.AND P1, PT, R2.reuse, R205, PT ;  /* 0x000000cd0200720c */ /* 0x040fe20003f26270 */
[----:B--2---:R-:W-:Y:S01]  /*20c40*/  IMAD.WIDE.U32 R8, R3, -0x326172a9, RZ ;  /* 0xcd9e8d5703087825 */ /* 0x004fe200078e00ff */
[C---:B------:R-:W-:Y:S02]  /*20c50*/  ISETP.GE.AND P0, PT, R2.reuse, R204, PT ;  /* 0x000000cc0200720c */ /* 0x040fe40003f06270 */
[C---:B------:R-:W-:Y:S02]  /*20c60*/  ISETP.GE.OR P1, PT, R2.reuse, R209, !P1 ;  /* 0x000000d10200720c */ /* 0x040fe40004f26670 */
[----:B------:R-:W-:Y:S02]  /*20c70*/  ISETP.GE.OR P0, PT, R2, R208, !P0 ;  /* 0x000000d00200720c */ /* 0x000fe40004706670 */
[----:B------:R-:W-:Y:S02]  /*20c80*/  FSEL R48, R48, -INF , !P6 ;  /* 0xff80000030307808 */ /* 0x000fe40007000000 */
[----:B------:R-:W-:Y:S02]  /*20c90*/  FSEL R50, R50, -INF , !P5 ;  /* 0xff80000032327808 */ /* 0x000fe40006800000 */
[C---:B------:R-:W-:Y:S01]  /*20ca0*/  ISETP.GE.AND P6, PT, R2.reuse, R203, PT ;  /* 0x000000cb0200720c */ /* 0x040fe20003fc6270 */
[----:B---3--:R-:W-:Y:S01]  /*20cb0*/  IMAD.MOV.U32 R174, RZ, RZ, R183 ;  /* 0x000000ffffae7224 */ /* 0x008fe200078e00b7 */
        /* <DEDUP_REMOVED lines=8> */
[-C--:B------:R-:W-:Y:S01]  /*20d40*/  ISETP.GE.OR P5, PT, R2, R206.reuse, !P5 ;  /* 0x000000ce0200720c */ /* 0x080fe20006fa6670 */
[C---:B------:R-:W-:Y:S01]  /*20d50*/  VIADD R2, R201.reuse, 0x38 ;  /* 0x00000038c9027836 */ /* 0x040fe20000000000 */
        /* <DEDUP_REMOVED lines=10> */
[----:B------:R-:W-:Y:S02]  /*20e00*/  ISETP.GE.AND P5, PT, R2, R204, PT ;  /* 0x000000cc0200720c */ /* 0x000fe40003fa6270 */
[----:B------:R-:W-:Y:S01]  /*20e10*/  FSEL R43, R57, -INF , !P1 ;  /* 0xff800000392b7808 */ /* 0x000fe20004800000 */
[----:B------:R-:W-:Y:S01]  /*20e20*/  IMAD.MOV.U32 R57, RZ, RZ, R172 ;  /* 0x000000ffff397224 */ /* 0x000fe200078e00ac */
        /* <DEDUP_REMOVED lines=9> */
[----:B------:R-:W-:Y:S01]  /*20ec0*/  FSEL R224, R62, -INF , !P2 ;  /* 0xff8000003ee07808 */ /* 0x000fe20005000000 */
[----:B------:R-:W-:Y:S01]  /*20ed0*/  IMAD.MOV.U32 R62, RZ, RZ, R16 ;  /* 0x000000ffff3e7224 */ /* 0x000fe200078e0010 */
        /* <DEDUP_REMOVED lines=10> */
[----:B-1----:R-:W-:Y:S02]  /*20f80*/  SHF.R.S32.HI R226, RZ, 0x1f, R37 ;  /* 0x0000001fffe27819 */ /* 0x002fe40000011425 */
[----:B------:R-:W-:Y:S02]  /*20f90*/  FSEL R29, R68, -INF , !P1 ;  /* 0xff800000441d7808 */ /* 0x000fe40004800000 */
[----:B------:R-:W-:Y:S02]  /*20fa0*/  ISETP.GE.AND P1, PT, R0, R203, PT ;  /* 0x000000cb0000720c */ /* 0x000fe40003f26270 */
[----:B------:R-:W-:Y:S01]  /*20fb0*/  LEA.HI R226, R226, R37, RZ, 0x5 ;  /* 0x00000025e2e27211 */ /* 0x000fe200078f28ff */
[----:B------:R-:W-:Y:S01]  /*20fc0*/  IMAD.MOV.U32 R37, RZ, RZ, R21 ;  /* 0x000000ffff257224 */ /* 0x000fe200078e0015 */
[----:B------:R-:W-:Y:S01]  /*20fd0*/  ISETP.GE.OR P1, PT, R0, R207, !P1 ;  /* 0x000000cf0000720c */ /* 0x000fe20004f26670 */
[----:B------:R-:W-:Y:S01]  /*20fe0*/  IMAD.MOV.U32 R21, RZ, RZ, R19 ;  /* 0x000000ffff157224 */ /* 0x000fe200078e0013 */
[----:B------:R-:W-:Y:S01]  /*20ff0*/  SHF.R.S32.HI R226, RZ, 0x5, R226 ;  /* 0x00000005ffe27819 */ /* 0x000fe200000114e2 */
[----:B-----5:R-:W-:Y:S01]  /*21000*/  IMAD.WIDE.U32 R184, R23, -0x2daee0ad, RZ ;  /* 0xd2511f5317b87825 */ /* 0x020fe200078e00ff */
[----:B------:R-:W-:Y:S02]  /*21010*/  FSEL R28, R73, -INF , !P1 ;  /* 0xff800000491c7808 */ /* 0x000fe40004800000 */
[----:B------:R-:W-:Y:S01]  /*21020*/  FSEL R47, R63, -INF , !P0 ;  /* 0xff8000003f2f7808 */ /* 0x000fe20004000000 */
[----:B----4-:R-:W-:Y:S01]  /*21030*/  IMAD R226, R38, 0x8, R226 ;  /* 0x0000000826e27824 */ /* 0x010fe200078e02e2 */
[----:B------:R-:W-:Y:S01]  /*21040*/  ISETP.GE.AND P0, PT, R2, R204, PT ;  /* 0x000000cc0200720c */ /* 0x000fe20003f06270 */
[----:B------:R-:W-:Y:S01]  /*21050*/  IMAD.MOV.U32 R38, RZ, RZ, R20 ;  /* 0x000000ffff267224 */ /* 0x000fe200078e0014 */
[----:B------:R-:W-:Y:S01]  /*21060*/  FSEL R64, R64, -INF , !P6 ;  /* 0xff80000040407808 */ /* 0x000fe20007000000 */
[----:B------:R-:W-:Y:S01]  /*21070*/  IMAD.WIDE.U32 R40, R226, -0x326172a9, RZ ;  /* 0xcd9e8d57e2287825 */ /* 0x000fe200078e00ff */
[----:B------:R-:W-:Y:S02]  /*21080*/  ISETP.GE.OR P0, PT, R2, R208, !P0 ;  /* 0x000000d00200720c */ /* 0x000fe40004706670 */
[----:B------:R-:W-:Y:S01]  /*21090*/  FSEL R66, R66, -INF , !P5 ;  /* 0xff80000042427808 */ /* 0x000fe20006800000 */
[----:B------:R-:W-:Y:S01]  /*210a0*/  IMAD.SHL.U32 R226, R237, 0x4, RZ ;  /* 0x00000004ede27824 */ /* 0x000fe200078e00ff */
[C---:B------:R-:W-:Y:S01]  /*210b0*/  ISETP.GE.AND P6, PT, R2.reuse, R203, PT ;  /* 0x000000cb0200720c */ /* 0x040fe20003fc6270 */
[----:B------:R-:W-:Y:S01]  /*210c0*/  STL.64 [R1+0x320], R40 ;  /* 0x0003202801007387 */ /* 0x000fe20000100a00 */
[----:B------:R-:W-:Y:S01]  /*210d0*/  ISETP.GE.AND P5, PT, R2, R202, PT ;  /* 0x000000ca0200720c */ /* 0x000fe20003fa6270 */
[----:B------:R-:W-:Y:S01]  /*210e0*/  IMAD.MOV.U32 R20, RZ, RZ, R213 ;  /* 0x000000ffff147224 */ /* 0x000fe200078e00d5 */
[----:B------:R-:W-:Y:S01]  /*210f0*/  FSEL R65, R65, -INF , !P3 ;  /* 0xff80000041417808 */ /* 0x000fe20005800000 */
[----:B------:R-:W-:Y:S01]  /*21100*/  IMAD.MOV.U32 R19, RZ, RZ, R212 ;  /* 0x000000ffff137224 */ /* 0x000fe200078e00d4 */
[----:B------:R-:W-:Y:S01]  /*21110*/  FSEL R67, R67, -INF , !P2 ;  /* 0xff80000043437808 */ /* 0x000fe20005000000 */
[----:B------:R1:W-:Y:S01]  /*21120*/  STL.64 [R1+0x328], R8 ;  /* 0x0003280801007387 */ /* 0x0003e20000100a00 */
[----:B------:R-:W-:Y:S01]  /*21130*/  FSEL R70, R70, -INF , !P0 ;  /* 0xff80000046467808 */ /* 0x000fe20004000000 */
[----:B------:R-:W-:Y:S01]  /*21140*/  IMAD.MOV.U32 R23, RZ, RZ, R22 ;  /* 0x000000ffff177224 */ /* 0x000fe200078e0016 */
[C---:B------:R-:W-:Y:S01]  /*21150*/  ISETP.GE.AND P3, PT, R0.reuse, R205, PT ;  /* 0x000000cd0000720c */ /* 0x040fe20003f66270 */
[----:B------:R-:W-:Y:S01]  /*21160*/  IMAD.MOV.U32 R22, RZ, RZ, R181 ;  /* 0x000000ffff167224 */ /* 0x000fe200078e00b5 */
[C---:B------:R-:W-:Y:S01]  /*21170*/  ISETP.GE.AND P2, PT, R0.reuse, R204, PT ;  /* 0x000000cc0000720c */ /* 0x040fe20003f46270 */
[----:B------:R-:W2:Y:S01]  /*21180*/  LDL R55, [R1+0xc] ;  /* 0x00000c0001377983 */ /* 0x000ea20000100800 */
[----:B------:R-:W-:Y:S01]  /*21190*/  ISETP.GE.AND P0, PT, R0, R202, PT ;  /* 0x000000ca0000720c */ /* 0x000fe20003f06270 */
[----:B------:R-:W-:Y:S01]  /*211a0*/  IMAD.MOV.U32 R54, RZ, RZ, R21 ;  /* 0x000000ffff367224 */ /* 0x000fe200078e0015 */
[C---:B------:R-:W-:Y:S01]  /*211b0*/  ISETP.GE.OR P6, PT, R2.reuse, R207, !P6 ;  /* 0x000000cf0200720c */ /* 0x040fe200077c6670 */
[----:B------:R-:W3:Y:S01]  /*211c0*/  LDL R73, [R1+0x370] ;  /* 0x0003700001497983 */ /* 0x000ee20000100800 */
[----:B------:R-:W-:Y:S01]  /*211d0*/  ISETP.GE.OR P5, PT, R2, R206, !P5 ;  /* 0x000000ce0200720c */ /* 0x000fe20006fa6670 */
[C---:B------:R-:W-:Y:S01]  /*211e0*/  VIADD R2, R201.reuse, 0x48 ;  /* 0x00000048c9027836 */ /* 0x040fe20000000000 */
[C---:B------:R-:W-:Y:S01]  /*211f0*/  ISETP.GE.OR P3, PT, R0.reuse, R209, !P3 ;  /* 0x000000d10000720c */ /* 0x040fe20005f66670 */
[----:B------:R-:W-:Y:S01]  /*21200*/  IMAD.MOV.U32 R58, RZ, RZ, R20 ;  /* 0x000000ffff3a7224 */ /* 0x000fe200078e0014 */
[C---:B------:R-:W-:Y:S01]  /*21210*/  ISETP.GE.OR P2, PT, R0.reuse, R208, !P2 ;  /* 0x000000d00000720c */ /* 0x040fe20005746670 */
[----:B------:R-:W-:Y:S01]  /*21220*/  IMAD.MOV.U32 R42, RZ, RZ, R22 ;  /* 0x000000ffff2a7224 */ /* 0x000fe200078e0016 */
[----:B------:R-:W-:Y:S01]  /*21230*/  ISETP.GE.OR P0, PT, R0, R206, !P0 ;  /* 0x000000ce0000720c */ /* 0x000fe20004706670 */
[----:B------:R-:W-:Y:S01]  /*21240*/  VIADD R0, R201, 0x49 ;  /* 0x00000049c9007836 */ /* 0x000fe20000000000 */
        /* <DEDUP_REMOVED lines=8> */
[C---:B------:R-:W-:Y:S02]  /*212d0*/  ISETP.GE.AND P3, PT, R2.reuse, R203, PT ;  /* 0x000000cb0200720c */ /* 0x040fe40003f66270 */
[C---:B------:R-:W-:Y:S02]  /*212e0*/  ISETP.GE.AND P2, PT, R2.reuse, R202, PT ;  /* 0x000000ca0200720c */ /* 0x040fe40003f46270 */
[C---:B------:R-:W-:Y:S02]  /*212f0*/  ISETP.GE.AND P6, PT, R2.reuse, R205, PT ;  /* 0x000000cd0200720c */ /* 0x040fe40003fc6270 */
[----:B------:R-:W-:Y:S02]  /*21300*/  ISETP.GE.AND P5, PT, R2, R204, PT ;  /* 0x000000cc0200720c */ /* 0x000fe40003fa6270 */
[----:B------:R-:W-:Y:S01]  /*21310*/  FSEL R32, R75, -INF , !P0 ;  /* 0xff8000004b207808 */ /* 0x000fe20004000000 */
[----:B------:R-:W-:Y:S01]  /*21320*/  IMAD.MOV.U32 R75, RZ, RZ, R38 ;  /* 0x000000ffff4b7224 */ /* 0x000fe200078e0026 */
        /* <DEDUP_REMOVED lines=9> */
[----:B------:R-:W-:Y:S01]  /*213c0*/  FSEL R27, R76, -INF , !P3 ;  /* 0xff8000004c1b7808 */ /* 0x000fe20005800000 */
[----:B------:R-:W-:Y:S01]  /*213d0*/  IMAD.MOV.U32 R76, RZ, RZ, R18 ;  /* 0x000000ffff4c7224 */ /* 0x000fe200078e0012 */
[----:B------:R-:W-:Y:S01]  /*213e0*/  FSEL R31, R78, -INF , !P2 ;  /* 0xff8000004e1f7808 */ /* 0x000fe20005000000 */
[----:B------:R-:W-:Y:S01]  /*213f0*/  IMAD.MOV.U32 R78, RZ, RZ, R173 ;  /* 0x000000ffff4e7224 */ /* 0x000fe200078e00ad */
[CC--:B------:R-:W-:Y:S02]  /*21400*/  ISETP.GE.AND P3, PT, R0.reuse, R205.reuse, PT ;  /* 0x000000cd0000720c */ /* 0x0c0fe40003f66270 */
[-C--:B------:R-:W-:Y:S02]  /*21410*/  ISETP.GE.AND P2, PT, R0, R204.reuse, PT ;  /* 0x000000cc0000720c */ /* 0x080fe40003f46270 */
[----:B------:R-:W-:Y:S02]  /*21420*/  FSEL R77, R77, -INF , !P1 ;  /* 0xff8000004d4d7808 */ /* 0x000fe40004800000 */
        /* <DEDUP_REMOVED lines=20> */
[C---:B------:R-:W-:Y:S02]  /*21570*/  ISETP.GE.OR P6, PT, R2.reuse, R207, !P6 ;  /* 0x000000cf0200720c */ /* 0x040fe400077c6670 */
[----:B------:R-:W-:Y:S01]  /*21580*/  ISETP.GE.OR P5, PT, R2, R206, !P5 ;  /* 0x000000ce0200720c */ /* 0x000fe20006fa6670 */
[C---:B------:R-:W-:Y:S01]  /*21590*/  VIADD R2, R201.reuse, 0x58 ;  /* 0x00000058c9027836 */ /* 0x040fe20000000000 */
        /* <DEDUP_REMOVED lines=25> */
[----:B------:R-:W-:Y:S02]  /*21730*/  FSEL R92, R92, -INF , !P3 ;  /* 0xff8000005c5c7808 */ /* 0x000fe40005800000 */
[----:B------:R-:W-:Y:S02]  /*21740*/  FSEL R24, R94, -INF , !P2 ;  /* 0xff8000005e187808 */ /* 0x000fe40005000000 */
        /* <DEDUP_REMOVED lines=17> */
[CC--:B------:R-:W-:Y:S02]  /*21860*/  ISETP.GE.AND P1, PT, R0.reuse, R203.reuse, PT ;  /* 0x000000cb0000720c */ /* 0x0c0fe40003f26270 */
[-C--:B------:R-:W-:Y:S02]  /*21870*/  ISETP.GE.AND P0, PT, R0, R202.reuse, PT ;  /* 0x000000ca0000720c */ /* 0x080fe40003f06270 */
[----:B------:R-:W-:Y:S02]  /*21880*/  FSEL R96, R96, -INF , !P6 ;  /* 0xff80000060607808 */ /* 0x000fe40007000000 */
[----:B------:R-:W-:Y:S02]  /*21890*/  FSEL R98, R98, -INF , !P5 ;  /* 0xff80000062627808 */ /* 0x000fe40006800000 */
[C---:B------:R-:W-:Y:S02]  /*218a0*/  ISETP.GE.AND P6, PT, R2.reuse, R203, PT ;  /* 0x000000cb0200720c */ /* 0x040fe40003fc6270 */
[----:B------:R-:W-:Y:S02]  /*218b0*/  ISETP.GE.AND P5, PT, R2, R202, PT ;  /* 0x000000ca0200720c */ /* 0x000fe40003fa6270 */
[C---:B------:R-:W-:Y:S02]  /*218c0*/  ISETP.GE.OR P3, PT, R0.reuse, R209, !P3 ;  /* 0x000000d10000720c */ /* 0x040fe40005f66670 */
[C---:B------:R-:W-:Y:S02]  /*218d0*/  ISETP.GE.OR P2, PT, R0.reuse, R208, !P2 ;  /* 0x000000d00000720c */ /* 0x040fe40005746670 */
[CC--:B------:R-:W-:Y:S02]  /*218e0*/  ISETP.GE.OR P1, PT, R0.reuse, R207.reuse, !P1 ;  /* 0x000000cf0000720c */ /* 0x0c0fe40004f26670 */
[-C--:B------:R-:W-:Y:S01]  /*218f0*/  ISETP.GE.OR P0, PT, R0, R206.reuse, !P0 ;  /* 0x000000ce0000720c */ /* 0x080fe20004706670 */
[C---:B------:R-:W-:Y:S01]  /*21900*/  VIADD R0, R201.reuse, 0x68 ;  /* 0x00000068c9007836 */ /* 0x040fe20000000000 */
[C---:B------:R-:W-:Y:S02]  /*21910*/  ISETP.GE.OR P6, PT, R2.reuse, R207, !P6 ;  /* 0x000000cf0200720c */ /* 0x040fe400077c6670 */
[----:B------:R-:W-:Y:S01]  /*21920*/  ISETP.GE.OR P5, PT, R2, R206, !P5 ;  /* 0x000000ce0200720c */ /* 0x000fe20006fa6670 */
[----:B------:R-:W-:Y:S01]  /*21930*/  VIADD R2, R201, 0x69 ;  /* 0x00000069c9027836 */ /* 0x000fe20000000000 */
[----:B------:R-:W-:Y:S02]  /*21940*/  FSEL R101, R101, -INF , !P3 ;  /* 0xff80000065657808 */ /* 0x000fe40005800000 */
[----:B------:R-:W-:Y:S02]  /*21950*/  FSEL R103, R103, -INF , !P2 ;  /* 0xff80000067677808 */ /* 0x000fe40005000000 */
[C---:B------:R-:W-:Y:S02]  /*21960*/  ISETP.GE.AND P3, PT, R0.reuse, R203, PT ;  /* 0x000000cb0000720c */ /* 0x040fe40003f66270 */
[----:B------:R-:W-:Y:S02]  /*21970*/  ISETP.GE.AND P2, PT, R0, R202, PT ;  /* 0x000000ca0000720c */ /* 0x000fe40003f46270 */
        /* <DEDUP_REMOVED lines=28> */
[-C--:B------:R-:W-:Y:S02]  /*21b40*/  ISETP.GE.OR P2, PT, R2, R208.reuse, !P2 ;  /* 0x000000d00200720c */ /* 0x080fe40005746670 */
[----:B------:R-:W-:Y:S02]  /*21b50*/  LOP3.LUT R2, R36, R9, RZ, 0x3c, !PT ;  /* 0x0000000924027212 */ /* 0x000fe400078e3cff */
[C---:B------:R-:W-:Y:S02]  /*21b60*/  ISETP.GE.OR P1, PT, R0.reuse, R209, !P1 ;  /* 0x000000d10000720c */ /* 0x040fe40004f26670 */
[----:B------:R-:W-:Y:S01]  /*21b70*/  ISETP.GE.OR P0, PT, R0, R208, !P0 ;  /* 0x000000d00000720c */ /* 0x000fe20004706670 */
[----:B------:R-:W-:Y:S01]  /*21b80*/  IMAD.WIDE.U32 R212, R2, -0x2daee0ad, RZ ;  /* 0xd2511f5302d47825 */ /* 0x000fe200078e00ff */
[C---:B------:R-:W-:Y:S02]  /*21b90*/  ISETP.GE.OR P6, PT, R0.reuse, R207, !P6 ;  /* 0x000000cf0000720c */ /* 0x040fe400077c6670 */
[----:B------:R-:W-:Y:S01]  /*21ba0*/  ISETP.GE.OR P5, PT, R0, R206, !P5 ;  /* 0x000000ce0000720c */ /* 0x000fe20006fa6670 */
[----:B------:R-:W-:Y:S01]  /*21bb0*/  VIADD R0, R201, 0x71 ;  /* 0x00000071c9007836 */ /* 0x000fe20000000000 */
[----:B------:R-:W-:Y:S01]  /*21bc0*/  LOP3.LUT R3, R36, R41, RZ, 0x3c, !PT ;  /* 0x0000002924037212 */ /* 0x000fe200078e3cff */
[----:B------:R-:W-:Y:S01]  /*21bd0*/  IMAD.MOV.U32 R36, RZ, RZ, R182 ;  /* 0x000000ffff247224 */ /* 0x000fe200078e00b6 */
[----:B------:R-:W-:Y:S01]  /*21be0*/  LOP3.LUT R4, R175, R226, RZ, 0x3c, !PT ;  /* 0x000000e2af047212 */ /* 0x000fe200078e3cff */
[----:B------:R-:W-:Y:S01]  /*21bf0*/  IMAD.MOV.U32 R175, RZ, RZ, R180 ;  /* 0x000000ffffaf7224 */ /* 0x000fe200078e00b4 */
[----:B------:R-:W-:Y:S01]  /*21c00*/  FSEL R113, R113, -INF , !P3 ;  /* 0xff80000071717808 */ /* 0x000fe20005800000 */
[----:B------:R-:W-:Y:S01]  /*21c10*/  IMAD.WIDE.U32 R186, R3, -0x2daee0ad, RZ ;  /* 0xd2511f5303ba7825 */ /* 0x000fe200078e00ff */
[----:B------:R-:W-:Y:S02]  /*21c20*/  FSEL R115, R115, -INF , !P2 ;  /* 0xff80000073737808 */ /* 0x000fe40005000000 */
        /* <DEDUP_REMOVED lines=8> */
[----:B------:R-:W-:Y:S02]  /*21cb0*/  LOP3.LUT R2, R4, R185, RZ, 0x3c, !PT ;  /* 0x000000b904027212 */ /* 0x000fe400078e3cff */
[--C-:B------:R-:W-:Y:S02]  /*21cc0*/  LOP3.LUT R182, R213, R5, R184.reuse, 0x96, !PT ;  /* 0x00000005d5b67212 */ /* 0x100fe400078e96b8 */
[----:B------:R-:W-:Y:S01]  /*21cd0*/  ISETP.GE.OR P3, PT, R0, R209, !P3 ;  /* 0x000000d10000720c */ /* 0x000fe20005f66670 */
[----:B------:R-:W-:Y:S01]  /*21ce0*/  IMAD.WIDE.U32 R2, R2, -0x326172a9, RZ ;  /* 0xcd9e8d5702027825 */ /* 0x000fe200078e00ff */
[C---:B------:R-:W-:Y:S02]  /*21cf0*/  ISETP.GE.OR P2, PT, R0.reuse, R208, !P2 ;  /* 0x000000d00000720c */ /* 0x040fe40005746670 */
[----:B------:R-:W-:Y:S01]  /*21d00*/  ISETP.GE.OR P1, PT, R0, R207, !P1 ;  /* 0x000000cf0000720c */ /* 0x000fe20004f26670 */
[----:B------:R-:W-:Y:S01]  /*21d10*/  IMAD.WIDE.U32 R182, R182, -0x326172a9, RZ ;  /* 0xcd9e8d57b6b67825 */ /* 0x000fe200078e00ff */
[----:B------:R-:W-:Y:S02]  /*21d20*/  ISETP.GE.OR P0, PT, R0, R206, !P0 ;  /* 0x000000ce0000720c */ /* 0x000fe40004706670 */
[----:B------:R-:W-:Y:S01]  /*21d30*/  LOP3.LUT R180, R187, R5, R184, 0x96, !PT ;  /* 0x00000005bbb47212 */ /* 0x000fe200078e96b8 */
[----:B------:R-:W-:Y:S01]  /*21d40*/  VIADD R0, R201, 0x78 ;  /* 0x00000078c9007836 */ /* 0x000fe20000000000 */
[----:B------:R-:W-:Y:S02]  /*21d50*/  FSEL R117, R117, -INF , !P3 ;  /* 0xff80000075757808 */ /* 0x000fe40005800000 */
[----:B------:R-:W-:Y:S01]  /*21d60*/  FSEL R119, R119, -INF , !P2 ;  /* 0xff80000077777808 */ /* 0x000fe20005000000 */
[----:B------:R-:W-:Y:S01]  /*21d70*/  IMAD.WIDE.U32 R180, R180, -0x326172a9, RZ ;  /* 0xcd9e8d57b4b47825 */ /* 0x000fe200078e00ff */
[----:B------:R-:W-:Y:S02]  /*21d80*/  FSEL R120, R120, -INF , !P6 ;  /* 0xff80000078787808 */ /* 0x000fe40007000000 */
[----:B------:R-:W-:Y:S02]  /*21d90*/  FSEL R122, R122, -INF , !P5 ;  /* 0xff8000007a7a7808 */ /* 0x000fe40006800000 */
[C---:B------:R-:W-:Y:S02]  /*21da0*/  ISETP.GE.AND P3, PT, R0.reuse, R203, PT ;  /* 0x000000cb0000720c */ /* 0x040fe40003f66270 */
[C---:B------:R-:W-:Y:S02]  /*21db0*/  ISETP.GE.AND P2, PT, R0.reuse, R202, PT ;  /* 0x000000ca0000720c */ /* 0x040fe40003f46270 */
[C---:B------:R-:W-:Y:S02]  /*21dc0*/  ISETP.GE.AND P6, PT, R0.reuse, R205, PT ;  /* 0x000000cd0000720c */ /* 0x040fe40003fc6270 */
[----:B------:R-:W-:Y:S02]  /*21dd0*/  ISETP.GE.AND P5, PT, R0, R204, PT ;  /* 0x000000cc0000720c */ /* 0x000fe40003fa6270 */
[CC--:B------:R-:W-:Y:S02]  /*21de0*/  LOP3.LUT R4, R3.reuse, R215.reuse, R40, 0x96, !PT ;  /* 0x000000d703047212 */ /* 0x0c0fe400078e9628 */
[----:B------:R-:W-:Y:S02]  /*21df0*/  LOP3.LUT R3, R3, R215, R8, 0x96, !PT ;  /* 0x000000d703037212 */ /* 0x000fe400078e9608 */
[--C-:B------:R-:W-:Y:S01]  /*21e00*/  LOP3.LUT R6, R183, R214, R2.reuse, 0x96, !PT ;  /* 0x000000d6b7067212 */ /* 0x100fe200078e9602 */
[----:B------:R-:W-:Y:S01]  /*21e10*/  IMAD.WIDE.U32 R4, R4, -0x2daee0ad, RZ ;  /* 0xd2511f5304047825 */ /* 0x000fe200078e00ff */
[C---:B------:R-:W-:Y:S02]  /*21e20*/  ISETP.GE.OR P3, PT, R0.reuse, R207, !P3 ;  /* 0x000000cf0000720c */ /* 0x040fe40005f66670 */
[----:B------:R-:W-:Y:S01]  /*21e30*/  ISETP.GE.OR P2, PT, R0, R206, !P2 ;  /* 0x000000ce0000720c */ /* 0x000fe20005746670 */
[----:B------:R-:W-:Y:S01]  /*21e40*/  IMAD.WIDE.U32 R20, R6, -0x2daee0ad, RZ ;  /* 0xd2511f5306147825 */ /* 0x000fe200078e00ff */
[C---:B------:R-:W-:Y:S02]  /*21e50*/  ISETP.GE.OR P6, PT, R0.reuse, R209, !P6 ;  /* 0x000000d10000720c */ /* 0x040fe400077c6670 */
[----:B------:R-:W-:Y:S01]  /*21e60*/  ISETP.GE.OR P5, PT, R0, R208, !P5 ;  /* 0x000000d00000720c */ /* 0x000fe20006fa6670 */
[----:B------:R-:W-:Y:S01]  /*21e70*/  VIADD R0, R201, 0x79 ;  /* 0x00000079c9007836 */ /* 0x000fe20000000000 */
[----:B------:R-:W-:Y:S01]  /*21e80*/  LOP3.LUT R7, R181, R214, R2, 0x96, !PT ;  /* 0x000000d6b5077212 */ /* 0x000fe200078e9602 */
[----:B------:R-:W-:Y:S01]  /*21e90*/  IMAD.WIDE.U32 R2, R3, -0x2daee0ad, RZ ;  /* 0xd2511f5303027825 */ /* 0x000fe200078e00ff */
        /* <DEDUP_REMOVED lines=9> */
[----:B------:R-:W-:Y:S02]  /*21f30*/  LOP3.LUT R7, R3, R216, R212, 0x96, !PT ;  /* 0x000000d803077212 */ /* 0x000fe400078e96d4 */
[----:B------:R-:W-:Y:S02]  /*21f40*/  LOP3.LUT R14, R21, R221, R2, 0x96, !PT ;  /* 0x000000dd150e7212 */ /* 0x000fe400078e9602 */
[----:B------:R-:W-:Y:S02]  /*21f50*/  FMNMX.FTZ R3, R58, R132, !PT ;  /* 0x000000843a037209 */ /* 0x000fe40007810000 */
[C---:B------:R-:W-:Y:S02]  /*21f60*/  ISETP.GE.OR P1, PT, R0.reuse, R207, !P1 ;  /* 0x000000cf0000720c */ /* 0x040fe40004f26670 */
[C---:B------:R-:W-:Y:S02]  /*21f70*/  ISETP.GE.OR P0, PT, R0.reuse, R206, !P0 ;  /* 0x000000ce0000720c */ /* 0x040fe40004706670 */
[C---:B------:R-:W-:Y:S02]  /*21f80*/  ISETP.GE.OR P3, PT, R0.reuse, R209, !P3 ;  /* 0x000000d10000720c */ /* 0x040fe40005f66670 */
[----:B------:R-:W-:Y:S02]  /*21f90*/  ISETP.GE.OR P2, PT, R0, R208, !P2 ;  /* 0x000000d00000720c */ /* 0x000fe40005746670 */
[----:B------:R-:W-:Y:S02]  /*21fa0*/  FMNMX.FTZ R2, R68, R133, !PT ;  /* 0x0000008544027209 */ /* 0x000fe40007810000 */
[----:B------:R-:W-:Y:S02]  /*21fb0*/  LOP3.LUT R15, R23, R221, R4, 0x96, !PT ;  /* 0x000000dd170f7212 */ /* 0x000fe400078e9604 */
        /* <DEDUP_REMOVED lines=108> */
[----:B------:R-:W-:Y:S02]  /*22680*/  FMNMX.FTZ R3, R115, R3, !PT ;  /* 0x0000000373037209 */ /* 0x000fe40007810000 */
[----:B------:R-:W-:Y:S02]  /*22690*/  FMNMX.FTZ R2, R109, R2, !PT ;  /* 0x000000026d027209 */ /* 0x000fe40007810000 */
[----:B------:R-:W-:Y:S02]  /*226a0*/  FMNMX.FTZ R0, R111, R0, !PT ;  /* 0x000000006f007209 */ /* 0x000fe40007810000 */
[----:B---3--:R-:W-:Y:S02]  /*226b0*/  ISETP.GT.AND P0, PT, R237, R73, PT ;  /* 0x00000049ed00720c */ /* 0x008fe40003f04270 */
        /* <DEDUP_REMOVED lines=8> */
[----:B------:R-:W-:Y:S02]  /*22740*/  FMNMX.FTZ R2, R121, R2, !PT ;  /* 0x0000000279027209 */ /* 0x000fe40007810000 */
[----:B------:R-:W-:Y:S02]  /*22750*/  FMNMX.FTZ R0, R123, R0, !PT ;  /* 0x000000007b007209 */ /* 0x000fe40007810000 */
[----:B------:R-:W-:Y:S02]  /*22760*/  FSEL R125, R125, -INF , !P1 ;  /* 0xff8000007d7d7808 */ /* 0x000fe40004800000 */
[----:B------:R-:W-:Y:S02]  /*22770*/  FSEL R129, R129, -INF , !P3 ;  /* 0xff80000081817808 */ /* 0x000fe40005800000 */
[----:B------:R-:W-:Y:S02]  /*22780*/  FSEL R131, R131, -INF , !P2 ;  /* 0xff80000083837808 */ /* 0x000fe40005000000 */
[----:B------:R-:W-:Y:S02]  /*22790*/  FMNMX.FTZ R39, R128, R39, !PT ;  /* 0x0000002780277209 */ /* 0x000fe40007810000 */
[----:B------:R-:W-:Y:S02]  /*227a0*/  FMNMX.FTZ R3, R130, R3, !PT ;  /* 0x0000000382037209 */ /* 0x000fe40007810000 */
[----:B------:R-:W-:Y:S02]  /*227b0*/  FMNMX.FTZ R2, R124, R2, !PT ;  /* 0x000000027c027209 */ /* 0x000fe40007810000 */
[----:B------:R-:W-:Y:S02]  /*227c0*/  FMNMX.FTZ R0, R126, R0, !PT ;  /* 0x000000007e007209 */ /* 0x000fe40007810000 */
[----:B-1----:R-:W-:Y:S02]  /*227d0*/  LOP3.LUT R8, R5, R216, R186, 0x96, !PT ;  /* 0x000000d805087212 */ /* 0x002fe400078e96ba */
[----:B------:R-:W-:Y:S02]  /*227e0*/  FMNMX.FTZ R39, R129, R39, !PT ;  /* 0x0000002781277209 */ /* 0x000fe40007810000 */
[----:B------:R-:W-:Y:S02]  /*227f0*/  FMNMX.FTZ R38, R131, R3, !PT ;  /* 0x0000000383267209 */ /* 0x000fe40007810000 */
[----:B------:R-:W-:Y:S02]  /*22800*/  FMNMX.FTZ R37, R125, R2, !PT ;  /* 0x000000027d257209 */ /* 0x000fe40007810000 */
[----:B------:R-:W-:Y:S01]  /*22810*/  FMNMX.FTZ R36, R127, R0, !PT ;  /* 0x000000007f247209 */ /* 0x000fe20007810000 */
[----:B------:R-:W-:Y:S06]  /*22820*/  @!P0 BRA `(.L_x_1057) ;  /* 0x0000000000e08947 */ /* 0x000fec0003800000 */
[----:B------:R-:W2:Y:S04]  /*22830*/  LDL.LU R13, [R1+0x50] ;  /* 0x00005000010d7983 */ /* 0x000ea80000300800 */
[----:B------:R-:W3:Y:S04]  /*22840*/  LDL.64 R18, [R1+0x378] ;  /* 0x0003780001127983 */ /* 0x000ee80000100a00 */
[----:B------:R-:W4:Y:S04]  /*22850*/  LDL.64 R16, [R1+0x390] ;  /* 0x0003900001107983 */ /* 0x000f280000100a00 */
[----:B------:R-:W5:Y:S04]  /*22860*/  LDL.64 R40, [R1+0x110] ;  /* 0x0001100001287983 */ /* 0x000f680000100a00 */
[----:B------:R-:W5:Y:S04]  /*22870*/  LDL.64 R10, [R1+0x88] ;  /* 0x00008800010a7983 */ /* 0x000f680000100a00 */
[----:B------:R-:W5:Y:S04]  /*22880*/  LDL R9, [R1+0x354] ;  /* 0x0003540001097983 */ /* 0x000f680000100800 */
[----:B------:R1:W-:Y:S04]  /*22890*/  @P4 STS [R210+0x2000], RZ ;  /* 0x002000ffd2004388 */ /* 0x0003e80000000800 */
[----:B------:R1:W-:Y:S04]  /*228a0*/  @P4 STS [R210+0x2004], RZ ;  /* 0x002004ffd2004388 */ /* 0x0003e80000000800 */
[----:B------:R1:W-:Y:S04]  /*228b0*/  @P4 STS.64 [R210+0x2008], RZ ;  /* 0x002008ffd2004388 */ /* 0x0003e80000000a00 */
[----:B---3--:R-:W3:Y:S01]  /*228c0*/  LDL R18, [R1+0x3b8] ;  /* 0x0003b80001127983 */ /* 0x008ee20000100800 */
[----:B--2---:R-:W-:Y:S02]  /*228d0*/  VIADD R0, R13, 0xfffffffe ;  /* 0xfffffffe0d007836 */ /* 0x004fe40000000000 */
[----:B------:R-:W-:Y:S01]  /*228e0*/  IMAD.MOV.U32 R3, RZ, RZ, R19 ;  /* 0x000000ffff037224 */ /* 0x000fe200078e0013 */
[----:B------:R-:W2:Y:S01]  /*228f0*/  LDL R13, [R1+0x3bc] ;  /* 0x0003bc00010d7983 */ /* 0x000ea20000100800 */
[----:B----4-:R-:W-:Y:S01]  /*22900*/  IMAD.MOV.U32 R2, RZ, RZ, R16 ;  /* 0x000000ffff027224 */ /* 0x010fe200078e0010 */
[----:B------:R-:W-:Y:S02]  /*22910*/  SHF.R.S32.HI R5, RZ, 0x1f, R0 ;  /* 0x0000001fff057819 */ /* 0x000fe40000011400 */
[----:B------:R-:W4:Y:S01]  /*22920*/  LDL.64 R16, [R1+0x3b0] ;  /* 0x0003b00001107983 */ /* 0x000f220000100a00 */
[C---:B-----5:R-:W-:Y:S01]  /*22930*/  SHF.L.U64.HI R4, R40.reuse, 0x7, R41 ;  /* 0x0000000728047819 */ /* 0x060fe20000010229 */
[----:B------:R-:W-:Y:S04]  /*22940*/  IMAD.SHL.U32 R6, R40, 0x80, RZ ;  /* 0x0000008028067824 */ /* 0x000fe800078e00ff */
[----:B------:R-:W-:Y:S02]  /*22950*/  IMAD R4, R4, R0, RZ ;  /* 0x0000000004047224 */ /* 0x000fe400078e02ff */
[-C--:B------:R-:W-:Y:S04]  /*22960*/  IMAD.WIDE.U32 R2, R0, R6.reuse, R2 ;  /* 0x0000000600027225 */ /* 0x080fe800078e0002 */
[----:B------:R-:W-:Y:S01]  /*22970*/  IMAD R0, R5, R6, R4 ;  /* 0x0000000605007224 */ /* 0x000fe200078e0204 */
[----:B------:R-:W-:Y:S03]  /*22980*/  @!P4 LEA R4, P0, R2, R10, 0x1 ;  /* 0x0000000a0204c211 */ /* 0x000fe600078008ff */
[----:B------:R-:W-:Y:S01]  /*22990*/  IMAD.IADD R0, R3, 0x1, R0 ;  /* 0x0000000103007824 */ /* 0x000fe200078e0200 */
[----:B------:R-:W-:Y:S04]  /*229a0*/  @!P4 LEA R3, P1, R40, R2, 0x5 ;  /* 0x000000022803c211 */ /* 0x000fe800078228ff */
[-C--:B------:R-:W-:Y:S05]  /*229b0*/  @!P4 LEA.HI.X R5, R2, R11.reuse, R0, 0x1, P0 ;  /* 0x0000000b0205c211 */ /* 0x080fea00000f0c00 */
[----:B------:R-:W-:Y:S01]  /*229c0*/  @!PT LDS RZ, [RZ] ;  /* 0x00000000fffff984 */ /* 0x000fe20000000800 */
[----:B------:R-:W-:Y:S01]  /*229d0*/  @!PT LDS RZ, [RZ] ;  /* 0x00000000fffff984 */ /* 0x000fe20000000800 */
[----:B------:R-:W-:Y:S01]  /*229e0*/  @!PT LDS RZ, [RZ] ;  /* 0x00000000fffff984 */ /* 0x000fe20000000800 */
[----:B------:R5:W-:Y:S04]  /*229f0*/  @!P4 LDGSTS.E.BYPASS.LTC128B.128 [R210+0x2000], desc[UR4][R4.64] ;  /* 0x0200000004d2cfae */ /* 0x000be8000b901d44 */
[----:B------:R1:W-:Y:S01]  /*22a00*/  @P4 STS.128 [R210+0x2800], RZ ;  /* 0x002800ffd2004388 */ /* 0x0003e20000000c00 */
[C---:B-----5:R-:W-:Y:S02]  /*22a10*/  @!P4 LEA R4, P0, R3.reuse, R10, 0x1 ;  /* 0x0000000a0304c211 */ /* 0x060fe400078008ff */
[----:B------:R-:W-:Y:S04]  /*22a20*/  @!P4 LEA.HI.X R5, R40, R0, R41, 0x5, P1 ;  /* 0x000000002805c211 */ /* 0x000fe800008f2c29 */
[-C--:B------:R-:W-:Y:S05]  /*22a30*/  @!P4 LEA.HI.X R5, R3, R11.reuse, R5, 0x1, P0 ;  /* 0x0000000b0305c211 */ /* 0x080fea00000f0c05 */
[----:B------:R-:W-:Y:S01]  /*22a40*/  @!PT LDS RZ, [RZ] ;  /* 0x00000000fffff984 */ /* 0x000fe20000000800 */
[----:B------:R-:W-:Y:S01]  /*22a50*/  @!PT LDS RZ, [RZ] ;  /* 0x00000000fffff984 */ /* 0x000fe20000000800 */
[----:B------:R-:W-:Y:S01]  /*22a60*/  @!PT LDS RZ, [RZ] ;  /* 0x00000000fffff984 */ /* 0x000fe20000000800 */
[----:B------:R5:W-:Y:S04]  /*22a70*/  @!P4 LDGSTS.E.BYPASS.LTC128B.128 [R210+0x2800], desc[UR4][R4.64] ;  /* 0x0280000004d2cfae */ /* 0x000be8000b901d44 */
[----:B------:R1:W-:Y:S01]  /*22a80*/  @P4 STS.128 [R210+0x3000], RZ ;  /* 0x003000ffd2004388 */ /* 0x0003e20000000c00 */
[----:B---3--:R-:W-:Y:S04]  /*22a90*/  @!P4 IADD3 R3, P1, R18, R2, RZ ;  /* 0x000000021203c210 */ /* 0x008fe80007f3e0ff */
[C---:B-----5:R-:W-:Y:S01]  /*22aa0*/  @!P4 LEA R4, P0, R3.reuse, R10, 0x1 ;  /* 0x0000000a0304c211 */ /* 0x060fe200078008ff */
[----:B--2---:R-:W-:Y:S05]  /*22ab0*/  @!P4 IMAD.X R5, R0, 0x1, R13, P1 ;  /* 0x000000010005c824 */ /* 0x004fea00008e060d */
[-C--:B------:R-:W-:Y:S02]  /*22ac0*/  @!P4 LEA.HI.X R5, R3, R11.reuse, R5, 0x1, P0 ;  /* 0x0000000b0305c211 */ /* 0x080fe400000f0c05 */
[----:B----4-:R-:W-:Y:S03]  /*22ad0*/  @!P4 IADD3 R3, P1, R16, R2, RZ ;  /* 0x000000021003c210 */ /* 0x010fe60007f3e0ff */
[----:B------:R-:W-:Y:S01]  /*22ae0*/  @!PT LDS RZ, [RZ] ;  /* 0x00000000fffff984 */ /* 0x000fe20000000800 */
[----:B------:R-:W-:Y:S01]  /*22af0*/  @!PT LDS RZ, [RZ] ;  /* 0x00000000fffff984 */ /* 0x000fe20000000800 */
[----:B------:R-:W-:Y:S01]  /*22b00*/  @!PT LDS RZ, [RZ] ;  /* 0x00000000fffff984 */ /* 0x000fe20000000800 */
[----:B------:R1:W-:Y:S01]  /*22b10*/  @!P4 LDGSTS.E.BYPASS.LTC128B.128 [R210+0x3000], desc[UR4][R4.64] ;  /* 0x0300000004d2cfae */ /* 0x0003e2000b901d44 */
[C---:B------:R-:W-:Y:S01]  /*22b20*/  @!P4 LEA R2, P0, R3.reuse, R10, 0x1 ;  /* 0x0000000a0302c211 */ /* 0x040fe200078008ff */
[----:B------:R-:W-:Y:S02]  /*22b30*/  @!P4 IMAD.X R0, R0, 0x1, R9, P1 ;  /* 0x000000010000c824 */ /* 0x000fe400008e0609 */
[----:B------:R1:W-:Y:S03]  /*22b40*/  @P4 STS.128 [R210+0x3800], RZ ;  /* 0x003800ffd2004388 */ /* 0x0003e60000000c00 */
[----:B------:R-:W-:Y:S05]  /*22b50*/  @!P4 LEA.HI.X R3, R3, R11, R0, 0x1, P0 ;  /* 0x0000000b0303c211 */ /* 0x000fea00000f0c00 */
[----:B------:R-:W-:Y:S01]  /*22b60*/  @!PT LDS RZ, [RZ] ;  /* 0x00000000fffff984 */ /* 0x000fe20000000800 */
[----:B------:R-:W-:Y:S01]  /*22b70*/  @!PT LDS RZ, [RZ] ;  /* 0x00000000fffff984 */ /* 0x000fe20000000800 */
[----:B------:R-:W-:Y:S01]  /*22b80*/  @!PT LDS RZ, [RZ] ;  /* 0x00000000fffff984 */ /* 0x000fe20000000800 */
[----:B------:R1:W-:Y:S04]  /*22b90*/  @!P4 LDGSTS.E.BYPASS.LTC128B.128 [R210+0x3800], desc[UR4][R2.64] ;  /* 0x0380000002d2cfae */ /* 0x0003e8000b901d44 */
[----:B------:R-:W0:Y:S02]  /*22ba0*/  LDGDEPBAR ;  /* 0x00000000000079af */ /* 0x000e240000000000 */
.L_x_1057:
[----:B------:R-:W-:Y:S05]  /*22bb0*/  BSYNC B0 ;  /* 0x0000000000007941 */ /* 0x000fea0003800000 */
.L_x_1056:
[----:B------:R-:W-:Y:S01]  /*22bc0*/  LOP3.LUT R200, R200, 0xfffeffff, RZ, 0xc0, !PT ;  /* 0xfffeffffc8c87812 */ /* 0x000fe200078ec0ff */
[----:B------:R-:W2:Y:S01]  /*22bd0*/  LDL R176, [R1+0x360] ;  /* 0x0003600001b07983 */ /* 0x000ea20000100800 */
[----:B-1----:R-:W-:Y:S03]  /*22be0*/  IMAD.WIDE.U32 R2, R14, -0x326172a9, RZ ;  /* 0xcd9e8d570e027825 */ /* 0x002fe600078e00ff */
[----:B------:R-:W-:Y:S01]  /*22bf0*/  @P4 LOP3.LUT R200, R200, 0x10000, RZ, 0xfc, !PT ;  /* 0x00010000c8c84812 */ /* 0x000fe200078efcff */
[----:B------:R-:W3:Y:S01]  /*22c00*/  LDL R61, [R1+0x34c] ;  /* 0x00034c00013d7983 */ /* 0x000ee20000100800 */
[----:B------:R-:W-:Y:S03]  /*22c10*/  IMAD.WIDE.U32 R4, R7, -0x326172a9, RZ ;  /* 0xcd9e8d5707047825 */ /* 0x000fe600078e00ff */
[----:B------:R-:W-:Y:S01]  /*22c20*/  LOP3.LUT R200, R200, 0x7fffffff, RZ, 0xc0, !PT ;  /* 0x7fffffffc8c87812 */ /* 0x000fe200078ec0ff */
[----:B------:R-:W4:Y:S01]  /*22c30*/  LDL R60, [R1+0x350] ;  /* 0x00035000013c7983 */ /* 0x000f220000100800 */
[----:B------:R-:W-:Y:S01]  /*22c40*/  LOP3.LUT R0, R5, R211, R182, 0x96, !PT ;  /* 0x000000d305007212 */ /* 0x000fe200078e96b6 */
[----:B------:R-:W-:Y:S01]  /*22c50*/  IMAD.WIDE.U32 R6, R15, -0x326172a9, RZ ;  /* 0xcd9e8d570f067825 */ /* 0x000fe200078e00ff */
[-C--:B------:R-:W-:Y:S01]  /*22c60*/  LOP3.LUT R4, R3, R220.reuse, R4, 0x96, !PT ;  /* 0x000000dc03047212 */ /* 0x080fe200078e9604 */
[----:B------:R1:W-:Y:S02]  /*22c70*/  STL [R1+0x418], R237 ;  /* 0x000418ed01007387 */ /* 0x0003e40000100800 */
[----:B------:R-:W-:Y:S02]  /*22c80*/  IMAD.WIDE.U32 R14, R0, -0x2daee0ad, RZ ;  /* 0xd2511f53000e7825 */ /* 0x000fe400078e00ff */
[----:B------:R-:W2:Y:S02]  /*22c90*/  LDL.LU R174, [R1+0x54] ;  /* 0x0000540001ae7983 */ /* 0x000ea40000300800 */
[----:B------:R-:W-:Y:S01]  /*22ca0*/  IMAD.WIDE.U32 R18, R4, -0x2daee0ad, RZ ;  /* 0xd2511f5304127825 */ /* 0x000fe200078e00ff */
[----:B------:R-:W-:Y:S01]  /*22cb0*/  LOP3.LUT R0, R15, R219, R20, 0x96, !PT ;  /* 0x000000db0f007212 */ /* 0x000fe200078e9614 */
[----:B------:R-:W3:Y:S02]  /*22cc0*/  LDL.LU R173, [R1+0x68] ;  /* 0x0000680001ad7983 */ /* 0x000ee40000300800 */
[----:B------:R-:W-:Y:S01]  /*22cd0*/  IMAD.WIDE.U32 R8, R8, -0x326172a9, RZ ;  /* 0xcd9e8d5708087825 */ /* 0x000fe200078e00ff */
[----:B------:R-:W-:Y:S01]  /*22ce0*/  LOP3.LUT R4, R19, R217, R14, 0x96, !PT ;  /* 0x000000d913047212 */ /* 0x000fe200078e960e */
[----:B------:R-:W4:Y:S03]  /*22cf0*/  LDL R172, [R1+0x364] ;  /* 0x0003640001ac7983 */ /* 0x000f260000100800 */
[----:B------:R-:W-:Y:S01]  /*22d00*/  LOP3.LUT R9, R9, R211, R180, 0x96, !PT ;  /* 0x000000d309097212 */ /* 0x000fe200078e96b4 */
[----:B------:R1:W-:Y:S01]  /*22d10*/  STL [R1+0x414], R171 ;  /* 0x000414ab01007387 */ /* 0x0003e20000100800 */
[----:B------:R-:W-:Y:S01]  /*22d20*/  LOP3.LUT R8, R7, R220, R8, 0x96, !PT ;  /* 0x000000dc07087212 */ /* 0x000fe200078e9608 */
[----:B------:R-:W-:Y:S02]  /*22d30*/  IMAD.WIDE.U32 R4, R4, -0x326172a9, RZ ;  /* 0xcd9e8d5704047825 */ /* 0x000fe400078e00ff */
[----:B------:R1:W-:Y:S02]  /*22d40*/  STL [R1+0x410], R188 ;  /* 0x000410bc01007387 */ /* 0x0003e40000100800 */
[----:B------:R-:W-:Y:S02]  /*22d50*/  IMAD.WIDE.U32 R16, R9, -0x2daee0ad, RZ ;  /* 0xd2511f5309107825 */ /* 0x000fe400078e00ff */
[----:B------:R1:W-:Y:S02]  /*22d60*/  STL [R1+0x40c], R210 ;  /* 0x00040cd201007387 */ /* 0x0003e40000100800 */
[----:B-1----:R-:W-:Y:S01]  /*22d70*/  IMAD.MOV.U32 R237, RZ, RZ, R12 ;  /* 0x000000ffffed7224 */ /* 0x002fe200078e000c */
[----:B------:R-:W-:Y:S01]  /*22d80*/  LOP3.LUT R3, R17, R219, R22, 0x96, !PT ;  /* 0x000000db11037212 */ /* 0x000fe200078e9616 */
[----:B------:R1:W-:Y:S01]  /*22d90*/  STL [R1+0x408], R209 ;  /* 0x000408d101007387 */ /* 0x0003e20000100800 */
[----:B------:R-:W-:Y:S03]  /*22da0*/  IMAD.WIDE.U32 R40, R8, -0x2daee0ad, RZ ;  /* 0xd2511f5308287825 */ /* 0x000fe600078e00ff */
[----:B------:R1:W-:Y:S02]  /*22db0*/  STL [R1+0x404], R208 ;  /* 0x000404d001007387 */ /* 0x0003e40000100800 */
[----:B------:R-:W-:Y:S02]  /*22dc0*/  LOP3.LUT R8, R41, R217, R16, 0x96, !PT ;  /* 0x000000d929087212 */ /* 0x000fe400078e9610 */
[----:B------:R-:W-:Y:S01]  /*22dd0*/  LOP3.LUT R16, R4, 0xffff, RZ, 0xc0, !PT ;  /* 0x0000ffff04107812 */ /* 0x000fe200078ec0ff */
[----:B------:R1:W-:Y:S02]  /*22de0*/  STL [R1+0x400], R207 ;  /* 0x000400cf01007387 */ /* 0x0003e40000100800 */
[----:B------:R-:W-:Y:S02]  /*22df0*/  IMAD.WIDE.U32 R8, R8, -0x326172a9, RZ ;  /* 0xcd9e8d5708087825 */ /* 0x000fe400078e00ff */
[----:B------:R1:W-:Y:S02]  /*22e00*/  STL [R1+0x3fc], R206 ;  /* 0x0003fcce01007387 */ /* 0x0003e40000100800 */
[----:B------:R-:W-:Y:S01]  /*22e10*/  IMAD.MOV.U32 R171, RZ, RZ, R57 ;  /* 0x000000ffffab7224 */ /* 0x000fe200078e0039 */
[C---:B------:R-:W-:Y:S01]  /*22e20*/  LOP3.LUT R187, R8.reuse, 0xff, RZ, 0xc0, !PT ;  /* 0x000000ff08bb7812 */ /* 0x040fe200078ec0ff */
[----:B------:R-:W1:Y:S01]  /*22e30*/  SHFL.BFLY PT, R13, R36, 0x2, 0x1f ;  /* 0x0c401f00240d7f89 */ /* 0x000e6200000e0000 */
[----:B------:R-:W-:Y:S01]  /*22e40*/  SHF.R.U32.HI R15, RZ, 0x10, R8 ;  /* 0x00000010ff0f7819 */ /* 0x000fe20000011608 */
[----:B------:R-:W-:Y:S01]  /*22e50*/  IMAD.MOV.U32 R188, RZ, RZ, R179 ;  /* 0x000000ffffbc7224 */ /* 0x000fe200078e00b3 */
[----:B------:R-:W-:Y:S05]  /*22e60*/  LOP3.LUT R21, R8, 0xffff, RZ, 0xc0, !PT ;  /* 0x0000ffff08157812 */ /* 0x000fea00078ec0ff */
[----:B------:R1:W-:Y:S01]  /*22e70*/  STL [R1+0x3f8], R205 ;  /* 0x0003f8cd01007387 */ /* 0x0003e20000100800 */
[----:B------:R-:W-:Y:S03]  /*22e80*/  IMAD.MOV.U32 R210, RZ, RZ, R178 ;  /* 0x000000ffffd27224 */ /* 0x000fe600078e00b2 */
[----:B------:R1:W-:Y:S02]  /*22e90*/  STL [R1+0x3f4], R204 ;  /* 0x0003f4cc01007387 */ /* 0x0003e40000100800 */
[----:B-1----:R-:W-:Y:S02]  /*22ea0*/  IMAD.MOV.U32 R209, RZ, RZ, R177 ;  /* 0x000000ffffd17224 */ /* 0x002fe400078e00b1 */
[----:B------:R-:W-:Y:S01]  /*22eb0*/  STL [R1+0x3f0], R198 ;  /* 0x0003f0c601007387 */ /* 0x000fe20000100800 */
[----:B------:R-:W-:Y:S02]  /*22ec0*/  IMAD.MOV.U32 R208, RZ, RZ, R237 ;  /* 0x000000ffffd07224 */ /* 0x000fe400078e00ed */
[----:B------:R-:W-:Y:S01]  /*22ed0*/  IMAD.MOV.U32 R237, RZ, RZ, R62 ;  /* 0x000000ffffed7224 */ /* 0x000fe200078e003e */
[----:B------:R1:W-:Y:S01]  /*22ee0*/  STL.64 [R1+0x3e8], R202 ;  /* 0x0003e8ca01007387 */ /* 0x0003e20000100a00 */
[----:B------:R-:W-:Y:S02]  /*22ef0*/  IMAD.MOV.U32 R207, RZ, RZ, R78 ;  /* 0x000000ffffcf7224 */ /* 0x000fe400078e004e */
[----:B------:R-:W-:Y:S03]  /*22f00*/  IMAD.MOV.U32 R206, RZ, RZ, R208 ;  /* 0x000000ffffce7224 */ /* 0x000fe600078e00d0 */
[----:B------:R-:W1:Y:S01]  /*22f10*/  SHFL.BFLY PT, R12, R37, 0x2, 0x1f ;  /* 0x0c401f00250c7f89 */ /* 0x000e6200000e0000 */
[----:B------:R-:W-:Y:S01]  /*22f20*/  IMAD.MOV.U32 R208, RZ, RZ, R76 ;  /* 0x000000ffffd07224 */ /* 0x000fe200078e004c */
[----:B------:R-:W-:Y:S06]  /*22f30*/  FMNMX.FTZ R36, R36, R13, !PT ;  /* 0x0000000d24247209 */ /* 0x000fec0007810000 */
[----:B------:R-:W-:Y:S01]  /*22f40*/  STL [R1+0x3e4], R197 ;  /* 0x0003e4c501007387 */ /* 0x000fe20000100800 */
[----:B------:R-:W-:Y:S03]  /*22f50*/  IMAD.MOV.U32 R205, RZ, RZ, R69 ;  /* 0x000000ffffcd7224 */ /* 0x000fe600078e0045 */
[----:B------:R-:W1:Y:S01]  /*22f60*/  SHFL.BFLY PT, R10, R39, 0x2, 0x1f ;  /* 0x0c401f00270a7f89 */ /* 0x000e6200000e0000 */
[----:B------:R-:W-:Y:S07]  /*22f70*/  IMAD.MOV.U32 R204, RZ, RZ, R68 ;  /* 0x000000ffffcc7224 */ /* 0x000fee00078e0044 */
[----:B------:R-:W1:Y:S08]  /*22f80*/  SHFL.BFLY PT, R11, R38, 0x2, 0x1f ;  /* 0x0c401f00260b7f89 */ /* 0x000e7000000e0000 */
[----:B------:R1:W-:Y:S04]  /*22f90*/  STL [R1+0x3e0], R196 ;  /* 0x0003e0c401007387 */ /* 0x0003e80000100800 */
[----:B------:R-:W-:Y:S01]  /*22fa0*/  STL [R1+0x3dc], R195 ;  /* 0x0003dcc301007387 */ /* 0x000fe20000100800 */
[----:B-1----:R-:W-:Y:S01]  /*22fb0*/  LOP3.LUT R202, R4, 0xff, RZ, 0xc0, !PT ;  /* 0x000000ff04ca7812 */ /* 0x002fe200078ec0ff */
[----:B------:R-:W-:Y:S01]  /*22fc0*/  IMAD.MOV.U32 R203, RZ, RZ, R206 ;  /* 0x000000ffffcb7224 */ /* 0x000fe200078e00ce */
[----:B------:R-:W-:Y:S01]  /*22fd0*/  FMNMX.FTZ R37, R37, R12, !PT ;  /* 0x0000000c25257209 */ /* 0x000fe20007810000 */
[----:B------:R-:W1:Y:S01]  /*22fe0*/  SHFL.BFLY PT, R14, R36, 0x1, 0x1f ;  /* 0x0c201f00240e7f89 */ /* 0x000e6200000e0000 */
[----:B------:R-:W-:Y:S07]  /*22ff0*/  IMAD.WIDE.U32 R12, R3, -0x326172a9, RZ ;  /* 0xcd9e8d57030c7825 */ /* 0x000fee00078e00ff */
[----:B------:R-:W-:Y:S01]  /*23000*/  STL [R1+0x3d8], R194 ;  /* 0x0003d8c201007387 */ /* 0x000fe20000100800 */
[----:B------:R-:W-:Y:S01]  /*23010*/  IMAD.MOV.U32 R206, RZ, RZ, R210 ;  /* 0x000000ffffce7224 */ /* 0x000fe200078e00d2 */
[----:B------:R-:W-:Y:S01]  /*23020*/  LOP3.LUT R6, R13, R218, R6, 0x96, !PT ;  /* 0x000000da0d067212 */ /* 0x000fe200078e9606 */
[----:B------:R-:W-:Y:S01]  /*23030*/  IMAD.MOV.U32 R210, RZ, RZ, R171 ;  /* 0x000000ffffd27224 */ /* 0x000fe200078e00ab */
[----:B------:R-:W-:Y:S01]  /*23040*/  FMNMX.FTZ R39, R39, R10, !PT ;  /* 0x0000000a27277209 */ /* 0x000fe20007810000 */
[----:B------:R1:W-:Y:S01]  /*23050*/  STL.64 [R1+0x3d0], R192 ;  /* 0x0003d0c001007387 */ /* 0x0003e20000100a00 */
[----:B------:R-:W-:Y:S01]  /*23060*/  SHF.R.U32.HI R13, RZ, 0x10, R4 ;  /* 0x00000010ff0d7819 */ /* 0x000fe20000011604 */
[----:B------:R-:W-:Y:S01]  /*23070*/  IMAD.MOV.U32 R197, RZ, RZ, R205 ;  /* 0x000000ffffc57224 */ /* 0x000fe200078e00cd */
[----:B------:R-:W-:Y:S01]  /*23080*/  FMNMX.FTZ R38, R38, R11, !PT ;  /* 0x0000000b26267209 */ /* 0x000fe20007810000 */
[----:B------:R-:W-:Y:S02]  /*23090*/  IMAD.WIDE.U32 R10, R0, -0x326172a9, RZ ;  /* 0xcd9e8d57000a7825 */ /* 0x000fe400078e00ff */
[----:B------:R-:W-:Y:S02]  /*230a0*/  STL [R1+0x3cc], R189 ;  /* 0x0003ccbd01007387 */ /* 0x000fe40000100800 */
[----:B------:R-:W-:Y:S01]  /*230b0*/  IMAD.MOV.U32 R196, RZ, RZ, R204 ;  /* 0x000000ffffc47224 */ /* 0x000fe200078e00cc */
[----:B------:R-:W-:Y:S01]  /*230c0*/  LOP3.LUT R2, R11, R218, R2, 0x96, !PT ;  /* 0x000000da0b027212 */ /* 0x000fe200078e9602 */
[----:B------:R-:W-:Y:S01]  /*230d0*/  STL [R1+0x3c8], R170 ;  /* 0x0003c8aa01007387 */ /* 0x000fe20000100800 */
[-C--:B------:R-:W-:Y:S01]  /*230e0*/  LOP3.LUT R11, R9, R222.reuse, R12, 0x96, !PT ;  /* 0x000000de090b7212 */ /* 0x080fe200078e960c */
[----:B------:R-:W-:Y:S01]  /*230f0*/  IMAD.MOV.U32 R205, RZ, RZ, R209 ;  /* 0x000000ffffcd7224 */ /* 0x000fe200078e00d1 */
[----:B------:R-:W-:Y:S01]  /*23100*/  LOP3.LUT R10, R5, R222, R10, 0x96, !PT ;  /* 0x000000de050a7212 */ /* 0x000fe200078e960a */
[----:B------:R1:W-:Y:S01]  /*23110*/  STL.64 [R1+0x3c0], R190 ;  /* 0x0003c0be01007387 */ /* 0x0003e20000100a00 */
[----:B------:R-:W-:Y:S01]  /*23120*/  SHF.R.U32.HI R12, RZ, 0x18, R4 ;  /* 0x00000018ff0c7819 */ /* 0x000fe20000011604 */
[----:B------:R-:W-:Y:S01]  /*23130*/  IMAD.WIDE.U32 R4, R6, -0x2daee0ad, RZ ;  /* 0xd2511f5306047825 */ /* 0x000fe200078e00ff */
[----:B-1----:R-:W-:Y:S02]  /*23140*/  FMNMX.FTZ R36, R36, R14, !PT ;  /* 0x0000000e24247209 */ /* 0x002fe40007810000 */
[----:B------:R-:W-:Y:S01]  /*23150*/  SHF.R.U32.HI R17, RZ, 0x18, R11 ;  /* 0x00000018ff117819 */ /* 0x000fe2000001160b */
[----:B------:R-:W4:Y:S01]  /*23160*/  LDL R14, [R1+0x35c] ;  /* 0x00035c00010e7983 */ /* 0x000f220000100800 */
[-C--:B------:R-:W-:Y:S01]  /*23170*/  LOP3.LUT R40, R5, R223.reuse, R40, 0x96, !PT ;  /* 0x000000df05287212 */ /* 0x080fe200078e9628 */
[----:B------:R-:W-:Y:S01]  /*23180*/  IMAD.MOV.U32 R209, RZ, RZ, R188 ;  /* 0x000000ffffd17224 */ /* 0x000fe200078e00bc */
[----:B------:R-:W-:Y:S01]  /*23190*/  LOP3.LUT R213, R4, 0xffff, RZ, 0xc0, !PT ;  /* 0x0000ffff04d57812 */ /* 0x000fe200078ec0ff */
[----:B------:R-:W1:Y:S01]  /*231a0*/  SHFL.BFLY PT, R0, R39, 0x1, 0x1f ;  /* 0x0c201f0027007f89 */ /* 0x000e6200000e0000 */
[----:B------:R-:W-:Y:S02]  /*231b0*/  FSETP.NEU.FTZ.AND P0, PT, R36, -INF , PT ;  /* 0xff8000002400780b */ /* 0x000fe40003f1d000 */
[----:B------:R-:W-:Y:S05]  /*231c0*/  SHF.R.U32.HI R193, RZ, 0x18, R8 ;  /* 0x00000018ffc17819 */ /* 0x000fea0000011608 */
[----:B------:R-:W4:Y:S01]  /*231d0*/  LDL R5, [R1+0x358] ;  /* 0x0003580001057983 */ /* 0x000f220000100800 */
[----:B------:R-:W-:Y:S01]  /*231e0*/  LOP3.LUT R184, R4, 0xff, RZ, 0xc0, !PT ;  /* 0x000000ff04b87812 */ /* 0x000fe200078ec0ff */
[----:B------:R-:W-:Y:S01]  /*231f0*/  IMAD.WIDE.U32 R8, R2, -0x2daee0ad, RZ ;  /* 0xd2511f5302087825 */ /* 0x000fe200078e00ff */
[--C-:B------:R-:W-:Y:S01]  /*23200*/  SHF.R.U32.HI R63, RZ, 0x18, R4.reuse ;  /* 0x00000018ff3f7819 */ /* 0x100fe20000011604 */
[----:B------:R-:W1:Y:S01]  /*23210*/  SHFL.BFLY PT, R7, R37, 0x1, 0x1f ;  /* 0x0c201f0025077f89 */ /* 0x000e6200000e0000 */
[----:B------:R-:W-:Y:S02]  /*23220*/  SHF.R.U32.HI R201, RZ, 0x10, R4 ;  /* 0x00000010ffc97819 */ /* 0x000fe40000011604 */
[C---:B------:R-:W-:Y:S05]  /*23230*/  LOP3.LUT R57, R8.reuse, 0xff, RZ, 0xc0, !PT ;  /* 0x000000ff08397812 */ /* 0x040fea00078ec0ff */
[----:B------:R-:W1:Y:S01]  /*23240*/  SHFL.BFLY PT, R3, R38, 0x1, 0x1f ;  /* 0x0c201f0026037f89 */ /* 0x000e6200000e0000 */
[----:B------:R-:W-:Y:S02]  /*23250*/  SHF.R.U32.HI R62, RZ, 0x18, R8 ;  /* 0x00000018ff3e7819 */ /* 0x000fe40000011608 */
[----:B------:R-:W-:Y:S05]  /*23260*/  LOP3.LUT R59, R9, R223, R18, 0x96, !PT ;  /* 0x000000df093b7212 */ /* 0x000fea00078e9612 */
[----:B------:R-:W4:Y:S01]  /*23270*/  LDL.64 R22, [R1+0x340] ;  /* 0x0003400001167983 */ /* 0x000f220000100a00 */
[----:B------:R-:W-:Y:S02]  /*23280*/  LOP3.LUT R190, R8, 0xffff, RZ, 0xc0, !PT ;  /* 0x0000ffff08be7812 */ /* 0x000fe400078ec0ff */
[----:B------:R-:W-:Y:S02]  /*23290*/  LOP3.LUT R191, R15, 0xff, RZ, 0xc0, !PT ;  /* 0x000000ff0fbf7812 */ /* 0x000fe400078ec0ff */
[----:B------:R-:W-:Y:S02]  /*232a0*/  LOP3.LUT R19, R10, 0xff, RZ, 0xc0, !PT ;  /* 0x000000ff0a137812 */ /* 0x000fe400078ec0ff */
[----:B-1----:R-:W-:Y:S04]  /*232b0*/  FMNMX.FTZ R39, R39, R0, !PT ;  /* 0x0000000027277209 */ /* 0x002fe80007810000 */
[----:B------:R-:W-:Y:S02]  /*232c0*/  FSETP.NEU.FTZ.AND P3, PT, R39, -INF , PT ;  /* 0xff8000002700780b */ /* 0x000fe40003f7d000 */
[----:B------:R-:W-:Y:S02]  /*232d0*/  FMNMX.FTZ R37, R37, R7, !PT ;  /* 0x0000000725257209 */ /* 0x000fe40007810000 */
[----:B------:R-:W4:Y:S02]  /*232e0*/  LDL R7, [R1+0x348] ;  /* 0x0003480001077983 */ /* 0x000f240000100800 */
[----:B------:R-:W-:Y:S02]  /*232f0*/  FSETP.NEU.FTZ.AND P1, PT, R37, -INF , PT ;  /* 0xff8000002500780b */ /* 0x000fe40003f3d000 */
[----:B------:R-:W-:Y:S01]  /*23300*/  FMNMX.FTZ R38, R38, R3, !PT ;  /* 0x0000000326267209 */ /* 0x000fe20007810000 */
[----:B------:R-:W-:Y:S01]  /*23310*/  STL [R1+0x420], R168 ;  /* 0x000420a801007387 */ /* 0x000fe20000100800 */
[----:B------:R-:W-:Y:S02]  /*23320*/  FSEL R3, R39, RZ, P3 ;  /* 0x000000ff27037208 */ /* 0x000fe40001800000 */
[----:B------:R-:W-:Y:S01]  /*23330*/  FSEL R0, R37, RZ, P1 ;  /* 0x000000ff25007208 */ /* 0x000fe20000800000 */
[----:B------:R-:W-:Y:S01]  /*23340*/  STL [R1+0x41c], R169 ;  /* 0x00041ca901007387 */ /* 0x000fe20000100800 */
[----:B------:R-:W-:Y:S01]  /*23350*/  FSETP.NEU.FTZ.AND P2, PT, R38, -INF , PT ;  /* 0xff8000002600780b */ /* 0x000fe20003f5d000 */
[----:B------:R-:W-:Y:S01]  /*23360*/  FADD.FTZ R6, -R3, R132 ;  /* 0x0000008403067221 */ /* 0x000fe20000010100 */
[----:B------:R-:W-:Y:S01]  /*23370*/  @P3 LOP3.LUT R200, R200, 0x80000000, RZ, 0xfc, !PT ;  /* 0x80000000c8c83812 */ /* 0x000fe200078efcff */
[----:B------:R-:W-:Y:S01]  /*23380*/  STL [R1+0x424], R39 ;  /* 0x0004242701007387 */ /* 0x000fe20000100800 */
[----:B------:R-:W-:Y:S01]  /*23390*/  FSEL R2, R38, RZ, P2 ;  /* 0x000000ff26027208 */ /* 0x000fe20001000000 */
[----:B------:R-:W-:Y:S01]  /*233a0*/  FADD.FTZ R3, -R0, R134 ;  /* 0x0000008600037221 */ /* 0x000fe20000010100 */
[----:B------:R-:W-:Y:S01]  /*233b0*/  FSEL R0, R36, RZ, P0 ;  /* 0x000000ff24007208 */ /* 0x000fe20000000000 */
[----:B------:R-:W-:Y:S01]  /*233c0*/  STL [R1+0x428], R38 ;  /* 0x0004282601007387 */ /* 0x000fe20000100800 */
[----:B------:R-:W-:Y:S01]  /*233d0*/  LOP3.LUT R200, R200, 0xbfffffff, RZ, 0xc0, !PT ;  /* 0xbfffffffc8c87812 */ /* 0x000fe200078ec0ff */
[----:B------:R-:W-:Y:S01]  /*233e0*/  FADD.FTZ R4, -R2, R133 ;  /* 0x0000008502047221 */ /* 0x000fe20000010100 */
[----:B------:R-:W-:Y:S01]  /*233f0*/  SHF.R.U32.HI R133, RZ, 0x10, R8 ;  /* 0x00000010ff857819 */ /* 0x000fe20000011608 */
[----:B------:R-:W-:Y:S01]  /*23400*/  FADD.FTZ R2, -R0, R135 ;  /* 0x0000008700027221 */ /* 0x000fe20000010100 */
[----:B------:R-:W-:Y:S01]  /*23410*/  LOP3.LUT R0, R11, 0xff, RZ, 0xc0, !PT ;  /* 0x000000ff0b007812 */ /* 0x000fe200078ec0ff */
[----:B------:R-:W-:Y:S04]  /*23420*/  STL [R1+0x42c], R37 ;  /* 0x00042c2501007387 */ /* 0x000fe80000100800 */
[----:B------:R1:W-:Y:S01]  /*23430*/  STL [R1+0x430], R36 ;  /* 0x0004302401007387 */ /* 0x0003e20000100800 */
[----:B--2---:R-:W-:Y:S02]  /*23440*/  IMAD.MOV.U32 R175, RZ, RZ, R174 ;  /* 0x000000ffffaf7224 */ /* 0x004fe400078e00ae */
[----:B---3--:R-:W-:Y:S05]  /*23450*/  IMAD.MOV.U32 R174, RZ, RZ, R173 ;  /* 0x000000ffffae7224 */ /* 0x008fea00078e00ad */
[C---:B----4-:R-:W-:Y:S05]  /*23460*/  IADD3 R172, P5, R174.reuse, R172, RZ ;  /* 0x000000acaeac7210 */ /* 0x050fea0007fbe0ff */
[C---:B------:R-:W-:Y:S01]  /*23470*/  IMAD.X R173, R175.reuse, 0x1, R176, P5 ;  /* 0x00000001afad7824 */ /* 0x040fe200028e06b0 */
[----:B------:R-:W-:Y:S05]  /*23480*/  IADD3 R176, P5, R174, R61, RZ ;  /* 0x0000003daeb07210 */ /* 0x000fea0007fbe0ff */
[----:B------:R-:W-:Y:S01]  /*23490*/  IMAD.X R177, R175, 0x1, R60, P5 ;  /* 0x00000001afb17824 */ /* 0x000fe200028e063c */
[C---:B------:R-:W-:Y:S11]  /*234a0*/  ISETP.GE.U32.AND P5, PT, R199.reuse, R12, PT ;  /* 0x0000000cc700720c */ /* 0x040ff60003fa6070 */
[----:B------:R-:W-:Y:S02]  /*234b0*/  @!UPT UIADD3 URZ, URZ, URZ, URZ ;  /* 0x0000003f3f3ff290 */ /* 0x000fe4000fffe03f */
[----:B------:R-:W-:Y:S02]  /*234c0*/  @P5 LOP3.LUT R200, R200, 0x40000000, RZ, 0xfc, !PT ;  /* 0x40000000c8c85812 */ /* 0x000fe400078efcff */
[C---:B------:R-:W-:Y:S02]  /*234d0*/  ISETP.GE.U32.AND P5, PT, R199.reuse, R0, PT ;  /* 0x00000000c700720c */ /* 0x040fe40003fa6070 */
[--C-:B------:R-:W-:Y:S04]  /*234e0*/  SHF.R.U32.HI R0, RZ, 0x18, R10.reuse ;  /* 0x00000018ff007819 */ /* 0x100fe8000001160a */
[----:B------:R-:W-:Y:S02]  /*234f0*/  ISETP.GE.U32.AND P4, PT, R199, R0, PT ;  /* 0x00000000c700720c */ /* 0x000fe40003f86070 */
[----:B------:R-:W-:Y:S02]  /*23500*/  LOP3.LUT R0, R13, 0xff, RZ, 0xc0, !PT ;  /* 0x000000ff0d007812 */ /* 0x000fe400078ec0ff */
[----:B------:R-:W-:Y:S05]  /*23510*/  IADD3 R178, P6, R174, R14, RZ ;  /* 0x0000000eaeb27210 */ /* 0x000fea0007fde0ff */
[----:B------:R-:W-:Y:S01]  /*23520*/  IMAD.X R179, R175, 0x1, R5, P6 ;  /* 0x00000001afb37824 */ /* 0x000fe200030e0605 */
[----:B------:R-:W-:Y:S02]  /*23530*/  ISETP.GE.U32.AND P6, PT, R199, R0, PT ;  /* 0x00000000c700720c */ /* 0x000fe40003fc6070 */
[----:B------:R-:W-:Y:S02]  /*23540*/  SHF.R.U32.HI R0, RZ, 0x10, R10 ;  /* 0x00000010ff007819 */ /* 0x000fe4000001160a */
[----:B------:R-:W-:Y:S02]  /*23550*/  SHF.R.U32.HI R5, RZ, 0x10, R11 ;  /* 0x00000010ff057819 */ /* 0x000fe4000001160b */
[----:B------:R-:W-:Y:S02]  /*23560*/  LOP3.LUT R20, R0, 0xff, RZ, 0xc0, !PT ;  /* 0x000000ff00147812 */ /* 0x000fe400078ec0ff */
[----:B------:R-:W-:Y:S02]  /*23570*/  SHF.R.U32.HI R0, RZ, 0x8, R21 ;  /* 0x00000008ff007819 */ /* 0x000fe40000011615 */
[----:B------:R-:W-:Y:S01]  /*23580*/  LOP3.LUT R15, R5, 0xff, RZ, 0xc0, !PT ;  /* 0x000000ff050f7812 */ /* 0x000fe200078ec0ff */
[----:B------:R-:W-:Y:S01]  /*23590*/  IMAD.MOV.U32 R23, RZ, RZ, R207 ;  /* 0x000000ffff177224 */ /* 0x000fe200078e00cf */
[----:B------:R-:W-:Y:S02]  /*235a0*/  LOP3.LUT R69, R0, 0xffff, RZ, 0xc0, !PT ;  /* 0x0000ffff00457812 */ /* 0x000fe400078ec0ff */
[----:B------:R-:W-:Y:S01]  /*235b0*/  IADD3 R60, P3, R22, R172, RZ ;  /* 0x000000ac163c7210 */ /* 0x000fe20007f7e0ff */
[----:B------:R-:W2:Y:S01]  /*235c0*/  LD.E R0, desc[UR4][R168.64+0xdc] ;  /* 0x0000dc04a8007980 */ /* 0x000ea2000c101900 */
[----:B------:R-:W-:Y:S02]  /*235d0*/  SHF.R.U32.HI R5, RZ, 0x8, R16 ;  /* 0x00000008ff057819 */ /* 0x000fe40000011610 */
[----:B------:R-:W-:Y:S02]  /*235e0*/  LOP3.LUT R11, R11, 0xffff, RZ, 0xc0, !PT ;  /* 0x0000ffff0b0b7812 */ /* 0x000fe400078ec0ff */
[----:B------:R-:W-:Y:S02]  /*235f0*/  LOP3.LUT R134, R5, 0xffff, RZ, 0xc0, !PT ;  /* 0x0000ffff05867812 */ /* 0x000fe400078ec0ff */
[----:B------:R-:W-:Y:S04]  /*23600*/  LOP3.LUT R10, R10, 0xffff, RZ, 0xc0, !PT ;  /* 0x0000ffff0a0a7812 */ /* 0x000fe800078ec0ff */
[----:B------:R-:W-:Y:S01]  /*23610*/  SHF.R.U32.HI R10, RZ, 0x8, R10 ;  /* 0x00000008ff0a7819 */ /* 0x000fe2000001160a */
[----:B------:R-:W-:Y:S01]  /*23620*/  IMAD.X R61, R7, 0x1, R173, P3 ;  /* 0x00000001073d7824 */ /* 0x000fe200018e06ad */
[----:B------:R-:W-:Y:S02]  /*23630*/  LOP3.LUT P3, RZ, R200, 0x80000000, RZ, 0xc0, !PT ;  /* 0x80000000c8ff7812 */ /* 0x000fe4000786c0ff */
[----:B------:R-:W-:Y:S01]  /*23640*/  LOP3.LUT R10, R10, 0xffff, RZ, 0xc0, !PT ;  /* 0x0000ffff0a0a7812 */ /* 0x000fe200078ec0ff */
[C---:B--2---:R-:W-:Y:S01]  /*23650*/  FMUL.FTZ R8, R0.reuse, R39 ;  /* 0x0000002700087220 */ /* 0x044fe20000410000 */
[C---:B------:R-:W-:Y:S01]  /*23660*/  FMUL.FTZ R9, R0.reuse, R36 ;  /* 0x0000002400097220 */ /* 0x040fe20000410000 */
[C---:B------:R-:W-:Y:S01]  /*23670*/  FMUL.FTZ R7, R0.reuse, R38 ;  /* 0x0000002600077220 */ /* 0x040fe20000410000 */
[C---:B------:R-:W-:Y:S01]  /*23680*/  FMUL.FTZ R5, R0.reuse, R37 ;  /* 0x0000002500057220 */ /* 0x040fe20000410000 */
[----:B------:R-:W-:Y:S01]  /*23690*/  FMUL.FTZ R3, R0, R3 ;  /* 0x0000000300037220 */ /* 0x000fe20000410000 */
[----:B------:R-:W-:Y:S01]  /*236a0*/  FSEL R8, R8, RZ, P3 ;  /* 0x000000ff08087208 */ /* 0x000fe20001800000 */
[C---:B------:R-:W-:Y:S01]  /*236b0*/  FMUL.FTZ R6, R0.reuse, R6 ;  /* 0x0000000600067220 */ /* 0x040fe20000410000 */
[----:B------:R-:W-:Y:S01]  /*236c0*/  FSEL R7, R7, RZ, P2 ;  /* 0x000000ff07077208 */ /* 0x000fe20001000000 */
[----:B------:R-:W-:Y:S01]  /*236d0*/  FMUL.FTZ R4, R0, R4 ;  /* 0x0000000400047220 */ /* 0x000fe20000410000 */
[----:B------:R-:W-:Y:S01]  /*236e0*/  FSEL R5, R5, RZ, P1 ;  /* 0x000000ff05057208 */ /* 0x000fe20000800000 */
[-CC-:B------:R-:W-:Y:S01]  /*236f0*/  FFMA.FTZ R14, R29, R0.reuse, -R8.reuse ;  /* 0x000000001d0e7223 */ /* 0x180fe20000010808 */
[C---:B------:R-:W-:Y:S01]  /*23700*/  ISETP.GE.U32.AND P2, PT, R199.reuse, R15, PT ;  /* 0x0000000fc700720c */ /* 0x040fe20003f46070 */
[-CC-:B------:R-:W-:Y:S01]  /*23710*/  FFMA.FTZ R16, R26, R0.reuse, -R8.reuse ;  /* 0x000000001a107223 */ /* 0x180fe20000010808 */
[----:B------:R-:W-:Y:S01]  /*23720*/  ISETP.GE.U32.AND P3, PT, R199, R17, PT ;  /* 0x00000011c700720c */ /* 0x000fe20003f66070 */
[--C-:B------:R-:W-:Y:S01]  /*23730*/  FFMA.FTZ R18, R85, R0, -R8.reuse ;  /* 0x0000000055127223 */ /* 0x100fe20000010808 */
[----:B------:R-:W-:Y:S01]  /*23740*/  FSEL R9, R9, RZ, P0 ;  /* 0x000000ff09097208 */ /* 0x000fe20000000000 */
[----:B------:R2:W-:Y:S01]  /*23750*/  STL [R1+0x10], R14 ;  /* 0x0000100e01007387 */ /* 0x0005e20000100800 */
[----:B------:R-:W-:Y:S01]  /*23760*/  ISETP.GE.U32.AND P0, PT, R199, R10, PT ;  /* 0x0000000ac700720c */ /* 0x000fe20003f06070 */
[-CC-:B-1----:R-:W-:Y:S01]  /*23770*/  FFMA.FTZ R36, R113, R0.reuse, -R8.reuse ;  /* 0x0000000071247223 */ /* 0x182fe20000010808 */
        /* <DEDUP_REMOVED lines=22> */
[-CC-:B--2---:R-:W-:Y:S01]  /*238e0*/  FFMA.FTZ R14, R80, R0.reuse, -R8.reuse ;  /* 0x00000000500e7223 */ /* 0x184fe20000010808 */
[-CC-:B------:R-:W-:Y:S01]  /*238f0*/  FFMA.FTZ R37, R114, R0.reuse, -R7.reuse ;  /* 0x0000000072257223 */ /* 0x180fe20000010807 */
[-C--:B------:R-:W-:Y:S01]  /*23900*/  FFMA.FTZ R38, R115, R0.reuse, -R7 ;  /* 0x0000000073267223 */ /* 0x080fe20000010807 */
[-CC-:B------:R-:W-:Y:S01]  /*23910*/  FFMA.FTZ R22, R27, R0.reuse, -R5.reuse ;  /* 0x000000001b167223 */ /* 0x180fe20000010805 */
[-CC-:B-1----:R-:W-:Y:S01]  /*23920*/  FFMA.FTZ R16, R81, R0.reuse, -R8.reuse ;  /* 0x0000000051107223 */ /* 0x182fe20000010808 */
[----:B------:R1:W-:Y:S01]  /*23930*/  STL [R1+0x70], R14 ;  /* 0x0000700e01007387 */ /* 0x0003e20000100800 */
[-C--:B------:R-:W-:Y:S01]  /*23940*/  FFMA.FTZ R39, R108, R0.reuse, -R5 ;  /* 0x000000006c277223 */ /* 0x080fe20000010805 */
[-CC-:B------:R-:W-:Y:S01]  /*23950*/  FFMA.FTZ R232, R44, R0.reuse, -R7.reuse ;  /* 0x000000002ce87223 */ /* 0x180fe20000010807 */
[----:B------:R-:W-:Y:S01]  /*23960*/  MUFU.EX2 R108, R12 ;  /* 0x0000000c006c7308 */ /* 0x000fe20000000800 */
[----:B------:R2:W-:Y:S01]  /*23970*/  STL [R1+0x6c], R16 ;  /* 0x00006c1001007387 */ /* 0x0005e20000100800 */
[-CC-:B------:R-:W-:Y:S01]  /*23980*/  FFMA.FTZ R116, R238, R0.reuse, -R7.reuse ;  /* 0x00000000ee747223 */ /* 0x180fe20000010807 */
[-C--:B------:R-:W-:Y:S01]  /*23990*/  FFMA.FTZ R113, R239, R0.reuse, -R7 ;  /* 0x00000000ef717223 */ /* 0x080fe20000010807 */
        /* <DEDUP_REMOVED lines=18> */
[-CC-:B-1----:R-:W-:Y:S01]  /*23ac0*/  FFMA.FTZ R14, R84, R0.reuse, -R8.reuse ;  /* 0x00000000540e7223 */ /* 0x182fe20000010808 */
[----:B------:R-:W-:Y:S01]  /*23ad0*/  LOP3.LUT R84, R201, 0xff, RZ, 0xc0, !PT ;  /* 0x000000ffc9547812 */ /* 0x000fe200078ec0ff */
[-C--:B------:R-:W-:Y:S01]  /*23ae0*/  FFMA.FTZ R234, R45, R0.reuse, -R7 ;  /* 0x000000002dea7223 */ /* 0x080fe20000010807 */
[-CC-:B------:R-:W-:Y:S01]  /*23af0*/  FFMA.FTZ R169, R110, R0.reuse, -R9.reuse ;  /* 0x000000006ea97223 */ /* 0x180fe20000010809 */
[-CC-:B--2---:R-:W-:Y:S01]  /*23b00*/  FFMA.FTZ R16, R96, R0.reuse, -R8.reuse ;  /* 0x0000000060107223 */ /* 0x184fe20000010808 */
[----:B------:R1:W-:Y:S01]  /*23b10*/  STL [R1+0x80], R14 ;  /* 0x0000800e01007387 */ /* 0x0003e20000100800 */
[-CC-:B------:R-:W-:Y:S01]  /*23b20*/  FFMA.FTZ R242, R242, R0.reuse, -R9.reuse ;  /* 0x00000000f2f27223 */ /* 0x180fe20000010809 */
[-CC-:B------:R-:W-:Y:S01]  /*23b30*/  FFMA.FTZ R227, R227, R0.reuse, -R9.reuse ;  /* 0x00000000e3e37223 */ /* 0x180fe20000010809 */
[-CC-:B------:R-:W-:Y:S01]  /*23b40*/  FFMA.FTZ R225, R225, R0.reuse, -R9.reuse ;  /* 0x00000000e1e17223 */ /* 0x180fe20000010809 */
[----:B------:R2:W-:Y:S01]  /*23b50*/  STL [R1+0x7c], R18 ;  /* 0x00007c1201007387 */ /* 0x0005e20000100800 */
[-CC-:B------:R-:W-:Y:S01]  /*23b60*/  FFMA.FTZ R224, R224, R0.reuse, -R9.reuse ;  /* 0x00000000e0e07223 */ /* 0x180fe20000010809 */
[-CC-:B------:R-:W-:Y:S01]  /*23b70*/  FFMA.FTZ R236, R32, R0.reuse, -R9.reuse ;  /* 0x0000000020ec7223 */ /* 0x180fe20000010809 */
[-CC-:B------:R-:W-:Y:S01]  /*23b80*/  FFMA.FTZ R241, R241, R0.reuse, -R9.reuse ;  /* 0x00000000f1f17223 */ /* 0x180fe20000010809 */
[----:B------:R3:W-:Y:S01]  /*23b90*/  STL [R1+0x84], R16 ;  /* 0x0000841001007387 */ /* 0x0007e20000100800 */
[-CC-:B------:R-:W-:Y:S01]  /*23ba0*/  FFMA.FTZ R233, R33, R0.reuse, -R9.reuse ;  /* 0x0000000021e97223 */ /* 0x180fe20000010809 */
[-C--:B------:R-:W-:Y:S01]  /*23bb0*/  FFMA.FTZ R250, R25, R0.reuse, -R9 ;  /* 0x0000000019fa7223 */ /* 0x080fe20000010809 */
[----:B------:R-:W4:Y:S10]  /*23bc0*/  MUFU.EX2 R35, R4 ;  /* 0x0000000400237308 */ /* 0x000f340000000800 */
[----:B------:R-:W-:Y:S01]  /*23bd0*/  MUFU.EX2 R85, R46 ;  /* 0x0000002e00557308 */ /* 0x000fe20000000800 */
[--C-:B-1----:R-:W-:Y:S09]  /*23be0*/  FFMA.FTZ R14, R97, R0, -R8.reuse ;  /* 0x00000000610e7223 */ /* 0x102ff20000010808 */
[----:B------:R-:W-:Y:S01]  /*23bf0*/  MUFU.EX2 R68, R68 ;  /* 0x0000004400447308 */ /* 0x000fe20000000800 */
[----:B----4-:R-:W-:Y:S01]  /*23c00*/  FMUL.FTZ R34, R35, R146 ;  /* 0x0000009223227220 */ /* 0x010fe20000410000 */
[-CC-:B--2---:R-:W-:Y:S01]  /*23c10*/  FFMA.FTZ R18, R100, R0.reuse, -R8.reuse ;  /* 0x0000000064127223 */ /* 0x184fe20000010808 */
[----:B------:R1:W-:Y:S01]  /*23c20*/  STL [R1+0x94], R14 ;  /* 0x0000940e01007387 */ /* 0x0003e20000100800 */
[--C-:B---3--:R-:W-:Y:S03]  /*23c30*/  FFMA.FTZ R16, R101, R0, -R8.reuse ;  /* 0x0000000065107223 */ /* 0x108fe60000010808 */
[----:B------:R2:W-:Y:S03]  /*23c40*/  STL [R1+0xa4], R18 ;  /* 0x0000a41201007387 */ /* 0x0005e60000100800 */
[----:B------:R-:W3:Y:S01]  /*23c50*/  MUFU.EX2 R6, R6 ;  /* 0x0000000600067308 */ /* 0x000ee20000000800 */
[----:B------:R4:W-:Y:S04]  /*23c60*/  STL [R1+0xa8], R16 ;  /* 0x0000a81001007387 */ /* 0x0009e80000100800 */
[----:B------:R-:W-:Y:S05]  /*23c70*/  STL [R1+0x434], R36 ;  /* 0x0004342401007387 */ /* 0x000fea0000100800 */
[----:B------:R-:W-:Y:S10]  /*23c80*/  MUFU.EX2 R75, R75 ;  /* 0x0000004b004b7308 */ /* 0x000ff40000000800 */
[----:B------:R-:W-:Y:S01]  /*23c90*/  MUFU.EX2 R78, R78 ;  /* 0x0000004e004e7308 */ /* 0x000fe20000000800 */
[C---:B---3--:R-:W-:Y:S01]  /*23ca0*/  FMUL.FTZ R32, R6.reuse, R144 ;  /* 0x0000009006207220 */ /* 0x048fe20000410000 */
[----:B------:R-:W-:Y:S01]  /*23cb0*/  FMUL.FTZ R33, R6, R145 ;  /* 0x0000009106217220 */ /* 0x000fe20000410000 */
[-C--:B-1----:R-:W-:Y:S01]  /*23cc0*/  FFMA.FTZ R14, R112, R0.reuse, -R8 ;  /* 0x00000000700e7223 */ /* 0x082fe20000010808 */
[-C--:B------:R-:W-:Y:S01]  /*23cd0*/  FFMA.FTZ R8, R197, R0.reuse, -R7 ;  /* 0x00000000c5087223 */ /* 0x080fe20000010807 */
[----:B------:R-:W-:Y:S02]  /*23ce0*/  IMAD.MOV.U32 R197, RZ, RZ, R203 ;  /* 0x000000ffffc57224 */ /* 0x000fe400078e00cb */
[-CC-:B------:R-:W-:Y:S01]  /*23cf0*/  FFMA.FTZ R112, R240, R0.reuse, -R7.reuse ;  /* 0x00000000f0707223 */ /* 0x180fe20000010807 */
[-C--:B--2---:R-:W-:Y:S01]  /*23d00*/  FFMA.FTZ R18, R82, R0.reuse, -R7 ;  /* 0x0000000052127223 */ /* 0x084fe20000010807 */
[----:B------:R1:W-:Y:S01]  /*23d10*/  STL [R1+0xe0], R14 ;  /* 0x0000e00e01007387 */ /* 0x0003e20000100800 */
[----:B------:R-:W-:Y:S02]  /*23d20*/  IMAD.MOV.U32 R203, RZ, RZ, R205 ;  /* 0x000000ffffcb7224 */ /* 0x000fe400078e00cd */
[-C--:B------:R-:W-:Y:S01]  /*23d30*/  FFMA.FTZ R240, R31, R0.reuse, -R9 ;  /* 0x000000001ff07223 */ /* 0x080fe20000010809 */
[-C--:B----4-:R-:W-:Y:S01]  /*23d40*/  FFMA.FTZ R16, R70, R0.reuse, -R7 ;  /* 0x0000000046107223 */ /* 0x090fe20000010807 */
[----:B------:R-:W-:Y:S01]  /*23d50*/  STL [R1+0x438], R171 ;  /* 0x000438ab01007387 */ /* 0x000fe20000100800 */
[----:B------:R-:W-:Y:S02]  /*23d60*/  IMAD.MOV.U32 R205, RZ, RZ, R206 ;  /* 0x000000ffffcd7224 */ /* 0x000fe400078e00ce */
[----:B------:R-:W-:Y:S01]  /*23d70*/  IMAD.MOV.U32 R206, RZ, RZ, R209 ;  /* 0x000000ffffce7224 */ /* 0x000fe200078e00d1 */
[----:B------:R-:W-:Y:S01]  /*23d80*/  STL [R1+0x43c], R171 ;  /* 0x00043cab01007387 */ /* 0x000fe20000100800 */
[----:B------:R-:W-:Y:S02]  /*23d90*/  IMAD.MOV.U32 R209, RZ, RZ, R210 ;  /* 0x000000ffffd17224 */ /* 0x000fe400078e00d2 */
[----:B------:R-:W-:Y:S01]  /*23da0*/  IMAD.MOV.U32 R210, RZ, RZ, R237 ;  /* 0x000000ffffd27224 */ /* 0x000fe200078e00ed */
[----:B------:R-:W-:Y:S01]  /*23db0*/  STL [R1+0x440], R188 ;  /* 0x000440bc01007387 */ /* 0x000fe20000100800 */
[----:B------:R-:W-:Y:S02]  /*23dc0*/  IMAD.MOV.U32 R194, RZ, RZ, R203 ;  /* 0x000000ffffc27224 */ /* 0x000fe400078e00cb */
[----:B------:R-:W-:Y:S01]  /*23dd0*/  IMAD.MOV.U32 R203, RZ, RZ, R206 ;  /* 0x000000ffffcb7224 */ /* 0x000fe200078e00ce */
[----:B------:R2:W-:Y:S01]  /*23de0*/  STL [R1+0x444], R204 ;  /* 0x000444cc01007387 */ /* 0x0005e20000100800 */
[----:B------:R-:W-:Y:S02]  /*23df0*/  IMAD.MOV.U32 R206, RZ, RZ, R210 ;  /* 0x000000ffffce7224 */ /* 0x000fe400078e00d2 */
[-C--:B------:R-:W-:Y:S01]  /*23e00*/  FFMA.FTZ R210, R118, R0.reuse, -R7 ;  /* 0x0000000076d27223 */ /* 0x080fe20000010807 */
[----:B------:R-:W-:Y:S01]  /*23e10*/  IMAD.MOV.U32 R192, RZ, RZ, R205 ;  /* 0x000000ffffc07224 */ /* 0x000fe200078e00cd */
[----:B------:R3:W-:Y:S01]  /*23e20*/  STL [R1+0x448], R198 ;  /* 0x000448c601007387 */ /* 0x0007e20000100800 */
[----:B------:R-:W-:Y:S02]  /*23e30*/  IMAD.MOV.U32 R205, RZ, RZ, R209 ;  /* 0x000000ffffcd7224 */ /* 0x000fe400078e00d1 */
[-C--:B------:R-:W-:Y:S01]  /*23e40*/  FFMA.FTZ R209, R119, R0.reuse, -R7 ;  /* 0x0000000077d17223 */ /* 0x080fe20000010807 */
[----:B------:R-:W-:Y:S01]  /*23e50*/  IMAD.MOV.U32 R195, RZ, RZ, R197 ;  /* 0x000000ffffc37224 */ /* 0x000fe200078e00c5 */
[----:B------:R4:W-:Y:S01]  /*23e60*/  STL [R1+0x4], R16 ;  /* 0x0000041001007387 */ /* 0x0009e20000100800 */
[-CC-:B------:R-:W-:Y:S01]  /*23e70*/  FFMA.FTZ R197, R130, R0.reuse, -R7.reuse ;  /* 0x0000000082c57223 */ /* 0x180fe20000010807 */
[-CC-:B-1----:R-:W-:Y:S01]  /*23e80*/  FFMA.FTZ R14, R196, R0.reuse, -R7.reuse ;  /* 0x00000000c40e7223 */ /* 0x182fe20000010807 */
[-C--:B------:R-:W-:Y:S01]  /*23e90*/  FFMA.FTZ R196, R131, R0.reuse, -R7 ;  /* 0x0000000083c47223 */ /* 0x080fe20000010807 */
[----:B------:R1:W-:Y:S01]  /*23ea0*/  STL [R1+0x8], R21 ;  /* 0x0000081501007387 */ /* 0x0003e20000100800 */
[----:B------:R-:W-:Y:S02]  /*23eb0*/  IMAD.MOV.U32 R237, RZ, RZ, R73 ;  /* 0x000000ffffed7224 */ /* 0x000fe400078e0049 */
[-CC-:B------:R-:W-:Y:S01]  /*23ec0*/  FFMA.FTZ R73, R72, R0.reuse, -R7.reuse ;  /* 0x0000000048497223 */ /* 0x180fe20000010807 */
[-CC-:B------:R-:W-:Y:S01]  /*23ed0*/  FFMA.FTZ R72, R251, R0.reuse, -R7.reuse ;  /* 0x00000000fb487223 */ /* 0x180fe20000010807 */
[----:B------:R1:W-:Y:S01]  /*23ee0*/  STL [R1+0x68], R18 ;  /* 0x0000681201007387 */ /* 0x0003e20000100800 */
[-C--:B------:R-:W-:Y:S01]  /*23ef0*/  FFMA.FTZ R251, R66, R0.reuse, -R7 ;  /* 0x0000000042fb7223 */ /* 0x080fe20000010807 */
[----:B------:R-:W-:Y:S01]  /*23f00*/  IMAD.MOV.U32 R189, RZ, RZ, R194 ;  /* 0x000000ffffbd7224 */ /* 0x000fe200078e00c2 */
[----:B------:R-:W1:Y:S01]  /*23f10*/  MUFU.EX2 R66, R13 ;  /* 0x0000000d00427308 */ /* 0x000e620000000800 */
[----:B------:R-:W-:Y:S02]  /*23f20*/  IMAD.MOV.U32 R170, RZ, RZ, R195 ;  /* 0x000000ffffaa7224 */ /* 0x000fe400078e00c3 */
[-CC-:B------:R-:W-:Y:S01]  /*23f30*/  FFMA.FTZ R119, R56, R0.reuse, -R5.reuse ;  /* 0x0000000038777223 */ /* 0x180fe20000010805 */
[-CC-:B------:R-:W-:Y:S01]  /*23f40*/  FFMA.FTZ R130, R43, R0.reuse, -R5.reuse ;  /* 0x000000002b827223 */ /* 0x180fe20000010805 */
[-CC-:B------:R-:W-:Y:S01]  /*23f50*/  FFMA.FTZ R195, R124, R0.reuse, -R5.reuse ;  /* 0x000000007cc37223 */ /* 0x180fe20000010805 */
[-CC-:B------:R-:W-:Y:S01]  /*23f60*/  FFMA.FTZ R194, R125, R0.reuse, -R5.reuse ;  /* 0x000000007dc27223 */ /* 0x180fe20000010805 */
[-C--:B--2---:R-:W-:Y:S01]  /*23f70*/  FFMA.FTZ R204, R105, R0.reuse, -R5 ;  /* 0x0000000069cc7223 */ /* 0x084fe20000010805 */
[-CC-:B------:R-:W-:Y:S02]  /*23f80*/  FFMA.FTZ R131, R47, R0.reuse, -R9.reuse ;  /* 0x000000002f837223 */ /* 0x180fe40000010809 */
[----:B------:R-:W-:Y:S01]  /*23f90*/  MUFU.EX2 R14, R14 ;  /* 0x0000000e000e7308 */ /* 0x000fe20000000800 */
[-C--:B------:R-:W-:Y:S01]  /*23fa0*/  FFMA.FTZ R70, R192, R0.reuse, -R9 ;  /* 0x00000000c0467223 */ /* 0x080fe20000010809 */
[-C--:B---3--:R-:W-:Y:S01]  /*23fb0*/  FFMA.FTZ R198, R104, R0.reuse, -R5 ;  /* 0x0000000068c67223 */ /* 0x088fe20000010805 */
[-CC-:B------:R-:W-:Y:S01]  /*23fc0*/  FFMA.FTZ R188, R106, R0.reuse, -R9.reuse ;  /* 0x000000006abc7223 */ /* 0x180fe20000010809 */
[-CC-:B------:R-:W-:Y:S01]  /*23fd0*/  FFMA.FTZ R171, R107, R0.reuse, -R9.reuse ;  /* 0x000000006bab7223 */ /* 0x180fe20000010809 */
[-C--:B------:R-:W-:Y:S01]  /*23fe0*/  FFMA.FTZ R71, R203, R0.reuse, -R9 ;  /* 0x00000000cb477223 */ /* 0x080fe20000010809 */
[----:B----4-:R-:W-:Y:S01]  /*23ff0*/  FFMA.FTZ R16, R83, R0, -R7 ;  /* 0x0000000053107223 */ /* 0x010fe20000010807 */
[----:B------:R-:W-:Y:S03]  /*24000*/  IMAD.MOV.U32 R203, RZ, RZ, R237 ;  /* 0x000000ffffcb7224 */ /* 0x000fe600078e00ed */
[----:B------:R-:W2:Y:S01]  /*24010*/  MUFU.EX2 R104, R8 ;  /* 0x0000000800687308 */ /* 0x000ea20000000800 */
[----:B-1----:R-:W-:Y:S01]  /*24020*/  F2FP.BF16.F32.PACK_AB R49, R108, R66 ;  /* 0x000000426c31723e */ /* 0x002fe200000010ff */
[-C--:B------:R-:W-:Y:S01]  /*24030*/  FFMA.FTZ R21, R86, R0.reuse, -R7 ;  /* 0x0000000056157223 */ /* 0x080fe20000010807 */
[----:B------:R1:W-:Y:S01]  /*24040*/  STL [R1+0x3c], R16 ;  /* 0x00003c1001007387 */ /* 0x0003e20000100800 */
[-C--:B------:R-:W-:Y:S01]  /*24050*/  FFMA.FTZ R237, R111, R0.reuse, -R9 ;  /* 0x000000006fed7223 */ /* 0x080fe20000010809 */
[----:B------:R-:W-:Y:S01]  /*24060*/  PRMT R48, R49, 0x7632, R48 ;  /* 0x0000763231307816 */ /* 0x000fe20000000030 */
[-C--:B------:R-:W-:Y:S01]  /*24070*/  FFMA.FTZ R18, R87, R0.reuse, -R7 ;  /* 0x0000000057127223 */ /* 0x080fe20000010807 */
[----:B------:R3:W-:Y:S01]  /*24080*/  STL [R1+0x78], R21 ;  /* 0x0000781501007387 */ /* 0x0007e20000100800 */
[-CC-:B------:R-:W-:Y:S01]  /*24090*/  FFMA.FTZ R87, R206, R0.reuse, -R9.reuse ;  /* 0x00000000ce577223 */ /* 0x180fe20000010809 */
[----:B------:R-:W-:Y:S01]  /*240a0*/  PRMT R100, R49, 0x5410, R48 ;  /* 0x0000541031647816 */ /* 0x000fe20000000030 */
[-CC-:B------:R-:W-:Y:S01]  /*240b0*/  FFMA.FTZ R206, R122, R0.reuse, -R9.reuse ;  /* 0x000000007ace7223 */ /* 0x180fe20000010809 */
[----:B------:R4:W-:Y:S01]  /*240c0*/  STL [R1+0x74], R18 ;  /* 0x0000741201007387 */ /* 0x0009e20000100800 */
[-CC-:B------:R-:W-:Y:S01]  /*240d0*/  FFMA.FTZ R43, R170, R0.reuse, -R9.reuse ;  /* 0x00000000aa2b7223 */ /* 0x180fe20000010809 */
[-CC-:B------:R-:W-:Y:S01]  /*240e0*/  FFMA.FTZ R170, R127, R0.reuse, -R9.reuse ;  /* 0x000000007faa7223 */ /* 0x180fe20000010809 */
[-CC-:B------:R-:W-:Y:S01]  /*240f0*/  FFMA.FTZ R45, R189, R0.reuse, -R9.reuse ;  /* 0x00000000bd2d7223 */ /* 0x180fe20000010809 */
[-CC-:B------:R-:W-:Y:S01]  /*24100*/  FFMA.FTZ R189, R126, R0.reuse, -R9.reuse ;  /* 0x000000007ebd7223 */ /* 0x180fe20000010809 */
[--C-:B------:R-:W-:Y:S01]  /*24110*/  FFMA.FTZ R82, R205, R0, -R9.reuse ;  /* 0x00000000cd527223 */ /* 0x100fe20000010809 */
[----:B--2---:R-:W-:Y:S01]  /*24120*/  F2FP.BF16.F32.PACK_AB R51, R104, R14 ;  /* 0x0000000e6833723e */ /* 0x004fe200000010ff */
[-C--:B------:R-:W-:Y:S01]  /*24130*/  FFMA.FTZ R205, R123, R0.reuse, -R9 ;  /* 0x000000007bcd7223 */ /* 0x080fe20000010809 */
[----:B------:R-:W-:Y:S02]  /*24140*/  MUFU.EX2 R80, R43 ;  /* 0x0000002b00507308 */ /* 0x000fe40000000800 */
[C---:B------:R-:W-:Y:S04]  /*24150*/  PRMT R50, R51.reuse, 0x7632, R50 ;  /* 0x0000763233327816 */ /* 0x040fe80000000032 */
[----:B------:R-:W-:Y:S04]  /*24160*/  PRMT R101, R51, 0x5410, R50 ;  /* 0x0000541033657816 */ /* 0x000fe80000000032 */
[----:B------:R-:W-:Y:S01]  /*24170*/  MUFU.EX2 R86, R45 ;  /* 0x0000002d00567308 */ /* 0x000fe20000000800 */
[-CC-:B-1----:R-:W-:Y:S01]  /*24180*/  FFMA.FTZ R16, R98, R0.reuse, -R7.reuse ;  /* 0x0000000062107223 */ /* 0x182fe20000010807 */
[-CC-:B---3--:R-:W-:Y:S04]  /*24190*/  FFMA.FTZ R21, R99, R0.reuse, -R7.reuse ;  /* 0x0000000063157223 */ /* 0x188fe80000010807 */
[----:B------:R1:W-:Y:S04]  /*241a0*/  STL [R1+0x90], R16 ;  /* 0x0000901001007387 */ /* 0x0003e80000100800 */
[----:B------:R-:W-:Y:S01]  /*241b0*/  MUFU.EX2 R73, R73 ;  /* 0x0000004900497308 */ /* 0x000fe20000000800 */
[-CC-:B----4-:R-:W-:Y:S01]  /*241c0*/  FFMA.FTZ R18, R102, R0.reuse, -R7.reuse ;  /* 0x0000000066127223 */ /* 0x190fe20000010807 */
[----:B------:R2:W-:Y:S04]  /*241d0*/  STL [R1+0x98], R21 ;  /* 0x0000981501007387 */ /* 0x0005e80000100800 */
[----:B------:R3:W-:Y:S04]  /*241e0*/  STL [R1+0x9c], R18 ;  /* 0x00009c1201007387 */ /* 0x0007e80000100800 */
[----:B------:R-:W-:Y:S10]  /*241f0*/  MUFU.EX2 R72, R72 ;  /* 0x0000004800487308 */ /* 0x000ff40000000800 */
[----:B------:R-:W-:Y:S01]  /*24200*/  MUFU.EX2 R82, R82 ;  /* 0x0000005200527308 */ /* 0x000fe20000000800 */
[-C--:B-1----:R-:W-:Y:S09]  /*24210*/  FFMA.FTZ R16, R103, R0.reuse, -R7 ;  /* 0x0000000067107223 */ /* 0x082ff20000010807 */
[----:B------:R-:W-:Y:S01]  /*24220*/  MUFU.EX2 R125, R248 ;  /* 0x000000f8007d7308 */ /* 0x000fe20000000800 */
[-CC-:B--2---:R-:W-:Y:S01]  /*24230*/  FFMA.FTZ R21, R77, R0.reuse, -R5.reuse ;  /* 0x000000004d157223 */ /* 0x184fe20000010805 */
[----:B------:R1:W-:Y:S01]  /*24240*/  STL [R1+0xa0], R16 ;  /* 0x0000a01001007387 */ /* 0x0003e20000100800 */
[-CC-:B---3--:R-:W-:Y:S03]  /*24250*/  FFMA.FTZ R18, R91, R0.reuse, -R5.reuse ;  /* 0x000000005b127223 */ /* 0x188fe60000010805 */
[----:B------:R2:W-:Y:S01]  /*24260*/  STL [R1+0x44c], R37 ;  /* 0x00044c2501007387 */ /* 0x0005e20000100800 */
[-CC-:B------:R-:W-:Y:S01]  /*24270*/  FFMA.FTZ R91, R249, R0.reuse, -R5.reuse ;  /* 0x00000000f95b7223 */ /* 0x180fe20000010805 */
[-CC-:B------:R-:W-:Y:S02]  /*24280*/  FFMA.FTZ R249, R28, R0.reuse, -R5.reuse ;  /* 0x000000001cf97223 */ /* 0x180fe40000010805 */
[----:B------:R3:W-:Y:S01]  /*24290*/  MUFU.EX2 R103, R18 ;  /* 0x0000001200677308 */ /* 0x0007e20000000800 */
[----:B------:R4:W-:Y:S04]  /*242a0*/  STL [R1+0x450], R38 ;  /* 0x0004502601007387 */ /* 0x0009e80000100800 */
[----:B------:R4:W-:Y:S05]  /*242b0*/  STL [R1+0x454], R210 ;  /* 0x000454d201007387 */ /* 0x0009ea0000100800 */
[----:B------:R4:W-:Y:S01]  /*242c0*/  MUFU.EX2 R77, R55 ;  /* 0x00000037004d7308 */ /* 0x0009e20000000800 */
[----:B------:R4:W-:Y:S04]  /*242d0*/  STL [R1+0x458], R209 ;  /* 0x000458d101007387 */ /* 0x0009e80000100800 */
[----:B------:R4:W-:Y:S05]  /*242e0*/  STL [R1+0x45c], R197 ;  /* 0x00045cc501007387 */ /* 0x0009ea0000100800 */
[----:B------:R-:W-:Y:S01]  /*242f0*/  MUFU.EX2 R248, R204 ;  /* 0x000000cc00f87308 */ /* 0x000fe20000000800 */
[----:B------:R4:W-:Y:S01]  /*24300*/  STL [R1+0x460], R196 ;  /* 0x000460c401007387 */ /* 0x0009e20000100800 */
[-CC-:B-1----:R-:W-:Y:S01]  /*24310*/  FFMA.FTZ R16, R94, R0.reuse, -R5.reuse ;  /* 0x000000005e107223 */ /* 0x182fe20000010805 */
[-CC-:B------:R-:W-:Y:S01]  /*24320*/  FFMA.FTZ R94, R245, R0.reuse, -R5.reuse ;  /* 0x00000000f55e7223 */ /* 0x180fe20000010805 */
[-C--:B------:R-:W-:Y:S01]  /*24330*/  FFMA.FTZ R245, R30, R0.reuse, -R5 ;  /* 0x000000001ef57223 */ /* 0x080fe20000010805 */
[----:B------:R1:W-:Y:S01]  /*24340*/  STL [R1+0xc], R22 ;  /* 0x00000c1601007387 */ /* 0x0003e20000100800 */
[--C-:B--2---:R-:W-:Y:S01]  /*24350*/  FFMA.FTZ R37, R95, R0, -R9.reuse ;  /* 0x000000005f257223 */ /* 0x104fe20000010809 */
[----:B---3--:R-:W-:Y:S03]  /*24360*/  FMUL.FTZ R18, R35, R162 ;  /* 0x000000a223127220 */ /* 0x008fe60000410000 */
[----:B------:R-:W2:Y:S01]  /*24370*/  MUFU.EX2 R16, R16 ;  /* 0x0000001000107308 */ /* 0x000ea20000000800 */
[----:B----4-:R-:W-:Y:S01]  /*24380*/  LOP3.LUT R55, R40, 0xff, RZ, 0xc0, !PT ;  /* 0x000000ff28377812 */ /* 0x010fe200078ec0ff */
[----:B------:R3:W-:Y:S01]  /*24390*/  STL [R1], R21 ;  /* 0x0000001501007387 */ /* 0x0007e20000100800 */
[-C--:B------:R-:W-:Y:S03]  /*243a0*/  FFMA.FTZ R38, R24, R0.reuse, -R9 ;  /* 0x0000000018267223 */ /* 0x080fe60000010809 */
[----:B------:R4:W4:Y:S01]  /*243b0*/  LDL.S16 R28, [R1+0x2d4] ;  /* 0x0002d400011c7983 */ /* 0x0009220000100600 */
[-C--:B------:R-:W-:Y:S01]  /*243c0*/  FFMA.FTZ R210, R93, R0.reuse, -R5 ;  /* 0x000000005dd27223 */ /* 0x080fe20000010805 */
[-CC-:B------:R-:W-:Y:S01]  /*243d0*/  FFMA.FTZ R93, R244, R0.reuse, -R9.reuse ;  /* 0x00000000f45d7223 */ /* 0x180fe20000010809 */
[-C--:B------:R-:W-:Y:S01]  /*243e0*/  FFMA.FTZ R244, R79, R0.reuse, -R9 ;  /* 0x000000004ff47223 */ /* 0x080fe20000010809 */
[----:B------:R4:W4:Y:S01]  /*243f0*/  LDL.S16 R27, [R1+0x2d0] ;  /* 0x0002d000011b7983 */ /* 0x0009220000100600 */
[-C--:B------:R-:W-:Y:S01]  /*24400*/  FFMA.FTZ R209, R92, R0.reuse, -R5 ;  /* 0x000000005cd17223 */ /* 0x080fe20000010805 */
[-CC-:B------:R-:W-:Y:S01]  /*24410*/  FFMA.FTZ R92, R246, R0.reuse, -R9.reuse ;  /* 0x00000000f65c7223 */ /* 0x180fe20000010809 */
[-C--:B------:R-:W-:Y:S01]  /*24420*/  FFMA.FTZ R246, R90, R0.reuse, -R9 ;  /* 0x000000005af67223 */ /* 0x080fe20000010809 */
[----:B------:R4:W4:Y:S01]  /*24430*/  LDL.S16 R26, [R1+0x2cc] ;  /* 0x0002cc00011a7983 */ /* 0x0009220000100600 */
[--C-:B------:R-:W-:Y:S01]  /*24440*/  FFMA.FTZ R197, R89, R0, -R5.reuse ;  /* 0x0000000059c57223 */ /* 0x100fe20000010805 */
[----:B------:R-:W-:Y:S01]  /*24450*/  MUFU.EX2 R90, R41 ;  /* 0x00000029005a7308 */ /* 0x000fe20000000800 */
[----:B--2---:R-:W-:Y:S01]  /*24460*/  F2FP.BF16.F32.PACK_AB R47, R103, R16 ;  /* 0x00000010672f723e */ /* 0x004fe200000010ff */
[-C--:B------:R-:W-:Y:S03]  /*24470*/  FFMA.FTZ R196, R88, R0.reuse, -R5 ;  /* 0x0000000058c47223 */ /* 0x080fe60000010805 */
[C---:B------:R-:W-:Y:S01]  /*24480*/  PRMT R53, R47.reuse, 0x7632, R53 ;  /* 0x000076322f357816 */ /* 0x040fe20000000035 */
[----:B-1----:R-:W-:Y:S02]  /*24490*/  IMAD.MOV.U32 R22, RZ, RZ, R208 ;  /* 0x000000ffff167224 */ /* 0x002fe400078e00d0 */
[-C--:B------:R-:W-:Y:S01]  /*244a0*/  FFMA.FTZ R208, R120, R0.reuse, -R5 ;  /* 0x0000000078d07223 */ /* 0x080fe20000010805 */
[----:B------:R-:W-:Y:S01]  /*244b0*/  SHF.R.U32.HI R5, RZ, 0x8, R11 ;  /* 0x00000008ff057819 */ /* 0x000fe2000001160b */
[----:B------:R-:W-:Y:S01]  /*244c0*/  MUFU.EX2 R88, R44 ;  /* 0x0000002c00587308 */ /* 0x000fe20000000800 */
[----:B------:R-:W-:Y:S01]  /*244d0*/  PRMT R102, R47, 0x5410, R53 ;  /* 0x000054102f667816 */ /* 0x000fe20000000035 */
[----:B---3--:R1:W2:Y:S01]  /*244e0*/  LDL.S16 R21, [R1+0x2c8] ;  /* 0x0002c80001157983 */ /* 0x0082a20000100600 */
[----:B------:R-:W-:Y:S04]  /*244f0*/  LOP3.LUT R5, R5, 0xffff, RZ, 0xc0, !PT ;  /* 0x0000ffff05057812 */ /* 0x000fe800078ec0ff */
[----:B------:R-:W-:Y:S03]  /*24500*/  ISETP.GE.U32.AND P1, PT, R199, R5, PT ;  /* 0x00000005c700720c */ /* 0x000fe60003f26070 */
[----:B------:R-:W3:Y:S10]  /*24510*/  MUFU.EX2 R79, R42 ;  /* 0x0000002a004f7308 */ /* 0x000ef40000000800 */
[----:B------:R-:W1:Y:S01]  /*24520*/  MUFU.EX2 R89, R54 ;  /* 0x0000003600597308 */ /* 0x000e620000000800 */
[----:B---3--:R-:W-:Y:S04]  /*24530*/  F2FP.BF16.F32.PACK_AB R42, R90, R79 ;  /* 0x0000004f5a2a723e */ /* 0x008fe800000010ff */
[----:B------:R-:W-:Y:S02]  /*24540*/  PRMT R41, R42, 0x7632, R41 ;  /* 0x000076322a297816 */ /* 0x000fe40000000029 */
[----:B-1----:R-:W-:Y:S04]  /*24550*/  F2FP.BF16.F32.PACK_AB R44, R89, R77 ;  /* 0x0000004d592c723e */ /* 0x002fe800000010ff */
[----:B------:R-:W-:Y:S01]  /*24560*/  PRMT R43, R44, 0x7632, R43 ;  /* 0x000076322c2b7816 */ /* 0x000fe2000000002b */
[----:B----4-:R-:W-:Y:S02]  /*24570*/  @!P5 HFMA2.BF16_V2 R28, -RZ.H0_H0, RZ.H0_H0, -R49.H0_H0 ;  /* 0x200000ffff1cd231 */ /* 0x010fe40000340931 */
[----:B------:R-:W-:Y:S03]  /*24580*/  @!P1 HFMA2.BF16_V2 R27, -RZ.H0_H0, RZ.H0_H0, -R48.H0_H0 ;  /* 0x200000ffff1b9231 */ /* 0x000fe60000340930 */
[----:B------:R-:W-:Y:S01]  /*24590*/  PRMT R7, R28, 0x7610, R7 ;  /* 0x000076101c077816 */ /* 0x000fe20000000007 */
[----:B------:R-:W-:Y:S01]  /*245a0*/  @!P5 STL.S16 [R1+0x2d4], R28 ;  /* 0x0002d41c0100d387 */ /* 0x000fe20000100600 */
[----:B------:R-:W-:Y:S01]  /*245b0*/  @!P2 HFMA2.BF16_V2 R26, -RZ.H0_H0, RZ.H0_H0, -R51.H0_H0 ;  /* 0x200000ffff1aa231 */ /* 0x000fe20000340933 */
[----:B------:R-:W-:Y:S02]  /*245c0*/  PRMT R5, R27, 0x7610, R5 ;  /* 0x000076101b057816 */ /* 0x000fe40000000005 */
[----:B------:R-:W-:Y:S01]  /*245d0*/  @!P1 STL.S16 [R1+0x2d0], R27 ;  /* 0x0002d01b01009387 */ /* 0x000fe20000100600 */
[----:B------:R-:W-:Y:S01]  /*245e0*/  @!P5 PRMT R49, R7, 0x5410, RZ ;  /* 0x000054100731d816 */ /* 0x000fe200000000ff */
[-C--:B------:R-:W-:Y:S01]  /*245f0*/  FFMA.FTZ R7, R23, R0.reuse, -R9 ;  /* 0x0000000017077223 */ /* 0x080fe20000010809 */
[----:B------:R-:W-:Y:S01]  /*24600*/  @!P1 PRMT R48, R5, 0x5410, RZ ;  /* 0x0000541005309816 */ /* 0x000fe200000000ff */
[----:B------:R-:W-:Y:S01]  /*24610*/  @!P2 STL.S16 [R1+0x2cc], R26 ;  /* 0x0002cc1a0100a387 */ /* 0x000fe20000100600 */
[----:B------:R-:W-:Y:S01]  /*24620*/  PRMT R11, R26, 0x7610, R11 ;  /* 0x000076101a0b7816 */ /* 0x000fe2000000000b */
[--C-:B------:R-:W-:Y:S01]  /*24630*/  FFMA.FTZ R5, R22, R0, -R9.reuse ;  /* 0x0000000016057223 */ /* 0x100fe20000010809 */
[C---:B------:R-:W-:Y:S01]  /*24640*/  LOP3.LUT P5, RZ, R200.reuse, 0x40000000, RZ, 0xc0, !PT ;  /* 0x40000000c8ff7812 */ /* 0x040fe200078ac0ff */
[----:B------:R-:W-:Y:S01]  /*24650*/  ST.E.U16 desc[UR4][R174.64], R49 ;  /* 0x00000031ae007985 */ /* 0x000fe2000c101504 */
[----:B------:R-:W-:Y:S01]  /*24660*/  @!P2 PRMT R51, R11, 0x5410, RZ ;  /* 0x000054100b33a816 */ /* 0x000fe200000000ff */
[----:B------:R1:W-:Y:S01]  /*24670*/  MUFU.EX2 R83, R7 ;  /* 0x0000000700537308 */ /* 0x0003e20000000800 */
[----:B------:R-:W-:Y:S01]  /*24680*/  ISETP.GE.U32.AND P2, PT, R199, R19, PT ;  /* 0x00000013c700720c */ /* 0x000fe20003f46070 */
[----:B--2---:R-:W-:Y:S01]  /*24690*/  @!P3 HFMA2.BF16_V2 R21, -RZ.H0_H0, RZ.H0_H0, -R50.H0_H0 ;  /* 0x200000ffff15b231 */ /* 0x004fe20000340932 */
[----:B------:R-:W-:Y:S01]  /*246a0*/  LOP3.LUT R200, R200, 0xffdfffff, RZ, 0xc0, !PT ;  /* 0xffdfffffc8c87812 */ /* 0x000fe200078ec0ff */
[----:B------:R-:W-:Y:S01]  /*246b0*/  ST.E.U16 desc[UR4][R174.64+0x2], R48 ;  /* 0x00000230ae007985 */ /* 0x000fe2000c101504 */
[----:B------:R-:W-:Y:S01]  /*246c0*/  FMUL.FTZ R0, R0, R2 ;  /* 0x0000000200007220 */ /* 0x000fe20000410000 */
[----:B------:R-:W-:Y:S01]  /*246d0*/  FMUL.FTZ R23, R35, R159 ;  /* 0x0000009f23177220 */ /* 0x000fe20000410000 */
[----:B------:R-:W-:Y:S01]  /*246e0*/  PRMT R10, R21, 0x7610, R10 ;  /* 0x00007610150a7816 */ /* 0x000fe2000000000a */
[----:B------:R2:W-:Y:S02]  /*246f0*/  @!P3 STL.S16 [R1+0x2c8], R21 ;  /* 0x0002c8150100b387 */ /* 0x0005e40000100600 */
[----:B------:R-:W3:Y:S01]  /*24700*/  MUFU.EX2 R5, R5 ;  /* 0x0000000500057308 */ /* 0x000ee20000000800 */
[----:B------:R-:W-:Y:S01]  /*24710*/  FMUL.FTZ R19, R35, R163 ;  /* 0x000000a323137220 */ /* 0x000fe20000410000 */
[----:B------:R-:W-:Y:S01]  /*24720*/  @!P3 PRMT R50, R10, 0x5410, RZ ;  /* 0x000054100a32b816 */ /* 0x000fe200000000ff */
[----:B------:R-:W4:Y:S01]  /*24730*/  LDL.LU R22, [R1+0x338] ;  /* 0x0003380001167983 */ /* 0x000f220000300800 */
[----:B------:R-:W-:Y:S01]  /*24740*/  ISETP.GE.U32.AND P3, PT, R199, R20, PT ;  /* 0x00000014c700720c */ /* 0x000fe20003f66070 */
[----:B------:R-:W-:Y:S02]  /*24750*/  FMUL.FTZ R20, R6, R156 ;  /* 0x0000009c06147220 */ /* 0x000fe40000410000 */
[----:B------:R-:W-:Y:S03]  /*24760*/  ST.E.U16 desc[UR4][R172.64], R51 ;  /* 0x00000033ac007985 */ /* 0x000fe6000c101504 */
[----:B------:R-:W2:Y:S01]  /*24770*/  MUFU.EX2 R0, R0 ;  /* 0x0000000000007308 */ /* 0x000ea20000000800 */
[----:B-1----:R-:W-:Y:S01]  /*24780*/  FMUL.FTZ R7, R35, R167 ;  /* 0x000000a723077220 */ /* 0x002fe20000410000 */
[----:B------:R-:W-:Y:S08]  /*24790*/  ST.E.U16 desc[UR4][R172.64+0x2], R50 ;  /* 0x00000232ac007985 */ /* 0x000ff0000c101504 */
[----:B------:R-:W-:Y:S01]  /*247a0*/  MUFU.EX2 R163, R196 ;  /* 0x000000c400a37308 */ /* 0x000fe20000000800 */
[----:B---3--:R-:W-:Y:S04]  /*247b0*/  F2FP.BF16.F32.PACK_AB R52, R83, R5 ;  /* 0x000000055334723e */ /* 0x008fe800000010ff */
[C---:B------:R-:W-:Y:S01]  /*247c0*/  PRMT R56, R52.reuse, 0x7632, R56 ;  /* 0x0000763234387816 */ /* 0x040fe20000000038 */
[----:B--2---:R-:W2:Y:S03]  /*247d0*/  LDL.LU R21, [R1+0x330] ;  /* 0x0003300001157983 */ /* 0x004ea60000300800 */
[----:B------:R-:W-:Y:S01]  /*247e0*/  PRMT R99, R52, 0x5410, R56 ;  /* 0x0000541034637816 */ /* 0x000fe20000000038 */
[----:B------:R-:W1:Y:S01]  /*247f0*/  MUFU.EX2 R2, R3 ;  /* 0x0000000300027308 */ /* 0x000e620000000800 */
[C---:B------:R-:W-:Y:S01]  /*24800*/  FMUL.FTZ R26, R0.reuse, R142 ;  /* 0x0000008e001a7220 */ /* 0x040fe20000410000 */
[----:B------:R-:W3:Y:S01]  /*24810*/  LDL.LU R17, [R1+0x31c] ;  /* 0x00031c0001117983 */ /* 0x000ee20000300800 */
[C---:B------:R-:W-:Y:S01]  /*24820*/  FMUL.FTZ R27, R0.reuse, R143 ;  /* 0x0000008f001b7220 */ /* 0x040fe20000410000 */
[C---:B------:R-:W-:Y:S01]  /*24830*/  FMUL.FTZ R30, R0.reuse, R138 ;  /* 0x0000008a001e7220 */ /* 0x040fe20000410000 */
[----:B------:R-:W-:Y:S01]  /*24840*/  FMUL.FTZ R31, R0, R139 ;  /* 0x0000008b001f7220 */ /* 0x000fe20000410000 */
[----:B------:R2:W3:Y:S04]  /*24850*/  LDL.S16 R15, [R1+0x2e4] ;  /* 0x0002e400010f7983 */ /* 0x0004e80000100600 */
[----:B------:R2:W3:Y:S04]  /*24860*/  LDL.S16 R13, [R1+0x2e0] ;  /* 0x0002e000010d7983 */ /* 0x0004e80000100600 */
[----:B------:R-:W3:Y:S01]  /*24870*/  LDL.LU R12, [R1+0x318] ;  /* 0x00031800010c7983 */ /* 0x000ee20000300800 */
[C---:B-1----:R-:W-:Y:S03]  /*24880*/  FMUL.FTZ R24, R2.reuse, R140 ;  /* 0x0000008c02187220 */ /* 0x042fe60000410000 */
[----:B------:R1:W3:Y:S01]  /*24890*/  LDL.S16 R11, [R1+0x2f4] ;  /* 0x0002f400010b7983 */ /* 0x0002e20000100600 */
[C---:B------:R-:W-:Y:S01]  /*248a0*/  FMUL.FTZ R25, R2.reuse, R141 ;  /* 0x0000008d02197220 */ /* 0x040fe20000410000 */
[C---:B------:R-:W-:Y:S01]  /*248b0*/  FMUL.FTZ R28, R2.reuse, R136 ;  /* 0x00000088021c7220 */ /* 0x040fe20000410000 */
[----:B------:R-:W-:Y:S01]  /*248c0*/  FMUL.FTZ R29, R2, R137 ;  /* 0x00000089021d7220 */ /* 0x000fe20000410000 */
[----:B------:R1:W3:Y:S01]  /*248d0*/  LDL.S16 R10, [R1+0x2f0] ;  /* 0x0002f000010a7983 */ /* 0x0002e20000100600 */
[----:B------:R-:W-:Y:S01]  /*248e0*/  MUFU.EX2 R136, R240 ;  /* 0x000000f000887308 */ /* 0x000fe20000000800 */
[----:B----4-:R-:W-:Y:S01]  /*248f0*/  FFMA.FTZ R66, R6, R22, R66 ;  /* 0x0000001606427223 */ /* 0x010fe20000010042 */
[C---:B------:R-:W-:Y:S01]  /*24900*/  FMUL.FTZ R22, R35.reuse, R158 ;  /* 0x0000009e23167220 */ /* 0x040fe20000410000 */
[----:B--2---:R-:W-:Y:S01]  /*24910*/  FFMA.FTZ R65, R35, R21, R14 ;  /* 0x0000001523417223 */ /* 0x004fe2000001000e */
[----:B------:R-:W-:Y:S01]  /*24920*/  FMUL.FTZ R14, R0, R150 ;  /* 0x00000096000e7220 */ /* 0x000fe20000410000 */
[----:B------:R-:W-:Y:S01]  /*24930*/  FMUL.FTZ R21, R6, R157 ;  /* 0x0000009d06157220 */ /* 0x000fe20000410000 */
[----:B---3--:R-:W-:Y:S01]  /*24940*/  FFMA.FTZ R67, R2, R17, R16 ;  /* 0x0000001102437223 */ /* 0x008fe20000010010 */
[C---:B------:R-:W-:Y:S01]  /*24950*/  FMUL.FTZ R16, R6.reuse, R160 ;  /* 0x000000a006107220 */ /* 0x040fe20000410000 */
[----:B------:R-:W-:Y:S02]  /*24960*/  FMUL.FTZ R17, R6, R161 ;  /* 0x000000a106117220 */ /* 0x000fe40000410000 */
[----:B------:R-:W-:Y:S01]  /*24970*/  MUFU.EX2 R160, R209 ;  /* 0x000000d100a07308 */ /* 0x000fe20000000800 */
[----:B------:R-:W-:Y:S02]  /*24980*/  @!P2 HFMA2.BF16_V2 R15, -RZ.H0_H0, RZ.H0_H0, -R47.H0_H0 ;  /* 0x200000ffff0fa231 */ /* 0x000fe4000034092f */
[----:B------:R-:W-:Y:S03]  /*24990*/  @!P0 HFMA2.BF16_V2 R13, -RZ.H0_H0, RZ.H0_H0, -R53.H0_H0 ;  /* 0x200000ffff0d8231 */ /* 0x000fe60000340935 */
[----:B------:R-:W-:Y:S01]  /*249a0*/  PRMT R9, R15, 0x7610, R9 ;  /* 0x000076100f097816 */ /* 0x000fe20000000009 */
[----:B------:R2:W-:Y:S01]  /*249b0*/  @!P2 STL.S16 [R1+0x2e4], R15 ;  /* 0x0002e40f0100a387 */ /* 0x0005e20000100600 */
[----:B------:R-:W-:Y:S02]  /*249c0*/  FFMA.FTZ R64, R0, R12, R5 ;  /* 0x0000000c00407223 */ /* 0x000fe40000010005 */
[----:B------:R-:W-:Y:S01]  /*249d0*/  @!P2 PRMT R47, R9, 0x5410, RZ ;  /* 0x00005410092fa816 */ /* 0x000fe200000000ff */
[----:B------:R3:W-:Y:S01]  /*249e0*/  @!P0 STL.S16 [R1+0x2e0], R13 ;  /* 0x0002e00d01008387 */ /* 0x0007e20000100600 */
[----:B------:R-:W-:Y:S01]  /*249f0*/  ISETP.GE.U32.AND P2, PT, R199, R187, PT ;  /* 0x000000bbc700720c */ /* 0x000fe20003f46070 */
[----:B------:R-:W-:Y:S01]  /*24a00*/  @!P3 HFMA2.BF16_V2 R11, -RZ.H0_H0, RZ.H0_H0, -R52.H0_H0 ;  /* 0x200000ffff0bb231 */ /* 0x000fe20000340934 */
[----:B------:R-:W-:Y:S01]  /*24a10*/  PRMT R8, R13, 0x7610, R8 ;  /* 0x000076100d087816 */ /* 0x000fe20000000008 */
[----:B------:R4:W-:Y:S01]  /*24a20*/  ST.E.U16 desc[UR4][R60.64], R47 ;  /* 0x0000002f3c007985 */ /* 0x0009e2000c101504 */
[----:B------:R-:W-:Y:S01]  /*24a30*/  FMUL.FTZ R9, R2, R153 ;  /* 0x0000009902097220 */ /* 0x000fe20000410000 */
[----:B------:R-:W-:Y:S01]  /*24a40*/  @!P4 HFMA2.BF16_V2 R10, -RZ.H0_H0, RZ.H0_H0, -R56.H0_H0 ;  /* 0x200000ffff0ac231 */ /* 0x000fe20000340938 */
[----:B------:R-:W-:Y:S01]  /*24a50*/  PRMT R4, R11, 0x7610, R4 ;  /* 0x000076100b047816 */ /* 0x000fe20000000004 */
[----:B------:R1:W-:Y:S01]  /*24a60*/  @!P3 STL.S16 [R1+0x2f4], R11 ;  /* 0x0002f40b0100b387 */ /* 0x0003e20000100600 */
[----:B------:R-:W-:Y:S01]  /*24a70*/  @!P0 PRMT R53, R8, 0x5410, RZ ;  /* 0x0000541008358816 */ /* 0x000fe200000000ff */
[----:B------:R-:W-:Y:S01]  /*24a80*/  FMUL.FTZ R8, R2, R152 ;  /* 0x0000009802087220 */ /* 0x000fe20000410000 */
[----:B------:R-:W-:Y:S01]  /*24a90*/  PRMT R3, R10, 0x7610, R3 ;  /* 0x000076100a037816 */ /* 0x000fe20000000003 */
[----:B------:R1:W-:Y:S01]  /*24aa0*/  @!P4 STL.S16 [R1+0x2f0], R10 ;  /* 0x0002f00a0100c387 */ /* 0x0003e20000100600 */
[----:B------:R-:W-:Y:S01]  /*24ab0*/  @!P3 PRMT R52, R4, 0x5410, RZ ;  /* 0x000054100434b816 */ /* 0x000fe200000000ff */
[----:B------:R-:W-:Y:S01]  /*24ac0*/  FMUL.FTZ R12, R2, R148 ;  /* 0x00000094020c7220 */ /* 0x000fe20000410000 */
[----:B------:R-:W-:Y:S01]  /*24ad0*/  @!P4 PRMT R56, R3, 0x5410, RZ ;  /* 0x000054100338c816 */ /* 0x000fe200000000ff */
[----:B------:R-:W-:Y:S01]  /*24ae0*/  ST.E.U16 desc[UR4][R176.64], R53 ;  /* 0x00000035b0007985 */ /* 0x000fe2000c101504 */
[C---:B------:R-:W-:Y:S01]  /*24af0*/  ISETP.GE.U32.AND P3, PT, R199.reuse, R69, PT ;  /* 0x00000045c700720c */ /* 0x040fe20003f66070 */
[----:B------:R-:W-:Y:S01]  /*24b00*/  FMUL.FTZ R5, R6, R165 ;  /* 0x000000a506057220 */ /* 0x000fe20000410000 */
[C---:B------:R-:W-:Y:S01]  /*24b10*/  ISETP.GE.U32.AND P4, PT, R199.reuse, R63, PT ;  /* 0x0000003fc700720c */ /* 0x040fe20003f86070 */
[----:B------:R1:W4:Y:S01]  /*24b20*/  LDL.S16 R3, [R1+0x2ec] ;  /* 0x0002ec0001037983 */ /* 0x0003220000100600 */
[----:B------:R-:W-:Y:S01]  /*24b30*/  ISETP.GE.U32.AND P0, PT, R199, R62, PT ;  /* 0x0000003ec700720c */ /* 0x000fe20003f06070 */
[----:B--2---:R-:W-:Y:S01]  /*24b40*/  FMUL.FTZ R15, R0, R151 ;  /* 0x00000097000f7220 */ /* 0x004fe20000410000 */
[----:B------:R-:W-:Y:S01]  /*24b50*/  FMUL.FTZ R4, R6, R164 ;  /* 0x000000a406047220 */ /* 0x000fe20000410000 */
[----:B------:R-:W-:Y:S01]  /*24b60*/  ST.E.U16 desc[UR4][R178.64], R52 ;  /* 0x00000034b2007985 */ /* 0x000fe2000c101504 */
[----:B---3--:R-:W-:Y:S01]  /*24b70*/  FMUL.FTZ R13, R2, R149 ;  /* 0x00000095020d7220 */ /* 0x008fe20000410000 */
[----:B------:R-:W-:Y:S01]  /*24b80*/  SHF.R.U32.HI R2, RZ, 0x18, R59 ;  /* 0x00000018ff027819 */ /* 0x000fe2000001163b */
[C---:B------:R-:W-:Y:S01]  /*24b90*/  FMUL.FTZ R6, R35.reuse, R166 ;  /* 0x000000a623067220 */ /* 0x040fe20000410000 */
[----:B------:R-:W-:Y:S01]  /*24ba0*/  ST.E.U16 desc[UR4][R178.64+0x2], R56 ;  /* 0x00000238b2007985 */ /* 0x000fe2000c101504 */
[----:B------:R-:W-:Y:S01]  /*24bb0*/  FMUL.FTZ R35, R35, R147 ;  /* 0x0000009323237220 */ /* 0x000fe20000410000 */
[----:B----4-:R-:W-:Y:S02]  /*24bc0*/  SHF.R.U32.HI R47, RZ, 0x8, R190 ;  /* 0x00000008ff2f7819 */ /* 0x010fe400000116be */
[----:B------:R-:W-:Y:S01]  /*24bd0*/  @P4 LOP3.LUT R200, R200, 0x200000, RZ, 0xfc, !PT ;  /* 0x00200000c8c84812 */ /* 0x000fe200078efcff */
[----:B-1----:R-:W-:Y:S01]  /*24be0*/  FMUL.FTZ R11, R0, R155 ;  /* 0x0000009b000b7220 */ /* 0x002fe20000410000 */
[----:B------:R-:W-:Y:S02]  /*24bf0*/  LOP3.LUT R47, R47, 0xffff, RZ, 0xc0, !PT ;  /* 0x0000ffff2f2f7812 */ /* 0x000fe400078ec0ff */
[----:B------:R-:W-:Y:S01]  /*24c00*/  LOP3.LUT R200, R200, 0xffbfffff, RZ, 0xc0, !PT ;  /* 0xffbfffffc8c87812 */ /* 0x000fe200078ec0ff */
[----:B------:R-:W-:Y:S02]  /*24c10*/  FMUL.FTZ R10, R0, R154 ;  /* 0x0000009a000a7220 */ /* 0x000fe40000410000 */
[----:B------:R1:W2:Y:S01]  /*24c20*/  LDL.S16 R0, [R1+0x2e8] ;  /* 0x0002e80001007983 */ /* 0x0002a20000100600 */
[----:B------:R-:W-:Y:S05]  /*24c30*/  @!P2 HFMA2.BF16_V2 R3, -RZ.H0_H0, RZ.H0_H0, -R42.H0_H0 ;  /* 0x200000ffff03a231 */ /* 0x000fea000034092a */
[----:B------:R-:W-:Y:S01]  /*24c40*/  PRMT R111, R3, 0x7610, R111 ;  /* 0x00007610036f7816 */ /* 0x000fe2000000006f */
[----:B------:R3:W-:Y:S01]  /*24c50*/  @!P2 STL.S16 [R1+0x2ec], R3 ;  /* 0x0002ec030100a387 */ /* 0x0007e20000100600 */
[C---:B------:R-:W-:Y:S02]  /*24c60*/  ISETP.GE.U32.AND P2, PT, R199.reuse, R57, PT ;  /* 0x00000039c700720c */ /* 0x040fe40003f46070 */
[----:B------:R-:W-:Y:S11]  /*24c70*/  SHF.R.U32.HI R57, RZ, 0x18, R40 ;  /* 0x00000018ff397819 */ /* 0x000ff60000011628 */
[----:B------:R-:W-:Y:S01]  /*24c80*/  @P2 LOP3.LUT R200, R200, 0x400000, RZ, 0xfc, !PT ;  /* 0x00400000c8c82812 */ /* 0x000fe200078efcff */
[----:B--2---:R-:W-:Y:S03]  /*24c90*/  @!P3 HFMA2.BF16_V2 R0, -RZ.H0_H0, RZ.H0_H0, -R41.H0_H0 ;  /* 0x200000ffff00b231 */ /* 0x004fe60000340929 */
[----:B------:R-:W-:Y:S02]  /*24ca0*/  LOP3.LUT R200, R200, 0xff7fffff, RZ, 0xc0, !PT ;  /* 0xff7fffffc8c87812 */ /* 0x000fe400078ec0ff */
[----:B------:R-:W-:Y:S01]  /*24cb0*/  PRMT R96, R0, 0x7610, R96 ;  /* 0x0000761000607816 */ /* 0x000fe20000000060 */
[----:B------:R2:W-:Y:S01]  /*24cc0*/  @!P3 STL.S16 [R1+0x2e8], R0 ;  /* 0x0002e8000100b387 */ /* 0x0005e20000100600 */
[----:B------:R-:W-:Y:S02]  /*24cd0*/  @P0 LOP3.LUT R200, R200, 0x800000, RZ, 0xfc, !PT ;  /* 0x00800000c8c80812 */ /* 0x000fe400078efcff */
[----:B------:R-:W-:Y:S01]  /*24ce0*/  ISETP.GE.U32.AND P3, PT, R199, R2, PT ;  /* 0x00000002c700720c */ /* 0x000fe20003f66070 */
[----:B------:R1:W4:Y:S01]  /*24cf0*/  LDL.S16 R124, [R1+0x310] ;  /* 0x00031000017c7983 */ /* 0x0003220000100600 */
[----:B------:R-:W-:Y:S02]  /*24d00*/  LOP3.LUT R200, R200, 0xfeffffff, RZ, 0xc0, !PT ;  /* 0xfeffffffc8c87812 */ /* 0x000fe400078ec0ff */
[----:B------:R-:W-:Y:S01]  /*24d10*/  LOP3.LUT R2, R133, 0xff, RZ, 0xc0, !PT ;  /* 0x000000ff85027812 */ /* 0x000fe200078ec0ff */
[----:B------:R1:W4:Y:S01]  /*24d20*/  LDL.S16 R123, [R1+0x30c] ;  /* 0x00030c00017b7983 */ /* 0x0003220000100600 */
[C---:B------:R-:W-:Y:S02]  /*24d30*/  ISETP.GE.U32.AND P0, PT, R199.reuse, R134, PT ;  /* 0x00000086c700720c */ /* 0x040fe40003f06070 */
[----:B------:R-:W-:Y:S01]  /*24d40*/  ISETP.GE.U32.AND P1, PT, R199, R2, PT ;  /* 0x00000002c700720c */ /* 0x000fe20003f26070 */
[----:B------:R1:W4:Y:S01]  /*24d50*/  LDL.S16 R122, [R1+0x304] ;  /* 0x00030400017a7983 */ /* 0x0003220000100600 */
[----:B------:R-:W-:Y:S02]  /*24d60*/  SHF.R.U32.HI R2, RZ, 0x10, R59 ;  /* 0x00000010ff027819 */ /* 0x000fe4000001163b */
[----:B---3--:R-:W-:Y:S01]  /*24d70*/  SHF.R.U32.HI R3, RZ, 0x8, R213 ;  /* 0x00000008ff037819 */ /* 0x008fe200000116d5 */
[----:B------:R1:W3:Y:S01]  /*24d80*/  LDL.S16 R121, [R1+0x300] ;  /* 0x0003000001797983 */ /* 0x0002e20000100600 */
[----:B------:R-:W-:Y:S02]  /*24d90*/  LOP3.LUT R62, R2, 0xff, RZ, 0xc0, !PT ;  /* 0x000000ff023e7812 */ /* 0x000fe400078ec0ff */
[----:B------:R-:W-:Y:S01]  /*24da0*/  F2FP.BF16.F32.PACK_AB R2, R88, R85 ;  /* 0x000000555802723e */ /* 0x000fe200000010ff */
[----:B------:R1:W3:Y:S01]  /*24db0*/  LDL.S16 R120, [R1+0x2fc] ;  /* 0x0002fc0001787983 */ /* 0x0002e20000100600 */
[----:B------:R-:W-:Y:S03]  /*24dc0*/  LOP3.LUT R63, R3, 0xffff, RZ, 0xc0, !PT ;  /* 0x0000ffff033f7812 */ /* 0x000fe600078ec0ff */
[----:B------:R1:W3:Y:S01]  /*24dd0*/  LDL.S16 R81, [R1+0x2f8] ;  /* 0x0002f80001517983 */ /* 0x0002e20000100600 */
[C---:B--2---:R-:W-:Y:S02]  /*24de0*/  LOP3.LUT R0, R59.reuse, 0xff, RZ, 0xc0, !PT ;  /* 0x000000ff3b007812 */ /* 0x044fe400078ec0ff */
[----:B------:R-:W-:Y:S01]  /*24df0*/  LOP3.LUT R59, R59, 0xffff, RZ, 0xc0, !PT ;  /* 0x0000ffff3b3b7812 */ /* 0x000fe200078ec0ff */
[----:B------:R1:W2:Y:S01]  /*24e00*/  LDL.S16 R118, [R1+0x314] ;  /* 0x0003140001767983 */ /* 0x0002a20000100600 */
[C---:B------:R-:W-:Y:S02]  /*24e10*/  ISETP.GE.U32.AND P4, PT, R199.reuse, R0, PT ;  /* 0x00000000c700720c */ /* 0x040fe40003f86070 */
[----:B------:R-:W-:Y:S01]  /*24e20*/  LOP3.LUT R0, R40, 0xffff, RZ, 0xc0, !PT ;  /* 0x0000ffff28007812 */ /* 0x000fe200078ec0ff */
[----:B------:R1:W2:Y:S01]  /*24e30*/  LDL.S16 R95, [R1+0x308] ;  /* 0x00030800015f7983 */ /* 0x0002a20000100600 */
[----:B------:R-:W-:Y:S02]  /*24e40*/  SHF.R.U32.HI R40, RZ, 0x10, R40 ;  /* 0x00000010ff287819 */ /* 0x000fe40000011628 */
[----:B------:R-:W-:Y:S02]  /*24e50*/  SHF.R.U32.HI R0, RZ, 0x8, R0 ;  /* 0x00000008ff007819 */ /* 0x000fe40000011600 */
[----:B------:R-:W-:Y:S02]  /*24e60*/  LOP3.LUT R40, R40, 0xff, RZ, 0xc0, !PT ;  /* 0x000000ff28287812 */ /* 0x000fe400078ec0ff */
[----:B------:R-:W-:Y:S02]  /*24e70*/  LOP3.LUT R54, R0, 0xffff, RZ, 0xc0, !PT ;  /* 0x0000ffff00367812 */ /* 0x000fe400078ec0ff */
[----:B------:R-:W-:Y:S02]  /*24e80*/  PRMT R0, R2, 0x7632, R0 ;  /* 0x0000763202007816 */ /* 0x000fe40000000000 */
[----:B------:R-:W-:Y:S02]  /*24e90*/  @P4 LOP3.LUT R200, R200, 0x1000000, RZ, 0xfc, !PT ;  /* 0x01000000c8c84812 */ /* 0x000fe400078efcff */
[C---:B------:R-:W-:Y:S02]  /*24ea0*/  ISETP.GE.U32.AND P4, PT, R199.reuse, R202, PT ;  /* 0x000000cac700720c */ /* 0x040fe40003f86070 */
[----:B------:R-:W-:Y:S02]  /*24eb0*/  LOP3.LUT R200, R200, 0xfdffffff, RZ, 0xc0, !PT ;  /* 0xfdffffffc8c87812 */ /* 0x000fe400078ec0ff */
[C---:B------:R-:W-:Y:S02]  /*24ec0*/  ISETP.GE.U32.AND P2, PT, R199.reuse, R40, PT ;  /* 0x00000028c700720c */ /* 0x040fe40003f46070 */
[----:B------:R-:W-:Y:S02]  /*24ed0*/  @P3 LOP3.LUT R200, R200, 0x2000000, RZ, 0xfc, !PT ;  /* 0x02000000c8c83812 */ /* 0x000fe400078efcff */
[C---:B------:R-:W-:Y:S02]  /*24ee0*/  ISETP.GE.U32.AND P3, PT, R199.reuse, R193, PT ;  /* 0x000000c1c700720c */ /* 0x040fe40003f66070 */
[----:B------:R-:W-:Y:S02]  /*24ef0*/  LOP3.LUT R200, R200, 0xfbffffff, RZ, 0xc0, !PT ;  /* 0xfbffffffc8c87812 */ /* 0x000fe400078ec0ff */
[----:B------:R-:W-:Y:S02]  /*24f00*/  F2FP.BF16.F32.PACK_AB R40, R86, R80 ;  /* 0x000000505628723e */ /* 0x000fe400000010ff */
[----:B------:R-:W-:Y:S02]  /*24f10*/  @P1 LOP3.LUT R200, R200, 0x4000000, RZ, 0xfc, !PT ;  /* 0x04000000c8c81812 */ /* 0x000fe400078efcff */
[C---:B------:R-:W-:Y:S01]  /*24f20*/  ISETP.GE.U32.AND P1, PT, R199.reuse, R191, PT ;  /* 0x000000bfc700720c */ /* 0x040fe20003f26070 */
[----:B------:R-:W-:Y:S01]  /*24f30*/  IMAD.MOV.U32 R191, RZ, RZ, R203 ;  /* 0x000000ffffbf7224 */ /* 0x000fe200078e00cb */
[----:B------:R-:W-:Y:S02]  /*24f40*/  PRMT R3, R40, 0x7632, R3 ;  /* 0x0000763228037816 */ /* 0x000fe40000000003 */
[----:B------:R-:W-:Y:S04]  /*24f50*/  LOP3.LUT R200, R200, 0xf7ffffff, RZ, 0xc0, !PT ;  /* 0xf7ffffffc8c87812 */ /* 0x000fe800078ec0ff */
[----:B------:R-:W-:Y:S02]  /*24f60*/  @P2 LOP3.LUT R200, R200, 0x8000000, RZ, 0xfc, !PT ;  /* 0x08000000c8c82812 */ /* 0x000fe400078efcff */
[C---:B------:R-:W-:Y:S02]  /*24f70*/  ISETP.GE.U32.AND P2, PT, R199.reuse, R55, PT ;  /* 0x00000037c700720c */ /* 0x040fe40003f46070 */
[----:B------:R-:W-:Y:S04]  /*24f80*/  LOP3.LUT R200, R200, 0xefffffff, RZ, 0xc0, !PT ;  /* 0xefffffffc8c87812 */ /* 0x000fe800078ec0ff */
[----:B------:R-:W-:Y:S04]  /*24f90*/  @P1 LOP3.LUT R200, R200, 0x10000000, RZ, 0xfc, !PT ;  /* 0x10000000c8c81812 */ /* 0x000fe800078efcff */
[----:B------:R-:W-:Y:S04]  /*24fa0*/  LOP3.LUT R200, R200, 0xdfffffff, RZ, 0xc0, !PT ;  /* 0xdfffffffc8c87812 */ /* 0x000fe800078ec0ff */
[----:B------:R-:W-:Y:S01]  /*24fb0*/  @P3 LOP3.LUT R200, R200, 0x20000000, RZ, 0xfc, !PT ;  /* 0x20000000c8c83812 */ /* 0x000fe200078efcff */
[----:B----4-:R-:W-:Y:S02]  /*24fc0*/  @!P1 HFMA2.BF16_V2 R124, -RZ.H0_H0, RZ.H0_H0, -R44.H0_H0 ;  /* 0x200000ffff7c9231 */ /* 0x010fe4000034092c */
[----:B------:R-:W-:Y:S03]  /*24fd0*/  @!P3 HFMA2.BF16_V2 R123, -RZ.H0_H0, RZ.H0_H0, -R43.H0_H0 ;  /* 0x200000ffff7bb231 */ /* 0x000fe6000034092b */
[----:B------:R-:W-:Y:S01]  /*24fe0*/  PRMT R105, R124, 0x7610, R105 ;  /* 0x000076107c697816 */ /* 0x000fe20000000069 */
[----:B------:R4:W-:Y:S01]  /*24ff0*/  @!P1 STL.S16 [R1+0x310], R124 ;  /* 0x0003107c01009387 */ /* 0x0009e20000100600 */
[----:B------:R-:W-:Y:S01]  /*25000*/  ISETP.GE.U32.AND P1, PT, R199, R187, PT ;  /* 0x000000bbc700720c */ /* 0x000fe20003f26070 */
[----:B------:R-:W-:Y:S01]  /*25010*/  @!P4 HFMA2.BF16_V2 R122, -RZ.H0_H0, RZ.H0_H0, -R2.H0_H0 ;  /* 0x200000ffff7ac231 */ /* 0x000fe20000340902 */
[----:B------:R-:W-:Y:S01]  /*25020*/  PRMT R98, R123, 0x7610, R98 ;  /* 0x000076107b627816 */ /* 0x000fe20000000062 */
[----:B------:R-:W-:Y:S01]  /*25030*/  @!P3 STL.S16 [R1+0x30c], R123 ;  /* 0x00030c7b0100b387 */ /* 0x000fe20000100600 */
[----:B------:R-:W-:Y:S01]  /*25040*/  ISETP.GE.U32.AND P3, PT, R199, R54, PT ;  /* 0x00000036c700720c */ /* 0x000fe20003f66070 */
[----:B---3--:R-:W-:Y:S01]  /*25050*/  @!P0 HFMA2.BF16_V2 R121, -RZ.H0_H0, RZ.H0_H0, -R0.H0_H0 ;  /* 0x200000ffff798231 */ /* 0x008fe20000340900 */
[----:B------:R-:W-:Y:S01]  /*25060*/  PRMT R110, R122, 0x7610, R110 ;  /* 0x000076107a6e7816 */ /* 0x000fe2000000006e */
[----:B------:R-:W-:Y:S01]  /*25070*/  @!P4 STL.S16 [R1+0x304], R122 ;  /* 0x0003047a0100c387 */ /* 0x000fe20000100600 */
[----:B------:R-:W-:Y:S02]  /*25080*/  @!P6 HFMA2.BF16_V2 R120, -RZ.H0_H0, RZ.H0_H0, -R40.H0_H0 ;  /* 0x200000ffff78e231 */ /* 0x000fe40000340928 */
[----:B------:R-:W-:Y:S01]  /*25090*/  PRMT R97, R121, 0x7610, R97 ;  /* 0x0000761079617816 */ /* 0x000fe20000000061 */
[----:B------:R-:W-:Y:S01]  /*250a0*/  @!P0 STL.S16 [R1+0x300], R121 ;  /* 0x0003007901008387 */ /* 0x000fe20000100600 */
[----:B------:R-:W-:Y:S01]  /*250b0*/  @!P5 HFMA2.BF16_V2 R81, -RZ.H0_H0, RZ.H0_H0, -R3.H0_H0 ;  /* 0x200000ffff51d231 */ /* 0x000fe20000340903 */
[----:B------:R-:W-:Y:S02]  /*250c0*/  PRMT R109, R120, 0x7610, R109 ;  /* 0x00007610786d7816 */ /* 0x000fe4000000006d */
[----:B------:R-:W-:Y:S02]  /*250d0*/  @!P6 STL.S16 [R1+0x2fc], R120 ;  /* 0x0002fc780100e387 */ /* 0x000fe40000100600 */
[----:B------:R-:W-:Y:S02]  /*250e0*/  PRMT R106, R81, 0x7610, R106 ;  /* 0x00007610516a7816 */ /* 0x000fe4000000006a */
[----:B------:R3:W-:Y:S01]  /*250f0*/  @!P5 STL.S16 [R1+0x2f8], R81 ;  /* 0x0002f8510100d387 */ /* 0x0007e20000100600 */
[----:B----4-:R-:W-:Y:S10]  /*25100*/  MUFU.EX2 R124, R252 ;  /* 0x000000fc007c7308 */ /* 0x010ff40000000800 */
[----:B------:R-:W-:Y:S10]  /*25110*/  MUFU.EX2 R252, R37 ;  /* 0x0000002500fc7308 */ /* 0x000ff40000000800 */
[----:B---3--:R-:W3:Y:S02]  /*25120*/  MUFU.EX2 R81, R58 ;  /* 0x0000003a00517308 */ /* 0x008ee40000000800 */
[----:B---3--:R-:W-:Y:S02]  /*25130*/  F2FP.BF16.F32.PACK_AB R46, R81, R68 ;  /* 0x00000044512e723e */ /* 0x008fe400000010ff */
[----:B------:R-:W-:Y:S02]  /*25140*/  F2FP.BF16.F32.PACK_AB R58, R72, R73 ;  /* 0x00000049483a723e */ /* 0x000fe400000010ff */
[----:B------:R-:W-:Y:S01]  /*25150*/  PRMT R45, R46, 0x7632, R45 ;  /* 0x000076322e2d7816 */ /* 0x000fe2000000002d */
[----:B--2---:R-:W-:Y:S04]  /*25160*/  @!P2 HFMA2.BF16_V2 R118, -RZ.H0_H0, RZ.H0_H0, -R46.H0_H0 ;  /* 0x200000ffff76a231 */ /* 0x004fe8000034092e */
[----:B------:R-:W-:Y:S01]  /*25170*/  @!P3 HFMA2.BF16_V2 R95, -RZ.H0_H0, RZ.H0_H0, -R45.H0_H0 ;  /* 0x200000ffff5fb231 */ /* 0x000fe2000034092d */
[----:B------:R-:W-:Y:S01]  /*25180*/  PRMT R107, R118, 0x7610, R107 ;  /* 0x00007610766b7816 */ /* 0x000fe2000000006b */
[----:B------:R-:W-:Y:S01]  /*25190*/  @!P2 STL.S16 [R1+0x314], R118 ;  /* 0x000314760100a387 */ /* 0x000fe20000100600 */
[----:B------:R-:W-:Y:S02]  /*251a0*/  ISETP.GE.U32.AND P2, PT, R199, R69, PT ;  /* 0x00000045c700720c */ /* 0x000fe40003f46070 */
[----:B------:R-:W-:Y:S01]  /*251b0*/  PRMT R69, R95, 0x7610, R69 ;  /* 0x000076105f457816 */ /* 0x000fe20000000045 */
[----:B------:R2:W-:Y:S01]  /*251c0*/  @!P3 STL.S16 [R1+0x308], R95 ;  /* 0x0003085f0100b387 */ /* 0x0005e20000100600 */
[----:B------:R-:W-:Y:S03]  /*251d0*/  LOP3.LUT P3, RZ, R200, 0x20000000, RZ, 0xc0, !PT ;  /* 0x20000000c8ff7812 */ /* 0x000fe6000786c0ff */
[----:B------:R1:W3:Y:S04]  /*251e0*/  LDL.S16 R49, [R1+0x2c0] ;  /* 0x0002c00001317983 */ /* 0x0002e80000100600 */
[----:B------:R1:W4:Y:S01]  /*251f0*/  LDL.S16 R48, [R1+0x2b8] ;  /* 0x0002b80001307983 */ /* 0x0003220000100600 */
[----:B--2---:R-:W-:Y:S02]  /*25200*/  PRMT R95, R42, 0x5410, R41 ;  /* 0x000054102a5f7816 */ /* 0x004fe40000000029 */
[----:B------:R-:W-:Y:S02]  /*25210*/  @!P1 PRMT R42, R111, 0x5410, RZ ;  /* 0x000054106f2a9816 */ /* 0x000fe400000000ff */
[----:B------:R-:W-:Y:S02]  /*25220*/  LOP3.LUT P1, RZ, R200, 0x10000000, RZ, 0xc0, !PT ;  /* 0x10000000c8ff7812 */ /* 0x000fe4000782c0ff */
[----:B------:R-:W-:Y:S01]  /*25230*/  @!P2 PRMT R41, R96, 0x5410, RZ ;  /* 0x000054106029a816 */ /* 0x000fe200000000ff */
[----:B------:R-:W-:Y:S01]  /*25240*/  ST.E.U16 desc[UR4][R174.64+0x10], R42 ;  /* 0x0000102aae007985 */ /* 0x000fe2000c101504 */
[----:B------:R-:W-:Y:S02]  /*25250*/  PRMT R96, R44, 0x5410, R43 ;  /* 0x000054102c607816 */ /* 0x000fe4000000002b */
[----:B------:R-:W-:Y:S01]  /*25260*/  @!P3 PRMT R43, R98, 0x5410, RZ ;  /* 0x00005410622bb816 */ /* 0x000fe200000000ff */
[----:B------:R-:W-:Y:S01]  /*25270*/  ST.E.U16 desc[UR4][R174.64+0x12], R41 ;  /* 0x00001229ae007985 */ /* 0x000fe2000c101504 */
[----:B------:R-:W-:Y:S02]  /*25280*/  PRMT R98, R2, 0x5410, R0 ;  /* 0x0000541002627816 */ /* 0x000fe40000000000 */
[----:B------:R-:W-:Y:S01]  /*25290*/  @!P0 PRMT R0, R97, 0x5410, RZ ;  /* 0x0000541061008816 */ /* 0x000fe200000000ff */
[----:B------:R-:W-:Y:S01]  /*252a0*/  ST.E.U16 desc[UR4][R172.64+0x12], R43 ;  /* 0x0000122bac007985 */ /* 0x000fe2000c101504 */
[----:B------:R-:W-:Y:S02]  /*252b0*/  PRMT R97, R40, 0x5410, R3 ;  /* 0x0000541028617816 */ /* 0x000fe40000000003 */
[----:B------:R-:W-:Y:S02]  /*252c0*/  @!P1 PRMT R44, R105, 0x5410, RZ ;  /* 0x00005410692c9816 */ /* 0x000fe400000000ff */
[----:B------:R-:W-:Y:S01]  /*252d0*/  @!P6 PRMT R40, R109, 0x5410, RZ ;  /* 0x000054106d28e816 */ /* 0x000fe200000000ff */
[----:B------:R1:W2:Y:S01]  /*252e0*/  LDL.S16 R105, [R1+0x2c4] ;  /* 0x0002c40001697983 */ /* 0x0002a20000100600 */
[C---:B------:R-:W-:Y:S02]  /*252f0*/  ISETP.GE.U32.AND P6, PT, R199.reuse, R54, PT ;  /* 0x00000036c700720c */ /* 0x040fe40003fc6070 */
[----:B------:R-:W-:Y:S01]  /*25300*/  @!P5 PRMT R3, R106, 0x5410, RZ ;  /* 0x000054106a03d816 */ /* 0x000fe200000000ff */
[----:B------:R1:W-:Y:S01]  /*25310*/  ST.E.U16 desc[UR4][R172.64+0x10], R44 ;  /* 0x0000102cac007985 */ /* 0x0003e2000c101504 */
[----:B------:R-:W-:Y:S02]  /*25320*/  PRMT R106, R46, 0x5410, R45 ;  /* 0x000054102e6a7816 */ /* 0x000fe4000000002d */
[----:B------:R-:W-:Y:S01]  /*25330*/  LOP3.LUT P2, RZ, R200, 0x8000000, RZ, 0xc0, !PT ;  /* 0x08000000c8ff7812 */ /* 0x000fe2000784c0ff */
[----:B------:R-:W-:Y:S01]  /*25340*/  ST.E.U16 desc[UR4][R176.64+0x10], R0 ;  /* 0x00001000b0007985 */ /* 0x000fe2000c101504 */
[----:B------:R-:W-:Y:S02]  /*25350*/  ISETP.GE.U32.AND P5, PT, R199, R55, PT ;  /* 0x00000037c700720c */ /* 0x000fe40003fa6070 */
[----:B------:R-:W-:Y:S02]  /*25360*/  @!P4 PRMT R2, R110, 0x5410, RZ ;  /* 0x000054106e02c816 */ /* 0x000fe400000000ff */
[----:B------:R-:W-:Y:S02]  /*25370*/  LOP3.LUT P4, RZ, R200, 0x1000000, RZ, 0xc0, !PT ;  /* 0x01000000c8ff7812 */ /* 0x000fe4000788c0ff */
[----:B------:R-:W-:Y:S01]  /*25380*/  @!P6 PRMT R45, R69, 0x5410, RZ ;  /* 0x00005410452de816 */ /* 0x000fe200000000ff */
[----:B------:R-:W-:Y:S01]  /*25390*/  ST.E.U16 desc[UR4][R176.64+0xe], R2 ;  /* 0x00000e02b0007985 */ /* 0x000fe2000c101504 */
[----:B------:R-:W-:Y:S02]  /*253a0*/  ISETP.GE.U32.AND P6, PT, R199, R57, PT ;  /* 0x00000039c700720c */ /* 0x000fe40003fc6070 */
[----:B------:R-:W-:Y:S01]  /*253b0*/  PRMT R57, R58, 0x7632, R57 ;  /* 0x000076323a397816 */ /* 0x000fe20000000039 */
[----:B------:R2:W4:Y:S01]  /*253c0*/  LDL.S16 R69, [R1+0x2a8] ;  /* 0x0002a80001457983 */ /* 0x0005220000100600 */
[C---:B------:R-:W-:Y:S02]  /*253d0*/  LOP3.LUT P3, RZ, R200.reuse, 0x2000000, RZ, 0xc0, !PT ;  /* 0x02000000c8ff7812 */ /* 0x040fe4000786c0ff */
[----:B------:R-:W-:Y:S01]  /*253e0*/  @!P5 PRMT R46, R107, 0x5410, RZ ;  /* 0x000054106b2ed816 */ /* 0x000fe200000000ff */
[----:B------:R1:W-:Y:S01]  /*253f0*/  ST.E.U16 desc[UR4][R178.64+0x10], R40 ;  /* 0x00001028b2007985 */ /* 0x0003e2000c101504 */
[----:B------:R-:W-:Y:S02]  /*25400*/  ISETP.GE.U32.AND P5, PT, R199, R47, PT ;  /* 0x0000002fc700720c */ /* 0x000fe40003fa6070 */
[C---:B------:R-:W-:Y:S01]  /*25410*/  LOP3.LUT P1, RZ, R200.reuse, 0x4000000, RZ, 0xc0, !PT ;  /* 0x04000000c8ff7812 */ /* 0x040fe2000782c0ff */
[----:B------:R-:W-:Y:S01]  /*25420*/  ST.E.U16 desc[UR4][R178.64+0x12], R3 ;  /* 0x00001203b2007985 */ /* 0x000fe2000c101504 */
[----:B------:R-:W-:Y:S01]  /*25430*/  LOP3.LUT P0, RZ, R200, 0x800000, RZ, 0xc0, !PT ;  /* 0x00800000c8ff7812 */ /* 0x000fe2000780c0ff */
[----:B-1----:R-:W-:Y:S02]  /*25440*/  MUFU.EX2 R44, R129 ;  /* 0x00000081002c7308 */ /* 0x002fe40000000800 */
[----:B------:R-:W-:Y:S04]  /*25450*/  ST.E.U16 desc[UR4][R174.64+0x22], R45 ;  /* 0x0000222dae007985 */ /* 0x000fe8000c101504 */
[----:B------:R-:W-:Y:S04]  /*25460*/  ST.E.U16 desc[UR4][R174.64+0x20], R46 ;  /* 0x0000202eae007985 */ /* 0x000fe8000c101504 */
[----:B------:R-:W-:Y:S10]  /*25470*/  MUFU.EX2 R40, R227 ;  /* 0x000000e300287308 */ /* 0x000ff40000000800 */
[----:B------:R-:W-:Y:S01]  /*25480*/  MUFU.EX2 R227, R197 ;  /* 0x000000c500e37308 */ /* 0x000fe20000000800 */
[----:B---3--:R-:W-:Y:S05]  /*25490*/  @!P6 HFMA2.BF16_V2 R49, -RZ.H0_H0, RZ.H0_H0, -R57.H0_H0 ;  /* 0x200000ffff31e231 */ /* 0x008fea0000340939 */
[----:B------:R-:W-:Y:S01]  /*254a0*/  PRMT R47, R49, 0x7610, R47 ;  /* 0x00007610312f7816 */ /* 0x000fe2000000002f */
[----:B--2---:R-:W-:Y:S05]  /*254b0*/  @!P2 HFMA2.BF16_V2 R105, -RZ.H0_H0, RZ.H0_H0, -R58.H0_H0 ;  /* 0x200000ffff69a231 */ /* 0x004fea000034093a */
[----:B------:R-:W-:Y:S01]  /*254c0*/  PRMT R50, R105, 0x7610, R50 ;  /* 0x0000761069327816 */ /* 0x000fe20000000032 */
[----:B------:R1:W-:Y:S04]  /*254d0*/  @!P2 STL.S16 [R1+0x2c4], R105 ;  /* 0x0002c4690100a387 */ /* 0x0003e80000100600 */
[----:B------:R2:W-:Y:S04]  /*254e0*/  @!P6 STL.S16 [R1+0x2c0], R49 ;  /* 0x0002c0310100e387 */ /* 0x0005e80000100600 */
[----:B------:R3:W3:Y:S04]  /*254f0*/  LDL.S16 R111, [R1+0x2a4] ;  /* 0x0002a400016f7983 */ /* 0x0006e80000100600 */
[----:B------:R3:W3:Y:S04]  /*25500*/  LDL.S16 R110, [R1+0x2a0] ;  /* 0x0002a000016e7983 */ /* 0x0006e80000100600 */
[----:B------:R3:W3:Y:S01]  /*25510*/  LDL.S16 R109, [R1+0x2bc] ;  /* 0x0002bc00016d7983 */ /* 0x0006e20000100600 */
[----:B-1----:R-:W-:Y:S02]  /*25520*/  PRMT R105, R58, 0x5410, R57 ;  /* 0x000054103a697816 */ /* 0x002fe40000000039 */
[----:B------:R-:W-:Y:S02]  /*25530*/  @!P6 PRMT R57, R47, 0x5410, RZ ;  /* 0x000054102f39e816 */ /* 0x000fe400000000ff */
[----:B------:R-:W-:Y:S01]  /*25540*/  SHF.R.U32.HI R47, RZ, 0x8, R59 ;  /* 0x00000008ff2f7819 */ /* 0x000fe2000001163b */
[----:B--2---:R-:W-:Y:S01]  /*25550*/  FADD.FTZ R49, R108, R66 ;  /* 0x000000426c317221 */ /* 0x004fe20000010000 */
[----:B------:R-:W-:Y:S01]  /*25560*/  @!P2 PRMT R58, R50, 0x5410, RZ ;  /* 0x00005410323aa816 */ /* 0x000fe200000000ff */
[----:B------:R-:W1:Y:S01]  /*25570*/  MUFU.EX2 R66, R74 ;  /* 0x0000004a00427308 */ /* 0x000e620000000800 */
[----:B------:R-:W-:Y:S01]  /*25580*/  LOP3.LUT R47, R47, 0xffff, RZ, 0xc0, !PT ;  /* 0x0000ffff2f2f7812 */ /* 0x000fe200078ec0ff */
[----:B------:R2:W-:Y:S01]  /*25590*/  ST.E.U16 desc[UR4][R172.64+0x22], R57 ;  /* 0x00002239ac007985 */ /* 0x0005e2000c101504 */
[----:B------:R-:W-:Y:S01]  /*255a0*/  LOP3.LUT P2, RZ, R200, 0x400000, RZ, 0xc0, !PT ;  /* 0x00400000c8ff7812 */ /* 0x000fe2000784c0ff */
[----:B------:R-:W-:Y:S01]  /*255b0*/  FADD.FTZ R50, R104, R65 ;  /* 0x0000004168327221 */ /* 0x000fe20000010000 */
[----:B------:R-:W-:Y:S01]  /*255c0*/  ISETP.GE.U32.AND P6, PT, R199, R47, PT ;  /* 0x0000002fc700720c */ /* 0x000fe20003fc6070 */
[----:B------:R2:W-:Y:S01]  /*255d0*/  ST.E.U16 desc[UR4][R172.64+0x20], R58 ;  /* 0x0000203aac007985 */ /* 0x0005e2000c101504 */
[----:B------:R-:W-:Y:S01]  /*255e0*/  FADD.FTZ R49, R79, R49 ;  /* 0x000000314f317221 */ /* 0x000fe20000010000 */
[----:B------:R-:W-:Y:S02]  /*255f0*/  FADD.FTZ R50, R77, R50 ;  /* 0x000000324d327221 */ /* 0x000fe40000010000 */
[----:B------:R-:W-:Y:S01]  /*25600*/  MUFU.EX2 R65, R70 ;  /* 0x0000004600417308 */ /* 0x000fe20000000800 */
[----:B------:R-:W-:Y:S01]  /*25610*/  FADD.FTZ R49, R90, R49 ;  /* 0x000000315a317221 */ /* 0x000fe20000010000 */
[----:B-1----:R-:W-:Y:S04]  /*25620*/  F2FP.BF16.F32.PACK_AB R55, R75, R66 ;  /* 0x000000424b37723e */ /* 0x002fe800000010ff */
[C---:B------:R-:W-:Y:S01]  /*25630*/  PRMT R54, R55.reuse, 0x7632, R54 ;  /* 0x0000763237367816 */ /* 0x040fe20000000036 */
[----:B----4-:R-:W-:Y:S03]  /*25640*/  @!P4 HFMA2.BF16_V2 R69, -RZ.H0_H0, RZ.H0_H0, -R55.H0_H0 ;  /* 0x200000ffff45c231 */ /* 0x010fe60000340937 */
[----:B------:R-:W-:Y:S01]  /*25650*/  PRMT R107, R55, 0x5410, R54 ;  /* 0x00005410376b7816 */ /* 0x000fe20000000036 */
[----:B------:R-:W-:Y:S01]  /*25660*/  @!P6 HFMA2.BF16_V2 R48, -RZ.H0_H0, RZ.H0_H0, -R54.H0_H0 ;  /* 0x200000ffff30e231 */ /* 0x000fe20000340936 */
[----:B------:R-:W-:Y:S01]  /*25670*/  PRMT R59, R69, 0x7610, R59 ;  /* 0x00007610453b7816 */ /* 0x000fe2000000003b */
[----:B------:R1:W-:Y:S01]  /*25680*/  @!P4 STL.S16 [R1+0x2a8], R69 ;  /* 0x0002a8450100c387 */ /* 0x0003e20000100600 */
[----:B--2---:R-:W-:Y:S02]  /*25690*/  MUFU.EX2 R57, R224 ;  /* 0x000000e000397308 */ /* 0x004fe40000000800 */
[----:B------:R-:W-:Y:S01]  /*256a0*/  @!P4 PRMT R55, R59, 0x5410, RZ ;  /* 0x000054103b37c816 */ /* 0x000fe200000000ff */
[----:B------:R2:W-:Y:S01]  /*256b0*/  @!P6 STL.S16 [R1+0x2b8], R48 ;  /* 0x0002b8300100e387 */ /* 0x0005e20000100600 */
[----:B------:R-:W-:Y:S02]  /*256c0*/  PRMT R47, R48, 0x7610, R47 ;  /* 0x00007610302f7816 */ /* 0x000fe4000000002f */
[C---:B------:R-:W-:Y:S01]  /*256d0*/  LOP3.LUT P4, RZ, R200.reuse, 0x200000, RZ, 0xc0, !PT ;  /* 0x00200000c8ff7812 */ /* 0x040fe2000788c0ff */
[----:B------:R4:W4:Y:S01]  /*256e0*/  LDL.S16 R59, [R1+0x288] ;  /* 0x00028800013b7983 */ /* 0x0009220000100600 */
[----:B------:R-:W-:Y:S02]  /*256f0*/  @!P6 PRMT R54, R47, 0x5410, RZ ;  /* 0x000054102f36e816 */ /* 0x000fe400000000ff */
[----:B------:R-:W-:Y:S01]  /*25700*/  MUFU.EX2 R58, R131 ;  /* 0x00000083003a7308 */ /* 0x000fe20000000800 */
[----:B------:R-:W-:Y:S01]  /*25710*/  ISETP.GE.U32.AND P6, PT, R199, R62, PT ;  /* 0x0000003ec700720c */ /* 0x000fe20003fc6070 */
[----:B------:R-:W4:Y:S01]  /*25720*/  LDL.64 R202, [R1+0x108] ;  /* 0x0001080001ca7983 */ /* 0x000f220000100a00 */
[----:B------:R-:W-:Y:S01]  /*25730*/  LOP3.LUT R200, R200, 0xfff7ffff, RZ, 0xc0, !PT ;  /* 0xfff7ffffc8c87812 */ /* 0x000fe200078ec0ff */
[----:B------:R-:W-:Y:S04]  /*25740*/  FADD.FTZ R47, R103, R67 ;  /* 0x00000043672f7221 */ /* 0x000fe80000010000 */
[----:B------:R-:W4:Y:S01]  /*25750*/  LDL.LU.64 R192, [R1+0x320] ;  /* 0x0003200001c07983 */ /* 0x000f220000300a00 */
[----:B------:R-:W-:Y:S05]  /*25760*/  FADD.FTZ R47, R85, R47 ;  /* 0x0000002f552f7221 */ /* 0x000fea0000010000 */
[----:B------:R-:W-:Y:S01]  /*25770*/  ST.E.U16 desc[UR4][R176.64+0x20], R54 ;  /* 0x00002036b0007985 */ /* 0x000fe2000c101504 */
[----:B-1----:R-:W1:Y:S03]  /*25780*/  MUFU.EX2 R69, R71 ;  /* 0x0000004700457308 */ /* 0x002e660000000800 */
[----:B------:R-:W-:Y:S01]  /*25790*/  ST.E.U16 desc[UR4][R176.64+0x1e], R55 ;  /* 0x00001e37b0007985 */ /* 0x000fe2000c101504 */
[----:B--2---:R-:W-:Y:S06]  /*257a0*/  FADD.FTZ R48, R83, R64 ;  /* 0x0000004053307221 */ /* 0x004fec0000010000 */
[----:B------:R-:W2:Y:S01]  /*257b0*/  MUFU.EX2 R83, R76 ;  /* 0x0000004c00537308 */ /* 0x000ea20000000800 */
[----:B------:R-:W-:Y:S09]  /*257c0*/  FADD.FTZ R48, R80, R48 ;  /* 0x0000003050307221 */ /* 0x000ff20000010000 */
[----:B------:R-:W-:Y:S01]  /*257d0*/  MUFU.EX2 R80, R87 ;  /* 0x0000005700507308 */ /* 0x000fe20000000800 */
[----:B-1----:R-:W-:Y:S04]  /*257e0*/  F2FP.BF16.F32.PACK_AB R71, R69, R65 ;  /* 0x000000414547723e */ /* 0x002fe800000010ff */
[C---:B------:R-:W-:Y:S04]  /*257f0*/  PRMT R70, R71.reuse, 0x7632, R70 ;  /* 0x0000763247467816 */ /* 0x040fe80000000046 */
[----:B------:R-:W-:Y:S02]  /*25800*/  PRMT R108, R71, 0x5410, R70 ;  /* 0x00005410476c7816 */ /* 0x000fe40000000046 */
[----:B--2---:R-:W-:Y:S04]  /*25810*/  F2FP.BF16.F32.PACK_AB R77, R83, R78 ;  /* 0x0000004e534d723e */ /* 0x004fe800000010ff */
[C---:B------:R-:W-:Y:S04]  /*25820*/  PRMT R76, R77.reuse, 0x7632, R76 ;  /* 0x000076324d4c7816 */ /* 0x040fe8000000004c */
[----:B------:R-:W-:Y:S01]  /*25830*/  PRMT R103, R77, 0x5410, R76 ;  /* 0x000054104d677816 */ /* 0x000fe2000000004c */
[----:B---3--:R-:W-:Y:S02]  /*25840*/  @!P6 HFMA2.BF16_V2 R111, -RZ.H0_H0, RZ.H0_H0, -R71.H0_H0 ;  /* 0x200000ffff6fe231 */ /* 0x008fe40000340947 */
[----:B------:R-:W-:Y:S03]  /*25850*/  @!P3 HFMA2.BF16_V2 R110, -RZ.H0_H0, RZ.H0_H0, -R70.H0_H0 ;  /* 0x200000ffff6eb231 */ /* 0x000fe60000340946 */
[----:B------:R-:W-:Y:S01]  /*25860*/  PRMT R62, R111, 0x7610, R62 ;  /* 0x000076106f3e7816 */ /* 0x000fe2000000003e */
[----:B------:R1:W-:Y:S03]  /*25870*/  @!P6 STL.S16 [R1+0x2a4], R111 ;  /* 0x0002a46f0100e387 */ /* 0x0003e60000100600 */
[----:B------:R-:W-:Y:S01]  /*25880*/  @!P6 PRMT R71, R62, 0x5410, RZ ;  /* 0x000054103e47e816 */ /* 0x000fe200000000ff */
[----:B------:R2:W-:Y:S01]  /*25890*/  @!P3 STL.S16 [R1+0x2a0], R110 ;  /* 0x0002a06e0100b387 */ /* 0x0005e20000100600 */
[-C--:B------:R-:W-:Y:S02]  /*258a0*/  ISETP.GE.U32.AND P6, PT, R199, R184.reuse, PT ;  /* 0x000000b8c700720c */ /* 0x080fe40003fc6070 */
[----:B------:R-:W-:Y:S01]  /*258b0*/  PRMT R61, R110, 0x7610, R61 ;  /* 0x000076106e3d7816 */ /* 0x000fe2000000003d */
[----:B------:R-:W-:Y:S03]  /*258c0*/  ST.E.U16 desc[UR4][R178.64+0x20], R71 ;  /* 0x00002047b2007985 */ /* 0x000fe6000c101504 */
[----:B------:R-:W-:Y:S01]  /*258d0*/  @!P3 PRMT R70, R61, 0x5410, RZ ;  /* 0x000054103d46b816 */ /* 0x000fe200000000ff */
[----:B------:R-:W-:Y:S01]  /*258e0*/  FADD.FTZ R61, R68, R49 ;  /* 0x00000031443d7221 */ /* 0x000fe20000010000 */
[----:B------:R-:W-:Y:S03]  /*258f0*/  ISETP.GE.U32.AND P3, PT, R199, R184, PT ;  /* 0x000000b8c700720c */ /* 0x000fe60003f66070 */
[----:B------:R-:W-:Y:S02]  /*25900*/  ST.E.U16 desc[UR4][R178.64+0x22], R70 ;  /* 0x00002246b2007985 */ /* 0x000fe4000c101504 */
[----:B------:R-:W-:Y:S05]  /*25910*/  @!P6 HFMA2.BF16_V2 R109, -RZ.H0_H0, RZ.H0_H0, -R77.H0_H0 ;  /* 0x200000ffff6de231 */ /* 0x000fea000034094d */
[----:B------:R-:W-:Y:S01]  /*25920*/  PRMT R60, R109, 0x7610, R60 ;  /* 0x000076106d3c7816 */ /* 0x000fe2000000003c */
[----:B------:R3:W-:Y:S01]  /*25930*/  @!P6 STL.S16 [R1+0x2bc], R109 ;  /* 0x0002bc6d0100e387 */ /* 0x0007e20000100600 */
[----:B------:R-:W-:Y:S02]  /*25940*/  ISETP.GE.U32.AND P6, PT, R199, R63, PT ;  /* 0x0000003fc700720c */ /* 0x000fe40003fc6070 */
[----:B------:R-:W-:Y:S01]  /*25950*/  @!P3 PRMT R77, R60, 0x5410, RZ ;  /* 0x000054103c4db816 */ /* 0x000fe200000000ff */
[----:B------:R-:W-:Y:S01]  /*25960*/  FADD.FTZ R60, R88, R47 ;  /* 0x0000002f583c7221 */ /* 0x000fe20000010000 */
[----:B------:R-:W-:Y:S01]  /*25970*/  VIADD R47, R226, 0x1 ;  /* 0x00000001e22f7836 */ /* 0x000fe20000000000 */
[----:B------:R-:W-:Y:S02]  /*25980*/  MUFU.EX2 R88, R115 ;  /* 0x0000007300587308 */ /* 0x000fe40000000800 */
[----:B------:R-:W-:Y:S01]  /*25990*/  ST.E.U16 desc[UR4][R174.64+0x30], R77 ;  /* 0x0000304dae007985 */ /* 0x000fe2000c101504 */
[----:B------:R-:W-:Y:S01]  /*259a0*/  FADD.FTZ R64, R66, R60 ;  /* 0x0000003c42407221 */ /* 0x000fe20000010000 */
[----:B------:R-:W-:Y:S03]  /*259b0*/  FADD.FTZ R66, R81, R61 ;  /* 0x0000003d51427221 */ /* 0x000fe60000010000 */
[----:B------:R-:W-:Y:S03]  /*259c0*/  FADD.FTZ R68, R75, R64 ;  /* 0x000000404b447221 */ /* 0x000fe60000010000 */
[----:B------:R-:W-:Y:S10]  /*259d0*/  MUFU.EX2 R81, R94 ;  /* 0x0000005e00517308 */ /* 0x000ff40000000800 */
[----:B------:R-:W-:Y:S01]  /*259e0*/  MUFU.EX2 R75, R132 ;  /* 0x00000084004b7308 */ /* 0x000fe20000000800 */
[----:B----4-:R-:W-:Y:S01]  /*259f0*/  @!P6 HFMA2.BF16_V2 R59, -RZ.H0_H0, RZ.H0_H0, -R76.H0_H0 ;  /* 0x200000ffff3be231 */ /* 0x010fe2000034094c */
[----:B------:R-:W-:Y:S04]  /*25a00*/  LOP3.LUT R159, R203, R47, RZ, 0x3c, !PT ;  /* 0x0000002fcb9f7212 */ /* 0x000fe800078e3cff */
[----:B------:R4:W-:Y:S01]  /*25a10*/  @!P6 STL.S16 [R1+0x288], R59 ;  /* 0x0002883b0100e387 */ /* 0x0009e20000100600 */
[----:B------:R-:W-:Y:S01]  /*25a20*/  PRMT R51, R59, 0x7610, R51 ;  /* 0x000076103b337816 */ /* 0x000fe20000000033 */
[----:B------:R-:W-:Y:S02]  /*25a30*/  FADD.FTZ R47, R86, R48 ;  /* 0x00000030562f7221 */ /* 0x000fe40000010000 */
[----:B------:R4:W4:Y:S01]  /*25a40*/  LDL.S16 R104, [R1+0x228] ;  /* 0x0002280001687983 */ /* 0x0009220000100600 */
[----:B------:R-:W-:Y:S01]  /*25a50*/  @!P6 PRMT R76, R51, 0x5410, RZ ;  /* 0x00005410334ce816 */ /* 0x000fe200000000ff */
[----:B------:R-:W-:Y:S01]  /*25a60*/  FADD.FTZ R47, R65, R47 ;  /* 0x0000002f412f7221 */ /* 0x000fe20000010000 */
[----:B------:R-:W-:Y:S01]  /*25a70*/  ISETP.GE.U32.AND P6, PT, R199, R84, PT ;  /* 0x00000054c700720c */ /* 0x000fe20003fc6070 */
[----:B-1----:R1:W4:Y:S02]  /*25a80*/  LDL.S16 R111, [R1+0x278] ;  /* 0x00027800016f7983 */ /* 0x0023240000100600 */
[----:B------:R-:W-:Y:S02]  /*25a90*/  FADD.FTZ R69, R69, R47 ;  /* 0x0000002f45457221 */ /* 0x000fe40000010000 */
[----:B--2---:R1:W2:Y:S01]  /*25aa0*/  LDL.S16 R110, [R1+0x260] ;  /* 0x00026000016e7983 */ /* 0x0042a20000100600 */
[----:B------:R-:W-:Y:S03]  /*25ab0*/  MUFU.EX2 R47, R112 ;  /* 0x00000070002f7308 */ /* 0x000fe60000000800 */
[----:B---3--:R1:W3:Y:S04]  /*25ac0*/  LDL.S16 R109, [R1+0x23c] ;  /* 0x00023c00016d7983 */ /* 0x0082e80000100600 */
[----:B------:R-:W-:Y:S01]  /*25ad0*/  ST.E.U16 desc[UR4][R174.64+0x32], R76 ;  /* 0x0000324cae007985 */ /* 0x000fe2000c101504 */
[----:B----4-:R-:W-:Y:S01]  /*25ae0*/  FADD.FTZ R59, R89, R50 ;  /* 0x00000032593b7221 */ /* 0x010fe20000010000 */
[----:B------:R-:W-:Y:S01]  /*25af0*/  LOP3.LUT R50, R159, R185, RZ, 0x3c, !PT ;  /* 0x000000b99f327212 */ /* 0x000fe200078e3cff */
[----:B------:R-:W-:Y:S02]  /*25b00*/  MUFU.EX2 R89, R93 ;  /* 0x0000005d00597308 */ /* 0x000fe40000000800 */
[----:B------:R-:W-:Y:S02]  /*25b10*/  FADD.FTZ R59, R73, R59 ;  /* 0x0000003b493b7221 */ /* 0x000fe40000010000 */
[----:B------:R-:W-:Y:S04]  /*25b20*/  IMAD.WIDE.U32 R50, R50, -0x326172a9, RZ ;  /* 0xcd9e8d5732327825 */ /* 0x000fe800078e00ff */
[----:B------:R-:W-:Y:S01]  /*25b30*/  FADD.FTZ R67, R72, R59 ;  /* 0x0000003b48437221 */ /* 0x000fe20000010000 */
[----:B------:R-:W-:Y:S01]  /*25b40*/  FADD.FTZ R59, R78, R66 ;  /* 0x000000424e3b7221 */ /* 0x000fe20000010000 */
[----:B------:R-:W-:Y:S01]  /*25b50*/  LOP3.LUT R48, R51, R215, R192, 0x96, !PT ;  /* 0x000000d733307212 */ /* 0x000fe200078e96c0 */
[----:B------:R-:W4:Y:S01]  /*25b60*/  MUFU.EX2 R73, R113 ;  /* 0x0000007100497308 */ /* 0x000f220000000800 */
[-CC-:B------:R-:W-:Y:S02]  /*25b70*/  LOP3.LUT R62, R181, R214.reuse, R50.reuse, 0x96, !PT ;  /* 0x000000d6b53e7212 */ /* 0x180fe400078e9632 */
[----:B------:R-:W-:Y:S01]  /*25b80*/  LOP3.LUT R50, R183, R214, R50, 0x96, !PT ;  /* 0x000000d6b7327212 */ /* 0x000fe200078e9632 */
[----:B------:R-:W-:Y:S04]  /*25b90*/  IMAD.WIDE.U32 R48, R48, -0x2daee0ad, RZ ;  /* 0xd2511f5330307825 */ /* 0x000fe800078e00ff */
[----:B------:R-:W-:Y:S01]  /*25ba0*/  IMAD.WIDE.U32 R62, R62, -0x2daee0ad, RZ ;  /* 0xd2511f533e3e7825 */ /* 0x000fe200078e00ff */
[----:B------:R-:W-:Y:S04]  /*25bb0*/  LOP3.LUT R60, R49, R216, R186, 0x96, !PT ;  /* 0x000000d8313c7212 */ /* 0x000fe800078e96ba */
[----:B------:R-:W-:Y:S01]  /*25bc0*/  LOP3.LUT R63, R63, R221, R48, 0x96, !PT ;  /* 0x000000dd3f3f7212 */ /* 0x000fe200078e9630 */
[----:B------:R-:W-:Y:S01]  /*25bd0*/  IMAD.WIDE.U32 R60, R60, -0x326172a9, RZ ;  /* 0xcd9e8d573c3c7825 */ /* 0x000fe200078e00ff */
[----:B----4-:R-:W-:Y:S04]  /*25be0*/  F2FP.BF16.F32.PACK_AB R79, R73, R47 ;  /* 0x0000002f494f723e */ /* 0x010fe800000010ff */
[----:B------:R-:W-:Y:S02]  /*25bf0*/  LOP3.LUT R48, R61, R211, R180, 0x96, !PT ;  /* 0x000000d33d307212 */ /* 0x000fe400078e96b4 */
[----:B------:R-:W-:Y:S03]  /*25c00*/  PRMT R78, R79, 0x7632, R78 ;  /* 0x000076324f4e7816 */ /* 0x000fe6000000004e */
[----:B------:R-:W-:Y:S05]  /*25c10*/  IMAD.WIDE.U32 R48, R48, -0x2daee0ad, RZ ;  /* 0xd2511f5330307825 */ /* 0x000fea00078e00ff */
[----:B------:R-:W-:Y:S01]  /*25c20*/  LOP3.LUT R61, R49, R219, R62, 0x96, !PT ;  /* 0x000000db313d7212 */ /* 0x000fe200078e963e */
[----:B------:R-:W-:Y:S05]  /*25c30*/  IMAD.WIDE.U32 R62, R63, -0x326172a9, RZ ;  /* 0xcd9e8d573f3e7825 */ /* 0x000fea00078e00ff */
[----:B------:R-:W-:Y:S01]  /*25c40*/  LOP3.LUT R64, R63, R220, R60, 0x96, !PT ;  /* 0x000000dc3f407212 */ /* 0x000fe200078e963c */
[----:B------:R-:W-:Y:S01]  /*25c50*/  IMAD.WIDE.U32 R60, R61, -0x326172a9, RZ ;  /* 0xcd9e8d573d3c7825 */ /* 0x000fe200078e00ff */
[----:B------:R-:W4:Y:S03]  /*25c60*/  MUFU.EX2 R63, R91 ;  /* 0x0000005b003f7308 */ /* 0x000f260000000800 */
[----:B------:R-:W-:Y:S01]  /*25c70*/  IMAD.WIDE.U32 R64, R64, -0x2daee0ad, RZ ;  /* 0xd2511f5340407825 */ /* 0x000fe200078e00ff */
[----:B------:R-:W-:Y:S03]  /*25c80*/  LOP3.LUT R74, R61, R218, R62, 0x96, !PT ;  /* 0x000000da3d4a7212 */ /* 0x000fe600078e963e */
[----:B------:R-:W-:Y:S01]  /*25c90*/  FADD.FTZ R62, R83, R59 ;  /* 0x0000003b533e7221 */ /* 0x000fe20000010000 */
[----:B------:R-:W-:Y:S01]  /*25ca0*/  FADD.FTZ R61, R47, R67 ;  /* 0x000000432f3d7221 */ /* 0x000fe20000010000 */
[----:B------:R-:W-:Y:S05]  /*25cb0*/  LOP3.LUT R48, R65, R217, R48, 0x96, !PT ;  /* 0x000000d941307212 */ /* 0x000fea00078e9630 */
[----:B------:R-:W-:Y:S01]  /*25cc0*/  IMAD.WIDE.U32 R48, R48, -0x326172a9, RZ ;  /* 0xcd9e8d5730307825 */ /* 0x000fe200078e00ff */
[----:B----4-:R-:W-:Y:S04]  /*25cd0*/  F2FP.BF16.F32.PACK_AB R67, R81, R63 ;  /* 0x0000003f5143723e */ /* 0x010fe800000010ff */
[----:B------:R-:W-:Y:S01]  /*25ce0*/  LOP3.LUT R47, R49, R222, R60, 0x96, !PT ;  /* 0x000000de312f7212 */ /* 0x000fe200078e963c */
[----:B------:R-:W-:Y:S01]  /*25cf0*/  FADD.FTZ R60, R63, R68 ;  /* 0x000000443f3c7221 */ /* 0x000fe20000010000 */
[----:B------:R-:W-:Y:S01]  /*25d00*/  PRMT R66, R67, 0x7632, R66 ;  /* 0x0000763243427816 */ /* 0x000fe20000000042 */
[----:B------:R-:W-:Y:S01]  /*25d10*/  FADD.FTZ R63, R73, R61 ;  /* 0x0000003d493f7221 */ /* 0x000fe20000010000 */
[C---:B------:R-:W-:Y:S01]  /*25d20*/  LOP3.LUT R59, R47.reuse, 0xffff, RZ, 0xc0, !PT ;  /* 0x0000ffff2f3b7812 */ /* 0x040fe200078ec0ff */
[----:B------:R-:W4:Y:S01]  /*25d30*/  MUFU.EX2 R61, R229 ;  /* 0x000000e5003d7308 */ /* 0x000f220000000800 */
[----:B------:R-:W-:Y:S02]  /*25d40*/  LOP3.LUT R72, R47, 0xff, RZ, 0xc0, !PT ;  /* 0x000000ff2f487812 */ /* 0x000fe400078ec0ff */
[----:B------:R-:W-:Y:S04]  /*25d50*/  SHF.R.U32.HI R59, RZ, 0x8, R59 ;  /* 0x00000008ff3b7819 */ /* 0x000fe8000001163b */
[----:B------:R-:W-:Y:S02]  /*25d60*/  LOP3.LUT R59, R59, 0xffff, RZ, 0xc0, !PT ;  /* 0x0000ffff3b3b7812 */ /* 0x000fe400078ec0ff */
[----:B----4-:R-:W-:Y:S01]  /*25d70*/  F2FP.BF16.F32.PACK_AB R73, R61, R75 ;  /* 0x0000004b3d49723e */ /* 0x010fe200000010ff */
[----:B------:R-:W-:Y:S02]  /*25d80*/  @!P6 HFMA2.BF16_V2 R104, -RZ.H0_H0, RZ.H0_H0, -R79.H0_H0 ;  /* 0x200000ffff68e231 */ /* 0x000fe4000034094f */
[----:B------:R-:W-:Y:S03]  /*25d90*/  @!P4 HFMA2.BF16_V2 R111, -RZ.H0_H0, RZ.H0_H0, -R78.H0_H0 ;  /* 0x200000ffff6fc231 */ /* 0x000fe6000034094e */
[----:B------:R-:W-:Y:S01]  /*25da0*/  PRMT R84, R104, 0x7610, R84 ;  /* 0x0000761068547816 */ /* 0x000fe20000000054 */
[----:B------:R4:W-:Y:S01]  /*25db0*/  @!P6 STL.S16 [R1+0x228], R104 ;  /* 0x000228680100e387 */ /* 0x0009e20000100600 */
[----:B--2---:R-:W-:Y:S01]  /*25dc0*/  @!P2 HFMA2.BF16_V2 R110, -RZ.H0_H0, RZ.H0_H0, -R67.H0_H0 ;  /* 0x200000ffff6ea231 */ /* 0x004fe20000340943 */
[----:B------:R-:W-:Y:S02]  /*25dd0*/  PRMT R65, R111, 0x7610, R65 ;  /* 0x000076106f417816 */ /* 0x000fe40000000041 */
[----:B------:R1:W2:Y:S01]  /*25de0*/  LDL.S16 R83, [R1+0x238] ;  /* 0x0002380001537983 */ /* 0x0002a20000100600 */
[----:B---3--:R-:W-:Y:S01]  /*25df0*/  @!P5 HFMA2.BF16_V2 R109, -RZ.H0_H0, RZ.H0_H0, -R66.H0_H0 ;  /* 0x200000ffff6dd231 */ /* 0x008fe20000340942 */
[----:B------:R-:W-:Y:S02]  /*25e00*/  PRMT R86, R110, 0x7610, R86 ;  /* 0x000076106e567816 */ /* 0x000fe40000000056 */
[----:B------:R-:W-:Y:S02]  /*25e10*/  @!P4 STL.S16 [R1+0x278], R111 ;  /* 0x0002786f0100c387 */ /* 0x000fe40000100600 */
[----:B------:R-:W-:Y:S02]  /*25e20*/  PRMT R85, R109, 0x7610, R85 ;  /* 0x000076106d557816 */ /* 0x000fe40000000055 */
[----:B------:R-:W-:Y:S04]  /*25e30*/  @!P2 STL.S16 [R1+0x260], R110 ;  /* 0x0002606e0100a387 */ /* 0x000fe80000100600 */
[----:B------:R3:W-:Y:S04]  /*25e40*/  @!P5 STL.S16 [R1+0x23c], R109 ;  /* 0x00023c6d0100d387 */ /* 0x0007e80000100600 */
[----:B------:R1:W2:Y:S04]  /*25e50*/  LDL.S16 R94, [R1+0x224] ;  /* 0x00022400015e7983 */ /* 0x0002a80000100600 */
[----:B------:R1:W2:Y:S01]  /*25e60*/  LDL.S16 R91, [R1+0x220] ;  /* 0x00022000015b7983 */ /* 0x0002a20000100600 */
[----:B----4-:R-:W-:Y:S02]  /*25e70*/  PRMT R104, R79, 0x5410, R78 ;  /* 0x000054104f687816 */ /* 0x010fe4000000004e */
[----:B------:R-:W-:Y:S01]  /*25e80*/  @!P4 PRMT R78, R65, 0x5410, RZ ;  /* 0x00005410414ec816 */ /* 0x000fe200000000ff */
[----:B------:R-:W-:Y:S01]  /*25e90*/  FADD.FTZ R65, R81, R60 ;  /* 0x0000003c51417221 */ /* 0x000fe20000010000 */
[----:B------:R-:W-:Y:S01]  /*25ea0*/  @!P6 PRMT R79, R84, 0x5410, RZ ;  /* 0x00005410544fe816 */ /* 0x000fe200000000ff */
[----:B------:R1:W4:Y:S01]  /*25eb0*/  LDL.S16 R81, [R1+0x25c] ;  /* 0x00025c0001517983 */ /* 0x0003220000100600 */
[----:B------:R-:W-:Y:S01]  /*25ec0*/  ISETP.GE.U32.AND P4, PT, R199, R59, PT ;  /* 0x0000003bc700720c */ /* 0x000fe20003f86070 */
[----:B------:R-:W-:Y:S01]  /*25ed0*/  FADD.FTZ R60, R82, R69 ;  /* 0x00000045523c7221 */ /* 0x000fe20000010000 */
[C---:B------:R-:W-:Y:S01]  /*25ee0*/  F2FP.BF16.F32.PACK_AB R69, R80.reuse, R82 ;  /* 0x000000525045723e */ /* 0x040fe200000010ff */
[----:B------:R-:W-:Y:S01]  /*25ef0*/  ST.E.U16 desc[UR4][R172.64+0x30], R79 ;  /* 0x0000304fac007985 */ /* 0x000fe2000c101504 */
[--C-:B------:R-:W-:Y:S01]  /*25f00*/  SHF.R.U32.HI R59, RZ, 0x18, R47.reuse ;  /* 0x00000018ff3b7819 */ /* 0x100fe2000001162f */
[----:B------:R-:W-:Y:S01]  /*25f10*/  MUFU.EX2 R84, R116 ;  /* 0x0000007400547308 */ /* 0x000fe20000000800 */
[----:B------:R-:W-:Y:S01]  /*25f20*/  PRMT R68, R69, 0x7632, R68 ;  /* 0x0000763245447816 */ /* 0x000fe20000000044 */
[----:B------:R-:W-:Y:S01]  /*25f30*/  ST.E.U16 desc[UR4][R172.64+0x32], R78 ;  /* 0x0000324eac007985 */ /* 0x000fe2000c101504 */
[----:B------:R-:W-:Y:S01]  /*25f40*/  SHF.R.U32.HI R47, RZ, 0x10, R47 ;  /* 0x00000010ff2f7819 */ /* 0x000fe2000001162f */
[----:B------:R-:W-:Y:S01]  /*25f50*/  FADD.FTZ R80, R80, R60 ;  /* 0x0000003c50507221 */ /* 0x000fe20000010000 */
[----:B---3--:R-:W-:Y:S02]  /*25f60*/  PRMT R109, R67, 0x5410, R66 ;  /* 0x00005410436d7816 */ /* 0x008fe40000000042 */
[----:B------:R-:W-:Y:S03]  /*25f70*/  @!P5 PRMT R66, R85, 0x5410, RZ ;  /* 0x000054105542d816 */ /* 0x000fe600000000ff */
[----:B------:R-:W-:Y:S01]  /*25f80*/  MUFU.EX2 R82, R114 ;  /* 0x0000007200527308 */ /* 0x000fe20000000800 */
[----:B------:R-:W-:Y:S02]  /*25f90*/  PRMT R110, R69, 0x5410, R68 ;  /* 0x00005410456e7816 */ /* 0x000fe40000000044 */
[----:B------:R-:W-:Y:S01]  /*25fa0*/  ISETP.GE.U32.AND P5, PT, R199, R72, PT ;  /* 0x00000048c700720c */ /* 0x000fe20003fa6070 */
[----:B------:R-:W-:Y:S01]  /*25fb0*/  ST.E.U16 desc[UR4][R176.64+0x30], R66 ;  /* 0x00003042b0007985 */ /* 0x000fe2000c101504 */
[----:B------:R-:W-:Y:S02]  /*25fc0*/  @!P2 PRMT R67, R86, 0x5410, RZ ;  /* 0x000054105643a816 */ /* 0x000fe400000000ff */
[----:B------:R-:W-:Y:S03]  /*25fd0*/  LOP3.LUT R47, R47, 0xff, RZ, 0xc0, !PT ;  /* 0x000000ff2f2f7812 */ /* 0x000fe600078ec0ff */
[----:B------:R-:W3:Y:S01]  /*25fe0*/  MUFU.EX2 R86, R117 ;  /* 0x0000007500567308 */ /* 0x000ee20000000800 */
[----:B------:R-:W-:Y:S01]  /*25ff0*/  ISETP.GE.U32.AND P6, PT, R199, R59, PT ;  /* 0x0000003bc700720c */ /* 0x000fe20003fc6070 */
[----:B------:R-:W-:Y:S01]  /*26000*/  ST.E.U16 desc[UR4][R176.64+0x2e], R67 ;  /* 0x00002e43b0007985 */ /* 0x000fe2000c101504 */
[----:B------:R-:W-:Y:S02]  /*26010*/  LOP3.LUT R59, R48, 0xff, RZ, 0xc0, !PT ;  /* 0x000000ff303b7812 */ /* 0x000fe400078ec0ff */
[----:B------:R-:W-:Y:S02]  /*26020*/  PRMT R72, R73, 0x7632, R72 ;  /* 0x0000763249487816 */ /* 0x000fe40000000048 */
[----:B------:R-:W-:Y:S01]  /*26030*/  ISETP.GE.U32.AND P3, PT, R199, R59, PT ;  /* 0x0000003bc700720c */ /* 0x000fe20003f66070 */
[----:B------:R-:W-:Y:S01]  /*26040*/  FADD.FTZ R59, R75, R62 ;  /* 0x0000003e4b3b7221 */ /* 0x000fe20000010000 */
[----:B------:R-:W-:Y:S03]  /*26050*/  PRMT R113, R73, 0x5410, R72 ;  /* 0x0000541049717816 */ /* 0x000fe60000000048 */
[----:B------:R-:W-:Y:S01]  /*26060*/  FADD.FTZ R62, R61, R59 ;  /* 0x0000003b3d3e7221 */ /* 0x000fe20000010000 */
[--C-:B------:R-:W-:Y:S02]  /*26070*/  SHF.R.U32.HI R59, RZ, 0x18, R48.reuse ;  /* 0x00000018ff3b7819 */ /* 0x100fe40000011630 */
[----:B------:R-:W-:Y:S02]  /*26080*/  SHF.R.U32.HI R61, RZ, 0x10, R48 ;  /* 0x00000010ff3d7819 */ /* 0x000fe40000011630 */
[----:B---3--:R-:W-:Y:S02]  /*26090*/  F2FP.BF16.F32.PACK_AB R75, R86, R84 ;  /* 0x00000054564b723e */ /* 0x008fe400000010ff */
[----:B------:R-:W-:Y:S01]  /*260a0*/  ISETP.GE.U32.AND P2, PT, R199, R59, PT ;  /* 0x0000003bc700720c */ /* 0x000fe20003f46070 */
[----:B------:R-:W-:Y:S01]  /*260b0*/  FADD.FTZ R59, R82, R65 ;  /* 0x00000041523b7221 */ /* 0x000fe20000010000 */
[----:B--2---:R-:W-:Y:S05]  /*260c0*/  @!P1 HFMA2.BF16_V2 R83, -RZ.H0_H0, RZ.H0_H0, -R69.H0_H0 ;  /* 0x200000ffff539231 */ /* 0x004fea0000340945 */
[----:B------:R-:W-:Y:S01]  /*260d0*/  PRMT R60, R83, 0x7610, R60 ;  /* 0x00007610533c7816 */ /* 0x000fe2000000003c */
[----:B------:R2:W-:Y:S03]  /*260e0*/  @!P1 STL.S16 [R1+0x238], R83 ;  /* 0x0002385301009387 */ /* 0x0005e60000100600 */
[----:B------:R-:W-:Y:S01]  /*260f0*/  @!P1 PRMT R69, R60, 0x5410, RZ ;  /* 0x000054103c459816 */ /* 0x000fe200000000ff */
[----:B------:R1:W3:Y:S01]  /*26100*/  LDL.S16 R87, [R1+0x21c] ;  /* 0x00021c0001577983 */ /* 0x0002e20000100600 */
[----:B------:R-:W-:Y:S01]  /*26110*/  ISETP.GE.U32.AND P1, PT, R199, R47, PT ;  /* 0x0000002fc700720c */ /* 0x000fe20003f26070 */
[----:B------:R-:W-:Y:S01]  /*26120*/  FADD.FTZ R47, R84, R63 ;  /* 0x0000003f542f7221 */ /* 0x000fe20000010000 */
[----:B------:R-:W-:Y:S01]  /*26130*/  LOP3.LUT R60, R48, 0xffff, RZ, 0xc0, !PT ;  /* 0x0000ffff303c7812 */ /* 0x000fe200078ec0ff */
[----:B------:R1:W3:Y:S01]  /*26140*/  LDL.S16 R85, [R1+0x218] ;  /* 0x0002180001557983 */ /* 0x0002e20000100600 */
[----:B------:R-:W-:Y:S01]  /*26150*/  F2FP.BF16.F32.PACK_AB R63, R88, R82 ;  /* 0x00000052583f723e */ /* 0x000fe200000010ff */
[----:B------:R-:W-:Y:S02]  /*26160*/  @!P5 HFMA2.BF16_V2 R94, -RZ.H0_H0, RZ.H0_H0, -R73.H0_H0 ;  /* 0x200000ffff5ed231 */ /* 0x000fe40000340949 */
[----:B------:R-:W-:Y:S01]  /*26170*/  IMAD.WIDE.U32 R48, R74, -0x2daee0ad, RZ ;  /* 0xd2511f534a307825 */ /* 0x000fe200078e00ff */
[C---:B------:R-:W-:Y:S01]  /*26180*/  PRMT R74, R75.reuse, 0x7632, R74 ;  /* 0x000076324b4a7816 */ /* 0x040fe2000000004a */
[----:B------:R-:W-:Y:S02]  /*26190*/  ST.E.U16 desc[UR4][R178.64+0x30], R69 ;  /* 0x00003045b2007985 */ /* 0x000fe4000c101504 */
[----:B------:R-:W-:Y:S01]  /*261a0*/  @!P4 HFMA2.BF16_V2 R91, -RZ.H0_H0, RZ.H0_H0, -R72.H0_H0 ;  /* 0x200000ffff5bc231 */ /* 0x000fe20000340948 */
[----:B------:R-:W-:Y:S01]  /*261b0*/  PRMT R90, R94, 0x7610, R90 ;  /* 0x000076105e5a7816 */ /* 0x000fe2000000005a */
[----:B------:R-:W-:Y:S01]  /*261c0*/  FADD.FTZ R86, R86, R47 ;  /* 0x0000002f56567221 */ /* 0x000fe20000010000 */
[----:B------:R-:W-:Y:S01]  /*261d0*/  SHF.R.U32.HI R47, RZ, 0x8, R60 ;  /* 0x00000008ff2f7819 */ /* 0x000fe2000001163c */
[----:B------:R-:W-:Y:S01]  /*261e0*/  MUFU.EX2 R82, R135 ;  /* 0x0000008700527308 */ /* 0x000fe20000000800 */
[----:B------:R-:W-:Y:S01]  /*261f0*/  PRMT R114, R75, 0x5410, R74 ;  /* 0x000054104b727816 */ /* 0x000fe2000000004a */
[----:B----4-:R-:W-:Y:S01]  /*26200*/  @!P0 HFMA2.BF16_V2 R81, -RZ.H0_H0, RZ.H0_H0, -R68.H0_H0 ;  /* 0x200000ffff518231 */ /* 0x010fe20000340944 */
[----:B------:R-:W-:Y:S01]  /*26210*/  LOP3.LUT R84, R47, 0xffff, RZ, 0xc0, !PT ;  /* 0x0000ffff2f547812 */ /* 0x000fe200078ec0ff */
[----:B------:R-:W-:Y:S01]  /*26220*/  FADD.FTZ R88, R88, R59 ;  /* 0x0000003b58587221 */ /* 0x000fe20000010000 */
[----:B------:R-:W-:Y:S02]  /*26230*/  LOP3.LUT R47, R61, 0xff, RZ, 0xc0, !PT ;  /* 0x000000ff3d2f7812 */ /* 0x000fe400078ec0ff */
[----:B------:R-:W-:Y:S01]  /*26240*/  PRMT R36, R81, 0x7610, R36 ;  /* 0x0000761051247816 */ /* 0x000fe20000000024 */
[----:B------:R4:W-:Y:S01]  /*26250*/  @!P0 STL.S16 [R1+0x25c], R81 ;  /* 0x00025c5101008387 */ /* 0x0009e20000100600 */
[----:B------:R-:W-:Y:S01]  /*26260*/  @!P5 PRMT R73, R90, 0x5410, RZ ;  /* 0x000054105a49d816 */ /* 0x000fe200000000ff */
[----:B--2---:R-:W2:Y:S01]  /*26270*/  MUFU.EX2 R83, R92 ;  /* 0x0000005c00537308 */ /* 0x004ea20000000800 */
[----:B------:R-:W-:Y:S01]  /*26280*/  @!P0 PRMT R68, R36, 0x5410, RZ ;  /* 0x0000541024448816 */ /* 0x000fe200000000ff */
[----:B------:R-:W-:Y:S02]  /*26290*/  IMAD.MOV.U32 R36, RZ, RZ, R191 ;  /* 0x000000ffff247224 */ /* 0x000fe400078e00bf */
[----:B------:R-:W3:Y:S02]  /*262a0*/  LDL.LU.64 R190, [R1+0x328] ;  /* 0x0003280001be7983 */ /* 0x000ee40000300a00 */
[----:B------:R-:W-:Y:S04]  /*262b0*/  IMAD.MOV.U32 R213, RZ, RZ, R36 ;  /* 0x000000ffffd57224 */ /* 0x000fe800078e0024 */
[----:B------:R1:W-:Y:S04]  /*262c0*/  @!P5 STL.S16 [R1+0x224], R94 ;  /* 0x0002245e0100d387 */ /* 0x0003e80000100600 */
[----:B------:R-:W-:Y:S01]  /*262d0*/  @!P4 STL.S16 [R1+0x220], R91 ;  /* 0x0002205b0100c387 */ /* 0x000fe20000100600 */
[----:B--2---:R-:W-:Y:S03]  /*262e0*/  F2FP.BF16.F32.PACK_AB R65, R89, R83 ;  /* 0x000000535941723e */ /* 0x004fe600000010ff */
[----:B------:R-:W-:Y:S01]  /*262f0*/  ST.E.U16 desc[UR4][R178.64+0x32], R68 ;  /* 0x00003244b2007985 */ /* 0x000fe2000c101504 */
[----:B------:R-:W-:Y:S03]  /*26300*/  SHF.R.U32.HI R92, RZ, 0x18, R48 ;  /* 0x00000018ff5c7819 */ /* 0x000fe60000011630 */
[----:B------:R-:W-:Y:S01]  /*26310*/  ST.E.U16 desc[UR4][R174.64+0x40], R73 ;  /* 0x00004049ae007985 */ /* 0x000fe2000c101504 */
[--C-:B----4-:R-:W-:Y:S02]  /*26320*/  LOP3.LUT R81, R49, R223, R64.reuse, 0x96, !PT ;  /* 0x000000df31517212 */ /* 0x110fe400078e9640 */
[----:B------:R-:W-:Y:S04]  /*26330*/  PRMT R64, R91, 0x7610, R64 ;  /* 0x000076105b407816 */ /* 0x000fe80000000040 */
[----:B------:R-:W-:Y:S02]  /*26340*/  @!P4 PRMT R72, R64, 0x5410, RZ ;  /* 0x000054104048c816 */ /* 0x000fe400000000ff */
[----:B------:R-:W-:Y:S01]  /*26350*/  ISETP.GE.U32.AND P4, PT, R199, R47, PT ;  /* 0x0000002fc700720c */ /* 0x000fe20003f86070 */
[----:B------:R-:W2:Y:S01]  /*26360*/  MUFU.EX2 R64, R230 ;  /* 0x000000e600407308 */ /* 0x000ea20000000800 */
[----:B------:R-:W-:Y:S01]  /*26370*/  FADD.FTZ R47, R83, R80 ;  /* 0x00000050532f7221 */ /* 0x000fe20000010000 */
[----:B------:R-:W-:Y:S03]  /*26380*/  ST.E.U16 desc[UR4][R174.64+0x42], R72 ;  /* 0x00004248ae007985 */ /* 0x000fe6000c101504 */
[----:B------:R-:W-:Y:S01]  /*26390*/  FADD.FTZ R89, R89, R47 ;  /* 0x0000002f59597221 */ /* 0x000fe20000010000 */
[----:B------:R-:W-:Y:S04]  /*263a0*/  SHF.R.U32.HI R47, RZ, 0x18, R81 ;  /* 0x00000018ff2f7819 */ /* 0x000fe80000011651 */
[----:B------:R-:W-:Y:S01]  /*263b0*/  MUFU.EX2 R230, R246 ;  /* 0x000000f600e67308 */ /* 0x000fe20000000800 */
[----:B------:R-:W-:Y:S01]  /*263c0*/  ISETP.GE.U32.AND P0, PT, R199, R47, PT ;  /* 0x0000002fc700720c */ /* 0x000fe20003f06070 */
[--C-:B------:R-:W-:Y:S01]  /*263d0*/  FADD.FTZ R47, R82, R62.reuse ;  /* 0x0000003e522f7221 */ /* 0x100fe20000010000 */
[C---:B------:R-:W-:Y:S04]  /*263e0*/  PRMT R62, R63.reuse, 0x7632, R62 ;  /* 0x000076323f3e7816 */ /* 0x040fe8000000003e */
[----:B------:R-:W-:Y:S01]  /*263f0*/  PRMT R118, R63, 0x5410, R62 ;  /* 0x000054103f767816 */ /* 0x000fe2000000003e */
[C---:B--2---:R-:W-:Y:S01]  /*26400*/  FADD.FTZ R93, R64.reuse, R47 ;  /* 0x0000002f405d7221 */ /* 0x044fe20000010000 */
[----:B------:R-:W-:Y:S01]  /*26410*/  F2FP.BF16.F32.PACK_AB R61, R64, R82 ;  /* 0x00000052403d723e */ /* 0x000fe200000010ff */
[----:B------:R-:W-:Y:S01]  /*26420*/  IMAD.WIDE.U32 R82, R50, -0x2daee0ad, RZ ;  /* 0xd2511f5332527825 */ /* 0x000fe200078e00ff */
[----:B------:R-:W-:Y:S02]  /*26430*/  SHF.R.U32.HI R47, RZ, 0x10, R81 ;  /* 0x00000010ff2f7819 */ /* 0x000fe40000011651 */
[----:B------:R-:W-:Y:S02]  /*26440*/  PRMT R64, R65, 0x7632, R64 ;  /* 0x0000763241407816 */ /* 0x000fe40000000040 */
[----:B------:R-:W-:Y:S02]  /*26450*/  LOP3.LUT R47, R47, 0xff, RZ, 0xc0, !PT ;  /* 0x000000ff2f2f7812 */ /* 0x000fe400078ec0ff */
[----:B------:R-:W-:Y:S02]  /*26460*/  @P0 LOP3.LUT R200, R200, 0x80000, RZ, 0xfc, !PT ;  /* 0x00080000c8c80812 */ /* 0x000fe400078efcff */
[----:B------:R-:W-:Y:S02]  /*26470*/  PRMT R117, R65, 0x5410, R64 ;  /* 0x0000541041757816 */ /* 0x000fe40000000040 */
[----:B------:R-:W-:Y:S02]  /*26480*/  PRMT R80, R61, 0x7632, R80 ;  /* 0x000076323d507816 */ /* 0x000fe40000000050 */
[----:B------:R-:W-:Y:S01]  /*26490*/  LOP3.LUT R200, R200, 0xffefffff, RZ, 0xc0, !PT ;  /* 0xffefffffc8c87812 */ /* 0x000fe200078ec0ff */
[----:B---3--:R-:W-:Y:S02]  /*264a0*/  @!P1 HFMA2.BF16_V2 R87, -RZ.H0_H0, RZ.H0_H0, -R75.H0_H0 ;  /* 0x200000ffff579231 */ /* 0x008fe4000034094b */
[----:B------:R-:W-:Y:S03]  /*264b0*/  @!P6 HFMA2.BF16_V2 R85, -RZ.H0_H0, RZ.H0_H0, -R74.H0_H0 ;  /* 0x200000ffff55e231 */ /* 0x000fe6000034094a */
[----:B------:R-:W-:Y:S01]  /*264c0*/  PRMT R60, R87, 0x7610, R60 ;  /* 0x00007610573c7816 */ /* 0x000fe2000000003c */
[----:B------:R2:W-:Y:S01]  /*264d0*/  @!P1 STL.S16 [R1+0x21c], R87 ;  /* 0x00021c5701009387 */ /* 0x0005e20000100600 */
[----:B------:R-:W-:Y:S03]  /*264e0*/  PRMT R59, R85, 0x7610, R59 ;  /* 0x00007610553b7816 */ /* 0x000fe6000000003b */
[----:B------:R3:W-:Y:S01]  /*264f0*/  @!P6 STL.S16 [R1+0x218], R85 ;  /* 0x000218550100e387 */ /* 0x0007e20000100600 */
[----:B------:R-:W-:Y:S02]  /*26500*/  @!P1 PRMT R75, R60, 0x5410, RZ ;  /* 0x000054103c4b9816 */ /* 0x000fe400000000ff */
[----:B------:R-:W-:Y:S01]  /*26510*/  @!P6 PRMT R74, R59, 0x5410, RZ ;  /* 0x000054103b4ae816 */ /* 0x000fe200000000ff */
[----:B-1----:R1:W4:Y:S01]  /*26520*/  LDL.S16 R94, [R1+0x2b4] ;  /* 0x0002b400015e7983 */ /* 0x0023220000100600 */
[C---:B------:R-:W-:Y:S02]  /*26530*/  LOP3.LUT R59, R48.reuse, 0xff, RZ, 0xc0, !PT ;  /* 0x000000ff303b7812 */ /* 0x040fe400078ec0ff */
[----:B------:R-:W-:Y:S01]  /*26540*/  LOP3.LUT R60, R48, 0xffff, RZ, 0xc0, !PT ;  /* 0x0000ffff303c7812 */ /* 0x000fe200078ec0ff */
[----:B------:R1:W4:Y:S01]  /*26550*/  LDL.S16 R116, [R1+0x2dc] ;  /* 0x0002dc0001747983 */ /* 0x0003220000100600 */
[C---:B------:R-:W-:Y:S02]  /*26560*/  ISETP.GE.U32.AND P6, PT, R199.reuse, R47, PT ;  /* 0x0000002fc700720c */ /* 0x040fe40003fc6070 */
[----:B------:R-:W-:Y:S01]  /*26570*/  SHF.R.U32.HI R41, RZ, 0x8, R60 ;  /* 0x00000008ff297819 */ /* 0x000fe2000001163c */
[----:B------:R1:W4:Y:S01]  /*26580*/  LDL.S16 R115, [R1+0x28c] ;  /* 0x00028c0001737983 */ /* 0x0003220000100600 */
[----:B------:R-:W-:Y:S02]  /*26590*/  ISETP.GE.U32.AND P1, PT, R199, R59, PT ;  /* 0x0000003bc700720c */ /* 0x000fe40003f26070 */
[----:B------:R-:W-:Y:S01]  /*265a0*/  LOP3.LUT R41, R41, 0xffff, RZ, 0xc0, !PT ;  /* 0x0000ffff29297812 */ /* 0x000fe200078ec0ff */
[----:B------:R1:W4:Y:S04]  /*265b0*/  LDL.S16 R112, [R1+0x29c] ;  /* 0x00029c0001707983 */ /* 0x0003280000100600 */
[----:B------:R1:W4:Y:S01]  /*265c0*/  LDL.S16 R111, [R1+0x284] ;  /* 0x00028400016f7983 */ /* 0x0003220000100600 */
[C---:B--2---:R-:W-:Y:S02]  /*265d0*/  LOP3.LUT R87, R81.reuse, 0xff, RZ, 0xc0, !PT ;  /* 0x000000ff51577812 */ /* 0x044fe400078ec0ff */
[----:B------:R-:W-:Y:S01]  /*265e0*/  LOP3.LUT R81, R81, 0xffff, RZ, 0xc0, !PT ;  /* 0x0000ffff51517812 */ /* 0x000fe200078ec0ff */
[----:B------:R-:W-:Y:S01]  /*265f0*/  ST.E.U16 desc[UR4][R172.64+0x42], R74 ;  /* 0x0000424aac007985 */ /* 0x000fe2000c101504 */
[----:B---3--:R-:W-:Y:S02]  /*26600*/  SHF.R.U32.HI R85, RZ, 0x10, R48 ;  /* 0x00000010ff557819 */ /* 0x008fe40000011630 */
[----:B------:R-:W-:Y:S01]  /*26610*/  LOP3.LUT R48, R51, R215, R190, 0x96, !PT ;  /* 0x000000d733307212 */ /* 0x000fe200078e96be */
[----:B------:R-:W-:Y:S01]  /*26620*/  ST.E.U16 desc[UR4][R172.64+0x40], R75 ;  /* 0x0000404bac007985 */ /* 0x000fe2000c101504 */
[----:B------:R-:W-:Y:S02]  /*26630*/  SHF.R.U32.HI R81, RZ, 0x8, R81 ;  /* 0x00000008ff517819 */ /* 0x000fe40000011651 */
[----:B------:R-:W-:Y:S01]  /*26640*/  @P6 LOP3.LUT R200, R200, 0x100000, RZ, 0xfc, !PT ;  /* 0x00100000c8c86812 */ /* 0x000fe200078efcff */
[----:B------:R-:W-:Y:S01]  /*26650*/  IMAD.WIDE.U32 R48, R48, -0x2daee0ad, RZ ;  /* 0xd2511f5330307825 */ /* 0x000fe200078e00ff */
[----:B------:R-:W-:Y:S04]  /*26660*/  LOP3.LUT R81, R81, 0xffff, RZ, 0xc0, !PT ;  /* 0x0000ffff51517812 */ /* 0x000fe800078ec0ff */
[----:B------:R-:W-:Y:S02]  /*26670*/  LOP3.LUT R50, R49, R216, R212, 0x96, !PT ;  /* 0x000000d831327212 */ /* 0x000fe400078e96d4 */
[----:B------:R-:W-:Y:S03]  /*26680*/  LOP3.LUT R47, R83, R221, R48, 0x96, !PT ;  /* 0x000000dd532f7212 */ /* 0x000fe600078e9630 */
[----:B------:R-:W-:Y:S05]  /*26690*/  IMAD.WIDE.U32 R50, R50, -0x326172a9, RZ ;  /* 0xcd9e8d5732327825 */ /* 0x000fea00078e00ff */
[----:B------:R-:W-:Y:S05]  /*266a0*/  LOP3.LUT R48, R51, R211, R182, 0x96, !PT ;  /* 0x000000d333307212 */ /* 0x000fea00078e96b6 */
[----:B------:R-:W-:Y:S05]  /*266b0*/  IMAD.WIDE.U32 R48, R48, -0x2daee0ad, RZ ;  /* 0xd2511f5330307825 */ /* 0x000fea00078e00ff */
[----:B------:R-:W-:Y:S01]  /*266c0*/  LOP3.LUT R51, R49, R219, R82, 0x96, !PT ;  /* 0x000000db31337212 */ /* 0x000fe200078e9652 */
[----:B------:R-:W-:Y:S05]  /*266d0*/  IMAD.WIDE.U32 R82, R47, -0x326172a9, RZ ;  /* 0xcd9e8d572f527825 */ /* 0x000fea00078e00ff */
[----:B------:R-:W-:Y:S05]  /*266e0*/  LOP3.LUT R50, R83, R220, R50, 0x96, !PT ;  /* 0x000000dc53327212 */ /* 0x000fea00078e9632 */
[----:B------:R-:W-:Y:S04]  /*266f0*/  IMAD.WIDE.U32 R90, R50, -0x2daee0ad, RZ ;  /* 0xd2511f53325a7825 */ /* 0x000fe800078e00ff */
[----:B------:R-:W-:Y:S01]  /*26700*/  IMAD.WIDE.U32 R50, R51, -0x326172a9, RZ ;  /* 0xcd9e8d5733327825 */ /* 0x000fe200078e00ff */
[----:B------:R-:W-:Y:S04]  /*26710*/  LOP3.LUT R48, R91, R217, R48, 0x96, !PT ;  /* 0x000000d95b307212 */ /* 0x000fe800078e9630 */
[----:B------:R-:W-:Y:S01]  /*26720*/  LOP3.LUT R82, R51, R218, R82, 0x96, !PT ;  /* 0x000000da33527212 */ /* 0x000fe200078e9652 */
[----:B------:R-:W-:Y:S05]  /*26730*/  IMAD.WIDE.U32 R48, R48, -0x326172a9, RZ ;  /* 0xcd9e8d5730307825 */ /* 0x000fea00078e00ff */
[----:B------:R-:W-:Y:S02]  /*26740*/  LOP3.LUT R47, R49, R222, R50, 0x96, !PT ;  /* 0x000000de312f7212 */ /* 0x000fe400078e9632 */
[----:B------:R-:W-:Y:S02]  /*26750*/  SHF.R.U32.HI R43, RZ, 0x10, R48 ;  /* 0x00000010ff2b7819 */ /* 0x000fe40000011630 */
[----:B------:R-:W-:Y:S02]  /*26760*/  LOP3.LUT R50, R47, 0xff, RZ, 0xc0, !PT ;  /* 0x000000ff2f327812 */ /* 0x000fe400078ec0ff */
[----:B------:R-:W-:Y:S02]  /*26770*/  LOP3.LUT R43, R43, 0xff, RZ, 0xc0, !PT ;  /* 0x000000ff2b2b7812 */ /* 0x000fe400078ec0ff */
[C---:B------:R-:W-:Y:S02]  /*26780*/  ISETP.GE.U32.AND P5, PT, R199.reuse, R50, PT ;  /* 0x00000032c700720c */ /* 0x040fe40003fa6070 */
[----:B------:R-:W-:Y:S11]  /*26790*/  ISETP.GE.U32.AND P6, PT, R199, R43, PT ;  /* 0x0000002bc700720c */ /* 0x000ff60003fc6070 */
[----:B----4-:R-:W-:Y:S05]  /*267a0*/  @!P5 HFMA2.BF16_V2 R94, -RZ.H0_H0, RZ.H0_H0, -R63.H0_H0 ;  /* 0x200000ffff5ed231 */ /* 0x010fea000034093f */
[----:B------:R-:W-:Y:S01]  /*267b0*/  PRMT R50, R94, 0x7610, R50 ;  /* 0x000076105e327816 */ /* 0x000fe20000000032 */
[----:B------:R2:W-:Y:S03]  /*267c0*/  @!P5 STL.S16 [R1+0x2b4], R94 ;  /* 0x0002b45e0100d387 */ /* 0x0005e60000100600 */
[----:B------:R-:W-:Y:S02]  /*267d0*/  @!P5 PRMT R63, R50, 0x5410, RZ ;  /* 0x00005410323fd816 */ /* 0x000fe400000000ff */
[----:B------:R-:W-:Y:S03]  /*267e0*/  LOP3.LUT R50, R47, 0xffff, RZ, 0xc0, !PT ;  /* 0x0000ffff2f327812 */ /* 0x000fe600078ec0ff */
[----:B------:R-:W-:Y:S01]  /*267f0*/  ST.E.U16 desc[UR4][R176.64+0x3e], R63 ;  /* 0x00003e3fb0007985 */ /* 0x000fe2000c101504 */
[----:B------:R-:W-:Y:S01]  /*26800*/  SHF.R.U32.HI R50, RZ, 0x8, R50 ;  /* 0x00000008ff327819 */ /* 0x000fe20000011632 */
[----:B------:R-:W-:Y:S03]  /*26810*/  @!P3 HFMA2.BF16_V2 R111, -RZ.H0_H0, RZ.H0_H0, -R61.H0_H0 ;  /* 0x200000ffff6fb231 */ /* 0x000fe6000034093d */
[----:B------:R-:W-:Y:S04]  /*26820*/  LOP3.LUT R50, R50, 0xffff, RZ, 0xc0, !PT ;  /* 0x0000ffff32327812 */ /* 0x000fe800078ec0ff */
[C---:B------:R-:W-:Y:S01]  /*26830*/  ISETP.GE.U32.AND P5, PT, R199.reuse, R50, PT ;  /* 0x00000032c700720c */ /* 0x040fe20003fa6070 */
[----:B--2---:R1:W2:Y:S11]  /*26840*/  LDL.S16 R94, [R1+0x280] ;  /* 0x00028000015e7983 */ /* 0x0042b60000100600 */
[----:B------:R-:W-:Y:S01]  /*26850*/  @!UPT UIADD3 URZ, URZ, URZ, URZ ;  /* 0x0000003f3f3ff290 */ /* 0x000fe2000fffe03f */
[----:B------:R-:W-:Y:S05]  /*26860*/  @!P5 HFMA2.BF16_V2 R116, -RZ.H0_H0, RZ.H0_H0, -R62.H0_H0 ;  /* 0x200000ffff74d231 */ /* 0x000fea000034093e */
[----:B------:R-:W-:Y:S01]  /*26870*/  PRMT R50, R116, 0x7610, R50 ;  /* 0x0000761074327816 */ /* 0x000fe20000000032 */
[----:B------:R-:W-:Y:S03]  /*26880*/  @!P5 STL.S16 [R1+0x2dc], R116 ;  /* 0x0002dc740100d387 */ /* 0x000fe60000100600 */
[----:B------:R-:W-:Y:S01]  /*26890*/  @!P5 PRMT R62, R50, 0x5410, RZ ;  /* 0x00005410323ed816 */ /* 0x000fe200000000ff */
[----:B------:R1:W3:Y:S01]  /*268a0*/  LDL.S16 R91, [R1+0x274] ;  /* 0x00027400015b7983 */ /* 0x0002e20000100600 */
[--C-:B------:R-:W-:Y:S02]  /*268b0*/  SHF.R.U32.HI R50, RZ, 0x10, R47.reuse ;  /* 0x00000010ff327819 */ /* 0x100fe4000001162f */
[----:B------:R-:W-:Y:S01]  /*268c0*/  SHF.R.U32.HI R47, RZ, 0x18, R47 ;  /* 0x00000018ff2f7819 */ /* 0x000fe2000001162f */
[----:B------:R-:W-:Y:S01]  /*268d0*/  ST.E.U16 desc[UR4][R176.64+0x40], R62 ;  /* 0x0000403eb0007985 */ /* 0x000fe2000c101504 */
[----:B------:R-:W-:Y:S02]  /*268e0*/  LOP3.LUT R50, R50, 0xff, RZ, 0xc0, !PT ;  /* 0x000000ff32327812 */ /* 0x000fe400078ec0ff */
[C---:B------:R-:W-:Y:S02]  /*268f0*/  ISETP.GE.U32.AND P5, PT, R199.reuse, R47, PT ;  /* 0x0000002fc700720c */ /* 0x040fe40003fa6070 */
[----:B------:R-:W-:Y:S02]  /*26900*/  ISETP.GE.U32.AND P0, PT, R199, R50, PT ;  /* 0x00000032c700720c */ /* 0x000fe40003f06070 */
[----:B------:R-:W-:Y:S09]  /*26910*/  PRMT R47, R111, 0x7610, R47 ;  /* 0x000076106f2f7816 */ /* 0x000ff2000000002f */
[----:B------:R-:W-:Y:S02]  /*26920*/  @!P5 HFMA2.BF16_V2 R112, -RZ.H0_H0, RZ.H0_H0, -R64.H0_H0 ;  /* 0x200000ffff70d231 */ /* 0x000fe40000340940 */
[----:B------:R-:W-:Y:S03]  /*26930*/  @!P0 HFMA2.BF16_V2 R115, -RZ.H0_H0, RZ.H0_H0, -R65.H0_H0 ;  /* 0x200000ffff738231 */ /* 0x000fe60000340941 */
[----:B------:R-:W-:Y:S02]  /*26940*/  PRMT R51, R112, 0x7610, R51 ;  /* 0x0000761070337816 */ /* 0x000fe40000000033 */
[----:B------:R-:W-:Y:S01]  /*26950*/  PRMT R53, R115, 0x7610, R53 ;  /* 0x0000761073357816 */ /* 0x000fe20000000035 */
[----:B------:R-:W-:Y:S01]  /*26960*/  @!P0 STL.S16 [R1+0x28c], R115 ;  /* 0x00028c7301008387 */ /* 0x000fe20000100600 */
[----:B------:R-:W-:Y:S02]  /*26970*/  @!P5 PRMT R64, R51, 0x5410, RZ ;  /* 0x000054103340d816 */ /* 0x000fe400000000ff */
[----:B------:R-:W-:Y:S01]  /*26980*/  @!P0 PRMT R65, R53, 0x5410, RZ ;  /* 0x0000541035418816 */ /* 0x000fe200000000ff */
[----:B------:R4:W-:Y:S01]  /*26990*/  @!P5 STL.S16 [R1+0x29c], R112 ;  /* 0x00029c700100d387 */ /* 0x0009e20000100600 */
[C---:B------:R-:W-:Y:S02]  /*269a0*/  ISETP.GE.U32.AND P0, PT, R199.reuse, R84, PT ;  /* 0x00000054c700720c */ /* 0x040fe40003f06070 */
[----:B------:R-:W-:Y:S01]  /*269b0*/  ISETP.GE.U32.AND P5, PT, R199, R41, PT ;  /* 0x00000029c700720c */ /* 0x000fe20003fa6070 */
[----:B------:R1:W3:Y:S01]  /*269c0*/  LDL.S16 R51, [R1+0x270] ;  /* 0x0002700001337983 */ /* 0x0002e20000100600 */
[----:B------:R-:W-:Y:S01]  /*269d0*/  LOP3.LUT R41, R85, 0xff, RZ, 0xc0, !PT ;  /* 0x000000ff55297812 */ /* 0x000fe200078ec0ff */
[----:B------:R-:W-:Y:S02]  /*269e0*/  MUFU.EX2 R84, R228 ;  /* 0x000000e400547308 */ /* 0x000fe40000000800 */
[----:B------:R1:W-:Y:S04]  /*269f0*/  @!P3 STL.S16 [R1+0x284], R111 ;  /* 0x0002846f0100b387 */ /* 0x0003e80000100600 */
[----:B------:R-:W-:Y:S04]  /*26a00*/  ST.E.U16 desc[UR4][R178.64+0x40], R65 ;  /* 0x00004041b2007985 */ /* 0x000fe8000c101504 */
[----:B------:R-:W-:Y:S01]  /*26a10*/  MUFU.EX2 R228, R210 ;  /* 0x000000d200e47308 */ /* 0x000fe20000000800 */
[----:B------:R-:W-:Y:S09]  /*26a20*/  ST.E.U16 desc[UR4][R178.64+0x42], R64 ;  /* 0x00004240b2007985 */ /* 0x000ff2000c101504 */
[----:B------:R-:W-:Y:S01]  /*26a30*/  MUFU.EX2 R85, R243 ;  /* 0x000000f300557308 */ /* 0x000fe20000000800 */
[----:B----4-:R-:W-:Y:S02]  /*26a40*/  PRMT R112, R61, 0x5410, R80 ;  /* 0x000054103d707816 */ /* 0x010fe40000000050 */
[----:B------:R-:W-:Y:S02]  /*26a50*/  @!P3 PRMT R61, R47, 0x5410, RZ ;  /* 0x000054102f3db816 */ /* 0x000fe400000000ff */
[----:B------:R-:W-:Y:S05]  /*26a60*/  ISETP.GE.U32.AND P3, PT, R199, R41, PT ;  /* 0x00000029c700720c */ /* 0x000fea0003f66070 */
[----:B------:R-:W4:Y:S01]  /*26a70*/  MUFU.EX2 R47, R128 ;  /* 0x00000080002f7308 */ /* 0x000f220000000800 */
[----:B------:R1:W-:Y:S01]  /*26a80*/  ST.E.U16 desc[UR4][R174.64+0x50], R61 ;  /* 0x0000503dae007985 */ /* 0x0003e2000c101504 */
[----:B----4-:R-:W-:Y:S04]  /*26a90*/  F2FP.BF16.F32.PACK_AB R60, R47, R44 ;  /* 0x0000002c2f3c723e */ /* 0x010fe800000010ff */
[C---:B------:R-:W-:Y:S04]  /*26aa0*/  PRMT R59, R60.reuse, 0x7632, R59 ;  /* 0x000076323c3b7816 */ /* 0x040fe8000000003b */
[----:B-1----:R-:W-:Y:S01]  /*26ab0*/  PRMT R111, R60, 0x5410, R59 ;  /* 0x000054103c6f7816 */ /* 0x002fe2000000003b */
[----:B------:R-:W-:Y:S02]  /*26ac0*/  VIADD R61, R226, 0x3 ;  /* 0x00000003e23d7836 */ /* 0x000fe40000000000 */
[----:B--2---:R-:W-:Y:S05]  /*26ad0*/  @!P0 HFMA2.BF16_V2 R94, -RZ.H0_H0, RZ.H0_H0, -R80.H0_H0 ;  /* 0x200000ffff5e8231 */ /* 0x004fea0000340950 */
[----:B------:R-:W-:Y:S01]  /*26ae0*/  PRMT R42, R94, 0x7610, R42 ;  /* 0x000076105e2a7816 */ /* 0x000fe2000000002a */
[----:B------:R1:W-:Y:S03]  /*26af0*/  @!P0 STL.S16 [R1+0x280], R94 ;  /* 0x0002805e01008387 */ /* 0x0003e60000100600 */
[----:B------:R-:W-:Y:S01]  /*26b00*/  @!P0 PRMT R80, R42, 0x5410, RZ ;  /* 0x000054102a508816 */ /* 0x000fe200000000ff */
[----:B------:R4:W2:Y:S01]  /*26b10*/  LDL.S16 R115, [R1+0x234] ;  /* 0x0002340001737983 */ /* 0x0008a20000100600 */
[----:B------:R-:W-:Y:S01]  /*26b20*/  ISETP.GE.U32.AND P0, PT, R199, R87, PT ;  /* 0x00000057c700720c */ /* 0x000fe20003f06070 */
[----:B------:R-:W-:Y:S02]  /*26b30*/  FADD.FTZ R42, R44, R86 ;  /* 0x000000562c2a7221 */ /* 0x000fe40000010000 */
[----:B------:R4:W4:Y:S01]  /*26b40*/  LDL.S16 R53, [R1+0x250] ;  /* 0x0002500001357983 */ /* 0x0009220000100600 */
[----:B---3--:R-:W-:Y:S02]  /*26b50*/  @!P4 HFMA2.BF16_V2 R91, -RZ.H0_H0, RZ.H0_H0, -R60.H0_H0 ;  /* 0x200000ffff5bc231 */ /* 0x008fe4000034093c */
[----:B------:R-:W-:Y:S01]  /*26b60*/  FADD.FTZ R86, R47, R42 ;  /* 0x0000002a2f567221 */ /* 0x000fe20000010000 */
[----:B------:R-:W-:Y:S02]  /*26b70*/  ST.E.U16 desc[UR4][R174.64+0x52], R80 ;  /* 0x00005250ae007985 */ /* 0x000fe4000c101504 */
[----:B------:R-:W-:Y:S02]  /*26b80*/  PRMT R44, R91, 0x7610, R44 ;  /* 0x000076105b2c7816 */ /* 0x000fe4000000002c */
[----:B------:R3:W-:Y:S02]  /*26b90*/  @!P4 STL.S16 [R1+0x274], R91 ;  /* 0x0002745b0100c387 */ /* 0x0007e40000100600 */
[----:B------:R-:W-:Y:S02]  /*26ba0*/  @!P4 PRMT R60, R44, 0x5410, RZ ;  /* 0x000054102c3cc816 */ /* 0x000fe400000000ff */
[----:B------:R-:W-:Y:S03]  /*26bb0*/  ISETP.GE.U32.AND P4, PT, R199, R81, PT ;  /* 0x00000051c700720c */ /* 0x000fe60003f86070 */
[----:B------:R-:W-:Y:S01]  /*26bc0*/  ST.E.U16 desc[UR4][R172.64+0x50], R60 ;  /* 0x0000503cac007985 */ /* 0x000fe2000c101504 */
[----:B-1----:R-:W1:Y:S02]  /*26bd0*/  MUFU.EX2 R94, R235 ;  /* 0x000000eb005e7308 */ /* 0x002e640000000800 */
[C---:B-1----:R-:W-:Y:S01]  /*26be0*/  F2FP.BF16.F32.PACK_AB R56, R94.reuse, R85 ;  /* 0x000000555e38723e */ /* 0x042fe200000010ff */
[----:B------:R-:W-:Y:S01]  /*26bf0*/  FADD.FTZ R85, R85, R93 ;  /* 0x0000005d55557221 */ /* 0x000fe20000010000 */
[----:B------:R-:W-:Y:S03]  /*26c00*/  @!P2 HFMA2.BF16_V2 R51, -RZ.H0_H0, RZ.H0_H0, -R59.H0_H0 ;  /* 0x200000ffff33a231 */ /* 0x000fe6000034093b */
[----:B------:R-:W-:Y:S02]  /*26c10*/  FADD.FTZ R46, R94, R85 ;  /* 0x000000555e2e7221 */ /* 0x000fe40000010000 */
[----:B------:R-:W-:Y:S01]  /*26c20*/  PRMT R41, R51, 0x7610, R41 ;  /* 0x0000761033297816 */ /* 0x000fe20000000029 */
[----:B------:R1:W-:Y:S03]  /*26c30*/  @!P2 STL.S16 [R1+0x270], R51 ;  /* 0x000270330100a387 */ /* 0x0003e60000100600 */
[----:B------:R-:W-:Y:S01]  /*26c40*/  @!P2 PRMT R59, R41, 0x5410, RZ ;  /* 0x00005410293ba816 */ /* 0x000fe200000000ff */
[----:B------:R2:W4:Y:S01]  /*26c50*/  LDL.S16 R44, [R1+0x258] ;  /* 0x00025800012c7983 */ /* 0x0005220000100600 */
[----:B------:R-:W-:Y:S03]  /*26c60*/  LOP3.LUT R41, R48, 0xff, RZ, 0xc0, !PT ;  /* 0x000000ff30297812 */ /* 0x000fe600078ec0ff */
[----:B------:R2:W4:Y:S01]  /*26c70*/  LDL.S16 R116, [R1+0x230] ;  /* 0x0002300001747983 */ /* 0x0005220000100600 */
[----:B------:R-:W-:Y:S03]  /*26c80*/  ISETP.GE.U32.AND P2, PT, R199, R41, PT ;  /* 0x00000029c700720c */ /* 0x000fe60003f46070 */
[----:B---3--:R3:W3:Y:S04]  /*26c90*/  LDL.S16 R91, [R1+0x254] ;  /* 0x00025400015b7983 */ /* 0x0086e80000100600 */
[----:B------:R-:W-:Y:S01]  /*26ca0*/  ST.E.U16 desc[UR4][R172.64+0x52], R59 ;  /* 0x0000523bac007985 */ /* 0x000fe2000c101504 */
[----:B-1----:R-:W1:Y:S02]  /*26cb0*/  MUFU.EX2 R51, R231 ;  /* 0x000000e700337308 */ /* 0x002e640000000800 */
[----:B-1----:R-:W-:Y:S01]  /*26cc0*/  FADD.FTZ R42, R51, R88 ;  /* 0x00000058332a7221 */ /* 0x002fe20000010000 */
[C---:B------:R-:W-:Y:S03]  /*26cd0*/  F2FP.BF16.F32.PACK_AB R51, R84.reuse, R51 ;  /* 0x000000335433723e */ /* 0x040fe600000010ff */
[----:B------:R-:W-:Y:S01]  /*26ce0*/  FADD.FTZ R42, R84, R42 ;  /* 0x0000002a542a7221 */ /* 0x000fe20000010000 */
[----:B------:R-:W-:Y:S01]  /*26cf0*/  PRMT R50, R51, 0x7632, R50 ;  /* 0x0000763233327816 */ /* 0x000fe20000000032 */
[----:B--2---:R-:W-:Y:S02]  /*26d00*/  @!P2 HFMA2.BF16_V2 R115, -RZ.H0_H0, RZ.H0_H0, -R51.H0_H0 ;  /* 0x200000ffff73a231 */ /* 0x004fe40000340933 */
[----:B----4-:R-:W-:Y:S03]  /*26d10*/  @!P0 HFMA2.BF16_V2 R53, -RZ.H0_H0, RZ.H0_H0, -R56.H0_H0 ;  /* 0x200000ffff358231 */ /* 0x010fe60000340938 */
[----:B------:R-:W-:Y:S01]  /*26d20*/  PRMT R41, R115, 0x7610, R41 ;  /* 0x0000761073297816 */ /* 0x000fe20000000029 */
[----:B------:R1:W-:Y:S01]  /*26d30*/  @!P2 STL.S16 [R1+0x234], R115 ;  /* 0x000234730100a387 */ /* 0x0003e20000100600 */
[----:B------:R-:W-:Y:S03]  /*26d40*/  PRMT R83, R53, 0x7610, R83 ;  /* 0x0000761035537816 */ /* 0x000fe60000000053 */
[----:B------:R2:W-:Y:S04]  /*26d50*/  @!P0 STL.S16 [R1+0x250], R53 ;  /* 0x0002503501008387 */ /* 0x0005e80000100600 */
[----:B------:R4:W4:Y:S01]  /*26d60*/  LDL.S16 R81, [R1+0x24c] ;  /* 0x00024c0001517983 */ /* 0x0009220000100600 */
[----:B-1----:R-:W-:Y:S02]  /*26d70*/  PRMT R115, R51, 0x5410, R50 ;  /* 0x0000541033737816 */ /* 0x002fe40000000032 */
[----:B------:R-:W-:Y:S02]  /*26d80*/  @!P2 PRMT R51, R41, 0x5410, RZ ;  /* 0x000054102933a816 */ /* 0x000fe400000000ff */
[----:B------:R-:W-:Y:S01]  /*26d90*/  LOP3.LUT R41, R48, 0xffff, RZ, 0xc0, !PT ;  /* 0x0000ffff30297812 */ /* 0x000fe200078ec0ff */
[----:B--2---:R-:W1:Y:S01]  /*26da0*/  MUFU.EX2 R53, R242 ;  /* 0x000000f200357308 */ /* 0x004e620000000800 */
[----:B------:R-:W-:Y:S01]  /*26db0*/  SHF.R.U32.HI R48, RZ, 0x18, R48 ;  /* 0x00000018ff307819 */ /* 0x000fe20000011630 */
[----:B------:R-:W-:Y:S01]  /*26dc0*/  ST.E.U16 desc[UR4][R176.64+0x4e], R51 ;  /* 0x00004e33b0007985 */ /* 0x000fe2000c101504 */
[----:B------:R-:W-:Y:S02]  /*26dd0*/  SHF.R.U32.HI R41, RZ, 0x8, R41 ;  /* 0x00000008ff297819 */ /* 0x000fe40000011629 */
[C---:B------:R-:W-:Y:S02]  /*26de0*/  PRMT R49, R56.reuse, 0x7632, R49 ;  /* 0x0000763238317816 */ /* 0x040fe40000000031 */
[----:B------:R-:W-:Y:S03]  /*26df0*/  LOP3.LUT R41, R41, 0xffff, RZ, 0xc0, !PT ;  /* 0x0000ffff29297812 */ /* 0x000fe600078ec0ff */
[----:B------:R-:W-:Y:S01]  /*26e00*/  MUFU.EX2 R242, R188 ;  /* 0x000000bc00f27308 */ /* 0x000fe20000000800 */
[----:B------:R-:W-:Y:S02]  /*26e10*/  PRMT R121, R56, 0x5410, R49 ;  /* 0x0000541038797816 */ /* 0x000fe40000000031 */
[----:B------:R-:W-:Y:S02]  /*26e20*/  ISETP.GE.U32.AND P2, PT, R199, R41, PT ;  /* 0x00000029c700720c */ /* 0x000fe40003f46070 */
[----:B------:R-:W-:Y:S01]  /*26e30*/  @!P0 PRMT R56, R83, 0x5410, RZ ;  /* 0x0000541053388816 */ /* 0x000fe200000000ff */
[----:B------:R-:W-:Y:S01]  /*26e40*/  IMAD.WIDE.U32 R82, R82, -0x2daee0ad, RZ ;  /* 0xd2511f5352527825 */ /* 0x000fe200078e00ff */
[----:B------:R-:W-:Y:S09]  /*26e50*/  LOP3.LUT P0, RZ, R200, 0x80000, RZ, 0xc0, !PT ;  /* 0x00080000c8ff7812 */ /* 0x000ff2000780c0ff */
[----:B------:R-:W-:Y:S05]  /*26e60*/  @!P2 HFMA2.BF16_V2 R44, -RZ.H0_H0, RZ.H0_H0, -R50.H0_H0 ;  /* 0x200000ffff2ca231 */ /* 0x000fea0000340932 */
[----:B------:R-:W-:Y:S01]  /*26e70*/  PRMT R41, R44, 0x7610, R41 ;  /* 0x000076102c297816 */ /* 0x000fe20000000029 */
[----:B------:R2:W-:Y:S03]  /*26e80*/  @!P2 STL.S16 [R1+0x258], R44 ;  /* 0x0002582c0100a387 */ /* 0x0005e60000100600 */
[----:B------:R-:W-:Y:S01]  /*26e90*/  @!P2 PRMT R50, R41, 0x5410, RZ ;  /* 0x000054102932a816 */ /* 0x000fe200000000ff */
[--C-:B-1----:R-:W-:Y:S01]  /*26ea0*/  FADD.FTZ R41, R53, R89.reuse ;  /* 0x0000005935297221 */ /* 0x102fe20000010000 */
[----:B------:R-:W-:Y:S01]  /*26eb0*/  ISETP.GE.U32.AND P2, PT, R199, R48, PT ;  /* 0x00000030c700720c */ /* 0x000fe20003f46070 */
[----:B------:R1:W4:Y:S04]  /*26ec0*/  LDL.S16 R122, [R1+0x214] ;  /* 0x00021400017a7983 */ /* 0x0003280000100600 */
[----:B------:R-:W-:Y:S01]  /*26ed0*/  ST.E.U16 desc[UR4][R176.64+0x50], R50 ;  /* 0x00005032b0007985 */ /* 0x000fe2000c101504 */
[----:B--2---:R-:W2:Y:S02]  /*26ee0*/  MUFU.EX2 R44, R241 ;  /* 0x000000f1002c7308 */ /* 0x004ea40000000800 */
[----:B--2---:R-:W-:Y:S04]  /*26ef0*/  F2FP.BF16.F32.PACK_AB R53, R44, R53 ;  /* 0x000000352c35723e */ /* 0x004fe800000010ff */
[----:B------:R-:W-:Y:S01]  /*26f00*/  PRMT R52, R53, 0x7632, R52 ;  /* 0x0000763235347816 */ /* 0x000fe20000000034 */
[----:B------:R-:W-:Y:S04]  /*26f10*/  @!P6 HFMA2.BF16_V2 R116, -RZ.H0_H0, RZ.H0_H0, -R53.H0_H0 ;  /* 0x200000ffff74e231 */ /* 0x000fe80000340935 */
[----:B---3--:R-:W-:Y:S01]  /*26f20*/  @!P2 HFMA2.BF16_V2 R91, -RZ.H0_H0, RZ.H0_H0, -R52.H0_H0 ;  /* 0x200000ffff5ba231 */ /* 0x008fe20000340934 */
[----:B------:R-:W-:Y:S01]  /*26f30*/  PRMT R89, R116, 0x7610, R89 ;  /* 0x0000761074597816 */ /* 0x000fe20000000059 */
[----:B------:R2:W-:Y:S03]  /*26f40*/  @!P6 STL.S16 [R1+0x230], R116 ;  /* 0x000230740100e387 */ /* 0x0005e60000100600 */
[----:B------:R-:W-:Y:S01]  /*26f50*/  PRMT R88, R91, 0x7610, R88 ;  /* 0x000076105b587816 */ /* 0x000fe20000000058 */
[----:B------:R3:W-:Y:S01]  /*26f60*/  @!P2 STL.S16 [R1+0x254], R91 ;  /* 0x0002545b0100a387 */ /* 0x0007e20000100600 */
[----:B--2---:R-:W-:Y:S02]  /*26f70*/  PRMT R116, R53, 0x5410, R52 ;  /* 0x0000541035747816 */ /* 0x004fe40000000034 */
[----:B------:R-:W-:Y:S02]  /*26f80*/  @!P6 PRMT R53, R89, 0x5410, RZ ;  /* 0x000054105935e816 */ /* 0x000fe400000000ff */
[----:B------:R-:W-:Y:S01]  /*26f90*/  @!P2 PRMT R52, R88, 0x5410, RZ ;  /* 0x000054105834a816 */ /* 0x000fe200000000ff */
[----:B------:R1:W2:Y:S01]  /*26fa0*/  LDL.S16 R89, [R1+0x210] ;  /* 0x0002100001597983 */ /* 0x0002a20000100600 */
[C---:B------:R-:W-:Y:S01]  /*26fb0*/  LOP3.LUT P6, RZ, R200.reuse, 0x100000, RZ, 0xc0, !PT ;  /* 0x00100000c8ff7812 */ /* 0x040fe200078cc0ff */
[----:B---3--:R-:W-:Y:S01]  /*26fc0*/  MUFU.EX2 R91, R232 ;  /* 0x000000e8005b7308 */ /* 0x008fe20000000800 */
[----:B------:R-:W-:Y:S01]  /*26fd0*/  ISETP.GE.U32.AND P2, PT, R199, R92, PT ;  /* 0x0000005cc700720c */ /* 0x000fe20003f46070 */
[----:B------:R-:W-:Y:S01]  /*26fe0*/  ST.E.U16 desc[UR4][R178.64+0x50], R53 ;  /* 0x00005035b2007985 */ /* 0x000fe2000c101504 */
[----:B------:R-:W-:Y:S03]  /*26ff0*/  LOP3.LUT R200, R200, 0xfffdffff, RZ, 0xc0, !PT ;  /* 0xfffdffffc8c87812 */ /* 0x000fe600078ec0ff */
[----:B------:R-:W-:Y:S04]  /*27000*/  ST.E.U16 desc[UR4][R178.64+0x52], R52 ;  /* 0x00005234b2007985 */ /* 0x000fe8000c101504 */
[----:B------:R-:W-:Y:S01]  /*27010*/  MUFU.EX2 R92, R130 ;  /* 0x00000082005c7308 */ /* 0x000fe20000000800 */
[----:B------:R-:W-:Y:S01]  /*27020*/  ST.E.U16 desc[UR4][R174.64+0x60], R56 ;  /* 0x00006038ae007985 */ /* 0x000fe2000c101504 */
[----:B----4-:R-:W-:Y:S05]  /*27030*/  @!P4 HFMA2.BF16_V2 R81, -RZ.H0_H0, RZ.H0_H0, -R49.H0_H0 ;  /* 0x200000ffff51c231 */ /* 0x010fea0000340931 */
[----:B------:R-:W-:Y:S01]  /*27040*/  PRMT R43, R81, 0x7610, R43 ;  /* 0x00007610512b7816 */ /* 0x000fe2000000002b */
[----:B------:R3:W-:Y:S03]  /*27050*/  @!P4 STL.S16 [R1+0x24c], R81 ;  /* 0x00024c510100c387 */ /* 0x0007e60000100600 */
[----:B------:R-:W-:Y:S01]  /*27060*/  @!P4 PRMT R49, R43, 0x5410, RZ ;  /* 0x000054102b31c816 */ /* 0x000fe200000000ff */
[----:B------:R1:W4:Y:S01]  /*27070*/  LDL.S16 R88, [R1+0x200] ;  /* 0x0002000001587983 */ /* 0x0003220000100600 */
[----:B------:R-:W-:Y:S01]  /*27080*/  FADD.FTZ R43, R44, R41 ;  /* 0x000000292c2b7221 */ /* 0x000fe20000010000 */
[----:B------:R-:W-:Y:S01]  /*27090*/  LOP3.LUT R41, R83, R223, R90, 0x96, !PT ;  /* 0x000000df53297212 */ /* 0x000fe200078e965a */
[----:B------:R-:W3:Y:S01]  /*270a0*/  MUFU.EX2 R44, R119 ;  /* 0x00000077002c7308 */ /* 0x000ee20000000800 */
[----:B------:R1:W4:Y:S02]  /*270b0*/  LDL.S16 R120, [R1+0x1fc] ;  /* 0x0001fc0001787983 */ /* 0x0003240000100600 */
[----:B------:R-:W-:Y:S02]  /*270c0*/  LOP3.LUT R0, R41, 0xff, RZ, 0xc0, !PT ;  /* 0x000000ff29007812 */ /* 0x000fe400078ec0ff */
[--C-:B------:R-:W-:Y:S01]  /*270d0*/  SHF.R.U32.HI R3, RZ, 0x10, R41.reuse ;  /* 0x00000010ff037819 */ /* 0x100fe20000011629 */
[----:B------:R-:W-:Y:S01]  /*270e0*/  ST.E.U16 desc[UR4][R174.64+0x62], R49 ;  /* 0x00006231ae007985 */ /* 0x000fe2000c101504 */
[----:B------:R-:W-:Y:S02]  /*270f0*/  ISETP.GE.U32.AND P4, PT, R199, R0, PT ;  /* 0x00000000c700720c */ /* 0x000fe40003f86070 */
[----:B------:R-:W-:Y:S02]  /*27100*/  LOP3.LUT R0, R41, 0xffff, RZ, 0xc0, !PT ;  /* 0x0000ffff29007812 */ /* 0x000fe400078ec0ff */
[----:B------:R-:W-:Y:S02]  /*27110*/  LOP3.LUT R3, R3, 0xff, RZ, 0xc0, !PT ;  /* 0x000000ff03037812 */ /* 0x000fe400078ec0ff */
[----:B------:R-:W-:Y:S02]  /*27120*/  SHF.R.U32.HI R0, RZ, 0x8, R0 ;  /* 0x00000008ff007819 */ /* 0x000fe40000011600 */
[----:B------:R-:W-:Y:S02]  /*27130*/  SHF.R.U32.HI R41, RZ, 0x18, R41 ;  /* 0x00000018ff297819 */ /* 0x000fe40000011629 */
[----:B---3--:R-:W-:Y:S01]  /*27140*/  F2FP.BF16.F32.PACK_AB R2, R92, R44 ;  /* 0x0000002c5c02723e */ /* 0x008fe200000010ff */
[----:B------:R-:W3:Y:S01]  /*27150*/  MUFU.EX2 R81, R234 ;  /* 0x000000ea00517308 */ /* 0x000ee20000000800 */
[----:B------:R-:W-:Y:S02]  /*27160*/  LOP3.LUT R0, R0, 0xffff, RZ, 0xc0, !PT ;  /* 0x0000ffff00007812 */ /* 0x000fe400078ec0ff */
[----:B---3--:R-:W-:Y:S01]  /*27170*/  F2FP.BF16.F32.PACK_AB R48, R91, R81 ;  /* 0x000000515b30723e */ /* 0x008fe200000010ff */
[----:B------:R-:W-:Y:S03]  /*27180*/  FADD.FTZ R86, R81, R86 ;  /* 0x0000005651567221 */ /* 0x000fe60000010000 */
[----:B------:R-:W-:Y:S01]  /*27190*/  PRMT R47, R48, 0x7632, R47 ;  /* 0x00007632302f7816 */ /* 0x000fe2000000002f */
[----:B------:R-:W-:Y:S05]  /*271a0*/  @!P6 HFMA2.BF16_V2 R122, -RZ.H0_H0, RZ.H0_H0, -R48.H0_H0 ;  /* 0x200000ffff7ae231 */ /* 0x000fea0000340930 */
[----:B------:R-:W-:Y:S01]  /*271b0*/  PRMT R90, R122, 0x7610, R90 ;  /* 0x000076107a5a7816 */ /* 0x000fe2000000005a */
[----:B------:R3:W-:Y:S04]  /*271c0*/  @!P6 STL.S16 [R1+0x214], R122 ;  /* 0x0002147a0100e387 */ /* 0x0007e80000100600 */
[----:B------:R1:W4:Y:S01]  /*271d0*/  LDL.S16 R119, [R1+0x1f8] ;  /* 0x0001f80001777983 */ /* 0x0003220000100600 */
[----:B---3--:R-:W-:Y:S02]  /*271e0*/  PRMT R122, R48, 0x5410, R47 ;  /* 0x00005410307a7816 */ /* 0x008fe4000000002f */
[----:B------:R-:W-:Y:S02]  /*271f0*/  @!P6 PRMT R48, R90, 0x5410, RZ ;  /* 0x000054105a30e816 */ /* 0x000fe400000000ff */
[----:B------:R-:W-:Y:S01]  /*27200*/  ISETP.GE.U32.AND P6, PT, R199, R0, PT ;  /* 0x00000000c700720c */ /* 0x000fe20003fc6070 */
[----:B------:R-:W-:Y:S01]  /*27210*/  MUFU.EX2 R90, R247 ;  /* 0x000000f7005a7308 */ /* 0x000fe20000000800 */
[C---:B------:R-:W-:Y:S01]  /*27220*/  PRMT R0, R2.reuse, 0x7632, R0 ;  /* 0x0000763202007816 */ /* 0x040fe20000000000 */
[----:B------:R-:W-:Y:S03]  /*27230*/  ST.E.U16 desc[UR4][R172.64+0x60], R48 ;  /* 0x00006030ac007985 */ /* 0x000fe6000c101504 */
[----:B------:R-:W-:Y:S05]  /*27240*/  PRMT R123, R2, 0x5410, R0 ;  /* 0x00005410027b7816 */ /* 0x000fea0000000000 */
[----:B------:R-:W-:Y:S01]  /*27250*/  MUFU.EX2 R247, R198 ;  /* 0x000000c600f77308 */ /* 0x000fe20000000800 */
[----:B--2---:R-:W-:Y:S05]  /*27260*/  @!P0 HFMA2.BF16_V2 R89, -RZ.H0_H0, RZ.H0_H0, -R47.H0_H0 ;  /* 0x200000ffff598231 */ /* 0x004fea000034092f */
[----:B------:R-:W-:Y:S01]  /*27270*/  PRMT R87, R89, 0x7610, R87 ;  /* 0x0000761059577816 */ /* 0x000fe20000000057 */
[----:B------:R2:W-:Y:S03]  /*27280*/  @!P0 STL.S16 [R1+0x210], R89 ;  /* 0x0002105901008387 */ /* 0x0005e60000100600 */
[----:B------:R-:W-:Y:S01]  /*27290*/  @!P0 PRMT R47, R87, 0x5410, RZ ;  /* 0x00005410572f8816 */ /* 0x000fe200000000ff */
[----:B------:R1:W3:Y:S01]  /*272a0*/  LDL.S16 R93, [R1+0x1f4] ;  /* 0x0001f400015d7983 */ /* 0x0002e20000100600 */
[----:B------:R-:W-:Y:S01]  /*272b0*/  ISETP.GE.U32.AND P0, PT, R199, R3, PT ;  /* 0x00000003c700720c */ /* 0x000fe20003f06070 */
[----:B------:R-:W2:Y:S02]  /*272c0*/  MUFU.EX2 R87, R225 ;  /* 0x000000e100577308 */ /* 0x000ea40000000800 */
[----:B------:R-:W-:Y:S01]  /*272d0*/  ST.E.U16 desc[UR4][R172.64+0x62], R47 ;  /* 0x0000622fac007985 */ /* 0x000fe2000c101504 */
[----:B----4-:R-:W-:Y:S02]  /*272e0*/  @!P4 HFMA2.BF16_V2 R88, -RZ.H0_H0, RZ.H0_H0, -R2.H0_H0 ;  /* 0x200000ffff58c231 */ /* 0x010fe40000340902 */
[----:B------:R-:W-:Y:S03]  /*272f0*/  @!P6 HFMA2.BF16_V2 R120, -RZ.H0_H0, RZ.H0_H0, -R0.H0_H0 ;  /* 0x200000ffff78e231 */ /* 0x000fe60000340900 */
[----:B------:R-:W-:Y:S01]  /*27300*/  PRMT R84, R88, 0x7610, R84 ;  /* 0x0000761058547816 */ /* 0x000fe20000000054 */
[----:B------:R4:W-:Y:S03]  /*27310*/  @!P4 STL.S16 [R1+0x200], R88 ;  /* 0x000200580100c387 */ /* 0x0009e60000100600 */
[----:B------:R-:W-:Y:S01]  /*27320*/  @!P4 PRMT R2, R84, 0x5410, RZ ;  /* 0x000054105402c816 */ /* 0x000fe200000000ff */
[----:B--2---:R1:W2:Y:S01]  /*27330*/  LDL.S16 R89, [R1+0x20c] ;  /* 0x00020c0001597983 */ /* 0x0042a20000100600 */
[----:B------:R-:W-:Y:S01]  /*27340*/  PRMT R81, R120, 0x7610, R81 ;  /* 0x0000761078517816 */ /* 0x000fe20000000051 */
[----:B------:R-:W-:Y:S01]  /*27350*/  FADD.FTZ R84, R40, R43 ;  /* 0x0000002b28547221 */ /* 0x000fe20000010000 */
[----:B------:R-:W-:Y:S01]  /*27360*/  F2FP.BF16.F32.PACK_AB R40, R87, R40 ;  /* 0x000000285728723e */ /* 0x000fe200000010ff */
[----:B------:R-:W-:Y:S01]  /*27370*/  ST.E.U16 desc[UR4][R176.64+0x5e], R2 ;  /* 0x00005e02b0007985 */ /* 0x000fe2000c101504 */
[----:B------:R-:W-:Y:S01]  /*27380*/  @!P6 PRMT R0, R81, 0x5410, RZ ;  /* 0x000054105100e816 */ /* 0x000fe200000000ff */
[----:B------:R-:W-:Y:S01]  /*27390*/  FADD.FTZ R81, R44, R42 ;  /* 0x0000002a2c517221 */ /* 0x000fe20000010000 */
[C---:B------:R-:W-:Y:S02]  /*273a0*/  PRMT R3, R40.reuse, 0x7632, R3 ;  /* 0x0000763228037816 */ /* 0x040fe40000000003 */
[----:B------:R-:W-:Y:S01]  /*273b0*/  F2FP.BF16.F32.PACK_AB R42, R125, R90 ;  /* 0x0000005a7d2a723e */ /* 0x000fe200000010ff */
[----:B------:R-:W-:Y:S01]  /*273c0*/  ST.E.U16 desc[UR4][R176.64+0x60], R0 ;  /* 0x00006000b0007985 */ /* 0x000fe2000c101504 */
[----:B------:R-:W-:Y:S01]  /*273d0*/  PRMT R126, R40, 0x5410, R3 ;  /* 0x00005410287e7816 */ /* 0x000fe20000000003 */
[----:B------:R-:W-:Y:S02]  /*273e0*/  FADD.FTZ R92, R92, R81 ;  /* 0x000000515c5c7221 */ /* 0x000fe40000010000 */
[----:B----4-:R1:W4:Y:S04]  /*273f0*/  LDL.S16 R88, [R1+0x208] ;  /* 0x0002080001587983 */ /* 0x0103280000100600 */
[----:B------:R1:W-:Y:S01]  /*27400*/  @!P6 STL.S16 [R1+0x1fc], R120 ;  /* 0x0001fc780100e387 */ /* 0x0003e20000100600 */
[----:B------:R-:W-:Y:S02]  /*27410*/  ISETP.GE.U32.AND P6, PT, R199, R41, PT ;  /* 0x00000029c700720c */ /* 0x000fe40003fc6070 */
[C---:B------:R-:W-:Y:S01]  /*27420*/  LOP3.LUT R41, R82.reuse, 0xff, RZ, 0xc0, !PT ;  /* 0x000000ff52297812 */ /* 0x040fe200078ec0ff */
[----:B------:R-:W-:Y:S05]  /*27430*/  @!P0 HFMA2.BF16_V2 R119, -RZ.H0_H0, RZ.H0_H0, -R40.H0_H0 ;  /* 0x200000ffff778231 */ /* 0x000fea0000340928 */
[----:B------:R-:W-:Y:S01]  /*27440*/  PRMT R43, R119, 0x7610, R43 ;  /* 0x00007610772b7816 */ /* 0x000fe2000000002b */
[----:B------:R-:W-:Y:S03]  /*27450*/  @!P0 STL.S16 [R1+0x1f8], R119 ;  /* 0x0001f87701008387 */ /* 0x000fe60000100600 */
[----:B------:R-:W-:Y:S02]  /*27460*/  @!P0 PRMT R40, R43, 0x5410, RZ ;  /* 0x000054102b288816 */ /* 0x000fe400000000ff */
[----:B------:R-:W-:Y:S02]  /*27470*/  ISETP.GE.U32.AND P0, PT, R199, R41, PT ;  /* 0x00000029c700720c */ /* 0x000fe40003f06070 */
[----:B------:R-:W-:Y:S01]  /*27480*/  LOP3.LUT R41, R82, 0xffff, RZ, 0xc0, !PT ;  /* 0x0000ffff52297812 */ /* 0x000fe200078ec0ff */
[----:B------:R-:W-:Y:S03]  /*27490*/  ST.E.U16 desc[UR4][R178.64+0x60], R40 ;  /* 0x00006028b2007985 */ /* 0x000fe6000c101504 */
[----:B------:R-:W-:Y:S04]  /*274a0*/  SHF.R.U32.HI R41, RZ, 0x8, R41 ;  /* 0x00000008ff297819 */ /* 0x000fe80000011629 */
[----:B------:R-:W-:Y:S02]  /*274b0*/  LOP3.LUT R43, R41, 0xffff, RZ, 0xc0, !PT ;  /* 0x0000ffff292b7812 */ /* 0x000fe400078ec0ff */
[C---:B------:R-:W-:Y:S04]  /*274c0*/  PRMT R41, R42.reuse, 0x7632, R41 ;  /* 0x000076322a297816 */ /* 0x040fe80000000029 */
[----:B-1----:R-:W-:Y:S01]  /*274d0*/  PRMT R120, R42, 0x5410, R41 ;  /* 0x000054102a787816 */ /* 0x002fe20000000029 */
[----:B---3--:R-:W-:Y:S05]  /*274e0*/  @!P6 HFMA2.BF16_V2 R93, -RZ.H0_H0, RZ.H0_H0, -R3.H0_H0 ;  /* 0x200000ffff5de231 */ /* 0x008fea0000340903 */
[----:B------:R-:W-:Y:S01]  /*274f0*/  PRMT R44, R93, 0x7610, R44 ;  /* 0x000076105d2c7816 */ /* 0x000fe2000000002c */
[----:B------:R1:W-:Y:S03]  /*27500*/  @!P6 STL.S16 [R1+0x1f4], R93 ;  /* 0x0001f45d0100e387 */ /* 0x0003e60000100600 */
[----:B------:R-:W-:Y:S02]  /*27510*/  @!P6 PRMT R3, R44, 0x5410, RZ ;  /* 0x000054102c03e816 */ /* 0x000fe400000000ff */
[----:B------:R-:W-:Y:S01]  /*27520*/  ISETP.GE.U32.AND P6, PT, R199, R43, PT ;  /* 0x0000002bc700720c */ /* 0x000fe20003fc6070 */
[----:B------:R-:W-:Y:S01]  /*27530*/  VIADD R43, R226, 0x2 ;  /* 0x00000002e22b7836 */ /* 0x000fe20000000000 */
[--C-:B------:R-:W-:Y:S01]  /*27540*/  SHF.R.U32.HI R44, RZ, 0x18, R82.reuse ;  /* 0x00000018ff2c7819 */ /* 0x100fe20000011652 */
[----:B------:R-:W-:Y:S01]  /*27550*/  ST.E.U16 desc[UR4][R178.64+0x62], R3 ;  /* 0x00006203b2007985 */ /* 0x000fe2000c101504 */
[----:B------:R-:W-:Y:S02]  /*27560*/  SHF.R.U32.HI R82, RZ, 0x10, R82 ;  /* 0x00000010ff527819 */ /* 0x000fe40000011652 */
[----:B------:R-:W-:Y:S02]  /*27570*/  LOP3.LUT R158, R203, R43, RZ, 0x3c, !PT ;  /* 0x0000002bcb9e7212 */ /* 0x000fe400078e3cff */
[----:B------:R-:W-:Y:S01]  /*27580*/  LOP3.LUT R43, R82, 0xff, RZ, 0xc0, !PT ;  /* 0x000000ff522b7812 */ /* 0x000fe200078ec0ff */
[----:B-1----:R-:W-:Y:S10]  /*27590*/  MUFU.EX2 R93, R239 ;  /* 0x000000ef005d7308 */ /* 0x002ff40000000800 */
[----:B------:R-:W1:Y:S02]  /*275a0*/  MUFU.EX2 R239, R250 ;  /* 0x000000fa00ef7308 */ /* 0x000e640000000800 */
[----:B-1----:R-:W-:Y:S04]  /*275b0*/  F2FP.BF16.F32.PACK_AB R72, R239, R230 ;  /* 0x000000e6ef48723e */ /* 0x002fe800000010ff */
[----:B------:R-:W-:Y:S01]  /*275c0*/  PRMT R75, R72, 0x7632, R75 ;  /* 0x00007632484b7816 */ /* 0x000fe2000000004b */
[----:B--2---:R-:W-:Y:S05]  /*275d0*/  @!P1 HFMA2.BF16_V2 R89, -RZ.H0_H0, RZ.H0_H0, -R42.H0_H0 ;  /* 0x200000ffff599231 */ /* 0x004fea000034092a */
[----:B------:R-:W-:Y:S01]  /*275e0*/  PRMT R83, R89, 0x7610, R83 ;  /* 0x0000761059537816 */ /* 0x000fe20000000053 */
[----:B------:R-:W-:Y:S03]  /*275f0*/  @!P1 STL.S16 [R1+0x20c], R89 ;  /* 0x00020c5901009387 */ /* 0x000fe60000100600 */
[----:B------:R-:W-:Y:S02]  /*27600*/  @!P1 PRMT R42, R83, 0x5410, RZ ;  /* 0x00005410532a9816 */ /* 0x000fe400000000ff */
[----:B------:R-:W-:Y:S03]  /*27610*/  ISETP.GE.U32.AND P1, PT, R199, R44, PT ;  /* 0x0000002cc700720c */ /* 0x000fe60003f26070 */
[----:B------:R-:W-:Y:S01]  /*27620*/  ST.E.U16 desc[UR4][R174.64+0x70], R42 ;  /* 0x0000702aae007985 */ /* 0x000fe2000c101504 */
[----:B----4-:R-:W-:Y:S05]  /*27630*/  @!P5 HFMA2.BF16_V2 R88, -RZ.H0_H0, RZ.H0_H0, -R41.H0_H0 ;  /* 0x200000ffff58d231 */ /* 0x010fea0000340929 */
[----:B------:R-:W-:Y:S01]  /*27640*/  PRMT R45, R88, 0x7610, R45 ;  /* 0x00007610582d7816 */ /* 0x000fe2000000002d */
[----:B------:R1:W-:Y:S03]  /*27650*/  @!P5 STL.S16 [R1+0x208], R88 ;  /* 0x000208580100d387 */ /* 0x0003e60000100600 */
[----:B------:R-:W-:Y:S01]  /*27660*/  @!P5 PRMT R41, R45, 0x5410, RZ ;  /* 0x000054102d29d816 */ /* 0x000fe200000000ff */
[----:B------:R3:W2:Y:S01]  /*27670*/  LDL.S16 R119, [R1+0x204] ;  /* 0x0002040001777983 */ /* 0x0006a20000100600 */
[----:B------:R-:W-:Y:S01]  /*27680*/  ISETP.GE.U32.AND P5, PT, R199, R43, PT ;  /* 0x0000002bc700720c */ /* 0x000fe20003fa6070 */
[----:B------:R-:W-:Y:S01]  /*27690*/  FADD.FTZ R43, R91, R86 ;  /* 0x000000565b2b7221 */ /* 0x000fe20000010000 */
[----:B------:R-:W-:Y:S01]  /*276a0*/  FADD.FTZ R86, R87, R84 ;  /* 0x0000005457567221 */ /* 0x000fe20000010000 */
[----:B------:R3:W4:Y:S01]  /*276b0*/  LDL.S16 R129, [R1+0x248] ;  /* 0x0002480001817983 */ /* 0x0007220000100600 */
[----:B------:R-:W-:Y:S02]  /*276c0*/  FADD.FTZ R87, R90, R46 ;  /* 0x0000002e5a577221 */ /* 0x000fe40000010000 */
[----:B------:R-:W1:Y:S01]  /*276d0*/  MUFU.EX2 R46, R251 ;  /* 0x000000fb002e7308 */ /* 0x000e620000000800 */
[----:B------:R-:W3:Y:S04]  /*276e0*/  LDL.LU R155, [R1+0x10] ;  /* 0x00001000019b7983 */ /* 0x000ee80000300800 */
[----:B------:R2:W3:Y:S05]  /*276f0*/  LDL.S16 R128, [R1+0x22c] ;  /* 0x00022c0001807983 */ /* 0x0004ea0000100600 */
[----:B------:R-:W1:Y:S01]  /*27700*/  MUFU.EX2 R251, R38 ;  /* 0x0000002600fb7308 */ /* 0x000e620000000800 */
[----:B------:R-:W3:Y:S04]  /*27710*/  LDL.LU R127, [R1+0x24] ;  /* 0x00002400017f7983 */ /* 0x000ee80000300800 */
[----:B------:R-:W-:Y:S01]  /*27720*/  ST.E.U16 desc[UR4][R174.64+0x72], R41 ;  /* 0x00007229ae007985 */ /* 0x000fe2000c101504 */
[----:B-1----:R-:W-:Y:S01]  /*27730*/  LOP3.LUT R88, R158, R185, RZ, 0x3c, !PT ;  /* 0x000000b99e587212 */ /* 0x002fe200078e3cff */
[----:B------:R-:W-:Y:S04]  /*27740*/  FADD.FTZ R81, R46, R43 ;  /* 0x0000002b2e517221 */ /* 0x000fe80000010000 */
[----:B------:R-:W-:Y:S05]  /*27750*/  IMAD.WIDE.U32 R88, R88, -0x326172a9, RZ ;  /* 0xcd9e8d5758587825 */ /* 0x000fea00078e00ff */
[----:B------:R-:W-:Y:S02]  /*27760*/  LOP3.LUT R82, R89, R215, R192, 0x96, !PT ;  /* 0x000000d759527212 */ /* 0x000fe400078e96c0 */
[-CC-:B------:R-:W-:Y:S02]  /*27770*/  LOP3.LUT R44, R181, R214.reuse, R88.reuse, 0x96, !PT ;  /* 0x000000d6b52c7212 */ /* 0x180fe400078e9658 */
[----:B------:R-:W-:Y:S01]  /*27780*/  LOP3.LUT R88, R183, R214, R88, 0x96, !PT ;  /* 0x000000d6b7587212 */ /* 0x000fe200078e9658 */
[----:B------:R-:W-:Y:S01]  /*27790*/  IMAD.WIDE.U32 R82, R82, -0x2daee0ad, RZ ;  /* 0xd2511f5352527825 */ /* 0x000fe200078e00ff */
[----:B------:R-:W-:Y:S03]  /*277a0*/  F2FP.BF16.F32.PACK_AB R40, R252, R251 ;  /* 0x000000fbfc28723e */ /* 0x000fe600000010ff */
[----:B------:R-:W-:Y:S01]  /*277b0*/  IMAD.WIDE.U32 R44, R44, -0x2daee0ad, RZ ;  /* 0xd2511f532c2c7825 */ /* 0x000fe200078e00ff */
[----:B------:R-:W-:Y:S02]  /*277c0*/  LOP3.LUT R84, R83, R216, R186, 0x96, !PT ;  /* 0x000000d853547212 */ /* 0x000fe400078e96ba */
[----:B------:R-:W-:Y:S02]  /*277d0*/  PRMT R3, R40, 0x7632, R3 ;  /* 0x0000763228037816 */ /* 0x000fe40000000003 */
[----:B------:R-:W-:Y:S01]  /*277e0*/  LOP3.LUT R45, R45, R221, R82, 0x96, !PT ;  /* 0x000000dd2d2d7212 */ /* 0x000fe200078e9652 */
[----:B------:R-:W-:Y:S05]  /*277f0*/  IMAD.WIDE.U32 R84, R84, -0x326172a9, RZ ;  /* 0xcd9e8d5754547825 */ /* 0x000fea00078e00ff */
[----:B------:R-:W-:Y:S05]  /*27800*/  LOP3.LUT R82, R85, R211, R180, 0x96, !PT ;  /* 0x000000d355527212 */ /* 0x000fea00078e96b4 */
[----:B------:R-:W-:Y:S05]  /*27810*/  IMAD.WIDE.U32 R82, R82, -0x2daee0ad, RZ ;  /* 0xd2511f5352527825 */ /* 0x000fea00078e00ff */
[----:B------:R-:W-:Y:S01]  /*27820*/  LOP3.LUT R85, R83, R219, R44, 0x96, !PT ;  /* 0x000000db53557212 */ /* 0x000fe200078e962c */
[----:B------:R-:W-:Y:S05]  /*27830*/  IMAD.WIDE.U32 R44, R45, -0x326172a9, RZ ;  /* 0xcd9e8d572d2c7825 */ /* 0x000fea00078e00ff */
[----:B------:R-:W-:Y:S01]  /*27840*/  LOP3.LUT R90, R45, R220, R84, 0x96, !PT ;  /* 0x000000dc2d5a7212 */ /* 0x000fe200078e9654 */
[----:B------:R-:W-:Y:S04]  /*27850*/  IMAD.WIDE.U32 R84, R85, -0x326172a9, RZ ;  /* 0xcd9e8d5755547825 */ /* 0x000fe800078e00ff */
[----:B------:R-:W-:Y:S01]  /*27860*/  FADD.FTZ R45, R57, R86 ;  /* 0x00000056392d7221 */ /* 0x000fe20000010000 */
[----:B------:R-:W-:Y:S01]  /*27870*/  F2FP.BF16.F32.PACK_AB R57, R58, R57 ;  /* 0x000000393a39723e */ /* 0x000fe200000010ff */
[----:B------:R-:W-:Y:S01]  /*27880*/  IMAD.WIDE.U32 R90, R90, -0x2daee0ad, RZ ;  /* 0xd2511f535a5a7825 */ /* 0x000fe200078e00ff */
[----:B------:R-:W-:Y:S01]  /*27890*/  LOP3.LUT R94, R85, R218, R44, 0x96, !PT ;  /* 0x000000da555e7212 */ /* 0x000fe200078e962c */
[----:B------:R-:W1:Y:S01]  /*278a0*/  MUFU.EX2 R86, R233 ;  /* 0x000000e900567308 */ /* 0x000e620000000800 */
[----:B------:R-:W-:Y:S01]  /*278b0*/  F2FP.BF16.F32.PACK_AB R44, R124, R46 ;  /* 0x0000002e7c2c723e */ /* 0x000fe200000010ff */
[----:B------:R-:W-:Y:S01]  /*278c0*/  FADD.FTZ R58, R58, R45 ;  /* 0x0000002d3a3a7221 */ /* 0x000fe20000010000 */
[----:B------:R-:W-:Y:S02]  /*278d0*/  LOP3.LUT R82, R91, R217, R82, 0x96, !PT ;  /* 0x000000d95b527212 */ /* 0x000fe400078e9652 */
[----:B------:R-:W-:Y:S05]  /*278e0*/  PRMT R43, R44, 0x7632, R43 ;  /* 0x000076322c2b7816 */ /* 0x000fea000000002b */
[----:B------:R-:W3:Y:S01]  /*278f0*/  MUFU.EX2 R85, R238 ;  /* 0x000000ee00557308 */ /* 0x000ee20000000800 */
[----:B------:R-:W-:Y:S05]  /*27900*/  IMAD.WIDE.U32 R82, R82, -0x326172a9, RZ ;  /* 0xcd9e8d5752527825 */ /* 0x000fea00078e00ff */
[----:B------:R-:W-:Y:S02]  /*27910*/  LOP3.LUT R54, R83, R222, R84, 0x96, !PT ;  /* 0x000000de53367212 */ /* 0x000fe400078e9654 */
[----:B------:R-:W-:Y:S01]  /*27920*/  LOP3.LUT R140, R82, 0xff, RZ, 0xc0, !PT ;  /* 0x000000ff528c7812 */ /* 0x000fe200078ec0ff */
[----:B-1----:R-:W-:Y:S01]  /*27930*/  FADD.FTZ R58, R86, R58 ;  /* 0x0000003a563a7221 */ /* 0x002fe20000010000 */
[C---:B------:R-:W-:Y:S02]  /*27940*/  LOP3.LUT R46, R54.reuse, 0xff, RZ, 0xc0, !PT ;  /* 0x000000ff362e7812 */ /* 0x040fe400078ec0ff */
[----:B------:R-:W-:Y:S02]  /*27950*/  LOP3.LUT R45, R54, 0xffff, RZ, 0xc0, !PT ;  /* 0x0000ffff362d7812 */ /* 0x000fe400078ec0ff */
[----:B------:R-:W-:Y:S02]  /*27960*/  SHF.R.U32.HI R71, RZ, 0x18, R82 ;  /* 0x00000018ff477819 */ /* 0x000fe40000011652 */
[----:B------:R-:W-:Y:S04]  /*27970*/  SHF.R.U32.HI R45, RZ, 0x8, R45 ;  /* 0x00000008ff2d7819 */ /* 0x000fe8000001162d */
[----:B------:R-:W-:Y:S01]  /*27980*/  LOP3.LUT R45, R45, 0xffff, RZ, 0xc0, !PT ;  /* 0x0000ffff2d2d7812 */ /* 0x000fe200078ec0ff */
[----:B--2---:R-:W-:Y:S02]  /*27990*/  @!P3 HFMA2.BF16_V2 R119, -RZ.H0_H0, RZ.H0_H0, -R44.H0_H0 ;  /* 0x200000ffff77b231 */ /* 0x004fe4000034092c */
[----:B----4-:R-:W-:Y:S03]  /*279a0*/  @!P2 HFMA2.BF16_V2 R129, -RZ.H0_H0, RZ.H0_H0, -R43.H0_H0 ;  /* 0x200000ffff81a231 */ /* 0x010fe6000034092b */
[----:B------:R-:W-:Y:S01]  /*279b0*/  PRMT R55, R119, 0x7610, R55 ;  /* 0x0000761077377816 */ /* 0x000fe20000000037 */
[----:B------:R1:W-:Y:S01]  /*279c0*/  @!P3 STL.S16 [R1+0x204], R119 ;  /* 0x000204770100b387 */ /* 0x0003e20000100600 */
[----:B---3--:R-:W2:Y:S01]  /*279d0*/  MUFU.EX2 R84, R155 ;  /* 0x0000009b00547308 */ /* 0x008ea20000000800 */
[----:B------:R-:W-:Y:S02]  /*279e0*/  PRMT R91, R129, 0x7610, R91 ;  /* 0x00007610815b7816 */ /* 0x000fe4000000005b */
[----:B------:R3:W4:Y:S04]  /*279f0*/  LDL.S16 R131, [R1+0x1f0] ;  /* 0x0001f00001837983 */ /* 0x0007280000100600 */
[----:B------:R3:W3:Y:S04]  /*27a00*/  LDL.S16 R130, [R1+0x1ec] ;  /* 0x0001ec0001827983 */ /* 0x0006e80000100600 */
[----:B------:R-:W3:Y:S04]  /*27a10*/  LDL.LU R154, [R1+0x4] ;  /* 0x00000400019a7983 */ /* 0x000ee80000300800 */
[----:B------:R-:W-:Y:S04]  /*27a20*/  @!P2 STL.S16 [R1+0x248], R129 ;  /* 0x000248810100a387 */ /* 0x000fe80000100600 */
[----:B------:R2:W3:Y:S01]  /*27a30*/  LDL.S16 R132, [R1+0x1e8] ;  /* 0x0001e80001847983 */ /* 0x0004e20000100600 */
[----:B-1----:R-:W-:Y:S02]  /*27a40*/  PRMT R119, R44, 0x5410, R43 ;  /* 0x000054102c777816 */ /* 0x002fe4000000002b */
[----:B------:R-:W-:Y:S01]  /*27a50*/  @!P3 PRMT R44, R55, 0x5410, RZ ;  /* 0x00005410372cb816 */ /* 0x000fe200000000ff */
[----:B------:R-:W-:Y:S01]  /*27a60*/  FADD.FTZ R55, R85, R92 ;  /* 0x0000005c55377221 */ /* 0x000fe20000010000 */
[----:B------:R-:W-:Y:S02]  /*27a70*/  ISETP.GE.U32.AND P3, PT, R199, R46, PT ;  /* 0x0000002ec700720c */ /* 0x000fe40003f66070 */
[----:B------:R-:W-:Y:S01]  /*27a80*/  F2FP.BF16.F32.PACK_AB R46, R93, R85 ;  /* 0x000000555d2e723e */ /* 0x000fe200000010ff */
[----:B------:R-:W-:Y:S01]  /*27a90*/  ST.E.U16 desc[UR4][R172.64+0x70], R44 ;  /* 0x0000702cac007985 */ /* 0x000fe2000c101504 */
[----:B------:R-:W-:Y:S01]  /*27aa0*/  @!P2 PRMT R43, R91, 0x5410, RZ ;  /* 0x000054105b2ba816 */ /* 0x000fe200000000ff */
[----:B------:R-:W-:Y:S01]  /*27ab0*/  FADD.FTZ R91, R124, R81 ;  /* 0x000000517c5b7221 */ /* 0x000fe20000010000 */
[----:B------:R-:W-:Y:S01]  /*27ac0*/  ISETP.GE.U32.AND P2, PT, R199, R45, PT ;  /* 0x0000002dc700720c */ /* 0x000fe20003f46070 */
[----:B------:R-:W-:Y:S01]  /*27ad0*/  @!P0 HFMA2.BF16_V2 R128, -RZ.H0_H0, RZ.H0_H0, -R46.H0_H0 ;  /* 0x200000ffff808231 */ /* 0x000fe2000034092e */
[----:B------:R-:W-:Y:S01]  /*27ae0*/  PRMT R45, R46, 0x7632, R45 ;  /* 0x000076322e2d7816 */ /* 0x000fe2000000002d */
[----:B------:R-:W-:Y:S01]  /*27af0*/  ST.E.U16 desc[UR4][R172.64+0x72], R43 ;  /* 0x0000722bac007985 */ /* 0x000fe2000c101504 */
[----:B------:R-:W-:Y:S01]  /*27b00*/  FADD.FTZ R93, R93, R55 ;  /* 0x000000375d5d7221 */ /* 0x000fe20000010000 */
[----:B------:R-:W-:Y:S01]  /*27b10*/  SHF.R.U32.HI R55, RZ, 0x18, R54 ;  /* 0x00000018ff377819 */ /* 0x000fe20000011636 */
[----:B------:R-:W-:Y:S01]  /*27b20*/  FADD.FTZ R85, R125, R87 ;  /* 0x000000577d557221 */ /* 0x000fe20000010000 */
[----:B------:R-:W-:Y:S01]  /*27b30*/  PRMT R92, R128, 0x7610, R92 ;  /* 0x00007610805c7816 */ /* 0x000fe2000000005c */
[----:B------:R1:W-:Y:S01]  /*27b40*/  @!P0 STL.S16 [R1+0x22c], R128 ;  /* 0x00022c8001008387 */ /* 0x0003e20000100600 */
[----:B------:R-:W-:Y:S01]  /*27b50*/  PRMT R125, R46, 0x5410, R45 ;  /* 0x000054102e7d7816 */ /* 0x000fe2000000002d */
[----:B--2---:R-:W-:Y:S01]  /*27b60*/  FADD.FTZ R85, R84, R85 ;  /* 0x0000005554557221 */ /* 0x004fe20000010000 */
[----:B------:R-:W-:Y:S02]  /*27b70*/  @!P0 PRMT R46, R92, 0x5410, RZ ;  /* 0x000054105c2e8816 */ /* 0x000fe400000000ff */
[----:B------:R-:W-:Y:S01]  /*27b80*/  ISETP.GE.U32.AND P0, PT, R199, R55, PT ;  /* 0x00000037c700720c */ /* 0x000fe20003f06070 */
[----:B------:R-:W-:Y:S01]  /*27b90*/  MUFU.EX2 R92, R236 ;  /* 0x000000ec005c7308 */ /* 0x000fe20000000800 */
[----:B------:R-:W-:Y:S01]  /*27ba0*/  PRMT R55, R57, 0x7632, R55 ;  /* 0x0000763239377816 */ /* 0x000fe20000000037 */
[----:B------:R-:W-:Y:S01]  /*27bb0*/  ST.E.U16 desc[UR4][R176.64+0x6e], R46 ;  /* 0x00006e2eb0007985 */ /* 0x000fe2000c101504 */
[----:B------:R-:W-:Y:S04]  /*27bc0*/  SHF.R.U32.HI R54, RZ, 0x10, R54 ;  /* 0x00000010ff367819 */ /* 0x000fe80000011636 */
[----:B------:R-:W-:Y:S03]  /*27bd0*/  LOP3.LUT R54, R54, 0xff, RZ, 0xc0, !PT ;  /* 0x000000ff36367812 */ /* 0x000fe600078ec0ff */
[----:B-1----:R1:W2:Y:S02]  /*27be0*/  MUFU.EX2 R128, R127 ;  /* 0x0000007f00807308 */ /* 0x0022a40000000800 */
[----:B-1----:R-:W2:Y:S04]  /*27bf0*/  LDL.LU R127, [R1+0x8] ;  /* 0x00000800017f7983 */ /* 0x002ea80000300800 */
[----:B------:R1:W2:Y:S01]  /*27c00*/  LDL.S16 R129, [R1+0x26c] ;  /* 0x00026c0001817983 */ /* 0x0002a20000100600 */
[----:B----4-:R-:W-:Y:S02]  /*27c10*/  @!P6 HFMA2.BF16_V2 R131, -RZ.H0_H0, RZ.H0_H0, -R45.H0_H0 ;  /* 0x200000ffff83e231 */ /* 0x010fe4000034092d */
[----:B---3--:R-:W-:Y:S03]  /*27c20*/  @!P5 HFMA2.BF16_V2 R130, -RZ.H0_H0, RZ.H0_H0, -R57.H0_H0 ;  /* 0x200000ffff82d231 */ /* 0x008fe60000340939 */
[----:B------:R-:W-:Y:S01]  /*27c30*/  PRMT R124, R131, 0x7610, R124 ;  /* 0x00007610837c7816 */ /* 0x000fe2000000007c */
[----:B------:R3:W-:Y:S01]  /*27c40*/  @!P6 STL.S16 [R1+0x1f0], R131 ;  /* 0x0001f0830100e387 */ /* 0x0007e20000100600 */
[----:B------:R-:W-:Y:S03]  /*27c50*/  PRMT R133, R130, 0x7610, R133 ;  /* 0x0000761082857816 */ /* 0x000fe60000000085 */
[----:B------:R4:W-:Y:S01]  /*27c60*/  @!P5 STL.S16 [R1+0x1ec], R130 ;  /* 0x0001ec820100d387 */ /* 0x0009e20000100600 */
[----:B------:R-:W-:Y:S02]  /*27c70*/  @!P6 PRMT R45, R124, 0x5410, RZ ;  /* 0x000054107c2de816 */ /* 0x000fe400000000ff */
[----:B------:R-:W-:Y:S01]  /*27c80*/  PRMT R124, R57, 0x5410, R55 ;  /* 0x00005410397c7816 */ /* 0x000fe20000000037 */
[----:B------:R1:W4:Y:S01]  /*27c90*/  LDL.S16 R134, [R1+0x244] ;  /* 0x0002440001867983 */ /* 0x0003220000100600 */
[----:B------:R-:W-:Y:S01]  /*27ca0*/  @!P5 PRMT R57, R133, 0x5410, RZ ;  /* 0x000054108539d816 */ /* 0x000fe200000000ff */
[----:B------:R-:W-:Y:S01]  /*27cb0*/  @!P1 HFMA2.BF16_V2 R132, -RZ.H0_H0, RZ.H0_H0, -R55.H0_H0 ;  /* 0x200000ffff849231 */ /* 0x000fe20000340937 */
[C---:B------:R-:W-:Y:S01]  /*27cc0*/  ISETP.GE.U32.AND P5, PT, R199.reuse, R54, PT ;  /* 0x00000036c700720c */ /* 0x040fe20003fa6070 */
[----:B------:R-:W-:Y:S01]  /*27cd0*/  ST.E.U16 desc[UR4][R176.64+0x70], R45 ;  /* 0x0000702db0007985 */ /* 0x000fe2000c101504 */
[C---:B--2---:R-:W-:Y:S01]  /*27ce0*/  F2FP.BF16.F32.PACK_AB R54, R128.reuse, R84 ;  /* 0x000000548036723e */ /* 0x044fe200000010ff */
[----:B------:R-:W-:Y:S01]  /*27cf0*/  FADD.FTZ R128, R128, R85 ;  /* 0x0000005580807221 */ /* 0x000fe20000010000 */
[C---:B------:R-:W-:Y:S01]  /*27d00*/  F2FP.BF16.F32.PACK_AB R84, R92.reuse, R86 ;  /* 0x000000565c54723e */ /* 0x040fe200000010ff */
[----:B------:R-:W-:Y:S01]  /*27d10*/  FADD.FTZ R92, R92, R58 ;  /* 0x0000003a5c5c7221 */ /* 0x000fe20000010000 */
[----:B------:R-:W-:Y:S01]  /*27d20*/  LOP3.LUT R58, R82, 0xffff, RZ, 0xc0, !PT ;  /* 0x0000ffff523a7812 */ /* 0x000fe200078ec0ff */
[----:B------:R-:W-:Y:S01]  /*27d30*/  ST.E.U16 desc[UR4][R178.64+0x70], R57 ;  /* 0x00007039b2007985 */ /* 0x000fe2000c101504 */
[----:B------:R-:W-:Y:S02]  /*27d40*/  PRMT R81, R54, 0x7632, R81 ;  /* 0x0000763236517816 */ /* 0x000fe40000000051 */
[----:B------:R-:W-:Y:S02]  /*27d50*/  SHF.R.U32.HI R58, RZ, 0x8, R58 ;  /* 0x00000008ff3a7819 */ /* 0x000fe4000001163a */
[----:B------:R-:W-:Y:S02]  /*27d60*/  SHF.R.U32.HI R82, RZ, 0x10, R82 ;  /* 0x00000010ff527819 */ /* 0x000fe40000011652 */
[----:B------:R-:W-:Y:S01]  /*27d70*/  LOP3.LUT R138, R58, 0xffff, RZ, 0xc0, !PT ;  /* 0x0000ffff3a8a7812 */ /* 0x000fe200078ec0ff */
[----:B---3--:R1:W2:Y:S01]  /*27d80*/  LDL.S16 R131, [R1+0x27c] ;  /* 0x00027c0001837983 */ /* 0x0082a20000100600 */
[----:B------:R-:W-:Y:S02]  /*27d90*/  LOP3.LUT R58, R82, 0xff, RZ, 0xc0, !PT ;  /* 0x000000ff523a7812 */ /* 0x000fe400078ec0ff */
[----:B------:R-:W-:Y:S01]  /*27da0*/  PRMT R87, R132, 0x7610, R87 ;  /* 0x0000761084577816 */ /* 0x000fe20000000057 */
[----:B------:R3:W-:Y:S01]  /*27db0*/  @!P1 STL.S16 [R1+0x1e8], R132 ;  /* 0x0001e88401009387 */ /* 0x0007e20000100600 */
[----:B------:R-:W-:Y:S01]  /*27dc0*/  ISETP.GE.U32.AND P4, PT, R199, R58, PT ;  /* 0x0000003ac700720c */ /* 0x000fe20003f86070 */
[----:B----4-:R-:W4:Y:S01]  /*27dd0*/  MUFU.EX2 R130, R154 ;  /* 0x0000009a00827308 */ /* 0x010f220000000800 */
[----:B------:R-:W-:Y:S01]  /*27de0*/  @!P1 PRMT R55, R87, 0x5410, RZ ;  /* 0x0000541057379816 */ /* 0x000fe200000000ff */
[----:B------:R1:W2:Y:S01]  /*27df0*/  LDL.S16 R133, [R1+0x240] ;  /* 0x0002400001857983 */ /* 0x0002a20000100600 */
[----:B------:R-:W-:Y:S03]  /*27e00*/  ISETP.GE.U32.AND P1, PT, R199, R71, PT ;  /* 0x00000047c700720c */ /* 0x000fe60003f26070 */
[----:B------:R-:W-:Y:S01]  /*27e10*/  ST.E.U16 desc[UR4][R178.64+0x72], R55 ;  /* 0x00007237b2007985 */ /* 0x000fe2000c101504 */
[----:B----4-:R-:W-:Y:S03]  /*27e20*/  FADD.FTZ R85, R130, R91 ;  /* 0x0000005b82557221 */ /* 0x010fe60000010000 */
[----:B---3--:R-:W-:Y:S10]  /*27e30*/  MUFU.EX2 R132, R245 ;  /* 0x000000f500847308 */ /* 0x008ff40000000800 */
[----:B------:R-:W-:Y:S10]  /*27e40*/  MUFU.EX2 R245, R171 ;  /* 0x000000ab00f57308 */ /* 0x000ff40000000800 */
[----:B------:R-:W3:Y:S01]  /*27e50*/  MUFU.EX2 R127, R127 ;  /* 0x0000007f007f7308 */ /* 0x000ee20000000800 */
[----:B------:R-:W-:Y:S05]  /*27e60*/  @!P3 HFMA2.BF16_V2 R129, -RZ.H0_H0, RZ.H0_H0, -R54.H0_H0 ;  /* 0x200000ffff81b231 */ /* 0x000fea0000340936 */
[----:B------:R-:W-:Y:S01]  /*27e70*/  PRMT R86, R129, 0x7610, R86 ;  /* 0x0000761081567816 */ /* 0x000fe20000000056 */
[----:B------:R4:W-:Y:S01]  /*27e80*/  @!P3 STL.S16 [R1+0x26c], R129 ;  /* 0x00026c810100b387 */ /* 0x0009e20000100600 */
[C---:B---3--:R-:W-:Y:S01]  /*27e90*/  F2FP.BF16.F32.PACK_AB R83, R127.reuse, R130 ;  /* 0x000000827f53723e */ /* 0x048fe200000010ff */
[----:B------:R-:W-:Y:S01]  /*27ea0*/  FADD.FTZ R127, R127, R85 ;  /* 0x000000557f7f7221 */ /* 0x000fe20000010000 */
[----:B------:R-:W-:Y:S02]  /*27eb0*/  FADD.FTZ R85, R132, R93 ;  /* 0x0000005d84557221 */ /* 0x000fe40000010000 */
[----:B------:R-:W-:Y:S02]  /*27ec0*/  PRMT R82, R83, 0x7632, R82 ;  /* 0x0000763253527816 */ /* 0x000fe40000000052 */
[----:B----4-:R-:W-:Y:S02]  /*27ed0*/  PRMT R129, R54, 0x5410, R81 ;  /* 0x0000541036817816 */ /* 0x010fe40000000051 */
[----:B------:R-:W-:Y:S01]  /*27ee0*/  @!P3 PRMT R54, R86, 0x5410, RZ ;  /* 0x000054105636b816 */ /* 0x000fe200000000ff */
[----:B------:R-:W-:Y:S04]  /*27ef0*/  IMAD.WIDE.U32 R86, R94, -0x2daee0ad, RZ ;  /* 0xd2511f535e567825 */ /* 0x000fe800078e00ff */
[----:B------:R-:W-:Y:S01]  /*27f00*/  ST.E.U16 desc[UR4][R174.64+0x80], R54 ;  /* 0x00008036ae007985 */ /* 0x000fe2000c101504 */
[--C-:B------:R-:W-:Y:S02]  /*27f10*/  SHF.R.U32.HI R135, RZ, 0x10, R86.reuse ;  /* 0x00000010ff877819 */ /* 0x100fe40000011656 */
[----:B------:R-:W-:Y:S02]  /*27f20*/  SHF.R.U32.HI R141, RZ, 0x18, R86 ;  /* 0x00000018ff8d7819 */ /* 0x000fe40000011656 */
[----:B------:R-:W-:Y:S04]  /*27f30*/  LOP3.LUT R71, R87, R223, R90, 0x96, !PT ;  /* 0x000000df57477212 */ /* 0x000fe800078e965a */
[----:B------:R-:W-:Y:S02]  /*27f40*/  SHF.R.U32.HI R58, RZ, 0x18, R71 ;  /* 0x00000018ff3a7819 */ /* 0x000fe40000011647 */
[----:B------:R-:W-:Y:S01]  /*27f50*/  LOP3.LUT R139, R71, 0xff, RZ, 0xc0, !PT ;  /* 0x000000ff478b7812 */ /* 0x000fe200078ec0ff */
[----:B------:R-:W-:Y:S05]  /*27f60*/  @!P5 HFMA2.BF16_V2 R134, -RZ.H0_H0, RZ.H0_H0, -R83.H0_H0 ;  /* 0x200000ffff86d231 */ /* 0x000fea0000340953 */
[----:B------:R-:W-:Y:S01]  /*27f70*/  PRMT R94, R134, 0x7610, R94 ;  /* 0x00007610865e7816 */ /* 0x000fe2000000005e */
[----:B--2---:R-:W-:Y:S05]  /*27f80*/  @!P2 HFMA2.BF16_V2 R131, -RZ.H0_H0, RZ.H0_H0, -R81.H0_H0 ;  /* 0x200000ffff83a231 */ /* 0x004fea0000340951 */
[----:B------:R-:W-:Y:S01]  /*27f90*/  PRMT R130, R131, 0x7610, R130 ;  /* 0x0000761083827816 */ /* 0x000fe20000000082 */
[----:B------:R2:W-:Y:S01]  /*27fa0*/  @!P2 STL.S16 [R1+0x27c], R131 ;  /* 0x00027c830100a387 */ /* 0x0005e20000100600 */
[----:B------:R-:W-:Y:S02]  /*27fb0*/  @!P0 HFMA2.BF16_V2 R133, -RZ.H0_H0, RZ.H0_H0, -R82.H0_H0 ;  /* 0x200000ffff858231 */ /* 0x000fe40000340952 */
[----:B------:R-:W-:Y:S01]  /*27fc0*/  @!P2 PRMT R81, R130, 0x5410, RZ ;  /* 0x000054108251a816 */ /* 0x000fe200000000ff */
[----:B------:R3:W-:Y:S01]  /*27fd0*/  @!P5 STL.S16 [R1+0x244], R134 ;  /* 0x000244860100d387 */ /* 0x0007e20000100600 */
[----:B------:R-:W-:Y:S02]  /*27fe0*/  PRMT R130, R83, 0x5410, R82 ;  /* 0x0000541053827816 */ /* 0x000fe40000000052 */
[----:B------:R-:W-:Y:S01]  /*27ff0*/  PRMT R91, R133, 0x7610, R91 ;  /* 0x00007610855b7816 */ /* 0x000fe2000000005b */
[----:B------:R4:W-:Y:S01]  /*28000*/  @!P0 STL.S16 [R1+0x240], R133 ;  /* 0x0002408501008387 */ /* 0x0009e20000100600 */
[----:B------:R-:W-:Y:S02]  /*28010*/  @!P5 PRMT R83, R94, 0x5410, RZ ;  /* 0x000054105e53d816 */ /* 0x000fe400000000ff */
[----:B------:R-:W-:Y:S01]  /*28020*/  @!P0 PRMT R82, R91, 0x5410, RZ ;  /* 0x000054105b528816 */ /* 0x000fe200000000ff */
[----:B------:R1:W4:Y:S01]  /*28030*/  LDL.S16 R149, [R1+0x2b0] ;  /* 0x0002b00001957983 */ /* 0x0003220000100600 */
[C---:B------:R-:W-:Y:S02]  /*28040*/  LOP3.LUT R91, R86.reuse, 0xff, RZ, 0xc0, !PT ;  /* 0x000000ff565b7812 */ /* 0x040fe400078ec0ff */
[----:B------:R-:W-:Y:S01]  /*28050*/  LOP3.LUT R94, R86, 0xffff, RZ, 0xc0, !PT ;  /* 0x0000ffff565e7812 */ /* 0x000fe200078ec0ff */
[----:B------:R1:W4:Y:S01]  /*28060*/  LDL.S16 R148, [R1+0x2d8] ;  /* 0x0002d80001947983 */ /* 0x0003220000100600 */
[----:B------:R-:W-:Y:S02]  /*28070*/  LOP3.LUT R86, R89, R215, R190, 0x96, !PT ;  /* 0x000000d759567212 */ /* 0x000fe400078e96be */
[C---:B------:R-:W-:Y:S01]  /*28080*/  ISETP.GE.U32.AND P0, PT, R199.reuse, R58, PT ;  /* 0x0000003ac700720c */ /* 0x040fe20003f06070 */
[----:B------:R-:W-:Y:S01]  /*28090*/  FADD.FTZ R58, R136, R92 ;  /* 0x0000005c883a7221 */ /* 0x000fe20000010000 */
[----:B------:R-:W-:Y:S01]  /*280a0*/  ISETP.GE.U32.AND P3, PT, R199, R91, PT ;  /* 0x0000005bc700720c */ /* 0x000fe20003f66070 */
[----:B------:R-:W-:Y:S01]  /*280b0*/  IMAD.WIDE.U32 R86, R86, -0x2daee0ad, RZ ;  /* 0xd2511f5356567825 */ /* 0x000fe200078e00ff */
[----:B------:R1:W4:Y:S01]  /*280c0*/  LDL.S16 R151, [R1+0x298] ;  /* 0x0002980001977983 */ /* 0x0003220000100600 */
[----:B--2---:R-:W2:Y:S03]  /*280d0*/  MUFU.EX2 R131, R249 ;  /* 0x000000f900837308 */ /* 0x004ea60000000800 */
[----:B------:R-:W-:Y:S01]  /*280e0*/  LOP3.LUT R92, R87, R216, R212, 0x96, !PT ;  /* 0x000000d8575c7212 */ /* 0x000fe200078e96d4 */
[----:B------:R1:W4:Y:S04]  /*280f0*/  LDL.S16 R147, [R1+0x2ac] ;  /* 0x0002ac0001937983 */ /* 0x0003280000100600 */
[----:B------:R-:W-:Y:S01]  /*28100*/  @P0 LOP3.LUT R200, R200, 0x20000, RZ, 0xfc, !PT ;  /* 0x00020000c8c80812 */ /* 0x000fe200078efcff */
[----:B------:R-:W4:Y:S01]  /*28110*/  LDL.LU R155, [R1+0x70] ;  /* 0x00007000019b7983 */ /* 0x000f220000300800 */
[----:B------:R-:W-:Y:S01]  /*28120*/  ISETP.GE.U32.AND P0, PT, R199, R138, PT ;  /* 0x0000008ac700720c */ /* 0x000fe20003f06070 */
[----:B---3--:R-:W3:Y:S01]  /*28130*/  MUFU.EX2 R134, R244 ;  /* 0x000000f400867308 */ /* 0x008ee20000000800 */
[----:B------:R-:W-:Y:S01]  /*28140*/  LOP3.LUT R200, R200, 0xfffbffff, RZ, 0xc0, !PT ;  /* 0xfffbffffc8c87812 */ /* 0x000fe200078ec0ff */
[----:B------:R-:W3:Y:S01]  /*28150*/  LDL.LU R154, [R1+0x6c] ;  /* 0x00006c00019a7983 */ /* 0x000ee20000300800 */
[----:B------:R-:W-:Y:S03]  /*28160*/  IMAD.WIDE.U32 R92, R92, -0x326172a9, RZ ;  /* 0xcd9e8d575c5c7825 */ /* 0x000fe600078e00ff */
[----:B------:R-:W-:Y:S01]  /*28170*/  @P3 LOP3.LUT R200, R200, 0x40000, RZ, 0xfc, !PT ;  /* 0x00040000c8c83812 */ /* 0x000fe200078efcff */
[----:B------:R-:W-:Y:S01]  /*28180*/  ST.E.U16 desc[UR4][R174.64+0x82], R81 ;  /* 0x00008251ae007985 */ /* 0x000fe2000c101504 */
[----:B--2---:R-:W-:Y:S01]  /*28190*/  F2FP.BF16.F32.PACK_AB R90, R131, R132 ;  /* 0x00000084835a723e */ /* 0x004fe200000010ff */
[----:B----4-:R-:W-:Y:S01]  /*281a0*/  IMAD.WIDE.U32 R132, R88, -0x2daee0ad, RZ ;  /* 0xd2511f5358847825 */ /* 0x010fe200078e00ff */
[----:B------:R-:W-:Y:S01]  /*281b0*/  ISETP.GE.U32.AND P3, PT, R199, R140, PT ;  /* 0x0000008cc700720c */ /* 0x000fe20003f66070 */
[----:B------:R-:W-:Y:S01]  /*281c0*/  ST.E.U16 desc[UR4][R172.64+0x82], R82 ;  /* 0x00008252ac007985 */ /* 0x000fe2000c101504 */
[----:B------:R-:W-:Y:S01]  /*281d0*/  PRMT R89, R90, 0x7632, R89 ;  /* 0x000076325a597816 */ /* 0x000fe20000000059 */
[----:B------:R-:W-:Y:S01]  /*281e0*/  FADD.FTZ R131, R131, R85 ;  /* 0x0000005583837221 */ /* 0x000fe20000010000 */
[----:B------:R-:W-:Y:S01]  /*281f0*/  LOP3.LUT R85, R133, R221, R86, 0x96, !PT ;  /* 0x000000dd85557212 */ /* 0x000fe200078e9656 */
[----:B------:R-:W-:Y:S01]  /*28200*/  ST.E.U16 desc[UR4][R172.64+0x80], R83 ;  /* 0x00008053ac007985 */ /* 0x000fe2000c101504 */
[----:B------:R-:W-:Y:S01]  /*28210*/  LOP3.LUT R86, R93, R211, R182, 0x96, !PT ;  /* 0x000000d35d567212 */ /* 0x000fe200078e96b6 */
[C---:B---3--:R-:W-:Y:S01]  /*28220*/  FADD.FTZ R187, R134.reuse, R58 ;  /* 0x0000003a86bb7221 */ /* 0x048fe20000010000 */
[----:B------:R-:W-:Y:S02]  /*28230*/  F2FP.BF16.F32.PACK_AB R88, R134, R136 ;  /* 0x000000888658723e */ /* 0x000fe400000010ff */
[----:B------:R-:W-:Y:S01]  /*28240*/  SHF.R.U32.HI R58, RZ, 0x10, R71 ;  /* 0x00000010ff3a7819 */ /* 0x000fe20000011647 */
[----:B------:R-:W-:Y:S01]  /*28250*/  IMAD.WIDE.U32 R86, R86, -0x2daee0ad, RZ ;  /* 0xd2511f5356567825 */ /* 0x000fe200078e00ff */
[----:B------:R-:W-:Y:S02]  /*28260*/  PRMT R134, R90, 0x5410, R89 ;  /* 0x000054105a867816 */ /* 0x000fe40000000059 */
[----:B------:R-:W-:Y:S02]  /*28270*/  LOP3.LUT R58, R58, 0xff, RZ, 0xc0, !PT ;  /* 0x000000ff3a3a7812 */ /* 0x000fe400078ec0ff */
[----:B------:R-:W-:Y:S01]  /*28280*/  LOP3.LUT R87, R87, R219, R132, 0x96, !PT ;  /* 0x000000db57577212 */ /* 0x000fe200078e9684 */
[----:B------:R-:W-:Y:S01]  /*28290*/  IMAD.WIDE.U32 R132, R85, -0x326172a9, RZ ;  /* 0xcd9e8d5755847825 */ /* 0x000fe200078e00ff */
[----:B------:R-:W-:Y:S02]  /*282a0*/  ISETP.GE.U32.AND P6, PT, R199, R58, PT ;  /* 0x0000003ac700720c */ /* 0x000fe40003fc6070 */
[----:B------:R-:W-:Y:S02]  /*282b0*/  LOP3.LUT R71, R71, 0xffff, RZ, 0xc0, !PT ;  /* 0x0000ffff47477812 */ /* 0x000fe400078ec0ff */
[----:B------:R-:W-:Y:S02]  /*282c0*/  LOP3.LUT R92, R133, R220, R92, 0x96, !PT ;  /* 0x000000dc855c7212 */ /* 0x000fe400078e965c */
[----:B------:R-:W-:Y:S03]  /*282d0*/  SHF.R.U32.HI R71, RZ, 0x8, R71 ;  /* 0x00000008ff477819 */ /* 0x000fe60000011647 */
[----:B------:R-:W-:Y:S01]  /*282e0*/  IMAD.WIDE.U32 R142, R92, -0x2daee0ad, RZ ;  /* 0xd2511f535c8e7825 */ /* 0x000fe200078e00ff */
[C---:B------:R-:W-:Y:S02]  /*282f0*/  PRMT R92, R84.reuse, 0x7632, R92 ;  /* 0x00007632545c7816 */ /* 0x040fe4000000005c */
[----:B------:R-:W-:Y:S02]  /*28300*/  LOP3.LUT R71, R71, 0xffff, RZ, 0xc0, !PT ;  /* 0x0000ffff47477812 */ /* 0x000fe400078ec0ff */
[----:B------:R-:W-:Y:S01]  /*28310*/  LOP3.LUT R136, R143, R217, R86, 0x96, !PT ;  /* 0x000000d98f887212 */ /* 0x000fe200078e9656 */
[----:B------:R-:W-:Y:S01]  /*28320*/  IMAD.WIDE.U32 R86, R87, -0x326172a9, RZ ;  /* 0xcd9e8d5757567825 */ /* 0x000fe200078e00ff */
[----:B------:R-:W-:Y:S03]  /*28330*/  PRMT R133, R84, 0x5410, R92 ;  /* 0x0000541054857816 */ /* 0x000fe6000000005c */
[----:B------:R-:W-:Y:S01]  /*28340*/  IMAD.WIDE.U32 R136, R136, -0x326172a9, RZ ;  /* 0xcd9e8d5788887825 */ /* 0x000fe200078e00ff */
[----:B------:R-:W-:Y:S02]  /*28350*/  LOP3.LUT R91, R87, R218, R132, 0x96, !PT ;  /* 0x000000da575b7212 */ /* 0x000fe400078e9684 */
[----:B------:R-:W-:Y:S02]  /*28360*/  PRMT R87, R88, 0x7632, R87 ;  /* 0x0000763258577816 */ /* 0x000fe40000000057 */
[----:B------:R-:W-:Y:S04]  /*28370*/  LOP3.LUT R58, R137, R222, R86, 0x96, !PT ;  /* 0x000000de893a7212 */ /* 0x000fe800078e9656 */
[----:B------:R-:W-:Y:S02]  /*28380*/  LOP3.LUT R85, R58, 0xff, RZ, 0xc0, !PT ;  /* 0x000000ff3a557812 */ /* 0x000fe400078ec0ff */
[--C-:B------:R-:W-:Y:S02]  /*28390*/  SHF.R.U32.HI R70, RZ, 0x10, R58.reuse ;  /* 0x00000010ff467819 */ /* 0x100fe4000001163a */
[C---:B------:R-:W-:Y:S02]  /*283a0*/  ISETP.GE.U32.AND P2, PT, R199.reuse, R85, PT ;  /* 0x00000055c700720c */ /* 0x040fe40003f46070 */
[----:B------:R-:W-:Y:S04]  /*283b0*/  LOP3.LUT R70, R70, 0xff, RZ, 0xc0, !PT ;  /* 0x000000ff46467812 */ /* 0x000fe800078ec0ff */
[----:B------:R-:W-:Y:S07]  /*283c0*/  ISETP.GE.U32.AND P5, PT, R199, R70, PT ;  /* 0x00000046c700720c */ /* 0x000fee0003fa6070 */
[----:B------:R-:W-:Y:S05]  /*283d0*/  @!P2 HFMA2.BF16_V2 R149, -RZ.H0_H0, RZ.H0_H0, -R90.H0_H0 ;  /* 0x200000ffff95a231 */ /* 0x000fea000034095a */
[----:B------:R-:W-:Y:S01]  /*283e0*/  PRMT R85, R149, 0x7610, R85 ;  /* 0x0000761095557816 */ /* 0x000fe20000000055 */
[----:B------:R2:W-:Y:S03]  /*283f0*/  @!P2 STL.S16 [R1+0x2b0], R149 ;  /* 0x0002b0950100a387 */ /* 0x0005e60000100600 */
[----:B------:R-:W-:Y:S02]  /*28400*/  @!P2 PRMT R90, R85, 0x5410, RZ ;  /* 0x00005410555aa816 */ /* 0x000fe400000000ff */
[----:B------:R-:W-:Y:S01]  /*28410*/  LOP3.LUT R85, R58, 0xffff, RZ, 0xc0, !PT ;  /* 0x0000ffff3a557812 */ /* 0x000fe200078ec0ff */
[----:B------:R-:W-:Y:S01]  /*28420*/  @!P5 HFMA2.BF16_V2 R151, -RZ.H0_H0, RZ.H0_H0, -R84.H0_H0 ;  /* 0x200000ffff97d231 */ /* 0x000fe20000340954 */
[----:B------:R-:W-:Y:S01]  /*28430*/  SHF.R.U32.HI R58, RZ, 0x18, R58 ;  /* 0x00000018ff3a7819 */ /* 0x000fe2000001163a */
[----:B------:R-:W-:Y:S01]  /*28440*/  ST.E.U16 desc[UR4][R176.64+0x7e], R90 ;  /* 0x00007e5ab0007985 */ /* 0x000fe2000c101504 */
[----:B------:R-:W-:Y:S04]  /*28450*/  SHF.R.U32.HI R85, RZ, 0x8, R85 ;  /* 0x00000008ff557819 */ /* 0x000fe80000011655 */
[----:B------:R-:W-:Y:S04]  /*28460*/  LOP3.LUT R85, R85, 0xffff, RZ, 0xc0, !PT ;  /* 0x0000ffff55557812 */ /* 0x000fe800078ec0ff */
[----:B------:R-:W-:Y:S02]  /*28470*/  ISETP.GE.U32.AND P2, PT, R199, R85, PT ;  /* 0x00000055c700720c */ /* 0x000fe40003f46070 */
[----:B------:R-:W-:Y:S04]  /*28480*/  PRMT R85, R151, 0x7610, R85 ;  /* 0x0000761097557816 */ /* 0x000fe80000000055 */
[----:B------:R-:W-:Y:S02]  /*28490*/  @!P5 PRMT R84, R85, 0x5410, RZ ;  /* 0x000054105554d816 */ /* 0x000fe400000000ff */
[----:B------:R-:W3:Y:S05]  /*284a0*/  MUFU.EX2 R85, R155 ;  /* 0x0000009b00557308 */ /* 0x000eea0000000800 */
[----:B------:R-:W-:Y:S05]  /*284b0*/  @!P2 HFMA2.BF16_V2 R148, -RZ.H0_H0, RZ.H0_H0, -R89.H0_H0 ;  /* 0x200000ffff94a231 */ /* 0x000fea0000340959 */
[----:B------:R-:W-:Y:S01]  /*284c0*/  PRMT R86, R148, 0x7610, R86 ;  /* 0x0000761094567816 */ /* 0x000fe20000000056 */
[----:B------:R4:W-:Y:S03]  /*284d0*/  @!P2 STL.S16 [R1+0x2d8], R148 ;  /* 0x0002d8940100a387 */ /* 0x0009e60000100600 */
[----:B------:R-:W-:Y:S01]  /*284e0*/  @!P2 PRMT R89, R86, 0x5410, RZ ;  /* 0x000054105659a816 */ /* 0x000fe200000000ff */
[----:B--2---:R1:W2:Y:S01]  /*284f0*/  LDL.S16 R149, [R1+0x294] ;  /* 0x0002940001957983 */ /* 0x0042a20000100600 */
[----:B------:R-:W-:Y:S01]  /*28500*/  ISETP.GE.U32.AND P2, PT, R199, R58, PT ;  /* 0x0000003ac700720c */ /* 0x000fe20003f46070 */
[----:B------:R-:W3:Y:S02]  /*28510*/  MUFU.EX2 R86, R154 ;  /* 0x0000009a00567308 */ /* 0x000ee40000000800 */
[----:B------:R-:W-:Y:S04]  /*28520*/  ST.E.U16 desc[UR4][R176.64+0x80], R89 ;  /* 0x00008059b0007985 */ /* 0x000fe8000c101504 */
[----:B------:R-:W-:Y:S06]  /*28530*/  ST.E.U16 desc[UR4][R178.64+0x80], R84 ;  /* 0x00008054b2007985 */ /* 0x000fec000c101504 */
[----:B------:R-:W-:Y:S05]  /*28540*/  @!P2 HFMA2.BF16_V2 R147, -RZ.H0_H0, RZ.H0_H0, -R92.H0_H0 ;  /* 0x200000ffff93a231 */ /* 0x000fea000034095c */
[----:B------:R-:W-:Y:S01]  /*28550*/  PRMT R70, R147, 0x7610, R70 ;  /* 0x0000761093467816 */ /* 0x000fe20000000046 */
[----:B----4-:R1:W4:Y:S03]  /*28560*/  LDL.S16 R148, [R1+0x290] ;  /* 0x0002900001947983 */ /* 0x0103260000100600 */
[----:B------:R-:W-:Y:S01]  /*28570*/  @!P2 PRMT R92, R70, 0x5410, RZ ;  /* 0x00005410465ca816 */ /* 0x000fe200000000ff */
[----:B---3--:R-:W-:Y:S01]  /*28580*/  FADD.FTZ R70, R85, R128 ;  /* 0x0000008055467221 */ /* 0x008fe20000010000 */
[C---:B------:R-:W-:Y:S01]  /*28590*/  F2FP.BF16.F32.PACK_AB R85, R86.reuse, R85 ;  /* 0x000000555655723e */ /* 0x040fe200000010ff */
[----:B------:R-:W3:Y:S02]  /*285a0*/  LDL.LU R153, [R1+0x68] ;  /* 0x0000680001997983 */ /* 0x000ee40000300800 */
[----:B------:R-:W-:Y:S01]  /*285b0*/  FADD.FTZ R167, R86, R70 ;  /* 0x0000004656a77221 */ /* 0x000fe20000010000 */
[C---:B------:R-:W-:Y:S01]  /*285c0*/  PRMT R77, R85.reuse, 0x7632, R77 ;  /* 0x00007632554d7816 */ /* 0x040fe2000000004d */
[----:B------:R-:W3:Y:S03]  /*285d0*/  LDL.LU R150, [R1+0x3c] ;  /* 0x00003c0001967983 */ /* 0x000ee60000300800 */
[----:B------:R-:W-:Y:S01]  /*285e0*/  PRMT R128, R85, 0x5410, R77 ;  /* 0x0000541055807816 */ /* 0x000fe2000000004d */
[----:B------:R-:W-:Y:S04]  /*285f0*/  @!P5 STL.S16 [R1+0x298], R151 ;  /* 0x000298970100d387 */ /* 0x000fe80000100600 */
[----:B------:R1:W-:Y:S04]  /*28600*/  @!P2 STL.S16 [R1+0x2ac], R147 ;  /* 0x0002ac930100a387 */ /* 0x0003e80000100600 */
[----:B------:R2:W3:Y:S04]  /*28610*/  LDL.S16 R76, [R1+0x264] ;  /* 0x00026400014c7983 */ /* 0x0004e80000100600 */
[----:B------:R-:W-:Y:S04]  /*28620*/  ST.E.U16 desc[UR4][R178.64+0x82], R92 ;  /* 0x0000825cb2007985 */ /* 0x000fe8000c101504 */
[----:B-1----:R1:W3:Y:S04]  /*28630*/  LDL.S16 R147, [R1+0x268] ;  /* 0x0002680001937983 */ /* 0x0022e80000100600 */
[----:B------:R-:W3:Y:S04]  /*28640*/  LDL.LU R152, [R1+0xc] ;  /* 0x00000c0001987983 */ /* 0x000ee80000300800 */
[----:B------:R-:W3:Y:S04]  /*28650*/  LDL.LU R151, [R1] ;  /* 0x0000000001977983 */ /* 0x000ee80000300800 */
[----:B------:R-:W3:Y:S04]  /*28660*/  LDL.LU R155, [R1+0x80] ;  /* 0x00008000019b7983 */ /* 0x000ee80000300800 */
[----:B------:R-:W3:Y:S01]  /*28670*/  LDL.LU R154, [R1+0x7c] ;  /* 0x00007c00019a7983 */ /* 0x000ee20000300800 */
[----:B--2---:R-:W-:Y:S05]  /*28680*/  @!P3 HFMA2.BF16_V2 R149, -RZ.H0_H0, RZ.H0_H0, -R85.H0_H0 ;  /* 0x200000ffff95b231 */ /* 0x004fea0000340955 */
[----:B------:R-:W-:Y:S01]  /*28690*/  PRMT R140, R149, 0x7610, R140 ;  /* 0x00007610958c7816 */ /* 0x000fe2000000008c */
[----:B------:R2:W-:Y:S03]  /*286a0*/  @!P3 STL.S16 [R1+0x294], R149 ;  /* 0x000294950100b387 */ /* 0x0005e60000100600 */
[----:B------:R-:W-:Y:S05]  /*286b0*/  @!P3 PRMT R85, R140, 0x5410, RZ ;  /* 0x000054108c55b816 */ /* 0x000fea00000000ff */
[----:B------:R-:W-:Y:S01]  /*286c0*/  ST.E.U16 desc[UR4][R174.64+0x90], R85 ;  /* 0x00009055ae007985 */ /* 0x000fe2000c101504 */
[----:B----4-:R-:W-:Y:S05]  /*286d0*/  @!P0 HFMA2.BF16_V2 R148, -RZ.H0_H0, RZ.H0_H0, -R77.H0_H0 ;  /* 0x200000ffff948231 */ /* 0x010fea000034094d */
[----:B------:R-:W-:Y:S01]  /*286e0*/  PRMT R58, R148, 0x7610, R58 ;  /* 0x00007610943a7816 */ /* 0x000fe2000000003a */
[----:B------:R4:W-:Y:S01]  /*286f0*/  @!P0 STL.S16 [R1+0x290], R148 ;  /* 0x0002909401008387 */ /* 0x0009e20000100600 */
[----:B---3--:R-:W3:Y:S02]  /*28700*/  MUFU.EX2 R79, R153 ;  /* 0x00000099004f7308 */ /* 0x008ee40000000800 */
[----:B------:R-:W-:Y:S01]  /*28710*/  @!P0 PRMT R77, R58, 0x5410, RZ ;  /* 0x000054103a4d8816 */ /* 0x000fe200000000ff */
[----:B--2---:R1:W2:Y:S01]  /*28720*/  LDL.S16 R149, [R1+0x1e0] ;  /* 0x0001e00001957983 */ /* 0x0042a20000100600 */
[----:B------:R-:W-:Y:S02]  /*28730*/  SHF.R.U32.HI R58, RZ, 0x8, R94 ;  /* 0x00000008ff3a7819 */ /* 0x000fe4000001165e */
[C---:B------:R-:W-:Y:S01]  /*28740*/  ISETP.GE.U32.AND P0, PT, R199.reuse, R139, PT ;  /* 0x0000008bc700720c */ /* 0x040fe20003f06070 */
[----:B------:R-:W-:Y:S01]  /*28750*/  ST.E.U16 desc[UR4][R174.64+0x92], R77 ;  /* 0x0000924dae007985 */ /* 0x000fe2000c101504 */
[----:B------:R-:W-:Y:S02]  /*28760*/  LOP3.LUT R58, R58, 0xffff, RZ, 0xc0, !PT ;  /* 0x0000ffff3a3a7812 */ /* 0x000fe400078ec0ff */
[----:B------:R-:W4:Y:S02]  /*28770*/  MUFU.EX2 R165, R150 ;  /* 0x0000009600a57308 */ /* 0x000f240000000800 */
[----:B------:R-:W-:Y:S02]  /*28780*/  ISETP.GE.U32.AND P5, PT, R199, R58, PT ;  /* 0x0000003ac700720c */ /* 0x000fe40003fa6070 */
[----:B------:R-:W-:Y:S01]  /*28790*/  LOP3.LUT R58, R135, 0xff, RZ, 0xc0, !PT ;  /* 0x000000ff873a7812 */ /* 0x000fe200078ec0ff */
[----:B---3--:R-:W-:Y:S03]  /*287a0*/  FADD.FTZ R184, R79, R127 ;  /* 0x0000007f4fb87221 */ /* 0x008fe60000010000 */
[----:B------:R-:W-:Y:S02]  /*287b0*/  ISETP.GE.U32.AND P2, PT, R199, R58, PT ;  /* 0x0000003ac700720c */ /* 0x000fe40003f46070 */
[----:B----4-:R-:W-:Y:S01]  /*287c0*/  F2FP.BF16.F32.PACK_AB R79, R165, R79 ;  /* 0x0000004fa54f723e */ /* 0x010fe200000010ff */
[----:B------:R1:W3:Y:S03]  /*287d0*/  LDL.S16 R150, [R1+0x1dc] ;  /* 0x0001dc0001967983 */ /* 0x0002e60000100600 */
[C---:B------:R-:W-:Y:S04]  /*287e0*/  PRMT R78, R79.reuse, 0x7632, R78 ;  /* 0x000076324f4e7816 */ /* 0x040fe8000000004e */
[----:B------:R-:W-:Y:S01]  /*287f0*/  PRMT R127, R79, 0x5410, R78 ;  /* 0x000054104f7f7816 */ /* 0x000fe2000000004e */
[----:B------:R-:W-:Y:S02]  /*28800*/  @!P4 HFMA2.BF16_V2 R147, -RZ.H0_H0, RZ.H0_H0, -R79.H0_H0 ;  /* 0x200000ffff93c231 */ /* 0x000fe4000034094f */
[----:B------:R-:W-:Y:S03]  /*28810*/  @!P1 HFMA2.BF16_V2 R76, -RZ.H0_H0, RZ.H0_H0, -R78.H0_H0 ;  /* 0x200000ffff4c9231 */ /* 0x000fe6000034094e */
[----:B------:R-:W-:Y:S01]  /*28820*/  PRMT R132, R147, 0x7610, R132 ;  /* 0x0000761093847816 */ /* 0x000fe20000000084 */
[----:B------:R4:W-:Y:S01]  /*28830*/  @!P4 STL.S16 [R1+0x268], R147 ;  /* 0x000268930100c387 */ /* 0x0009e20000100600 */
[----:B------:R-:W-:Y:S01]  /*28840*/  PRMT R58, R76, 0x7610, R58 ;  /* 0x000076104c3a7816 */ /* 0x000fe2000000003a */
[----:B------:R-:W-:Y:S01]  /*28850*/  MUFU.EX2 R243, R151 ;  /* 0x0000009700f37308 */ /* 0x000fe20000000800 */
[----:B------:R-:W-:Y:S01]  /*28860*/  @!P4 PRMT R79, R132, 0x5410, RZ ;  /* 0x00005410844fc816 */ /* 0x000fe200000000ff */
[----:B------:R1:W-:Y:S01]  /*28870*/  @!P1 STL.S16 [R1+0x264], R76 ;  /* 0x0002644c01009387 */ /* 0x0003e20000100600 */
[----:B------:R-:W-:Y:S02]  /*28880*/  @!P1 PRMT R78, R58, 0x5410, RZ ;  /* 0x000054103a4e9816 */ /* 0x000fe400000000ff */
[----:B------:R-:W-:Y:S01]  /*28890*/  LOP3.LUT R58, R136, 0xff, RZ, 0xc0, !PT ;  /* 0x000000ff883a7812 */ /* 0x000fe200078ec0ff */
[----:B------:R1:W3:Y:S01]  /*288a0*/  LDL.S16 R132, [R1+0x1d0] ;  /* 0x0001d00001847983 */ /* 0x0002e20000100600 */
[C---:B------:R-:W-:Y:S03]  /*288b0*/  ISETP.GE.U32.AND P4, PT, R199.reuse, R71, PT ;  /* 0x00000047c700720c */ /* 0x040fe60003f86070 */
[----:B------:R-:W-:Y:S01]  /*288c0*/  MUFU.EX2 R148, R155 ;  /* 0x0000009b00947308 */ /* 0x000fe20000000800 */
[----:B------:R-:W-:Y:S01]  /*288d0*/  ISETP.GE.U32.AND P1, PT, R199, R58, PT ;  /* 0x0000003ac700720c */ /* 0x000fe20003f26070 */
[----:B------:R2:W3:Y:S01]  /*288e0*/  LDL.S16 R140, [R1+0x1d8] ;  /* 0x0001d800018c7983 */ /* 0x0004e20000100600 */
[----:B------:R-:W-:Y:S03]  /*288f0*/  F2FP.BF16.F32.PACK_AB R71, R227, R163 ;  /* 0x000000a3e347723e */ /* 0x000fe600000010ff */
[----:B------:R-:W-:Y:S01]  /*28900*/  ST.E.U16 desc[UR4][R172.64+0x90], R79 ;  /* 0x0000904fac007985 */ /* 0x000fe2000c101504 */
[----:B------:R-:W-:Y:S03]  /*28910*/  PRMT R74, R71, 0x7632, R74 ;  /* 0x00007632474a7816 */ /* 0x000fe6000000004a */
[----:B------:R-:W1:Y:S01]  /*28920*/  MUFU.EX2 R236, R154 ;  /* 0x0000009a00ec7308 */ /* 0x000e620000000800 */
[----:B------:R-:W-:Y:S04]  /*28930*/  ST.E.U16 desc[UR4][R172.64+0x92], R78 ;  /* 0x0000924eac007985 */ /* 0x000fe8000c101504 */
[----:B----4-:R4:W4:Y:S05]  /*28940*/  LDL.S16 R147, [R1+0x1e4] ;  /* 0x0001e40001937983 */ /* 0x01092a0000100600 */
[----:B-1----:R-:W1:Y:S01]  /*28950*/  MUFU.EX2 R76, R152 ;  /* 0x00000098004c7308 */ /* 0x002e620000000800 */
[----:B------:R-:W-:Y:S01]  /*28960*/  F2FP.BF16.F32.PACK_AB R94, R236, R148 ;  /* 0x00000094ec5e723e */ /* 0x000fe200000010ff */
[----:B------:R-:W-:Y:S03]  /*28970*/  IMAD.MOV.U32 R90, RZ, RZ, R236 ;  /* 0x000000ffff5a7224 */ /* 0x000fe600078e00ec */
[----:B------:R-:W-:Y:S01]  /*28980*/  PRMT R93, R94, 0x7632, R93 ;  /* 0x000076325e5d7816 */ /* 0x000fe2000000005d */
[----:B-1----:R-:W-:Y:S01]  /*28990*/  FADD.FTZ R166, R76, R131 ;  /* 0x000000834ca67221 */ /* 0x002fe20000010000 */
[----:B------:R-:W-:Y:S04]  /*289a0*/  F2FP.BF16.F32.PACK_AB R76, R243, R76 ;  /* 0x0000004cf34c723e */ /* 0x000fe800000010ff */
[C---:B------:R-:W-:Y:S04]  /*289b0*/  PRMT R86, R76.reuse, 0x7632, R86 ;  /* 0x000076324c567816 */ /* 0x040fe80000000056 */
[----:B------:R-:W-:Y:S01]  /*289c0*/  PRMT R131, R76, 0x5410, R86 ;  /* 0x000054104c837816 */ /* 0x000fe20000000056 */
[----:B--2---:R-:W-:Y:S05]  /*289d0*/  @!P0 HFMA2.BF16_V2 R149, -RZ.H0_H0, RZ.H0_H0, -R94.H0_H0 ;  /* 0x200000ffff958231 */ /* 0x004fea000034095e */
[----:B------:R-:W-:Y:S01]  /*289e0*/  PRMT R135, R149, 0x7610, R135 ;  /* 0x0000761095877816 */ /* 0x000fe20000000087 */
[----:B---3--:R-:W-:Y:S05]  /*289f0*/  @!P1 HFMA2.BF16_V2 R150, -RZ.H0_H0, RZ.H0_H0, -R76.H0_H0 ;  /* 0x200000ffff969231 */ /* 0x008fea000034094c */
[----:B------:R-:W-:Y:S01]  /*28a00*/  PRMT R58, R150, 0x7610, R58 ;  /* 0x00007610963a7816 */ /* 0x000fe2000000003a */
[----:B------:R-:W-:Y:S03]  /*28a10*/  @!P1 STL.S16 [R1+0x1dc], R150 ;  /* 0x0001dc9601009387 */ /* 0x000fe60000100600 */
[----:B------:R-:W-:Y:S01]  /*28a20*/  @!P1 PRMT R76, R58, 0x5410, RZ ;  /* 0x000054103a4c9816 */ /* 0x000fe200000000ff */
[----:B------:R-:W-:Y:S01]  /*28a30*/  @!P0 STL.S16 [R1+0x1e0], R149 ;  /* 0x0001e09501008387 */ /* 0x000fe20000100600 */
[----:B------:R-:W-:Y:S03]  /*28a40*/  LOP3.LUT R58, R136, 0xffff, RZ, 0xc0, !PT ;  /* 0x0000ffff883a7812 */ /* 0x000fe600078ec0ff */
[----:B------:R1:W2:Y:S01]  /*28a50*/  LDL.S16 R67, [R1+0x1d4] ;  /* 0x0001d40001437983 */ /* 0x0002a20000100600 */
[----:B------:R-:W-:Y:S03]  /*28a60*/  SHF.R.U32.HI R58, RZ, 0x8, R58 ;  /* 0x00000008ff3a7819 */ /* 0x000fe6000001163a */
[----:B------:R-:W3:Y:S01]  /*28a70*/  LDL.LU R155, [R1+0x78] ;  /* 0x00007800019b7983 */ /* 0x000ee20000300800 */
[----:B------:R-:W-:Y:S03]  /*28a80*/  LOP3.LUT R58, R58, 0xffff, RZ, 0xc0, !PT ;  /* 0x0000ffff3a3a7812 */ /* 0x000fe600078ec0ff */
[----:B------:R-:W3:Y:S01]  /*28a90*/  LDL.LU R154, [R1+0x74] ;  /* 0x00007400019a7983 */ /* 0x000ee20000300800 */
[----:B------:R-:W-:Y:S03]  /*28aa0*/  ISETP.GE.U32.AND P1, PT, R199, R58, PT ;  /* 0x0000003ac700720c */ /* 0x000fe60003f26070 */
[----:B------:R-:W-:Y:S10]  /*28ab0*/  ST.E.U16 desc[UR4][R176.64+0x8e], R76 ;  /* 0x00008e4cb0007985 */ /* 0x000ff4000c101504 */
[----:B----4-:R-:W-:Y:S05]  /*28ac0*/  @!P1 HFMA2.BF16_V2 R147, -RZ.H0_H0, RZ.H0_H0, -R86.H0_H0 ;  /* 0x200000ffff939231 */ /* 0x010fea0000340956 */
[----:B------:R-:W-:Y:S01]  /*28ad0*/  PRMT R58, R147, 0x7610, R58 ;  /* 0x00007610933a7816 */ /* 0x000fe2000000003a */
[----:B------:R-:W-:Y:S03]  /*28ae0*/  @!P1 STL.S16 [R1+0x1e4], R147 ;  /* 0x0001e49301009387 */ /* 0x000fe60000100600 */
[----:B------:R-:W-:Y:S02]  /*28af0*/  @!P1 PRMT R86, R58, 0x5410, RZ ;  /* 0x000054103a569816 */ /* 0x000fe400000000ff */
[--C-:B------:R-:W-:Y:S02]  /*28b00*/  SHF.R.U32.HI R58, RZ, 0x10, R136.reuse ;  /* 0x00000010ff3a7819 */ /* 0x100fe40000011688 */
[----:B------:R-:W-:Y:S01]  /*28b10*/  SHF.R.U32.HI R136, RZ, 0x18, R136 ;  /* 0x00000018ff887819 */ /* 0x000fe20000011688 */
[----:B------:R-:W-:Y:S01]  /*28b20*/  ST.E.U16 desc[UR4][R176.64+0x90], R86 ;  /* 0x00009056b0007985 */ /* 0x000fe2000c101504 */
[----:B------:R-:W-:Y:S02]  /*28b30*/  LOP3.LUT R58, R58, 0xff, RZ, 0xc0, !PT ;  /* 0x000000ff3a3a7812 */ /* 0x000fe400078ec0ff */
[C---:B------:R-:W-:Y:S02]  /*28b40*/  ISETP.GE.U32.AND P1, PT, R199.reuse, R136, PT ;  /* 0x00000088c700720c */ /* 0x040fe40003f26070 */
[----:B------:R-:W-:Y:S11]  /*28b50*/  ISETP.GE.U32.AND P3, PT, R199, R58, PT ;  /* 0x0000003ac700720c */ /* 0x000ff60003f66070 */
[----:B------:R-:W-:Y:S02]  /*28b60*/  @!P1 HFMA2.BF16_V2 R140, -RZ.H0_H0, RZ.H0_H0, -R87.H0_H0 ;  /* 0x200000ffff8c9231 */ /* 0x000fe40000340957 */
[----:B------:R-:W-:Y:S03]  /*28b70*/  @!P3 HFMA2.BF16_V2 R132, -RZ.H0_H0, RZ.H0_H0, -R88.H0_H0 ;  /* 0x200000ffff84b231 */ /* 0x000fe60000340958 */
[----:B------:R-:W-:Y:S02]  /*28b80*/  PRMT R139, R140, 0x7610, R139 ;  /* 0x000076108c8b7816 */ /* 0x000fe4000000008b */
[----:B------:R-:W-:Y:S01]  /*28b90*/  PRMT R138, R132, 0x7610, R138 ;  /* 0x00007610848a7816 */ /* 0x000fe2000000008a */
[----:B------:R4:W-:Y:S02]  /*28ba0*/  @!P3 STL.S16 [R1+0x1d0], R132 ;  /* 0x0001d0840100b387 */ /* 0x0009e40000100600 */
[----:B----4-:R-:W-:Y:S02]  /*28bb0*/  PRMT R132, R88, 0x5410, R87 ;  /* 0x0000541058847816 */ /* 0x010fe40000000057 */
[----:B------:R-:W-:Y:S02]  /*28bc0*/  @!P3 PRMT R88, R138, 0x5410, RZ ;  /* 0x000054108a58b816 */ /* 0x000fe400000000ff */
[----:B------:R-:W-:Y:S01]  /*28bd0*/  @!P1 PRMT R87, R139, 0x5410, RZ ;  /* 0x000054108b579816 */ /* 0x000fe200000000ff */
[----:B------:R1:W4:Y:S01]  /*28be0*/  LDL.S16 R138, [R1+0x1c0] ;  /* 0x0001c000018a7983 */ /* 0x0003220000100600 */
[----:B------:R-:W-:Y:S02]  /*28bf0*/  PRMT R139, R94, 0x5410, R93 ;  /* 0x000054105e8b7816 */ /* 0x000fe4000000005d */
[----:B------:R-:W-:Y:S01]  /*28c00*/  @!P0 PRMT R94, R135, 0x5410, RZ ;  /* 0x00005410875e8816 */ /* 0x000fe200000000ff */
[----:B------:R-:W-:Y:S01]  /*28c10*/  @!P1 STL.S16 [R1+0x1d8], R140 ;  /* 0x0001d88c01009387 */ /* 0x000fe20000100600 */
[----:B------:R-:W-:Y:S02]  /*28c20*/  ISETP.GE.U32.AND P1, PT, R199, R141, PT ;  /* 0x0000008dc700720c */ /* 0x000fe40003f26070 */
[C---:B------:R-:W-:Y:S01]  /*28c30*/  LOP3.LUT P0, RZ, R200.reuse, 0x20000, RZ, 0xc0, !PT ;  /* 0x00020000c8ff7812 */ /* 0x040fe2000780c0ff */
[----:B------:R1:W4:Y:S01]  /*28c40*/  LDL.S16 R147, [R1+0x1cc] ;  /* 0x0001cc0001937983 */ /* 0x0003220000100600 */
[----:B------:R-:W-:Y:S03]  /*28c50*/  LOP3.LUT P3, RZ, R200, 0x40000, RZ, 0xc0, !PT ;  /* 0x00040000c8ff7812 */ /* 0x000fe6000786c0ff */
[----:B------:R-:W-:Y:S04]  /*28c60*/  ST.E.U16 desc[UR4][R178.64+0x90], R88 ;  /* 0x00009058b2007985 */ /* 0x000fe8000c101504 */
[----:B------:R-:W-:Y:S04]  /*28c70*/  ST.E.U16 desc[UR4][R178.64+0x92], R87 ;  /* 0x00009257b2007985 */ /* 0x000fe8000c101504 */
[----:B------:R-:W-:Y:S01]  /*28c80*/  ST.E.U16 desc[UR4][R174.64+0xa0], R94 ;  /* 0x0000a05eae007985 */ /* 0x000fe2000c101504 */
[----:B--2---:R-:W-:Y:S01]  /*28c90*/  @!P4 HFMA2.BF16_V2 R67, -RZ.H0_H0, RZ.H0_H0, -R93.H0_H0 ;  /* 0x200000ffff43c231 */ /* 0x004fe2000034095d */
[----:B---3--:R2:W-:Y:S04]  /*28ca0*/  MUFU.EX2 R224, R155 ;  /* 0x0000009b00e07308 */ /* 0x0085e80000000800 */
[----:B------:R-:W-:Y:S01]  /*28cb0*/  PRMT R58, R67, 0x7610, R58 ;  /* 0x00007610433a7816 */ /* 0x000fe2000000003a */
[----:B------:R3:W-:Y:S03]  /*28cc0*/  @!P4 STL.S16 [R1+0x1d4], R67 ;  /* 0x0001d4430100c387 */ /* 0x0007e60000100600 */
[----:B------:R-:W-:Y:S01]  /*28cd0*/  @!P4 PRMT R93, R58, 0x5410, RZ ;  /* 0x000054103a5dc816 */ /* 0x000fe200000000ff */
[----:B------:R-:W4:Y:S01]  /*28ce0*/  LDL.LU R196, [R1+0x460] ;  /* 0x0004600001c47983 */ /* 0x000f220000300800 */
[----:B------:R-:W-:Y:S01]  /*28cf0*/  LOP3.LUT P4, RZ, R200, 0x10000, RZ, 0xc0, !PT ;  /* 0x00010000c8ff7812 */ /* 0x000fe2000788c0ff */
[----:B------:R-:W1:Y:S02]  /*28d00*/  MUFU.EX2 R231, R154 ;  /* 0x0000009a00e77308 */ /* 0x000e640000000800 */
[----:B------:R4:W4:Y:S04]  /*28d10*/  LDL.S16 R141, [R1+0x1ac] ;  /* 0x0001ac00018d7983 */ /* 0x0009280000100600 */
[----:B------:R-:W4:Y:S04]  /*28d20*/  LDL.LU R197, [R1+0x45c] ;  /* 0x00045c0001c57983 */ /* 0x000f280000300800 */
[----:B------:R4:W4:Y:S04]  /*28d30*/  LDL.S16 R135, [R1+0x1a8] ;  /* 0x0001a80001877983 */ /* 0x0009280000100600 */
[----:B--2---:R-:W2:Y:S01]  /*28d40*/  LDL.LU R155, [R1+0x84] ;  /* 0x00008400019b7983 */ /* 0x004ea20000300800 */
[----:B-1----:R-:W-:Y:S03]  /*28d50*/  F2FP.BF16.F32.PACK_AB R68, R231, R224 ;  /* 0x000000e0e744723e */ /* 0x002fe600000010ff */
[----:B------:R-:W-:Y:S01]  /*28d60*/  ST.E.U16 desc[UR4][R174.64+0xa2], R93 ;  /* 0x0000a25dae007985 */ /* 0x000fe2000c101504 */
[----:B---3--:R-:W-:Y:S01]  /*28d70*/  IMAD.WIDE.U32 R66, R91, -0x2daee0ad, RZ ;  /* 0xd2511f535b427825 */ /* 0x008fe200078e00ff */
[C---:B------:R-:W-:Y:S02]  /*28d80*/  PRMT R73, R68.reuse, 0x7610, R73 ;  /* 0x0000761044497816 */ /* 0x040fe40000000049 */
[----:B------:R-:W-:Y:S02]  /*28d90*/  PRMT R91, R68, 0x7632, R91 ;  /* 0x00007632445b7816 */ /* 0x000fe4000000005b */
[----:B------:R-:W-:Y:S04]  /*28da0*/  LOP3.LUT R58, R67, R223, R142, 0x96, !PT ;  /* 0x000000df433a7212 */ /* 0x000fe800078e968e */
[----:B------:R-:W-:Y:S01]  /*28db0*/  LOP3.LUT R69, R58, 0xff, RZ, 0xc0, !PT ;  /* 0x000000ff3a457812 */ /* 0x000fe200078ec0ff */
[----:B----4-:R-:W-:Y:S05]  /*28dc0*/  @!P6 HFMA2.BF16_V2 R138, -RZ.H0_H0, RZ.H0_H0, -R73.H0_H0 ;  /* 0x200000ffff8ae231 */ /* 0x010fea0000340949 */
[----:B------:R-:W-:Y:S01]  /*28dd0*/  PRMT R68, R138, 0x7610, R68 ;  /* 0x000076108a447816 */ /* 0x000fe20000000044 */
[----:B------:R1:W-:Y:S01]  /*28de0*/  @!P6 STL.S16 [R1+0x1c0], R138 ;  /* 0x0001c08a0100e387 */ /* 0x0003e20000100600 */
[----:B------:R-:W-:Y:S03]  /*28df0*/  @!P0 HFMA2.BF16_V2 R147, -RZ.H0_H0, RZ.H0_H0, -R91.H0_H0 ;  /* 0x200000ffff938231 */ /* 0x000fe6000034095b */
[----:B------:R-:W3:Y:S02]  /*28e00*/  LDL.LU R154, [R1+0x94] ;  /* 0x00009400019a7983 */ /* 0x000ee40000300800 */
[----:B------:R-:W-:Y:S02]  /*28e10*/  PRMT R142, R147, 0x7610, R142 ;  /* 0x00007610938e7816 */ /* 0x000fe4000000008e */
[----:B------:R4:W4:Y:S04]  /*28e20*/  LDL.S16 R140, [R1+0x194] ;  /* 0x00019400018c7983 */ /* 0x0009280000100600 */
[----:B------:R1:W-:Y:S02]  /*28e30*/  @!P0 STL.S16 [R1+0x1cc], R147 ;  /* 0x0001cc9301008387 */ /* 0x0003e40000100600 */
[----:B-1----:R-:W-:Y:S02]  /*28e40*/  PRMT R138, R73, 0x5410, R91 ;  /* 0x00005410498a7816 */ /* 0x002fe4000000005b */
[----:B------:R-:W-:Y:S02]  /*28e50*/  @!P6 PRMT R73, R68, 0x5410, RZ ;  /* 0x000054104449e816 */ /* 0x000fe400000000ff */
[----:B------:R-:W-:Y:S02]  /*28e60*/  LOP3.LUT R68, R58, 0xffff, RZ, 0xc0, !PT ;  /* 0x0000ffff3a447812 */ /* 0x000fe400078ec0ff */
[----:B------:R-:W-:Y:S01]  /*28e70*/  @!P0 PRMT R91, R142, 0x5410, RZ ;  /* 0x000054108e5b8816 */ /* 0x000fe200000000ff */
[----:B------:R-:W-:Y:S01]  /*28e80*/  ST.E.U16 desc[UR4][R172.64+0xa0], R73 ;  /* 0x0000a049ac007985 */ /* 0x000fe2000c101504 */
[----:B------:R-:W-:Y:S02]  /*28e90*/  SHF.R.U32.HI R68, RZ, 0x8, R68 ;  /* 0x00000008ff447819 */ /* 0x000fe40000011644 */
[----:B------:R-:W-:Y:S01]  /*28ea0*/  ISETP.GE.U32.AND P0, PT, R199, R69, PT ;  /* 0x00000045c700720c */ /* 0x000fe20003f06070 */
[----:B------:R1:W4:Y:S01]  /*28eb0*/  LDL.S16 R142, [R1+0x190] ;  /* 0x00019000018e7983 */ /* 0x0003220000100600 */
[----:B------:R-:W-:Y:S02]  /*28ec0*/  LOP3.LUT R68, R68, 0xffff, RZ, 0xc0, !PT ;  /* 0x0000ffff44447812 */ /* 0x000fe400078ec0ff */
[----:B------:R-:W-:Y:S01]  /*28ed0*/  LOP3.LUT R147, R203, R61, RZ, 0x3c, !PT ;  /* 0x0000003dcb937212 */ /* 0x000fe200078e3cff */
[----:B------:R-:W-:Y:S01]  /*28ee0*/  ST.E.U16 desc[UR4][R172.64+0xa2], R91 ;  /* 0x0000a25bac007985 */ /* 0x000fe2000c101504 */
[----:B------:R-:W-:Y:S02]  /*28ef0*/  ISETP.GE.U32.AND P6, PT, R199, R68, PT ;  /* 0x00000044c700720c */ /* 0x000fe40003fc6070 */
[--C-:B------:R-:W-:Y:S02]  /*28f00*/  SHF.R.U32.HI R68, RZ, 0x10, R58.reuse ;  /* 0x00000010ff447819 */ /* 0x100fe4000001163a */
[----:B------:R-:W-:Y:S02]  /*28f10*/  SHF.R.U32.HI R58, RZ, 0x18, R58 ;  /* 0x00000018ff3a7819 */ /* 0x000fe4000001163a */
[----:B------:R-:W-:Y:S01]  /*28f20*/  LOP3.LUT R68, R68, 0xff, RZ, 0xc0, !PT ;  /* 0x000000ff44447812 */ /* 0x000fe200078ec0ff */
[----:B------:R-:W-:Y:S05]  /*28f30*/  @!P0 HFMA2.BF16_V2 R141, -RZ.H0_H0, RZ.H0_H0, -R71.H0_H0 ;  /* 0x200000ffff8d8231 */ /* 0x000fea0000340947 */
[----:B------:R-:W-:Y:S01]  /*28f40*/  PRMT R146, R141, 0x7610, R146 ;  /* 0x000076108d927816 */ /* 0x000fe20000000092 */
[----:B------:R1:W-:Y:S01]  /*28f50*/  @!P0 STL.S16 [R1+0x1ac], R141 ;  /* 0x0001ac8d01008387 */ /* 0x0003e20000100600 */
[----:B------:R-:W-:Y:S01]  /*28f60*/  @!P6 HFMA2.BF16_V2 R135, -RZ.H0_H0, RZ.H0_H0, -R74.H0_H0 ;  /* 0x200000ffff87e231 */ /* 0x000fe2000034094a */
[----:B--2---:R-:W-:Y:S04]  /*28f70*/  MUFU.EX2 R161, R155 ;  /* 0x0000009b00a17308 */ /* 0x004fe80000000800 */
[----:B------:R-:W-:Y:S01]  /*28f80*/  PRMT R145, R135, 0x7610, R145 ;  /* 0x0000761087917816 */ /* 0x000fe20000000091 */
[----:B------:R2:W-:Y:S04]  /*28f90*/  @!P6 STL.S16 [R1+0x1a8], R135 ;  /* 0x0001a8870100e387 */ /* 0x0005e80000100600 */
[----:B------:R2:W4:Y:S01]  /*28fa0*/  LDL.S16 R62, [R1+0x1a0] ;  /* 0x0001a000013e7983 */ /* 0x0005220000100600 */
[----:B-1----:R-:W-:Y:S02]  /*28fb0*/  PRMT R141, R71, 0x5410, R74 ;  /* 0x00005410478d7816 */ /* 0x002fe4000000004a */
[----:B------:R-:W-:Y:S02]  /*28fc0*/  @!P0 PRMT R71, R146, 0x5410, RZ ;  /* 0x0000541092478816 */ /* 0x000fe400000000ff */
[----:B------:R-:W-:Y:S02]  /*28fd0*/  ISETP.GE.U32.AND P0, PT, R199, R68, PT ;  /* 0x00000044c700720c */ /* 0x000fe40003f06070 */
[----:B------:R-:W-:Y:S01]  /*28fe0*/  @!P6 PRMT R74, R145, 0x5410, RZ ;  /* 0x00005410914ae816 */ /* 0x000fe200000000ff */
[----:B------:R-:W-:Y:S01]  /*28ff0*/  ST.E.U16 desc[UR4][R176.64+0x9e], R71 ;  /* 0x00009e47b0007985 */ /* 0x000fe2000c101504 */
[----:B------:R-:W-:Y:S02]  /*29000*/  ISETP.GE.U32.AND P6, PT, R199, R58, PT ;  /* 0x0000003ac700720c */ /* 0x000fe40003fc6070 */
[----:B------:R-:W-:Y:S01]  /*29010*/  LOP3.LUT R58, R66, 0xff, RZ, 0xc0, !PT ;  /* 0x000000ff423a7812 */ /* 0x000fe200078ec0ff */
[----:B--2---:R1:W2:Y:S04]  /*29020*/  LDL.S16 R135, [R1+0x1a4] ;  /* 0x0001a40001877983 */ /* 0x0042a80000100600 */
[----:B------:R-:W-:Y:S01]  /*29030*/  ST.E.U16 desc[UR4][R176.64+0xa0], R74 ;  /* 0x0000a04ab0007985 */ /* 0x000fe2000c101504 */
[----:B---3--:R-:W3:Y:S01]  /*29040*/  MUFU.EX2 R225, R154 ;  /* 0x0000009a00e17308 */ /* 0x008ee20000000800 */
[----:B----4-:R-:W-:Y:S05]  /*29050*/  @!P0 HFMA2.BF16_V2 R140, -RZ.H0_H0, RZ.H0_H0, -R72.H0_H0 ;  /* 0x200000ffff8c8231 */ /* 0x010fea0000340948 */
[----:B------:R-:W-:Y:S01]  /*29060*/  PRMT R143, R140, 0x7610, R143 ;  /* 0x000076108c8f7816 */ /* 0x000fe2000000008f */
[----:B------:R4:W-:Y:S01]  /*29070*/  @!P0 STL.S16 [R1+0x194], R140 ;  /* 0x0001948c01008387 */ /* 0x0009e20000100600 */
[----:B---3--:R-:W-:Y:S04]  /*29080*/  F2FP.BF16.F32.PACK_AB R70, R225, R161 ;  /* 0x000000a1e146723e */ /* 0x008fe800000010ff */
[----:B------:R-:W-:Y:S01]  /*29090*/  PRMT R69, R70, 0x7632, R69 ;  /* 0x0000763246457816 */ /* 0x000fe20000000045 */
[----:B------:R-:W-:Y:S01]  /*290a0*/  @!P6 HFMA2.BF16_V2 R142, -RZ.H0_H0, RZ.H0_H0, -R75.H0_H0 ;  /* 0x200000ffff8ee231 */ /* 0x000fe2000034094b */
[----:B----4-:R-:W-:Y:S02]  /*290b0*/  PRMT R140, R72, 0x5410, R75 ;  /* 0x00005410488c7816 */ /* 0x010fe4000000004b */
[----:B------:R-:W-:Y:S02]  /*290c0*/  @!P0 PRMT R72, R143, 0x5410, RZ ;  /* 0x000054108f488816 */ /* 0x000fe400000000ff */
[----:B------:R-:W-:Y:S01]  /*290d0*/  @!P6 STL.S16 [R1+0x190], R142 ;  /* 0x0001908e0100e387 */ /* 0x000fe20000100600 */
[----:B------:R-:W-:Y:S02]  /*290e0*/  ISETP.GE.U32.AND P0, PT, R199, R58, PT ;  /* 0x0000003ac700720c */ /* 0x000fe40003f06070 */
[----:B------:R-:W-:Y:S01]  /*290f0*/  LOP3.LUT R58, R66, 0xffff, RZ, 0xc0, !PT ;  /* 0x0000ffff423a7812 */ /* 0x000fe200078ec0ff */
[----:B------:R-:W3:Y:S01]  /*29100*/  LDL.LU R155, [R1+0x90] ;  /* 0x00009000019b7983 */ /* 0x000ee20000300800 */
[----:B------:R-:W-:Y:S02]  /*29110*/  PRMT R137, R142, 0x7610, R137 ;  /* 0x000076108e897816 */ /* 0x000fe40000000089 */
[----:B------:R-:W-:Y:S01]  /*29120*/  SHF.R.U32.HI R58, RZ, 0x8, R58 ;  /* 0x00000008ff3a7819 */ /* 0x000fe2000001163a */
[----:B------:R-:W4:Y:S01]  /*29130*/  LDL.LU R154, [R1+0x98] ;  /* 0x00009800019a7983 */ /* 0x000f220000300800 */
[----:B------:R-:W-:Y:S02]  /*29140*/  @!P6 PRMT R75, R137, 0x5410, RZ ;  /* 0x00005410894be816 */ /* 0x000fe400000000ff */
[----:B------:R-:W-:Y:S01]  /*29150*/  LOP3.LUT R58, R58, 0xffff, RZ, 0xc0, !PT ;  /* 0x0000ffff3a3a7812 */ /* 0x000fe200078ec0ff */
[----:B------:R-:W-:Y:S03]  /*29160*/  ST.E.U16 desc[UR4][R178.64+0xa0], R72 ;  /* 0x0000a048b2007985 */ /* 0x000fe6000c101504 */
[----:B------:R-:W-:Y:S01]  /*29170*/  ISETP.GE.U32.AND P6, PT, R199, R58, PT ;  /* 0x0000003ac700720c */ /* 0x000fe20003fc6070 */
[----:B------:R-:W-:Y:S01]  /*29180*/  ST.E.U16 desc[UR4][R178.64+0xa2], R75 ;  /* 0x0000a24bb2007985 */ /* 0x000fe2000c101504 */
[--C-:B------:R-:W-:Y:S02]  /*29190*/  SHF.R.U32.HI R58, RZ, 0x18, R66.reuse ;  /* 0x00000018ff3a7819 */ /* 0x100fe40000011642 */
[----:B------:R-:W-:Y:S01]  /*291a0*/  SHF.R.U32.HI R66, RZ, 0x10, R66 ;  /* 0x00000010ff427819 */ /* 0x000fe20000011642 */
[----:B------:R-:W-:Y:S05]  /*291b0*/  @!P5 HFMA2.BF16_V2 R62, -RZ.H0_H0, RZ.H0_H0, -R69.H0_H0 ;  /* 0x200000ffff3ed231 */ /* 0x000fea0000340945 */
[----:B------:R-:W-:Y:S01]  /*291c0*/  PRMT R136, R62, 0x7610, R136 ;  /* 0x000076103e887816 */ /* 0x000fe20000000088 */
[----:B--2---:R-:W-:Y:S05]  /*291d0*/  @!P3 HFMA2.BF16_V2 R135, -RZ.H0_H0, RZ.H0_H0, -R70.H0_H0 ;  /* 0x200000ffff87b231 */ /* 0x004fea0000340946 */
[----:B------:R-:W-:Y:S01]  /*291e0*/  PRMT R63, R135, 0x7610, R63 ;  /* 0x00007610873f7816 */ /* 0x000fe2000000003f */
[----:B------:R2:W-:Y:S04]  /*291f0*/  @!P3 STL.S16 [R1+0x1a4], R135 ;  /* 0x0001a4870100b387 */ /* 0x0005e80000100600 */
[----:B------:R1:W-:Y:S04]  /*29200*/  @!P5 STL.S16 [R1+0x1a0], R62 ;  /* 0x0001a03e0100d387 */ /* 0x0003e80000100600 */
[----:B------:R3:W4:Y:S04]  /*29210*/  LDL.S16 R80, [R1+0x174] ;  /* 0x0001740001507983 */ /* 0x0007280000100600 */
[----:B------:R3:W4:Y:S04]  /*29220*/  LDL.S16 R137, [R1+0x160] ;  /* 0x0001600001897983 */ /* 0x0007280000100600 */
[----:B------:R-:W4:Y:S04]  /*29230*/  LDL.LU R209, [R1+0x458] ;  /* 0x0004580001d17983 */ /* 0x000f280000300800 */
[----:B------:R-:W4:Y:S04]  /*29240*/  LDL.LU R151, [R1+0xa4] ;  /* 0x0000a40001977983 */ /* 0x000f280000300800 */
[----:B------:R-:W4:Y:S01]  /*29250*/  LDL.LU R210, [R1+0x454] ;  /* 0x0004540001d27983 */ /* 0x000f220000300800 */
[----:B--2---:R-:W-:Y:S02]  /*29260*/  PRMT R135, R70, 0x5410, R69 ;  /* 0x0000541046877816 */ /* 0x004fe40000000045 */
[----:B------:R-:W-:Y:S01]  /*29270*/  @!P3 PRMT R70, R63, 0x5410, RZ ;  /* 0x000054103f46b816 */ /* 0x000fe200000000ff */
[----:B------:R-:W2:Y:S01]  /*29280*/  LDL.LU R150, [R1+0xa8] ;  /* 0x0000a80001967983 */ /* 0x000ea20000300800 */
[----:B-1----:R-:W-:Y:S02]  /*29290*/  LOP3.LUT R62, R147, R185, RZ, 0x3c, !PT ;  /* 0x000000b9933e7212 */ /* 0x002fe400078e3cff */
[C---:B------:R-:W-:Y:S01]  /*292a0*/  ISETP.GE.U32.AND P3, PT, R199.reuse, R58, PT ;  /* 0x0000003ac700720c */ /* 0x040fe20003f66070 */
[----:B------:R-:W-:Y:S01]  /*292b0*/  ST.E.U16 desc[UR4][R174.64+0xb0], R70 ;  /* 0x0000b046ae007985 */ /* 0x000fe2000c101504 */
[----:B------:R-:W-:Y:S01]  /*292c0*/  LOP3.LUT R58, R66, 0xff, RZ, 0xc0, !PT ;  /* 0x000000ff423a7812 */ /* 0x000fe200078ec0ff */
[----:B------:R-:W-:Y:S01]  /*292d0*/  IMAD.WIDE.U32 R62, R62, -0x326172a9, RZ ;  /* 0xcd9e8d573e3e7825 */ /* 0x000fe200078e00ff */
[----:B------:R-:W-:Y:S02]  /*292e0*/  @!P5 PRMT R69, R136, 0x5410, RZ ;  /* 0x000054108845d816 */ /* 0x000fe400000000ff */
[----:B------:R-:W-:Y:S01]  /*292f0*/  ISETP.GE.U32.AND P5, PT, R199, R58, PT ;  /* 0x0000003ac700720c */ /* 0x000fe20003fa6070 */
[----:B------:R1:W2:Y:S01]  /*29300*/  LDL.S16 R136, [R1+0x13c] ;  /* 0x00013c0001887983 */ /* 0x0002a20000100600 */
[----:B------:R-:W-:Y:S02]  /*29310*/  LOP3.LUT R58, R63, R215, R192, 0x96, !PT ;  /* 0x000000d73f3a7212 */ /* 0x000fe400078e96c0 */
[--C-:B------:R-:W-:Y:S01]  /*29320*/  LOP3.LUT R60, R181, R214, R62.reuse, 0x96, !PT ;  /* 0x000000d6b53c7212 */ /* 0x100fe200078e963e */
[----:B------:R-:W2:Y:S01]  /*29330*/  LDL.LU R38, [R1+0x450] ;  /* 0x0004500001267983 */ /* 0x000ea20000300800 */
[----:B------:R-:W-:Y:S01]  /*29340*/  F2FP.BF16.F32.PACK_AB R66, R228, R160 ;  /* 0x000000a0e442723e */ /* 0x000fe200000010ff */
[----:B------:R-:W-:Y:S01]  /*29350*/  IMAD.WIDE.U32 R58, R58, -0x2daee0ad, RZ ;  /* 0xd2511f533a3a7825 */ /* 0x000fe200078e00ff */
[----:B------:R-:W-:Y:S01]  /*29360*/  LOP3.LUT R62, R183, R214, R62, 0x96, !PT ;  /* 0x000000d6b73e7212 */ /* 0x000fe200078e963e */
[----:B------:R-:W-:Y:S01]  /*29370*/  ST.E.U16 desc[UR4][R174.64+0xb2], R69 ;  /* 0x0000b245ae007985 */ /* 0x000fe2000c101504 */
[----:B------:R-:W-:Y:S01]  /*29380*/  PRMT R65, R66, 0x7632, R65 ;  /* 0x0000763242417816 */ /* 0x000fe20000000041 */
[----:B------:R-:W-:Y:S01]  /*29390*/  IMAD.WIDE.U32 R50, R60, -0x2daee0ad, RZ ;  /* 0xd2511f533c327825 */ /* 0x000fe200078e00ff */
[----:B------:R-:W-:Y:S02]  /*293a0*/  LOP3.LUT R59, R59, R216, R186, 0x96, !PT ;  /* 0x000000d83b3b7212 */ /* 0x000fe400078e96ba */
[----:B------:R-:W-:Y:S02]  /*293b0*/  LOP3.LUT R147, R147, R185, RZ, 0x3c, !PT ;  /* 0x000000b993937212 */ /* 0x000fe400078e3cff */
[----:B------:R-:W-:Y:S01]  /*293c0*/  LOP3.LUT R51, R51, R221, R58, 0x96, !PT ;  /* 0x000000dd33337212 */ /* 0x000fe200078e963a */
[----:B------:R-:W-:Y:S05]  /*293d0*/  IMAD.WIDE.U32 R58, R59, -0x326172a9, RZ ;  /* 0xcd9e8d573b3a7825 */ /* 0x000fea00078e00ff */
[----:B------:R-:W-:Y:S05]  /*293e0*/  LOP3.LUT R53, R59, R211, R180, 0x96, !PT ;  /* 0x000000d33b357212 */ /* 0x000fea00078e96b4 */
[----:B------:R-:W-:Y:S05]  /*293f0*/  IMAD.WIDE.U32 R52, R53, -0x2daee0ad, RZ ;  /* 0xd2511f5335347825 */ /* 0x000fea00078e00ff */
[----:B------:R-:W-:Y:S01]  /*29400*/  LOP3.LUT R53, R53, R219, R50, 0x96, !PT ;  /* 0x000000db35357212 */ /* 0x000fe200078e9632 */
[----:B------:R-:W-:Y:S05]  /*29410*/  IMAD.WIDE.U32 R50, R51, -0x326172a9, RZ ;  /* 0xcd9e8d5733327825 */ /* 0x000fea00078e00ff */
[----:B------:R-:W-:Y:S05]  /*29420*/  LOP3.LUT R58, R51, R220, R58, 0x96, !PT ;  /* 0x000000dc333a7212 */ /* 0x000fea00078e963a */
[----:B------:R-:W-:Y:S01]  /*29430*/  IMAD.WIDE.U32 R58, R58, -0x2daee0ad, RZ ;  /* 0xd2511f533a3a7825 */ /* 0x000fe200078e00ff */
[----:B---3--:R3:W-:Y:S04]  /*29440*/  MUFU.EX2 R240, R155 ;  /* 0x0000009b00f07308 */ /* 0x0087e80000000800 */
[----:B------:R-:W-:Y:S01]  /*29450*/  LOP3.LUT R51, R59, R217, R52, 0x96, !PT ;  /* 0x000000d93b337212 */ /* 0x000fe200078e9634 */
[----:B------:R-:W-:Y:S05]  /*29460*/  IMAD.WIDE.U32 R52, R53, -0x326172a9, RZ ;  /* 0xcd9e8d5735347825 */ /* 0x000fea00078e00ff */
[----:B------:R-:W-:Y:S01]  /*29470*/  LOP3.LUT R53, R53, R218, R50, 0x96, !PT ;  /* 0x000000da35357212 */ /* 0x000fe200078e9632 */
[----:B----4-:R-:W4:Y:S01]  /*29480*/  MUFU.EX2 R229, R154 ;  /* 0x0000009a00e57308 */ /* 0x010f220000000800 */
[----:B------:R-:W-:Y:S05]  /*29490*/  IMAD.WIDE.U32 R50, R51, -0x326172a9, RZ ;  /* 0xcd9e8d5733327825 */ /* 0x000fea00078e00ff */
[----:B------:R-:W-:Y:S02]  /*294a0*/  LOP3.LUT R49, R51, R222, R52, 0x96, !PT ;  /* 0x000000de33317212 */ /* 0x000fe400078e9634 */
[----:B------:R-:W-:Y:S01]  /*294b0*/  SHF.R.U32.HI R149, RZ, 0x18, R50 ;  /* 0x00000018ff957819 */ /* 0x000fe20000011632 */
[----:B---3--:R-:W3:Y:S01]  /*294c0*/  LDL.LU R155, [R1+0x9c] ;  /* 0x00009c00019b7983 */ /* 0x008ee20000300800 */
[----:B------:R-:W-:Y:S02]  /*294d0*/  SHF.R.U32.HI R0, RZ, 0x18, R49 ;  /* 0x00000018ff007819 */ /* 0x000fe40000011631 */
[----:B------:R-:W-:Y:S02]  /*294e0*/  LOP3.LUT R48, R49, 0xff, RZ, 0xc0, !PT ;  /* 0x000000ff31307812 */ /* 0x000fe400078ec0ff */
[----:B----4-:R-:W-:Y:S04]  /*294f0*/  F2FP.BF16.F32.PACK_AB R68, R229, R240 ;  /* 0x000000f0e544723e */ /* 0x010fe800000010ff */
[----:B------:R-:W-:Y:S01]  /*29500*/  PRMT R67, R68, 0x7632, R67 ;  /* 0x0000763244437816 */ /* 0x000fe20000000043 */
[----:B------:R-:W-:Y:S04]  /*29510*/  @!P2 HFMA2.BF16_V2 R80, -RZ.H0_H0, RZ.H0_H0, -R68.H0_H0 ;  /* 0x200000ffff50a231 */ /* 0x000fe80000340944 */
[----:B------:R-:W-:Y:S01]  /*29520*/  @!P1 HFMA2.BF16_V2 R137, -RZ.H0_H0, RZ.H0_H0, -R67.H0_H0 ;  /* 0x200000ffff899231 */ /* 0x000fe20000340943 */
[----:B------:R-:W-:Y:S01]  /*29530*/  PRMT R52, R80, 0x7610, R52 ;  /* 0x0000761050347816 */ /* 0x000fe20000000034 */
[----:B------:R4:W-:Y:S03]  /*29540*/  @!P2 STL.S16 [R1+0x174], R80 ;  /* 0x000174500100a387 */ /* 0x0009e60000100600 */
[----:B------:R-:W-:Y:S01]  /*29550*/  PRMT R59, R137, 0x7610, R59 ;  /* 0x00007610893b7816 */ /* 0x000fe2000000003b */
[----:B------:R-:W3:Y:S01]  /*29560*/  LDL.LU R37, [R1+0x44c] ;  /* 0x00044c0001257983 */ /* 0x000ee20000300800 */
[----:B------:R-:W-:Y:S03]  /*29570*/  MUFU.EX2 R232, R151 ;  /* 0x0000009700e87308 */ /* 0x000fe60000000800 */
[----:B------:R1:W3:Y:S07]  /*29580*/  LDL.S16 R56, [R1+0x138] ;  /* 0x0001380001387983 */ /* 0x0002ee0000100600 */
[----:B--2---:R-:W2:Y:S01]  /*29590*/  MUFU.EX2 R201, R150 ;  /* 0x0000009600c97308 */ /* 0x004ea20000000800 */
[----:B------:R-:W-:Y:S01]  /*295a0*/  @!P0 HFMA2.BF16_V2 R136, -RZ.H0_H0, RZ.H0_H0, -R66.H0_H0 ;  /* 0x200000ffff888231 */ /* 0x000fe20000340942 */
[----:B----4-:R-:W-:Y:S02]  /*295b0*/  PRMT R80, R68, 0x5410, R67 ;  /* 0x0000541044507816 */ /* 0x010fe40000000043 */
[----:B------:R-:W-:Y:S02]  /*295c0*/  @!P2 PRMT R68, R52, 0x5410, RZ ;  /* 0x000054103444a816 */ /* 0x000fe400000000ff */
[----:B------:R-:W-:Y:S01]  /*295d0*/  @!P1 PRMT R67, R59, 0x5410, RZ ;  /* 0x000054103b439816 */ /* 0x000fe200000000ff */
[----:B------:R1:W4:Y:S01]  /*295e0*/  LDL.S16 R52, [R1+0x134] ;  /* 0x0001340001347983 */ /* 0x0003220000100600 */
[----:B------:R-:W-:Y:S02]  /*295f0*/  PRMT R60, R136, 0x7610, R60 ;  /* 0x00007610883c7816 */ /* 0x000fe4000000003c */
[----:B------:R-:W-:Y:S01]  /*29600*/  ISETP.GE.U32.AND P2, PT, R199, R48, PT ;  /* 0x00000030c700720c */ /* 0x000fe20003f46070 */
[----:B------:R-:W4:Y:S01]  /*29610*/  LDL.LU R154, [R1+0xa0] ;  /* 0x0000a000019a7983 */ /* 0x000f220000300800 */
[----:B------:R-:W-:Y:S02]  /*29620*/  LOP3.LUT R48, R49, 0xffff, RZ, 0xc0, !PT ;  /* 0x0000ffff31307812 */ /* 0x000fe400078ec0ff */
[----:B------:R-:W-:Y:S01]  /*29630*/  SHF.R.U32.HI R49, RZ, 0x10, R49 ;  /* 0x00000010ff317819 */ /* 0x000fe20000011631 */
[----:B------:R1:W-:Y:S01]  /*29640*/  @!P1 STL.S16 [R1+0x160], R137 ;  /* 0x0001608901009387 */ /* 0x0003e20000100600 */
[----:B------:R-:W-:Y:S02]  /*29650*/  SHF.R.U32.HI R47, RZ, 0x8, R48 ;  /* 0x00000008ff2f7819 */ /* 0x000fe40000011630 */
[----:B------:R-:W-:Y:S01]  /*29660*/  LOP3.LUT R49, R49, 0xff, RZ, 0xc0, !PT ;  /* 0x000000ff31317812 */ /* 0x000fe200078ec0ff */
[----:B------:R3:W4:Y:S01]  /*29670*/  LDL.S16 R59, [R1+0x130] ;  /* 0x00013000013b7983 */ /* 0x0007220000100600 */
[----:B------:R-:W-:Y:S02]  /*29680*/  LOP3.LUT R47, R47, 0xffff, RZ, 0xc0, !PT ;  /* 0x0000ffff2f2f7812 */ /* 0x000fe400078ec0ff */
[----:B--2---:R-:W-:Y:S01]  /*29690*/  F2FP.BF16.F32.PACK_AB R2, R201, R232 ;  /* 0x000000e8c902723e */ /* 0x004fe200000010ff */
[----:B------:R2:W-:Y:S01]  /*296a0*/  @!P0 STL.S16 [R1+0x13c], R136 ;  /* 0x00013c8801008387 */ /* 0x0005e20000100600 */
[C---:B------:R-:W-:Y:S03]  /*296b0*/  ISETP.GE.U32.AND P1, PT, R199.reuse, R47, PT ;  /* 0x0000002fc700720c */ /* 0x040fe60003f26070 */
[----:B------:R3:W4:Y:S04]  /*296c0*/  LDL.S16 R143, [R1+0x150] ;  /* 0x00015000018f7983 */ /* 0x0007280000100600 */
[----:B------:R3:W4:Y:S04]  /*296d0*/  LDL.S16 R142, [R1+0x14c] ;  /* 0x00014c00018e7983 */ /* 0x0007280000100600 */
[----:B------:R-:W-:Y:S04]  /*296e0*/  ST.E.U16 desc[UR4][R172.64+0xb0], R68 ;  /* 0x0000b044ac007985 */ /* 0x000fe8000c101504 */
[----:B------:R-:W-:Y:S01]  /*296f0*/  ST.E.U16 desc[UR4][R172.64+0xb2], R67 ;  /* 0x0000b243ac007985 */ /* 0x000fe2000c101504 */
[----:B-1----:R-:W-:Y:S02]  /*29700*/  PRMT R137, R66, 0x5410, R65 ;  /* 0x0000541042897816 */ /* 0x002fe40000000041 */
[----:B------:R-:W-:Y:S02]  /*29710*/  @!P0 PRMT R66, R60, 0x5410, RZ ;  /* 0x000054103c428816 */ /* 0x000fe400000000ff */
[C---:B------:R-:W-:Y:S02]  /*29720*/  ISETP.GE.U32.AND P0, PT, R199.reuse, R0, PT ;  /* 0x00000000c700720c */ /* 0x040fe40003f06070 */
[----:B------:R-:W-:Y:S01]  /*29730*/  LOP3.LUT R60, R50, 0xff, RZ, 0xc0, !PT ;  /* 0x000000ff323c7812 */ /* 0x000fe200078ec0ff */
[----:B------:R-:W-:Y:S01]  /*29740*/  ST.E.U16 desc[UR4][R176.64+0xae], R66 ;  /* 0x0000ae42b0007985 */ /* 0x000fe2000c101504 */
[----:B--2---:R-:W-:Y:S01]  /*29750*/  PRMT R136, R40, 0x5410, R3 ;  /* 0x0000541028887816 */ /* 0x004fe20000000003 */
[----:B---3--:R-:W-:Y:S01]  /*29760*/  MUFU.EX2 R249, R155 ;  /* 0x0000009b00f97308 */ /* 0x008fe20000000800 */
[----:B------:R-:W-:Y:S05]  /*29770*/  @!P6 HFMA2.BF16_V2 R56, -RZ.H0_H0, RZ.H0_H0, -R65.H0_H0 ;  /* 0x200000ffff38e231 */ /* 0x000fea0000340941 */
[----:B------:R-:W-:Y:S01]  /*29780*/  PRMT R0, R56, 0x7610, R0 ;  /* 0x0000761038007816 */ /* 0x000fe20000000000 */
[----:B------:R1:W-:Y:S03]  /*29790*/  @!P6 STL.S16 [R1+0x138], R56 ;  /* 0x000138380100e387 */ /* 0x0003e60000100600 */
[----:B------:R-:W-:Y:S02]  /*297a0*/  @!P6 PRMT R65, R0, 0x5410, RZ ;  /* 0x000054100041e816 */ /* 0x000fe400000000ff */
[----:B------:R-:W-:Y:S02]  /*297b0*/  LOP3.LUT R0, R50, 0xffff, RZ, 0xc0, !PT ;  /* 0x0000ffff32007812 */ /* 0x000fe400078ec0ff */
[----:B------:R-:W-:Y:S01]  /*297c0*/  SHF.R.U32.HI R50, RZ, 0x10, R50 ;  /* 0x00000010ff327819 */ /* 0x000fe20000011632 */
[----:B------:R-:W-:Y:S01]  /*297d0*/  ST.E.U16 desc[UR4][R176.64+0xb0], R65 ;  /* 0x0000b041b0007985 */ /* 0x000fe2000c101504 */
[----:B------:R-:W-:Y:S01]  /*297e0*/  SHF.R.U32.HI R0, RZ, 0x8, R0 ;  /* 0x00000008ff007819 */ /* 0x000fe20000011600 */
[----:B----4-:R-:W-:Y:S01]  /*297f0*/  @!P5 HFMA2.BF16_V2 R52, -RZ.H0_H0, RZ.H0_H0, -R40.H0_H0 ;  /* 0x200000ffff34d231 */ /* 0x010fe20000340928 */
[----:B------:R-:W2:Y:S04]  /*29800*/  MUFU.EX2 R250, R154 ;  /* 0x0000009a00fa7308 */ /* 0x000ea80000000800 */
[----:B------:R-:W-:Y:S01]  /*29810*/  PRMT R144, R52, 0x7610, R144 ;  /* 0x0000761034907816 */ /* 0x000fe20000000090 */
[----:B------:R3:W-:Y:S03]  /*29820*/  @!P5 STL.S16 [R1+0x134], R52 ;  /* 0x000134340100d387 */ /* 0x0007e60000100600 */
[----:B------:R-:W-:Y:S01]  /*29830*/  @!P5 PRMT R40, R144, 0x5410, RZ ;  /* 0x000054109028d816 */ /* 0x000fe200000000ff */
[----:B-1----:R1:W4:Y:S01]  /*29840*/  LDL.S16 R56, [R1+0x148] ;  /* 0x0001480001387983 */ /* 0x0023220000100600 */
[----:B------:R-:W-:Y:S01]  /*29850*/  ISETP.GE.U32.AND P5, PT, R199, R49, PT ;  /* 0x00000031c700720c */ /* 0x000fe20003fa6070 */
[----:B------:R-:W-:Y:S02]  /*29860*/  @!P3 HFMA2.BF16_V2 R59, -RZ.H0_H0, RZ.H0_H0, -R3.H0_H0 ;  /* 0x200000ffff3bb231 */ /* 0x000fe40000340903 */
[----:B------:R-:W-:Y:S03]  /*29870*/  ST.E.U16 desc[UR4][R178.64+0xb0], R40 ;  /* 0x0000b028b2007985 */ /* 0x000fe6000c101504 */
[----:B------:R-:W-:Y:S01]  /*29880*/  PRMT R42, R59, 0x7610, R42 ;  /* 0x000076103b2a7816 */ /* 0x000fe2000000002a */
[----:B------:R-:W-:Y:S01]  /*29890*/  @!P2 HFMA2.BF16_V2 R143, -RZ.H0_H0, RZ.H0_H0, -R2.H0_H0 ;  /* 0x200000ffff8fa231 */ /* 0x000fe20000340902 */
[----:B--2---:R-:W-:Y:S02]  /*298a0*/  F2FP.BF16.F32.PACK_AB R61, R250, R249 ;  /* 0x000000f9fa3d723e */ /* 0x004fe400000010ff */
[----:B------:R-:W-:Y:S01]  /*298b0*/  @!P3 PRMT R3, R42, 0x5410, RZ ;  /* 0x000054102a03b816 */ /* 0x000fe200000000ff */
[----:B------:R-:W-:Y:S01]  /*298c0*/  IMAD.WIDE.U32 R42, R53, -0x2daee0ad, RZ ;  /* 0xd2511f53352a7825 */ /* 0x000fe200078e00ff */
[----:B------:R-:W-:Y:S02]  /*298d0*/  PRMT R64, R61, 0x7632, R64 ;  /* 0x000076323d407816 */ /* 0x000fe40000000040 */
[----:B------:R-:W-:Y:S01]  /*298e0*/  PRMT R41, R143, 0x7610, R41 ;  /* 0x000076108f297816 */ /* 0x000fe20000000029 */
[----:B------:R-:W-:Y:S01]  /*298f0*/  ST.E.U16 desc[UR4][R178.64+0xb2], R3 ;  /* 0x0000b203b2007985 */ /* 0x000fe2000c101504 */
[----:B------:R-:W-:Y:S02]  /*29900*/  PRMT R144, R61, 0x5410, R64 ;  /* 0x000054103d907816 */ /* 0x000fe40000000040 */
[----:B------:R-:W-:Y:S01]  /*29910*/  LOP3.LUT R155, R42, 0xff, RZ, 0xc0, !PT ;  /* 0x000000ff2a9b7812 */ /* 0x000fe200078ec0ff */
[----:B---3--:R1:W2:Y:S01]  /*29920*/  LDL.S16 R52, [R1+0x144] ;  /* 0x0001440001347983 */ /* 0x0082a20000100600 */
[----:B------:R-:W-:Y:S03]  /*29930*/  SHF.R.U32.HI R157, RZ, 0x18, R42 ;  /* 0x00000018ff9d7819 */ /* 0x000fe6000001162a */
[----:B------:R3:W-:Y:S04]  /*29940*/  @!P3 STL.S16 [R1+0x130], R59 ;  /* 0x0001303b0100b387 */ /* 0x0007e80000100600 */
[----:B------:R1:W-:Y:S01]  /*29950*/  @!P2 STL.S16 [R1+0x150], R143 ;  /* 0x0001508f0100a387 */ /* 0x0003e20000100600 */
[----:B---3--:R-:W-:Y:S02]  /*29960*/  LOP3.LUT R59, R0, 0xffff, RZ, 0xc0, !PT ;  /* 0x0000ffff003b7812 */ /* 0x008fe400078ec0ff */
[C---:B------:R-:W-:Y:S04]  /*29970*/  PRMT R0, R2.reuse, 0x7632, R0 ;  /* 0x0000763202007816 */ /* 0x040fe80000000000 */
[----:B-1----:R-:W-:Y:S01]  /*29980*/  PRMT R143, R2, 0x5410, R0 ;  /* 0x00005410028f7816 */ /* 0x002fe20000000000 */
[----:B------:R-:W-:Y:S01]  /*29990*/  @!P1 HFMA2.BF16_V2 R142, -RZ.H0_H0, RZ.H0_H0, -R0.H0_H0 ;  /* 0x200000ffff8e9231 */ /* 0x000fe20000340900 */
[----:B------:R-:W-:Y:S02]  /*299a0*/  @!P2 PRMT R2, R41, 0x5410, RZ ;  /* 0x000054102902a816 */ /* 0x000fe400000000ff */
[----:B------:R-:W-:Y:S02]  /*299b0*/  LOP3.LUT R41, R43, R223, R58, 0x96, !PT ;  /* 0x000000df2b297212 */ /* 0x000fe400078e963a */
[----:B------:R-:W-:Y:S01]  /*299c0*/  PRMT R48, R142, 0x7610, R48 ;  /* 0x000076108e307816 */ /* 0x000fe20000000030 */
[----:B------:R1:W-:Y:S01]  /*299d0*/  @!P1 STL.S16 [R1+0x14c], R142 ;  /* 0x00014c8e01009387 */ /* 0x0003e20000100600 */
[C---:B------:R-:W-:Y:S02]  /*299e0*/  LOP3.LUT R151, R41.reuse, 0xff, RZ, 0xc0, !PT ;  /* 0x000000ff29977812 */ /* 0x040fe400078ec0ff */
[--C-:B------:R-:W-:Y:S01]  /*299f0*/  SHF.R.U32.HI R153, RZ, 0x18, R41.reuse ;  /* 0x00000018ff997819 */ /* 0x100fe20000011629 */
[----:B------:R-:W-:Y:S01]  /*29a00*/  ST.E.U16 desc[UR4][R174.64+0xc0], R2 ;  /* 0x0000c002ae007985 */ /* 0x000fe2000c101504 */
[----:B------:R-:W-:Y:S05]  /*29a10*/  @!P1 PRMT R0, R48, 0x5410, RZ ;  /* 0x0000541030009816 */ /* 0x000fea00000000ff */
[----:B------:R-:W-:Y:S01]  /*29a20*/  ST.E.U16 desc[UR4][R174.64+0xc2], R0 ;  /* 0x0000c200ae007985 */ /* 0x000fe2000c101504 */
[----:B-1----:R-:W-:Y:S04]  /*29a30*/  IMAD.MOV.U32 R142, RZ, RZ, R148 ;  /* 0x000000ffff8e7224 */ /* 0x002fe800078e0094 */
[----:B------:R-:W-:Y:S02]  /*29a40*/  IMAD.MOV.U32 R226, RZ, RZ, R142 ;  /* 0x000000ffffe27224 */ /* 0x000fe400078e008e */
[----:B----4-:R-:W-:Y:S05]  /*29a50*/  @!P5 HFMA2.BF16_V2 R56, -RZ.H0_H0, RZ.H0_H0, -R61.H0_H0 ;  /* 0x200000ffff38d231 */ /* 0x010fea000034093d */
[----:B------:R-:W-:Y:S01]  /*29a60*/  PRMT R44, R56, 0x7610, R44 ;  /* 0x00007610382c7816 */ /* 0x000fe2000000002c */
[----:B------:R1:W-:Y:S03]  /*29a70*/  @!P5 STL.S16 [R1+0x148], R56 ;  /* 0x000148380100d387 */ /* 0x0003e60000100600 */
[----:B------:R-:W-:Y:S02]  /*29a80*/  @!P5 PRMT R61, R44, 0x5410, RZ ;  /* 0x000054102c3dd816 */ /* 0x000fe400000000ff */
[----:B------:R-:W-:Y:S03]  /*29a90*/  LOP3.LUT R44, R41, 0xffff, RZ, 0xc0, !PT ;  /* 0x0000ffff292c7812 */ /* 0x000fe600078ec0ff */
[----:B------:R-:W-:Y:S01]  /*29aa0*/  ST.E.U16 desc[UR4][R172.64+0xc0], R61 ;  /* 0x0000c03dac007985 */ /* 0x000fe2000c101504 */
[----:B------:R-:W-:Y:S04]  /*29ab0*/  SHF.R.U32.HI R44, RZ, 0x8, R44 ;  /* 0x00000008ff2c7819 */ /* 0x000fe8000001162c */
[----:B------:R-:W-:Y:S02]  /*29ac0*/  LOP3.LUT R150, R44, 0xffff, RZ, 0xc0, !PT ;  /* 0x0000ffff2c967812 */ /* 0x000fe400078ec0ff */
[----:B------:R-:W-:Y:S01]  /*29ad0*/  SHF.R.U32.HI R44, RZ, 0x10, R41 ;  /* 0x00000010ff2c7819 */ /* 0x000fe20000011629 */
[----:B--2---:R-:W-:Y:S01]  /*29ae0*/  @!P0 HFMA2.BF16_V2 R52, -RZ.H0_H0, RZ.H0_H0, -R64.H0_H0 ;  /* 0x200000ffff348231 */ /* 0x004fe20000340940 */
[----:B------:R-:W-:Y:S02]  /*29af0*/  LOP3.LUT R41, R42, 0xffff, RZ, 0xc0, !PT ;  /* 0x0000ffff2a297812 */ /* 0x000fe400078ec0ff */
[----:B------:R-:W-:Y:S02]  /*29b00*/  LOP3.LUT R152, R44, 0xff, RZ, 0xc0, !PT ;  /* 0x000000ff2c987812 */ /* 0x000fe400078ec0ff */
[----:B------:R-:W-:Y:S01]  /*29b10*/  SHF.R.U32.HI R44, RZ, 0x10, R42 ;  /* 0x00000010ff2c7819 */ /* 0x000fe2000001162a */
[----:B------:R2:W-:Y:S01]  /*29b20*/  @!P0 STL.S16 [R1+0x144], R52 ;  /* 0x0001443401008387 */ /* 0x0005e20000100600 */
[----:B------:R-:W-:Y:S01]  /*29b30*/  LOP3.LUT R42, R63, R215, R190, 0x96, !PT ;  /* 0x000000d73f2a7212 */ /* 0x000fe200078e96be */
[----:B------:R-:W-:Y:S01]  /*29b40*/  IMAD.WIDE.U32 R62, R62, -0x2daee0ad, RZ ;  /* 0xd2511f533e3e7825 */ /* 0x000fe200078e00ff */
[----:B------:R-:W-:Y:S01]  /*29b50*/  SHF.R.U32.HI R41, RZ, 0x8, R41 ;  /* 0x00000008ff297819 */ /* 0x000fe20000011629 */
[----:B------:R3:W4:Y:S01]  /*29b60*/  LDL.S16 R146, [R1+0x1bc] ;  /* 0x0001bc0001927983 */ /* 0x0007220000100600 */
[----:B------:R-:W-:Y:S01]  /*29b70*/  PRMT R47, R52, 0x7610, R47 ;  /* 0x00007610342f7816 */ /* 0x000fe2000000002f */
[----:B------:R-:W-:Y:S01]  /*29b80*/  IMAD.WIDE.U32 R42, R42, -0x2daee0ad, RZ ;  /* 0xd2511f532a2a7825 */ /* 0x000fe200078e00ff */
[----:B------:R-:W-:Y:S01]  /*29b90*/  LOP3.LUT R154, R41, 0xffff, RZ, 0xc0, !PT ;  /* 0x0000ffff299a7812 */ /* 0x000fe200078ec0ff */
[----:B------:R-:W3:Y:S01]  /*29ba0*/  LDL.LU R198, [R1+0x448] ;  /* 0x0004480001c67983 */ /* 0x000ee20000300800 */
[----:B-1----:R-:W-:Y:S02]  /*29bb0*/  LOP3.LUT R56, R50, 0xff, RZ, 0xc0, !PT ;  /* 0x000000ff32387812 */ /* 0x002fe400078ec0ff */
[----:B------:R-:W-:Y:S01]  /*29bc0*/  LOP3.LUT R48, R43, R216, R212, 0x96, !PT ;  /* 0x000000d82b307212 */ /* 0x000fe200078e96d4 */
[----:B------:R1:W3:Y:S01]  /*29bd0*/  LDL.S16 R145, [R1+0x1c8] ;  /* 0x0001c80001917983 */ /* 0x0002e20000100600 */
[----:B------:R-:W-:Y:S02]  /*29be0*/  LOP3.LUT R41, R63, R221, R42, 0x96, !PT ;  /* 0x000000dd3f297212 */ /* 0x000fe400078e962a */
[----:B------:R-:W-:Y:S01]  /*29bf0*/  @!P0 PRMT R64, R47, 0x5410, RZ ;  /* 0x000054102f408816 */ /* 0x000fe200000000ff */
[----:B------:R-:W-:Y:S01]  /*29c00*/  IMAD.WIDE.U32 R48, R48, -0x326172a9, RZ ;  /* 0xcd9e8d5730307825 */ /* 0x000fe200078e00ff */
[----:B------:R-:W-:Y:S01]  /*29c10*/  LOP3.LUT R156, R44, 0xff, RZ, 0xc0, !PT ;  /* 0x000000ff2c9c7812 */ /* 0x000fe200078ec0ff */
[----:B------:R-:W3:Y:S01]  /*29c20*/  LDL.LU R204, [R1+0x444] ;  /* 0x0004440001cc7983 */ /* 0x000ee20000300800 */
[----:B------:R-:W-:Y:S02]  /*29c30*/  F2FP.BF16.F32.PACK_AB R63, R248, R247 ;  /* 0x000000f7f83f723e */ /* 0x000fe400000010ff */
[----:B------:R-:W-:Y:S01]  /*29c40*/  LOP3.LUT R42, R49, R211, R182, 0x96, !PT ;  /* 0x000000d3312a7212 */ /* 0x000fe200078e96b6 */
[----:B------:R-:W-:Y:S01]  /*29c50*/  ST.E.U16 desc[UR4][R172.64+0xc2], R64 ;  /* 0x0000c240ac007985 */ /* 0x000fe2000c101504 */
[----:B--2---:R-:W-:Y:S04]  /*29c60*/  IMAD.WIDE.U32 R52, R41, -0x326172a9, RZ ;  /* 0xcd9e8d5729347825 */ /* 0x004fe800078e00ff */
[----:B------:R-:W-:Y:S01]  /*29c70*/  IMAD.WIDE.U32 R42, R42, -0x2daee0ad, RZ ;  /* 0xd2511f532a2a7825 */ /* 0x000fe200078e00ff */
[----:B------:R-:W-:Y:S04]  /*29c80*/  LOP3.LUT R48, R53, R220, R48, 0x96, !PT ;  /* 0x000000dc35307212 */ /* 0x000fe800078e9630 */
[--C-:B------:R-:W-:Y:S01]  /*29c90*/  LOP3.LUT R49, R43, R219, R62.reuse, 0x96, !PT ;  /* 0x000000db2b317212 */ /* 0x100fe200078e963e */
[----:B------:R-:W-:Y:S01]  /*29ca0*/  IMAD.WIDE.U32 R50, R48, -0x2daee0ad, RZ ;  /* 0xd2511f5330327825 */ /* 0x000fe200078e00ff */
[----:B------:R-:W-:Y:S03]  /*29cb0*/  PRMT R62, R63, 0x7632, R62 ;  /* 0x000076323f3e7816 */ /* 0x000fe6000000003e */
[----:B------:R-:W-:Y:S01]  /*29cc0*/  IMAD.WIDE.U32 R48, R49, -0x326172a9, RZ ;  /* 0xcd9e8d5731307825 */ /* 0x000fe200078e00ff */
[----:B------:R-:W-:Y:S04]  /*29cd0*/  LOP3.LUT R42, R51, R217, R42, 0x96, !PT ;  /* 0x000000d9332a7212 */ /* 0x000fe800078e962a */
[----:B------:R-:W-:Y:S01]  /*29ce0*/  LOP3.LUT R44, R49, R218, R52, 0x96, !PT ;  /* 0x000000da312c7212 */ /* 0x000fe200078e9634 */
[----:B------:R-:W-:Y:S05]  /*29cf0*/  IMAD.WIDE.U32 R42, R42, -0x326172a9, RZ ;  /* 0xcd9e8d572a2a7825 */ /* 0x000fea00078e00ff */
[----:B------:R-:W-:Y:S02]  /*29d00*/  LOP3.LUT R41, R43, R222, R48, 0x96, !PT ;  /* 0x000000de2b297212 */ /* 0x000fe400078e9630 */
[C---:B------:R-:W-:Y:S02]  /*29d10*/  LOP3.LUT R43, R42.reuse, 0xffff, RZ, 0xc0, !PT ;  /* 0x0000ffff2a2b7812 */ /* 0x040fe400078ec0ff */
[----:B------:R-:W-:Y:S02]  /*29d20*/  LOP3.LUT R47, R42, 0xff, RZ, 0xc0, !PT ;  /* 0x000000ff2a2f7812 */ /* 0x000fe400078ec0ff */
[----:B------:R-:W-:Y:S02]  /*29d30*/  SHF.R.U32.HI R43, RZ, 0x8, R43 ;  /* 0x00000008ff2b7819 */ /* 0x000fe4000001162b */
[----:B------:R-:W-:Y:S02]  /*29d40*/  ISETP.GE.U32.AND P3, PT, R199, R47, PT ;  /* 0x0000002fc700720c */ /* 0x000fe40003f66070 */
[--C-:B------:R-:W-:Y:S02]  /*29d50*/  SHF.R.U32.HI R47, RZ, 0x10, R42.reuse ;  /* 0x00000010ff2f7819 */ /* 0x100fe4000001162a */
[----:B------:R-:W-:Y:S02]  /*29d60*/  LOP3.LUT R43, R43, 0xffff, RZ, 0xc0, !PT ;  /* 0x0000ffff2b2b7812 */ /* 0x000fe400078ec0ff */
[----:B------:R-:W-:Y:S02]  /*29d70*/  SHF.R.U32.HI R42, RZ, 0x18, R42 ;  /* 0x00000018ff2a7819 */ /* 0x000fe4000001162a */
[C---:B------:R-:W-:Y:S02]  /*29d80*/  ISETP.GE.U32.AND P2, PT, R199.reuse, R43, PT ;  /* 0x0000002bc700720c */ /* 0x040fe40003f46070 */
[----:B------:R-:W-:Y:S01]  /*29d90*/  ISETP.GE.U32.AND P0, PT, R199, R42, PT ;  /* 0x0000002ac700720c */ /* 0x000fe20003f06070 */
[----:B------:R-:W-:Y:S01]  /*29da0*/  IMAD.WIDE.U32 R42, R44, -0x2daee0ad, RZ ;  /* 0xd2511f532c2a7825 */ /* 0x000fe200078e00ff */
[----:B------:R-:W-:Y:S04]  /*29db0*/  LOP3.LUT R47, R47, 0xff, RZ, 0xc0, !PT ;  /* 0x000000ff2f2f7812 */ /* 0x000fe800078ec0ff */
[----:B------:R-:W-:Y:S02]  /*29dc0*/  LOP3.LUT R44, R43, R223, R50, 0x96, !PT ;  /* 0x000000df2b2c7212 */ /* 0x000fe400078e9632 */
[C---:B------:R-:W-:Y:S02]  /*29dd0*/  LOP3.LUT R43, R42.reuse, 0xffff, RZ, 0xc0, !PT ;  /* 0x0000ffff2a2b7812 */ /* 0x040fe400078ec0ff */
[----:B------:R-:W-:Y:S02]  /*29de0*/  LOP3.LUT R51, R42, 0xff, RZ, 0xc0, !PT ;  /* 0x000000ff2a337812 */ /* 0x000fe400078ec0ff */
[--C-:B------:R-:W-:Y:S02]  /*29df0*/  SHF.R.U32.HI R52, RZ, 0x10, R42.reuse ;  /* 0x00000010ff347819 */ /* 0x100fe4000001162a */
[----:B------:R-:W-:Y:S02]  /*29e00*/  SHF.R.U32.HI R148, RZ, 0x18, R42 ;  /* 0x00000018ff947819 */ /* 0x000fe4000001162a */
[----:B------:R-:W-:Y:S02]  /*29e10*/  LOP3.LUT R42, R41, 0xff, RZ, 0xc0, !PT ;  /* 0x000000ff292a7812 */ /* 0x000fe400078ec0ff */
[----:B------:R-:W-:Y:S02]  /*29e20*/  F2FP.BF16.F32.PACK_AB R50, R245, R242 ;  /* 0x000000f2f532723e */ /* 0x000fe400000010ff */
[C---:B------:R-:W-:Y:S02]  /*29e30*/  ISETP.GE.U32.AND P5, PT, R199.reuse, R42, PT ;  /* 0x0000002ac700720c */ /* 0x040fe40003fa6070 */
[----:B------:R-:W-:Y:S02]  /*29e40*/  PRMT R49, R50, 0x7632, R49 ;  /* 0x0000763232317816 */ /* 0x000fe40000000031 */
[----:B------:R-:W-:Y:S09]  /*29e50*/  ISETP.GE.U32.AND P1, PT, R199, R47, PT ;  /* 0x0000002fc700720c */ /* 0x000ff20003f26070 */
[----:B----4-:R-:W-:Y:S05]  /*29e60*/  @!P5 HFMA2.BF16_V2 R146, -RZ.H0_H0, RZ.H0_H0, -R63.H0_H0 ;  /* 0x200000ffff92d231 */ /* 0x010fea000034093f */
[----:B------:R-:W-:Y:S01]  /*29e70*/  PRMT R42, R146, 0x7610, R42 ;  /* 0x00007610922a7816 */ /* 0x000fe2000000002a */
[----:B------:R2:W-:Y:S04]  /*29e80*/  @!P5 STL.S16 [R1+0x1bc], R146 ;  /* 0x0001bc920100d387 */ /* 0x0005e80000100600 */
[----:B------:R-:W4:Y:S01]  /*29e90*/  LDL.LU R244, [R1+0xe0] ;  /* 0x0000e00001f47983 */ /* 0x000f220000300800 */
[----:B--2---:R-:W-:Y:S02]  /*29ea0*/  PRMT R146, R63, 0x5410, R62 ;  /* 0x000054103f927816 */ /* 0x004fe4000000003e */
[----:B------:R-:W-:Y:S02]  /*29eb0*/  @!P5 PRMT R63, R42, 0x5410, RZ ;  /* 0x000054102a3fd816 */ /* 0x000fe400000000ff */
[----:B------:R-:W-:Y:S03]  /*29ec0*/  LOP3.LUT R42, R41, 0xffff, RZ, 0xc0, !PT ;  /* 0x0000ffff292a7812 */ /* 0x000fe600078ec0ff */
[----:B------:R-:W-:Y:S01]  /*29ed0*/  ST.E.U16 desc[UR4][R176.64+0xbe], R63 ;  /* 0x0000be3fb0007985 */ /* 0x000fe2000c101504 */
[----:B------:R-:W-:Y:S04]  /*29ee0*/  SHF.R.U32.HI R42, RZ, 0x8, R42 ;  /* 0x00000008ff2a7819 */ /* 0x000fe8000001162a */
[----:B------:R-:W-:Y:S04]  /*29ef0*/  LOP3.LUT R42, R42, 0xffff, RZ, 0xc0, !PT ;  /* 0x0000ffff2a2a7812 */ /* 0x000fe800078ec0ff */
[----:B------:R-:W-:Y:S11]  /*29f00*/  ISETP.GE.U32.AND P5, PT, R199, R42, PT ;  /* 0x0000002ac700720c */ /* 0x000ff60003fa6070 */
[----:B------:R-:W-:Y:S02]  /*29f10*/  @!UPT UIADD3 URZ, URZ, URZ, URZ ;  /* 0x0000003f3f3ff290 */ /* 0x000fe4000fffe03f */
[----:B---3--:R-:W-:Y:S05]  /*29f20*/  @!P5 HFMA2.BF16_V2 R145, -RZ.H0_H0, RZ.H0_H0, -R62.H0_H0 ;  /* 0x200000ffff91d231 */ /* 0x008fea000034093e */
[----:B------:R-:W-:Y:S01]  /*29f30*/  PRMT R42, R145, 0x7610, R42 ;  /* 0x00007610912a7816 */ /* 0x000fe2000000002a */
[----:B------:R2:W-:Y:S03]  /*29f40*/  @!P5 STL.S16 [R1+0x1c8], R145 ;  /* 0x0001c8910100d387 */ /* 0x0005e60000100600 */
[----:B------:R-:W-:Y:S02]  /*29f50*/  @!P5 PRMT R62, R42, 0x5410, RZ ;  /* 0x000054102a3ed816 */ /* 0x000fe400000000ff */
[--C-:B------:R-:W-:Y:S02]  /*29f60*/  SHF.R.U32.HI R42, RZ, 0x10, R41.reuse ;  /* 0x00000010ff2a7819 */ /* 0x100fe40000011629 */
[----:B------:R-:W-:Y:S01]  /*29f70*/  SHF.R.U32.HI R41, RZ, 0x18, R41 ;  /* 0x00000018ff297819 */ /* 0x000fe20000011629 */
[----:B------:R-:W-:Y:S01]  /*29f80*/  ST.E.U16 desc[UR4][R176.64+0xc0], R62 ;  /* 0x0000c03eb0007985 */ /* 0x000fe2000c101504 */
[----:B------:R-:W-:Y:S02]  /*29f90*/  LOP3.LUT R42, R42, 0xff, RZ, 0xc0, !PT ;  /* 0x000000ff2a2a7812 */ /* 0x000fe400078ec0ff */
[C---:B------:R-:W-:Y:S01]  /*29fa0*/  ISETP.GE.U32.AND P5, PT, R199.reuse, R41, PT ;  /* 0x00000029c700720c */ /* 0x040fe20003fa6070 */
[----:B------:R-:W-:Y:S01]  /*29fb0*/  IMAD.MOV.U32 R41, RZ, RZ, R243 ;  /* 0x000000ffff297224 */ /* 0x000fe200078e00f3 */
[----:B------:R-:W-:Y:S03]  /*29fc0*/  ISETP.GE.U32.AND P6, PT, R199, R42, PT ;  /* 0x0000002ac700720c */ /* 0x000fe60003fc6070 */
[----:B------:R-:W-:Y:S02]  /*29fd0*/  IMAD.MOV.U32 R83, RZ, RZ, R41 ;  /* 0x000000ffff537224 */ /* 0x000fe400078e0029 */
[----:B------:R-:W-:Y:S02]  /*29fe0*/  IMAD.MOV.U32 R41, RZ, RZ, R213 ;  /* 0x000000ffff297224 */ /* 0x000fe400078e00d5 */
[----:B------:R-:W-:Y:S02]  /*29ff0*/  IMAD.MOV.U32 R213, RZ, RZ, R239 ;  /* 0x000000ffffd57224 */ /* 0x000fe400078e00ef */
[----:B------:R-:W-:Y:S01]  /*2a000*/  MUFU.EX2 R239, R168 ;  /* 0x000000a800ef7308 */ /* 0x000fe20000000800 */
[----:B--2---:R1:W2:Y:S04]  /*2a010*/  LDL.S16 R145, [R1+0x1b8] ;  /* 0x0001b80001917983 */ /* 0x0042a80000100600 */
[----:B------:R-:W3:Y:S04]  /*2a020*/  LDL.LU R188, [R1+0x440] ;  /* 0x0004400001bc7983 */ /* 0x000ee80000300800 */
[----:B------:R-:W3:Y:S04]  /*2a030*/  LDL.LU R171, [R1+0x43c] ;  /* 0x00043c0001ab7983 */ /* 0x000ee80000300800 */
[----:B------:R1:W3:Y:S04]  /*2a040*/  LDL.S16 R36, [R1+0x1c4] ;  /* 0x0001c40001247983 */ /* 0x0002e80000100600 */
[----:B------:R1:W3:Y:S04]  /*2a050*/  LDL.S16 R243, [R1+0x1b4] ;  /* 0x0001b40001f37983 */ /* 0x0002e80000100600 */
[----:B------:R1:W3:Y:S01]  /*2a060*/  LDL.S16 R142, [R1+0x1b0] ;  /* 0x0001b000018e7983 */ /* 0x0002e20000100600 */
[----:B----4-:R-:W-:Y:S01]  /*2a070*/  MUFU.EX2 R244, R244 ;  /* 0x000000f400f47308 */ /* 0x010fe20000000800 */
[----:B--2---:R-:W-:Y:S05]  /*2a080*/  @!P6 HFMA2.BF16_V2 R145, -RZ.H0_H0, RZ.H0_H0, -R50.H0_H0 ;  /* 0x200000ffff91e231 */ /* 0x004fea0000340932 */
[----:B------:R2:W-:Y:S01]  /*2a090*/  @!P6 STL.S16 [R1+0x1b8], R145 ;  /* 0x0001b8910100e387 */ /* 0x0005e20000100600 */
[----:B---3--:R-:W-:Y:S01]  /*2a0a0*/  PRMT R171, R145, 0x7610, R171 ;  /* 0x0000761091ab7816 */ /* 0x008fe200000000ab */
[----:B------:R-:W-:Y:S05]  /*2a0b0*/  @!P5 HFMA2.BF16_V2 R36, -RZ.H0_H0, RZ.H0_H0, -R49.H0_H0 ;  /* 0x200000ffff24d231 */ /* 0x000fea0000340931 */
[----:B------:R-:W-:Y:S02]  /*2a0c0*/  PRMT R246, R36, 0x7610, R246 ;  /* 0x0000761024f67816 */ /* 0x000fe400000000f6 */
[----:B--2---:R-:W-:Y:S02]  /*2a0d0*/  PRMT R145, R50, 0x5410, R49 ;  /* 0x0000541032917816 */ /* 0x004fe40000000031 */
[----:B------:R-:W-:Y:S02]  /*2a0e0*/  @!P6 PRMT R50, R171, 0x5410, RZ ;  /* 0x00005410ab32e816 */ /* 0x000fe400000000ff */
[----:B------:R-:W-:Y:S01]  /*2a0f0*/  @!P5 PRMT R49, R246, 0x5410, RZ ;  /* 0x00005410f631d816 */ /* 0x000fe200000000ff */
[----:B------:R-:W2:Y:S01]  /*2a100*/  LDL.LU R171, [R1+0x438] ;  /* 0x0004380001ab7983 */ /* 0x000ea20000300800 */
[C---:B------:R-:W-:Y:S03]  /*2a110*/  ISETP.GE.U32.AND P6, PT, R199.reuse, R59, PT ;  /* 0x0000003bc700720c */ /* 0x040fe60003fc6070 */
[----:B------:R3:W-:Y:S01]  /*2a120*/  @!P5 STL.S16 [R1+0x1c4], R36 ;  /* 0x0001c4240100d387 */ /* 0x0007e20000100600 */
[----:B------:R-:W-:Y:S03]  /*2a130*/  ISETP.GE.U32.AND P5, PT, R199, R60, PT ;  /* 0x0000003cc700720c */ /* 0x000fe60003fa6070 */
[----:B------:R-:W-:Y:S04]  /*2a140*/  ST.E.U16 desc[UR4][R178.64+0xc0], R50 ;  /* 0x0000c032b2007985 */ /* 0x000fe8000c101504 */
[----:B------:R-:W-:Y:S04]  /*2a150*/  ST.E.U16 desc[UR4][R178.64+0xc2], R49 ;  /* 0x0000c231b2007985 */ /* 0x000fe8000c101504 */
[----:B---3--:R-:W3:Y:S01]  /*2a160*/  LDL.LU R36, [R1+0x434] ;  /* 0x0004340001247983 */ /* 0x008ee20000300800 */
[----:B--2---:R-:W-:Y:S10]  /*2a170*/  MUFU.EX2 R236, R171 ;  /* 0x000000ab00ec7308 */ /* 0x004ff40000000800 */
[----:B---3--:R-:W2:Y:S02]  /*2a180*/  MUFU.EX2 R246, R36 ;  /* 0x0000002400f67308 */ /* 0x008ea40000000800 */
[----:B--2---:R-:W-:Y:S01]  /*2a190*/  F2FP.BF16.F32.PACK_AB R58, R246, R244 ;  /* 0x000000f4f63a723e */ /* 0x004fe200000010ff */
[----:B------:R-:W2:Y:S03]  /*2a1a0*/  LDL.LU R36, [R1+0x430] ;  /* 0x0004300001247983 */ /* 0x000ea60000300800 */
[----:B------:R-:W-:Y:S01]  /*2a1b0*/  PRMT R57, R58, 0x7632, R57 ;  /* 0x000076323a397816 */ /* 0x000fe20000000039 */
[----:B------:R-:W-:Y:S04]  /*2a1c0*/  @!P5 HFMA2.BF16_V2 R243, -RZ.H0_H0, RZ.H0_H0, -R58.H0_H0 ;  /* 0x200000fffff3d231 */ /* 0x000fe8000034093a */
[----:B------:R-:W-:Y:S01]  /*2a1d0*/  @!P6 HFMA2.BF16_V2 R142, -RZ.H0_H0, RZ.H0_H0, -R57.H0_H0 ;  /* 0x200000ffff8ee231 */ /* 0x000fe20000340939 */
[----:B------:R-:W-:Y:S01]  /*2a1e0*/  PRMT R241, R243, 0x7610, R241 ;  /* 0x00007610f3f17816 */ /* 0x000fe200000000f1 */
[----:B------:R3:W-:Y:S03]  /*2a1f0*/  @!P5 STL.S16 [R1+0x1b4], R243 ;  /* 0x0001b4f30100d387 */ /* 0x0007e60000100600 */
[----:B------:R-:W-:Y:S01]  /*2a200*/  PRMT R238, R142, 0x7610, R238 ;  /* 0x000076108eee7816 */ /* 0x000fe200000000ee */
[----:B------:R4:W-:Y:S01]  /*2a210*/  @!P6 STL.S16 [R1+0x1b0], R142 ;  /* 0x0001b08e0100e387 */ /* 0x0009e20000100600 */
[----:B---3--:R-:W-:Y:S01]  /*2a220*/  MUFU.EX2 R243, R38 ;  /* 0x0000002600f37308 */ /* 0x008fe20000000800 */
[----:B----4-:R-:W-:Y:S02]  /*2a230*/  PRMT R142, R58, 0x5410, R57 ;  /* 0x000054103a8e7816 */ /* 0x010fe40000000039 */
[----:B------:R-:W-:Y:S02]  /*2a240*/  @!P6 PRMT R57, R238, 0x5410, RZ ;  /* 0x00005410ee39e816 */ /* 0x000fe400000000ff */
[----:B------:R-:W-:Y:S01]  /*2a250*/  @!P5 PRMT R58, R241, 0x5410, RZ ;  /* 0x00005410f13ad816 */ /* 0x000fe200000000ff */
[----:B------:R1:W3:Y:S01]  /*2a260*/  LDL.S16 R238, [R1+0x19c] ;  /* 0x00019c0001ee7983 */ /* 0x0002e20000100600 */
[C---:B------:R-:W-:Y:S03]  /*2a270*/  ISETP.GE.U32.AND P6, PT, R199.reuse, R149, PT ;  /* 0x00000095c700720c */ /* 0x040fe60003fc6070 */
[----:B------:R-:W4:Y:S01]  /*2a280*/  MUFU.EX2 R241, R37 ;  /* 0x0000002500f17308 */ /* 0x000f220000000800 */
[----:B------:R-:W-:Y:S01]  /*2a290*/  ISETP.GE.U32.AND P5, PT, R199, R56, PT ;  /* 0x00000038c700720c */ /* 0x000fe20003fa6070 */
[----:B------:R-:W-:Y:S01]  /*2a2a0*/  IMAD.MOV.U32 R149, RZ, RZ, R232 ;  /* 0x000000ffff957224 */ /* 0x000fe200078e00e8 */
[----:B------:R-:W-:Y:S04]  /*2a2b0*/  ST.E.U16 desc[UR4][R174.64+0xd0], R58 ;  /* 0x0000d03aae007985 */ /* 0x000fe8000c101504 */
[----:B------:R-:W-:Y:S01]  /*2a2c0*/  ST.E.U16 desc[UR4][R174.64+0xd2], R57 ;  /* 0x0000d239ae007985 */ /* 0x000fe2000c101504 */
[----:B----4-:R-:W-:Y:S03]  /*2a2d0*/  F2FP.BF16.F32.PACK_AB R60, R243, R241 ;  /* 0x000000f1f33c723e */ /* 0x010fe600000010ff */
[----:B------:R-:W4:Y:S01]  /*2a2e0*/  LDL.LU R37, [R1+0x42c] ;  /* 0x00042c0001257983 */ /* 0x000f220000300800 */
[----:B------:R-:W-:Y:S03]  /*2a2f0*/  PRMT R59, R60, 0x7632, R59 ;  /* 0x000076323c3b7816 */ /* 0x000fe6000000003b */
[----:B------:R1:W2:Y:S04]  /*2a300*/  LDL.S16 R81, [R1+0x198] ;  /* 0x0001980001517983 */ /* 0x0002a80000100600 */
[----:B------:R-:W4:Y:S04]  /*2a310*/  LDL.LU R38, [R1+0x428] ;  /* 0x0004280001267983 */ /* 0x000f280000300800 */
[----:B------:R1:W4:Y:S04]  /*2a320*/  LDL.S16 R232, [R1+0x18c] ;  /* 0x00018c0001e87983 */ /* 0x0003280000100600 */
[----:B------:R1:W4:Y:S01]  /*2a330*/  LDL.S16 R82, [R1+0x188] ;  /* 0x0001880001527983 */ /* 0x0003220000100600 */
[----:B---3--:R-:W-:Y:S05]  /*2a340*/  @!P5 HFMA2.BF16_V2 R238, -RZ.H0_H0, RZ.H0_H0, -R60.H0_H0 ;  /* 0x200000ffffeed231 */ /* 0x008fea000034093c */
[----:B------:R-:W-:Y:S01]  /*2a350*/  PRMT R235, R238, 0x7610, R235 ;  /* 0x00007610eeeb7816 */ /* 0x000fe200000000eb */
[----:B------:R3:W-:Y:S01]  /*2a360*/  @!P5 STL.S16 [R1+0x19c], R238 ;  /* 0x00019cee0100d387 */ /* 0x0007e20000100600 */
[----:B--2---:R-:W-:Y:S05]  /*2a370*/  @!P6 HFMA2.BF16_V2 R81, -RZ.H0_H0, RZ.H0_H0, -R59.H0_H0 ;  /* 0x200000ffff51e231 */ /* 0x004fea000034093b */
[----:B------:R-:W-:Y:S01]  /*2a380*/  PRMT R234, R81, 0x7610, R234 ;  /* 0x0000761051ea7816 */ /* 0x000fe200000000ea */
[----:B------:R2:W-:Y:S01]  /*2a390*/  @!P6 STL.S16 [R1+0x198], R81 ;  /* 0x000198510100e387 */ /* 0x0005e20000100600 */
[----:B---3--:R-:W3:Y:S02]  /*2a3a0*/  MUFU.EX2 R238, R39 ;  /* 0x0000002700ee7308 */ /* 0x008ee40000000800 */
[----:B---3--:R-:W-:Y:S01]  /*2a3b0*/  F2FP.BF16.F32.PACK_AB R46, R239, R238 ;  /* 0x000000eeef2e723e */ /* 0x008fe200000010ff */
[----:B------:R-:W3:Y:S03]  /*2a3c0*/  LDL.LU R39, [R1+0x424] ;  /* 0x0004240001277983 */ /* 0x000ee60000300800 */
[----:B------:R-:W-:Y:S01]  /*2a3d0*/  PRMT R45, R46, 0x7632, R45 ;  /* 0x000076322e2d7816 */ /* 0x000fe2000000002d */
[----:B----4-:R-:W-:Y:S01]  /*2a3e0*/  @!P3 HFMA2.BF16_V2 R232, -RZ.H0_H0, RZ.H0_H0, -R46.H0_H0 ;  /* 0x200000ffffe8b231 */ /* 0x010fe2000034092e */
[----:B------:R1:W5:Y:S01]  /*2a3f0*/  LDL.LU R168, [R1+0x420] ;  /* 0x0004200001a87983 */ /* 0x0003620000300800 */
[----:B--2---:R-:W-:Y:S02]  /*2a400*/  PRMT R81, R60, 0x5410, R59 ;  /* 0x000054103c517816 */ /* 0x004fe4000000003b */
[----:B------:R-:W-:Y:S01]  /*2a410*/  @!P5 PRMT R60, R235, 0x5410, RZ ;  /* 0x00005410eb3cd816 */ /* 0x000fe200000000ff */
[----:B------:R2:W-:Y:S01]  /*2a420*/  @!P3 STL.S16 [R1+0x18c], R232 ;  /* 0x00018ce80100b387 */ /* 0x0005e20000100600 */
[----:B------:R-:W-:Y:S01]  /*2a430*/  PRMT R89, R232, 0x7610, R89 ;  /* 0x00007610e8597816 */ /* 0x000fe20000000059 */
[----:B------:R-:W-:Y:S01]  /*2a440*/  @!P2 HFMA2.BF16_V2 R82, -RZ.H0_H0, RZ.H0_H0, -R45.H0_H0 ;  /* 0x200000ffff52a231 */ /* 0x000fe2000034092d */
[----:B------:R-:W-:Y:S01]  /*2a450*/  @!P6 PRMT R59, R234, 0x5410, RZ ;  /* 0x00005410ea3be816 */ /* 0x000fe200000000ff */
[----:B------:R-:W-:Y:S01]  /*2a460*/  ST.E.U16 desc[UR4][R172.64+0xd0], R60 ;  /* 0x0000d03cac007985 */ /* 0x000fe2000c101504 */
[C---:B------:R-:W-:Y:S01]  /*2a470*/  ISETP.GE.U32.AND P5, PT, R199.reuse, R151, PT ;  /* 0x00000097c700720c */ /* 0x040fe20003fa6070 */
[----:B------:R-:W-:Y:S01]  /*2a480*/  MUFU.EX2 R234, R237 ;  /* 0x000000ed00ea7308 */ /* 0x000fe20000000800 */
[----:B------:R-:W-:Y:S01]  /*2a490*/  PRMT R84, R82, 0x7610, R84 ;  /* 0x0000761052547816 */ /* 0x000fe20000000054 */
[----:B------:R4:W-:Y:S01]  /*2a4a0*/  @!P2 STL.S16 [R1+0x188], R82 ;  /* 0x000188520100a387 */ /* 0x0009e20000100600 */
[----:B------:R-:W-:Y:S03]  /*2a4b0*/  ISETP.GE.U32.AND P6, PT, R199, R150, PT ;  /* 0x00000096c700720c */ /* 0x000fe60003fc6070 */
[----:B------:R1:W3:Y:S04]  /*2a4c0*/  LDL.S16 R235, [R1+0x184] ;  /* 0x0001840001eb7983 */ /* 0x0002e80000100600 */
[----:B------:R-:W-:Y:S01]  /*2a4d0*/  ST.E.U16 desc[UR4][R172.64+0xd2], R59 ;  /* 0x0000d23bac007985 */ /* 0x000fe2000c101504 */
[----:B--2---:R-:W2:Y:S01]  /*2a4e0*/  MUFU.EX2 R232, R169 ;  /* 0x000000a900e87308 */ /* 0x004ea20000000800 */
[----:B----4-:R-:W-:Y:S02]  /*2a4f0*/  PRMT R82, R46, 0x5410, R45 ;  /* 0x000054102e527816 */ /* 0x010fe4000000002d */
[----:B------:R-:W-:Y:S02]  /*2a500*/  @!P2 PRMT R45, R84, 0x5410, RZ ;  /* 0x00005410542da816 */ /* 0x000fe400000000ff */
[----:B------:R-:W-:Y:S01]  /*2a510*/  @!P3 PRMT R46, R89, 0x5410, RZ ;  /* 0x00005410592eb816 */ /* 0x000fe200000000ff */
[----:B------:R-:W-:Y:S02]  /*2a520*/  IMAD.MOV.U32 R89, RZ, RZ, R240 ;  /* 0x000000ffff597224 */ /* 0x000fe400078e00f0 */
[----:B------:R-:W-:Y:S02]  /*2a530*/  ST.E.U16 desc[UR4][R176.64+0xd0], R45 ;  /* 0x0000d02db0007985 */ /* 0x000fe4000c101504 */
[----:B------:R-:W4:Y:S01]  /*2a540*/  MUFU.EX2 R240, R188 ;  /* 0x000000bc00f07308 */ /* 0x000f220000000800 */
[----:B--2---:R-:W-:Y:S01]  /*2a550*/  F2FP.BF16.F32.PACK_AB R48, R234, R232 ;  /* 0x000000e8ea30723e */ /* 0x004fe200000010ff */
[----:B------:R-:W-:Y:S01]  /*2a560*/  IMAD.MOV.U32 R50, RZ, RZ, R89 ;  /* 0x000000ffff327224 */ /* 0x000fe200078e0059 */
[----:B------:R1:W5:Y:S02]  /*2a570*/  LDL.LU R169, [R1+0x41c] ;  /* 0x00041c0001a97983 */ /* 0x0003640000300800 */
[----:B------:R-:W-:Y:S02]  /*2a580*/  PRMT R47, R48, 0x7632, R47 ;  /* 0x00007632302f7816 */ /* 0x000fe4000000002f */
[----:B------:R1:W2:Y:S04]  /*2a590*/  LDL.S16 R77, [R1+0x180] ;  /* 0x00018000014d7983 */ /* 0x0002a80000100600 */
[----:B------:R-:W2:Y:S04]  /*2a5a0*/  LDL.LU R237, [R1+0x418] ;  /* 0x0004180001ed7983 */ /* 0x000ea80000300800 */
[----:B------:R1:W2:Y:S01]  /*2a5b0*/  LDL.S16 R85, [R1+0x17c] ;  /* 0x00017c0001557983 */ /* 0x0002a20000100600 */
[----:B----4-:R-:W-:Y:S03]  /*2a5c0*/  F2FP.BF16.F32.PACK_AB R54, R240, R236 ;  /* 0x000000ecf036723e */ /* 0x010fe600000010ff */
[----:B------:R1:W4:Y:S01]  /*2a5d0*/  LDL.S16 R84, [R1+0x178] ;  /* 0x0001780001547983 */ /* 0x0003220000100600 */
[C---:B------:R-:W-:Y:S03]  /*2a5e0*/  PRMT R53, R54.reuse, 0x7632, R53 ;  /* 0x0000763236357816 */ /* 0x040fe60000000035 */
[----:B------:R-:W-:Y:S01]  /*2a5f0*/  ST.E.U16 desc[UR4][R176.64+0xce], R46 ;  /* 0x0000ce2eb0007985 */ /* 0x000fe2000c101504 */
[----:B------:R-:W-:Y:S01]  /*2a600*/  PRMT R78, R54, 0x5410, R53 ;  /* 0x00005410364e7816 */ /* 0x000fe20000000035 */
[----:B---3--:R-:W-:Y:S05]  /*2a610*/  @!P1 HFMA2.BF16_V2 R235, -RZ.H0_H0, RZ.H0_H0, -R48.H0_H0 ;  /* 0x200000ffffeb9231 */ /* 0x008fea0000340930 */
[----:B------:R-:W-:Y:S01]  /*2a620*/  PRMT R233, R235, 0x7610, R233 ;  /* 0x00007610ebe97816 */ /* 0x000fe200000000e9 */
[----:B------:R3:W-:Y:S02]  /*2a630*/  @!P1 STL.S16 [R1+0x184], R235 ;  /* 0x000184eb01009387 */ /* 0x0007e40000100600 */
[----:B---3--:R-:W-:Y:S01]  /*2a640*/  MUFU.EX2 R235, R209 ;  /* 0x000000d100eb7308 */ /* 0x008fe20000000800 */
[----:B--2---:R-:W-:Y:S05]  /*2a650*/  @!P0 HFMA2.BF16_V2 R77, -RZ.H0_H0, RZ.H0_H0, -R47.H0_H0 ;  /* 0x200000ffff4d8231 */ /* 0x004fea000034092f */
[----:B------:R-:W-:Y:S01]  /*2a660*/  PRMT R92, R77, 0x7610, R92 ;  /* 0x000076104d5c7816 */ /* 0x000fe2000000005c */
[----:B------:R2:W-:Y:S01]  /*2a670*/  @!P0 STL.S16 [R1+0x180], R77 ;  /* 0x0001804d01008387 */ /* 0x0005e20000100600 */
[----:B------:R-:W-:Y:S03]  /*2a680*/  @!P5 HFMA2.BF16_V2 R85, -RZ.H0_H0, RZ.H0_H0, -R54.H0_H0 ;  /* 0x200000ffff55d231 */ /* 0x000fe60000340936 */
[----:B------:R-:W3:Y:S01]  /*2a690*/  LDL.LU R171, [R1+0x414] ;  /* 0x0004140001ab7983 */ /* 0x000ee20000300800 */
[----:B----4-:R-:W-:Y:S01]  /*2a6a0*/  @!P6 HFMA2.BF16_V2 R84, -RZ.H0_H0, RZ.H0_H0, -R53.H0_H0 ;  /* 0x200000ffff54e231 */ /* 0x010fe20000340935 */
[----:B------:R-:W-:Y:S02]  /*2a6b0*/  PRMT R79, R85, 0x7610, R79 ;  /* 0x00007610554f7816 */ /* 0x000fe4000000004f */
[----:B------:R-:W4:Y:S02]  /*2a6c0*/  LDL.LU R188, [R1+0x410] ;  /* 0x0004100001bc7983 */ /* 0x000f240000300800 */
[----:B------:R-:W-:Y:S02]  /*2a6d0*/  PRMT R76, R84, 0x7610, R76 ;  /* 0x00007610544c7816 */ /* 0x000fe4000000004c */
[----:B------:R1:W-:Y:S01]  /*2a6e0*/  @!P5 STL.S16 [R1+0x17c], R85 ;  /* 0x00017c550100d387 */ /* 0x0003e20000100600 */
[----:B------:R-:W-:Y:S02]  /*2a6f0*/  @!P5 PRMT R54, R79, 0x5410, RZ ;  /* 0x000054104f36d816 */ /* 0x000fe400000000ff */
[----:B------:R-:W-:Y:S01]  /*2a700*/  @!P6 PRMT R53, R76, 0x5410, RZ ;  /* 0x000054104c35e816 */ /* 0x000fe200000000ff */
[----:B------:R1:W-:Y:S01]  /*2a710*/  @!P6 STL.S16 [R1+0x178], R84 ;  /* 0x000178540100e387 */ /* 0x0003e20000100600 */
[C---:B------:R-:W-:Y:S02]  /*2a720*/  ISETP.GE.U32.AND P5, PT, R199.reuse, R152, PT ;  /* 0x00000098c700720c */ /* 0x040fe40003fa6070 */
[----:B------:R-:W-:Y:S02]  /*2a730*/  ISETP.GE.U32.AND P6, PT, R199, R153, PT ;  /* 0x00000099c700720c */ /* 0x000fe40003fc6070 */
[----:B--2---:R-:W-:Y:S02]  /*2a740*/  PRMT R77, R48, 0x5410, R47 ;  /* 0x00005410304d7816 */ /* 0x004fe4000000002f */
[----:B------:R-:W-:Y:S02]  /*2a750*/  @!P1 PRMT R48, R233, 0x5410, RZ ;  /* 0x00005410e9309816 */ /* 0x000fe400000000ff */
[----:B------:R-:W-:Y:S01]  /*2a760*/  @!P0 PRMT R47, R92, 0x5410, RZ ;  /* 0x000054105c2f8816 */ /* 0x000fe200000000ff */
[----:B------:R-:W2:Y:S01]  /*2a770*/  MUFU.EX2 R233, R210 ;  /* 0x000000d200e97308 */ /* 0x000ea20000000800 */
[----:B------:R-:W-:Y:S01]  /*2a780*/  ISETP.GE.U32.AND P1, PT, R199, R51, PT ;  /* 0x00000033c700720c */ /* 0x000fe20003f26070 */
[----:B------:R-:W-:Y:S01]  /*2a790*/  ST.E.U16 desc[UR4][R178.64+0xd0], R48 ;  /* 0x0000d030b2007985 */ /* 0x000fe2000c101504 */
[----:B------:R-:W-:Y:S02]  /*2a7a0*/  IMAD.MOV.U32 R92, RZ, RZ, R90 ;  /* 0x000000ffff5c7224 */ /* 0x000fe400078e005a */
[----:B------:R-:W-:Y:S01]  /*2a7b0*/  IMAD.MOV.U32 R90, RZ, RZ, R41 ;  /* 0x000000ffff5a7224 */ /* 0x000fe200078e0029 */
[----:B------:R-:W-:Y:S01]  /*2a7c0*/  SHF.R.U32.HI R41, RZ, 0x8, R43 ;  /* 0x00000008ff297819 */ /* 0x000fe2000001162b */
[----:B------:R-:W-:Y:S01]  /*2a7d0*/  ST.E.U16 desc[UR4][R178.64+0xd2], R47 ;  /* 0x0000d22fb2007985 */ /* 0x000fe2000c101504 */
[----:B-1----:R-:W-:Y:S02]  /*2a7e0*/  IMAD.MOV.U32 R85, RZ, RZ, R149 ;  /* 0x000000ffff557224 */ /* 0x002fe400078e0095 */
[----:B------:R-:W-:Y:S01]  /*2a7f0*/  LOP3.LUT R41, R41, 0xffff, RZ, 0xc0, !PT ;  /* 0x0000ffff29297812 */ /* 0x000fe200078ec0ff */
[----:B------:R1:W-:Y:S01]  /*2a800*/  ST.E.U16 desc[UR4][R174.64+0xe0], R54 ;  /* 0x0000e036ae007985 */ /* 0x0003e2000c101504 */
[----:B------:R-:W-:Y:S02]  /*2a810*/  IMAD.MOV.U32 R84, RZ, RZ, R231 ;  /* 0x000000ffff547224 */ /* 0x000fe400078e00e7 */
[----:B------:R-:W-:Y:S01]  /*2a820*/  ISETP.GE.U32.AND P0, PT, R199, R41, PT ;  /* 0x00000029c700720c */ /* 0x000fe20003f06070 */
[----:B------:R-:W-:Y:S01]  /*2a830*/  ST.E.U16 desc[UR4][R174.64+0xe2], R53 ;  /* 0x0000e235ae007985 */ /* 0x000fe2000c101504 */
[----:B------:R-:W-:Y:S01]  /*2a840*/  MUFU.EX2 R231, R207 ;  /* 0x000000cf00e77308 */ /* 0x000fe20000000800 */
[----:B--2---:R-:W-:Y:S01]  /*2a850*/  F2FP.BF16.F32.PACK_AB R56, R235, R233 ;  /* 0x000000e9eb38723e */ /* 0x004fe200000010ff */
[----:B------:R-:W-:Y:S01]  /*2a860*/  IMAD.MOV.U32 R149, RZ, RZ, R83 ;  /* 0x000000ffff957224 */ /* 0x000fe200078e0053 */
[----:B------:R2:W5:Y:S01]  /*2a870*/  LDL.LU R210, [R1+0x40c] ;  /* 0x00040c0001d27983 */ /* 0x0005620000300800 */
[----:B------:R-:W-:Y:S01]  /*2a880*/  IMAD.MOV.U32 R83, RZ, RZ, R213 ;  /* 0x000000ffff537224 */ /* 0x000fe200078e00d5 */
[----:B------:R-:W-:Y:S01]  /*2a890*/  PRMT R55, R56, 0x7632, R55 ;  /* 0x0000763238377816 */ /* 0x000fe20000000037 */
[----:B------:R-:W-:Y:S01]  /*2a8a0*/  IMAD.MOV.U32 R213, RZ, RZ, R230 ;  /* 0x000000ffffd57224 */ /* 0x000fe200078e00e6 */
[----:B------:R2:W5:Y:S03]  /*2a8b0*/  LDL.LU R209, [R1+0x408] ;  /* 0x0004080001d17983 */ /* 0x0005660000300800 */
[----:B------:R-:W1:Y:S01]  /*2a8c0*/  MUFU.EX2 R230, R208 ;  /* 0x000000d000e67308 */ /* 0x000e620000000800 */
[----:B------:R-:W-:Y:S01]  /*2a8d0*/  IMAD.MOV.U32 R151, RZ, RZ, R92 ;  /* 0x000000ffff977224 */ /* 0x000fe200078e005c */
[----:B------:R2:W2:Y:S01]  /*2a8e0*/  LDL.S16 R76, [R1+0x170] ;  /* 0x00017000014c7983 */ /* 0x0004a20000100600 */
[----:B------:R-:W-:Y:S02]  /*2a8f0*/  IMAD.MOV.U32 R92, RZ, RZ, R227 ;  /* 0x000000ffff5c7224 */ /* 0x000fe400078e00e3 */
[----:B------:R-:W-:Y:S01]  /*2a900*/  IMAD.MOV.U32 R88, RZ, RZ, R151 ;  /* 0x000000ffff587224 */ /* 0x000fe200078e0097 */
[----:B------:R2:W3:Y:S04]  /*2a910*/  LDL.S16 R86, [R1+0x16c] ;  /* 0x00016c0001567983 */ /* 0x0004e80000100600 */
[----:B------:R-:W-:Y:S01]  /*2a920*/  MUFU.EX2 R227, R205 ;  /* 0x000000cd00e37308 */ /* 0x000fe20000000800 */
[----:B------:R-:W-:Y:S01]  /*2a930*/  IMAD.MOV.U32 R151, RZ, RZ, R92 ;  /* 0x000000ffff977224 */ /* 0x000fe200078e005c */
[----:B------:R2:W4:Y:S01]  /*2a940*/  LDL.S16 R79, [R1+0x15c] ;  /* 0x00015c00014f7983 */ /* 0x0005220000100600 */
[----:B------:R-:W-:Y:S02]  /*2a950*/  IMAD.MOV.U32 R92, RZ, RZ, R90 ;  /* 0x000000ffff5c7224 */ /* 0x000fe400078e005a */
[----:B------:R-:W-:Y:S05]  /*2a960*/  IMAD.MOV.U32 R90, RZ, RZ, R228 ;  /* 0x000000ffff5a7224 */ /* 0x000fea00078e00e4 */
[----:B------:R-:W-:Y:S01]  /*2a970*/  MUFU.EX2 R228, R204 ;  /* 0x000000cc00e47308 */ /* 0x000fe20000000800 */
[----:B-1----:R-:W-:Y:S01]  /*2a980*/  F2FP.BF16.F32.PACK_AB R42, R231, R230 ;  /* 0x000000e6e72a723e */ /* 0x002fe200000010ff */
[----:B------:R-:W-:Y:S02]  /*2a990*/  IMAD.MOV.U32 R152, RZ, RZ, R151 ;  /* 0x000000ffff987224 */ /* 0x000fe400078e0097 */
[----:B------:R-:W-:Y:S02]  /*2a9a0*/  IMAD.MOV.U32 R151, RZ, RZ, R90 ;  /* 0x000000ffff977224 */ /* 0x000fe400078e005a */
[----:B------:R-:W-:Y:S02]  /*2a9b0*/  IMAD.MOV.U32 R93, RZ, RZ, R92 ;  /* 0x000000ffff5d7224 */ /* 0x000fe400078e005c */
[----:B------:R-:W-:Y:S02]  /*2a9c0*/  IMAD.MOV.U32 R92, RZ, RZ, R213 ;  /* 0x000000ffff5c7224 */ /* 0x000fe400078e00d5 */
[----:B------:R-:W-:Y:S01]  /*2a9d0*/  MUFU.EX2 R213, R195 ;  /* 0x000000c300d57308 */ /* 0x000fe20000000800 */
[----:B------:R-:W-:Y:S02]  /*2a9e0*/  IMAD.MOV.U32 R54, RZ, RZ, R50 ;  /* 0x000000ffff367224 */ /* 0x000fe400078e0032 */
[----:B--2---:R-:W-:Y:S02]  /*2a9f0*/  @!P5 HFMA2.BF16_V2 R76, -RZ.H0_H0, RZ.H0_H0, -R56.H0_H0 ;  /* 0x200000ffff4cd231 */ /* 0x004fe40000340938 */
[----:B---3--:R-:W-:Y:S03]  /*2aa00*/  @!P6 HFMA2.BF16_V2 R86, -RZ.H0_H0, RZ.H0_H0, -R55.H0_H0 ;  /* 0x200000ffff56e231 */ /* 0x008fe60000340937 */
[----:B------:R-:W-:Y:S01]  /*2aa10*/  PRMT R51, R76, 0x7610, R51 ;  /* 0x000076104c337816 */ /* 0x000fe20000000033 */
[----:B------:R1:W-:Y:S01]  /*2aa20*/  @!P5 STL.S16 [R1+0x170], R76 ;  /* 0x0001704c0100d387 */ /* 0x0003e20000100600 */
[----:B------:R-:W-:Y:S03]  /*2aa30*/  PRMT R41, R86, 0x7610, R41 ;  /* 0x0000761056297816 */ /* 0x000fe60000000029 */
[----:B------:R2:W-:Y:S04]  /*2aa40*/  @!P6 STL.S16 [R1+0x16c], R86 ;  /* 0x00016c560100e387 */ /* 0x0005e80000100600 */
[----:B------:R3:W5:Y:S04]  /*2aa50*/  LDL.LU R208, [R1+0x404] ;  /* 0x0004040001d07983 */ /* 0x0007680000300800 */
[----:B------:R3:W5:Y:S01]  /*2aa60*/  LDL.LU R207, [R1+0x400] ;  /* 0x0004000001cf7983 */ /* 0x0007620000300800 */
[----:B-1----:R-:W-:Y:S02]  /*2aa70*/  PRMT R76, R56, 0x5410, R55 ;  /* 0x00005410384c7816 */ /* 0x002fe40000000037 */
[----:B------:R-:W-:Y:S02]  /*2aa80*/  @!P6 PRMT R55, R41, 0x5410, RZ ;  /* 0x000054102937e816 */ /* 0x000fe400000000ff */
[----:B------:R-:W-:Y:S01]  /*2aa90*/  LOP3.LUT R41, R44, 0xff, RZ, 0xc0, !PT ;  /* 0x000000ff2c297812 */ /* 0x000fe200078ec0ff */
[----:B--2---:R-:W-:Y:S01]  /*2aaa0*/  IMAD.MOV.U32 R86, RZ, RZ, R85 ;  /* 0x000000ffff567224 */ /* 0x004fe200078e0055 */
[----:B------:R-:W-:Y:S01]  /*2aab0*/  @!P5 PRMT R56, R51, 0x5410, RZ ;  /* 0x000054103338d816 */ /* 0x000fe200000000ff */
[----:B------:R-:W-:Y:S01]  /*2aac0*/  ST.E.U16 desc[UR4][R172.64+0xe2], R55 ;  /* 0x0000e237ac007985 */ /* 0x000fe2000c101504 */
[C---:B------:R-:W-:Y:S01]  /*2aad0*/  ISETP.GE.U32.AND P2, PT, R199.reuse, R41, PT ;  /* 0x00000029c700720c */ /* 0x040fe20003f46070 */
[----:B------:R-:W-:Y:S01]  /*2aae0*/  IMAD.MOV.U32 R85, RZ, RZ, R226 ;  /* 0x000000ffff557224 */ /* 0x000fe200078e00e2 */
[C---:B------:R-:W-:Y:S01]  /*2aaf0*/  PRMT R41, R42.reuse, 0x7632, R41 ;  /* 0x000076322a297816 */ /* 0x040fe20000000029 */
[----:B------:R1:W2:Y:S01]  /*2ab00*/  MUFU.EX2 R226, R206 ;  /* 0x000000ce00e27308 */ /* 0x0002a20000000800 */
[C---:B------:R-:W-:Y:S01]  /*2ab10*/  ISETP.GE.U32.AND P5, PT, R199.reuse, R155, PT ;  /* 0x0000009bc700720c */ /* 0x040fe20003fa6070 */
[----:B------:R-:W-:Y:S01]  /*2ab20*/  ST.E.U16 desc[UR4][R172.64+0xe0], R56 ;  /* 0x0000e038ac007985 */ /* 0x000fe2000c101504 */
[----:B------:R-:W-:Y:S01]  /*2ab30*/  ISETP.GE.U32.AND P6, PT, R199, R154, PT ;  /* 0x0000009ac700720c */ /* 0x000fe20003fc6070 */
[----:B------:R-:W-:Y:S06]  /*2ab40*/  IMAD.MOV.U32 R155, RZ, RZ, R88 ;  /* 0x000000ffff9b7224 */ /* 0x000fec00078e0058 */
[----:B----4-:R-:W-:Y:S05]  /*2ab50*/  @!P2 HFMA2.BF16_V2 R79, -RZ.H0_H0, RZ.H0_H0, -R42.H0_H0 ;  /* 0x200000ffff4fa231 */ /* 0x010fea000034092a */
[----:B------:R-:W-:Y:S01]  /*2ab60*/  PRMT R43, R79, 0x7610, R43 ;  /* 0x000076104f2b7816 */ /* 0x000fe2000000002b */
[----:B------:R4:W-:Y:S04]  /*2ab70*/  @!P2 STL.S16 [R1+0x15c], R79 ;  /* 0x00015c4f0100a387 */ /* 0x0009e80000100600 */
[----:B------:R3:W2:Y:S04]  /*2ab80*/  LDL.S16 R51, [R1+0x168] ;  /* 0x0001680001337983 */ /* 0x0006a80000100600 */
[----:B------:R3:W3:Y:S04]  /*2ab90*/  LDL.S16 R73, [R1+0x158] ;  /* 0x0001580001497983 */ /* 0x0006e80000100600 */
[----:B------:R1:W3:Y:S01]  /*2aba0*/  LDL.S16 R87, [R1+0x164] ;  /* 0x0001640001577983 */ /* 0x0002e20000100600 */
[----:B----4-:R-:W-:Y:S02]  /*2abb0*/  PRMT R79, R42, 0x5410, R41 ;  /* 0x000054102a4f7816 */ /* 0x010fe40000000029 */
[----:B------:R-:W-:Y:S02]  /*2abc0*/  @!P2 PRMT R42, R43, 0x5410, RZ ;  /* 0x000054102b2aa816 */ /* 0x000fe400000000ff */
[----:B------:R-:W-:Y:S03]  /*2abd0*/  LOP3.LUT R43, R44, 0xffff, RZ, 0xc0, !PT ;  /* 0x0000ffff2c2b7812 */ /* 0x000fe600078ec0ff */
[----:B------:R-:W-:Y:S01]  /*2abe0*/  ST.E.U16 desc[UR4][R176.64+0xde], R42 ;  /* 0x0000de2ab0007985 */ /* 0x000fe2000c101504 */
[----:B------:R-:W-:Y:S04]  /*2abf0*/  SHF.R.U32.HI R43, RZ, 0x8, R43 ;  /* 0x00000008ff2b7819 */ /* 0x000fe8000001162b */
[----:B------:R-:W-:Y:S04]  /*2ac00*/  LOP3.LUT R43, R43, 0xffff, RZ, 0xc0, !PT ;  /* 0x0000ffff2b2b7812 */ /* 0x000fe800078ec0ff */
[----:B------:R-:W-:Y:S11]  /*2ac10*/  ISETP.GE.U32.AND P2, PT, R199, R43, PT ;  /* 0x0000002bc700720c */ /* 0x000ff60003f46070 */
[----:B------:R-:W-:Y:S02]  /*2ac20*/  @!UPT UIADD3 URZ, URZ, URZ, URZ ;  /* 0x0000003f3f3ff290 */ /* 0x000fe4000fffe03f */
[----:B--2---:R-:W-:Y:S05]  /*2ac30*/  @!P2 HFMA2.BF16_V2 R51, -RZ.H0_H0, RZ.H0_H0, -R41.H0_H0 ;  /* 0x200000ffff33a231 */ /* 0x004fea0000340929 */
[----:B------:R-:W-:Y:S01]  /*2ac40*/  PRMT R43, R51, 0x7610, R43 ;  /* 0x00007610332b7816 */ /* 0x000fe2000000002b */
[----:B------:R2:W-:Y:S03]  /*2ac50*/  @!P2 STL.S16 [R1+0x168], R51 ;  /* 0x000168330100a387 */ /* 0x0005e60000100600 */
[----:B------:R-:W-:Y:S01]  /*2ac60*/  @!P2 PRMT R41, R43, 0x5410, RZ ;  /* 0x000054102b29a816 */ /* 0x000fe200000000ff */
[----:B-1----:R1:W5:Y:S01]  /*2ac70*/  LDL.LU R206, [R1+0x3fc] ;  /* 0x0003fc0001ce7983 */ /* 0x0023620000300800 */
[--C-:B------:R-:W-:Y:S03]  /*2ac80*/  SHF.R.U32.HI R43, RZ, 0x10, R44.reuse ;  /* 0x00000010ff2b7819 */ /* 0x100fe6000001162c */
[----:B------:R1:W5:Y:S01]  /*2ac90*/  LDL.LU R205, [R1+0x3f8] ;  /* 0x0003f80001cd7983 */ /* 0x0003620000300800 */
[----:B------:R-:W-:Y:S03]  /*2aca0*/  LOP3.LUT R43, R43, 0xff, RZ, 0xc0, !PT ;  /* 0x000000ff2b2b7812 */ /* 0x000fe600078ec0ff */
[----:B------:R-:W-:Y:S01]  /*2acb0*/  ST.E.U16 desc[UR4][R176.64+0xe0], R41 ;  /* 0x0000e029b0007985 */ /* 0x000fe2000c101504 */
[----:B------:R-:W-:Y:S02]  /*2acc0*/  ISETP.GE.U32.AND P3, PT, R199, R43, PT ;  /* 0x0000002bc700720c */ /* 0x000fe40003f66070 */
[----:B--2---:R-:W-:Y:S02]  /*2acd0*/  SHF.R.U32.HI R51, RZ, 0x18, R44 ;  /* 0x00000018ff337819 */ /* 0x004fe4000001162c */
[----:B------:R-:W-:Y:S02]  /*2ace0*/  F2FP.BF16.F32.PACK_AB R44, R227, R226 ;  /* 0x000000e2e32c723e */ /* 0x000fe400000010ff */
[----:B------:R-:W-:Y:S02]  /*2acf0*/  ISETP.GE.U32.AND P2, PT, R199, R51, PT ;  /* 0x00000033c700720c */ /* 0x000fe40003f46070 */
[C---:B------:R-:W-:Y:S05]  /*2ad00*/  PRMT R43, R44.reuse, 0x7632, R43 ;  /* 0x000076322c2b7816 */ /* 0x040fea000000002b */
[----:B---3--:R-:W-:Y:S05]  /*2ad10*/  @!P3 HFMA2.BF16_V2 R73, -RZ.H0_H0, RZ.H0_H0, -R44.H0_H0 ;  /* 0x200000ffff49b231 */ /* 0x008fea000034092c */
[----:B------:R-:W-:Y:S01]  /*2ad20*/  PRMT R71, R73, 0x7610, R71 ;  /* 0x0000761049477816 */ /* 0x000fe20000000047 */
[----:B------:R2:W-:Y:S01]  /*2ad30*/  @!P3 STL.S16 [R1+0x158], R73 ;  /* 0x000158490100b387 */ /* 0x0005e20000100600 */
[----:B------:R-:W-:Y:S05]  /*2ad40*/  @!P2 HFMA2.BF16_V2 R87, -RZ.H0_H0, RZ.H0_H0, -R43.H0_H0 ;  /* 0x200000ffff57a231 */ /* 0x000fea000034092b */
[----:B------:R-:W-:Y:S01]  /*2ad50*/  PRMT R51, R87, 0x7610, R51 ;  /* 0x0000761057337816 */ /* 0x000fe20000000033 */
[----:B------:R3:W-:Y:S04]  /*2ad60*/  @!P2 STL.S16 [R1+0x164], R87 ;  /* 0x000164570100a387 */ /* 0x0007e80000100600 */
[----:B------:R1:W4:Y:S01]  /*2ad70*/  LDL.S16 R91, [R1+0x140] ;  /* 0x00014000015b7983 */ /* 0x0003220000100600 */
[----:B--2---:R-:W-:Y:S02]  /*2ad80*/  PRMT R73, R44, 0x5410, R43 ;  /* 0x000054102c497816 */ /* 0x004fe4000000002b */
[----:B------:R-:W-:Y:S02]  /*2ad90*/  @!P3 PRMT R44, R71, 0x5410, RZ ;  /* 0x00005410472cb816 */ /* 0x000fe400000000ff */
[----:B------:R-:W-:Y:S01]  /*2ada0*/  @!P2 PRMT R43, R51, 0x5410, RZ ;  /* 0x00005410332ba816 */ /* 0x000fe200000000ff */
[----:B------:R1:W2:Y:S01]  /*2adb0*/  LDL.S16 R71, [R1+0x154] ;  /* 0x0001540001477983 */ /* 0x0002a20000100600 */
[----:B------:R-:W-:Y:S02]  /*2adc0*/  LOP3.LUT R51, R52, 0xff, RZ, 0xc0, !PT ;  /* 0x000000ff34337812 */ /* 0x000fe400078ec0ff */
[C---:B------:R-:W-:Y:S01]  /*2add0*/  ISETP.GE.U32.AND P2, PT, R199.reuse, R148, PT ;  /* 0x00000094c700720c */ /* 0x040fe20003f46070 */
[----:B------:R1:W5:Y:S01]  /*2ade0*/  LDL.LU R204, [R1+0x3f4] ;  /* 0x0003f40001cc7983 */ /* 0x0003620000300800 */
[----:B------:R-:W-:Y:S01]  /*2adf0*/  ISETP.GE.U32.AND P3, PT, R199, R51, PT ;  /* 0x00000033c700720c */ /* 0x000fe20003f66070 */
[----:B---3--:R-:W-:Y:S02]  /*2ae00*/  IMAD.MOV.U32 R87, RZ, RZ, R86 ;  /* 0x000000ffff577224 */ /* 0x008fe400078e0056 */
[----:B------:R-:W-:Y:S01]  /*2ae10*/  IMAD.MOV.U32 R86, RZ, RZ, R85 ;  /* 0x000000ffff567224 */ /* 0x000fe200078e0055 */
[----:B------:R-:W-:Y:S01]  /*2ae20*/  ST.E.U16 desc[UR4][R178.64+0xe0], R44 ;  /* 0x0000e02cb2007985 */ /* 0x000fe2000c101504 */
[----:B------:R-:W-:Y:S02]  /*2ae30*/  IMAD.MOV.U32 R85, RZ, RZ, R84 ;  /* 0x000000ffff557224 */ /* 0x000fe400078e0054 */
[----:B------:R-:W-:Y:S01]  /*2ae40*/  IMAD.MOV.U32 R84, RZ, RZ, R229 ;  /* 0x000000ffff547224 */ /* 0x000fe200078e00e5 */
[----:B------:R-:W-:Y:S01]  /*2ae50*/  ST.E.U16 desc[UR4][R178.64+0xe2], R43 ;  /* 0x0000e22bb2007985 */ /* 0x000fe2000c101504 */
[----:B------:R-:W3:Y:S01]  /*2ae60*/  MUFU.EX2 R229, R198 ;  /* 0x000000c600e57308 */ /* 0x000ee20000000800 */
[----:B------:R-:W-:Y:S01]  /*2ae70*/  IMAD.MOV.U32 R148, RZ, RZ, R83 ;  /* 0x000000ffff947224 */ /* 0x000fe200078e0053 */
[-C--:B------:R-:W-:Y:S01]  /*2ae80*/  LOP3.LUT R83, R159, R185.reuse, RZ, 0x3c, !PT ;  /* 0x000000b99f537212 */ /* 0x080fe200078e3cff */
[----:B------:R-:W-:Y:S02]  /*2ae90*/  IMAD.MOV.U32 R159, RZ, RZ, R87 ;  /* 0x000000ffff9f7224 */ /* 0x000fe400078e0057 */
[----:B------:R-:W-:Y:S02]  /*2aea0*/  IMAD.MOV.U32 R87, RZ, RZ, R149 ;  /* 0x000000ffff577224 */ /* 0x000fe400078e0095 */
[----:B------:R-:W-:Y:S03]  /*2aeb0*/  IMAD.MOV.U32 R149, RZ, RZ, R225 ;  /* 0x000000ffff957224 */ /* 0x000fe600078e00e1 */
[----:B------:R1:W-:Y:S01]  /*2aec0*/  MUFU.EX2 R225, R197 ;  /* 0x000000c500e17308 */ /* 0x0003e20000000800 */
[----:B------:R-:W-:Y:S02]  /*2aed0*/  IMAD.MOV.U32 R94, RZ, RZ, R84 ;  /* 0x000000ffff5e7224 */ /* 0x000fe400078e0054 */
[----:B------:R-:W-:Y:S01]  /*2aee0*/  IMAD.MOV.U32 R88, RZ, RZ, R86 ;  /* 0x000000ffff587224 */ /* 0x000fe200078e0056 */
[----:B------:R-:W-:Y:S01]  /*2aef0*/  LOP3.LUT R86, R158, R185, RZ, 0x3c, !PT ;  /* 0x000000b99e567212 */ /* 0x000fe200078e3cff */
[----:B------:R-:W-:Y:S02]  /*2af00*/  IMAD.MOV.U32 R158, RZ, RZ, R224 ;  /* 0x000000ffff9e7224 */ /* 0x000fe400078e00e0 */
[----:B------:R-:W-:Y:S01]  /*2af10*/  IMAD.MOV.U32 R153, RZ, RZ, R85 ;  /* 0x000000ffff997224 */ /* 0x000fe200078e0055 */
[----:B---3--:R-:W-:Y:S01]  /*2af20*/  F2FP.BF16.F32.PACK_AB R52, R229, R228 ;  /* 0x000000e4e534723e */ /* 0x008fe200000010ff */
[----:B------:R3:W5:Y:S01]  /*2af30*/  LDL.LU R198, [R1+0x3f0] ;  /* 0x0003f00001c67983 */ /* 0x0007620000300800 */
[----:B------:R1:W-:Y:S01]  /*2af40*/  MUFU.EX2 R224, R196 ;  /* 0x000000c400e07308 */ /* 0x0003e20000000800 */
[----:B------:R-:W-:Y:S01]  /*2af50*/  IMAD.WIDE.U32 R58, R86, -0x326172a9, RZ ;  /* 0xcd9e8d57563a7825 */ /* 0x000fe200078e00ff */
[C---:B------:R-:W-:Y:S05]  /*2af60*/  PRMT R51, R52.reuse, 0x7632, R51 ;  /* 0x0000763234337816 */ /* 0x040fea0000000033 */
[----:B----4-:R-:W-:Y:S05]  /*2af70*/  @!P6 HFMA2.BF16_V2 R91, -RZ.H0_H0, RZ.H0_H0, -R51.H0_H0 ;  /* 0x200000ffff5be231 */ /* 0x010fea0000340933 */
[----:B------:R-:W-:Y:S01]  /*2af80*/  PRMT R72, R91, 0x7610, R72 ;  /* 0x000076105b487816 */ /* 0x000fe20000000048 */
[----:B--2---:R-:W-:Y:S05]  /*2af90*/  @!P5 HFMA2.BF16_V2 R71, -RZ.H0_H0, RZ.H0_H0, -R52.H0_H0 ;  /* 0x200000ffff47d231 */ /* 0x004fea0000340934 */
[----:B------:R-:W-:Y:S01]  /*2afa0*/  PRMT R74, R71, 0x7610, R74 ;  /* 0x00007610474a7816 */ /* 0x000fe2000000004a */
[----:B------:R2:W-:Y:S04]  /*2afb0*/  @!P5 STL.S16 [R1+0x154], R71 ;  /* 0x000154470100d387 */ /* 0x0005e80000100600 */
[----:B------:R4:W-:Y:S01]  /*2afc0*/  @!P6 STL.S16 [R1+0x140], R91 ;  /* 0x0001405b0100e387 */ /* 0x0009e20000100600 */
[----:B--2---:R-:W-:Y:S02]  /*2afd0*/  PRMT R71, R52, 0x5410, R51 ;  /* 0x0000541034477816 */ /* 0x004fe40000000033 */
[----:B------:R-:W-:Y:S01]  /*2afe0*/  @!P6 PRMT R51, R72, 0x5410, RZ ;  /* 0x000054104833e816 */ /* 0x000fe200000000ff */
[----:B------:R-:W-:Y:S01]  /*2aff0*/  IMAD.SHL.U32 R72, R237, 0x4, RZ ;  /* 0x00000004ed487824 */ /* 0x000fe200078e00ff */
[----:B------:R-:W-:Y:S02]  /*2b000*/  @!P5 PRMT R52, R74, 0x5410, RZ ;  /* 0x000054104a34d816 */ /* 0x000fe400000000ff */
[----:B------:R-:W-:Y:S01]  /*2b010*/  ISETP.GE.U32.AND P5, PT, R199, R156, PT ;  /* 0x0000009cc700720c */ /* 0x000fe20003fa6070 */
[----:B------:R-:W-:Y:S01]  /*2b020*/  ST.E.U16 desc[UR4][R174.64+0xf2], R51 ;  /* 0x0000f233ae007985 */ /* 0x000fe2000c101504 */
[----:B------:R-:W-:Y:S02]  /*2b030*/  LOP3.LUT R72, R185, R203, R72, 0x96, !PT ;  /* 0x000000cbb9487212 */ /* 0x000fe400078e9648 */
[----:B------:R-:W-:Y:S01]  /*2b040*/  ISETP.GE.U32.AND P6, PT, R199, R157, PT ;  /* 0x0000009dc700720c */ /* 0x000fe20003fc6070 */
[----:B------:R3:W5:Y:S02]  /*2b050*/  LDL.LU.64 R202, [R1+0x3e8] ;  /* 0x0003e80001ca7983 */ /* 0x0007640000300a00 */
[----:B----4-:R-:W-:Y:S04]  /*2b060*/  IMAD.WIDE.U32 R90, R72, -0x326172a9, RZ ;  /* 0xcd9e8d57485a7825 */ /* 0x010fe800078e00ff */
[----:B-1----:R3:W5:Y:S01]  /*2b070*/  LDL.LU R197, [R1+0x3e4] ;  /* 0x0003e40001c57983 */ /* 0x0027620000300800 */
[----:B------:R-:W-:Y:S01]  /*2b080*/  LOP3.LUT R74, R91, R215, R192, 0x96, !PT ;  /* 0x000000d75b4a7212 */ /* 0x000fe200078e96c0 */
[----:B------:R-:W-:Y:S01]  /*2b090*/  IMAD.MOV.U32 R72, RZ, RZ, R201 ;  /* 0x000000ffff487224 */ /* 0x000fe200078e00c9 */
[----:B------:R-:W-:Y:S01]  /*2b0a0*/  LOP3.LUT R69, R181, R214, R90, 0x96, !PT ;  /* 0x000000d6b5457212 */ /* 0x000fe200078e965a */
[----:B------:R1:W2:Y:S01]  /*2b0b0*/  MUFU.EX2 R201, R194 ;  /* 0x000000c200c97308 */ /* 0x0002a20000000800 */
[----:B------:R3:W5:Y:S01]  /*2b0c0*/  LDL.LU R196, [R1+0x3e0] ;  /* 0x0003e00001c47983 */ /* 0x0007620000300800 */
[----:B------:R-:W-:Y:S03]  /*2b0d0*/  IMAD.WIDE.U32 R74, R74, -0x2daee0ad, RZ ;  /* 0xd2511f534a4a7825 */ /* 0x000fe600078e00ff */
[----:B------:R3:W5:Y:S01]  /*2b0e0*/  LDL.LU R195, [R1+0x3dc] ;  /* 0x0003dc0001c37983 */ /* 0x0007620000300800 */
[----:B------:R-:W-:Y:S01]  /*2b0f0*/  IMAD.WIDE.U32 R68, R69, -0x2daee0ad, RZ ;  /* 0xd2511f5345447825 */ /* 0x000fe200078e00ff */
[----:B------:R-:W-:Y:S02]  /*2b100*/  LOP3.LUT R84, R75, R216, R186, 0x96, !PT ;  /* 0x000000d84b547212 */ /* 0x000fe400078e96ba */
[----:B------:R-:W-:Y:S02]  /*2b110*/  ST.E.U16 desc[UR4][R174.64+0xf0], R52 ;  /* 0x0000f034ae007985 */ /* 0x000fe4000c101504 */
[----:B------:R-:W-:Y:S01]  /*2b120*/  LOP3.LUT R74, R69, R221, R74, 0x96, !PT ;  /* 0x000000dd454a7212 */ /* 0x000fe200078e964a */
[----:B------:R-:W-:Y:S04]  /*2b130*/  IMAD.WIDE.U32 R84, R84, -0x326172a9, RZ ;  /* 0xcd9e8d5754547825 */ /* 0x000fe800078e00ff */
[----:B------:R-:W-:Y:S01]  /*2b140*/  IMAD.WIDE.U32 R74, R74, -0x326172a9, RZ ;  /* 0xcd9e8d574a4a7825 */ /* 0x000fe200078e00ff */
[----:B------:R-:W-:Y:S01]  /*2b150*/  LOP3.LUT R66, R85, R211, R180, 0x96, !PT ;  /* 0x000000d355427212 */ /* 0x000fe200078e96b4 */
[----:B-1----:R3:W5:Y:S01]  /*2b160*/  LDL.LU R194, [R1+0x3d8] ;  /* 0x0003d80001c27983 */ /* 0x0027620000300800 */
[----:B--2---:R-:W-:Y:S02]  /*2b170*/  F2FP.BF16.F32.PACK_AB R2, R201, R213 ;  /* 0x000000d5c902723e */ /* 0x004fe400000010ff */
[----:B------:R-:W-:Y:S01]  /*2b180*/  LOP3.LUT R84, R75, R220, R84, 0x96, !PT ;  /* 0x000000dc4b547212 */ /* 0x000fe200078e9654 */
[----:B------:R-:W-:Y:S01]  /*2b190*/  IMAD.WIDE.U32 R66, R66, -0x2daee0ad, RZ ;  /* 0xd2511f5342427825 */ /* 0x000fe200078e00ff */
[----:B------:R-:W-:Y:S01]  /*2b1a0*/  PRMT R0, R2, 0x7632, R0 ;  /* 0x0000763202007816 */ /* 0x000fe20000000000 */
[----:B------:R3:W2:Y:S02]  /*2b1b0*/  LDL.S16 R156, [R1+0x124] ;  /* 0x00012400019c7983 */ /* 0x0006a40000100600 */
[----:B------:R-:W-:Y:S01]  /*2b1c0*/  IMAD.WIDE.U32 R84, R84, -0x2daee0ad, RZ ;  /* 0xd2511f5354547825 */ /* 0x000fe200078e00ff */
[----:B------:R-:W-:Y:S01]  /*2b1d0*/  LOP3.LUT R68, R67, R219, R68, 0x96, !PT ;  /* 0x000000db43447212 */ /* 0x000fe200078e9644 */
[----:B------:R3:W4:Y:S02]  /*2b1e0*/  LDL.S16 R61, [R1+0x120] ;  /* 0x00012000013d7983 */ /* 0x0007240000100600 */
[----:B------:R-:W-:Y:S01]  /*2b1f0*/  IMAD.MOV.U32 R75, RZ, RZ, R158 ;  /* 0x000000ffff4b7224 */ /* 0x000fe200078e009e */
[----:B------:R-:W-:Y:S01]  /*2b200*/  LOP3.LUT R66, R85, R217, R66, 0x96, !PT ;  /* 0x000000d955427212 */ /* 0x000fe200078e9642 */
[----:B------:R-:W-:Y:S04]  /*2b210*/  IMAD.WIDE.U32 R68, R68, -0x326172a9, RZ ;  /* 0xcd9e8d5744447825 */ /* 0x000fe800078e00ff */
[----:B------:R-:W-:Y:S01]  /*2b220*/  IMAD.WIDE.U32 R66, R66, -0x326172a9, RZ ;  /* 0xcd9e8d5742427825 */ /* 0x000fe200078e00ff */
[----:B------:R-:W-:Y:S03]  /*2b230*/  LOP3.LUT R74, R69, R218, R74, 0x96, !PT ;  /* 0x000000da454a7212 */ /* 0x000fe600078e964a */
[----:B------:R-:W-:Y:S01]  /*2b240*/  IMAD.MOV.U32 R158, RZ, RZ, R159 ;  /* 0x000000ffff9e7224 */ /* 0x000fe200078e009f */
[C---:B------:R-:W-:Y:S01]  /*2b250*/  LOP3.LUT R40, R66.reuse, 0xffff, RZ, 0xc0, !PT ;  /* 0x0000ffff42287812 */ /* 0x040fe200078ec0ff */
[----:B------:R-:W-:Y:S01]  /*2b260*/  IMAD.MOV.U32 R159, RZ, RZ, R148 ;  /* 0x000000ffff9f7224 */ /* 0x000fe200078e0094 */
[----:B------:R-:W-:Y:S01]  /*2b270*/  LOP3.LUT R65, R67, R222, R68, 0x96, !PT ;  /* 0x000000de43417212 */ /* 0x000fe200078e9644 */
[----:B------:R3:W3:Y:S01]  /*2b280*/  LDL.S16 R148, [R1+0x118] ;  /* 0x0001180001947983 */ /* 0x0006e20000100600 */
[----:B------:R-:W-:Y:S01]  /*2b290*/  LOP3.LUT R68, R66, 0xff, RZ, 0xc0, !PT ;  /* 0x000000ff42447812 */ /* 0x000fe200078ec0ff */
[----:B------:R-:W-:Y:S01]  /*2b2a0*/  IMAD.MOV.U32 R85, RZ, RZ, R72 ;  /* 0x000000ffff557224 */ /* 0x000fe200078e0048 */
[----:B------:R-:W-:Y:S02]  /*2b2b0*/  SHF.R.U32.HI R40, RZ, 0x8, R40 ;  /* 0x00000008ff287819 */ /* 0x000fe40000011628 */
[----:B------:R-:W-:Y:S01]  /*2b2c0*/  SHF.R.U32.HI R69, RZ, 0x10, R66 ;  /* 0x00000010ff457819 */ /* 0x000fe20000011642 */
[----:B------:R-:W-:Y:S01]  /*2b2d0*/  IMAD.MOV.U32 R157, RZ, RZ, R85 ;  /* 0x000000ffff9d7224 */ /* 0x000fe200078e0055 */
[----:B------:R-:W-:Y:S01]  /*2b2e0*/  PRMT R72, R68, 0x5410, R40 ;  /* 0x0000541044487816 */ /* 0x000fe20000000028 */
[----:B------:R-:W-:Y:S01]  /*2b2f0*/  IMAD.MOV.U32 R85, RZ, RZ, R158 ;  /* 0x000000ffff557224 */ /* 0x000fe200078e009e */
[----:B------:R-:W-:Y:S01]  /*2b300*/  LOP3.LUT R68, R69, 0xff, RZ, 0xc0, !PT ;  /* 0x000000ff45447812 */ /* 0x000fe200078ec0ff */
[----:B------:R-:W-:Y:S01]  /*2b310*/  IMAD.MOV.U32 R158, RZ, RZ, R155 ;  /* 0x000000ffff9e7224 */ /* 0x000fe200078e009b */
[----:B------:R-:W-:Y:S01]  /*2b320*/  F2FP.BF16.F32.PACK_AB R40, R224, R225 ;  /* 0x000000e1e028723e */ /* 0x000fe200000010ff */
[----:B------:R1:W3:Y:S01]  /*2b330*/  LDL.S16 R69, [R1+0x11c] ;  /* 0x00011c0001457983 */ /* 0x0002e20000100600 */
[----:B------:R-:W-:Y:S01]  /*2b340*/  SHF.R.U32.HI R70, RZ, 0x18, R66 ;  /* 0x00000018ff467819 */ /* 0x000fe20000011642 */
[----:B------:R-:W-:Y:S01]  /*2b350*/  IMAD.WIDE.U32 R66, R74, -0x2daee0ad, RZ ;  /* 0xd2511f534a427825 */ /* 0x000fe200078e00ff */
[----:B------:R-:W-:Y:S02]  /*2b360*/  PRMT R3, R40, 0x7632, R3 ;  /* 0x0000763228037816 */ /* 0x000fe40000000003 */
[----:B------:R-:W-:Y:S01]  /*2b370*/  PRMT R74, R68, 0x5410, R70 ;  /* 0x00005410444a7816 */ /* 0x000fe20000000046 */
[----:B------:R-:W-:Y:S01]  /*2b380*/  IMAD.MOV.U32 R155, RZ, RZ, R94 ;  /* 0x000000ffff9b7224 */ /* 0x000fe200078e005e */
[----:B------:R-:W-:Y:S02]  /*2b390*/  LOP3.LUT R84, R67, R223, R84, 0x96, !PT ;  /* 0x000000df43547212 */ /* 0x000fe400078e9654 */
[----:B------:R-:W-:Y:S01]  /*2b3a0*/  SHF.R.U32.HI R94, RZ, 0x10, R66 ;  /* 0x00000010ff5e7819 */ /* 0x000fe20000011642 */
[----:B------:R-:W-:Y:S01]  /*2b3b0*/  IMAD.MOV.U32 R53, RZ, RZ, R155 ;  /* 0x000000ffff357224 */ /* 0x000fe200078e009b */
[----:B------:R-:W-:Y:S01]  /*2b3c0*/  LOP3.LUT R64, R65, 0xff, RZ, 0xc0, !PT ;  /* 0x000000ff41407812 */ /* 0x000fe200078ec0ff */
[----:B--2---:R-:W-:Y:S02]  /*2b3d0*/  @!P5 HFMA2.BF16_V2 R156, -RZ.H0_H0, RZ.H0_H0, -R40.H0_H0 ;  /* 0x200000ffff9cd231 */ /* 0x004fe40000340928 */
[----:B----4-:R-:W-:Y:S03]  /*2b3e0*/  @!P6 HFMA2.BF16_V2 R61, -RZ.H0_H0, RZ.H0_H0, -R3.H0_H0 ;  /* 0x200000ffff3de231 */ /* 0x010fe60000340903 */
[----:B------:R-:W-:Y:S01]  /*2b3f0*/  PRMT R68, R156, 0x7610, R68 ;  /* 0x000076109c447816 */ /* 0x000fe20000000044 */
[----:B------:R2:W-:Y:S01]  /*2b400*/  @!P5 STL.S16 [R1+0x124], R156 ;  /* 0x0001249c0100d387 */ /* 0x0005e20000100600 */
[----:B------:R-:W-:Y:S03]  /*2b410*/  PRMT R185, R61, 0x7610, R185 ;  /* 0x000076103db97816 */ /* 0x000fe600000000b9 */
[----:B------:R4:W-:Y:S01]  /*2b420*/  @!P6 STL.S16 [R1+0x120], R61 ;  /* 0x0001203d0100e387 */ /* 0x0009e20000100600 */
[----:B---3--:R-:W-:Y:S05]  /*2b430*/  @!P0 HFMA2.BF16_V2 R148, -RZ.H0_H0, RZ.H0_H0, -R0.H0_H0 ;  /* 0x200000ffff948231 */ /* 0x008fea0000340900 */
[----:B------:R-:W-:Y:S01]  /*2b440*/  PRMT R150, R148, 0x7610, R150 ;  /* 0x0000761094967816 */ /* 0x000fe20000000096 */
[----:B--2---:R-:W-:Y:S02]  /*2b450*/  IMAD.MOV.U32 R156, RZ, RZ, R93 ;  /* 0x000000ffff9c7224 */ /* 0x004fe400078e005d */
[----:B------:R-:W-:Y:S02]  /*2b460*/  @!P1 HFMA2.BF16_V2 R69, -RZ.H0_H0, RZ.H0_H0, -R2.H0_H0 ;  /* 0x200000ffff459231 */ /* 0x000fe40000340902 */
[----:B------:R-:W-:Y:S01]  /*2b470*/  IMAD.MOV.U32 R93, RZ, RZ, R87 ;  /* 0x000000ffff5d7224 */ /* 0x000fe200078e0057 */
[----:B------:R-:W-:Y:S01]  /*2b480*/  LOP3.LUT R87, R66, 0xffff, RZ, 0xc0, !PT ;  /* 0x0000ffff42577812 */ /* 0x000fe200078ec0ff */
[----:B------:R-:W-:Y:S01]  /*2b490*/  IMAD.MOV.U32 R49, RZ, RZ, R156 ;  /* 0x000000ffff317224 */ /* 0x000fe200078e009c */
[----:B----4-:R-:W-:Y:S01]  /*2b4a0*/  LOP3.LUT R61, R65, 0xffff, RZ, 0xc0, !PT ;  /* 0x0000ffff413d7812 */ /* 0x010fe200078ec0ff */
[----:B------:R2:W-:Y:S01]  /*2b4b0*/  @!P1 STL.S16 [R1+0x11c], R69 ;  /* 0x00011c4501009387 */ /* 0x0005e20000100600 */
[----:B------:R-:W-:Y:S01]  /*2b4c0*/  PRMT R154, R69, 0x7610, R154 ;  /* 0x00007610459a7816 */ /* 0x000fe2000000009a */
[----:B------:R-:W-:Y:S01]  /*2b4d0*/  IMAD.MOV.U32 R86, RZ, RZ, R49 ;  /* 0x000000ffff567224 */ /* 0x000fe200078e0031 */
[----:B------:R-:W-:Y:S01]  /*2b4e0*/  SHF.R.U32.HI R61, RZ, 0x8, R61 ;  /* 0x00000008ff3d7819 */ /* 0x000fe2000001163d */
[----:B------:R3:W-:Y:S01]  /*2b4f0*/  @!P0 STL.S16 [R1+0x118], R148 ;  /* 0x0001189401008387 */ /* 0x0007e20000100600 */
[-C--:B------:R-:W-:Y:S01]  /*2b500*/  LOP3.LUT R49, R59, R215.reuse, R192, 0x96, !PT ;  /* 0x000000d73b317212 */ /* 0x080fe200078e96c0 */
[----:B------:R-:W-:Y:S01]  /*2b510*/  IMAD.MOV.U32 R156, RZ, RZ, R153 ;  /* 0x000000ffff9c7224 */ /* 0x000fe200078e0099 */
[----:B------:R-:W-:Y:S01]  /*2b520*/  PRMT R70, R64, 0x5410, R61 ;  /* 0x0000541040467816 */ /* 0x000fe2000000003d */
[----:B------:R-:W-:Y:S01]  /*2b530*/  IMAD.MOV.U32 R64, RZ, RZ, R75 ;  /* 0x000000ffff407224 */ /* 0x000fe200078e004b */
[--C-:B------:R-:W-:Y:S01]  /*2b540*/  SHF.R.U32.HI R61, RZ, 0x10, R65.reuse ;  /* 0x00000010ff3d7819 */ /* 0x100fe20000011641 */
[----:B------:R-:W-:Y:S01]  /*2b550*/  IMAD.WIDE.U32 R48, R49, -0x2daee0ad, RZ ;  /* 0xd2511f5331307825 */ /* 0x000fe200078e00ff */
[----:B------:R-:W-:Y:S02]  /*2b560*/  SHF.R.U32.HI R65, RZ, 0x18, R65 ;  /* 0x00000018ff417819 */ /* 0x000fe40000011641 */
[----:B------:R-:W-:Y:S01]  /*2b570*/  LOP3.LUT R61, R61, 0xff, RZ, 0xc0, !PT ;  /* 0x000000ff3d3d7812 */ /* 0x000fe200078ec0ff */
[----:B------:R-:W-:Y:S01]  /*2b580*/  IMAD.MOV.U32 R50, RZ, RZ, R156 ;  /* 0x000000ffff327224 */ /* 0x000fe200078e009c */
[----:B------:R-:W-:Y:S01]  /*2b590*/  LOP3.LUT R49, R49, R216, R186, 0x96, !PT ;  /* 0x000000d831317212 */ /* 0x000fe200078e96ba */
[----:B------:R-:W-:Y:S01]  /*2b5a0*/  IMAD.MOV.U32 R153, RZ, RZ, R152 ;  /* 0x000000ffff997224 */ /* 0x000fe200078e0098 */
[----:B------:R-:W-:Y:S01]  /*2b5b0*/  PRMT R75, R61, 0x5410, R65 ;  /* 0x000054103d4b7816 */ /* 0x000fe20000000041 */
[----:B------:R-:W-:Y:S02]  /*2b5c0*/  IMAD.MOV.U32 R152, RZ, RZ, R88 ;  /* 0x000000ffff987224 */ /* 0x000fe400078e0058 */
[----:B--2---:R-:W-:Y:S01]  /*2b5d0*/  IMAD.MOV.U32 R69, RZ, RZ, R149 ;  /* 0x000000ffff457224 */ /* 0x004fe200078e0095 */
[----:B------:R-:W-:Y:S02]  /*2b5e0*/  LOP3.LUT R149, R66, 0xff, RZ, 0xc0, !PT ;  /* 0x000000ff42957812 */ /* 0x000fe400078ec0ff */
[----:B---3--:R-:W-:Y:S01]  /*2b5f0*/  SHF.R.U32.HI R148, RZ, 0x18, R66 ;  /* 0x00000018ff947819 */ /* 0x008fe20000011642 */
[----:B------:R-:W-:Y:S04]  /*2b600*/  IMAD.WIDE.U32 R66, R83, -0x326172a9, RZ ;  /* 0xcd9e8d5753427825 */ /* 0x000fe800078e00ff */
[----:B------:R-:W-:Y:S01]  /*2b610*/  IMAD.MOV.U32 R83, RZ, RZ, R64 ;  /* 0x000000ffff537224 */ /* 0x000fe200078e0040 */
[----:B------:R-:W-:Y:S01]  /*2b620*/  LOP3.LUT R62, R67, R215, R192, 0x96, !PT ;  /* 0x000000d7433e7212 */ /* 0x000fe200078e96c0 */
[----:B------:R-:W-:Y:S01]  /*2b630*/  IMAD.MOV.U32 R57, RZ, RZ, R69 ;  /* 0x000000ffff397224 */ /* 0x000fe200078e0045 */
[-CC-:B------:R-:W-:Y:S02]  /*2b640*/  LOP3.LUT R64, R181, R214.reuse, R66.reuse, 0x96, !PT ;  /* 0x000000d6b5407212 */ /* 0x180fe400078e9642 */
[----:B------:R-:W-:Y:S01]  /*2b650*/  LOP3.LUT R66, R183, R214, R66, 0x96, !PT ;  /* 0x000000d6b7427212 */ /* 0x000fe200078e9642 */
[----:B------:R-:W-:Y:S04]  /*2b660*/  IMAD.WIDE.U32 R62, R62, -0x2daee0ad, RZ ;  /* 0xd2511f533e3e7825 */ /* 0x000fe800078e00ff */
[----:B------:R-:W-:Y:S01]  /*2b670*/  IMAD.WIDE.U32 R64, R64, -0x2daee0ad, RZ ;  /* 0xd2511f5340407825 */ /* 0x000fe200078e00ff */
[----:B------:R-:W-:Y:S04]  /*2b680*/  LOP3.LUT R63, R63, R216, R186, 0x96, !PT ;  /* 0x000000d83f3f7212 */ /* 0x000fe800078e96ba */
[----:B------:R-:W-:Y:S01]  /*2b690*/  LOP3.LUT R65, R65, R221, R62, 0x96, !PT ;  /* 0x000000dd41417212 */ /* 0x000fe200078e963e */
        /* <DEDUP_REMOVED lines=12> */
[-CC-:B------:R-:W-:Y:S02]  /*2b760*/  LOP3.LUT R62, R181, R214.reuse, R58.reuse, 0x96, !PT ;  /* 0x000000d6b53e7212 */ /* 0x180fe400078e963a */
[----:B------:R-:W-:Y:S03]  /*2b770*/  LOP3.LUT R58, R183, R214, R58, 0x96, !PT ;  /* 0x000000d6b73a7212 */ /* 0x000fe600078e963a */
[----:B------:R-:W-:Y:S05]  /*2b780*/  IMAD.WIDE.U32 R62, R62, -0x2daee0ad, RZ ;  /* 0xd2511f533e3e7825 */ /* 0x000fea00078e00ff */
[----:B------:R-:W-:Y:S01]  /*2b790*/  LOP3.LUT R45, R63, R221, R48, 0x96, !PT ;  /* 0x000000dd3f2d7212 */ /* 0x000fe200078e9630 */
[----:B------:R-:W-:Y:S04]  /*2b7a0*/  IMAD.WIDE.U32 R48, R49, -0x326172a9, RZ ;  /* 0xcd9e8d5731307825 */ /* 0x000fe800078e00ff */
[----:B------:R-:W-:Y:S01]  /*2b7b0*/  IMAD.MOV.U32 R63, RZ, RZ, R151 ;  /* 0x000000ffff3f7224 */ /* 0x000fe200078e0097 */
[----:B------:R-:W-:Y:S01]  /*2b7c0*/  LOP3.LUT R46, R49, R211, R180, 0x96, !PT ;  /* 0x000000d3312e7212 */ /* 0x000fe200078e96b4 */
[----:B------:R-:W-:Y:S04]  /*2b7d0*/  IMAD.MOV.U32 R49, RZ, RZ, R193 ;  /* 0x000000ffff317224 */ /* 0x000fe800078e00c1 */
[----:B------:R-:W-:Y:S05]  /*2b7e0*/  IMAD.WIDE.U32 R46, R46, -0x2daee0ad, RZ ;  /* 0xd2511f532e2e7825 */ /* 0x000fea00078e00ff */
[--C-:B------:R-:W-:Y:S02]  /*2b7f0*/  LOP3.LUT R156, R47, R219, R62.reuse, 0x96, !PT ;  /* 0x000000db2f9c7212 */ /* 0x100fe400078e963e */
[----:B------:R-:W-:Y:S01]  /*2b800*/  PRMT R62, R150, 0x7610, R62 ;  /* 0x00007610963e7816 */ /* 0x000fe2000000003e */
[----:B------:R-:W-:Y:S01]  /*2b810*/  IMAD.WIDE.U32 R150, R45, -0x326172a9, RZ ;  /* 0xcd9e8d572d967825 */ /* 0x000fe200078e00ff */
[----:B------:R-:W-:Y:S04]  /*2b820*/  PRMT R45, R154, 0x7610, R45 ;  /* 0x000076109a2d7816 */ /* 0x000fe8000000002d */
[----:B------:R-:W-:Y:S02]  /*2b830*/  LOP3.LUT R48, R151, R220, R48, 0x96, !PT ;  /* 0x000000dc97307212 */ /* 0x000fe400078e9630 */
[----:B------:R-:W-:Y:S02]  /*2b840*/  PRMT R64, R45, 0x7610, R64 ;  /* 0x000076102d407816 */ /* 0x000fe40000000040 */
[----:B------:R-:W-:Y:S01]  /*2b850*/  PRMT R151, R62, 0x7610, R151 ;  /* 0x000076103e977816 */ /* 0x000fe20000000097 */
[----:B------:R-:W-:Y:S01]  /*2b860*/  IMAD.WIDE.U32 R154, R48, -0x2daee0ad, RZ ;  /* 0xd2511f53309a7825 */ /* 0x000fe200078e00ff */
[----:B------:R-:W-:Y:S02]  /*2b870*/  PRMT R52, R64, 0x7610, R52 ;  /* 0x0000761040347816 */ /* 0x000fe40000000034 */
[----:B------:R-:W-:Y:S01]  /*2b880*/  PRMT R64, R40, 0x5410, R3 ;  /* 0x0000541028407816 */ /* 0x000fe20000000003 */
[----:B------:R-:W-:Y:S01]  /*2b890*/  IMAD.MOV.U32 R48, RZ, RZ, R192 ;  /* 0x000000ffff307224 */ /* 0x000fe200078e00c0 */
[----:B------:R-:W-:Y:S01]  /*2b8a0*/  LOP3.LUT R155, R155, R217, R46, 0x96, !PT ;  /* 0x000000d99b9b7212 */ /* 0x000fe200078e962e */
[----:B------:R-:W-:Y:S01]  /*2b8b0*/  IMAD.WIDE.U32 R46, R147, -0x326172a9, RZ ;  /* 0xcd9e8d57932e7825 */ /* 0x000fe200078e00ff */
[----:B------:R-:W-:Y:S01]  /*2b8c0*/  @!P5 PRMT R40, R68, 0x5410, RZ ;  /* 0x000054104428d816 */ /* 0x000fe200000000ff */
[----:B------:R1:W5:Y:S02]  /*2b8d0*/  LDL.LU.64 R192, [R1+0x3d0] ;  /* 0x0003d00001c07983 */ /* 0x0003640000300a00 */
[----:B------:R-:W-:Y:S01]  /*2b8e0*/  IMAD.MOV.U32 R62, RZ, RZ, R86 ;  /* 0x000000ffff3e7224 */ /* 0x000fe200078e0056 */
[----:B------:R-:W-:Y:S01]  /*2b8f0*/  LOP3.LUT R48, R47, R215, R48, 0x96, !PT ;  /* 0x000000d72f307212 */ /* 0x000fe200078e9630 */
[----:B------:R-:W-:Y:S01]  /*2b900*/  IMAD.MOV.U32 R86, RZ, RZ, R93 ;  /* 0x000000ffff567224 */ /* 0x000fe200078e005d */
[-C--:B------:R-:W-:Y:S01]  /*2b910*/  LOP3.LUT R45, R181, R214.reuse, R46, 0x96, !PT ;  /* 0x000000d6b52d7212 */ /* 0x080fe200078e962e */
[----:B------:R-:W-:Y:S01]  /*2b920*/  IMAD.MOV.U32 R181, RZ, RZ, R50 ;  /* 0x000000ffffb57224 */ /* 0x000fe200078e0032 */
[----:B------:R-:W-:Y:S01]  /*2b930*/  LOP3.LUT R46, R183, R214, R46, 0x96, !PT ;  /* 0x000000d6b72e7212 */ /* 0x000fe200078e962e */
[----:B------:R-:W-:Y:S01]  /*2b940*/  IMAD.WIDE.U32 R48, R48, -0x2daee0ad, RZ ;  /* 0xd2511f5330307825 */ /* 0x000fe200078e00ff */
[----:B------:R-:W-:Y:S03]  /*2b950*/  ST.E.U16 desc[UR4][R172.64+0xf0], R40 ;  /* 0x0000f028ac007985 */ /* 0x000fe6000c101504 */
[----:B------:R-:W-:Y:S01]  /*2b960*/  IMAD.MOV.U32 R50, RZ, RZ, R153 ;  /* 0x000000ffff327224 */ /* 0x000fe200078e0099 */
[----:B------:R-:W-:Y:S01]  /*2b970*/  LOP3.LUT R49, R49, R216, R186, 0x96, !PT ;  /* 0x000000d831317212 */ /* 0x000fe200078e96ba */
[----:B------:R-:W-:Y:S02]  /*2b980*/  IMAD.MOV.U32 R186, RZ, RZ, R92 ;  /* 0x000000ffffba7224 */ /* 0x000fe400078e005c */
[----:B------:R-:W-:Y:S05]  /*2b990*/  IMAD.WIDE.U32 R92, R45, -0x2daee0ad, RZ ;  /* 0xd2511f532d5c7825 */ /* 0x000fea00078e00ff */
[----:B------:R-:W-:Y:S01]  /*2b9a0*/  LOP3.LUT R45, R93, R221, R48, 0x96, !PT ;  /* 0x000000dd5d2d7212 */ /* 0x000fe200078e9630 */
[----:B------:R-:W-:Y:S02]  /*2b9b0*/  IMAD.MOV.U32 R93, RZ, RZ, R53 ;  /* 0x000000ffff5d7224 */ /* 0x000fe400078e0035 */
[----:B------:R-:W-:Y:S02]  /*2b9c0*/  IMAD.MOV.U32 R53, RZ, RZ, R152 ;  /* 0x000000ffff357224 */ /* 0x000fe400078e0098 */
[----:B------:R-:W-:Y:S04]  /*2b9d0*/  IMAD.WIDE.U32 R48, R49, -0x326172a9, RZ ;  /* 0xcd9e8d5731307825 */ /* 0x000fe800078e00ff */
[----:B------:R-:W-:Y:S01]  /*2b9e0*/  IMAD.WIDE.U32 R152, R45, -0x326172a9, RZ ;  /* 0xcd9e8d572d987825 */ /* 0x000fe200078e00ff */
[----:B------:R-:W-:Y:S02]  /*2b9f0*/  LOP3.LUT R180, R49, R211, R180, 0x96, !PT ;  /* 0x000000d331b47212 */ /* 0x000fe400078e96b4 */
[----:B------:R-:W-:Y:S01]  /*2ba00*/  LOP3.LUT R45, R183, R214, R90, 0x96, !PT ;  /* 0x000000d6b72d7212 */ /* 0x000fe200078e965a */
[----:B------:R-:W-:Y:S01]  /*2ba10*/  IMAD.MOV.U32 R90, RZ, RZ, R54 ;  /* 0x000000ffff5a7224 */ /* 0x000fe200078e0036 */
[----:B------:R-:W-:Y:S02]  /*2ba20*/  LOP3.LUT R147, R153, R220, R48, 0x96, !PT ;  /* 0x000000dc99937212 */ /* 0x000fe400078e9630 */
[----:B------:R-:W-:Y:S01]  /*2ba30*/  LOP3.LUT R48, R91, R215, R190, 0x96, !PT ;  /* 0x000000d75b307212 */ /* 0x000fe200078e96be */
[----:B------:R-:W-:Y:S02]  /*2ba40*/  IMAD.MOV.U32 R91, RZ, RZ, R57 ;  /* 0x000000ffff5b7224 */ /* 0x000fe400078e0039 */
[----:B------:R-:W-:Y:S04]  /*2ba50*/  IMAD.WIDE.U32 R56, R45, -0x2daee0ad, RZ ;  /* 0xd2511f532d387825 */ /* 0x000fe800078e00ff */
[----:B------:R-:W-:Y:S05]  /*2ba60*/  IMAD.WIDE.U32 R48, R48, -0x2daee0ad, RZ ;  /* 0xd2511f5330307825 */ /* 0x000fea00078e00ff */
[----:B------:R-:W-:Y:S02]  /*2ba70*/  LOP3.LUT R42, R49, R216, R212, 0x96, !PT ;  /* 0x000000d8312a7212 */ /* 0x000fe400078e96d4 */
[----:B------:R-:W-:Y:S03]  /*2ba80*/  LOP3.LUT R49, R57, R221, R48, 0x96, !PT ;  /* 0x000000dd39317212 */ /* 0x000fe600078e9630 */
[----:B------:R-:W-:Y:S05]  /*2ba90*/  IMAD.WIDE.U32 R54, R42, -0x326172a9, RZ ;  /* 0xcd9e8d572a367825 */ /* 0x000fea00078e00ff */
[----:B------:R-:W-:Y:S01]  /*2baa0*/  LOP3.LUT R44, R55, R211, R182, 0x96, !PT ;  /* 0x000000d3372c7212 */ /* 0x000fe200078e96b6 */
[----:B------:R-:W-:Y:S02]  /*2bab0*/  IMAD.MOV.U32 R55, RZ, RZ, R90 ;  /* 0x000000ffff377224 */ /* 0x000fe400078e005a */
[----:B------:R-:W-:Y:S02]  /*2bac0*/  IMAD.MOV.U32 R90, RZ, RZ, R91 ;  /* 0x000000ffff5a7224 */ /* 0x000fe400078e005b */
[----:B------:R-:W-:Y:S04]  /*2bad0*/  IMAD.WIDE.U32 R44, R44, -0x2daee0ad, RZ ;  /* 0xd2511f532c2c7825 */ /* 0x000fe800078e00ff */
[----:B------:R-:W-:Y:S01]  /*2bae0*/  IMAD.MOV.U32 R91, RZ, RZ, R93 ;  /* 0x000000ffff5b7224 */ /* 0x000fe200078e005d */
[----:B------:R-:W-:Y:S01]  /*2baf0*/  LOP3.LUT R48, R45, R219, R56, 0x96, !PT ;  /* 0x000000db2d307212 */ /* 0x000fe200078e9638 */
[----:B------:R-:W-:Y:S04]  /*2bb00*/  IMAD.WIDE.U32 R56, R49, -0x326172a9, RZ ;  /* 0xcd9e8d5731387825 */ /* 0x000fe800078e00ff */
[----:B------:R-:W-:Y:S01]  /*2bb10*/  IMAD.MOV.U32 R93, RZ, RZ, R63 ;  /* 0x000000ffff5d7224 */ /* 0x000fe200078e003f */
[----:B------:R-:W-:Y:S01]  /*2bb20*/  LOP3.LUT R41, R57, R220, R54, 0x96, !PT ;  /* 0x000000dc39297212 */ /* 0x000fe200078e9636 */
[----:B------:R-:W-:Y:S02]  /*2bb30*/  IMAD.MOV.U32 R54, RZ, RZ, R186 ;  /* 0x000000ffff367224 */ /* 0x000fe400078e00ba */
[----:B------:R-:W-:Y:S02]  /*2bb40*/  IMAD.MOV.U32 R186, RZ, RZ, R62 ;  /* 0x000000ffffba7224 */ /* 0x000fe400078e003e */
[----:B------:R-:W-:Y:S04]  /*2bb50*/  IMAD.WIDE.U32 R62, R41, -0x2daee0ad, RZ ;  /* 0xd2511f53293e7825 */ /* 0x000fe800078e00ff */
[----:B------:R-:W-:Y:S01]  /*2bb60*/  IMAD.MOV.U32 R57, RZ, RZ, R50 ;  /* 0x000000ffff397224 */ /* 0x000fe200078e0032 */
[----:B------:R-:W-:Y:S01]  /*2bb70*/  LOP3.LUT R44, R63, R217, R44, 0x96, !PT ;  /* 0x000000d93f2c7212 */ /* 0x000fe200078e962c */
[----:B------:R-:W-:Y:S01]  /*2bb80*/  IMAD.WIDE.U32 R48, R48, -0x326172a9, RZ ;  /* 0xcd9e8d5730307825 */ /* 0x000fe200078e00ff */
[----:B------:R-:W-:Y:S03]  /*2bb90*/  PRMT R63, R151, 0x7610, R63 ;  /* 0x00007610973f7816 */ /* 0x000fe6000000003f */
[----:B------:R-:W-:Y:S01]  /*2bba0*/  IMAD.WIDE.U32 R44, R44, -0x326172a9, RZ ;  /* 0xcd9e8d572c2c7825 */ /* 0x000fe200078e00ff */
[----:B------:R-:W-:Y:S03]  /*2bbb0*/  LOP3.LUT R49, R49, R218, R56, 0x96, !PT ;  /* 0x000000da31317212 */ /* 0x000fe600078e9638 */
[----:B------:R-:W-:Y:S01]  /*2bbc0*/  IMAD.MOV.U32 R56, RZ, RZ, R53 ;  /* 0x000000ffff387224 */ /* 0x000fe200078e0035 */
[C---:B------:R-:W-:Y:S01]  /*2bbd0*/  LOP3.LUT R42, R44.reuse, 0xffff, RZ, 0xc0, !PT ;  /* 0x0000ffff2c2a7812 */ /* 0x040fe200078ec0ff */
[----:B------:R-:W-:Y:S01]  /*2bbe0*/  IMAD.MOV.U32 R151, RZ, RZ, R83 ;  /* 0x000000ffff977224 */ /* 0x000fe200078e0053 */
[----:B------:R-:W-:Y:S02]  /*2bbf0*/  LOP3.LUT R41, R45, R222, R48, 0x96, !PT ;  /* 0x000000de2d297212 */ /* 0x000fe400078e9630 */
[----:B------:R-:W-:Y:S02]  /*2bc00*/  LOP3.LUT R45, R44, 0xff, RZ, 0xc0, !PT ;  /* 0x000000ff2c2d7812 */ /* 0x000fe400078ec0ff */
[----:B------:R-:W-:Y:S02]  /*2bc10*/  SHF.R.U32.HI R42, RZ, 0x8, R42 ;  /* 0x00000008ff2a7819 */ /* 0x000fe4000001162a */
[----:B------:R-:W-:Y:S02]  /*2bc20*/  LOP3.LUT R43, R41, 0xff, RZ, 0xc0, !PT ;  /* 0x000000ff292b7812 */ /* 0x000fe400078ec0ff */
[----:B------:R-:W-:Y:S02]  /*2bc30*/  PRMT R50, R45, 0x5410, R42 ;  /* 0x000054102d327816 */ /* 0x000fe4000000002a */
[----:B------:R-:W-:Y:S02]  /*2bc40*/  PRMT R45, R185, 0x7610, R45 ;  /* 0x00007610b92d7816 */ /* 0x000fe4000000002d */
[----:B------:R-:W-:Y:S01]  /*2bc50*/  SHF.R.U32.HI R42, RZ, 0x10, R44 ;  /* 0x00000010ff2a7819 */ /* 0x000fe2000001162c */
[----:B------:R2:W-:Y:S01]  /*2bc60*/  MUFU.EX2 R185, R189 ;  /* 0x000000bd00b97308 */ /* 0x0005e20000000800 */
[----:B------:R-:W-:Y:S01]  /*2bc70*/  PRMT R65, R45, 0x7610, R65 ;  /* 0x000076102d417816 */ /* 0x000fe20000000041 */
[----:B------:R-:W-:Y:S01]  /*2bc80*/  IMAD.MOV.U32 R45, RZ, RZ, R56 ;  /* 0x000000ffff2d7224 */ /* 0x000fe200078e0038 */
[----:B------:R-:W-:Y:S02]  /*2bc90*/  SHF.R.U32.HI R44, RZ, 0x18, R44 ;  /* 0x00000018ff2c7819 */ /* 0x000fe4000001162c */
[----:B------:R-:W-:Y:S02]  /*2bca0*/  @!P6 PRMT R3, R65, 0x5410, RZ ;  /* 0x000054104103e816 */ /* 0x000fe400000000ff */
[----:B------:R-:W-:Y:S02]  /*2bcb0*/  LOP3.LUT R42, R42, 0xff, RZ, 0xc0, !PT ;  /* 0x000000ff2a2a7812 */ /* 0x000fe400078ec0ff */
[----:B------:R-:W-:Y:S01]  /*2bcc0*/  PRMT R65, R2, 0x5410, R0 ;  /* 0x0000541002417816 */ /* 0x000fe20000000000 */
[----:B------:R3:W-:Y:S01]  /*2bcd0*/  ST.E.U16 desc[UR4][R172.64+0xf2], R3 ;  /* 0x0000f203ac007985 */ /* 0x0007e2000c101504 */
[----:B------:R-:W-:Y:S01]  /*2bce0*/  PRMT R53, R42, 0x5410, R44 ;  /* 0x000054102a357816 */ /* 0x000fe2000000002c */
[----:B------:R-:W-:Y:S01]  /*2bcf0*/  IMAD.MOV.U32 R44, RZ, RZ, R181 ;  /* 0x000000ffff2c7224 */ /* 0x000fe200078e00b5 */
[----:B------:R-:W-:Y:S01]  /*2bd00*/  @!P0 PRMT R0, R63, 0x5410, RZ ;  /* 0x000054103f008816 */ /* 0x000fe200000000ff */
[----:B------:R4:W1:Y:S01]  /*2bd10*/  MUFU.EX2 R181, R170 ;  /* 0x000000aa00b57308 */ /* 0x0008620000000800 */
[----:B------:R-:W-:Y:S01]  /*2bd20*/  @!P1 PRMT R2, R52, 0x5410, RZ ;  /* 0x0000541034029816 */ /* 0x000fe200000000ff */
[----:B------:R-:W-:Y:S01]  /*2bd30*/  IMAD.MOV.U32 R63, RZ, RZ, R54 ;  /* 0x000000ffff3f7224 */ /* 0x000fe200078e0036 */
[----:B------:R-:W-:Y:S01]  /*2bd40*/  LOP3.LUT R42, R41, 0xffff, RZ, 0xc0, !PT ;  /* 0x0000ffff292a7812 */ /* 0x000fe200078ec0ff */
[----:B--2---:R2:W5:Y:S01]  /*2bd50*/  LDL.LU R189, [R1+0x3cc] ;  /* 0x0003cc0001bd7983 */ /* 0x0045620000300800 */
[----:B------:R-:W-:Y:S01]  /*2bd60*/  IMAD.MOV.U32 R54, RZ, RZ, R151 ;  /* 0x000000ffff367224 */ /* 0x000fe200078e0097 */
[----:B------:R-:W-:Y:S01]  /*2bd70*/  PRMT R151, R199, 0x7054, R199 ;  /* 0x00007054c7977816 */ /* 0x000fe200000000c7 */
[----:B------:R-:W-:Y:S01]  /*2bd80*/  IMAD.MOV.U32 R52, RZ, RZ, R44 ;  /* 0x000000ffff347224 */ /* 0x000fe200078e002c */
[----:B------:R-:W-:Y:S01]  /*2bd90*/  SHF.R.U32.HI R42, RZ, 0x8, R42 ;  /* 0x00000008ff2a7819 */ /* 0x000fe2000001162a */
[----:B------:R1:W-:Y:S02]  /*2bda0*/  ST.E.U16 desc[UR4][R176.64+0xf0], R0 ;  /* 0x0000f000b0007985 */ /* 0x0003e4000c101504 */
[--C-:B------:R-:W-:Y:S02]  /*2bdb0*/  HSET2.LE.AND R50, R50, R151.reuse, PT ;  /* 0x0000009732327233 */ /* 0x100fe40003803000 */
[----:B------:R-:W-:Y:S01]  /*2bdc0*/  PRMT R48, R43, 0x5410, R42 ;  /* 0x000054102b307816 */ /* 0x000fe2000000002a */
[----:B------:R2:W-:Y:S01]  /*2bdd0*/  ST.E.U16 desc[UR4][R176.64+0xee], R2 ;  /* 0x0000ee02b0007985 */ /* 0x0005e2000c101504 */
[----:B------:R-:W-:Y:S01]  /*2bde0*/  IMAD.WIDE.U32 R42, R49, -0x2daee0ad, RZ ;  /* 0xd2511f53312a7825 */ /* 0x000fe200078e00ff */
[----:B------:R-:W-:Y:S02]  /*2bdf0*/  LOP3.LUT R50, R98, R50, RZ, 0xc0, !PT ;  /* 0x0000003262327212 */ /* 0x000fe400078ec0ff */
[--C-:B------:R-:W-:Y:S01]  /*2be00*/  HSET2.LE.AND R48, R48, R151.reuse, PT ;  /* 0x0000009730307233 */ /* 0x100fe20003803000 */
[----:B----4-:R4:W5:Y:S01]  /*2be10*/  LDL.LU R170, [R1+0x3c8] ;  /* 0x0003c80001aa7983 */ /* 0x0109620000300800 */
[C---:B------:R-:W-:Y:S01]  /*2be20*/  LOP3.LUT R56, R42.reuse, 0xffff, RZ, 0xc0, !PT ;  /* 0x0000ffff2a387812 */ /* 0x040fe200078ec0ff */
[----:B------:R-:W-:Y:S01]  /*2be30*/  IMAD.MOV.U32 R49, RZ, RZ, R57 ;  /* 0x000000ffff317224 */ /* 0x000fe200078e0039 */
[--C-:B------:R-:W-:Y:S01]  /*2be40*/  SHF.R.U32.HI R57, RZ, 0x10, R42.reuse ;  /* 0x00000010ff397819 */ /* 0x100fe2000001162a */
[----:B---3--:R4:W3:Y:S01]  /*2be50*/  LDL.S16 R172, [R1+0x12c] ;  /* 0x00012c0001ac7983 */ /* 0x0088e20000100600 */
[----:B------:R-:W-:Y:S01]  /*2be60*/  LOP3.LUT R83, R42, 0xff, RZ, 0xc0, !PT ;  /* 0x000000ff2a537812 */ /* 0x000fe200078ec0ff */
[----:B------:R-:W-:Y:S01]  /*2be70*/  IMAD.MOV.U32 R51, RZ, RZ, R49 ;  /* 0x000000ffff337224 */ /* 0x000fe200078e0031 */
[----:B------:R-:W-:Y:S01]  /*2be80*/  SHF.R.U32.HI R68, RZ, 0x18, R42 ;  /* 0x00000018ff447819 */ /* 0x000fe2000001162a */
[----:B------:R4:W4:Y:S01]  /*2be90*/  LDL.S16 R40, [R1+0x128] ;  /* 0x0001280001287983 */ /* 0x0009220000100600 */
[----:B------:R-:W-:Y:S01]  /*2bea0*/  LOP3.LUT R42, R67, R215, R190, 0x96, !PT ;  /* 0x000000d7432a7212 */ /* 0x000fe200078e96be */
[----:B------:R-:W-:Y:S01]  /*2beb0*/  IMAD.WIDE.U32 R66, R66, -0x2daee0ad, RZ ;  /* 0xd2511f5342427825 */ /* 0x000fe200078e00ff */
[----:B------:R-:W-:Y:S02]  /*2bec0*/  LOP3.LUT R62, R43, R223, R62, 0x96, !PT ;  /* 0x000000df2b3e7212 */ /* 0x000fe400078e963e */
[----:B------:R-:W-:Y:S01]  /*2bed0*/  LOP3.LUT R48, R102, R48, RZ, 0xc0, !PT ;  /* 0x0000003066307212 */ /* 0x000fe200078ec0ff */
[----:B------:R-:W-:Y:S01]  /*2bee0*/  IMAD.WIDE.U32 R42, R42, -0x2daee0ad, RZ ;  /* 0xd2511f532a2a7825 */ /* 0x000fe200078e00ff */
[----:B-1----:R-:W-:Y:S03]  /*2bef0*/  SHF.R.U32.HI R0, RZ, 0x10, R41 ;  /* 0x00000010ff007819 */ /* 0x002fe60000011629 */
[----:B------:R-:W-:Y:S01]  /*2bf00*/  IMAD.MOV.U32 R173, RZ, RZ, R85 ;  /* 0x000000ffffad7224 */ /* 0x000fe200078e0055 */
[----:B------:R-:W-:Y:S02]  /*2bf10*/  LOP3.LUT R44, R43, R216, R212, 0x96, !PT ;  /* 0x000000d82b2c7212 */ /* 0x000fe400078e96d4 */
[----:B------:R-:W-:Y:S01]  /*2bf20*/  LOP3.LUT R3, R0, 0xff, RZ, 0xc0, !PT ;  /* 0x000000ff00037812 */ /* 0x000fe200078ec0ff */
[----:B--2---:R-:W-:Y:S01]  /*2bf30*/  IMAD.MOV.U32 R176, RZ, RZ, R90 ;  /* 0x000000ffffb07224 */ /* 0x004fe200078e005a */
[----:B------:R-:W-:Y:S01]  /*2bf40*/  F2FP.BF16.F32.PACK_AB R2, R181, R185 ;  /* 0x000000b9b502723e */ /* 0x000fe200000010ff */
[----:B------:R-:W-:Y:S01]  /*2bf50*/  IMAD.MOV.U32 R177, RZ, RZ, R91 ;  /* 0x000000ffffb17224 */ /* 0x000fe200078e005b */
[----:B------:R-:W-:Y:S01]  /*2bf60*/  LOP3.LUT R43, R67, R221, R42, 0x96, !PT ;  /* 0x000000dd432b7212 */ /* 0x000fe200078e962a */
[----:B------:R-:W-:Y:S01]  /*2bf70*/  IMAD.MOV.U32 R67, RZ, RZ, R52 ;  /* 0x000000ffff437224 */ /* 0x000fe200078e0034 */
[----:B------:R-:W-:Y:S01]  /*2bf80*/  PRMT R0, R2, 0x7632, R0 ;  /* 0x0000763202007816 */ /* 0x000fe20000000000 */
[----:B------:R-:W-:Y:S01]  /*2bf90*/  IMAD.MOV.U32 R52, RZ, RZ, R63 ;  /* 0x000000ffff347224 */ /* 0x000fe200078e003f */
[--C-:B------:R-:W-:Y:S01]  /*2bfa0*/  HSET2.LE.AND R42, R72, R151.reuse, PT ;  /* 0x00000097482a7233 */ /* 0x100fe20003803000 */
[----:B------:R-:W-:Y:S01]  /*2bfb0*/  IMAD.MOV.U32 R63, RZ, RZ, R55 ;  /* 0x000000ffff3f7224 */ /* 0x000fe200078e0037 */
[----:B------:R-:W-:Y:S01]  /*2bfc0*/  SHF.R.U32.HI R41, RZ, 0x18, R41 ;  /* 0x00000018ff297819 */ /* 0x000fe20000011629 */
[----:B------:R-:W-:Y:S02]  /*2bfd0*/  IMAD.MOV.U32 R98, RZ, RZ, R52 ;  /* 0x000000ffff627224 */ /* 0x000fe400078e0034 */
[----:B------:R-:W-:Y:S01]  /*2bfe0*/  LOP3.LUT R42, R95, R42, RZ, 0xc0, !PT ;  /* 0x0000002a5f2a7212 */ /* 0x000fe200078ec0ff */
[----:B------:R-:W-:Y:S01]  /*2bff0*/  IMAD.MOV.U32 R95, RZ, RZ, R51 ;  /* 0x000000ffff5f7224 */ /* 0x000fe200078e0033 */
[----:B------:R-:W-:Y:S01]  /*2c000*/  PRMT R49, R3, 0x5410, R41 ;  /* 0x0000541003317816 */ /* 0x000fe20000000029 */
[----:B------:R-:W-:Y:S02]  /*2c010*/  IMAD.MOV.U32 R51, RZ, RZ, R54 ;  /* 0x000000ffff337224 */ /* 0x000fe400078e0036 */
[----:B------:R-:W-:Y:S01]  /*2c020*/  IMAD.WIDE.U32 R54, R43, -0x326172a9, RZ ;  /* 0xcd9e8d572b367825 */ /* 0x000fe200078e00ff */
[--C-:B------:R-:W-:Y:S02]  /*2c030*/  HSET2.LE.AND R43, R74, R151.reuse, PT ;  /* 0x000000974a2b7233 */ /* 0x100fe40003803000 */
[--C-:B------:R-:W-:Y:S01]  /*2c040*/  HSET2.LE.AND R49, R49, R151.reuse, PT ;  /* 0x0000009731317233 */ /* 0x100fe20003803000 */
[----:B------:R-:W-:Y:S02]  /*2c050*/  IMAD.MOV.U32 R72, RZ, RZ, R45 ;  /* 0x000000ffff487224 */ /* 0x000fe400078e002d */
[----:B------:R-:W-:Y:S01]  /*2c060*/  LOP3.LUT R43, R96, R43, RZ, 0xc0, !PT ;  /* 0x0000002b602b7212 */ /* 0x000fe200078ec0ff */
[----:B------:R-:W-:Y:S01]  /*2c070*/  IMAD.WIDE.U32 R44, R44, -0x326172a9, RZ ;  /* 0xcd9e8d572c2c7825 */ /* 0x000fe200078e00ff */
[----:B------:R-:W-:Y:S03]  /*2c080*/  LOP3.LUT R49, R99, R49, RZ, 0xc0, !PT ;  /* 0x0000003163317212 */ /* 0x000fe600078ec0ff */
[----:B------:R-:W-:Y:S01]  /*2c090*/  IMAD.MOV.U32 R74, RZ, RZ, R159 ;  /* 0x000000ffff4a7224 */ /* 0x000fe200078e009f */
[----:B------:R-:W-:Y:S01]  /*2c0a0*/  LOP3.LUT R44, R55, R220, R44, 0x96, !PT ;  /* 0x000000dc372c7212 */ /* 0x000fe200078e962c */
[----:B------:R-:W-:Y:S04]  /*2c0b0*/  IMAD.MOV.U32 R99, RZ, RZ, R98 ;  /* 0x000000ffff637224 */ /* 0x000fe800078e0062 */
[----:B------:R-:W-:Y:S01]  /*2c0c0*/  IMAD.WIDE.U32 R90, R44, -0x2daee0ad, RZ ;  /* 0xd2511f532c5a7825 */ /* 0x000fe200078e00ff */
[----:B------:R-:W-:Y:S03]  /*2c0d0*/  LOP3.LUT R44, R59, R215, R190, 0x96, !PT ;  /* 0x000000d73b2c7212 */ /* 0x000fe600078e96be */
[----:B------:R-:W-:Y:S02]  /*2c0e0*/  IMAD.MOV.U32 R59, RZ, RZ, R160 ;  /* 0x000000ffff3b7224 */ /* 0x000fe400078e00a0 */
[----:B---3--:R-:W-:Y:S02]  /*2c0f0*/  @!P3 HFMA2.BF16_V2 R172, -RZ.H0_H0, RZ.H0_H0, -R2.H0_H0 ;  /* 0x200000ffffacb231 */ /* 0x008fe40000340902 */
[----:B----4-:R-:W-:Y:S03]  /*2c100*/  @!P2 HFMA2.BF16_V2 R40, -RZ.H0_H0, RZ.H0_H0, -R0.H0_H0 ;  /* 0x200000ffff28a231 */ /* 0x010fe60000340900 */
[----:B------:R-:W-:Y:S01]  /*2c110*/  PRMT R164, R172, 0x7610, R164 ;  /* 0x00007610aca47816 */ /* 0x000fe200000000a4 */
[----:B------:R1:W-:Y:S01]  /*2c120*/  @!P3 STL.S16 [R1+0x12c], R172 ;  /* 0x00012cac0100b387 */ /* 0x0003e20000100600 */
[----:B------:R-:W-:Y:S03]  /*2c130*/  PRMT R162, R40, 0x7610, R162 ;  /* 0x0000761028a27816 */ /* 0x000fe600000000a2 */
[----:B------:R2:W-:Y:S01]  /*2c140*/  @!P2 STL.S16 [R1+0x128], R40 ;  /* 0x000128280100a387 */ /* 0x0005e20000100600 */
[----:B-1----:R-:W-:Y:S01]  /*2c150*/  IMAD.MOV.U32 R172, RZ, RZ, R93 ;  /* 0x000000ffffac7224 */ /* 0x002fe200078e005d */
[----:B--2---:R-:W-:Y:S01]  /*2c160*/  LOP3.LUT R40, R45, R211, R182, 0x96, !PT ;  /* 0x000000d32d287212 */ /* 0x004fe200078e96b6 */
[----:B------:R-:W-:Y:S04]  /*2c170*/  IMAD.WIDE.U32 R44, R44, -0x2daee0ad, RZ ;  /* 0xd2511f532c2c7825 */ /* 0x000fe800078e00ff */
[----:B------:R-:W-:Y:S01]  /*2c180*/  IMAD.WIDE.U32 R40, R40, -0x2daee0ad, RZ ;  /* 0xd2511f5328287825 */ /* 0x000fe200078e00ff */
[----:B------:R-:W-:Y:S02]  /*2c190*/  LOP3.LUT R45, R45, R216, R212, 0x96, !PT ;  /* 0x000000d82d2d7212 */ /* 0x000fe400078e96d4 */
[----:B------:R-:W-:Y:S02]  /*2c1a0*/  LOP3.LUT R85, R91, R217, R40, 0x96, !PT ;  /* 0x000000d95b557212 */ /* 0x000fe400078e9628 */
[--C-:B------:R-:W-:Y:S01]  /*2c1b0*/  HSET2.LE.AND R40, R70, R151.reuse, PT ;  /* 0x0000009746287233 */ /* 0x100fe20003803000 */
[----:B------:R-:W-:Y:S01]  /*2c1c0*/  IMAD.MOV.U32 R70, RZ, RZ, R161 ;  /* 0x000000ffff467224 */ /* 0x000fe200078e00a1 */
[----:B------:R-:W-:Y:S01]  /*2c1d0*/  LOP3.LUT R66, R41, R219, R66, 0x96, !PT ;  /* 0x000000db29427212 */ /* 0x000fe200078e9642 */
[----:B------:R-:W-:Y:S03]  /*2c1e0*/  IMAD.WIDE.U32 R160, R58, -0x2daee0ad, RZ ;  /* 0xd2511f533aa07825 */ /* 0x000fe600078e00ff */
[----:B------:R-:W-:Y:S01]  /*2c1f0*/  LOP3.LUT R40, R100, R40, RZ, 0xc0, !PT ;  /* 0x0000002864287212 */ /* 0x000fe200078ec0ff */
[----:B------:R-:W-:Y:S01]  /*2c200*/  IMAD.MOV.U32 R96, RZ, RZ, R70 ;  /* 0x000000ffff607224 */ /* 0x000fe200078e0046 */
[----:B------:R-:W-:Y:S01]  /*2c210*/  LOP3.LUT R3, R161, R221, R44, 0x96, !PT ;  /* 0x000000dda1037212 */ /* 0x000fe200078e962c */
[----:B------:R-:W-:Y:S04]  /*2c220*/  IMAD.WIDE.U32 R44, R45, -0x326172a9, RZ ;  /* 0xcd9e8d572d2c7825 */ /* 0x000fe800078e00ff */
[----:B------:R-:W-:Y:S01]  /*2c230*/  IMAD.MOV.U32 R70, RZ, RZ, R67 ;  /* 0x000000ffff467224 */ /* 0x000fe200078e0043 */
[----:B------:R-:W-:Y:S01]  /*2c240*/  LOP3.LUT R93, R45, R211, R182, 0x96, !PT ;  /* 0x000000d32d5d7212 */ /* 0x000fe200078e96b6 */
[----:B------:R-:W-:Y:S02]  /*2c250*/  IMAD.MOV.U32 R58, RZ, RZ, R74 ;  /* 0x000000ffff3a7224 */ /* 0x000fe400078e004a */
[----:B------:R-:W-:Y:S02]  /*2c260*/  IMAD.MOV.U32 R74, RZ, RZ, R95 ;  /* 0x000000ffff4a7224 */ /* 0x000fe400078e005f */
[----:B------:R-:W-:Y:S02]  /*2c270*/  IMAD.MOV.U32 R183, RZ, RZ, R58 ;  /* 0x000000ffffb77224 */ /* 0x000fe400078e003a */
[----:B------:R-:W-:Y:S01]  /*2c280*/  IMAD.MOV.U32 R58, RZ, RZ, R70 ;  /* 0x000000ffff3a7224 */ /* 0x000fe200078e0046 */
[----:B------:R-:W-:Y:S01]  /*2c290*/  LOP3.LUT R70, R60, 0xffff, RZ, 0xc0, !PT ;  /* 0x0000ffff3c467812 */ /* 0x000fe200078ec0ff */
[----:B------:R-:W-:Y:S02]  /*2c2a0*/  IMAD.MOV.U32 R41, RZ, RZ, R158 ;  /* 0x000000ffff297224 */ /* 0x000fe400078e009e */
[----:B------:R-:W-:Y:S04]  /*2c2b0*/  IMAD.WIDE.U32 R158, R3, -0x326172a9, RZ ;  /* 0xcd9e8d57039e7825 */ /* 0x000fe800078e00ff */
[----:B------:R-:W-:Y:S01]  /*2c2c0*/  IMAD.MOV.U32 R67, RZ, RZ, R165 ;  /* 0x000000ffff437224 */ /* 0x000fe200078e00a5 */
[----:B------:R-:W-:Y:S01]  /*2c2d0*/  LOP3.LUT R91, R159, R220, R44, 0x96, !PT ;  /* 0x000000dc9f5b7212 */ /* 0x000fe200078e962c */
[----:B------:R-:W-:Y:S01]  /*2c2e0*/  IMAD.MOV.U32 R100, RZ, RZ, R41 ;  /* 0x000000ffff647224 */ /* 0x000fe200078e0029 */
[----:B------:R-:W-:Y:S01]  /*2c2f0*/  LOP3.LUT R44, R47, R215, R190, 0x96, !PT ;  /* 0x000000d72f2c7212 */ /* 0x000fe200078e96be */
[----:B------:R-:W-:Y:S01]  /*2c300*/  IMAD.MOV.U32 R47, RZ, RZ, R163 ;  /* 0x000000ffff2f7224 */ /* 0x000fe200078e00a3 */
[--C-:B------:R-:W-:Y:S01]  /*2c310*/  HSET2.LE.AND R41, R75, R151.reuse, PT ;  /* 0x000000974b297233 */ /* 0x100fe20003803000 */
[----:B------:R1:W5:Y:S01]  /*2c320*/  LDL.LU.64 R190, [R1+0x3c0] ;  /* 0x0003c00001be7983 */ /* 0x0003620000300a00 */
[----:B------:R-:W-:Y:S01]  /*2c330*/  SHF.R.U32.HI R75, RZ, 0x18, R60 ;  /* 0x00000018ff4b7819 */ /* 0x000fe2000001163c */
[----:B------:R-:W-:Y:S03]  /*2c340*/  IMAD.WIDE.U32 R44, R44, -0x2daee0ad, RZ ;  /* 0xd2511f532c2c7825 */ /* 0x000fe600078e00ff */
[----:B------:R-:W-:Y:S01]  /*2c350*/  LOP3.LUT R41, R101, R41, RZ, 0xc0, !PT ;  /* 0x0000002965297212 */ /* 0x000fe200078ec0ff */
[----:B------:R-:W-:Y:S01]  /*2c360*/  IMAD.MOV.U32 R101, RZ, RZ, R47 ;  /* 0x000000ffff657224 */ /* 0x000fe200078e002f */
[--C-:B------:R-:W-:Y:S02]  /*2c370*/  LOP3.LUT R45, R45, R216, R212.reuse, 0x96, !PT ;  /* 0x000000d82d2d7212 */ /* 0x100fe400078e96d4 */
[----:B------:R-:W-:Y:S01]  /*2c380*/  PRMT R212, R162, 0x7610, R212 ;  /* 0x00007610a2d47816 */ /* 0x000fe200000000d4 */
[----:B------:R-:W-:Y:S01]  /*2c390*/  IMAD.WIDE.U32 R162, R46, -0x2daee0ad, RZ ;  /* 0xd2511f532ea27825 */ /* 0x000fe200078e00ff */
[----:B------:R-:W-:Y:S03]  /*2c3a0*/  PRMT R46, R164, 0x7610, R46 ;  /* 0x00007610a42e7816 */ /* 0x000fe6000000002e */
[----:B------:R-:W-:Y:S01]  /*2c3b0*/  IMAD.MOV.U32 R98, RZ, RZ, R101 ;  /* 0x000000ffff627224 */ /* 0x000fe200078e0065 */
[----:B------:R-:W-:Y:S01]  /*2c3c0*/  LOP3.LUT R3, R163, R221, R44, 0x96, !PT ;  /* 0x000000dda3037212 */ /* 0x000fe200078e962c */
[----:B------:R-:W-:Y:S04]  /*2c3d0*/  IMAD.WIDE.U32 R44, R45, -0x326172a9, RZ ;  /* 0xcd9e8d572d2c7825 */ /* 0x000fe800078e00ff */
[----:B------:R-:W-:Y:S01]  /*2c3e0*/  IMAD.MOV.U32 R101, RZ, RZ, R58 ;  /* 0x000000ffff657224 */ /* 0x000fe200078e003a */
[----:B------:R-:W-:Y:S01]  /*2c3f0*/  LOP3.LUT R182, R45, R211, R182, 0x96, !PT ;  /* 0x000000d32db67212 */ /* 0x000fe200078e96b6 */
[----:B------:R-:W-:Y:S01]  /*2c400*/  IMAD.WIDE.U32 R164, R3, -0x326172a9, RZ ;  /* 0xcd9e8d5703a47825 */ /* 0x000fe200078e00ff */
[----:B------:R-:W-:Y:S02]  /*2c410*/  PRMT R3, R2, 0x5410, R0 ;  /* 0x0000541002037816 */ /* 0x000fe40000000000 */
[----:B------:R-:W-:Y:S02]  /*2c420*/  @!P3 PRMT R2, R46, 0x5410, RZ ;  /* 0x000054102e02b816 */ /* 0x000fe400000000ff */
[----:B------:R-:W-:Y:S01]  /*2c430*/  @!P2 PRMT R0, R212, 0x5410, RZ ;  /* 0x00005410d400a816 */ /* 0x000fe200000000ff */
[----:B------:R-:W-:Y:S01]  /*2c440*/  IMAD.MOV.U32 R212, RZ, RZ, R100 ;  /* 0x000000ffffd47224 */ /* 0x000fe200078e0064 */
[----:B------:R-:W-:Y:S01]  /*2c450*/  LOP3.LUT R95, R165, R220, R44, 0x96, !PT ;  /* 0x000000dca55f7212 */ /* 0x000fe200078e962c */
[----:B------:R2:W-:Y:S01]  /*2c460*/  ST.E.U16 desc[UR4][R178.64+0xf0], R2 ;  /* 0x0000f002b2007985 */ /* 0x0005e2000c101504 */
[----:B------:R-:W-:Y:S01]  /*2c470*/  IMAD.MOV.U32 R100, RZ, RZ, R74 ;  /* 0x000000ffff647224 */ /* 0x000fe200078e004a */
[----:B------:R-:W-:Y:S02]  /*2c480*/  LOP3.LUT R74, R60, 0xff, RZ, 0xc0, !PT ;  /* 0x000000ff3c4a7812 */ /* 0x000fe400078ec0ff */
[----:B------:R3:W-:Y:S04]  /*2c490*/  ST.E.U16 desc[UR4][R178.64+0xf2], R0 ;  /* 0x0000f200b2007985 */ /* 0x0007e8000c101504 */
[----:B------:R-:W4:Y:S01]  /*2c4a0*/  LDSM.16.MT88.4 R44, [R171+0x4000] ;  /* 0x00400000ab2c783b */ /* 0x000f220000004200 */
[----:B--2---:R-:W-:Y:S01]  /*2c4b0*/  SHF.R.U32.HI R2, RZ, 0x8, R87 ;  /* 0x00000008ff027819 */ /* 0x004fe20000011657 */
[----:B---3--:R-:W-:Y:S01]  /*2c4c0*/  IMAD.MOV.U32 R179, RZ, RZ, R51 ;  /* 0x000000ffffb37224 */ /* 0x008fe200078e0033 */
[--C-:B------:R-:W-:Y:S01]  /*2c4d0*/  HSET2.LE.AND R51, R53, R151.reuse, PT ;  /* 0x0000009735337233 */ /* 0x100fe20003803000 */
[----:B------:R-:W-:Y:S02]  /*2c4e0*/  IMAD.MOV.U32 R0, RZ, RZ, R67 ;  /* 0x000000ffff007224 */ /* 0x000fe400078e0043 */
[----:B------:R-:W-:Y:S03]  /*2c4f0*/  IMAD.WIDE.U32 R66, R66, -0x326172a9, RZ ;  /* 0xcd9e8d5742427825 */ /* 0x000fe600078e00ff */
[----:B------:R-:W-:Y:S01]  /*2c500*/  LOP3.LUT R51, R97, R51, RZ, 0xc0, !PT ;  /* 0x0000003361337212 */ /* 0x000fe200078ec0ff */
[----:B------:R-:W-:Y:S01]  /*2c510*/  IMAD.MOV.U32 R97, RZ, RZ, R86 ;  /* 0x000000ffff617224 */ /* 0x000fe200078e0056 */
[----:B------:R-:W-:Y:S01]  /*2c520*/  LOP3.LUT R86, R67, R218, R54, 0x96, !PT ;  /* 0x000000da43567212 */ /* 0x000fe200078e9636 */
[----:B------:R-:W-:Y:S01]  /*2c530*/  IMAD.MOV.U32 R87, RZ, RZ, R0 ;  /* 0x000000ffff577224 */ /* 0x000fe200078e0000 */
[----:B------:R-:W-:Y:S01]  /*2c540*/  LOP3.LUT R0, R94, 0xff, RZ, 0xc0, !PT ;  /* 0x000000ff5e007812 */ /* 0x000fe200078ec0ff */
[----:B------:R-:W2:Y:S01]  /*2c550*/  LDSM.16.MT88.4 R52, [R188+0x4000] ;  /* 0x00400000bc34783b */ /* 0x000ea20000004200 */
[----:B------:R-:W-:Y:S01]  /*2c560*/  IMAD.MOV.U32 R178, RZ, RZ, R72 ;  /* 0x000000ffffb27224 */ /* 0x000fe200078e0048 */
[----:B------:R-:W-:Y:S01]  /*2c570*/  SHF.R.U32.HI R72, RZ, 0x10, R60 ;  /* 0x00000010ff487819 */ /* 0x000fe2000001163c */
[----:B------:R-:W-:Y:S01]  /*2c580*/  IMAD.MOV.U32 R94, RZ, RZ, R97 ;  /* 0x000000ffff5e7224 */ /* 0x000fe200078e0061 */
[----:B------:R-:W-:Y:S01]  /*2c590*/  PRMT R61, R0, 0x5410, R148 ;  /* 0x00005410003d7816 */ /* 0x000fe20000000094 */
[-C--:B----4-:R-:W-:Y:S05]  /*2c5a0*/  HMMA.16816.F32.BF16 R4, R40, R44.reuse, R4 ;  /* 0x0000002c2804723c */ /* 0x090fea0000041804 */
[C---:B------:R-:W-:Y:S01]  /*2c5b0*/  LOP3.LUT R0, R84.reuse, 0xffff, RZ, 0xc0, !PT ;  /* 0x0000ffff54007812 */ /* 0x040fe200078ec0ff */
[C---:B------:R-:W-:Y:S05]  /*2c5c0*/  HMMA.16816.F32.BF16 R8, R48.reuse, R44, R8 ;  /* 0x0000002c3008723c */ /* 0x040fea0000041808 */
[----:B------:R-:W-:Y:S01]  /*2c5d0*/  SHF.R.U32.HI R0, RZ, 0x8, R0 ;  /* 0x00000008ff007819 */ /* 0x000fe20000011600 */
[-C--:B------:R-:W-:Y:S05]  /*2c5e0*/  HMMA.16816.F32.BF16 R12, R48, R46.reuse, R12 ;  /* 0x0000002e300c723c */ /* 0x080fea000004180c */
[----:B------:R-:W-:Y:S01]  /*2c5f0*/  SHF.R.U32.HI R44, RZ, 0x8, R56 ;  /* 0x00000008ff2c7819 */ /* 0x000fe20000011638 */
[C---:B------:R-:W-:Y:S05]  /*2c600*/  HMMA.16816.F32.BF16 R16, R40.reuse, R46, R16 ;  /* 0x0000002e2810723c */ /* 0x040fea0000041810 */
[----:B------:R-:W-:Y:S01]  /*2c610*/  LOP3.LUT R45, R84, 0xff, RZ, 0xc0, !PT ;  /* 0x000000ff542d7812 */ /* 0x000fe200078ec0ff */
[----:B------:R-:W-:Y:S01]  /*2c620*/  IMAD.MOV.U32 R97, RZ, RZ, R179 ;  /* 0x000000ffff617224 */ /* 0x000fe200078e00b3 */
[----:B------:R-:W-:Y:S01]  /*2c630*/  PRMT R67, R83, 0x5410, R44 ;  /* 0x0000541053437816 */ /* 0x000fe2000000002c */
[----:B------:R-:W-:Y:S03]  /*2c640*/  IMAD.MOV.U32 R179, RZ, RZ, R212 ;  /* 0x000000ffffb37224 */ /* 0x000fe600078e00d4 */
[----:B------:R-:W-:Y:S01]  /*2c650*/  IADD3 R44, P0, R174, -0x100, RZ ;  /* 0xffffff00ae2c7810 */ /* 0x000fe20007f1e0ff */
[----:B------:R-:W-:Y:S01]  /*2c660*/  IMAD.MOV.U32 R212, RZ, RZ, R96 ;  /* 0x000000ffffd47224 */ /* 0x000fe200078e0060 */
[----:B------:R-:W-:Y:S01]  /*2c670*/  PRMT R60, R45, 0x5410, R0 ;  /* 0x000054102d3c7816 */ /* 0x000fe20000000000 */
[----:B------:R-:W-:Y:S01]  /*2c680*/  IMAD.MOV.U32 R96, RZ, RZ, R59 ;  /* 0x000000ffff607224 */ /* 0x000fe200078e003b */
[----:B------:R-:W-:Y:S01]  /*2c690*/  IADD3.X R45, R175, -0x1, RZ, P0, !PT ;  /* 0xffffffffaf2d7810 */ /* 0x000fe200007fe4ff */
[----:B------:R3:W-:Y:S01]  /*2c6a0*/  STL [R1+0x68], R44 ;  /* 0x0000682c01007387 */ /* 0x0007e20000100800 */
[--C-:B------:R-:W-:Y:S01]  /*2c6b0*/  SHF.R.U32.HI R0, RZ, 0x10, R84.reuse ;  /* 0x00000010ff007819 */ /* 0x100fe20000011654 */
[-C--:B--2---:R-:W-:Y:S02]  /*2c6c0*/  HMMA.16816.F32.BF16 R20, R40, R52.reuse, R20 ;  /* 0x000000342814723c */ /* 0x084fe40000041814 */
[----:B------:R2:W-:Y:S01]  /*2c6d0*/  STL [R1+0x54], R45 ;  /* 0x0000542d01007387 */ /* 0x0005e20000100800 */
[----:B------:R-:W-:Y:S01]  /*2c6e0*/  SHF.R.U32.HI R84, RZ, 0x18, R84 ;  /* 0x00000018ff547819 */ /* 0x000fe20000011654 */
[----:B------:R-:W-:Y:S01]  /*2c6f0*/  IMAD.MOV.U32 R102, RZ, RZ, R178 ;  /* 0x000000ffff667224 */ /* 0x000fe200078e00b2 */
[--C-:B------:R-:W-:Y:S01]  /*2c700*/  HSET2.LE.AND R47, R61, R151.reuse, PT ;  /* 0x000000973d2f7233 */ /* 0x100fe20003803000 */
[C---:B------:R-:W-:Y:S04]  /*2c710*/  HMMA.16816.F32.BF16 R24, R48.reuse, R52, R24 ;  /* 0x000000343018723c */ /* 0x040fe80000041818 */
[----:B------:R-:W-:Y:S01]  /*2c720*/  ISETP.GT.AND P0, PT, R237, R186, PT ;  /* 0x000000baed00720c */ /* 0x000fe20003f04270 */
[----:B------:R-:W-:Y:S01]  /*2c730*/  IMAD.MOV.U32 R178, RZ, RZ, R183 ;  /* 0x000000ffffb27224 */ /* 0x000fe200078e00b7 */
[----:B------:R-:W-:Y:S01]  /*2c740*/  LOP3.LUT R47, R104, R47, RZ, 0xc0, !PT ;  /* 0x0000002f682f7212 */ /* 0x000fe200078ec0ff */
[-C--:B------:R-:W-:Y:S01]  /*2c750*/  HMMA.16816.F32.BF16 R28, R48, R54.reuse, R28 ;  /* 0x00000036301c723c */ /* 0x080fe2000004181c */
[----:B------:R-:W-:Y:S03]  /*2c760*/  LDSM.16.MT88.4 R48, [R188+0x4400] ;  /* 0x00440000bc30783b */ /* 0x000fe60000004200 */
[----:B------:R-:W-:Y:S02]  /*2c770*/  IMAD.WIDE.U32 R52, R85, -0x326172a9, RZ ;  /* 0xcd9e8d5755347825 */ /* 0x000fe400078e00ff */
[----:B------:R-:W-:Y:S05]  /*2c780*/  HMMA.16816.F32.BF16 R32, R40, R54, R32 ;  /* 0x000000362820723c */ /* 0x000fea0000041820 */
[----:B---3--:R-:W-:Y:S01]  /*2c790*/  LOP3.LUT R44, R0, 0xff, RZ, 0xc0, !PT ;  /* 0x000000ff002c7812 */ /* 0x008fe200078ec0ff */
[----:B------:R-:W-:Y:S01]  /*2c7a0*/  IMAD.MOV.U32 R183, RZ, RZ, R100 ;  /* 0x000000ffffb77224 */ /* 0x000fe200078e0064 */
[----:B------:R-:W-:Y:S01]  /*2c7b0*/  LOP3.LUT R0, R62, 0xff, RZ, 0xc0, !PT ;  /* 0x000000ff3e007812 */ /* 0x000fe200078ec0ff */
[----:B------:R-:W-:Y:S03]  /*2c7c0*/  IMAD.MOV.U32 R100, RZ, RZ, R63 ;  /* 0x000000ffff647224 */ /* 0x000fe600078e003f */
[----:B------:R-:W-:Y:S01]  /*2c7d0*/  PRMT R63, R149, 0x5410, R2 ;  /* 0x00005410953f7816 */ /* 0x000fe20000000002 */
[----:B------:R-:W-:Y:S01]  /*2c7e0*/  IMAD.MOV.U32 R149, RZ, RZ, R87 ;  /* 0x000000ffff957224 */ /* 0x000fe200078e0057 */
[----:B------:R-:W-:Y:S02]  /*2c7f0*/  LOP3.LUT R2, R57, 0xff, RZ, 0xc0, !PT ;  /* 0x000000ff39027812 */ /* 0x000fe400078ec0ff */
[----:B--2---:R-:W-:Y:S01]  /*2c800*/  PRMT R45, R44, 0x5410, R84 ;  /* 0x000054102c2d7816 */ /* 0x004fe20000000054 */
[----:B------:R-:W2:Y:S01]  /*2c810*/  LDSM.16.MT88.4 R56, [R171+0x4400] ;  /* 0x00440000ab38783b */ /* 0x000ea20000004200 */
[----:B------:R-:W-:Y:S02]  /*2c820*/  PRMT R68, R2, 0x5410, R68 ;  /* 0x0000541002447816 */ /* 0x000fe40000000044 */
[----:B------:R-:W-:Y:S02]  /*2c830*/  LOP3.LUT R2, R62, 0xffff, RZ, 0xc0, !PT ;  /* 0x0000ffff3e027812 */ /* 0x000fe400078ec0ff */
[----:B------:R-:W-:Y:S02]  /*2c840*/  SHF.R.U32.HI R44, RZ, 0x10, R62 ;  /* 0x00000010ff2c7819 */ /* 0x000fe4000001163e */
[----:B------:R-:W-:Y:S02]  /*2c850*/  SHF.R.U32.HI R2, RZ, 0x8, R2 ;  /* 0x00000008ff027819 */ /* 0x000fe40000011602 */
[----:B------:R-:W-:Y:S02]  /*2c860*/  SHF.R.U32.HI R62, RZ, 0x18, R62 ;  /* 0x00000018ff3e7819 */ /* 0x000fe4000001163e */
[----:B------:R-:W-:Y:S02]  /*2c870*/  PRMT R2, R0, 0x5410, R2 ;  /* 0x0000541000027816 */ /* 0x000fe40000000002 */
[----:B------:R-:W-:Y:S02]  /*2c880*/  LOP3.LUT R0, R44, 0xff, RZ, 0xc0, !PT ;  /* 0x000000ff2c007812 */ /* 0x000fe400078ec0ff */
        /* <DEDUP_REMOVED lines=8> */
[--C-:B------:R-:W-:Y:S02]  /*2c910*/  HSET2.LE.AND R40, R2, R151.reuse, PT ;  /* 0x0000009702287233 */ /* 0x100fe40003803000 */
[--C-:B------:R-:W-:Y:S02]  /*2c920*/  HSET2.LE.AND R41, R0, R151.reuse, PT ;  /* 0x0000009700297233 */ /* 0x100fe40003803000 */
[--C-:B------:R-:W-:Y:S02]  /*2c930*/  HSET2.LE.AND R43, R68, R151.reuse, PT ;  /* 0x00000097442b7233 */ /* 0x100fe40003803000 */
[----:B------:R-:W-:Y:S02]  /*2c940*/  LOP3.LUT R40, R107, R40, RZ, 0xc0, !PT ;  /* 0x000000286b287212 */ /* 0x000fe400078ec0ff */
[----:B------:R-:W-:Y:S01]  /*2c950*/  LOP3.LUT R41, R108, R41, RZ, 0xc0, !PT ;  /* 0x000000296c297212 */ /* 0x000fe200078ec0ff */
[-C--:B--2---:R-:W-:Y:S05]  /*2c960*/  HMMA.16816.F32.BF16 R4, R44, R56.reuse, R4 ;  /* 0x000000382c04723c */ /* 0x084fea0000041804 */
[----:B------:R-:W-:Y:S02]  /*2c970*/  LOP3.LUT R42, R109, R42, RZ, 0xc0, !PT ;  /* 0x0000002a6d2a7212 */ /* 0x000fe400078ec0ff */
[----:B------:R-:W-:Y:S04]  /*2c980*/  LOP3.LUT R43, R110, R43, RZ, 0xc0, !PT ;  /* 0x0000002b6e2b7212 */ /* 0x000fe800078ec0ff */
[C---:B------:R-:W-:Y:S02]  /*2c990*/  LOP3.LUT R55, R52.reuse, 0xffff, RZ, 0xc0, !PT ;  /* 0x0000ffff34377812 */ /* 0x040fe400078ec0ff */
[--C-:B------:R-:W-:Y:S01]  /*2c9a0*/  SHF.R.U32.HI R54, RZ, 0x10, R52.reuse ;  /* 0x00000010ff367819 */ /* 0x100fe20000011634 */
[C---:B------:R-:W-:Y:S04]  /*2c9b0*/  HMMA.16816.F32.BF16 R8, R40.reuse, R56, R8 ;  /* 0x000000382808723c */ /* 0x040fe80000041808 */
[----:B------:R-:W-:Y:S02]  /*2c9c0*/  LOP3.LUT R61, R52, 0xff, RZ, 0xc0, !PT ;  /* 0x000000ff343d7812 */ /* 0x000fe400078ec0ff */
[----:B------:R-:W-:Y:S01]  /*2c9d0*/  SHF.R.U32.HI R60, RZ, 0x18, R52 ;  /* 0x00000018ff3c7819 */ /* 0x000fe20000011634 */
[-C--:B------:R-:W-:Y:S04]  /*2c9e0*/  HMMA.16816.F32.BF16 R12, R40, R58.reuse, R12 ;  /* 0x0000003a280c723c */ /* 0x080fe8000004180c */
[----:B------:R-:W-:Y:S02]  /*2c9f0*/  SHF.R.U32.HI R52, RZ, 0x8, R70 ;  /* 0x00000008ff347819 */ /* 0x000fe40000011646 */
[----:B------:R-:W-:Y:S01]  /*2ca00*/  LOP3.LUT R0, R53, R222, R66, 0x96, !PT ;  /* 0x000000de35007212 */ /* 0x000fe200078e9642 */
[C---:B------:R-:W-:Y:S01]  /*2ca10*/  HMMA.16816.F32.BF16 R16, R44.reuse, R58, R16 ;  /* 0x0000003a2c10723c */ /* 0x040fe20000041810 */
[----:B------:R-:W2:Y:S03]  /*2ca20*/  LDSM.16.MT88.4 R56, [R171+0x4800] ;  /* 0x00480000ab38783b */ /* 0x000ea60000004200 */
[----:B------:R-:W-:Y:S01]  /*2ca30*/  PRMT R63, R74, 0x5410, R52 ;  /* 0x000054104a3f7816 */ /* 0x000fe20000000034 */
[----:B------:R-:W-:Y:S01]  /*2ca40*/  IMAD.WIDE.U32 R52, R89, -0x2daee0ad, RZ ;  /* 0xd2511f5359347825 */ /* 0x000fe200078e00ff */
[----:B------:R-:W-:Y:S01]  /*2ca50*/  LOP3.LUT R2, R72, 0xff, RZ, 0xc0, !PT ;  /* 0x000000ff48027812 */ /* 0x000fe200078ec0ff */
[-C--:B------:R-:W-:Y:S04]  /*2ca60*/  HMMA.16816.F32.BF16 R20, R44, R48.reuse, R20 ;  /* 0x000000302c14723c */ /* 0x080fe80000041814 */
[----:B------:R-:W-:Y:S01]  /*2ca70*/  PRMT R62, R2, 0x5410, R75 ;  /* 0x00005410023e7816 */ /* 0x000fe2000000004b */
[----:B------:R-:W-:Y:S01]  /*2ca80*/  IMAD.WIDE.U32 R66, R86, -0x2daee0ad, RZ ;  /* 0xd2511f5356427825 */ /* 0x000fe200078e00ff */
[----:B------:R-:W-:Y:S01]  /*2ca90*/  LOP3.LUT R54, R54, 0xff, RZ, 0xc0, !PT ;  /* 0x000000ff36367812 */ /* 0x000fe200078ec0ff */
[C---:B------:R-:W-:Y:S04]  /*2caa0*/  HMMA.16816.F32.BF16 R24, R40.reuse, R48, R24 ;  /* 0x000000302818723c */ /* 0x040fe80000041818 */
[C---:B------:R-:W-:Y:S01]  /*2cab0*/  LOP3.LUT R74, R52.reuse, 0xffff, RZ, 0xc0, !PT ;  /* 0x0000ffff344a7812 */ /* 0x040fe200078ec0ff */
[----:B------:R-:W-:Y:S01]  /*2cac0*/  IMAD.WIDE.U32 R86, R91, -0x2daee0ad, RZ ;  /* 0xd2511f535b567825 */ /* 0x000fe200078e00ff */
[----:B------:R-:W-:Y:S01]  /*2cad0*/  LOP3.LUT R75, R52, 0xff, RZ, 0xc0, !PT ;  /* 0x000000ff344b7812 */ /* 0x000fe200078ec0ff */
[-C--:B------:R-:W-:Y:S04]  /*2cae0*/  HMMA.16816.F32.BF16 R28, R40, R50.reuse, R28 ;  /* 0x00000032281c723c */ /* 0x080fe8000004181c */
[--C-:B------:R-:W-:Y:S02]  /*2caf0*/  SHF.R.U32.HI R83, RZ, 0x10, R52.reuse ;  /* 0x00000010ff537819 */ /* 0x100fe40000011634 */
[----:B------:R-:W-:Y:S01]  /*2cb00*/  SHF.R.U32.HI R84, RZ, 0x18, R52 ;  /* 0x00000018ff547819 */ /* 0x000fe20000011634 */
[----:B------:R-:W-:Y:S04]  /*2cb10*/  HMMA.16816.F32.BF16 R32, R44, R50, R32 ;  /* 0x000000322c20723c */ /* 0x000fe80000041820 */
[----:B------:R-:W-:Y:S02]  /*2cb20*/  SHF.R.U32.HI R55, RZ, 0x8, R55 ;  /* 0x00000008ff377819 */ /* 0x000fe40000011637 */
[----:B------:R-:W-:Y:S02]  /*2cb30*/  LOP3.LUT R52, R69, 0xffff, RZ, 0xc0, !PT ;  /* 0x0000ffff45347812 */ /* 0x000fe400078ec0ff */
[----:B------:R-:W-:Y:S03]  /*2cb40*/  LOP3.LUT R2, R0, 0xffff, RZ, 0xc0, !PT ;  /* 0x0000ffff00027812 */ /* 0x000fe600078ec0ff */
[----:B------:R-:W-:Y:S02]  /*2cb50*/  PRMT R70, R54, 0x5410, R60 ;  /* 0x0000541036467816 */ /* 0x000fe4000000003c */
[----:B------:R-:W-:Y:S01]  /*2cb60*/  LOP3.LUT R68, R53, R223, R88, 0x96, !PT ;  /* 0x000000df35447212 */ /* 0x000fe200078e9658 */
[----:B------:R-:W-:Y:S01]  /*2cb70*/  IMAD.WIDE.U32 R88, R95, -0x2daee0ad, RZ ;  /* 0xd2511f535f587825 */ /* 0x000fe200078e00ff */
[----:B------:R-:W-:Y:S02]  /*2cb80*/  PRMT R72, R61, 0x5410, R55 ;  /* 0x000054103d487816 */ /* 0x000fe40000000037 */
[--C-:B------:R-:W-:Y:S02]  /*2cb90*/  SHF.R.U32.HI R53, RZ, 0x10, R69.reuse ;  /* 0x00000010ff357819 */ /* 0x100fe40000011645 */
[----:B------:R-:W-:Y:S02]  /*2cba0*/  SHF.R.U32.HI R54, RZ, 0x8, R52 ;  /* 0x00000008ff367819 */ /* 0x000fe40000011634 */
[----:B------:R-:W-:Y:S02]  /*2cbb0*/  LOP3.LUT R55, R69, 0xff, RZ, 0xc0, !PT ;  /* 0x000000ff45377812 */ /* 0x000fe400078ec0ff */
[----:B------:R-:W-:Y:S02]  /*2cbc0*/  LOP3.LUT R61, R0, 0xff, RZ, 0xc0, !PT ;  /* 0x000000ff003d7812 */ /* 0x000fe400078ec0ff */
[----:B------:R-:W-:Y:S02]  /*2cbd0*/  SHF.R.U32.HI R52, RZ, 0x8, R2 ;  /* 0x00000008ff347819 */ /* 0x000fe40000011602 */
[----:B------:R-:W-:Y:S02]  /*2cbe0*/  SHF.R.U32.HI R69, RZ, 0x18, R69 ;  /* 0x00000018ff457819 */ /* 0x000fe40000011645 */
[----:B------:R-:W-:Y:S02]  /*2cbf0*/  LOP3.LUT R53, R53, 0xff, RZ, 0xc0, !PT ;  /* 0x000000ff35357812 */ /* 0x000fe400078ec0ff */
[----:B------:R-:W-:Y:S02]  /*2cc00*/  PRMT R60, R55, 0x5410, R54 ;  /* 0x00005410373c7816 */ /* 0x000fe40000000036 */
[----:B------:R-:W-:Y:S02]  /*2cc10*/  PRMT R61, R61, 0x5410, R52 ;  /* 0x000054103d3d7816 */ /* 0x000fe40000000034 */
[----:B------:R-:W-:Y:S02]  /*2cc20*/  PRMT R69, R53, 0x5410, R69 ;  /* 0x0000541035457816 */ /* 0x000fe40000000045 */
[--C-:B------:R-:W-:Y:S02]  /*2cc30*/  SHF.R.U32.HI R53, RZ, 0x10, R0.reuse ;  /* 0x00000010ff357819 */ /* 0x100fe40000011600 */
[--C-:B------:R-:W-:Y:S02]  /*2cc40*/  HSET2.LE.AND R54, R63, R151.reuse, PT ;  /* 0x000000973f367233 */ /* 0x100fe40003803000 */
[--C-:B------:R-:W-:Y:S02]  /*2cc50*/  HSET2.LE.AND R55, R62, R151.reuse, PT ;  /* 0x000000973e377233 */ /* 0x100fe40003803000 */
[--C-:B------:R-:W-:Y:S02]  /*2cc60*/  HSET2.LE.AND R52, R60, R151.reuse, PT ;  /* 0x000000973c347233 */ /* 0x100fe40003803000 */
[--C-:B------:R-:W-:Y:S02]  /*2cc70*/  HSET2.LE.AND R40, R61, R151.reuse, PT ;  /* 0x000000973d287233 */ /* 0x100fe40003803000 */
[----:B------:R-:W-:Y:S01]  /*2cc80*/  SHF.R.U32.HI R48, RZ, 0x18, R0 ;  /* 0x00000018ff307819 */ /* 0x000fe20000011600 */
[----:B------:R-:W3:Y:S01]  /*2cc90*/  LDSM.16.MT88.4 R60, [R188+0x4800] ;  /* 0x00480000bc3c783b */ /* 0x000ee20000004200 */
[----:B------:R-:W-:Y:S02]  /*2cca0*/  LOP3.LUT R0, R53, 0xff, RZ, 0xc0, !PT ;  /* 0x000000ff35007812 */ /* 0x000fe400078ec0ff */
[--C-:B------:R-:W-:Y:S02]  /*2ccb0*/  HSET2.LE.AND R53, R69, R151.reuse, PT ;  /* 0x0000009745357233 */ /* 0x100fe40003803000 */
[----:B------:R-:W-:Y:S02]  /*2ccc0*/  PRMT R0, R0, 0x5410, R48 ;  /* 0x0000541000007816 */ /* 0x000fe40000000030 */
[----:B------:R-:W-:Y:S01]  /*2ccd0*/  LOP3.LUT R54, R112, R54, RZ, 0xc0, !PT ;  /* 0x0000003670367212 */ /* 0x000fe200078ec0ff */
[----:B------:R-:W4:Y:S01]  /*2cce0*/  LDSM.16.MT88.4 R48, [R171+0x4c00] ;  /* 0x004c0000ab30783b */ /* 0x000f220000004200 */
        /* <DEDUP_REMOVED lines=11> */
[----:B------:R-:W-:Y:S02]  /*2cda0*/  SHF.R.U32.HI R45, RZ, 0x8, R74 ;  /* 0x00000008ff2d7819 */ /* 0x000fe4000001164a */
[----:B------:R-:W-:Y:S02]  /*2cdb0*/  LOP3.LUT R0, R66, 0xffff, RZ, 0xc0, !PT ;  /* 0x0000ffff42007812 */ /* 0x000fe400078ec0ff */
[----:B------:R-:W-:Y:S01]  /*2cdc0*/  SHF.R.U32.HI R44, RZ, 0x10, R66 ;  /* 0x00000010ff2c7819 */ /* 0x000fe20000011642 */
[C---:B------:R-:W-:Y:S04]  /*2cdd0*/  HMMA.16816.F32.BF16 R8, R40.reuse, R56, R8 ;  /* 0x000000382808723c */ /* 0x040fe80000041808 */
[----:B------:R-:W-:Y:S02]  /*2cde0*/  PRMT R69, R75, 0x5410, R45 ;  /* 0x000054104b457816 */ /* 0x000fe4000000002d */
[----:B------:R-:W-:Y:S01]  /*2cdf0*/  SHF.R.U32.HI R47, RZ, 0x8, R0 ;  /* 0x00000008ff2f7819 */ /* 0x000fe20000011600 */
[-C--:B------:R-:W-:Y:S04]  /*2ce00*/  HMMA.16816.F32.BF16 R12, R40, R58.reuse, R12 ;  /* 0x0000003a280c723c */ /* 0x080fe8000004180c */
[----:B------:R-:W-:Y:S02]  /*2ce10*/  LOP3.LUT R45, R44, 0xff, RZ, 0xc0, !PT ;  /* 0x000000ff2c2d7812 */ /* 0x000fe400078ec0ff */
[----:B------:R-:W-:Y:S01]  /*2ce20*/  LOP3.LUT R0, R68, 0xffff, RZ, 0xc0, !PT ;  /* 0x0000ffff44007812 */ /* 0x000fe200078ec0ff */
[C---:B------:R-:W-:Y:S04]  /*2ce30*/  HMMA.16816.F32.BF16 R16, R52.reuse, R58, R16 ;  /* 0x0000003a3410723c */ /* 0x040fe80000041810 */
[----:B------:R-:W-:Y:S02]  /*2ce40*/  LOP3.LUT R2, R67, R223, R90, 0x96, !PT ;  /* 0x000000df43027212 */ /* 0x000fe400078e965a */
[----:B------:R-:W-:Y:S01]  /*2ce50*/  SHF.R.U32.HI R44, RZ, 0x10, R68 ;  /* 0x00000010ff2c7819 */ /* 0x000fe20000011644 */
[-C--:B---3--:R-:W-:Y:S04]  /*2ce60*/  HMMA.16816.F32.BF16 R20, R52, R60.reuse, R20 ;  /* 0x0000003c3414723c */ /* 0x088fe80000041814 */
[----:B------:R-:W-:Y:S02]  /*2ce70*/  LOP3.LUT R67, R66, 0xff, RZ, 0xc0, !PT ;  /* 0x000000ff42437812 */ /* 0x000fe400078ec0ff */
[----:B------:R-:W-:Y:S01]  /*2ce80*/  SHF.R.U32.HI R66, RZ, 0x18, R66 ;  /* 0x00000018ff427819 */ /* 0x000fe20000011642 */
[C---:B------:R-:W-:Y:S04]  /*2ce90*/  HMMA.16816.F32.BF16 R24, R40.reuse, R60, R24 ;  /* 0x0000003c2818723c */ /* 0x040fe80000041818 */
[----:B------:R-:W-:Y:S02]  /*2cea0*/  LOP3.LUT R46, R68, 0xff, RZ, 0xc0, !PT ;  /* 0x000000ff442e7812 */ /* 0x000fe400078ec0ff */
[----:B------:R-:W-:Y:S01]  /*2ceb0*/  SHF.R.U32.HI R0, RZ, 0x8, R0 ;  /* 0x00000008ff007819 */ /* 0x000fe20000011600 */
[-C--:B------:R-:W-:Y:S04]  /*2cec0*/  HMMA.16816.F32.BF16 R28, R40, R62.reuse, R28 ;  /* 0x0000003e281c723c */ /* 0x080fe8000004181c */
[----:B------:R-:W-:Y:S01]  /*2ced0*/  SHF.R.U32.HI R68, RZ, 0x18, R68 ;  /* 0x00000018ff447819 */ /* 0x000fe20000011644 */
[----:B------:R-:W-:Y:S01]  /*2cee0*/  IMAD.WIDE.U32 R60, R156, -0x326172a9, RZ ;  /* 0xcd9e8d579c3c7825 */ /* 0x000fe200078e00ff */
[----:B------:R-:W-:Y:S01]  /*2cef0*/  LOP3.LUT R44, R44, 0xff, RZ, 0xc0, !PT ;  /* 0x000000ff2c2c7812 */ /* 0x000fe200078ec0ff */
[----:B------:R-:W-:Y:S04]  /*2cf00*/  HMMA.16816.F32.BF16 R32, R52, R62, R32 ;  /* 0x0000003e3420723c */ /* 0x000fe80000041820 */
[----:B------:R-:W-:Y:S02]  /*2cf10*/  LOP3.LUT R56, R83, 0xff, RZ, 0xc0, !PT ;  /* 0x000000ff53387812 */ /* 0x000fe400078ec0ff */
[----:B------:R-:W-:Y:S02]  /*2cf20*/  PRMT R70, R45, 0x5410, R66 ;  /* 0x000054102d467816 */ /* 0x000fe40000000042 */
[----:B------:R-:W-:Y:S03]  /*2cf30*/  PRMT R66, R46, 0x5410, R0 ;  /* 0x000054102e427816 */ /* 0x000fe60000000000 */
[----:B------:R-:W-:Y:S01]  /*2cf40*/  PRMT R68, R44, 0x5410, R68 ;  /* 0x000054102c447816 */ /* 0x000fe20000000044 */
[----:B------:R-:W-:Y:S01]  /*2cf50*/  IMAD.WIDE.U32 R52, R93, -0x2daee0ad, RZ ;  /* 0xd2511f535d347825 */ /* 0x000fe200078e00ff */
[----:B------:R-:W-:Y:S02]  /*2cf60*/  LOP3.LUT R0, R2, 0xffff, RZ, 0xc0, !PT ;  /* 0x0000ffff02007812 */ /* 0x000fe400078ec0ff */
[----:B------:R-:W-:Y:S01]  /*2cf70*/  SHF.R.U32.HI R44, RZ, 0x10, R2 ;  /* 0x00000010ff2c7819 */ /* 0x000fe20000011602 */
[----:B------:R-:W-:Y:S01]  /*2cf80*/  IMAD.WIDE.U32 R54, R180, -0x2daee0ad, RZ ;  /* 0xd2511f53b4367825 */ /* 0x000fe200078e00ff */
[----:B------:R-:W-:Y:S02]  /*2cf90*/  PRMT R57, R56, 0x5410, R84 ;  /* 0x0000541038397816 */ /* 0x000fe40000000054 */
[----:B------:R-:W-:Y:S01]  /*2cfa0*/  LOP3.LUT R56, R2, 0xff, RZ, 0xc0, !PT ;  /* 0x000000ff02387812 */ /* 0x000fe200078ec0ff */
[----:B------:R-:W-:Y:S01]  /*2cfb0*/  IMAD.WIDE.U32 R84, R147, -0x2daee0ad, RZ ;  /* 0xd2511f5393547825 */ /* 0x000fe200078e00ff */
[----:B------:R-:W-:Y:S02]  /*2cfc0*/  SHF.R.U32.HI R45, RZ, 0x18, R2 ;  /* 0x00000018ff2d7819 */ /* 0x000fe40000011602 */
[----:B------:R-:W-:Y:S02]  /*2cfd0*/  SHF.R.U32.HI R2, RZ, 0x8, R0 ;  /* 0x00000008ff027819 */ /* 0x000fe40000011600 */
[----:B------:R-:W-:Y:S02]  /*2cfe0*/  LOP3.LUT R0, R44, 0xff, RZ, 0xc0, !PT ;  /* 0x000000ff2c007812 */ /* 0x000fe400078ec0ff */
[----:B------:R-:W-:Y:S02]  /*2cff0*/  PRMT R56, R56, 0x5410, R2 ;  /* 0x0000541038387816 */ /* 0x000fe40000000002 */
[----:B------:R-:W-:Y:S02]  /*2d000*/  PRMT R67, R67, 0x5410, R47 ;  /* 0x0000541043437816 */ /* 0x000fe4000000002f */
[----:B------:R-:W-:Y:S02]  /*2d010*/  PRMT R2, R0, 0x5410, R45 ;  /* 0x0000541000027816 */ /* 0x000fe4000000002d */
[--C-:B------:R-:W-:Y:S02]  /*2d020*/  HSET2.LE.AND R46, R69, R151.reuse, PT ;  /* 0x00000097452e7233 */ /* 0x100fe40003803000 */
[--C-:B------:R-:W-:Y:S02]  /*2d030*/  HSET2.LE.AND R47, R57, R151.reuse, PT ;  /* 0x00000097392f7233 */ /* 0x100fe40003803000 */
[--C-:B------:R-:W-:Y:S02]  /*2d040*/  HSET2.LE.AND R44, R66, R151.reuse, PT ;  /* 0x00000097422c7233 */ /* 0x100fe40003803000 */
[--C-:B------:R-:W-:Y:S01]  /*2d050*/  HSET2.LE.AND R45, R68, R151.reuse, PT ;  /* 0x00000097442d7233 */ /* 0x100fe20003803000 */
[----:B------:R-:W-:Y:S01]  /*2d060*/  IMAD.WIDE.U32 R68, R182, -0x2daee0ad, RZ ;  /* 0xd2511f53b6447825 */ /* 0x000fe200078e00ff */
[----:B------:R-:W-:Y:S02]  /*2d070*/  LOP3.LUT R46, R120, R46, RZ, 0xc0, !PT ;  /* 0x0000002e782e7212 */ /* 0x000fe400078ec0ff */
[----:B------:R-:W-:Y:S02]  /*2d080*/  LOP3.LUT R47, R119, R47, RZ, 0xc0, !PT ;  /* 0x0000002f772f7212 */ /* 0x000fe400078ec0ff */
[----:B------:R-:W-:Y:S02]  /*2d090*/  LOP3.LUT R44, R121, R44, RZ, 0xc0, !PT ;  /* 0x0000002c792c7212 */ /* 0x000fe400078ec0ff */
[----:B------:R-:W-:Y:S02]  /*2d0a0*/  LOP3.LUT R45, R122, R45, RZ, 0xc0, !PT ;  /* 0x0000002d7a2d7212 */ /* 0x000fe400078ec0ff */
[--C-:B------:R-:W-:Y:S02]  /*2d0b0*/  HSET2.LE.AND R0, R56, R151.reuse, PT ;  /* 0x0000009738007233 */ /* 0x100fe40003803000 */
[--C-:B------:R-:W-:Y:S01]  /*2d0c0*/  HSET2.LE.AND R2, R2, R151.reuse, PT ;  /* 0x0000009702027233 */ /* 0x100fe20003803000 */
[----:B------:R-:W2:Y:S01]  /*2d0d0*/  LDSM.16.MT88.4 R56, [R188+0x4c00] ;  /* 0x004c0000bc38783b */ /* 0x000ea20000004200 */
[--C-:B------:R-:W-:Y:S01]  /*2d0e0*/  HSET2.LE.AND R42, R67, R151.reuse, PT ;  /* 0x00000097432a7233 */ /* 0x100fe20003803000 */
[-C--:B----4-:R-:W-:Y:S05]  /*2d0f0*/  HMMA.16816.F32.BF16 R4, R44, R48.reuse, R4 ;  /* 0x000000302c04723c */ /* 0x090fea0000041804 */
[--C-:B------:R-:W-:Y:S02]  /*2d100*/  HSET2.LE.AND R43, R70, R151.reuse, PT ;  /* 0x00000097462b7233 */ /* 0x100fe40003803000 */
[----:B------:R-:W-:Y:S04]  /*2d110*/  LOP3.LUT R40, R123, R0, RZ, 0xc0, !PT ;  /* 0x000000007b287212 */ /* 0x000fe800078ec0ff */
[----:B------:R-:W-:Y:S02]  /*2d120*/  LOP3.LUT R41, R126, R2, RZ, 0xc0, !PT ;  /* 0x000000027e297212 */ /* 0x000fe400078ec0ff */
[----:B------:R-:W-:Y:S02]  /*2d130*/  LOP3.LUT R42, R125, R42, RZ, 0xc0, !PT ;  /* 0x0000002a7d2a7212 */ /* 0x000fe400078ec0ff */
[----:B------:R-:W-:Y:S02]  /*2d140*/  LOP3.LUT R43, R124, R43, RZ, 0xc0, !PT ;  /* 0x0000002b7c2b7212 */ /* 0x000fe400078ec0ff */
[----:B------:R-:W-:Y:S02]  /*2d150*/  LOP3.LUT R52, R87, R217, R52, 0x96, !PT ;  /* 0x000000d957347212 */ /* 0x000fe400078e9634 */
[-C--:B------:R-:W-:Y:S02]  /*2d160*/  LOP3.LUT R62, R53, R219.reuse, R160, 0x96, !PT ;  /* 0x000000db353e7212 */ /* 0x080fe400078e96a0 */
[----:B------:R-:W-:Y:S01]  /*2d170*/  LOP3.LUT R75, R55, R219, R92, 0x96, !PT ;  /* 0x000000db374b7212 */ /* 0x000fe200078e965c */
[C---:B------:R-:W-:Y:S04]  /*2d180*/  HMMA.16816.F32.BF16 R8, R40.reuse, R48, R8 ;  /* 0x000000302808723c */ /* 0x040fe80000041808 */
[----:B------:R-:W-:Y:S01]  /*2d190*/  LOP3.LUT R74, R85, R217, R54, 0x96, !PT ;  /* 0x000000d9554a7212 */ /* 0x000fe200078e9636 */
[----:B------:R-:W-:Y:S01]  /*2d1a0*/  IMAD.WIDE.U32 R52, R52, -0x326172a9, RZ ;  /* 0xcd9e8d5734347825 */ /* 0x000fe200078e00ff */
[----:B------:R-:W-:Y:S01]  /*2d1b0*/  LOP3.LUT R83, R69, R219, R162, 0x96, !PT ;  /* 0x000000db45537212 */ /* 0x000fe200078e96a2 */
[-C--:B------:R-:W-:Y:S01]  /*2d1c0*/  HMMA.16816.F32.BF16 R12, R40, R50.reuse, R12 ;  /* 0x00000032280c723c */ /* 0x080fe2000004180c */
[----:B------:R-:W-:Y:S03]  /*2d1d0*/  LDSM.16.MT88.4 R160, [R171+0x5c00] ;  /* 0x005c0000aba0783b */ /* 0x000fe60000004200 */
[----:B------:R-:W-:Y:S01]  /*2d1e0*/  LOP3.LUT R70, R52, 0xff, RZ, 0xc0, !PT ;  /* 0x000000ff34467812 */ /* 0x000fe200078ec0ff */
[----:B------:R-:W-:Y:S01]  /*2d1f0*/  IMAD.WIDE.U32 R48, R155, -0x326172a9, RZ ;  /* 0xcd9e8d579b307825 */ /* 0x000fe200078e00ff */
[----:B------:R-:W-:Y:S01]  /*2d200*/  SHF.R.U32.HI R69, RZ, 0x10, R52 ;  /* 0x00000010ff457819 */ /* 0x000fe20000011634 */
[C---:B------:R-:W-:Y:S04]  /*2d210*/  HMMA.16816.F32.BF16 R16, R44.reuse, R50, R16 ;  /* 0x000000322c10723c */ /* 0x040fe80000041810 */
[----:B------:R-:W-:Y:S01]  /*2d220*/  LOP3.LUT R55, R48, 0xffff, RZ, 0xc0, !PT ;  /* 0x0000ffff30377812 */ /* 0x000fe200078ec0ff */
[----:B------:R-:W-:Y:S01]  /*2d230*/  IMAD.WIDE.U32 R62, R62, -0x326172a9, RZ ;  /* 0xcd9e8d573e3e7825 */ /* 0x000fe200078e00ff */
[--C-:B------:R-:W-:Y:S01]  /*2d240*/  SHF.R.U32.HI R54, RZ, 0x10, R48.reuse ;  /* 0x00000010ff367819 */ /* 0x100fe20000011630 */
[-C--:B--2---:R-:W-:Y:S04]  /*2d250*/  HMMA.16816.F32.BF16 R20, R44, R56.reuse, R20 ;  /* 0x000000382c14723c */ /* 0x084fe80000041814 */
[----:B------:R-:W-:Y:S02]  /*2d260*/  LOP3.LUT R50, R52, 0xffff, RZ, 0xc0, !PT ;  /* 0x0000ffff34327812 */ /* 0x000fe400078ec0ff */
[----:B------:R-:W-:Y:S01]  /*2d270*/  LOP3.LUT R67, R48, 0xff, RZ, 0xc0, !PT ;  /* 0x000000ff30437812 */ /* 0x000fe200078ec0ff */
[C---:B------:R-:W-:Y:S04]  /*2d280*/  HMMA.16816.F32.BF16 R24, R40.reuse, R56, R24 ;  /* 0x000000382818723c */ /* 0x040fe80000041818 */
[----:B------:R-:W-:Y:S02]  /*2d290*/  SHF.R.U32.HI R66, RZ, 0x18, R48 ;  /* 0x00000018ff427819 */ /* 0x000fe40000011630 */
[-C--:B------:R-:W-:Y:S01]  /*2d2a0*/  LOP3.LUT R2, R49, R222.reuse, R60, 0x96, !PT ;  /* 0x000000de31027212 */ /* 0x080fe200078e963c */
[-C--:B------:R-:W-:Y:S04]  /*2d2b0*/  HMMA.16816.F32.BF16 R28, R40, R58.reuse, R28 ;  /* 0x0000003a281c723c */ /* 0x080fe8000004181c */
[----:B------:R-:W-:Y:S02]  /*2d2c0*/  SHF.R.U32.HI R49, RZ, 0x8, R55 ;  /* 0x00000008ff317819 */ /* 0x000fe40000011637 */
[----:B------:R-:W-:Y:S01]  /*2d2d0*/  LOP3.LUT R48, R54, 0xff, RZ, 0xc0, !PT ;  /* 0x000000ff36307812 */ /* 0x000fe200078ec0ff */
[----:B------:R-:W-:Y:S04]  /*2d2e0*/  HMMA.16816.F32.BF16 R32, R44, R58, R32 ;  /* 0x0000003a2c20723c */ /* 0x000fe80000041820 */
[----:B------:R-:W-:Y:S02]  /*2d2f0*/  SHF.R.U32.HI R50, RZ, 0x8, R50 ;  /* 0x00000008ff327819 */ /* 0x000fe40000011632 */
[----:B------:R-:W-:Y:S02]  /*2d300*/  PRMT R67, R67, 0x5410, R49 ;  /* 0x0000541043437816 */ /* 0x000fe40000000031 */
[----:B------:R-:W-:Y:S03]  /*2d310*/  PRMT R66, R48, 0x5410, R66 ;  /* 0x0000541030427816 */ /* 0x000fe60000000042 */
[----:B------:R-:W-:Y:S01]  /*2d320*/  PRMT R70, R70, 0x5410, R50 ;  /* 0x0000541046467816 */ /* 0x000fe20000000032 */
[----:B------:R-:W-:Y:S01]  /*2d330*/  IMAD.WIDE.U32 R58, R74, -0x326172a9, RZ ;  /* 0xcd9e8d574a3a7825 */ /* 0x000fe200078e00ff */
[----:B------:R-:W-:Y:S01]  /*2d340*/  SHF.R.U32.HI R72, RZ, 0x18, R52 ;  /* 0x00000018ff487819 */ /* 0x000fe20000011634 */
[----:B------:R-:W2:Y:S01]  /*2d350*/  LDSM.16.MT88.4 R48, [R171+0x5000] ;  /* 0x00500000ab30783b */ /* 0x000ea20000004200 */
[----:B------:R-:W-:Y:S02]  /*2d360*/  LOP3.LUT R0, R53, R222, R62, 0x96, !PT ;  /* 0x000000de35007212 */ /* 0x000fe400078e963e */
[C---:B------:R-:W-:Y:S02]  /*2d370*/  LOP3.LUT R52, R2.reuse, 0xffff, RZ, 0xc0, !PT ;  /* 0x0000ffff02347812 */ /* 0x040fe400078ec0ff */
[----:B------:R-:W-:Y:S02]  /*2d380*/  SHF.R.U32.HI R53, RZ, 0x10, R2 ;  /* 0x00000010ff357819 */ /* 0x000fe40000011602 */
[----:B------:R-:W-:Y:S02]  /*2d390*/  SHF.R.U32.HI R54, RZ, 0x8, R52 ;  /* 0x00000008ff367819 */ /* 0x000fe40000011634 */
[----:B------:R-:W-:Y:S02]  /*2d3a0*/  LOP3.LUT R60, R2, 0xff, RZ, 0xc0, !PT ;  /* 0x000000ff023c7812 */ /* 0x000fe400078ec0ff */
[----:B------:R-:W-:Y:S02]  /*2d3b0*/  SHF.R.U32.HI R57, RZ, 0x18, R2 ;  /* 0x00000018ff397819 */ /* 0x000fe40000011602 */
[----:B------:R-:W-:Y:S02]  /*2d3c0*/  LOP3.LUT R52, R53, 0xff, RZ, 0xc0, !PT ;  /* 0x000000ff35347812 */ /* 0x000fe400078ec0ff */
[----:B------:R-:W-:Y:S02]  /*2d3d0*/  LOP3.LUT R2, R0, 0xffff, RZ, 0xc0, !PT ;  /* 0x0000ffff00027812 */ /* 0x000fe400078ec0ff */
[----:B------:R-:W-:Y:S02]  /*2d3e0*/  SHF.R.U32.HI R56, RZ, 0x10, R0 ;  /* 0x00000010ff387819 */ /* 0x000fe40000011600 */
[----:B------:R-:W-:Y:S02]  /*2d3f0*/  PRMT R54, R60, 0x5410, R54 ;  /* 0x000054103c367816 */ /* 0x000fe40000000036 */
[----:B------:R-:W-:Y:S02]  /*2d400*/  PRMT R52, R52, 0x5410, R57 ;  /* 0x0000541034347816 */ /* 0x000fe40000000039 */
[----:B------:R-:W-:Y:S02]  /*2d410*/  LOP3.LUT R62, R0, 0xff, RZ, 0xc0, !PT ;  /* 0x000000ff003e7812 */ /* 0x000fe400078ec0ff */
[----:B------:R-:W-:Y:S02]  /*2d420*/  SHF.R.U32.HI R55, RZ, 0x18, R0 ;  /* 0x00000018ff377819 */ /* 0x000fe40000011600 */
[----:B------:R-:W-:Y:S02]  /*2d430*/  LOP3.LUT R69, R69, 0xff, RZ, 0xc0, !PT ;  /* 0x000000ff45457812 */ /* 0x000fe400078ec0ff */
[----:B------:R-:W-:Y:S02]  /*2d440*/  SHF.R.U32.HI R2, RZ, 0x8, R2 ;  /* 0x00000008ff027819 */ /* 0x000fe40000011602 */
[----:B------:R-:W-:Y:S02]  /*2d450*/  LOP3.LUT R0, R56, 0xff, RZ, 0xc0, !PT ;  /* 0x000000ff38007812 */ /* 0x000fe400078ec0ff */
[--C-:B------:R-:W-:Y:S02]  /*2d460*/  HSET2.LE.AND R42, R67, R151.reuse, PT ;  /* 0x00000097432a7233 */ /* 0x100fe40003803000 */
[--C-:B------:R-:W-:Y:S02]  /*2d470*/  HSET2.LE.AND R43, R66, R151.reuse, PT ;  /* 0x00000097422b7233 */ /* 0x100fe40003803000 */
[--C-:B------:R-:W-:Y:S02]  /*2d480*/  HSET2.LE.AND R40, R54, R151.reuse, PT ;  /* 0x0000009736287233 */ /* 0x100fe40003803000 */
[--C-:B------:R-:W-:Y:S02]  /*2d490*/  HSET2.LE.AND R41, R52, R151.reuse, PT ;  /* 0x0000009734297233 */ /* 0x100fe40003803000 */
[----:B------:R-:W-:Y:S02]  /*2d4a0*/  PRMT R56, R69, 0x5410, R72 ;  /* 0x0000541045387816 */ /* 0x000fe40000000048 */
[----:B------:R-:W-:Y:S02]  /*2d4b0*/  PRMT R2, R62, 0x5410, R2 ;  /* 0x000054103e027816 */ /* 0x000fe40000000002 */
[----:B------:R-:W-:Y:S02]  /*2d4c0*/  PRMT R0, R0, 0x5410, R55 ;  /* 0x0000541000007816 */ /* 0x000fe40000000037 */
[----:B------:R-:W-:Y:S01]  /*2d4d0*/  LOP3.LUT R42, R128, R42, RZ, 0xc0, !PT ;  /* 0x0000002a802a7212 */ /* 0x000fe200078ec0ff */
[----:B------:R-:W3:Y:S01]  /*2d4e0*/  LDSM.16.MT88.4 R52, [R188+0x5000] ;  /* 0x00500000bc34783b */ /* 0x000ee20000004200 */
[----:B------:R-:W-:Y:S02]  /*2d4f0*/  LOP3.LUT R43, R127, R43, RZ, 0xc0, !PT ;  /* 0x0000002b7f2b7212 */ /* 0x000fe400078ec0ff */
[----:B------:R-:W-:Y:S02]  /*2d500*/  LOP3.LUT R40, R129, R40, RZ, 0xc0, !PT ;  /* 0x0000002881287212 */ /* 0x000fe400078ec0ff */
[----:B------:R-:W-:Y:S02]  /*2d510*/  LOP3.LUT R41, R130, R41, RZ, 0xc0, !PT ;  /* 0x0000002982297212 */ /* 0x000fe400078ec0ff */
[--C-:B------:R-:W-:Y:S02]  /*2d520*/  HSET2.LE.AND R46, R70, R151.reuse, PT ;  /* 0x00000097462e7233 */ /* 0x100fe40003803000 */
[--C-:B------:R-:W-:Y:S02]  /*2d530*/  HSET2.LE.AND R47, R56, R151.reuse, PT ;  /* 0x00000097382f7233 */ /* 0x100fe40003803000 */
[--C-:B------:R-:W-:Y:S01]  /*2d540*/  HSET2.LE.AND R44, R2, R151.reuse, PT ;  /* 0x00000097022c7233 */ /* 0x100fe20003803000 */
[-C--:B--2---:R-:W-:Y:S05]  /*2d550*/  HMMA.16816.F32.BF16 R4, R40, R48.reuse, R4 ;  /* 0x000000302804723c */ /* 0x084fea0000041804 */
[--C-:B------:R-:W-:Y:S02]  /*2d560*/  HSET2.LE.AND R45, R0, R151.reuse, PT ;  /* 0x00000097002d7233 */ /* 0x100fe40003803000 */
[----:B------:R-:W-:Y:S04]  /*2d570*/  LOP3.LUT R46, R131, R46, RZ, 0xc0, !PT ;  /* 0x0000002e832e7212 */ /* 0x000fe800078ec0ff */
[----:B------:R-:W-:Y:S01]  /*2d580*/  LOP3.LUT R47, R132, R47, RZ, 0xc0, !PT ;  /* 0x0000002f842f7212 */ /* 0x000fe200078ec0ff */
[----:B------:R-:W-:Y:S01]  /*2d590*/  IMAD.MOV.U32 R132, RZ, RZ, R39 ;  /* 0x000000ffff847224 */ /* 0x000fe200078e0027 */
[----:B------:R-:W-:Y:S01]  /*2d5a0*/  LOP3.LUT R44, R134, R44, RZ, 0xc0, !PT ;  /* 0x0000002c862c7212 */ /* 0x000fe200078ec0ff */
[----:B------:R-:W-:Y:S01]  /*2d5b0*/  IMAD.MOV.U32 R134, RZ, RZ, R37 ;  /* 0x000000ffff867224 */ /* 0x000fe200078e0025 */
[----:B------:R-:W-:Y:S01]  /*2d5c0*/  LOP3.LUT R45, R133, R45, RZ, 0xc0, !PT ;  /* 0x0000002d852d7212 */ /* 0x000fe200078ec0ff */
[----:B------:R-:W-:Y:S01]  /*2d5d0*/  IMAD.MOV.U32 R133, RZ, RZ, R38 ;  /* 0x000000ffff857224 */ /* 0x000fe200078e0026 */
[-C--:B------:R-:W-:Y:S01]  /*2d5e0*/  LOP3.LUT R56, R61, R218.reuse, R150, 0x96, !PT ;  /* 0x000000da3d387212 */ /* 0x080fe200078e9696 */
[----:B------:R-:W-:Y:S01]  /*2d5f0*/  IMAD.WIDE.U32 R60, R75, -0x326172a9, RZ ;  /* 0xcd9e8d574b3c7825 */ /* 0x000fe200078e00ff */
[-C--:B------:R-:W-:Y:S02]  /*2d600*/  LOP3.LUT R62, R63, R218.reuse, R158, 0x96, !PT ;  /* 0x000000da3f3e7212 */ /* 0x080fe400078e969e */
[----:B------:R-:W-:Y:S01]  /*2d610*/  LOP3.LUT R72, R89, R217, R68, 0x96, !PT ;  /* 0x000000d959487212 */ /* 0x000fe200078e9644 */
[C---:B------:R-:W-:Y:S04]  /*2d620*/  HMMA.16816.F32.BF16 R8, R44.reuse, R48, R8 ;  /* 0x000000302c08723c */ /* 0x040fe80000041808 */
[----:B------:R-:W-:Y:S01]  /*2d630*/  LOP3.LUT R74, R61, R218, R152, 0x96, !PT ;  /* 0x000000da3d4a7212 */ /* 0x000fe200078e9698 */
[----:B------:R-:W-:Y:S01]  /*2d640*/  IMAD.WIDE.U32 R56, R56, -0x2daee0ad, RZ ;  /* 0xd2511f5338387825 */ /* 0x000fe200078e00ff */
[----:B------:R-:W-:Y:S01]  /*2d650*/  LOP3.LUT R60, R59, R222, R60, 0x96, !PT ;  /* 0x000000de3b3c7212 */ /* 0x000fe200078e963c */
[-C--:B------:R-:W-:Y:S04]  /*2d660*/  HMMA.16816.F32.BF16 R12, R44, R50.reuse, R12 ;  /* 0x000000322c0c723c */ /* 0x080fe8000004180c */
[-C--:B------:R-:W-:Y:S01]  /*2d670*/  LOP3.LUT R2, R57, R223.reuse, R154, 0x96, !PT ;  /* 0x000000df39027212 */ /* 0x080fe200078e969a */
[----:B------:R-:W-:Y:S01]  /*2d680*/  IMAD.WIDE.U32 R48, R62, -0x2daee0ad, RZ ;  /* 0xd2511f533e307825 */ /* 0x000fe200078e00ff */
[C---:B------:R-:W-:Y:S01]  /*2d690*/  LOP3.LUT R57, R56.reuse, 0xffff, RZ, 0xc0, !PT ;  /* 0x0000ffff38397812 */ /* 0x040fe200078ec0ff */
[C---:B------:R-:W-:Y:S04]  /*2d6a0*/  HMMA.16816.F32.BF16 R16, R40.reuse, R50, R16 ;  /* 0x000000322810723c */ /* 0x040fe80000041810 */
[----:B------:R-:W-:Y:S02]  /*2d6b0*/  SHF.R.U32.HI R61, RZ, 0x10, R56 ;  /* 0x00000010ff3d7819 */ /* 0x000fe40000011638 */
[----:B------:R-:W-:Y:S01]  /*2d6c0*/  LOP3.LUT R67, R56, 0xff, RZ, 0xc0, !PT ;  /* 0x000000ff38437812 */ /* 0x000fe200078ec0ff */
[-C--:B---3--:R-:W-:Y:S04]  /*2d6d0*/  HMMA.16816.F32.BF16 R20, R40, R52.reuse, R20 ;  /* 0x000000342814723c */ /* 0x088fe80000041814 */
[----:B------:R-:W-:Y:S02]  /*2d6e0*/  LOP3.LUT R0, R49, R223, R86, 0x96, !PT ;  /* 0x000000df31007212 */ /* 0x000fe400078e9656 */
[----:B------:R-:W-:Y:S01]  /*2d6f0*/  SHF.R.U32.HI R51, RZ, 0x8, R57 ;  /* 0x00000008ff337819 */ /* 0x000fe20000011639 */
[C---:B------:R-:W-:Y:S04]  /*2d700*/  HMMA.16816.F32.BF16 R24, R44.reuse, R52, R24 ;  /* 0x000000342c18723c */ /* 0x040fe80000041818 */
[----:B------:R-:W-:Y:S02]  /*2d710*/  SHF.R.U32.HI R63, RZ, 0x18, R56 ;  /* 0x00000018ff3f7819 */ /* 0x000fe40000011638 */
[C---:B------:R-:W-:Y:S01]  /*2d720*/  LOP3.LUT R49, R48.reuse, 0xffff, RZ, 0xc0, !PT ;  /* 0x0000ffff30317812 */ /* 0x040fe200078ec0ff */
[-C--:B------:R-:W-:Y:S04]  /*2d730*/  HMMA.16816.F32.BF16 R28, R44, R54.reuse, R28 ;  /* 0x000000362c1c723c */ /* 0x080fe8000004181c */
[----:B------:R-:W-:Y:S02]  /*2d740*/  LOP3.LUT R50, R61, 0xff, RZ, 0xc0, !PT ;  /* 0x000000ff3d327812 */ /* 0x000fe400078ec0ff */
[----:B------:R-:W-:Y:S01]  /*2d750*/  PRMT R69, R67, 0x5410, R51 ;  /* 0x0000541043457816 */ /* 0x000fe20000000033 */
[----:B------:R-:W-:Y:S04]  /*2d760*/  HMMA.16816.F32.BF16 R32, R40, R54, R32 ;  /* 0x000000362820723c */ /* 0x000fe80000041820 */
[----:B------:R-:W-:Y:S02]  /*2d770*/  LOP3.LUT R62, R48, 0xff, RZ, 0xc0, !PT ;  /* 0x000000ff303e7812 */ /* 0x000fe400078ec0ff */
[--C-:B------:R-:W-:Y:S02]  /*2d780*/  SHF.R.U32.HI R66, RZ, 0x10, R48.reuse ;  /* 0x00000010ff427819 */ /* 0x100fe40000011630 */
[----:B------:R-:W-:Y:S03]  /*2d790*/  SHF.R.U32.HI R56, RZ, 0x8, R49 ;  /* 0x00000008ff387819 */ /* 0x000fe60000011631 */
[----:B------:R-:W-:Y:S02]  /*2d7a0*/  SHF.R.U32.HI R68, RZ, 0x18, R48 ;  /* 0x00000018ff447819 */ /* 0x000fe40000011630 */
[----:B------:R-:W-:Y:S02]  /*2d7b0*/  PRMT R67, R50, 0x5410, R63 ;  /* 0x0000541032437816 */ /* 0x000fe4000000003f */
[----:B------:R-:W-:Y:S01]  /*2d7c0*/  SHF.R.U32.HI R53, RZ, 0x10, R2 ;  /* 0x00000010ff357819 */ /* 0x000fe20000011602 */
[----:B------:R-:W2:Y:S01]  /*2d7d0*/  LDSM.16.MT88.4 R48, [R171+0x5400] ;  /* 0x00540000ab30783b */ /* 0x000ea20000004200 */
[----:B------:R-:W-:Y:S02]  /*2d7e0*/  PRMT R70, R62, 0x5410, R56 ;  /* 0x000054103e467816 */ /* 0x000fe40000000038 */
[----:B------:R-:W-:Y:S02]  /*2d7f0*/  LOP3.LUT R52, R2, 0xffff, RZ, 0xc0, !PT ;  /* 0x0000ffff02347812 */ /* 0x000fe400078ec0ff */
[----:B------:R-:W-:Y:S02]  /*2d800*/  LOP3.LUT R56, R0, 0xffff, RZ, 0xc0, !PT ;  /* 0x0000ffff00387812 */ /* 0x000fe400078ec0ff */
[----:B------:R-:W-:Y:S02]  /*2d810*/  SHF.R.U32.HI R61, RZ, 0x18, R2 ;  /* 0x00000018ff3d7819 */ /* 0x000fe40000011602 */
[----:B------:R-:W-:Y:S02]  /*2d820*/  LOP3.LUT R53, R53, 0xff, RZ, 0xc0, !PT ;  /* 0x000000ff35357812 */ /* 0x000fe400078ec0ff */
[----:B------:R-:W-:Y:S02]  /*2d830*/  LOP3.LUT R63, R2, 0xff, RZ, 0xc0, !PT ;  /* 0x000000ff023f7812 */ /* 0x000fe400078ec0ff */
[----:B------:R-:W-:Y:S02]  /*2d840*/  SHF.R.U32.HI R57, RZ, 0x8, R52 ;  /* 0x00000008ff397819 */ /* 0x000fe40000011634 */
[----:B------:R-:W-:Y:S02]  /*2d850*/  LOP3.LUT R2, R0, 0xff, RZ, 0xc0, !PT ;  /* 0x000000ff00027812 */ /* 0x000fe400078ec0ff */
[----:B------:R-:W-:Y:S02]  /*2d860*/  SHF.R.U32.HI R52, RZ, 0x8, R56 ;  /* 0x00000008ff347819 */ /* 0x000fe40000011638 */
[----:B------:R-:W-:Y:S02]  /*2d870*/  PRMT R61, R53, 0x5410, R61 ;  /* 0x00005410353d7816 */ /* 0x000fe4000000003d */
[----:B------:R-:W-:Y:S02]  /*2d880*/  SHF.R.U32.HI R53, RZ, 0x10, R0 ;  /* 0x00000010ff357819 */ /* 0x000fe40000011600 */
[----:B------:R-:W-:Y:S02]  /*2d890*/  PRMT R52, R2, 0x5410, R52 ;  /* 0x0000541002347816 */ /* 0x000fe40000000034 */
[----:B------:R-:W-:Y:S02]  /*2d8a0*/  PRMT R57, R63, 0x5410, R57 ;  /* 0x000054103f397816 */ /* 0x000fe40000000039 */
[----:B------:R-:W-:Y:S02]  /*2d8b0*/  SHF.R.U32.HI R2, RZ, 0x18, R0 ;  /* 0x00000018ff027819 */ /* 0x000fe40000011600 */
[----:B------:R-:W-:Y:S02]  /*2d8c0*/  LOP3.LUT R62, R66, 0xff, RZ, 0xc0, !PT ;  /* 0x000000ff423e7812 */ /* 0x000fe400078ec0ff */
[----:B------:R-:W-:Y:S02]  /*2d8d0*/  LOP3.LUT R0, R53, 0xff, RZ, 0xc0, !PT ;  /* 0x000000ff35007812 */ /* 0x000fe400078ec0ff */
[--C-:B------:R-:W-:Y:S02]  /*2d8e0*/  HSET2.LE.AND R40, R52, R151.reuse, PT ;  /* 0x0000009734287233 */ /* 0x100fe40003803000 */
[--C-:B------:R-:W-:Y:S01]  /*2d8f0*/  HSET2.LE.AND R46, R69, R151.reuse, PT ;  /* 0x00000097452e7233 */ /* 0x100fe20003803000 */
[----:B------:R-:W3:Y:S01]  /*2d900*/  LDSM.16.MT88.4 R52, [R188+0x5400] ;  /* 0x00540000bc34783b */ /* 0x000ee20000004200 */
[--C-:B------:R-:W-:Y:S02]  /*2d910*/  HSET2.LE.AND R47, R67, R151.reuse, PT ;  /* 0x00000097432f7233 */ /* 0x100fe40003803000 */
[--C-:B------:R-:W-:Y:S01]  /*2d920*/  HSET2.LE.AND R44, R57, R151.reuse, PT ;  /* 0x00000097392c7233 */ /* 0x100fe20003803000 */
[----:B------:R-:W-:Y:S01]  /*2d930*/  IMAD.WIDE.U32 R56, R72, -0x326172a9, RZ ;  /* 0xcd9e8d5748387825 */ /* 0x000fe200078e00ff */
[--C-:B------:R-:W-:Y:S02]  /*2d940*/  HSET2.LE.AND R45, R61, R151.reuse, PT ;  /* 0x000000973d2d7233 */ /* 0x100fe40003803000 */
[----:B------:R-:W-:Y:S02]  /*2d950*/  PRMT R62, R62, 0x5410, R68 ;  /* 0x000054103e3e7816 */ /* 0x000fe40000000044 */
[----:B------:R-:W-:Y:S02]  /*2d960*/  PRMT R0, R0, 0x5410, R2 ;  /* 0x0000541000007816 */ /* 0x000fe40000000002 */
[----:B------:R-:W-:Y:S01]  /*2d970*/  LOP3.LUT R46, R135, R46, RZ, 0xc0, !PT ;  /* 0x0000002e872e7212 */ /* 0x000fe200078ec0ff */
[----:B------:R-:W-:Y:S01]  /*2d980*/  IMAD.MOV.U32 R135, RZ, RZ, R36 ;  /* 0x000000ffff877224 */ /* 0x000fe200078e0024 */
        /* <DEDUP_REMOVED lines=12> */
[----:B------:R-:W-:Y:S02]  /*2da50*/  SHF.R.U32.HI R59, RZ, 0x10, R58 ;  /* 0x00000010ff3b7819 */ /* 0x000fe4000001163a */
[----:B------:R-:W-:Y:S01]  /*2da60*/  LOP3.LUT R62, R56, 0xffff, RZ, 0xc0, !PT ;  /* 0x0000ffff383e7812 */ /* 0x000fe200078ec0ff */
[C---:B------:R-:W-:Y:S04]  /*2da70*/  HMMA.16816.F32.BF16 R8, R40.reuse, R48, R8 ;  /* 0x000000302808723c */ /* 0x040fe80000041808 */
[--C-:B------:R-:W-:Y:S02]  /*2da80*/  SHF.R.U32.HI R63, RZ, 0x10, R56.reuse ;  /* 0x00000010ff3f7819 */ /* 0x100fe40000011638 */
[----:B------:R-:W-:Y:S01]  /*2da90*/  LOP3.LUT R61, R58, 0xff, RZ, 0xc0, !PT ;  /* 0x000000ff3a3d7812 */ /* 0x000fe200078ec0ff */
[-C--:B------:R-:W-:Y:S04]  /*2daa0*/  HMMA.16816.F32.BF16 R12, R40, R50.reuse, R12 ;  /* 0x00000032280c723c */ /* 0x080fe8000004180c */
[----:B------:R-:W-:Y:S01]  /*2dab0*/  LOP3.LUT R66, R56, 0xff, RZ, 0xc0, !PT ;  /* 0x000000ff38427812 */ /* 0x000fe200078ec0ff */
[----:B------:R-:W-:Y:S01]  /*2dac0*/  IMAD.WIDE.U32 R48, R83, -0x326172a9, RZ ;  /* 0xcd9e8d5753307825 */ /* 0x000fe200078e00ff */
[----:B------:R-:W-:Y:S01]  /*2dad0*/  SHF.R.U32.HI R67, RZ, 0x18, R56 ;  /* 0x00000018ff437819 */ /* 0x000fe20000011638 */
[C---:B------:R-:W-:Y:S04]  /*2dae0*/  HMMA.16816.F32.BF16 R16, R44.reuse, R50, R16 ;  /* 0x000000322c10723c */ /* 0x040fe80000041810 */
[----:B------:R-:W-:Y:S02]  /*2daf0*/  LOP3.LUT R0, R57, R222, R48, 0x96, !PT ;  /* 0x000000de39007212 */ /* 0x000fe400078e9630 */
[----:B------:R-:W-:Y:S01]  /*2db00*/  SHF.R.U32.HI R48, RZ, 0x8, R2 ;  /* 0x00000008ff307819 */ /* 0x000fe20000011602 */
[-C--:B---3--:R-:W-:Y:S04]  /*2db10*/  HMMA.16816.F32.BF16 R20, R44, R52.reuse, R20 ;  /* 0x000000342c14723c */ /* 0x088fe80000041814 */
[----:B------:R-:W-:Y:S02]  /*2db20*/  SHF.R.U32.HI R58, RZ, 0x18, R58 ;  /* 0x00000018ff3a7819 */ /* 0x000fe4000001163a */
[----:B------:R-:W-:Y:S01]  /*2db30*/  LOP3.LUT R2, R59, 0xff, RZ, 0xc0, !PT ;  /* 0x000000ff3b027812 */ /* 0x000fe200078ec0ff */
[C---:B------:R-:W-:Y:S04]  /*2db40*/  HMMA.16816.F32.BF16 R24, R40.reuse, R52, R24 ;  /* 0x000000342818723c */ /* 0x040fe80000041818 */
[----:B------:R-:W-:Y:S02]  /*2db50*/  SHF.R.U32.HI R57, RZ, 0x8, R62 ;  /* 0x00000008ff397819 */ /* 0x000fe4000001163e */
[----:B------:R-:W-:Y:S01]  /*2db60*/  LOP3.LUT R56, R63, 0xff, RZ, 0xc0, !PT ;  /* 0x000000ff3f387812 */ /* 0x000fe200078ec0ff */
[-C--:B------:R-:W-:Y:S04]  /*2db70*/  HMMA.16816.F32.BF16 R28, R40, R54.reuse, R28 ;  /* 0x00000036281c723c */ /* 0x080fe8000004181c */
[----:B------:R-:W-:Y:S02]  /*2db80*/  PRMT R62, R2, 0x5410, R58 ;  /* 0x00005410023e7816 */ /* 0x000fe4000000003a */
[----:B------:R-:W-:Y:S01]  /*2db90*/  PRMT R68, R66, 0x5410, R57 ;  /* 0x0000541042447816 */ /* 0x000fe20000000039 */
[----:B------:R-:W-:Y:S04]  /*2dba0*/  HMMA.16816.F32.BF16 R32, R44, R54, R32 ;  /* 0x000000362c20723c */ /* 0x000fe80000041820 */
[----:B------:R-:W-:Y:S01]  /*2dbb0*/  PRMT R69, R56, 0x5410, R67 ;  /* 0x0000541038457816 */ /* 0x000fe20000000043 */
[----:B------:R-:W-:Y:S01]  /*2dbc0*/  IMAD.WIDE.U32 R66, R74, -0x2daee0ad, RZ ;  /* 0xd2511f534a427825 */ /* 0x000fe200078e00ff */
[----:B------:R-:W-:Y:S01]  /*2dbd0*/  PRMT R63, R61, 0x5410, R48 ;  /* 0x000054103d3f7816 */ /* 0x000fe20000000030 */
[----:B------:R-:W2:Y:S01]  /*2dbe0*/  LDSM.16.MT88.4 R56, [R171+0x5800] ;  /* 0x00580000ab38783b */ /* 0x000ea20000004200 */
[----:B------:R-:W-:Y:S03]  /*2dbf0*/  LOP3.LUT R70, R49, R218, R164, 0x96, !PT ;  /* 0x000000da31467212 */ /* 0x000fe600078e96a4 */
[----:B------:R-:W-:Y:S02]  /*2dc00*/  LOP3.LUT R48, R60, 0xffff, RZ, 0xc0, !PT ;  /* 0x0000ffff3c307812 */ /* 0x000fe400078ec0ff */
[----:B------:R-:W-:Y:S01]  /*2dc10*/  SHF.R.U32.HI R49, RZ, 0x10, R60 ;  /* 0x00000010ff317819 */ /* 0x000fe2000001163c */
[----:B------:R-:W-:Y:S01]  /*2dc20*/  IMAD.WIDE.U32 R44, R70, -0x2daee0ad, RZ ;  /* 0xd2511f53462c7825 */ /* 0x000fe200078e00ff */
[----:B------:R-:W-:Y:S02]  /*2dc30*/  LOP3.LUT R2, R0, 0xffff, RZ, 0xc0, !PT ;  /* 0x0000ffff00027812 */ /* 0x000fe400078ec0ff */
[----:B------:R-:W-:Y:S02]  /*2dc40*/  LOP3.LUT R51, R60, 0xff, RZ, 0xc0, !PT ;  /* 0x000000ff3c337812 */ /* 0x000fe400078ec0ff */
[----:B------:R-:W-:Y:S02]  /*2dc50*/  SHF.R.U32.HI R50, RZ, 0x8, R48 ;  /* 0x00000008ff327819 */ /* 0x000fe40000011630 */
[----:B------:R-:W-:Y:S02]  /*2dc60*/  SHF.R.U32.HI R60, RZ, 0x18, R60 ;  /* 0x00000018ff3c7819 */ /* 0x000fe4000001163c */
[----:B------:R-:W-:Y:S02]  /*2dc70*/  LOP3.LUT R49, R49, 0xff, RZ, 0xc0, !PT ;  /* 0x000000ff31317812 */ /* 0x000fe400078ec0ff */
[----:B------:R-:W-:Y:S02]  /*2dc80*/  LOP3.LUT R61, R0, 0xff, RZ, 0xc0, !PT ;  /* 0x000000ff003d7812 */ /* 0x000fe400078ec0ff */
[----:B------:R-:W-:Y:S02]  /*2dc90*/  SHF.R.U32.HI R48, RZ, 0x8, R2 ;  /* 0x00000008ff307819 */ /* 0x000fe40000011602 */
[----:B------:R-:W-:Y:S02]  /*2dca0*/  PRMT R51, R51, 0x5410, R50 ;  /* 0x0000541033337816 */ /* 0x000fe40000000032 */
[----:B------:R-:W-:Y:S02]  /*2dcb0*/  PRMT R50, R49, 0x5410, R60 ;  /* 0x0000541031327816 */ /* 0x000fe4000000003c */
[----:B------:R-:W-:Y:S02]  /*2dcc0*/  SHF.R.U32.HI R49, RZ, 0x10, R0 ;  /* 0x00000010ff317819 */ /* 0x000fe40000011600 */
[----:B------:R-:W-:Y:S02]  /*2dcd0*/  PRMT R61, R61, 0x5410, R48 ;  /* 0x000054103d3d7816 */ /* 0x000fe40000000030 */
[----:B------:R-:W-:Y:S02]  /*2dce0*/  SHF.R.U32.HI R52, RZ, 0x18, R0 ;  /* 0x00000018ff347819 */ /* 0x000fe40000011600 */
[----:B------:R-:W-:Y:S02]  /*2dcf0*/  LOP3.LUT R0, R49, 0xff, RZ, 0xc0, !PT ;  /* 0x000000ff31007812 */ /* 0x000fe400078ec0ff */
[--C-:B------:R-:W-:Y:S02]  /*2dd00*/  HSET2.LE.AND R48, R51, R151.reuse, PT ;  /* 0x0000009733307233 */ /* 0x100fe40003803000 */
[--C-:B------:R-:W-:Y:S02]  /*2dd10*/  HSET2.LE.AND R49, R50, R151.reuse, PT ;  /* 0x0000009732317233 */ /* 0x100fe40003803000 */
[--C-:B------:R-:W-:Y:S02]  /*2dd20*/  HSET2.LE.AND R50, R63, R151.reuse, PT ;  /* 0x000000973f327233 */ /* 0x100fe40003803000 */
[--C-:B------:R-:W-:Y:S02]  /*2dd30*/  HSET2.LE.AND R51, R62, R151.reuse, PT ;  /* 0x000000973e337233 */ /* 0x100fe40003803000 */
[--C-:B------:R-:W-:Y:S02]  /*2dd40*/  HSET2.LE.AND R40, R61, R151.reuse, PT ;  /* 0x000000973d287233 */ /* 0x100fe40003803000 */
[----:B------:R-:W-:Y:S01]  /*2dd50*/  PRMT R0, R0, 0x5410, R52 ;  /* 0x0000541000007816 */ /* 0x000fe20000000034 */
[----:B------:R-:W3:Y:S01]  /*2dd60*/  LDSM.16.MT88.4 R60, [R188+0x5800] ;  /* 0x00580000bc3c783b */ /* 0x000ee20000004200 */
[----:B------:R-:W-:Y:S02]  /*2dd70*/  LOP3.LUT R49, R144, R49, RZ, 0xc0, !PT ;  /* 0x0000003190317212 */ /* 0x000fe400078ec0ff */
[----:B------:R-:W-:Y:S02]  /*2dd80*/  LOP3.LUT R52, R66, 0xffff, RZ, 0xc0, !PT ;  /* 0x0000ffff42347812 */ /* 0x000fe400078ec0ff */
[--C-:B------:R-:W-:Y:S02]  /*2dd90*/  HSET2.LE.AND R41, R0, R151.reuse, PT ;  /* 0x0000009700297233 */ /* 0x100fe40003803000 */
[----:B------:R-:W-:Y:S02]  /*2dda0*/  LOP3.LUT R0, R45, R223, R88, 0x96, !PT ;  /* 0x000000df2d007212 */ /* 0x000fe400078e9658 */
[C---:B------:R-:W-:Y:S02]  /*2ddb0*/  LOP3.LUT R45, R44.reuse, 0xffff, RZ, 0xc0, !PT ;  /* 0x0000ffff2c2d7812 */ /* 0x040fe400078ec0ff */
[----:B------:R-:W-:Y:S02]  /*2ddc0*/  LOP3.LUT R41, R145, R41, RZ, 0xc0, !PT ;  /* 0x0000002991297212 */ /* 0x000fe400078ec0ff */
[----:B------:R-:W-:Y:S02]  /*2ddd0*/  SHF.R.U32.HI R46, RZ, 0x8, R45 ;  /* 0x00000008ff2e7819 */ /* 0x000fe4000001162d */
[----:B------:R-:W-:Y:S02]  /*2dde0*/  SHF.R.U32.HI R47, RZ, 0x10, R66 ;  /* 0x00000010ff2f7819 */ /* 0x000fe40000011642 */
[----:B------:R-:W-:Y:S02]  /*2ddf0*/  LOP3.LUT R53, R44, 0xff, RZ, 0xc0, !PT ;  /* 0x000000ff2c357812 */ /* 0x000fe400078ec0ff */
[----:B------:R-:W-:Y:S02]  /*2de00*/  SHF.R.U32.HI R45, RZ, 0x10, R44 ;  /* 0x00000010ff2d7819 */ /* 0x000fe4000001162c */
[----:B------:R-:W-:Y:S02]  /*2de10*/  LOP3.LUT R2, R67, R223, R84, 0x96, !PT ;  /* 0x000000df43027212 */ /* 0x000fe400078e9654 */
[----:B------:R-:W-:Y:S02]  /*2de20*/  LOP3.LUT R54, R66, 0xff, RZ, 0xc0, !PT ;  /* 0x000000ff42367812 */ /* 0x000fe400078ec0ff */
[----:B------:R-:W-:Y:S02]  /*2de30*/  SHF.R.U32.HI R66, RZ, 0x18, R66 ;  /* 0x00000018ff427819 */ /* 0x000fe40000011642 */
[----:B------:R-:W-:Y:S02]  /*2de40*/  LOP3.LUT R48, R143, R48, RZ, 0xc0, !PT ;  /* 0x000000308f307212 */ /* 0x000fe400078ec0ff */
[----:B------:R-:W-:Y:S02]  /*2de50*/  LOP3.LUT R50, R142, R50, RZ, 0xc0, !PT ;  /* 0x000000328e327212 */ /* 0x000fe400078ec0ff */
[----:B------:R-:W-:Y:S02]  /*2de60*/  LOP3.LUT R51, R81, R51, RZ, 0xc0, !PT ;  /* 0x0000003351337212 */ /* 0x000fe400078ec0ff */
[--C-:B------:R-:W-:Y:S02]  /*2de70*/  HSET2.LE.AND R42, R68, R151.reuse, PT ;  /* 0x00000097442a7233 */ /* 0x100fe40003803000 */
[--C-:B------:R-:W-:Y:S02]  /*2de80*/  HSET2.LE.AND R43, R69, R151.reuse, PT ;  /* 0x00000097452b7233 */ /* 0x100fe40003803000 */
[----:B------:R-:W-:Y:S01]  /*2de90*/  LOP3.LUT R40, R146, R40, RZ, 0xc0, !PT ;  /* 0x0000002892287212 */ /* 0x000fe200078ec0ff */
[-C--:B--2---:R-:W-:Y:S05]  /*2dea0*/  HMMA.16816.F32.BF16 R4, R48, R56.reuse, R4 ;  /* 0x000000383004723c */ /* 0x084fea0000041804 */
[----:B------:R-:W-:Y:S02]  /*2deb0*/  LOP3.LUT R42, R82, R42, RZ, 0xc0, !PT ;  /* 0x0000002a522a7212 */ /* 0x000fe400078ec0ff */
[----:B------:R-:W-:Y:S04]  /*2dec0*/  LOP3.LUT R43, R77, R43, RZ, 0xc0, !PT ;  /* 0x0000002b4d2b7212 */ /* 0x000fe800078ec0ff */
[----:B------:R-:W-:Y:S02]  /*2ded0*/  LOP3.LUT R47, R47, 0xff, RZ, 0xc0, !PT ;  /* 0x000000ff2f2f7812 */ /* 0x000fe400078ec0ff */
[----:B------:R-:W-:Y:S01]  /*2dee0*/  SHF.R.U32.HI R137, RZ, 0x18, R0 ;  /* 0x00000018ff897819 */ /* 0x000fe20000011600 */
[C---:B------:R-:W-:Y:S04]  /*2def0*/  HMMA.16816.F32.BF16 R8, R40.reuse, R56, R8 ;  /* 0x000000382808723c */ /* 0x040fe80000041808 */
[----:B------:R-:W-:Y:S02]  /*2df00*/  PRMT R66, R47, 0x5410, R66 ;  /* 0x000054102f427816 */ /* 0x000fe40000000042 */
[-C--:B------:R-:W-:Y:S05]  /*2df10*/  HMMA.16816.F32.BF16 R12, R40, R58.reuse, R12 ;  /* 0x0000003a280c723c */ /* 0x080fea000004180c */
[----:B------:R-:W-:Y:S01]  /*2df20*/  SHF.R.U32.HI R47, RZ, 0x18, R2 ;  /* 0x00000018ff2f7819 */ /* 0x000fe20000011602 */
[C---:B------:R-:W-:Y:S05]  /*2df30*/  HMMA.16816.F32.BF16 R16, R48.reuse, R58, R16 ;  /* 0x0000003a3010723c */ /* 0x040fea0000041810 */
[----:B------:R-:W-:Y:S01]  /*2df40*/  SHF.R.U32.HI R52, RZ, 0x8, R52 ;  /* 0x00000008ff347819 */ /* 0x000fe20000011634 */
[-C--:B---3--:R-:W-:Y:S05]  /*2df50*/  HMMA.16816.F32.BF16 R20, R48, R60.reuse, R20 ;  /* 0x0000003c3014723c */ /* 0x088fea0000041814 */
[----:B------:R-:W-:Y:S01]  /*2df60*/  PRMT R138, R53, 0x5410, R46 ;  /* 0x00005410358a7816 */ /* 0x000fe2000000002e */
[C---:B------:R-:W-:Y:S05]  /*2df70*/  HMMA.16816.F32.BF16 R24, R40.reuse, R60, R24 ;  /* 0x0000003c2818723c */ /* 0x040fea0000041818 */
[----:B------:R-:W-:Y:S01]  /*2df80*/  LOP3.LUT R139, R45, 0xff, RZ, 0xc0, !PT ;  /* 0x000000ff2d8b7812 */ /* 0x000fe200078ec0ff */
[-C--:B------:R-:W-:Y:S05]  /*2df90*/  HMMA.16816.F32.BF16 R28, R40, R62.reuse, R28 ;  /* 0x0000003e281c723c */ /* 0x080fea000004181c */
[----:B------:R-:W-:Y:S01]  /*2dfa0*/  LOP3.LUT R45, R2, 0xffff, RZ, 0xc0, !PT ;  /* 0x0000ffff022d7812 */ /* 0x000fe200078ec0ff */
[----:B------:R-:W-:Y:S05]  /*2dfb0*/  HMMA.16816.F32.BF16 R32, R48, R62, R32 ;  /* 0x0000003e3020723c */ /* 0x000fea0000041820 */
[----:B------:R-:W-:Y:S01]  /*2dfc0*/  SHF.R.U32.HI R46, RZ, 0x10, R2 ;  /* 0x00000010ff2e7819 */ /* 0x000fe20000011602 */
[----:B------:R-:W-:Y:S01]  /*2dfd0*/  FADD.FTZ R40, R102, R167 ;  /* 0x000000a766287221 */ /* 0x000fe20000010000 */
[----:B------:R-:W-:Y:S04]  /*2dfe0*/  PRMT R54, R54, 0x5410, R52 ;  /* 0x0000541036367816 */ /* 0x000fe80000000034 */
[----:B------:R-:W-:Y:S02]  /*2dff0*/  LOP3.LUT R52, R2, 0xff, RZ, 0xc0, !PT ;  /* 0x000000ff02347812 */ /* 0x000fe400078ec0ff */
[----:B------:R-:W-:Y:S02]  /*2e000*/  SHF.R.U32.HI R45, RZ, 0x8, R45 ;  /* 0x00000008ff2d7819 */ /* 0x000fe4000001162d */
[----:B------:R-:W-:Y:S02]  /*2e010*/  LOP3.LUT R46, R46, 0xff, RZ, 0xc0, !PT ;  /* 0x000000ff2e2e7812 */ /* 0x000fe400078ec0ff */
[----:B------:R-:W-:Y:S02]  /*2e020*/  PRMT R45, R52, 0x5410, R45 ;  /* 0x00005410342d7816 */ /* 0x000fe4000000002d */
[----:B------:R-:W-:Y:S02]  /*2e030*/  PRMT R46, R46, 0x5410, R47 ;  /* 0x000054102e2e7816 */ /* 0x000fe4000000002f */
[----:B------:R-:W-:Y:S02]  /*2e040*/  SHF.R.U32.HI R55, RZ, 0x18, R44 ;  /* 0x00000018ff377819 */ /* 0x000fe4000001162c */
[C---:B------:R-:W-:Y:S02]  /*2e050*/  LOP3.LUT R2, R0.reuse, 0xffff, RZ, 0xc0, !PT ;  /* 0x0000ffff00027812 */ /* 0x040fe400078ec0ff */
[--C-:B------:R-:W-:Y:S02]  /*2e060*/  HSET2.LE.AND R144, R45, R151.reuse, PT ;  /* 0x000000972d907233 */ /* 0x100fe40003803000 */
[--C-:B------:R-:W-:Y:S02]  /*2e070*/  HSET2.LE.AND R145, R46, R151.reuse, PT ;  /* 0x000000972e917233 */ /* 0x100fe40003803000 */
[----:B------:R-:W-:Y:S02]  /*2e080*/  LOP3.LUT R53, R0, 0xff, RZ, 0xc0, !PT ;  /* 0x000000ff00357812 */ /* 0x000fe400078ec0ff */
[--C-:B------:R-:W-:Y:S02]  /*2e090*/  HSET2.LE.AND R146, R54, R151.reuse, PT ;  /* 0x0000009736927233 */ /* 0x100fe40003803000 */
[--C-:B------:R-:W-:Y:S02]  /*2e0a0*/  HSET2.LE.AND R147, R66, R151.reuse, PT ;  /* 0x0000009742937233 */ /* 0x100fe40003803000 */
[----:B------:R-:W-:Y:S02]  /*2e0b0*/  SHF.R.U32.HI R2, RZ, 0x8, R2 ;  /* 0x00000008ff027819 */ /* 0x000fe40000011602 */
[----:B------:R-:W-:Y:S02]  /*2e0c0*/  PRMT R139, R139, 0x5410, R55 ;  /* 0x000054108b8b7816 */ /* 0x000fe40000000037 */
[----:B------:R-:W-:Y:S02]  /*2e0d0*/  PRMT R2, R53, 0x5410, R2 ;  /* 0x0000541035027816 */ /* 0x000fe40000000002 */
[----:B------:R-:W-:Y:S02]  /*2e0e0*/  LOP3.LUT R144, R78, R144, RZ, 0xc0, !PT ;  /* 0x000000904e907212 */ /* 0x000fe400078ec0ff */
[----:B------:R-:W-:Y:S02]  /*2e0f0*/  LOP3.LUT R145, R76, R145, RZ, 0xc0, !PT ;  /* 0x000000914c917212 */ /* 0x000fe400078ec0ff */
[----:B------:R-:W-:Y:S02]  /*2e100*/  LOP3.LUT R146, R71, R146, RZ, 0xc0, !PT ;  /* 0x0000009247927212 */ /* 0x000fe400078ec0ff */
[----:B------:R-:W-:Y:S02]  /*2e110*/  LOP3.LUT R147, R64, R147, RZ, 0xc0, !PT ;  /* 0x0000009340937212 */ /* 0x000fe400078ec0ff */
[--C-:B------:R-:W-:Y:S02]  /*2e120*/  HSET2.LE.AND R139, R139, R151.reuse, PT ;  /* 0x000000978b8b7233 */ /* 0x100fe40003803000 */
[--C-:B------:R-:W-:Y:S01]  /*2e130*/  HSET2.LE.AND R136, R2, R151.reuse, PT ;  /* 0x0000009702887233 */ /* 0x100fe20003803000 */
[----:B------:R-:W-:Y:S01]  /*2e140*/  FADD.FTZ R2, R94, R166 ;  /* 0x000000a65e027221 */ /* 0x000fe20000010000 */
[----:B------:R-:W-:Y:S01]  /*2e150*/  SHF.R.U32.HI R44, RZ, 0x10, R0 ;  /* 0x00000010ff2c7819 */ /* 0x000fe20000011600 */
[-C--:B------:R-:W-:Y:S05]  /*2e160*/  HMMA.16816.F32.BF16 R164, R144, R160.reuse, R4 ;  /* 0x000000a090a4723c */ /* 0x080fea0000041804 */
[----:B------:R-:W-:Y:S01]  /*2e170*/  LOP3.LUT R44, R44, 0xff, RZ, 0xc0, !PT ;  /* 0x000000ff2c2c7812 */ /* 0x000fe200078ec0ff */
[----:B------:R-:W-:Y:S01]  /*2e180*/  FADD.FTZ R2, R98, R2 ;  /* 0x0000000262027221 */ /* 0x000fe20000010000 */
[----:B------:R-:W-:Y:S01]  /*2e190*/  FADD.FTZ R5, R179, R40 ;  /* 0x00000028b3057221 */ /* 0x000fe20000010000 */
[----:B------:R-:W-:Y:S03]  /*2e1a0*/  LOP3.LUT R139, R3, R139, RZ, 0xc0, !PT ;  /* 0x0000008b038b7212 */ /* 0x000fe600078ec0ff */
[----:B------:R-:W-:Y:S01]  /*2e1b0*/  PRMT R137, R44, 0x5410, R137 ;  /* 0x000054102c897816 */ /* 0x000fe20000000089 */
[----:B------:R-:W-:Y:S01]  /*2e1c0*/  FADD.FTZ R5, R212, R5 ;  /* 0x00000005d4057221 */ /* 0x000fe20000010000 */
[----:B------:R-:W2:Y:S01]  /*2e1d0*/  LDSM.16.MT88.4 R44, [R188+0x5c00] ;  /* 0x005c0000bc2c783b */ /* 0x000ea20000004200 */
[----:B------:R-:W-:Y:S01]  /*2e1e0*/  FADD.FTZ R3, R99, R187 ;  /* 0x000000bb63037221 */ /* 0x000fe20000010000 */
[----:B------:R-:W-:Y:S01]  /*2e1f0*/  FADD.FTZ R0, R149, R184 ;  /* 0x000000b895007221 */ /* 0x000fe20000010000 */
[----:B------:R-:W-:Y:S01]  /*2e200*/  FADD.FTZ R5, R176, R5 ;  /* 0x00000005b0057221 */ /* 0x000fe20000010000 */
[--C-:B------:R-:W-:Y:S01]  /*2e210*/  HSET2.LE.AND R138, R138, R151.reuse, PT ;  /* 0x000000978a8a7233 */ /* 0x100fe20003803000 */
[----:B------:R-:W-:Y:S01]  /*2e220*/  FADD.FTZ R3, R178, R3 ;  /* 0x00000003b2037221 */ /* 0x000fe20000010000 */
[----:B------:R-:W-:Y:S01]  /*2e230*/  FADD.FTZ R0, R97, R0 ;  /* 0x0000000061007221 */ /* 0x000fe20000010000 */
[----:B------:R-:W-:Y:S02]  /*2e240*/  HSET2.LE.AND R137, R137, R151, PT ;  /* 0x0000009789897233 */ /* 0x000fe40003803000 */
[----:B------:R-:W-:Y:S01]  /*2e250*/  LOP3.LUT R136, R79, R136, RZ, 0xc0, !PT ;  /* 0x000000884f887212 */ /* 0x000fe200078ec0ff */
[----:B------:R-:W-:Y:S01]  /*2e260*/  FADD.FTZ R4, R101, R0 ;  /* 0x0000000065047221 */ /* 0x000fe20000010000 */
[----:B------:R-:W-:Y:S01]  /*2e270*/  FADD.FTZ R0, R183, R2 ;  /* 0x00000002b7007221 */ /* 0x000fe20000010000 */
[----:B------:R-:W-:Y:S01]  /*2e280*/  FADD.FTZ R2, R251, R3 ;  /* 0x00000003fb027221 */ /* 0x000fe20000010000 */
        /* <DEDUP_REMOVED lines=18> */
[----:B------:R-:W-:Y:S01]  /*2e3b0*/  FADD.FTZ R2, R248, R4 ;  /* 0x00000004f8027221 */ /* 0x000fe20000010000 */
[-C--:B--2---:R-:W-:Y:S04]  /*2e3c0*/  HMMA.16816.F32.BF16 R156, R144, R44.reuse, R20 ;  /* 0x0000002c909c723c */ /* 0x084fe80000041814 */
        /* <DEDUP_REMOVED lines=22> */
[----:B------:R-:W-:Y:S02]  /*2e530*/  FADD.FTZ R0, R213, R3 ;  /* 0x00000003d5007221 */ /* 0x000fe40000010000 */
[----:B------:R1:W-:Y:S02]  /*2e540*/  STL [R1+0x318], R5 ;  /* 0x0003180501007387 */ /* 0x0003e40000100800 */
[----:B------:R-:W-:Y:S01]  /*2e550*/  FADD.FTZ R3, R229, R4 ;  /* 0x00000004e5037221 */ /* 0x000fe20000010000 */
[----:B------:R-:W-:Y:S01]  /*2e560*/  FADD.FTZ R2, R224, R2 ;  /* 0x00000002e0027221 */ /* 0x000fe20000010000 */
[----:B------:R-:W-:Y:S03]  /*2e570*/  FADD.FTZ R0, R201, R0 ;  /* 0x00000000c9007221 */ /* 0x000fe60000010000 */
[----:B------:R1:W-:Y:S04]  /*2e580*/  STL [R1+0x338], R3 ;  /* 0x0003380301007387 */ /* 0x0003e80000100800 */
[----:B------:R1:W-:Y:S04]  /*2e590*/  STL [R1+0x330], R2 ;  /* 0x0003300201007387 */ /* 0x0003e80000100800 */
[----:B------:R1:W-:Y:S04]  /*2e5a0*/  STL [R1+0x50], R237 ;  /* 0x000050ed01007387 */ /* 0x0003e80000100800 */
[----:B------:R1:W-:Y:S01]  /*2e5b0*/  STL [R1+0x31c], R0 ;  /* 0x00031c0001007387 */ /* 0x0003e20000100800 */
[----:B------:R-:W-:Y:S05]  /*2e5c0*/  @P0 BRA `(.L_x_1058) ;  /* 0xffffff1000900947 */ /* 0x000fea000383ffff */
.L_x_1055:
[----:B------:R2:W5:Y:S04]  /*2e5d0*/  LDL R15, [R1+0x338] ;  /* 0x00033800010f7983 */ /* 0x0005680000100800 */
[----:B------:R2:W5:Y:S04]  /*2e5e0*/  LDL R14, [R1+0x330] ;  /* 0x00033000010e7983 */ /* 0x0005680000100800 */
[----:B------:R2:W5:Y:S04]  /*2e5f0*/  LDL R12, [R1+0x318] ;  /* 0x00031800010c7983 */ /* 0x0005680000100800 */
[----:B------:R2:W5:Y:S04]  /*2e600*/  LDL R13, [R1+0x31c] ;  /* 0x00031c00010d7983 */ /* 0x0005680000100800 */
[----:B-----5:R2:W5:Y:S04]  /*2e610*/  LD.E R24, desc[UR4][R168.64+0xd8] ;  /* 0x0000d804a8187980 */ /* 0x020568000c101900 */
[----:B-1----:R2:W5:Y:S01]  /*2e620*/  LD.E R5, desc[UR4][R168.64+0x17c] ;  /* 0x00017c04a8057980 */ /* 0x002562000c101900 */
[----:B------:R-:W-:-:S03]  /*2e630*/  UMOV UR6, 0xffffffff ;  /* 0xffffffff00067882 */ /* 0x000fc60000000000 */
[----:B------:R-:W-:Y:S05]  /*2e640*/  BRA.DIV UR6, `(.L_x_1059) ;  /* 0x0000001606487947 */ /* 0x000fea000b800000 */
[----:B------:R-:W1:Y:S04]  /*2e650*/  SHFL.BFLY PT, R8, R15, 0x2, 0x1f ;  /* 0x0c401f000f087f89 */ /* 0x000e6800000e0000 */
[----:B------:R-:W3:Y:S04]  /*2e660*/  SHFL.BFLY PT, R7, R14, 0x2, 0x1f ;  /* 0x0c401f000e077f89 */ /* 0x000ee800000e0000 */
[----:B------:R-:W4:Y:S04]  /*2e670*/  SHFL.BFLY PT, R6, R13, 0x2, 0x1f ;  /* 0x0c401f000d067f89 */ /* 0x000f2800000e0000 */
[----:B------:R-:W2:Y:S01]  /*2e680*/  SHFL.BFLY PT, R2, R12, 0x2, 0x1f ;  /* 0x0c401f000c027f89 */ /* 0x000ea200000e0000 */
[----:B-1----:R-:W-:Y:S01]  /*2e690*/  FADD.FTZ R8, R8, R15 ;  /* 0x0000000f08087221 */ /* 0x002fe20000010000 */
[----:B---3--:R-:W-:-:S04]  /*2e6a0*/  FADD.FTZ R7, R7, R14 ;  /* 0x0000000e07077221 */ /* 0x008fc80000010000 */
[----:B------:R-:W1:Y:S01]  /*2e6b0*/  SHFL.BFLY PT, R11, R8, 0x1, 0x1f ;  /* 0x0c201f00080b7f89 */ /* 0x000e6200000e0000 */
[----:B----4-:R-:W-:-:S03]  /*2e6c0*/  FADD.FTZ R6, R6, R13 ;  /* 0x0000000d06067221 */ /* 0x010fc60000010000 */
[----:B------:R-:W3:Y:S01]  /*2e6d0*/  SHFL.BFLY PT, R10, R7, 0x1, 0x1f ;  /* 0x0c201f00070a7f89 */ /* 0x000ee200000e0000 */
[----:B--2---:R-:W-:-:S03]  /*2e6e0*/  FADD.FTZ R2, R2, R12 ;  /* 0x0000000c02027221 */ /* 0x004fc60000010000 */
[----:B------:R-:W2:Y:S04]  /*2e6f0*/  SHFL.BFLY PT, R9, R6, 0x1, 0x1f ;  /* 0x0c201f0006097f89 */ /* 0x000ea800000e0000 */
[----:B------:R4:W4:Y:S01]  /*2e700*/  SHFL.BFLY PT, R4, R2, 0x1, 0x1f ;  /* 0x0c201f0002047f89 */ /* 0x00092200000e0000 */
[----:B-1----:R-:W-:Y:S01]  /*2e710*/  FADD.FTZ R23, R8, R11 ;  /* 0x0000000b08177221 */ /* 0x002fe20000010000 */
[----:B---3--:R-:W-:Y:S01]  /*2e720*/  FADD.FTZ R22, R7, R10 ;  /* 0x0000000a07167221 */ /* 0x008fe20000010000 */
[----:B--2---:R-:W-:-:S07]  /*2e730*/  FADD.FTZ R21, R6, R9 ;  /* 0x0000000906157221 */ /* 0x004fce0000010000 */
.L_x_1082:
[----:B------:R-:W2:Y:S01]  /*2e740*/  LDL R32, [R1+0x374] ;  /* 0x0003740001207983 */ /* 0x000ea20000100800 */
[----:B------:R-:W-:Y:S01]  /*2e750*/  FSETP.NE.FTZ.AND P4, PT, R22, RZ, PT ;  /* 0x000000ff1600720b */ /* 0x000fe20003f95000 */
[----:B------:R-:W-:Y:S01]  /*2e760*/  IMAD.MOV.U32 R3, RZ, RZ, 0x3f800000 ;  /* 0x3f800000ff037424 */ /* 0x000fe200078e00ff */
[----:B------:R-:W-:Y:S01]  /*2e770*/  FSETP.NE.FTZ.AND P5, PT, R23, RZ, PT ;  /* 0x000000ff1700720b */ /* 0x000fe20003fb5000 */
[----:B------:R-:W1:Y:S01]  /*2e780*/  S2R R26, SR_TID.X ;  /* 0x00000000001a7919 */ /* 0x000e620000002100 */
[----:B----4-:R-:W-:Y:S01]  /*2e790*/  FADD.FTZ R20, R2, R4 ;  /* 0x0000000402147221 */ /* 0x010fe20000010000 */
[----:B------:R-:W-:Y:S01]  /*2e7a0*/  FSETP.NE.FTZ.AND P3, PT, R21, RZ, PT ;  /* 0x000000ff1500720b */ /* 0x000fe20003f75000 */
[----:B------:R-:W-:Y:S01]  /*2e7b0*/  IMAD.MOV.U32 R4, RZ, RZ, 0x3f800000 ;  /* 0x3f800000ff047424 */ /* 0x000fe200078e00ff */
[----:B------:R-:W-:Y:S01]  /*2e7c0*/  MOV R0, 0x3f800000 ;  /* 0x3f80000000007802 */ /* 0x000fe20000000f00 */
[----:B------:R-:W3:Y:S01]  /*2e7d0*/  S2UR UR6, SR_CgaCtaId ;  /* 0x00000000000679c3 */ /* 0x000ee20000008800 */
[----:B------:R-:W-:Y:S01]  /*2e7e0*/  FSETP.NE.FTZ.AND P2, PT, R20, RZ, PT ;  /* 0x000000ff1400720b */ /* 0x000fe20003f55000 */
[----:B------:R-:W-:Y:S01]  /*2e7f0*/  UMOV UR7, 0x400 ;  /* 0x0000040000077882 */ /* 0x000fe20000000000 */
[----:B------:R-:W-:-:S02]  /*2e800*/  MOV R2, 0x3f800000 ;  /* 0x3f80000000027802 */ /* 0x000fc40000000f00 */
[----:B------:R-:W4:Y:S08]  /*2e810*/  @P4 MUFU.RCP R3, R22 ;  /* 0x0000001600034308 */ /* 0x000f300000001000 */
[----:B------:R-:W1:Y:S08]  /*2e820*/  @P5 MUFU.RCP R0, R23 ;  /* 0x0000001700005308 */ /* 0x000e700000001000 */
[----:B------:R-:W1:Y:S01]  /*2e830*/  @P3 MUFU.RCP R2, R21 ;  /* 0x0000001500023308 */ /* 0x000e620000001000 */
[----:B----45:R-:W-:Y:S01]  /*2e840*/  FMUL.FTZ R3, R5, R3 ;  /* 0x0000000305037220 */ /* 0x030fe20000410000 */
[----:B---3--:R-:W-:-:S03]  /*2e850*/  ULEA UR6, UR6, UR7, 0x18 ;  /* 0x0000000706067291 */ /* 0x008fc6000f8ec03f */
[C---:B------:R-:W-:Y:S01]  /*2e860*/  FMUL.FTZ R166, R3.reuse, R166 ;  /* 0x000000a603a67220 */ /* 0x040fe20000410000 */
[----:B-1----:R-:W-:Y:S01]  /*2e870*/  SHF.R.S32.HI R25, RZ, 0x1f, R26 ;  /* 0x0000001fff197819 */ /* 0x002fe2000001141a */
[C---:B------:R-:W-:Y:S01]  /*2e880*/  FMUL.FTZ R19, R3.reuse, R167 ;  /* 0x000000a703137220 */ /* 0x040fe20000410000 */
[----:B------:R-:W1:Y:S01]  /*2e890*/  @P2 MUFU.RCP R4, R20 ;  /* 0x0000001400042308 */ /* 0x000e620000001000 */
[----:B------:R-:W-:Y:S01]  /*2e8a0*/  FMUL.FTZ R162, R3, R162 ;  /* 0x000000a203a27220 */ /* 0x000fe20000410000 */
[----:B------:R-:W-:Y:S01]  /*2e8b0*/  LEA.HI R30, R25, R26, RZ, 0x2 ;  /* 0x0000001a191e7211 */ /* 0x000fe200078f10ff */
[C---:B------:R-:W-:Y:S01]  /*2e8c0*/  FMUL.FTZ R15, R3.reuse, R163 ;  /* 0x000000a3030f7220 */ /* 0x040fe20000410000 */
[C---:B------:R-:W-:Y:S01]  /*2e8d0*/  FMUL.FTZ R158, R3.reuse, R158 ;  /* 0x0000009e039e7220 */ /* 0x040fe20000410000 */
[C---:B------:R-:W-:Y:S01]  /*2e8e0*/  FMUL.FTZ R13, R3.reuse, R159 ;  /* 0x0000009f030d7220 */ /* 0x040fe20000410000 */
[----:B------:R-:W-:Y:S01]  /*2e8f0*/  SHF.R.S32.HI R31, RZ, 0x2, R30 ;  /* 0x00000002ff1f7819 */ /* 0x000fe2000001141e */
[C---:B------:R-:W-:Y:S01]  /*2e900*/  FMUL.FTZ R146, R3.reuse, R146 ;  /* 0x0000009203927220 */ /* 0x040fe20000410000 */
[----:B------:R-:W-:Y:S01]  /*2e910*/  FMUL.FTZ R10, R3, R147 ;  /* 0x00000093030a7220 */ /* 0x000fe20000410000 */
[C---:B------:R-:W-:Y:S01]  /*2e920*/  FMUL.FTZ R0, R5.reuse, R0 ;  /* 0x0000000005007220 */ /* 0x040fe20000410000 */
[----:B------:R-:W-:Y:S01]  /*2e930*/  SHF.R.S32.HI R3, RZ, 0x1f, R31 ;  /* 0x0000001fff037819 */ /* 0x000fe2000001141f */
[----:B------:R-:W-:Y:S01]  /*2e940*/  FMUL.FTZ R2, R5, R2 ;  /* 0x0000000205027220 */ /* 0x000fe20000410000 */
[----:B------:R-:W-:Y:S01]  /*2e950*/  LEA.HI R25, R25, R26, RZ, 0x5 ;  /* 0x0000001a19197211 */ /* 0x000fe200078f28ff */
[C---:B------:R-:W-:Y:S01]  /*2e960*/  FMUL.FTZ R164, R0.reuse, R164 ;  /* 0x000000a400a47220 */ /* 0x040fe20000410000 */
        /* <DEDUP_REMOVED lines=8> */
[----:B------:R-:W-:Y:S01]  /*2e9f0*/  IADD3 R3, R31, -R3, RZ ;  /* 0x800000031f037210 */ /* 0x000fe20007ffe0ff */
[----:B------:R-:W-:Y:S01]  /*2ea00*/  FMUL.FTZ R11, R0, R145 ;  /* 0x00000091000b7220 */ /* 0x000fe20000410000 */
[----:B-1----:R-:W-:Y:S01]  /*2ea10*/  FMUL.FTZ R0, R5, R4 ;  /* 0x0000000405007220 */ /* 0x002fe20000410000 */
        /* <DEDUP_REMOVED lines=17> */
[----:B------:R-:W-:-:S02]  /*2eb30*/  LOP3.LUT R4, R30, 0xfffffffc, RZ, 0xc0, !PT ;  /* 0xfffffffc1e047812 */ /* 0x000fc400078ec0ff */
[----:B------:R-:W-:Y:S02]  /*2eb40*/  SHF.R.S32.HI R0, RZ, 0x1, R2 ;  /* 0x00000001ff007819 */ /* 0x000fe40000011402 */
[----:B------:R-:W-:Y:S01]  /*2eb50*/  LOP3.LUT R2, R2, 0x3fffffe, RZ, 0xc0, !PT ;  /* 0x03fffffe02027812 */ /* 0x000fe200078ec0ff */
[----:B------:R-:W-:Y:S01]  /*2eb60*/  IMAD.IADD R4, R26, 0x1, -R4 ;  /* 0x000000011a047824 */ /* 0x000fe200078e0a04 */
[----:B------:R-:W-:Y:S02]  /*2eb70*/  SHF.R.S32.HI R5, RZ, 0x5, R25 ;  /* 0x00000005ff057819 */ /* 0x000fe40000011419 */
[----:B------:R-:W-:Y:S02]  /*2eb80*/  SHF.L.U32 R6, R0, 0x6, RZ ;  /* 0x0000000600067819 */ /* 0x000fe400000006ff */
[----:B------:R-:W-:Y:S01]  /*2eb90*/  IADD3 R2, R3, -R2, RZ ;  /* 0x8000000203027210 */ /* 0x000fe20007ffe0ff */
[----:B------:R-:W-:Y:S01]  /*2eba0*/  IMAD R4, R5, 0x100, R4 ;  /* 0x0000010005047824 */ /* 0x000fe200078e0204 */
[----:B------:R-:W-:-:S02]  /*2ebb0*/  LOP3.LUT R3, R6, 0xc0, RZ, 0xc0, !PT ;  /* 0x000000c006037812 */ /* 0x000fc400078ec0ff */
[----:B------:R-:W-:Y:S01]  /*2ebc0*/  LOP3.LUT R5, R0, 0x1, RZ, 0xc0, !PT ;  /* 0x0000000100057812 */ /* 0x000fe200078ec0ff */
[----:B------:R-:W-:Y:S01]  /*2ebd0*/  IMAD R2, R2, 0x10, R4 ;  /* 0x0000001002027824 */ /* 0x000fe200078e0204 */
[----:B------:R-:W-:Y:S02]  /*2ebe0*/  LEA.HI R3, R3, R3, RZ, 0x1d ;  /* 0x0000000303037211 */ /* 0x000fe400078fe8ff */
[----:B------:R-:W-:Y:S02]  /*2ebf0*/  LOP3.LUT P0, RZ, R0, 0x2, RZ, 0xc0, !PT ;  /* 0x0000000200ff7812 */ /* 0x000fe4000780c0ff */
[----:B------:R-:W-:Y:S01]  /*2ec00*/  ISETP.NE.U32.AND P1, PT, R5, 0x1, PT ;  /* 0x000000010500780c */ /* 0x000fe20003f25070 */
[----:B------:R-:W-:Y:S01]  /*2ec10*/  IMAD.U32 R2, R2, 0x2, R3 ;  /* 0x0000000202027824 */ /* 0x000fe200078e0003 */
[----:B------:R-:W-:Y:S02]  /*2ec20*/  MOV R4, 0x10 ;  /* 0x0000001000047802 */ /* 0x000fe40000000f00 */
[----:B------:R-:W-:-:S02]  /*2ec30*/  F2FP.BF16.F32.PACK_AB R18, R18, R164 ;  /* 0x000000a41212723e */ /* 0x000fc400000010ff */
[----:B------:R-:W-:Y:S02]  /*2ec40*/  LEA R0, R2, UR6, 0x1 ;  /* 0x0000000602007c11 */ /* 0x000fe4000f8e08ff */
[----:B------:R-:W-:Y:S02]  /*2ec50*/  SEL R4, R4, 0xfffffff0, P1 ;  /* 0xfffffff004047807 */ /* 0x000fe40000800000 */
[----:B------:R-:W-:Y:S01]  /*2ec60*/  F2FP.BF16.F32.PACK_AB R19, R19, R166 ;  /* 0x000000a61313723e */ /* 0x000fe200000010ff */
[C---:B------:R-:W-:Y:S01]  /*2ec70*/  VIADD R2, R0.reuse, 0x20 ;  /* 0x0000002000027836 */ /* 0x040fe20000000000 */
[----:B------:R-:W-:Y:S01]  /*2ec80*/  F2FP.BF16.F32.PACK_AB R17, R17, R160 ;  /* 0x000000a01111723e */ /* 0x000fe200000010ff */
[----:B------:R-:W-:Y:S01]  /*2ec90*/  STS [R0], R18 ;  /* 0x0000001200007388 */ /* 0x000fe20000000800 */
[----:B------:R-:W-:Y:S02]  /*2eca0*/  F2FP.BF16.F32.PACK_AB R15, R15, R162 ;  /* 0x000000a20f0f723e */ /* 0x000fe400000010ff */
[----:B------:R-:W-:Y:S01]  /*2ecb0*/  IADD3 R3, R0, R4, RZ ;  /* 0x0000000400037210 */ /* 0x000fe20007ffe0ff */
[----:B------:R-:W-:Y:S01]  /*2ecc0*/  STS [R0+0x200], R19 ;  /* 0x0002001300007388 */ /* 0x000fe20000000800 */
[----:B------:R-:W-:-:S02]  /*2ecd0*/  F2FP.BF16.F32.PACK_AB R152, R153, R152 ;  /* 0x000000989998723e */ /* 0x000fc400000010ff */
[----:B------:R-:W-:Y:S01]  /*2ece0*/  F2FP.BF16.F32.PACK_AB R5, R155, R154 ;  /* 0x0000009a9b05723e */ /* 0x000fe200000010ff */
[----:B------:R-:W-:Y:S01]  /*2ecf0*/  STS [R3], R17 ;  /* 0x0000001103007388 */ /* 0x000fe20000000800 */
[----:B------:R-:W-:Y:S02]  /*2ed00*/  @P0 IADD3 R2, R0, -0x20, RZ ;  /* 0xffffffe000020810 */ /* 0x000fe40007ffe0ff */
        /* <DEDUP_REMOVED lines=11> */
[----:B------:R-:W-:Y:S02]  /*2edc0*/  F2FP.BF16.F32.PACK_AB R7, R7, R142 ;  /* 0x0000008e0707723e */ /* 0x000fe400000010ff */
[----:B------:R-:W-:Y:S01]  /*2edd0*/  F2FP.BF16.F32.PACK_AB R9, R9, R136 ;  /* 0x000000880909723e */ /* 0x000fe200000010ff */
[----:B------:R-:W-:Y:S01]  /*2ede0*/  STS [R3+0x1200], R8 ;  /* 0x0012000803007388 */ /* 0x000fe20000000800 */
[----:B------:R-:W-:-:S03]  /*2edf0*/  F2FP.BF16.F32.PACK_AB R6, R139, R138 ;  /* 0x0000008a8b06723e */ /* 0x000fc600000010ff */
[----:B------:R-:W-:Y:S04]  /*2ee00*/  STS [R2], R14 ;  /* 0x0000000e02007388 */ /* 0x000fe80000000800 */
[----:B------:R-:W-:Y:S01]  /*2ee10*/  STS [R2+0x200], R13 ;  /* 0x0002000d02007388 */ /* 0x000fe20000000800 */
[----:B-1----:R-:W-:-:S05]  /*2ee20*/  IMAD.IADD R0, R4, 0x1, R2 ;  /* 0x0000000104007824 */ /* 0x002fca00078e0202 */
[----:B------:R-:W-:Y:S04]  /*2ee30*/  STS [R0], R11 ;  /* 0x0000000b00007388 */ /* 0x000fe80000000800 */
[----:B------:R-:W-:Y:S04]  /*2ee40*/  STS [R0+0x200], R10 ;  /* 0x0002000a00007388 */ /* 0x000fe80000000800 */
[----:B------:R-:W-:Y:S04]  /*2ee50*/  STS [R2+0x1000], R12 ;  /* 0x0010000c02007388 */ /* 0x000fe80000000800 */
[----:B------:R-:W-:Y:S04]  /*2ee60*/  STS [R2+0x1200], R7 ;  /* 0x0012000702007388 */ /* 0x000fe80000000800 */
[----:B------:R-:W-:Y:S04]  /*2ee70*/  STS [R0+0x1000], R9 ;  /* 0x0010000900007388 */ /* 0x000fe80000000800 */
[----:B------:R1:W-:Y:S04]  /*2ee80*/  STS [R0+0x1200], R6 ;  /* 0x0012000600007388 */ /* 0x0003e80000000800 */
[----:B---3--:R3:W5:Y:S04]  /*2ee90*/  LD.E.64 R16, desc[UR4][R168.64+0x70] ;  /* 0x00007004a8107980 */ /* 0x008768000c101b00 */
[----:B------:R3:W5:Y:S04]  /*2eea0*/  LD.E.64 R18, desc[UR4][R168.64+0x90] ;  /* 0x00009004a8127980 */ /* 0x000768000c101b00 */
[----:B-1----:R-:W4:Y:S01]  /*2eeb0*/  LD.E.U16 R0, desc[UR4][R168.64+0x1c8] ;  /* 0x0001c804a8007980 */ /* 0x002f22000c101500 */
[----:B--2---:R-:W-:-:S13]  /*2eec0*/  ISETP.NE.AND P0, PT, R32, -0x1, PT ;  /* 0xffffffff2000780c */ /* 0x004fda0003f05270 */
[----:B------:R-:W2:Y:S04]  /*2eed0*/  @P0 LD.E.64 R8, desc[UR4][R168.64+0x88] ;  /* 0x00008804a8080980 */ /* 0x000ea8000c101b00 */
[----:B------:R-:W3:Y:S01]  /*2eee0*/  @!P0 LD.E.64 R2, desc[UR4][R168.64+0x80] ;  /* 0x00008004a8028980 */ /* 0x000ee2000c101b00 */
[----:B------:R-:W1:Y:S01]  /*2eef0*/  @P5 MUFU.LG2 R11, R23 ;  /* 0x00000017000b5308 */ /* 0x000e620000000c00 */
[----:B------:R-:W4:Y:S01]  /*2ef00*/  S2R R27, SR_CTAID.Y ;  /* 0x00000000001b7919 */ /* 0x000f220000002600 */
[----:B------:R-:W-:-:S06]  /*2ef10*/  MOV R28, 0x7f800000 ;  /* 0x7f800000001c7802 */ /* 0x000fcc0000000f00 */
[----:B------:R-:W4:Y:S01]  /*2ef20*/  @P4 MUFU.LG2 R10, R22 ;  /* 0x00000016000a4308 */ /* 0x000f220000000c00 */
[----:B-1----:R-:W-:-:S07]  /*2ef30*/  @P5 FMUL.FTZ R11, R11, 0.69314718246459960938 ;  /* 0x3f3172180b0b5820 */ /* 0x002fce0000410000 */
[----:B------:R-:W1:Y:S01]  /*2ef40*/  @P2 MUFU.LG2 R12, R20 ;  /* 0x00000014000c2308 */ /* 0x000e620000000c00 */
[----:B------:R-:W-:Y:S01]  /*2ef50*/  @P5 FFMA.FTZ R28, R24, R39, R11 ;  /* 0x00000027181c5223 */ /* 0x000fe2000001000b */
[-C--:B--2---:R-:W-:Y:S02]  /*2ef60*/  @P0 IMAD R6, R9, R32.reuse, RZ ;  /* 0x0000002009060224 */ /* 0x084fe400078e02ff */
[----:B------:R-:W-:Y:S02]  /*2ef70*/  @P0 IMAD.WIDE.U32 R4, R8, R32, RZ ;  /* 0x0000002008040225 */ /* 0x000fe400078e00ff */
[----:B------:R2:W5:Y:S01]  /*2ef80*/  @!P0 LD.E.64 R8, desc[UR4][R168.64+0x88] ;  /* 0x00008804a8088980 */ /* 0x000562000c101b00 */
[C---:B----4-:R-:W-:Y:S01]  /*2ef90*/  PRMT R11, R0.reuse, 0x7770, RZ ;  /* 0x00007770000b7816 */ /* 0x050fe200000000ff */
[----:B------:R-:W4:Y:S01]  /*2efa0*/  @P3 MUFU.LG2 R7, R21 ;  /* 0x0000001500073308 */ /* 0x000f220000000c00 */
[----:B------:R-:W-:Y:S02]  /*2efb0*/  PRMT R0, R0, 0x7771, RZ ;  /* 0x0000777100007816 */ /* 0x000fe400000000ff */
[----:B------:R-:W-:-:S04]  /*2efc0*/  ISETP.NE.AND P1, PT, R11, RZ, PT ;  /* 0x000000ff0b00720c */ /* 0x000fc80003f25270 */
[----:B------:R-:W-:Y:S01]  /*2efd0*/  ISETP.NE.OR P5, PT, R0, RZ, !P1 ;  /* 0x000000ff0000720c */ /* 0x000fe20004fa5670 */
[----:B------:R-:W-:Y:S01]  /*2efe0*/  @P4 FMUL.FTZ R10, R10, 0.69314718246459960938 ;  /* 0x3f3172180a0a4820 */ /* 0x000fe20000410000 */
[----:B------:R-:W-:Y:S01]  /*2eff0*/  @!P0 SHF.R.S32.HI R13, RZ, 0x1f, R27 ;  /* 0x0000001fff0d8819 */ /* 0x000fe2000001141b */
[----:B---3--:R-:W-:Y:S01]  /*2f000*/  @!P0 IMAD R3, R3, R27, RZ ;  /* 0x0000001b03038224 */ /* 0x008fe200078e02ff */
[----:B------:R-:W-:Y:S01]  /*2f010*/  MOV R23, 0x7f800000 ;  /* 0x7f80000000177802 */ /* 0x000fe20000000f00 */
[----:B------:R-:W-:Y:S01]  /*2f020*/  @P4 FFMA.FTZ R23, R24, R38, R10 ;  /* 0x0000002618174223 */ /* 0x000fe2000001000a */
[----:B------:R-:W-:Y:S01]  /*2f030*/  @P0 MOV R22, R4 ;  /* 0x0000000400160202 */ /* 0x000fe20000000f00 */
[----:B------:R-:W-:Y:S02]  /*2f040*/  @!P0 IMAD R10, R2, R13, R3 ;  /* 0x0000000d020a8224 */ /* 0x000fe400078e0203 */
[----:B-1----:R-:W-:Y:S01]  /*2f050*/  @P2 FMUL.FTZ R4, R12, 0.69314718246459960938 ;  /* 0x3f3172180c042820 */ /* 0x002fe20000410000 */
[----:B------:R-:W-:-:S04]  /*2f060*/  @!P0 IMAD.WIDE.U32 R2, R2, R27, RZ ;  /* 0x0000001b02028225 */ /* 0x000fc800078e00ff */
[----:B----4-:R-:W-:Y:S01]  /*2f070*/  @P3 FMUL.FTZ R7, R7, 0.69314718246459960938 ;  /* 0x3f31721807073820 */ /* 0x010fe20000410000 */
[----:B------:R-:W-:Y:S01]  /*2f080*/  BSSY B1, `(.L_x_1060) ;  /* 0x0000016000017945 */ /* 0x000fe20003800000 */
[----:B------:R-:W-:Y:S01]  /*2f090*/  MOV R20, 0x7f800000 ;  /* 0x7f80000000147802 */ /* 0x000fe20000000f00 */
[----:B------:R-:W-:Y:S02]  /*2f0a0*/  IMAD.MOV.U32 R21, RZ, RZ, 0x7f800000 ;  /* 0x7f800000ff157424 */ /* 0x000fe400078e00ff */
[C---:B------:R-:W-:Y:S01]  /*2f0b0*/  @P2 FFMA.FTZ R21, R24.reuse, R36, R4 ;  /* 0x0000002418152223 */ /* 0x040fe20000010004 */
[----:B------:R-:W-:Y:S01]  /*2f0c0*/  @P0 IMAD.IADD R29, R5, 0x1, R6 ;  /* 0x00000001051d0824 */ /* 0x000fe200078e0206 */
[----:B------:R-:W-:Y:S01]  /*2f0d0*/  PLOP3.LUT P4, PT, PT, PT, PT, 0x8, 0x0 ;  /* 0x000000000000781c */ /* 0x000fe20003f8e170 */
[----:B------:R-:W-:Y:S01]  /*2f0e0*/  @P3 FFMA.FTZ R20, R24, R37, R7 ;  /* 0x0000002518143223 */ /* 0x000fe20000010007 */
[----:B------:R-:W-:Y:S02]  /*2f0f0*/  @!P0 IADD3 R29, R3, R10, RZ ;  /* 0x0000000a031d8210 */ /* 0x000fe40007ffe0ff */
[----:B------:R-:W-:-:S02]  /*2f100*/  CS2R R4, SRZ ;  /* 0x0000000000047805 */ /* 0x000fc4000001ff00 */
[----:B------:R-:W-:Y:S01]  /*2f110*/  @!P0 MOV R22, R2 ;  /* 0x0000000200168202 */ /* 0x000fe20000000f00 */
[----:B--2---:R-:W-:Y:S06]  /*2f120*/  @P5 BRA `(.L_x_1061) ;  /* 0x00000000002c5947 */ /* 0x004fec0003800000 */
[----:B------:R-:W-:Y:S01]  /*2f130*/  ISETP.NE.AND P0, PT, R32, -0x1, PT ;  /* 0xffffffff2000780c */ /* 0x000fe20003f05270 */
[----:B------:R-:W-:Y:S01]  /*2f140*/  BSSY B0, `(.L_x_1062) ;  /* 0x0000006000007945 */ /* 0x000fe20003800000 */
[----:B------:R-:W-:-:S11]  /*2f150*/  PLOP3.LUT P4, PT, PT, PT, PT, 0x80, 0x0 ;  /* 0x000000000000781c */ /* 0x000fd60003f8f070 */
[----:B------:R-:W-:Y:S05]  /*2f160*/  @P0 BRA `(.L_x_1063) ;  /* 0x00000000000c0947 */ /* 0x000fea0003800000 */
[----:B------:R-:W2:Y:S02]  /*2f170*/  LD.E R0, desc[UR4][R168.64+0xb4] ;  /* 0x0000b404a8007980 */ /* 0x000ea4000c101900 */
[----:B--2---:R-:W-:-:S05]  /*2f180*/  IMAD R32, R0, R27, RZ ;  /* 0x0000001b00207224 */ /* 0x004fca00078e02ff */
[----:B------:R1:W-:Y:S02]  /*2f190*/  STL [R1+0x374], R32 ;  /* 0x0003742001007387 */ /* 0x0003e40000100800 */
.L_x_1063:
[----:B------:R-:W-:Y:S05]  /*2f1a0*/  BSYNC B0 ;  /* 0x0000000000007941 */ /* 0x000fea0003800000 */
.L_x_1062:
[----:B------:R-:W-:Y:S01]  /*2f1b0*/  PRMT R0, RZ, 0x7610, R0 ;  /* 0x00007610ff007816 */ /* 0x000fe20000000000 */
[--C-:B------:R-:W-:Y:S01]  /*2f1c0*/  IMAD.MOV.U32 R4, RZ, RZ, R32.reuse ;  /* 0x000000ffff047224 */ /* 0x100fe200078e0020 */
[----:B------:R-:W-:Y:S02]  /*2f1d0*/  SHF.R.S32.HI R5, RZ, 0x1f, R32 ;  /* 0x0000001fff057819 */ /* 0x000fe40000011420 */
.L_x_1061:
[----:B------:R-:W-:Y:S05]  /*2f1e0*/  BSYNC B1 ;  /* 0x0000000000017941 */ /* 0x000fea0003800000 */
.L_x_1060:
[----:B------:R-:W-:-:S13]  /*2f1f0*/  LOP3.LUT P0, RZ, R0, 0xff, RZ, 0xc0, !PT ;  /* 0x000000ff00ff7812 */ /* 0x000fda000780c0ff */
[----:B------:R-:W2:Y:S01]  /*2f200*/  @P0 LD.E.64 R6, desc[UR4][R168.64+0xb0] ;  /* 0x0000b004a8060980 */ /* 0x000ea2000c101b00 */
[----:B------:R-:W-:Y:S01]  /*2f210*/  BSSY B0, `(.L_x_1064) ;  /* 0x0000009000007945 */ /* 0x000fe20003800000 */
[----:B------:R-:W-:Y:S01]  /*2f220*/  @P0 MOV R2, 0x1 ;  /* 0x0000000100020802 */ /* 0x000fe20000000f00 */
[----:B--2---:R-:W-:Y:S02]  /*2f230*/  @P0 IMAD R0, R6, R7, RZ ;  /* 0x0000000706000224 */ /* 0x004fe400078e02ff */
[----:B------:R-:W-:Y:S05]  /*2f240*/  @P0 BRA `(.L_x_1065) ;  /* 0x0000000000140947 */ /* 0x000fea0003800000 */
[----:B------:R-:W2:Y:S04]  /*2f250*/  @P1 LD.E R0, desc[UR4][R168.64+0xd4] ;  /* 0x0000d404a8001980 */ /* 0x000ea8000c101900 */
[----:B------:R-:W2:Y:S04]  /*2f260*/  LD.E R2, desc[UR4][R168.64+0x60] ;  /* 0x00006004a8027980 */ /* 0x000ea8000c101900 */
[----:B------:R-:W2:Y:S01]  /*2f270*/  @!P1 LD.E R0, desc[UR4][R168.64+0xb4] ;  /* 0x0000b404a8009980 */ /* 0x000ea2000c101900 */
[----:B------:R-:W-:Y:S01]  /*2f280*/  MOV R6, 0x1 ;  /* 0x0000000100067802 */ /* 0x000fe20000000f00 */
[----:B--2---:R-:W-:-:S02]  /*2f290*/  IMAD R2, R0, R2, RZ ;  /* 0x0000000200027224 */ /* 0x004fc400078e02ff */
.L_x_1065:
[----:B------:R-:W-:Y:S05]  /*2f2a0*/  BSYNC B0 ;  /* 0x0000000000007941 */ /* 0x000fea0003800000 */
.L_x_1064:
[----:B------:R-:W2:Y:S01]  /*2f2b0*/  S2R R40, SR_CTAID.Z ;  /* 0x0000000000287919 */ /* 0x000ea20000002700 */
[----:B------:R-:W-:Y:S01]  /*2f2c0*/  IMAD R2, R27, R2, RZ ;  /* 0x000000021b027224 */ /* 0x000fe200078e02ff */
[----:B------:R-:W-:Y:S01]  /*2f2d0*/  LOP3.LUT R3, R25, 0xffffffe0, RZ, 0xc0, !PT ;  /* 0xffffffe019037812 */ /* 0x000fe200078ec0ff */
[----:B------:R-:W3:Y:S03]  /*2f2e0*/  S2R R41, SR_CTAID.X ;  /* 0x0000000000297919 */ /* 0x000ee60000002500 */
[----:B------:R-:W-:Y:S01]  /*2f2f0*/  SEL R2, R2, RZ, !P4 ;  /* 0x000000ff02027207 */ /* 0x000fe20006000000 */
[----:B------:R-:W-:Y:S01]  /*2f300*/  IMAD.IADD R3, R26, 0x1, -R3 ;  /* 0x000000011a037824 */ /* 0x000fe200078e0a03 */
[----:B------:R-:W-:Y:S05]  /*2f310*/  WARPSYNC.ALL ;  /* 0x0000000000007948 */ /* 0x000fea0003800000 */
[----:B------:R-:W-:Y:S01]  /*2f320*/  LOP3.LUT P2, RZ, R3, 0x3, RZ, 0xc0, !PT ;  /* 0x0000000303ff7812 */ /* 0x000fe2000784c0ff */
[----:B--2---:R-:W-:-:S02]  /*2f330*/  IMAD R0, R40, R0, R2 ;  /* 0x0000000028007224 */ /* 0x004fc400078e0202 */
[----:B------:R2:W5:Y:S01]  /*2f340*/  LD.E.64 R2, desc[UR4][R168.64+0xa0] ;  /* 0x0000a004a8027980 */ /* 0x000562000c101b00 */
[----:B---3--:R-:W-:Y:S01]  /*2f350*/  IMAD R7, R41, R6, RZ ;  /* 0x0000000629077224 */ /* 0x008fe200078e02ff */
[----:B------:R-:W-:Y:S03]  /*2f360*/  BAR.SYNC.DEFER_BLOCKING 0x0 ;  /* 0x0000000000007b1d */ /* 0x000fe60000010000 */
[----:B------:R-:W-:-:S03]  /*2f370*/  IMAD.SHL.U32 R7, R7, 0x80, RZ ;  /* 0x0000008007077824 */ /* 0x000fc600078e00ff */
[----:B------:R2:W3:Y:S04]  /*2f380*/  LDS.128 R24, [R210] ;  /* 0x00000000d2187984 */ /* 0x0004e80000000c00 */
[----:B-1----:R2:W1:Y:S04]  /*2f390*/  LDS.128 R32, [R210+0x800] ;  /* 0x00080000d2207984 */ /* 0x0024680000000c00 */
[----:B------:R2:W4:Y:S04]  /*2f3a0*/  LDS.128 R36, [R210+0x1000] ;  /* 0x00100000d2247984 */ /* 0x0005280000000c00 */
[----:B------:R-:W1:Y:S01]  /*2f3b0*/  LDS.128 R208, [R210+0x1800] ;  /* 0x00180000d2d07984 */ /* 0x000e620000000c00 */
[----:B------:R-:W-:Y:S01]  /*2f3c0*/  IADD3 R4, P1, P0, R7, R4, R0 ;  /* 0x0000000407047210 */ /* 0x000fe2000783e000 */
[----:B------:R-:W-:Y:S01]  /*2f3d0*/  BSSY B0, `(.L_x_1066) ;  /* 0x0000026000007945 */ /* 0x000fe20003800000 */
[----:B------:R-:W-:-:S02]  /*2f3e0*/  SHF.R.S32.HI R10, RZ, 0x1f, R7 ;  /* 0x0000001fff0a7819 */ /* 0x000fc40000011407 */
[----:B------:R-:W-:-:S04]  /*2f3f0*/  SHF.R.S32.HI R0, RZ, 0x1f, R0 ;  /* 0x0000001fff007819 */ /* 0x000fc80000011400 */
[----:B------:R-:W-:Y:S01]  /*2f400*/  IADD3.X R0, R10, R5, R0, P1, P0 ;  /* 0x000000050a007210 */ /* 0x000fe20000fe0400 */
[----:B------:R-:W-:Y:S06]  /*2f410*/  @P2 BRA `(.L_x_1067) ;  /* 0x0000000000842947 */ /* 0x000fec0003800000 */
[----:B------:R-:W2:Y:S04]  /*2f420*/  LDL.LU R13, [R1+0x3a8] ;  /* 0x0003a800010d7983 */ /* 0x000ea80000300800 */
[----:B------:R-:W2:Y:S02]  /*2f430*/  LDL.LU R12, [R1+0x3ac] ;  /* 0x0003ac00010c7983 */ /* 0x000ea40000300800 */
[CC--:B--2---:R-:W-:Y:S01]  /*2f440*/  ISETP.GE.AND P6, PT, R12.reuse, R13.reuse, PT ;  /* 0x0000000d0c00720c */ /* 0x0c4fe20003fc6270 */
[C---:B------:R-:W-:Y:S02]  /*2f450*/  VIADD R7, R12.reuse, 0x8 ;  /* 0x000000080c077836 */ /* 0x040fe40000000000 */
[C---:B------:R-:W-:Y:S02]  /*2f460*/  VIADD R5, R12.reuse, 0x40 ;  /* 0x000000400c057836 */ /* 0x040fe40000000000 */
[----:B------:R-:W-:Y:S01]  /*2f470*/  VIADD R11, R12, 0x48 ;  /* 0x000000480c0b7836 */ /* 0x000fe20000000000 */
[----:B------:R-:W-:-:S02]  /*2f480*/  ISETP.GE.AND P5, PT, R7, R13, PT ;  /* 0x0000000d0700720c */ /* 0x000fc40003fa6270 */
[-C--:B------:R-:W-:Y:S02]  /*2f490*/  ISETP.GE.AND P4, PT, R5, R13.reuse, PT ;  /* 0x0000000d0500720c */ /* 0x080fe40003f86270 */
[----:B------:R-:W-:-:S03]  /*2f4a0*/  ISETP.GE.AND P3, PT, R11, R13, PT ;  /* 0x0000000d0b00720c */ /* 0x000fc60003f66270 */
[----:B------:R-:W-:-:S05]  /*2f4b0*/  @!P6 IMAD R10, R12, R6, RZ ;  /* 0x000000060c0ae224 */ /* 0x000fca00078e02ff */
[C---:B------:R-:W-:Y:S01]  /*2f4c0*/  @!P6 IADD3 R12, P0, R10.reuse, R4, RZ ;  /* 0x000000040a0ce210 */ /* 0x040fe20007f1e0ff */
[-C--:B------:R-:W-:Y:S02]  /*2f4d0*/  @!P5 IMAD R13, R7, R6.reuse, RZ ;  /* 0x00000006070dd224 */ /* 0x080fe400078e02ff */
[----:B------:R-:W-:Y:S01]  /*2f4e0*/  @!P4 IMAD R15, R5, R6, RZ ;  /* 0x00000006050fc224 */ /* 0x000fe200078e02ff */
[----:B------:R-:W-:Y:S01]  /*2f4f0*/  @!P6 LEA.HI.X.SX32 R14, R10, R0, 0x1, P0 ;  /* 0x000000000a0ee211 */ /* 0x000fe200000f0eff */
[----:B------:R-:W-:Y:S01]  /*2f500*/  @!P3 IMAD R7, R11, R6, RZ ;  /* 0x000000060b07b224 */ /* 0x000fe200078e02ff */
[C---:B-----5:R-:W-:Y:S02]  /*2f510*/  @!P6 LEA R10, P0, R12.reuse, R2, 0x2 ;  /* 0x000000020c0ae211 */ /* 0x060fe400078010ff */
[----:B------:R-:W-:Y:S02]  /*2f520*/  @!P5 IADD3 R5, P2, R13, R4, RZ ;  /* 0x000000040d05d210 */ /* 0x000fe40007f5e0ff */
[----:B------:R-:W-:-:S02]  /*2f530*/  @!P6 LEA.HI.X R11, R12, R3, R14, 0x2, P0 ;  /* 0x000000030c0be211 */ /* 0x000fc400000f140e */
[-C--:B------:R-:W-:Y:S02]  /*2f540*/  @!P4 IADD3 R14, P1, R15, R4.reuse, RZ ;  /* 0x000000040f0ec210 */ /* 0x080fe40007f3e0ff */
[----:B------:R-:W-:Y:S01]  /*2f550*/  @!P3 IADD3 R12, P0, R7, R4, RZ ;  /* 0x00000004070cb210 */ /* 0x000fe20007f1e0ff */
[----:B------:R2:W-:Y:S01]  /*2f560*/  @!P6 ST.E desc[UR4][R10.64], R28 ;  /* 0x0000001c0a00e985 */ /* 0x0005e2000c101904 */
[----:B------:R-:W-:Y:S02]  /*2f570*/  @!P5 LEA.HI.X.SX32 R4, R13, R0, 0x1, P2 ;  /* 0x000000000d04d211 */ /* 0x000fe400010f0eff */
[----:B------:R-:W-:Y:S02]  /*2f580*/  @!P5 LEA R6, P2, R5, R2, 0x2 ;  /* 0x000000020506d211 */ /* 0x000fe400078410ff */
[-C--:B------:R-:W-:Y:S02]  /*2f590*/  @!P4 LEA.HI.X.SX32 R15, R15, R0.reuse, 0x1, P1 ;  /* 0x000000000f0fc211 */ /* 0x080fe400008f0eff */
[----:B------:R-:W-:-:S02]  /*2f5a0*/  @!P3 LEA.HI.X.SX32 R0, R7, R0, 0x1, P0 ;  /* 0x000000000700b211 */ /* 0x000fc400000f0eff */
[-C--:B------:R-:W-:Y:S02]  /*2f5b0*/  @!P5 LEA.HI.X R7, R5, R3.reuse, R4, 0x2, P2 ;  /* 0x000000030507d211 */ /* 0x080fe400010f1404 */
[-C--:B------:R-:W-:Y:S02]  /*2f5c0*/  @!P4 LEA R4, P1, R14, R2.reuse, 0x2 ;  /* 0x000000020e04c211 */ /* 0x080fe400078210ff */
[----:B------:R-:W-:Y:S01]  /*2f5d0*/  @!P3 LEA R2, P0, R12, R2, 0x2 ;  /* 0x000000020c02b211 */ /* 0x000fe200078010ff */
[----:B------:R2:W-:Y:S01]  /*2f5e0*/  @!P5 ST.E desc[UR4][R6.64], R23 ;  /* 0x000000170600d985 */ /* 0x0005e2000c101904 */
[-C--:B------:R-:W-:Y:S02]  /*2f5f0*/  @!P4 LEA.HI.X R5, R14, R3.reuse, R15, 0x2, P1 ;  /* 0x000000030e05c211 */ /* 0x080fe400008f140f */
[----:B------:R-:W-:-:S03]  /*2f600*/  @!P3 LEA.HI.X R3, R12, R3, R0, 0x2, P0 ;  /* 0x000000030c03b211 */ /* 0x000fc600000f1400 */
[----:B------:R2:W-:Y:S04]  /*2f610*/  @!P4 ST.E desc[UR4][R4.64], R20 ;  /* 0x000000140400c985 */ /* 0x0005e8000c101904 */
[----:B------:R2:W-:Y:S02]  /*2f620*/  @!P3 ST.E desc[UR4][R2.64], R21 ;  /* 0x000000150200b985 */ /* 0x0005e4000c101904 */
.L_x_1067:
[----:B------:R-:W-:Y:S05]  /*2f630*/  BSYNC B0 ;  /* 0x0000000000007941 */ /* 0x000fea0003800000 */
.L_x_1066:
[----:B--2---:R-:W2:Y:S04]  /*2f640*/  LDL.LU R4, [R1+0x3a4] ;  /* 0x0003a40001047983 */ /* 0x004ea80000300800 */
[----:B------:R-:W3:Y:S04]  /*2f650*/  LD.E R6, desc[UR4][R168.64+0xc0] ;  /* 0x0000c004a8067980 */ /* 0x000ee8000c101900 */
[----:B------:R1:W5:Y:S02]  /*2f660*/  LDL.64 R12, [R1+0x398] ;  /* 0x00039800010c7983 */ /* 0x0003640000100a00 */
[----:B-----5:R-:W4:Y:S01]  /*2f670*/  S2R R2, SR_TID.X ;  /* 0x0000000000027919 */ /* 0x020f220000002100 */
[----:B------:R-:W-:Y:S01]  /*2f680*/  SHF.R.S32.HI R5, RZ, 0x1f, R40 ;  /* 0x0000001fff057819 */ /* 0x000fe20000011428 */
[----:B------:R-:W-:-:S04]  /*2f690*/  IMAD R3, R19, R40, RZ ;  /* 0x0000002813037224 */ /* 0x000fc800078e02ff */
[----:B------:R-:W-:Y:S01]  /*2f6a0*/  IMAD R5, R18, R5, R3 ;  /* 0x0000000512057224 */ /* 0x000fe200078e0203 */
[----:B----4-:R-:W-:-:S04]  /*2f6b0*/  SHF.R.S32.HI R0, RZ, 0x1f, R2 ;  /* 0x0000001fff007819 */ /* 0x010fc80000011402 */
[----:B------:R-:W-:-:S04]  /*2f6c0*/  LEA.HI R0, R0, R2, RZ, 0x2 ;  /* 0x0000000200007211 */ /* 0x000fc800078f10ff */
[----:B------:R-:W-:-:S05]  /*2f6d0*/  LOP3.LUT R0, R0, 0xfffffffc, RZ, 0xc0, !PT ;  /* 0xfffffffc00007812 */ /* 0x000fca00078ec0ff */
[----:B------:R-:W-:-:S04]  /*2f6e0*/  IMAD.IADD R0, R2, 0x1, -R0 ;  /* 0x0000000102007824 */ /* 0x000fc800078e0a00 */
[----:B------:R-:W-:-:S05]  /*2f6f0*/  IMAD.SHL.U32 R0, R0, 0x8, RZ ;  /* 0x0000000800007824 */ /* 0x000fca00078e00ff */
[----:B------:R-:W-:Y:S02]  /*2f700*/  IADD3 R2, P0, R0, R22, RZ ;  /* 0x0000001600027210 */ /* 0x000fe40007f1e0ff */
[----:B------:R-:W-:-:S05]  /*2f710*/  SHF.R.S32.HI R7, RZ, 0x1f, R0 ;  /* 0x0000001fff077819 */ /* 0x000fca0000011400 */
[----:B------:R-:W-:Y:S01]  /*2f720*/  IMAD.X R3, R7, 0x1, R29, P0 ;  /* 0x0000000107037824 */ /* 0x000fe200000e061d */
[----:B------:R-:W-:Y:S01]  /*2f730*/  LEA.HI.SX32 R7, R30, 0x20, 0x1e ;  /* 0x000000201e077811 */ /* 0x000fe200078ff2ff */
[----:B------:R-:W-:Y:S01]  /*2f740*/  BSSY B0, `(.L_x_1068) ;  /* 0x0000014000007945 */ /* 0x000fe20003800000 */
[----:B--2---:R-:W-:Y:S01]  /*2f750*/  IMAD R4, R41, -0x80, R4 ;  /* 0xffffff8029047824 */ /* 0x004fe200078e0204 */
[----:B---3--:R-:W-:-:S04]  /*2f760*/  ISETP.GE.AND P1, PT, R0, R6, PT ;  /* 0x000000060000720c */ /* 0x008fc80003f26270 */
[-C--:B------:R-:W-:Y:S02]  /*2f770*/  ISETP.GE.OR P0, PT, R31, R4.reuse, P1 ;  /* 0x000000041f00720c */ /* 0x080fe40000f06670 */
[----:B------:R-:W-:Y:S02]  /*2f780*/  LEA.HI.SX32 R6, R30, 0x40, 0x1e ;  /* 0x000000401e067811 */ /* 0x000fe400078ff2ff */
[-C--:B------:R-:W-:Y:S02]  /*2f790*/  ISETP.GE.OR P3, PT, R7, R4.reuse, P1 ;  /* 0x000000040700720c */ /* 0x080fe40000f66670 */
[----:B------:R-:W-:Y:S01]  /*2f7a0*/  ISETP.GE.OR P2, PT, R6, R4, P1 ;  /* 0x000000040600720c */ /* 0x000fe20000f46670 */
[----:B------:R-:W-:Y:S01]  /*2f7b0*/  IMAD.WIDE.U32 R6, R18, R40, R2 ;  /* 0x0000002812067225 */ /* 0x000fe200078e0002 */
[----:B------:R-:W-:-:S03]  /*2f7c0*/  LEA.HI.SX32 R0, R30, 0x60, 0x1e ;  /* 0x000000601e007811 */ /* 0x000fc600078ff2ff */
[----:B------:R-:W-:Y:S01]  /*2f7d0*/  IMAD.IADD R5, R7, 0x1, R5 ;  /* 0x0000000107057824 */ /* 0x000fe200078e0205 */
[----:B------:R-:W-:Y:S01]  /*2f7e0*/  ISETP.GE.OR P1, PT, R0, R4, P1 ;  /* 0x000000040000720c */ /* 0x000fe20000f26670 */
[----:B-1----:R-:W-:-:S12]  /*2f7f0*/  @P0 BRA `(.L_x_1069) ;  /* 0x0000000000200947 */ /* 0x002fd80003800000 */
[----:B------:R-:W-:Y:S01]  /*2f800*/  MOV R4, R6 ;  /* 0x0000000600047202 */ /* 0x000fe20000000f00 */
[----:B------:R-:W-:-:S04]  /*2f810*/  IMAD R0, R13, R8, RZ ;  /* 0x000000080d007224 */ /* 0x000fc800078e02ff */
[----:B------:R-:W-:-:S04]  /*2f820*/  IMAD.WIDE.U32 R2, R12, R8, R4 ;  /* 0x000000080c027225 */ /* 0x000fc800078e0004 */
[----:B------:R-:W-:Y:S01]  /*2f830*/  IMAD R0, R12, R9, R0 ;  /* 0x000000090c007224 */ /* 0x000fe200078e0200 */
[----:B------:R-:W-:-:S04]  /*2f840*/  LEA R10, P0, R2, R16, 0x1 ;  /* 0x00000010020a7211 */ /* 0x000fc800078008ff */
[----:B------:R-:W-:-:S04]  /*2f850*/  IADD3 R0, R3, R0, RZ ;  /* 0x0000000003007210 */ /* 0x000fc80007ffe0ff */
[----:B------:R-:W-:-:S05]  /*2f860*/  LEA.HI.X R11, R2, R17, R0, 0x1, P0 ;  /* 0x00000011020b7211 */ /* 0x000fca00000f0c00 */
[----:B------:R1:W-:Y:S02]  /*2f870*/  ST.E.128 desc[UR4][R10.64], R24 ;  /* 0x000000180a007985 */ /* 0x0003e4000c101d04 */
.L_x_1069:
[----:B------:R-:W-:Y:S05]  /*2f880*/  BSYNC B0 ;  /* 0x0000000000007941 */ /* 0x000fea0003800000 */
.L_x_1068:
[----:B------:R-:W-:Y:S04]  /*2f890*/  BSSY B0, `(.L_x_1070) ;  /* 0x000000d000007945 */ /* 0x000fe80003800000 */
[----:B------:R-:W-:Y:S05]  /*2f8a0*/  @P3 BRA `(.L_x_1071) ;  /* 0x00000000002c3947 */ /* 0x000fea0003800000 */
[----:B-1----:R-:W-:Y:S01]  /*2f8b0*/  IADD3 R10, P0, R12, 0x20, RZ ;  /* 0x000000200c0a7810 */ /* 0x002fe20007f1e0ff */
[----:B------:R-:W-:Y:S01]  /*2f8c0*/  IMAD.MOV.U32 R2, RZ, RZ, R6 ;  /* 0x000000ffff027224 */ /* 0x000fe200078e0006 */
[----:B------:R-:W-:-:S03]  /*2f8d0*/  MOV R3, R5 ;  /* 0x0000000500037202 */ /* 0x000fc60000000f00 */
[----:B------:R-:W-:Y:S02]  /*2f8e0*/  IMAD.X R0, RZ, RZ, R13, P0 ;  /* 0x000000ffff007224 */ /* 0x000fe400000e060d */
[----:B------:R-:W-:-:S04]  /*2f8f0*/  IMAD.WIDE.U32 R2, R8, R10, R2 ;  /* 0x0000000a08027225 */ /* 0x000fc800078e0002 */
[----:B------:R-:W-:-:S04]  /*2f900*/  IMAD R0, R0, R8, RZ ;  /* 0x0000000800007224 */ /* 0x000fc800078e02ff */
[----:B------:R-:W-:Y:S01]  /*2f910*/  IMAD R0, R9, R10, R0 ;  /* 0x0000000a09007224 */ /* 0x000fe200078e0200 */
[----:B------:R-:W-:-:S04]  /*2f920*/  LEA R10, P0, R2, R16, 0x1 ;  /* 0x00000010020a7211 */ /* 0x000fc800078008ff */
[----:B------:R-:W-:-:S04]  /*2f930*/  IADD3 R0, R3, R0, RZ ;  /* 0x0000000003007210 */ /* 0x000fc80007ffe0ff */
[----:B------:R-:W-:-:S05]  /*2f940*/  LEA.HI.X R11, R2, R17, R0, 0x1, P0 ;  /* 0x00000011020b7211 */ /* 0x000fca00000f0c00 */
[----:B------:R2:W-:Y:S02]  /*2f950*/  ST.E.128 desc[UR4][R10.64], R32 ;  /* 0x000000200a007985 */ /* 0x0005e4000c101d04 */
.L_x_1071:
[----:B------:R-:W-:Y:S05]  /*2f960*/  BSYNC B0 ;  /* 0x0000000000007941 */ /* 0x000fea0003800000 */
.L_x_1070:
[----:B------:R-:W-:Y:S04]  /*2f970*/  BSSY B0, `(.L_x_1072) ;  /* 0x000000d000007945 */ /* 0x000fe80003800000 */
[----:B------:R-:W-:Y:S05]  /*2f980*/  @P2 BRA `(.L_x_1073) ;  /* 0x00000000002c2947 */ /* 0x000fea0003800000 */
[----:B-12---:R-:W-:Y:S01]  /*2f990*/  IADD3 R10, P0, R12, 0x40, RZ ;  /* 0x000000400c0a7810 */ /* 0x006fe20007f1e0ff */
        /* <DEDUP_REMOVED lines=10> */
.L_x_1073:
[----:B------:R-:W-:Y:S05]  /*2fa40*/  BSYNC B0 ;  /* 0x0000000000007941 */ /* 0x000fea0003800000 */
.L_x_1072:
[----:B-123--:R-:W-:Y:S02]  /*2fa50*/  MOV R10, 0x50 ;  /* 0x00000050000a7802 */ /* 0x00efe40000000f00 */
[----:B------:R-:W-:-:S03]  /*2fa60*/  MOV R3, 0x0 ;  /* 0x0000000000037802 */ /* 0x000fc60000000f00 */
[----:B------:R-:W-:-:S04]  /*2fa70*/  IMAD.MOV.U32 R2, RZ, RZ, R10 ;  /* 0x000000ffff027224 */ /* 0x000fc800078e000a */
[----:B------:R-:W-:Y:S05]  /*2fa80*/  @P1 RET.REL.NODEC R2 `(_ZN5flash16flash_fwd_kernelI23Flash_fwd_kernel_traitsILi32ELi128ELi128ELi4ELb0ELb0EN7cutlass10bfloat16_tE19Flash_kernel_traitsILi32ELi128ELi128ELi4ES3_EELb1ELb0ELb1ELb0ELb0ELb0ELb0ELb1EEEvNS_16Flash_fwd_paramsE) ;  /* 0xfffffd04025c1950 */ /* 0x000fea0003c3ffff */
[----:B------:R-:W-:Y:S01]  /*2fa90*/  IADD3 R7, P0, R12, 0x60, RZ ;  /* 0x000000600c077810 */ /* 0x000fe20007f1e0ff */
[----:B------:R-:W-:Y:S01]  /*2faa0*/  IMAD.MOV.U32 R2, RZ, RZ, R6 ;  /* 0x000000ffff027224 */ /* 0x000fe200078e0006 */
[----:B------:R-:W-:-:S03]  /*2fab0*/  MOV R3, R5 ;  /* 0x0000000500037202 */ /* 0x000fc60000000f00 */
[----:B------:R-:W-:Y:S02]  /*2fac0*/  IMAD.X R0, RZ, RZ, R13, P0 ;  /* 0x000000ffff007224 */ /* 0x000fe400000e060d */
[----:B------:R-:W-:-:S04]  /*2fad0*/  IMAD.WIDE.U32 R4, R8, R7, R2 ;  /* 0x0000000708047225 */ /* 0x000fc800078e0002 */
[----:B------:R-:W-:Y:S01]  /*2fae0*/  IMAD R0, R0, R8, RZ ;  /* 0x0000000800007224 */ /* 0x000fe200078e02ff */
[----:B------:R-:W-:-:S03]  /*2faf0*/  LEA R2, P0, R4, R16, 0x1 ;  /* 0x0000001004027211 */ /* 0x000fc600078008ff */
[----:B------:R-:W-:-:S04]  /*2fb00*/  IMAD R0, R9, R7, R0 ;  /* 0x0000000709007224 */ /* 0x000fc800078e0200 */
[----:B------:R-:W-:-:S05]  /*2fb10*/  IMAD.IADD R0, R5, 0x1, R0 ;  /* 0x0000000105007824 */ /* 0x000fca00078e0200 */
[----:B------:R-:W-:-:S05]  /*2fb20*/  LEA.HI.X R3, R4, R17, R0, 0x1, P0 ;  /* 0x0000001104037211 */ /* 0x000fca00000f0c00 */
[----:B------:R1:W-:Y:S02]  /*2fb30*/  ST.E.128 desc[UR4][R2.64], R208 ;  /* 0x000000d002007985 */ /* 0x0003e4000c101d04 */
[----:B-1----:R-:W-:Y:S02]  /*2fb40*/  MOV R2, R10 ;  /* 0x0000000a00027202 */ /* 0x002fe40000000f00 */
[----:B------:R-:W-:-:S04]  /*2fb50*/  MOV R3, 0x0 ;  /* 0x0000000000037802 */ /* 0x000fc80000000f00 */
[----:B------:R-:W-:Y:S05]  /*2fb60*/  RET.REL.NODEC R2 `(_ZN5flash16flash_fwd_kernelI23Flash_fwd_kernel_traitsILi32ELi128ELi128ELi4ELb0ELb0EN7cutlass10bfloat16_tE19Flash_kernel_traitsILi32ELi128ELi128ELi4ES3_EELb1ELb0ELb1ELb0ELb0ELb0ELb0ELb1EEEvNS_16Flash_fwd_paramsE) ;  /* 0xfffffd0402247950 */ /* 0x000fea0003c3ffff */
.L_x_1059:
[----:B------:R-:W-:Y:S01]  /*2fb70*/  IMAD.MOV.U32 R0, RZ, RZ, 0x2 ;  /* 0x00000002ff007424 */ /* 0x000fe200078e00ff */
[----:B------:R-:W-:Y:S01]  /*2fb80*/  MOV R2, R15 ;  /* 0x0000000f00027202 */ /* 0x000fe20000000f00 */
[----:B------:R-:W-:Y:S01]  /*2fb90*/  IMAD.MOV.U32 R4, RZ, RZ, -0x1 ;  /* 0xffffffffff047424 */ /* 0x000fe200078e00ff */
[----:B------:R-:W-:-:S07]  /*2fba0*/  MOV R3, 0x1f ;  /* 0x0000001f00037802 */ /* 0x000fce0000000f00 */
[----:B--2--5:R-:W-:Y:S05]  /*2fbb0*/  WARPSYNC.COLLECTIVE R4, `(.L_x_1074) ;  /* 0x0000000004087348 */ /* 0x024fea0003c00000 */
[----:B------:R1:W3:Y:S02]  /*2fbc0*/  SHFL.BFLY P0, R0, R2, R0, R3 ;  /* 0x0c00000002007389 */ /* 0x0002e40000000003 */
[----:B-123-5:R-:W-:Y:S01]  /*2fbd0*/  ENDCOLLECTIVE ;  /* 0x000000000000791b */ /* 0x02efe20003800000 */
.L_x_1074:
[----:B------:R-:W-:Y:S02]  /*2fbe0*/  MOV R8, R0 ;  /* 0x0000000000087202 */ /* 0x000fe40000000f00 */
[----:B------:R-:W-:-:S03]  /*2fbf0*/  MOV R0, 0x1 ;  /* 0x0000000100007802 */ /* 0x000fc60000000f00 */
[----:B------:R-:W-:-:S04]  /*2fc00*/  FADD.FTZ R8, R8, R15 ;  /* 0x0000000f08087221 */ /* 0x000fc80000010000 */
[----:B------:R-:W-:-:S07]  /*2fc10*/  IMAD.MOV.U32 R2, RZ, RZ, R8 ;  /* 0x000000ffff027224 */ /* 0x000fce00078e0008 */
[----:B------:R-:W-:Y:S05]  /*2fc20*/  WARPSYNC.COLLECTIVE R4, `(.L_x_1075) ;  /* 0x0000000004087348 */ /* 0x000fea0003c00000 */
[----:B------:R1:W2:Y:S02]  /*2fc30*/  SHFL.BFLY P0, R0, R2, R0, R3 ;  /* 0x0c00000002007389 */ /* 0x0002a40000000003 */
[----:B-12---:R-:W-:Y:S01]  /*2fc40*/  ENDCOLLECTIVE ;  /* 0x000000000000791b */ /* 0x006fe20003800000 */
.L_x_1075:
[----:B------:R-:W-:Y:S01]  /*2fc50*/  IMAD.MOV.U32 R11, RZ, RZ, R0 ;  /* 0x000000ffff0b7224 */ /* 0x000fe200078e0000 */
[----:B------:R-:W-:Y:S02]  /*2fc60*/  MOV R0, 0x2 ;  /* 0x0000000200007802 */ /* 0x000fe40000000f00 */
[----:B------:R-:W-:Y:S01]  /*2fc70*/  MOV R2, R14 ;  /* 0x0000000e00027202 */ /* 0x000fe20000000f00 */
[----:B------:R-:W-:-:S07]  /*2fc80*/  FADD.FTZ R23, R8, R11 ;  /* 0x0000000b08177221 */ /* 0x000fce0000010000 */
[----:B------:R-:W-:Y:S05]  /*2fc90*/  WARPSYNC.COLLECTIVE R4, `(.L_x_1076) ;  /* 0x0000000004087348 */ /* 0x000fea0003c00000 */
[----:B------:R1:W2:Y:S02]  /*2fca0*/  SHFL.BFLY P0, R0, R2, R0, R3 ;  /* 0x0c00000002007389 */ /* 0x0002a40000000003 */
[----:B-12---:R-:W-:Y:S01]  /*2fcb0*/  ENDCOLLECTIVE ;  /* 0x000000000000791b */ /* 0x006fe20003800000 */
.L_x_1076:
[----:B------:R-:W-:Y:S01]  /*2fcc0*/  IMAD.MOV.U32 R7, RZ, RZ, R0 ;  /* 0x000000ffff077224 */ /* 0x000fe200078e0000 */
[----:B------:R-:W-:-:S03]  /*2fcd0*/  MOV R0, 0x1 ;  /* 0x0000000100007802 */ /* 0x000fc60000000f00 */
[----:B------:R-:W-:-:S05]  /*2fce0*/  FADD.FTZ R7, R7, R14 ;  /* 0x0000000e07077221 */ /* 0x000fca0000010000 */
[----:B------:R-:W-:-:S07]  /*2fcf0*/  MOV R2, R7 ;  /* 0x0000000700027202 */ /* 0x000fce0000000f00 */
[----:B------:R-:W-:Y:S05]  /*2fd00*/  WARPSYNC.COLLECTIVE R4, `(.L_x_1077) ;  /* 0x0000000004087348 */ /* 0x000fea0003c00000 */
[----:B------:R1:W2:Y:S02]  /*2fd10*/  SHFL.BFLY P0, R0, R2, R0, R3 ;  /* 0x0c00000002007389 */ /* 0x0002a40000000003 */
[----:B-12---:R-:W-:Y:S01]  /*2fd20*/  ENDCOLLECTIVE ;  /* 0x000000000000791b */ /* 0x006fe20003800000 */
.L_x_1077:
[----:B------:R-:W-:Y:S01]  /*2fd30*/  IMAD.MOV.U32 R10, RZ, RZ, R0 ;  /* 0x000000ffff0a7224 */ /* 0x000fe200078e0000 */
[----:B------:R-:W-:Y:S02]  /*2fd40*/  MOV R0, 0x2 ;  /* 0x0000000200007802 */ /* 0x000fe40000000f00 */
[----:B------:R-:W-:Y:S01]  /*2fd50*/  MOV R2, R13 ;  /* 0x0000000d00027202 */ /* 0x000fe20000000f00 */
[----:B------:R-:W-:-:S07]  /*2fd60*/  FADD.FTZ R22, R7, R10 ;  /* 0x0000000a07167221 */ /* 0x000fce0000010000 */
[----:B------:R-:W-:Y:S05]  /*2fd70*/  WARPSYNC.COLLECTIVE R4, `(.L_x_1078) ;  /* 0x0000000004087348 */ /* 0x000fea0003c00000 */
[----:B------:R1:W2:Y:S02]  /*2fd80*/  SHFL.BFLY P0, R0, R2, R0, R3 ;  /* 0x0c00000002007389 */ /* 0x0002a40000000003 */
[----:B-12---:R-:W-:Y:S01]  /*2fd90*/  ENDCOLLECTIVE ;  /* 0x000000000000791b */ /* 0x006fe20003800000 */
.L_x_1078:
[----:B------:R-:W-:Y:S01]  /*2fda0*/  IMAD.MOV.U32 R6, RZ, RZ, R0 ;  /* 0x000000ffff067224 */ /* 0x000fe200078e0000 */
[----:B------:R-:W-:-:S03]  /*2fdb0*/  MOV R0, 0x1 ;  /* 0x0000000100007802 */ /* 0x000fc60000000f00 */
[----:B------:R-:W-:-:S05]  /*2fdc0*/  FADD.FTZ R6, R6, R13 ;  /* 0x0000000d06067221 */ /* 0x000fca0000010000 */
[----:B------:R-:W-:-:S07]  /*2fdd0*/  MOV R2, R6 ;  /* 0x0000000600027202 */ /* 0x000fce0000000f00 */
[----:B------:R-:W-:Y:S05]  /*2fde0*/  WARPSYNC.COLLECTIVE R4, `(.L_x_1079) ;  /* 0x0000000004087348 */ /* 0x000fea0003c00000 */
[----:B------:R1:W2:Y:S02]  /*2fdf0*/  SHFL.BFLY P0, R0, R2, R0, R3 ;  /* 0x0c00000002007389 */ /* 0x0002a40000000003 */
[----:B-12---:R-:W-:Y:S01]  /*2fe00*/  ENDCOLLECTIVE ;  /* 0x000000000000791b */ /* 0x006fe20003800000 */
.L_x_1079:
[----:B------:R-:W-:Y:S01]  /*2fe10*/  IMAD.MOV.U32 R9, RZ, RZ, R0 ;  /* 0x000000ffff097224 */ /* 0x000fe200078e0000 */
[----:B------:R-:W-:Y:S02]  /*2fe20*/  MOV R0, 0x2 ;  /* 0x0000000200007802 */ /* 0x000fe40000000f00 */
[----:B------:R-:W-:Y:S01]  /*2fe30*/  MOV R2, R12 ;  /* 0x0000000c00027202 */ /* 0x000fe20000000f00 */
[----:B------:R-:W-:-:S07]  /*2fe40*/  FADD.FTZ R21, R6, R9 ;  /* 0x0000000906157221 */ /* 0x000fce0000010000 */
[----:B------:R-:W-:Y:S05]  /*2fe50*/  WARPSYNC.COLLECTIVE R4, `(.L_x_1080) ;  /* 0x0000000004087348 */ /* 0x000fea0003c00000 */
[----:B------:R1:W2:Y:S02]  /*2fe60*/  SHFL.BFLY P0, R0, R2, R0, R3 ;  /* 0x0c00000002007389 */ /* 0x0002a40000000003 */
[----:B-12---:R-:W-:Y:S01]  /*2fe70*/  ENDCOLLECTIVE ;  /* 0x000000000000791b */ /* 0x006fe20003800000 */
.L_x_1080:
[----:B------:R-:W-:Y:S01]  /*2fe80*/  IMAD.MOV.U32 R2, RZ, RZ, R0 ;  /* 0x000000ffff027224 */ /* 0x000fe200078e0000 */
[----:B------:R-:W-:-:S03]  /*2fe90*/  MOV R0, 0x1 ;  /* 0x0000000100007802 */ /* 0x000fc60000000f00 */
[----:B------:R-:W-:-:S07]  /*2fea0*/  FADD.FTZ R2, R2, R12 ;  /* 0x0000000c02027221 */ /* 0x000fce0000010000 */
[----:B------:R-:W-:Y:S05]  /*2feb0*/  WARPSYNC.COLLECTIVE R4, `(.L_x_1081) ;  /* 0x0000000004087348 */ /* 0x000fea0003c00000 */
[----:B------:R1:W2:Y:S02]  /*2fec0*/  SHFL.BFLY P0, R0, R2, R0, R3 ;  /* 0x0c00000002007389 */ /* 0x0002a40000000003 */
[----:B-12---:R-:W-:Y:S01]  /*2fed0*/  ENDCOLLECTIVE ;  /* 0x000000000000791b */ /* 0x006fe20003800000 */
.L_x_1081:
[----:B------:R-:W-:Y:S01]  /*2fee0*/  MOV R4, R0 ;  /* 0x0000000000047202 */ /* 0x000fe20000000f00 */
[----:B------:R-:W-:Y:S06]  /*2fef0*/  BRA `(.L_x_1082) ;  /* 0xffffffe800107947 */ /* 0x000fec000383ffff */
.L_x_1083:
        /* <DEDUP_REMOVED lines=16> */
.L_x_1302:


//--------------------- .text._ZN5flash16flash_fwd_kernelI23Flash_fwd_kernel_traitsILi32ELi128ELi128ELi4ELb0ELb0EN7cutlass10bfloat16_tE19Flash_kernel_traitsILi32ELi128ELi128ELi4ES3_EELb0ELb0ELb1ELb0ELb0ELb0ELb1ELb0EEEvNS_16Flash_fwd_paramsE --------------------------
	.section	.text._ZN5flash16flash_fwd_kernelI23Flash_fwd_kernel_traitsILi32ELi128ELi128ELi4ELb0ELb0EN7cutlass10bfloat16_tE19Flash_kernel_traitsILi32ELi128ELi128ELi4ES3_EELb0ELb0ELb1ELb0ELb0ELb0ELb1ELb0EEEvNS_16Flash_fwd_paramsE,"ax",@progbits
	.align	128
        .global         _ZN5flash16flash_fwd_kernelI23Flash_fwd_kernel_traitsILi32ELi128ELi128ELi4ELb0ELb0EN7cutlass10bfloat16_tE19Flash_kernel_traitsILi32ELi128ELi128ELi4ES3_EELb0ELb0ELb1ELb0ELb0ELb0ELb1ELb0EEEvNS_16Flash_fwd_paramsE
        .type           _ZN5flash16flash_fwd_kernelI23Flash_fwd_kernel_traitsILi32ELi128ELi128ELi4ELb0ELb0EN7cutlass10bfloat16_tE19Flash_kernel_traitsILi32ELi128ELi128ELi4ES3_EELb0ELb0ELb1ELb0ELb0ELb0ELb1ELb0EEEvNS_16Flash_fwd_paramsE,@function
        .size           _ZN5flash16flash_fwd_kernelI23Flash_fwd_kernel_traitsILi32ELi128ELi128ELi4ELb0ELb0EN7cutlass10bfloat16_tE19Flash_kernel_traitsILi32ELi128ELi128ELi4ES3_EELb0ELb0ELb1ELb0ELb0ELb0ELb1ELb0EEEvNS_16Flash_fwd_paramsE,(.L_x_1326 - _ZN5flash16flash_fwd_kernelI23Flash_fwd_kernel_traitsILi32ELi128ELi128ELi4ELb0ELb0EN7cutlass10bfloat16_tE19Flash_kernel_traitsILi32ELi128ELi128ELi4ES3_EELb0ELb0ELb1ELb0ELb0ELb0ELb1ELb0EEEvNS_16Flash_fwd_paramsE)
        .other          _ZN5flash16flash_fwd_kernelI23Flash_fwd_kernel_traitsILi32ELi128ELi128ELi4ELb0ELb0EN7cutlass10bfloat16_tE19Flash_kernel_traitsILi32ELi128ELi128ELi4ES3_EELb0ELb0ELb1ELb0ELb0ELb0ELb1ELb0EEEvNS_16Flash_fwd_paramsE,@"STO_CUDA_ENTRY STV_DEFAULT"
_ZN5flash16flash_fwd_kernelI23Flash_fwd_kernel_traitsILi32ELi128ELi128ELi4ELb0ELb0EN7cutlass10bfloat16_tE19Flash_kernel_traitsILi32ELi128ELi128ELi4ES3_EELb0ELb0ELb1ELb0ELb0ELb0ELb1ELb0EEEvNS_16Flash_fwd_paramsE:
.text._ZN5flash16flash_fwd_kernelI23Flash_fwd_kernel_traitsILi32ELi128ELi128ELi4ELb0ELb0EN7cutlass10bfloat16_tE19Flash_kernel_traitsILi32ELi128ELi128ELi4ES3_EELb0ELb0ELb1ELb0ELb0ELb0ELb1ELb0EEEvNS_16Flash_fwd_paramsE:
        /* <DEDUP_REMOVED lines=55> */
.L_x_1084:
[----:B------:R-:W-:-:S05]  /*0370*/  ULDC UR6, c[0x0][0x2c8] ;  /* 0x0000b20000067ab9 */ /* 0x000fca0000000800 */
.L_x_1085:
        /* <DEDUP_REMOVED lines=134> */
.L_x_1088:
[----:B------:R-:W-:Y:S05]  /*0be0*/  BSYNC B0 ;  /* 0x0000000000007941 */ /* 0x000fea0003800000 */
.L_x_1087:
        /* <DEDUP_REMOVED lines=17> */
.L_x_1090:
[----:B------:R-:W-:Y:S05]  /*0d00*/  BSYNC B0 ;  /* 0x0000000000007941 */ /* 0x000fea0003800000 */
.L_x_1089:
        /* <DEDUP_REMOVED lines=15> */
.L_x_1092:
[----:B------:R-:W-:Y:S05]  /*0e00*/  BSYNC B0 ;  /* 0x0000000000007941 */ /* 0x000fea0003800000 */
.L_x_1091:
        /* <DEDUP_REMOVED lines=14> */
.L_x_1094:
[----:B------:R-:W-:Y:S05]  /*0ef0*/  BSYNC B0 ;  /* 0x0000000000007941 */ /* 0x000fea0003800000 */
.L_x_1093:
        /* <DEDUP_REMOVED lines=10> */
.L_x_1096:
[----:B------:R-:W-:Y:S05]  /*0fa0*/  BSYNC B0 ;  /* 0x0000000000007941 */ /* 0x000fea0003800000 */
.L_x_1095:
        /* <DEDUP_REMOVED lines=10> */
.L_x_1098:
[----:B------:R-:W-:Y:S05]  /*1050*/  BSYNC B0 ;  /* 0x0000000000007941 */ /* 0x000fea0003800000 */
.L_x_1097:
        /* <DEDUP_REMOVED lines=10> */
.L_x_1100:
[----:B------:R-:W-:Y:S05]  /*1100*/  BSYNC B0 ;  /* 0x0000000000007941 */ /* 0x000fea0003800000 */
.L_x_1099:
        /* <DEDUP_REMOVED lines=10> */
.L_x_1086:
        /* <DEDUP_REMOVED lines=72> */
.L_x_1101:
        /* <DEDUP_REMOVED lines=26> */
.L_x_1102:
        /* <DEDUP_REMOVED lines=51> */
.L_x_1104:
[----:B------:R-:W-:Y:S05]  /*1b00*/  BSYNC B0 ;  /* 0x0000000000007941 */ /* 0x000fea0003800000 */
.L_x_1103:
        /* <DEDUP_REMOVED lines=22> */
.L_x_1106:
[----:B------:R-:W-:Y:S05]  /*1c70*/  BSYNC B0 ;  /* 0x0000000000007941 */ /* 0x000fea0003800000 */
.L_x_1105:
        /* <DEDUP_REMOVED lines=22> */
.L_x_1108:
[----:B------:R-:W-:Y:S05]  /*1de0*/  BSYNC B0 ;  /* 0x0000000000007941 */ /* 0x000fea0003800000 */
.L_x_1107:
        /* <DEDUP_REMOVED lines=21> */
.L_x_1110:
[----:B------:R-:W-:Y:S05]  /*1f40*/  BSYNC B0 ;  /* 0x0000000000007941 */ /* 0x000fea0003800000 */
.L_x_1109:
[C---:B------:R-:W-:Y:S01]  /*1f50*/  IMAD R0, R3.reuse, UR10, RZ ;  /* 0x0000000a03007c24 */ /* 0x040fe2000f8e02ff */
        /* <DEDUP_REMOVED lines=24> */
[C---:B------:R-:W-:Y:S01]  /*20e0*/  IMAD R8, R14.reuse, UR7, R0 ;  /* 0x000000070e087c24 */ /* 0x040fe2000f8e0200 */
[----:B------:R-:W-:Y:S01]  /*20f0*/  ULDC.64 UR6, c[0x0][0x268] ;  /* 0x00009a0000067ab9 */ /* 0x000fe20000000a00 */
[----:B------:R-:W-:Y:S01]  /*2100*/  MOV R178, R22 ;  /* 0x0000001600b27202 */ /* 0x000fe20000000f00 */
[----:B------:R-:W-:Y:S01]  /*2110*/  IMAD.WIDE.U32 R20, R14, UR6, R6 ;  /* 0x000000060e147c25 */ /* 0x000fe2000f8e0006 */
[----:B------:R1:W-:Y:S01]  /*2120*/  STL.64 [R1+0x40], R22 ;  /* 0x0000401601007387 */ /* 0x0003e20000100a00 */
[----:B------:R-:W-:Y:S01]  /*2130*/  IADD3 R179, R23, R8, RZ ;  /* 0x0000000817b37210 */ /* 0x000fe20007ffe0ff */
[----:B------:R-:W-:Y:S01]  /*2140*/  UIMAD UR27, UR31, UR26, UR27 ;  /* 0x0000001a1f1b72a4 */ /* 0x000fe2000f8e021b */
[----:B------:R-:W-:Y:S01]  /*2150*/  LOP3.LUT R0, R9, 0xfffffff0, RZ, 0xc0, !PT ;  /* 0xfffffff009007812 */ /* 0x000fe200078ec0ff */
[----:B------:R-:W-:Y:S01]  /*2160*/  IMAD.U32 R2, RZ, RZ, UR17 ;  /* 0x00000011ff027e24 */ /* 0x000fe2000f8e00ff */
[----:B------:R-:W-:Y:S01]  /*2170*/  ISETP.GE.AND P5, PT, R16, UR16, PT ;  /* 0x0000001010007c0c */ /* 0x000fe2000bfa6270 */
[----:B------:R1:W-:Y:S01]  /*2180*/  STL.64 [R1+0x38], R178 ;  /* 0x000038b201007387 */ /* 0x0003e20000100a00 */
[----:B------:R-:W-:-:S02]  /*2190*/  IMAD.IADD R11, R90, 0x1, -R11 ;  /* 0x000000015a0b7824 */ /* 0x000fc400078e0a0b */
[----:B--2-4-:R-:W-:Y:S01]  /*21a0*/  IMAD.IADD R12, R90, 0x1, -R0 ;  /* 0x000000015a0c7824 */ /* 0x014fe200078e0a00 */
[----:B------:R1:W-:Y:S01]  /*21b0*/  STL.64 [R1+0x48], R20 ;  /* 0x0000481401007387 */ /* 0x0003e20000100a00 */
[----:B------:R-:W-:Y:S01]  /*21c0*/  IMAD R0, R3, UR6, RZ ;  /* 0x0000000603007c24 */ /* 0x000fe2000f8e02ff */
[----:B------:R-:W-:Y:S01]  /*21d0*/  LEA.HI R4, R11, R11, RZ, 0x1 ;  /* 0x0000000b0b047211 */ /* 0x000fe200078f08ff */
[----:B------:R-:W-:Y:S01]  /*21e0*/  IMAD.WIDE.U32 R2, R2, UR26, R178 ;  /* 0x0000001a02027c25 */ /* 0x000fe2000f8e00b2 */
[----:B------:R-:W-:-:S03]  /*21f0*/  LEA.HI R13, R12, R12, RZ, 0x1 ;  /* 0x0000000c0c0d7211 */ /* 0x000fc600078f08ff */
[----:B------:R-:W-:Y:S02]  /*2200*/  IMAD R17, R14, UR7, R0 ;  /* 0x000000070e117c24 */ /* 0x000fe4000f8e0200 */
[----:B------:R-:W-:Y:S01]  /*2210*/  VIADD R5, R3, UR27 ;  /* 0x0000001b03057c36 */ /* 0x000fe20008000000 */
        /* <DEDUP_REMOVED lines=14> */
.L_x_1112:
[----:B------:R-:W-:Y:S05]  /*2300*/  BSYNC B0 ;  /* 0x0000000000007941 */ /* 0x000fea0003800000 */
.L_x_1111:
[----:B------:R-:W-:Y:S01]  /*2310*/  ISETP.GE.AND P1, PT, R16, UR16, PT ;  /* 0x0000001010007c0c */ /* 0x000fe2000bf26270 */
[----:B------:R-:W-:Y:S01]  /*2320*/  IMAD.SHL.U32 R15, R18, 0x8, RZ ;  /* 0x00000008120f7824 */ /* 0x000fe200078e00ff */
[----:B------:R-:W-:Y:S01]  /*2330*/  SHF.R.S32.HI R16, RZ, 0x1, R4 ;  /* 0x00000001ff107819 */ /* 0x000fe20000011404 */
[----:B------:R-:W-:Y:S01]  /*2340*/  USHF.L.U64.HI UR27, UR10, 0x5, UR11 ;  /* 0x000000050a1b7899 */ /* 0x000fe2000801020b */
[----:B------:R-:W-:Y:S01]  /*2350*/  SHF.R.S32.HI R14, RZ, 0x4, R9 ;  /* 0x00000004ff0e7819 */ /* 0x000fe20000011409 */
[----:B------:R-:W-:Y:S01]  /*2360*/  USHF.L.U32 UR28, UR10, 0x5, URZ ;  /* 0x000000050a1c7899 */ /* 0x000fe2000800063f */
[--C-:B----4-:R-:W-:Y:S01]  /*2370*/  SHF.R.S32.HI R6, RZ, 0x1, R13.reuse ;  /* 0x00000001ff067819 */ /* 0x110fe2000001140d */
[----:B------:R-:W-:Y:S01]  /*2380*/  IMAD.SHL.U32 R0, R16, 0x40, RZ ;  /* 0x0000004010007824 */ /* 0x000fe200078e00ff */
[----:B------:R-:W-:Y:S01]  /*2390*/  SHF.R.S32.HI R7, RZ, 0x1f, R13 ;  /* 0x0000001fff077819 */ /* 0x000fe2000001140d */
[----:B------:R-:W-:Y:S01]  /*23a0*/  BSSY B0, `(.L_x_1113) ;  /* 0x000001c000007945 */ /* 0x000fe20003800000 */
[----:B------:R-:W-:-:S02]  /*23b0*/  LEA.HI R10, R9, R14, RZ, 0x1 ;  /* 0x0000000e090a7211 */ /* 0x000fc400078f08ff */
[----:B------:R-:W-:Y:S02]  /*23c0*/  LEA.HI R7, R7, R6, RZ, 0x2 ;  /* 0x0000000607077211 */ /* 0x000fe400078f10ff */
[----:B------:R-:W-:Y:S02]  /*23d0*/  LOP3.LUT R0, R0, 0xc0, RZ, 0xc0, !PT ;  /* 0x000000c000007812 */ /* 0x000fe400078ec0ff */
[----:B------:R-:W-:Y:S02]  /*23e0*/  LOP3.LUT R10, R10, 0xfffffffe, RZ, 0xc0, !PT ;  /* 0xfffffffe0a0a7812 */ /* 0x000fe400078ec0ff */
[----:B------:R-:W-:Y:S02]  /*23f0*/  LOP3.LUT R9, R4, 0x7fffffe, RZ, 0xc0, !PT ;  /* 0x07fffffe04097812 */ /* 0x000fe400078ec0ff */
[----:B------:R-:W-:Y:S01]  /*2400*/  LOP3.LUT R8, R7, 0xfffffffc, RZ, 0xc0, !PT ;  /* 0xfffffffc07087812 */ /* 0x000fe200078ec0ff */
[----:B------:R-:W-:Y:S01]  /*2410*/  IMAD.IADD R10, R14, 0x1, -R10 ;  /* 0x000000010e0a7824 */ /* 0x000fe200078e0a0a */
[----:B------:R-:W-:Y:S01]  /*2420*/  LOP3.LUT R7, R0, 0x8, R15, 0xf8, !PT ;  /* 0x0000000800077812 */ /* 0x000fe200078ef80f */
[----:B------:R-:W-:Y:S01]  /*2430*/  IMAD.IADD R9, R11, 0x1, -R9 ;  /* 0x000000010b097824 */ /* 0x000fe200078e0a09 */
[----:B------:R-:W-:Y:S01]  /*2440*/  SHF.R.U32.HI R0, RZ, 0x3, R0 ;  /* 0x00000003ff007819 */ /* 0x000fe20000011600 */
[----:B------:R-:W-:Y:S01]  /*2450*/  IMAD.IADD R14, R6, 0x1, -R8 ;  /* 0x00000001060e7824 */ /* 0x000fe200078e0a08 */
[----:B------:R-:W-:-:S02]  /*2460*/  SHF.R.S32.HI R11, RZ, 0x1f, R12 ;  /* 0x0000001fff0b7819 */ /* 0x000fc4000001140c */
[----:B------:R-:W-:Y:S01]  /*2470*/  LOP3.LUT R8, R7, R0, RZ, 0x3c, !PT ;  /* 0x0000000007087212 */ /* 0x000fe200078e3cff */
        /* <DEDUP_REMOVED lines=14> */
.L_x_1114:
[----:B------:R-:W-:Y:S05]  /*2560*/  BSYNC B0 ;  /* 0x0000000000007941 */ /* 0x000fea0003800000 */
.L_x_1113:
        /* <DEDUP_REMOVED lines=18> */
.L_x_1116:
[----:B------:R-:W-:Y:S05]  /*2690*/  BSYNC B0 ;  /* 0x0000000000007941 */ /* 0x000fea0003800000 */
.L_x_1115:
        /* <DEDUP_REMOVED lines=18> */
.L_x_1118:
[----:B------:R-:W-:Y:S05]  /*27c0*/  BSYNC B0 ;  /* 0x0000000000007941 */ /* 0x000fea0003800000 */
.L_x_1117:
        /* <DEDUP_REMOVED lines=22> */
[----:B------:R-:W-:Y:S01]  /*2930*/  IMAD R6, R10, 0x8, R9 ;  /* 0x000000080a067824 */ /* 0x000fe200078e0209 */
        /* <DEDUP_REMOVED lines=24> */
.L_x_1120:
[----:B------:R-:W-:Y:S05]  /*2ac0*/  BSYNC B0 ;  /* 0x0000000000007941 */ /* 0x000fea0003800000 */
.L_x_1119:
        /* <DEDUP_REMOVED lines=19> */
.L_x_1122:
[----:B------:R-:W-:Y:S05]  /*2c00*/  BSYNC B0 ;  /* 0x0000000000007941 */ /* 0x000fea0003800000 */
.L_x_1121:
        /* <DEDUP_REMOVED lines=19> */
.L_x_1124:
[----:B------:R-:W-:Y:S05]  /*2d40*/  BSYNC B0 ;  /* 0x0000000000007941 */ /* 0x000fea0003800000 */
.L_x_1123:
        /* <DEDUP_REMOVED lines=23> */
.L_x_1126:
[----:B------:R-:W-:Y:S05]  /*2ec0*/  BSYNC B0 ;  /* 0x0000000000007941 */ /* 0x000fea0003800000 */
.L_x_1125:
[----:B------:R-:W-:Y:S01]  /*2ed0*/  LDSM.16.M88.4 R20, [R135+0x2000] ;  /* 0x002000008714783b */ /* 0x000fe20000000200 */
[----:B------:R-:W-:Y:S01]  /*2ee0*/  LOP3.LUT P0, RZ, R16, 0x2, RZ, 0xc0, !PT ;  /* 0x0000000210ff7812 */ /* 0x000fe2000780c0ff */
[----:B------:R-:W-:Y:S01]  /*2ef0*/  IMAD.MOV.U32 R0, RZ, RZ, 0x10 ;  /* 0x00000010ff007424 */ /* 0x000fe200078e00ff */
[----:B------:R-:W-:Y:S01]  /*2f00*/  LOP3.LUT P1, RZ, R14, 0x2, RZ, 0xc0, !PT ;  /* 0x000000020eff7812 */ /* 0x000fe2000782c0ff */
[----:B-1----:R-:W1:Y:S01]  /*2f10*/  LDSM.16.M88.4 R4, [R186+0x1000] ;  /* 0x00100000ba04783b */ /* 0x002e620000000200 */
[C---:B------:R-:W-:Y:S01]  /*2f20*/  VIADD R2, R135.reuse, 0x2000 ;  /* 0x0000200087027836 */ /* 0x040fe20000000000 */
[----:B------:R-:W-:Y:S01]  /*2f30*/  ULDC UR16, c[0x0][0x39c] ;  /* 0x0000e70000107ab9 */ /* 0x000fe20000000800 */
[----:B------:R-:W-:Y:S01]  /*2f40*/  SEL R0, R0, 0xfffffff0, !P1 ;  /* 0xfffffff000007807 */ /* 0x000fe20004800000 */
[----:B------:R-:W5:Y:S01]  /*2f50*/  LDSM.16.M88.4 R8, [R186] ;  /* 0x00000000ba08783b */ /* 0x000f620000000200 */
[----:B------:R-:W-:Y:S01]  /*2f60*/  VIADD R188, R135, 0x2020 ;  /* 0x0000202087bc7836 */ /* 0x000fe20000000000 */
[----:B------:R-:W-:-:S02]  /*2f70*/  UISETP.GT.AND UP0, UPT, UR17, UR12, UPT ;  /* 0x0000000c1100728c */ /* 0x000fc4000bf04270 */
[----:B------:R-:W-:Y:S01]  /*2f80*/  IMAD R187, R0, 0x2, R186 ;  /* 0x0000000200bb7824 */ /* 0x000fe200078e02ba */
[----:B------:R-:W0:Y:S01]  /*2f90*/  LDGDEPBAR ;  /* 0x00000000000079af */ /* 0x000e220000000000 */
[----:B------:R-:W-:-:S03]  /*2fa0*/  @P0 VIADD R188, R2, 0xffffffe0 ;  /* 0xffffffe002bc0836 */ /* 0x000fc60000000000 */
[----:B------:R-:W-:Y:S01]  /*2fb0*/  LDSM.16.M88.4 R12, [R187+0x1000] ;  /* 0x00100000bb0c783b */ /* 0x000fe20000000200 */
[C---:B------:R-:W-:Y:S02]  /*2fc0*/  VIADD R195, R188.reuse, 0x400 ;  /* 0x00000400bcc37836 */ /* 0x040fe40000000000 */
[C---:B------:R-:W-:Y:S01]  /*2fd0*/  VIADD R194, R188.reuse, 0x800 ;  /* 0x00000800bcc27836 */ /* 0x040fe20000000000 */
[----:B------:R-:W2:Y:S01]  /*2fe0*/  LDSM.16.M88.4 R24, [R188] ;  /* 0x00000000bc18783b */ /* 0x000ea20000000200 */
[C---:B------:R-:W-:Y:S02]  /*2ff0*/  VIADD R193, R188.reuse, 0xc00 ;  /* 0x00000c00bcc17836 */ /* 0x040fe40000000000 */
[C---:B------:R-:W-:Y:S01]  /*3000*/  VIADD R192, R188.reuse, 0x1000 ;  /* 0x00001000bcc07836 */ /* 0x040fe20000000000 */
[----:B------:R-:W3:Y:S01]  /*3010*/  LDSM.16.M88.4 R16, [R187] ;  /* 0x00000000bb10783b */ /* 0x000ee20000000200 */
[C---:B------:R-:W-:Y:S02]  /*3020*/  VIADD R191, R188.reuse, 0x1400 ;  /* 0x00001400bcbf7836 */ /* 0x040fe40000000000 */
[----:B------:R-:W-:-:S02]  /*3030*/  VIADD R190, R188, 0x1800 ;  /* 0x00001800bcbe7836 */ /* 0x000fc40000000000 */
[----:B------:R-:W-:Y:S01]  /*3040*/  VIADD R189, R188, 0x1c00 ;  /* 0x00001c00bcbd7836 */ /* 0x000fe20000000000 */
[-C--:B-1----:R-:W-:Y:S06]  /*3050*/  HMMA.16816.F32.BF16 R28, R4, R20.reuse, RZ ;  /* 0x00000014041c723c */ /* 0x082fec00000418ff */
[----:B-----5:R-:W-:Y:S06]  /*3060*/  HMMA.16816.F32.BF16 R32, R8, R20, RZ ;  /* 0x000000140820723c */ /* 0x020fec00000418ff */
[----:B------:R-:W-:-:S12]  /*3070*/  HMMA.16816.F32.BF16 R36, R4, R22, RZ ;  /* 0x000000160424723c */ /* 0x000fd800000418ff */
[-C--:B--2---:R-:W-:Y:S06]  /*3080*/  HMMA.16816.F32.BF16 R44, R12, R24.reuse, R28 ;  /* 0x000000180c2c723c */ /* 0x084fec000004181c */
[----:B---3--:R-:W-:Y:S01]  /*3090*/  HMMA.16816.F32.BF16 R40, R16, R24, R32 ;  /* 0x000000181028723c */ /* 0x008fe20000041820 */
[----:B------:R-:W1:Y:S05]  /*30a0*/  LDSM.16.M88.4 R32, [R135+0x2400] ;  /* 0x002400008720783b */ /* 0x000e6a0000000200 */
[----:B------:R-:W-:Y:S01]  /*30b0*/  HMMA.16816.F32.BF16 R28, R8, R22, RZ ;  /* 0x00000016081c723c */ /* 0x000fe200000418ff */
[----:B------:R-:W2:Y:S11]  /*30c0*/  LDSM.16.M88.4 R20, [R188+0x400] ;  /* 0x00040000bc14783b */ /* 0x000eb60000000200 */
[----:B------:R-:W-:Y:S01]  /*30d0*/  FMUL.FTZ R44, R44, UR16 ;  /* 0x000000102c2c7c20 */ /* 0x000fe20008410000 */
[----:B------:R-:W-:Y:S01]  /*30e0*/  FMUL.FTZ R45, R45, UR16 ;  /* 0x000000102d2d7c20 */ /* 0x000fe20008410000 */
[----:B------:R-:W-:Y:S01]  /*30f0*/  FMUL.FTZ R46, R46, UR16 ;  /* 0x000000102e2e7c20 */ /* 0x000fe20008410000 */
[----:B------:R-:W-:Y:S01]  /*3100*/  FMUL.FTZ R47, R47, UR16 ;  /* 0x000000102f2f7c20 */ /* 0x000fe20008410000 */
[----:B------:R-:W-:Y:S02]  /*3110*/  MUFU.TANH R139, R44 ;  /* 0x0000002c008b7308 */ /* 0x000fe40000002400 */
[----:B------:R-:W-:Y:S01]  /*3120*/  FMUL.FTZ R40, R40, UR16 ;  /* 0x0000001028287c20 */ /* 0x000fe20008410000 */
[----:B------:R-:W-:Y:S01]  /*3130*/  FMUL.FTZ R41, R41, UR16 ;  /* 0x0000001029297c20 */ /* 0x000fe20008410000 */
[----:B------:R-:W-:Y:S01]  /*3140*/  FMUL.FTZ R42, R42, UR16 ;  /* 0x000000102a2a7c20 */ /* 0x000fe20008410000 */
[----:B------:R-:W-:-:S03]  /*3150*/  FMUL.FTZ R43, R43, UR16 ;  /* 0x000000102b2b7c20 */ /* 0x000fc60008410000 */
[-C--:B------:R-:W-:Y:S01]  /*3160*/  HMMA.16816.F32.BF16 R48, R16, R26.reuse, R28 ;  /* 0x0000001a1030723c */ /* 0x080fe2000004181c */
[----:B------:R-:W-:Y:S05]  /*3170*/  MUFU.TANH R136, R40 ;  /* 0x0000002800887308 */ /* 0x000fea0000002400 */
[----:B------:R-:W-:Y:S03]  /*3180*/  HMMA.16816.F32.BF16 R28, R12, R26, R36 ;  /* 0x0000001a0c1c723c */ /* 0x000fe60000041824 */
[----:B------:R-:W3:Y:S03]  /*3190*/  MUFU.TANH R91, R41 ;  /* 0x00000029005b7308 */ /* 0x000ee60000002400 */
[-C--:B-1----:R-:W-:Y:S05]  /*31a0*/  HMMA.16816.F32.BF16 R36, R8, R32.reuse, RZ ;  /* 0x000000200824723c */ /* 0x082fea00000418ff */
[----:B------:R-:W-:Y:S01]  /*31b0*/  MUFU.TANH R107, R42 ;  /* 0x0000002a006b7308 */ /* 0x000fe20000002400 */
[----:B------:R-:W-:Y:S06]  /*31c0*/  HMMA.16816.F32.BF16 R24, R4, R32, RZ ;  /* 0x000000200418723c */ /* 0x000fec00000418ff */
[----:B------:R-:W-:Y:S01]  /*31d0*/  FMUL.FTZ R48, R48, UR16 ;  /* 0x0000001030307c20 */ /* 0x000fe20008410000 */
[----:B------:R2:W-:Y:S01]  /*31e0*/  MUFU.TANH R112, R43 ;  /* 0x0000002b00707308 */ /* 0x0005e20000002400 */
[----:B------:R-:W-:Y:S01]  /*31f0*/  FMUL.FTZ R50, R50, UR16 ;  /* 0x0000001032327c20 */ /* 0x000fe20008410000 */
[----:B------:R-:W-:Y:S01]  /*3200*/  FMUL.FTZ R49, R49, UR16 ;  /* 0x0000001031317c20 */ /* 0x000fe20008410000 */
[----:B------:R-:W-:-:S02]  /*3210*/  FMUL.FTZ R51, R51, UR16 ;  /* 0x0000001033337c20 */ /* 0x000fc40008410000 */
[----:B------:R-:W-:Y:S01]  /*3220*/  FMUL.FTZ R28, R28, UR16 ;  /* 0x000000101c1c7c20 */ /* 0x000fe20008410000 */
[----:B------:R-:W-:Y:S01]  /*3230*/  FMUL.FTZ R30, R30, UR16 ;  /* 0x000000101e1e7c20 */ /* 0x000fe20008410000 */
[----:B------:R-:W-:Y:S01]  /*3240*/  FMUL.FTZ R29, R29, UR16 ;  /* 0x000000101d1d7c20 */ /* 0x000fe20008410000 */
[----:B------:R-:W-:Y:S01]  /*3250*/  FMUL.FTZ R31, R31, UR16 ;  /* 0x000000101f1f7c20 */ /* 0x000fe20008410000 */
[----:B------:R-:W-:Y:S08]  /*3260*/  MUFU.TANH R142, R28 ;  /* 0x0000001c008e7308 */ /* 0x000ff00000002400 */
[----:B------:R-:W-:Y:S01]  /*3270*/  MUFU.TANH R159, R30 ;  /* 0x0000001e009f7308 */ /* 0x000fe20000002400 */
[----:B--2---:R-:W-:Y:S06]  /*3280*/  HMMA.16816.F32.BF16 R40, R16, R20, R36 ;  /* 0x000000141028723c */ /* 0x004fec0000041824 */
[----:B------:R-:W-:Y:S01]  /*3290*/  HMMA.16816.F32.BF16 R36, R4, R34, RZ ;  /* 0x000000220424723c */ /* 0x000fe200000418ff */
        /* <DEDUP_REMOVED lines=8> */
[----:B-1----:R-:W1:Y:S07]  /*3320*/  LDSM.16.M88.4 R28, [R135+0x2800] ;  /* 0x00280000871c783b */ /* 0x002e6e0000000200 */
[----:B------:R-:W-:Y:S08]  /*3330*/  MUFU.TANH R105, R49 ;  /* 0x0000003100697308 */ /* 0x000ff00000002400 */
[----:B------:R2:W-:Y:S08]  /*3340*/  MUFU.TANH R134, R51 ;  /* 0x0000003300867308 */ /* 0x0005f00000002400 */
[----:B------:R-:W5:Y:S08]  /*3350*/  MUFU.TANH R138, R45 ;  /* 0x0000002d008a7308 */ /* 0x000f700000002400 */
[----:B------:R-:W-:Y:S01]  /*3360*/  MUFU.TANH R152, R46 ;  /* 0x0000002e00987308 */ /* 0x000fe20000002400 */
[----:B--2---:R-:W-:Y:S06]  /*3370*/  HMMA.16816.F32.BF16 R48, R12, R20, R24 ;  /* 0x000000140c30723c */ /* 0x004fec0000041818 */
[----:B------:R-:W-:Y:S01]  /*3380*/  HMMA.16816.F32.BF16 R24, R8, R34, RZ ;  /* 0x000000220818723c */ /* 0x000fe200000418ff */
[----:B------:R-:W2:Y:S01]  /*3390*/  LDSM.16.M88.4 R32, [R188+0x800] ;  /* 0x00080000bc20783b */ /* 0x000ea20000000200 */
[----:B------:R4:W5:Y:S08]  /*33a0*/  MUFU.TANH R155, R47 ;  /* 0x0000002f009b7308 */ /* 0x0009700000002400 */
[----:B------:R-:W5:Y:S08]  /*33b0*/  MUFU.TANH R132, R40 ;  /* 0x0000002800847308 */ /* 0x000f700000002400 */
[----:B------:R-:W5:Y:S01]  /*33c0*/  MUFU.TANH R113, R41 ;  /* 0x0000002900717308 */ /* 0x000f620000002400 */
[----:B----4-:R-:W-:Y:S01]  /*33d0*/  HMMA.16816.F32.BF16 R44, R12, R22, R36 ;  /* 0x000000160c2c723c */ /* 0x010fe20000041824 */
[----:B------:R-:W-:Y:S01]  /*33e0*/  FMUL.FTZ R48, R48, UR16 ;  /* 0x0000001030307c20 */ /* 0x000fe20008410000 */
[----:B------:R-:W-:Y:S01]  /*33f0*/  FMUL.FTZ R49, R49, UR16 ;  /* 0x0000001031317c20 */ /* 0x000fe20008410000 */
[----:B------:R-:W-:Y:S01]  /*3400*/  FMUL.FTZ R50, R50, UR16 ;  /* 0x0000001032327c20 */ /* 0x000fe20008410000 */
[----:B------:R-:W-:-:S02]  /*3410*/  FMUL.FTZ R51, R51, UR16 ;  /* 0x0000001033337c20 */ /* 0x000fc40008410000 */
[----:B-1----:R-:W-:Y:S01]  /*3420*/  HMMA.16816.F32.BF16 R36, R8, R28, RZ ;  /* 0x0000001c0824723c */ /* 0x002fe200000418ff */
[----:B------:R-:W1:Y:S08]  /*3430*/  MUFU.TANH R103, R42 ;  /* 0x0000002a00677308 */ /* 0x000e700000002400 */
[----:B------:R4:W-:Y:S08]  /*3440*/  MUFU.TANH R104, R43 ;  /* 0x0000002b00687308 */ /* 0x0009f00000002400 */
[----:B------:R-:W-:Y:S01]  /*3450*/  MUFU.TANH R137, R48 ;  /* 0x0000003000897308 */ /* 0x000fe20000002400 */
[----:B------:R-:W-:Y:S01]  /*3460*/  FMUL.FTZ R2, R45, UR16 ;  /* 0x000000102d027c20 */ /* 0x000fe20008410000 */
[----:B------:R-:W-:Y:S01]  /*3470*/  FMUL.FTZ R44, R44, UR16 ;  /* 0x000000102c2c7c20 */ /* 0x000fe20008410000 */
[----:B------:R-:W-:-:S05]  /*3480*/  FMUL.FTZ R46, R46, UR16 ;  /* 0x000000102e2e7c20 */ /* 0x000fca0008410000 */
[----:B------:R-:W1:Y:S01]  /*3490*/  MUFU.TANH R177, R49 ;  /* 0x0000003100b17308 */ /* 0x000e620000002400 */
[----:B----4-:R-:W-:Y:S01]  /*34a0*/  HMMA.16816.F32.BF16 R40, R16, R22, R24 ;  /* 0x000000161028723c */ /* 0x010fe20000041818 */
[----:B------:R-:W4:Y:S05]  /*34b0*/  LDSM.16.M88.4 R24, [R135+0x2c00] ;  /* 0x002c00008718783b */ /* 0x000f2a0000000200 */
[----:B------:R-:W-:Y:S01]  /*34c0*/  HMMA.16816.F32.BF16 R20, R4, R28, RZ ;  /* 0x0000001c0414723c */ /* 0x000fe200000418ff */
[----:B------:R-:W-:Y:S08]  /*34d0*/  MUFU.TANH R143, R50 ;  /* 0x00000032008f7308 */ /* 0x000ff00000002400 */
[----:B------:R-:W1:Y:S08]  /*34e0*/  MUFU.TANH R153, R51 ;  /* 0x0000003300997308 */ /* 0x000e700000002400 */
[----:B------:R3:W-:Y:S01]  /*34f0*/  MUFU.TANH R126, R2 ;  /* 0x00000002007e7308 */ /* 0x0007e20000002400 */
[----:B------:R-:W-:Y:S01]  /*3500*/  FMUL.FTZ R40, R40, UR16 ;  /* 0x0000001028287c20 */ /* 0x000fe20008410000 */
[----:B------:R-:W-:Y:S01]  /*3510*/  FMUL.FTZ R42, R42, UR16 ;  /* 0x000000102a2a7c20 */ /* 0x000fe20008410000 */
[----:B------:R-:W-:Y:S01]  /*3520*/  FMUL.FTZ R41, R41, UR16 ;  /* 0x0000001029297c20 */ /* 0x000fe20008410000 */
[----:B------:R-:W-:-:S03]  /*3530*/  FMUL.FTZ R43, R43, UR16 ;  /* 0x000000102b2b7c20 */ /* 0x000fc60008410000 */
[----:B--2---:R-:W-:Y:S01]  /*3540*/  HMMA.16816.F32.BF16 R64, R12, R32, R20 ;  /* 0x000000200c40723c */ /* 0x004fe20000041814 */
[----:B------:R-:W-:Y:S05]  /*3550*/  MUFU.TANH R133, R44 ;  /* 0x0000002c00857308 */ /* 0x000fea0000002400 */
[----:B------:R-:W-:Y:S03]  /*3560*/  HMMA.16816.F32.BF16 R20, R4, R30, RZ ;  /* 0x0000001e0414723c */ /* 0x000fe600000418ff */
[----:B------:R2:W-:Y:S01]  /*3570*/  MUFU.TANH R154, R46 ;  /* 0x0000002e009a7308 */ /* 0x0005e20000002400 */
[----:B---3--:R-:W-:-:S02]  /*3580*/  FMUL.FTZ R2, R47, UR16 ;  /* 0x000000102f027c20 */ /* 0x008fc40008410000 */
[----:B------:R-:W-:Y:S01]  /*3590*/  HMMA.16816.F32.BF16 R48, R16, R32, R36 ;  /* 0x000000201030723c */ /* 0x000fe20000041824 */
[----:B------:R-:W3:Y:S04]  /*35a0*/  LDSM.16.M88.4 R36, [R135+0x3000] ;  /* 0x003000008724783b */ /* 0x000ee80000000200 */
[----:B------:R-:W1:Y:S01]  /*35b0*/  MUFU.TANH R127, R40 ;  /* 0x00000028007f7308 */ /* 0x000e620000002400 */
[----:B----4-:R-:W-:Y:S06]  /*35c0*/  HMMA.16816.F32.BF16 R56, R4, R24, RZ ;  /* 0x000000180438723c */ /* 0x010fec00000418ff */
[----:B------:R-:W-:Y:S01]  /*35d0*/  FMUL.FTZ R64, R64, UR16 ;  /* 0x0000001040407c20 */ /* 0x000fe20008410000 */
[----:B------:R-:W4:Y:S01]  /*35e0*/  MUFU.TANH R102, R42 ;  /* 0x0000002a00667308 */ /* 0x000f220000002400 */
[----:B--2---:R-:W-:Y:S01]  /*35f0*/  HMMA.16816.F32.BF16 R44, R8, R30, RZ ;  /* 0x0000001e082c723c */ /* 0x004fe200000418ff */
[----:B------:R-:W-:Y:S01]  /*3600*/  FMUL.FTZ R65, R65, UR16 ;  /* 0x0000001041417c20 */ /* 0x000fe20008410000 */
[----:B------:R-:W-:Y:S01]  /*3610*/  FMUL.FTZ R66, R66, UR16 ;  /* 0x0000001042427c20 */ /* 0x000fe20008410000 */
[----:B------:R-:W-:-:S03]  /*3620*/  FMUL.FTZ R67, R67, UR16 ;  /* 0x0000001043437c20 */ /* 0x000fc60008410000 */
[----:B------:R-:W-:Y:S01]  /*3630*/  HMMA.16816.F32.BF16 R60, R12, R34, R20 ;  /* 0x000000220c3c723c */ /* 0x000fe20000041814 */
[----:B------:R-:W2:Y:S01]  /*3640*/  MUFU.TANH R101, R41 ;  /* 0x0000002900657308 */ /* 0x000ea20000002400 */
[----:B------:R-:W5:Y:S02]  /*3650*/  LDSM.16.M88.4 R20, [R135+0x3400] ;  /* 0x003400008714783b */ /* 0x000f640000000200 */
[----:B------:R-:W-:Y:S01]  /*3660*/  FMUL.FTZ R49, R49, UR16 ;  /* 0x0000001031317c20 */ /* 0x000fe20008410000 */
[----:B------:R-:W-:Y:S01]  /*3670*/  FMUL.FTZ R50, R50, UR16 ;  /* 0x0000001032327c20 */ /* 0x000fe20008410000 */
[----:B------:R-:W-:Y:S01]  /*3680*/  HMMA.16816.F32.BF16 R28, R8, R24, RZ ;  /* 0x00000018081c723c */ /* 0x000fe200000418ff */
[----:B------:R-:W-:Y:S02]  /*3690*/  FMUL.FTZ R51, R51, UR16 ;  /* 0x0000001033337c20 */ /* 0x000fe40008410000 */
[----:B------:R1:W2:Y:S08]  /*36a0*/  MUFU.TANH R176, R43 ;  /* 0x0000002b00b07308 */ /* 0x0002b00000002400 */
[----:B------:R4:W2:Y:S01]  /*36b0*/  MUFU.TANH R156, R2 ;  /* 0x00000002009c7308 */ /* 0x0008a20000002400 */
[----:B------:R-:W-:Y:S01]  /*36c0*/  HMMA.16816.F32.BF16 R52, R16, R34, R44 ;  /* 0x000000221034723c */ /* 0x000fe2000004182c */
[----:B------:R-:W2:Y:S05]  /*36d0*/  LDSM.16.M88.4 R32, [R135+0x3c00] ;  /* 0x003c00008720783b */ /* 0x000eaa0000000200 */
[C---:B------:R-:W-:Y:S01]  /*36e0*/  HMMA.16816.F32.BF16 R44, R4.reuse, R26, RZ ;  /* 0x0000001a042c723c */ /* 0x040fe200000418ff */
[----:B------:R-:W-:Y:S01]  /*36f0*/  MUFU.TANH R98, R49 ;  /* 0x0000003100627308 */ /* 0x000fe20000002400 */
[----:B-1----:R-:W1:Y:S04]  /*3700*/  LDSM.16.M88.4 R40, [R188+0xc00] ;  /* 0x000c0000bc28783b */ /* 0x002e680000000200 */
[----:B---3--:R-:W-:Y:S03]  /*3710*/  HMMA.16816.F32.BF16 R68, R4, R38, RZ ;  /* 0x000000260444723c */ /* 0x008fe600000418ff */
[----:B------:R-:W-:Y:S01]  /*3720*/  MUFU.TANH R175, R50 ;  /* 0x0000003200af7308 */ /* 0x000fe20000002400 */
[----:B----4-:R-:W-:-:S02]  /*3730*/  FMUL.FTZ R2, R48, UR16 ;  /* 0x0000001030027c20 */ /* 0x010fc40008410000 */
[----:B------:R-:W-:Y:S05]  /*3740*/  HMMA.16816.F32.BF16 R24, R8, R26, RZ ;  /* 0x0000001a0818723c */ /* 0x000fea00000418ff */
[----:B------:R3:W4:Y:S01]  /*3750*/  MUFU.TANH R99, R2 ;  /* 0x0000000200637308 */ /* 0x0007220000002400 */
[C---:B-----5:R-:W-:Y:S06]  /*3760*/  HMMA.16816.F32.BF16 R72, R4.reuse, R20, RZ ;  /* 0x000000140448723c */ /* 0x060fec00000418ff */
[----:B------:R-:W-:Y:S01]  /*3770*/  HMMA.16816.F32.BF16 R84, R4, R22, RZ ;  /* 0x000000160454723c */ /* 0x000fe200000418ff */
[----:B------:R1:W-:Y:S08]  /*3780*/  MUFU.TANH R100, R51 ;  /* 0x0000003300647308 */ /* 0x0003f00000002400 */
[----:B------:R-:W5:Y:S01]  /*3790*/  MUFU.TANH R124, R64 ;  /* 0x00000040007c7308 */ /* 0x000f620000002400 */
[----:B---3--:R-:W-:Y:S01]  /*37a0*/  FMUL.FTZ R2, R60, UR16 ;  /* 0x000000103c027c20 */ /* 0x008fe20008410000 */
[----:B--2---:R-:W-:Y:S06]  /*37b0*/  HMMA.16816.F32.BF16 R92, R8, R32, RZ ;  /* 0x00000020085c723c */ /* 0x004fec00000418ff */
[----:B------:R2:W-:Y:S01]  /*37c0*/  MUFU.TANH R118, R2 ;  /* 0x0000000200767308 */ /* 0x0005e20000002400 */
[-C--:B-1----:R-:W-:Y:S01]  /*37d0*/  HMMA.16816.F32.BF16 R48, R16, R40.reuse, R28 ;  /* 0x000000281030723c */ /* 0x082fe2000004181c */
[----:B------:R-:W1:Y:S05]  /*37e0*/  LDSM.16.M88.4 R28, [R135+0x3800] ;  /* 0x00380000871c783b */ /* 0x000e6a0000000200 */
[----:B------:R-:W-:Y:S01]  /*37f0*/  HMMA.16816.F32.BF16 R56, R12, R40, R56 ;  /* 0x000000280c38723c */ /* 0x000fe20000041838 */
[----:B------:R-:W3:Y:S05]  /*3800*/  MUFU.TANH R119, R65 ;  /* 0x0000004100777308 */ /* 0x000eea0000002400 */
[----:B------:R-:W-:Y:S03]  /*3810*/  HMMA.16816.F32.BF16 R144, R8, R34, RZ ;  /* 0x000000220890723c */ /* 0x000fe600000418ff */
[----:B------:R-:W3:Y:S01]  /*3820*/  MUFU.TANH R160, R66 ;  /* 0x0000004200a07308 */ /* 0x000ee20000002400 */
[----:B--2---:R-:W-:-:S02]  /*3830*/  FMUL.FTZ R2, R62, UR16 ;  /* 0x000000103e027c20 */ /* 0x004fc40008410000 */
[C---:B------:R-:W-:Y:S05]  /*3840*/  HMMA.16816.F32.BF16 R128, R4.reuse, R32, RZ ;  /* 0x000000200480723c */ /* 0x040fea00000418ff */
[----:B------:R2:W3:Y:S01]  /*3850*/  MUFU.TANH R163, R2 ;  /* 0x0000000200a37308 */ /* 0x0004e20000002400 */
[----:B------:R-:W-:Y:S06]  /*3860*/  HMMA.16816.F32.BF16 R168, R4, R34, RZ ;  /* 0x0000002204a8723c */ /* 0x000fec00000418ff */
[----:B------:R-:W-:Y:S01]  /*3870*/  FMUL.FTZ R3, R56, UR16 ;  /* 0x0000001038037c20 */ /* 0x000fe20008410000 */
[----:B------:R4:W-:Y:S08]  /*3880*/  MUFU.TANH R162, R67 ;  /* 0x0000004300a27308 */ /* 0x0009f00000002400 */
[----:B------:R5:W-:Y:S01]  /*3890*/  MUFU.TANH R114, R3 ;  /* 0x0000000300727308 */ /* 0x000be20000002400 */
[----:B--2---:R-:W-:Y:S01]  /*38a0*/  FMUL.FTZ R2, R61, UR16 ;  /* 0x000000103d027c20 */ /* 0x004fe20008410000 */
[----:B-1----:R-:W-:Y:S06]  /*38b0*/  HMMA.16816.F32.BF16 R120, R8, R30, RZ ;  /* 0x0000001e0878723c */ /* 0x002fec00000418ff */
[----:B------:R1:W-:Y:S01]  /*38c0*/  MUFU.TANH R174, R2 ;  /* 0x0000000200ae7308 */ /* 0x0003e20000002400 */
[C---:B----4-:R-:W-:Y:S06]  /*38d0*/  HMMA.16816.F32.BF16 R64, R4.reuse, R36, RZ ;  /* 0x000000240440723c */ /* 0x050fec00000418ff */
[----:B------:R-:W-:Y:S01]  /*38e0*/  HMMA.16816.F32.BF16 R108, R4, R28, RZ ;  /* 0x0000001c046c723c */ /* 0x000fe200000418ff */
[----:B-----5:R-:W-:-:S05]  /*38f0*/  FMUL.FTZ R3, R57, UR16 ;  /* 0x0000001039037c20 */ /* 0x020fca0008410000 */
[----:B------:R-:W-:Y:S01]  /*3900*/  HMMA.16816.F32.BF16 R148, R4, R30, RZ ;  /* 0x0000001e0494723c */ /* 0x000fe200000418ff */
[----:B------:R2:W-:Y:S01]  /*3910*/  MUFU.TANH R115, R3 ;  /* 0x0000000300737308 */ /* 0x0005e20000002400 */
[----:B-1----:R-:W-:-:S04]  /*3920*/  FMUL.FTZ R2, R63, UR16 ;  /* 0x000000103f027c20 */ /* 0x002fc80008410000 */
[----:B------:R-:W-:Y:S01]  /*3930*/  HMMA.16816.F32.BF16 R60, R8, R20, RZ ;  /* 0x00000014083c723c */ /* 0x000fe200000418ff */
[----:B------:R-:W-:Y:S01]  /*3940*/  FMUL.FTZ R5, R59, UR16 ;  /* 0x000000103b057c20 */ /* 0x000fe20008410000 */
[----:B------:R-:W-:Y:S01]  /*3950*/  IMAD.U32 R7, RZ, RZ, UR19 ;  /* 0x00000013ff077e24 */ /* 0x000fe2000f8e00ff */
[----:B------:R1:W-:Y:S08]  /*3960*/  MUFU.TANH R173, R2 ;  /* 0x0000000200ad7308 */ /* 0x0003f00000002400 */
[----:B------:R-:W-:Y:S01]  /*3970*/  MUFU.TANH R30, R5 ;  /* 0x00000005001e7308 */ /* 0x000fe20000002400 */
[----:B--2---:R-:W-:-:S07]  /*3980*/  FMUL.FTZ R3, R58, UR16 ;  /* 0x000000103a037c20 */ /* 0x004fce0008410000 */
[----:B------:R2:W-:Y:S01]  /*3990*/  MUFU.TANH R165, R3 ;  /* 0x0000000300a57308 */ /* 0x0005e20000002400 */
[----:B-1----:R-:W-:-:S07]  /*39a0*/  FMUL.FTZ R2, R52, UR16 ;  /* 0x0000001034027c20 */ /* 0x002fce0008410000 */
[----:B------:R1:W-:Y:S01]  /*39b0*/  MUFU.TANH R116, R2 ;  /* 0x0000000200747308 */ /* 0x0003e20000002400 */
[----:B--2---:R-:W-:Y:S02]  /*39c0*/  IMAD.U32 R3, RZ, RZ, UR17 ;  /* 0x00000011ff037e24 */ /* 0x004fe4000f8e00ff */
[----:B-1----:R-:W-:-:S05]  /*39d0*/  FMUL.FTZ R2, R54, UR16 ;  /* 0x0000001036027c20 */ /* 0x002fca0008410000 */
[----:B------:R1:W2:Y:S02]  /*39e0*/  MUFU.TANH R96, R2 ;  /* 0x0000000200607308 */ /* 0x0002a40000002400 */
[----:B-1----:R-:W-:-:S06]  /*39f0*/  FMUL.FTZ R2, R53, UR16 ;  /* 0x0000001035027c20 */ /* 0x002fcc0008410000 */
[----:B------:R1:W4:Y:S02]  /*3a00*/  MUFU.TANH R164, R2 ;  /* 0x0000000200a47308 */ /* 0x0003240000002400 */
[----:B-1----:R-:W-:Y:S02]  /*3a10*/  FMUL.FTZ R2, R55, UR16 ;  /* 0x0000001037027c20 */ /* 0x002fe40008410000 */
[C---:B------:R-:W-:Y:S04]  /*3a20*/  HMMA.16816.F32.BF16 R52, R8.reuse, R36, RZ ;  /* 0x000000240834723c */ /* 0x040fe800000418ff */
[----:B------:R1:W5:Y:S02]  /*3a30*/  MUFU.TANH R97, R2 ;  /* 0x0000000200617308 */ /* 0x0003640000002400 */
[----:B------:R-:W-:Y:S01]  /*3a40*/  HMMA.16816.F32.BF16 R36, R8, R38, RZ ;  /* 0x000000260824723c */ /* 0x000fe200000418ff */
[----:B-1----:R-:W-:-:S05]  /*3a50*/  FMUL.FTZ R2, R48, UR16 ;  /* 0x0000001030027c20 */ /* 0x002fca0008410000 */
[----:B------:R1:W5:Y:S02]  /*3a60*/  MUFU.TANH R117, R2 ;  /* 0x0000000200757308 */ /* 0x0003640000002400 */
[----:B-1----:R-:W-:-:S06]  /*3a70*/  FMUL.FTZ R2, R49, UR16 ;  /* 0x0000001031027c20 */ /* 0x002fcc0008410000 */
[----:B------:R1:W5:Y:S02]  /*3a80*/  MUFU.TANH R172, R2 ;  /* 0x0000000200ac7308 */ /* 0x0003640000002400 */
[----:B-1----:R-:W-:-:S06]  /*3a90*/  FMUL.FTZ R2, R50, UR16 ;  /* 0x0000001032027c20 */ /* 0x002fcc0008410000 */
[----:B------:R1:W-:Y:S02]  /*3aa0*/  MUFU.TANH R167, R2 ;  /* 0x0000000200a77308 */ /* 0x0003e40000002400 */
[----:B-1----:R-:W-:Y:S02]  /*3ab0*/  FMUL.FTZ R2, R51, UR16 ;  /* 0x0000001033027c20 */ /* 0x002fe40008410000 */
[----:B------:R-:W-:Y:S04]  /*3ac0*/  HMMA.16816.F32.BF16 R48, R8, R22, RZ ;  /* 0x000000160830723c */ /* 0x000fe800000418ff */
[----:B------:R1:W5:Y:S02]  /*3ad0*/  MUFU.TANH R166, R2 ;  /* 0x0000000200a67308 */ /* 0x0003640000002400 */
[-C--:B------:R-:W-:Y:S06]  /*3ae0*/  HMMA.16816.F32.BF16 R20, R12, R42.reuse, R44 ;  /* 0x0000002a0c14723c */ /* 0x080fec000004182c */
[----:B------:R-:W-:Y:S01]  /*3af0*/  HMMA.16816.F32.BF16 R40, R16, R42, R24 ;  /* 0x0000002a1028723c */ /* 0x000fe20000041818 */
[----:B-1----:R-:W-:-:S05]  /*3b00*/  LOP3.LUT R2, R80, 0xffffffe0, RZ, 0xc0, !PT ;  /* 0xffffffe050027812 */ /* 0x002fca00078ec0ff */
[----:B------:R-:W-:Y:S01]  /*3b10*/  HMMA.16816.F32.BF16 R80, R8, R28, RZ ;  /* 0x0000001c0850723c */ /* 0x000fe200000418ff */
[----:B------:R-:W1:Y:S01]  /*3b20*/  LDSM.16.M88.4 R8, [R188+0x1000] ;  /* 0x00100000bc08783b */ /* 0x000e620000000200 */
[C---:B------:R-:W-:Y:S02]  /*3b30*/  IMAD.IADD R2, R90.reuse, 0x1, -R2 ;  /* 0x000000015a027824 */ /* 0x040fe400078e0a02 */
[----:B------:R-:W-:-:S03]  /*3b40*/  IMAD.SHL.U32 R90, R90, 0x2, RZ ;  /* 0x000000025a5a7824 */ /* 0x000fc600078e00ff */
[----:B------:R-:W-:-:S05]  /*3b50*/  SHF.R.S32.HI R4, RZ, 0x1f, R2 ;  /* 0x0000001fff047819 */ /* 0x000fca0000011402 */
[----:B------:R-:W-:Y:S01]  /*3b60*/  FMUL.FTZ R6, R20, UR16 ;  /* 0x0000001014067c20 */ /* 0x000fe20008410000 */
[----:B------:R-:W-:Y:S01]  /*3b70*/  LOP3.LUT R141, R90, 0x6, RZ, 0xc0, !PT ;  /* 0x000000065a8d7812 */ /* 0x000fe200078ec0ff */
[----:B------:R-:W-:Y:S01]  /*3b80*/  FMUL.FTZ R25, R21, UR16 ;  /* 0x0000001015197c20 */ /* 0x000fe20008410000 */
[----:B------:R-:W-:Y:S01]  /*3b90*/  LEA.HI R2, R4, R2, RZ, 0x2 ;  /* 0x0000000204027211 */ /* 0x000fe200078f10ff */
[----:B------:R3:W5:Y:S01]  /*3ba0*/  MUFU.TANH R28, R6 ;  /* 0x00000006001c7308 */ /* 0x0007620000002400 */
[----:B------:R-:W-:Y:S02]  /*3bb0*/  IMAD.U32 R21, RZ, RZ, UR19 ;  /* 0x00000013ff157e24 */ /* 0x000fe4000f8e00ff */
[----:B------:R-:W-:Y:S01]  /*3bc0*/  FMUL.FTZ R24, R22, UR16 ;  /* 0x0000001016187c20 */ /* 0x000fe20008410000 */
[----:B------:R-:W-:Y:S01]  /*3bd0*/  SHF.R.S32.HI R2, RZ, 0x2, R2 ;  /* 0x00000002ff027819 */ /* 0x000fe20000011402 */
[----:B------:R-:W-:Y:S02]  /*3be0*/  IMAD.U32 R20, RZ, RZ, UR19 ;  /* 0x00000013ff147e24 */ /* 0x000fe4000f8e00ff */
[----:B------:R-:W-:Y:S01]  /*3bf0*/  FMUL.FTZ R26, R23, UR16 ;  /* 0x00000010171a7c20 */ /* 0x000fe20008410000 */
[----:B------:R-:W-:-:S02]  /*3c00*/  IMAD R3, R3, 0x80, R141 ;  /* 0x0000008003037824 */ /* 0x000fc400078e028d */
[----:B------:R-:W-:Y:S01]  /*3c10*/  IMAD.IADD R4, R79, 0x1, R2 ;  /* 0x000000014f047824 */ /* 0x000fe200078e0202 */
[----:B------:R-:W5:Y:S01]  /*3c20*/  MUFU.TANH R29, R24 ;  /* 0x00000018001d7308 */ /* 0x000f620000002400 */
[----:B------:R-:W-:Y:S02]  /*3c30*/  VIADD R5, R3, 0x1 ;  /* 0x0000000103057836 */ /* 0x000fe40000000000 */
[C---:B------:R-:W-:Y:S01]  /*3c40*/  VIADD R22, R4.reuse, 0x8 ;  /* 0x0000000804167836 */ /* 0x040fe20000000000 */
[--C-:B------:R-:W-:Y:S01]  /*3c50*/  IADD3 R21, R21, 0x8, R4.reuse ;  /* 0x0000000815157810 */ /* 0x100fe20007ffe004 */
[----:B------:R-:W-:Y:S01]  /*3c60*/  VIADD R23, R4, 0x40 ;  /* 0x0000004004177836 */ /* 0x000fe20000000000 */
[----:B------:R-:W-:Y:S01]  /*3c70*/  IADD3 R7, R7, 0x48, R4 ;  /* 0x0000004807077810 */ /* 0x000fe20007ffe004 */
[----:B------:R-:W-:Y:S01]  /*3c80*/  IMAD R2, R78, 0x20, R77 ;  /* 0x000000204e027824 */ /* 0x000fe200078e024d */
[----:B------:R-:W-:Y:S01]  /*3c90*/  VIADDMNMX R198, R4, UR32, RZ, !PT ;  /* 0x0000002004c67c46 */ /* 0x000fe2000f8001ff */
[----:B---3--:R-:W-:Y:S01]  /*3ca0*/  IMAD.U32 R6, RZ, RZ, UR19 ;  /* 0x00000013ff067e24 */ /* 0x008fe2000f8e00ff */
[----:B------:R-:W-:Y:S01]  /*3cb0*/  MUFU.TANH R161, R25 ;  /* 0x0000001900a17308 */ /* 0x000fe20000002400 */
[----:B------:R-:W-:Y:S01]  /*3cc0*/  VIMNMX R202, R21, UR24, PT ;  /* 0x0000001815ca7c48 */ /* 0x000fe2000bfe0100 */
[----:B------:R-:W-:Y:S01]  /*3cd0*/  IMAD.IADD R2, R76, 0x1, R2 ;  /* 0x000000014c027824 */ /* 0x000fe200078e0202 */
[----:B------:R-:W-:Y:S01]  /*3ce0*/  VIMNMX R200, R7, UR24, PT ;  /* 0x0000001807c87c48 */ /* 0x000fe2000bfe0100 */
[----:B------:R-:W-:Y:S01]  /*3cf0*/  FMUL.FTZ R7, R42, UR16 ;  /* 0x000000102a077c20 */ /* 0x000fe20008410000 */
[----:B------:R-:W-:-:S02]  /*3d00*/  VIADDMNMX R203, R4, R6, UR24, PT ;  /* 0x0000001804cb7e46 */ /* 0x000fc4000b800106 */
[----:B------:R-:W-:Y:S01]  /*3d10*/  IADD3 R6, R20, 0x40, R4 ;  /* 0x0000004014067810 */ /* 0x000fe20007ffe004 */
[----:B------:R3:W-:Y:S01]  /*3d20*/  MUFU.TANH R158, R26 ;  /* 0x0000001a009e7308 */ /* 0x0007e20000002400 */
[----:B------:R-:W-:Y:S01]  /*3d30*/  VIADD R4, R4, 0x48 ;  /* 0x0000004804047836 */ /* 0x000fe20000000000 */
[----:B------:R-:W-:Y:S02]  /*3d40*/  ISETP.GE.AND P5, PT, R5, R203, PT ;  /* 0x000000cb0500720c */ /* 0x000fe40003fa6270 */
[----:B------:R-:W-:Y:S01]  /*3d50*/  VIMNMX R201, R6, UR24, PT ;  /* 0x0000001806c97c48 */ /* 0x000fe2000bfe0100 */
[----:B------:R-:W-:Y:S01]  /*3d60*/  FMUL.FTZ R6, R40, UR16 ;  /* 0x0000001028067c20 */ /* 0x000fe20008410000 */
[----:B------:R-:W-:Y:S02]  /*3d70*/  VIADDMNMX R197, R22, UR32, RZ, !PT ;  /* 0x0000002016c57c46 */ /* 0x000fe4000f8001ff */
[----:B------:R-:W-:Y:S01]  /*3d80*/  VIADDMNMX R199, R23, UR32, RZ, !PT ;  /* 0x0000002017c77c46 */ /* 0x000fe2000f8001ff */
[----:B------:R2:W5:Y:S01]  /*3d90*/  MUFU.TANH R78, R6 ;  /* 0x00000006004e7308 */ /* 0x0005620000002400 */
[----:B------:R-:W-:Y:S01]  /*3da0*/  VIADDMNMX R196, R4, UR32, RZ, !PT ;  /* 0x0000002004c47c46 */ /* 0x000fe2000f8001ff */
[----:B------:R-:W-:Y:S01]  /*3db0*/  VIADD R4, R3, 0x8 ;  /* 0x0000000803047836 */ /* 0x000fe20000000000 */
[C---:B------:R-:W-:Y:S01]  /*3dc0*/  ISETP.GE.AND P3, PT, R5.reuse, R202, PT ;  /* 0x000000ca0500720c */ /* 0x040fe20003f66270 */
[----:B-1----:R-:W-:Y:S01]  /*3dd0*/  HMMA.16816.F32.BF16 R20, R12, R8, R64 ;  /* 0x000000080c14723c */ /* 0x002fe20000041840 */
[----:B------:R-:W-:-:S02]  /*3de0*/  ISETP.GE.AND P1, PT, R5, R201, PT ;  /* 0x000000c90500720c */ /* 0x000fc40003f26270 */
[C---:B------:R-:W-:Y:S02]  /*3df0*/  ISETP.GE.AND P4, PT, R5.reuse, R200, PT ;  /* 0x000000c80500720c */ /* 0x040fe40003f86270 */
[----:B------:R-:W-:Y:S01]  /*3e00*/  ISETP.LT.OR P5, PT, R5, R198, P5 ;  /* 0x000000c60500720c */ /* 0x000fe20002fa1670 */
[----:B---3--:R-:W-:Y:S01]  /*3e10*/  HMMA.16816.F32.BF16 R24, R16, R8, R52 ;  /* 0x000000081018723c */ /* 0x008fe20000041834 */
[----:B------:R-:W-:Y:S02]  /*3e20*/  ISETP.GE.AND P0, PT, R3, R203, PT ;  /* 0x000000cb0300720c */ /* 0x000fe40003f06270 */
[C---:B------:R-:W-:Y:S02]  /*3e30*/  ISETP.LT.OR P3, PT, R5.reuse, R197, P3 ;  /* 0x000000c50500720c */ /* 0x040fe40001f61670 */
[C---:B------:R-:W-:Y:S02]  /*3e40*/  ISETP.LT.OR P1, PT, R5.reuse, R199, P1 ;  /* 0x000000c70500720c */ /* 0x040fe40000f21670 */
[----:B------:R-:W-:Y:S01]  /*3e50*/  ISETP.LT.OR P4, PT, R5, R196, P4 ;  /* 0x000000c40500720c */ /* 0x000fe20002781670 */
[----:B------:R-:W-:Y:S01]  /*3e60*/  FMUL.FTZ R5, R43, UR16 ;  /* 0x000000102b057c20 */ /* 0x000fe20008410000 */
[----:B------:R-:W-:Y:S01]  /*3e70*/  FSEL R91, R91, -INF , !P5 ;  /* 0xff8000005b5b7808 */ /* 0x000fe20006800000 */
[----:B--2---:R-:W-:Y:S01]  /*3e80*/  FMUL.FTZ R6, R41, UR16 ;  /* 0x0000001029067c20 */ /* 0x004fe20008410000 */
[C---:B------:R-:W-:Y:S01]  /*3e90*/  ISETP.GE.AND P2, PT, R4.reuse, R203, PT ;  /* 0x000000cb0400720c */ /* 0x040fe20003f46270 */
[----:B------:R1:W-:Y:S01]  /*3ea0*/  MUFU.TANH R34, R5 ;  /* 0x0000000500227308 */ /* 0x0003e20000002400 */
[----:B------:R-:W-:-:S02]  /*3eb0*/  ISETP.GE.AND P5, PT, R4, R202, PT ;  /* 0x000000ca0400720c */ /* 0x000fc40003fa6270 */
[CC--:B------:R-:W-:Y:S02]  /*3ec0*/  ISETP.LT.OR P0, PT, R3.reuse, R198.reuse, P0 ;  /* 0x000000c60300720c */ /* 0x0c0fe40000701670 */
[C---:B------:R-:W-:Y:S02]  /*3ed0*/  ISETP.LT.OR P2, PT, R4.reuse, R198, P2 ;  /* 0x000000c60400720c */ /* 0x040fe40001741670 */
[----:B------:R-:W-:Y:S01]  /*3ee0*/  ISETP.LT.OR P5, PT, R4, R197, P5 ;  /* 0x000000c50400720c */ /* 0x000fe20002fa1670 */
[----:B------:R2:W-:Y:S01]  /*3ef0*/  MUFU.TANH R54, R6 ;  /* 0x0000000600367308 */ /* 0x0005e20000002400 */
[C---:B------:R-:W-:Y:S02]  /*3f00*/  ISETP.GE.AND P6, PT, R3.reuse, R202, PT ;  /* 0x000000ca0300720c */ /* 0x040fe40003fc6270 */
[----:B------:R-:W-:Y:S02]  /*3f10*/  FSEL R90, R136, -INF , !P0 ;  /* 0xff800000885a7808 */ /* 0x000fe40004000000 */
[----:B------:R-:W-:-:S02]  /*3f20*/  ISETP.GE.AND P0, PT, R3, R201, PT ;  /* 0x000000c90300720c */ /* 0x000fc40003f06270 */
[----:B------:R-:W-:Y:S01]  /*3f30*/  FSEL R138, R138, -INF , !P1 ;  /* 0xff8000008a8a7808 */ /* 0x000fe20004800000 */
[----:B------:R-:W3:Y:S01]  /*3f40*/  MUFU.TANH R41, R7 ;  /* 0x0000000700297308 */ /* 0x000ee20000002400 */
[----:B-1----:R-:W-:Y:S01]  /*3f50*/  VIADD R5, R3, 0x9 ;  /* 0x0000000903057836 */ /* 0x002fe20000000000 */
[----:B------:R-:W-:Y:S02]  /*3f60*/  FSEL R155, R155, -INF , !P4 ;  /* 0xff8000009b9b7808 */ /* 0x000fe40006000000 */
[----:B------:R-:W-:Y:S02]  /*3f70*/  FSEL R77, R125, -INF , !P2 ;  /* 0xff8000007d4d7808 */ /* 0x000fe40005000000 */
[----:B------:R-:W-:Y:S02]  /*3f80*/  FSEL R106, R106, -INF , !P5 ;  /* 0xff8000006a6a7808 */ /* 0x000fe40006800000 */
[----:B------:R-:W-:Y:S01]  /*3f90*/  ISETP.LT.OR P6, PT, R3, R197, P6 ;  /* 0x000000c50300720c */ /* 0x000fe200037c1670 */
[----:B--2---:R-:W-:Y:S01]  /*3fa0*/  FMUL.FTZ R6, R24, UR16 ;  /* 0x0000001018067c20 */ /* 0x004fe20008410000 */
[----:B------:R-:W-:-:S02]  /*3fb0*/  ISETP.GE.AND P1, PT, R5, R203, PT ;  /* 0x000000cb0500720c */ /* 0x000fc40003f26270 */
[C---:B------:R-:W-:Y:S01]  /*3fc0*/  ISETP.GE.AND P4, PT, R5.reuse, R202, PT ;  /* 0x000000ca0500720c */ /* 0x040fe20003f86270 */
[----:B------:R1:W2:Y:S01]  /*3fd0*/  MUFU.TANH R52, R6 ;  /* 0x0000000600347308 */ /* 0x0002a20000002400 */
[C---:B------:R-:W-:Y:S02]  /*3fe0*/  ISETP.GE.AND P2, PT, R5.reuse, R201, PT ;  /* 0x000000c90500720c */ /* 0x040fe40003f46270 */
[----:B------:R-:W-:Y:S02]  /*3ff0*/  ISETP.GE.AND P5, PT, R5, R200, PT ;  /* 0x000000c80500720c */ /* 0x000fe40003fa6270 */
[----:B------:R-:W-:Y:S02]  /*4000*/  ISETP.LT.OR P0, PT, R3, R199, P0 ;  /* 0x000000c70300720c */ /* 0x000fe40000701670 */
[----:B------:R-:W-:Y:S02]  /*4010*/  FSEL R107, R107, -INF , !P6 ;  /* 0xff8000006b6b7808 */ /* 0x000fe40007000000 */
[----:B------:R-:W-:-:S02]  /*4020*/  FSEL R112, R112, -INF , !P3 ;  /* 0xff80000070707808 */ /* 0x000fc40005800000 */
[C---:B------:R-:W-:Y:S02]  /*4030*/  ISETP.LT.OR P1, PT, R5.reuse, R198, P1 ;  /* 0x000000c60500720c */ /* 0x040fe40000f21670 */
[C---:B------:R-:W-:Y:S02]  /*4040*/  ISETP.LT.OR P4, PT, R5.reuse, R197, P4 ;  /* 0x000000c50500720c */ /* 0x040fe40002781670 */
[C---:B------:R-:W-:Y:S02]  /*4050*/  ISETP.LT.OR P2, PT, R5.reuse, R199, P2 ;  /* 0x000000c70500720c */ /* 0x040fe40001741670 */
[----:B------:R-:W-:Y:S01]  /*4060*/  ISETP.LT.OR P5, PT, R5, R196, P5 ;  /* 0x000000c40500720c */ /* 0x000fe20002fa1670 */
[----:B------:R-:W-:Y:S01]  /*4070*/  FMUL.FTZ R5, R27, UR16 ;  /* 0x000000101b057c20 */ /* 0x000fe20008410000 */
[C---:B------:R-:W-:Y:S01]  /*4080*/  ISETP.GE.AND P6, PT, R4.reuse, R201, PT ;  /* 0x000000c90400720c */ /* 0x040fe20003fc6270 */
[----:B-1----:R-:W-:Y:S01]  /*4090*/  FMUL.FTZ R6, R25, UR16 ;  /* 0x0000001019067c20 */ /* 0x002fe20008410000 */
[----:B------:R-:W-:Y:S01]  /*40a0*/  ISETP.GE.AND P3, PT, R4, R200, PT ;  /* 0x000000c80400720c */ /* 0x000fe20003f66270 */
[----:B------:R1:W-:Y:S01]  /*40b0*/  MUFU.TANH R79, R5 ;  /* 0x00000005004f7308 */ /* 0x0003e20000002400 */
[----:B------:R-:W-:-:S02]  /*40c0*/  FSEL R139, R139, -INF , !P0 ;  /* 0xff8000008b8b7808 */ /* 0x000fc40004000000 */
[C---:B------:R-:W-:Y:S02]  /*40d0*/  ISETP.GE.AND P0, PT, R3.reuse, R200, PT ;  /* 0x000000c80300720c */ /* 0x040fe40003f06270 */
[C---:B------:R-:W-:Y:S02]  /*40e0*/  ISETP.LT.OR P6, PT, R4.reuse, R199, P6 ;  /* 0x000000c70400720c */ /* 0x040fe400037c1670 */
[-C--:B------:R-:W-:Y:S01]  /*40f0*/  ISETP.LT.OR P3, PT, R4, R196.reuse, P3 ;  /* 0x000000c40400720c */ /* 0x080fe20001f61670 */
[C---:B------:R-:W-:Y:S01]  /*4100*/  VIADD R4, R3.reuse, 0x10 ;  /* 0x0000001003047836 */ /* 0x040fe20000000000 */
[----:B------:R-:W-:Y:S01]  /*4110*/  ISETP.LT.OR P0, PT, R3, R196, P0 ;  /* 0x000000c40300720c */ /* 0x000fe20000701670 */
[----:B------:R4:W2:Y:S01]  /*4120*/  MUFU.TANH R141, R6 ;  /* 0x00000006008d7308 */ /* 0x0008a20000002400 */
[----:B------:R-:W-:Y:S02]  /*4130*/  FSEL R76, R105, -INF , !P1 ;  /* 0xff800000694c7808 */ /* 0x000fe40004800000 */
[----:B------:R-:W-:-:S02]  /*4140*/  FSEL R152, R152, -INF , !P0 ;  /* 0xff80000098987808 */ /* 0x000fc40004000000 */
[----:B------:R-:W-:Y:S01]  /*4150*/  FSEL R105, R134, -INF , !P4 ;  /* 0xff80000086697808 */ /* 0x000fe20006000000 */
[----:B-1----:R-:W-:Y:S01]  /*4160*/  VIADD R5, R3, 0x11 ;  /* 0x0000001103057836 */ /* 0x002fe20000000000 */
[CC--:B------:R-:W-:Y:S02]  /*4170*/  ISETP.GE.AND P0, PT, R4.reuse, R203.reuse, PT ;  /* 0x000000cb0400720c */ /* 0x0c0fe40003f06270 */
[----:B------:R-:W-:Y:S02]  /*4180*/  FSEL R157, R157, -INF , !P5 ;  /* 0xff8000009d9d7808 */ /* 0x000fe40006800000 */
[C---:B------:R-:W-:Y:S02]  /*4190*/  ISETP.GE.AND P4, PT, R5.reuse, R203, PT ;  /* 0x000000cb0500720c */ /* 0x040fe40003f86270 */
[-C--:B------:R-:W-:Y:S02]  /*41a0*/  ISETP.LT.OR P0, PT, R4, R198.reuse, P0 ;  /* 0x000000c60400720c */ /* 0x080fe40000701670 */
[C---:B------:R-:W-:Y:S01]  /*41b0*/  ISETP.LT.OR P4, PT, R5.reuse, R198, P4 ;  /* 0x000000c60500720c */ /* 0x040fe20002781670 */
[----:B----4-:R-:W-:Y:S01]  /*41c0*/  FMUL.FTZ R6, R26, UR16 ;  /* 0x000000101a067c20 */ /* 0x010fe20008410000 */
[C---:B------:R-:W-:Y:S01]  /*41d0*/  ISETP.GE.AND P5, PT, R5.reuse, R202, PT ;  /* 0x000000ca0500720c */ /* 0x040fe20003fa6270 */
[----:B------:R-:W-:Y:S01]  /*41e0*/  HMMA.16816.F32.BF16 R24, R12, R10, R68 ;  /* 0x0000000a0c18723c */ /* 0x000fe20000041844 */
[----:B------:R-:W-:Y:S01]  /*41f0*/  FSEL R142, R142, -INF , !P6 ;  /* 0xff8000008e8e7808 */ /* 0x000fe20007000000 */
[----:B------:R1:W-:Y:S01]  /*4200*/  MUFU.TANH R136, R6 ;  /* 0x0000000600887308 */ /* 0x0003e20000002400 */
[----:B------:R-:W-:-:S02]  /*4210*/  ISETP.LT.OR P5, PT, R5, R197, P5 ;  /* 0x000000c50500720c */ /* 0x000fc40002fa1670 */
[----:B------:R-:W-:Y:S01]  /*4220*/  FSEL R159, R159, -INF , !P3 ;  /* 0xff8000009f9f7808 */ /* 0x000fe20005800000 */
[----:B------:R-:W-:Y:S01]  /*4230*/  HMMA.16816.F32.BF16 R8, R16, R10, R36 ;  /* 0x0000000a1008723c */ /* 0x000fe20000041824 */
[----:B------:R-:W-:Y:S02]  /*4240*/  FSEL R69, R132, -INF , !P0 ;  /* 0xff80000084457808 */ /* 0x000fe40004000000 */
[----:B------:R-:W-:Y:S02]  /*4250*/  FSEL R71, R113, -INF , !P4 ;  /* 0xff80000071477808 */ /* 0x000fe40006000000 */
[C---:B------:R-:W-:Y:S02]  /*4260*/  ISETP.GE.AND P0, PT, R5.reuse, R201, PT ;  /* 0x000000c90500720c */ /* 0x040fe40003f06270 */
[C---:B------:R-:W-:Y:S02]  /*4270*/  ISETP.GE.AND P4, PT, R5.reuse, R200, PT ;  /* 0x000000c80500720c */ /* 0x040fe40003f86270 */
[----:B------:R-:W-:-:S02]  /*4280*/  ISETP.LT.OR P0, PT, R5, R199, P0 ;  /* 0x000000c70500720c */ /* 0x000fc40000701670 */
[----:B------:R-:W-:Y:S01]  /*4290*/  ISETP.LT.OR P4, PT, R5, R196, P4 ;  /* 0x000000c40500720c */ /* 0x000fe20002781670 */
[----:B------:R-:W-:Y:S01]  /*42a0*/  FMUL.FTZ R5, R23, UR16 ;  /* 0x0000001017057c20 */ /* 0x000fe20008410000 */
[----:B-1----:R-:W-:Y:S01]  /*42b0*/  FMUL.FTZ R6, R20, UR16 ;  /* 0x0000001014067c20 */ /* 0x002fe20008410000 */
[C---:B------:R-:W-:Y:S02]  /*42c0*/  ISETP.GE.AND P6, PT, R4.reuse, R202, PT ;  /* 0x000000ca0400720c */ /* 0x040fe40003fc6270 */
[C---:B------:R-:W-:Y:S01]  /*42d0*/  ISETP.GE.AND P3, PT, R4.reuse, R201, PT ;  /* 0x000000c90400720c */ /* 0x040fe20003f66270 */
[----:B------:R1:W4:Y:S01]  /*42e0*/  MUFU.TANH R125, R6 ;  /* 0x00000006007d7308 */ /* 0x0003220000002400 */
[----:B------:R-:W-:Y:S01]  /*42f0*/  ISETP.GE.AND P1, PT, R4, R200, PT ;  /* 0x000000c80400720c */ /* 0x000fe20003f26270 */
[----:B------:R-:W-:Y:S01]  /*4300*/  FMUL.FTZ R26, R26, UR16 ;  /* 0x000000101a1a7c20 */ /* 0x000fe20008410000 */
[C---:B------:R-:W-:Y:S01]  /*4310*/  ISETP.LT.OR P6, PT, R4.reuse, R197, P6 ;  /* 0x000000c50400720c */ /* 0x040fe200037c1670 */
[----:B------:R-:W-:Y:S01]  /*4320*/  FMUL.FTZ R7, R25, UR16 ;  /* 0x0000001019077c20 */ /* 0x000fe20008410000 */
[----:B------:R-:W-:-:S02]  /*4330*/  ISETP.LT.OR P3, PT, R4, R199, P3 ;  /* 0x000000c70400720c */ /* 0x000fc40001f61670 */
[----:B------:R-:W-:Y:S01]  /*4340*/  ISETP.LT.OR P1, PT, R4, R196, P1 ;  /* 0x000000c40400720c */ /* 0x000fe20000f21670 */
[----:B------:R-:W-:Y:S01]  /*4350*/  VIADD R4, R3, 0x18 ;  /* 0x0000001803047836 */ /* 0x000fe20000000000 */
[----:B------:R5:W-:Y:S01]  /*4360*/  MUFU.TANH R44, R5 ;  /* 0x00000005002c7308 */ /* 0x000be20000002400 */
[----:B------:R-:W-:Y:S02]  /*4370*/  FSEL R140, R140, -INF , !P2 ;  /* 0xff8000008c8c7808 */ /* 0x000fe40005000000 */
[----:B------:R-:W-:Y:S02]  /*4380*/  FSEL R103, R103, -INF , !P6 ;  /* 0xff80000067677808 */ /* 0x000fe40007000000 */
[C---:B------:R-:W-:Y:S02]  /*4390*/  ISETP.GE.AND P2, PT, R4.reuse, R203, PT ;  /* 0x000000cb0400720c */ /* 0x040fe40003f46270 */
[C---:B------:R-:W-:Y:S01]  /*43a0*/  ISETP.GE.AND P6, PT, R4.reuse, R202, PT ;  /* 0x000000ca0400720c */ /* 0x040fe20003fc6270 */
[----:B-1----:R-:W-:Y:S01]  /*43b0*/  FMUL.FTZ R6, R21, UR16 ;  /* 0x0000001015067c20 */ /* 0x002fe20008410000 */
[C---:B------:R-:W-:Y:S01]  /*43c0*/  ISETP.LT.OR P2, PT, R4.reuse, R198, P2 ;  /* 0x000000c60400720c */ /* 0x040fe20001741670 */
[----:B------:R-:W-:Y:S01]  /*43d0*/  MUFU.TANH R68, R26 ;  /* 0x0000001a00447308 */ /* 0x000fe20000002400 */
[----:B------:R-:W-:-:S02]  /*43e0*/  ISETP.LT.OR P6, PT, R4, R197, P6 ;  /* 0x000000c50400720c */ /* 0x000fc400037c1670 */
[----:B------:R-:W-:Y:S02]  /*43f0*/  FSEL R134, R177, -INF , !P0 ;  /* 0xff800000b1867808 */ /* 0x000fe40004000000 */
[----:B------:R-:W-:Y:S01]  /*4400*/  FSEL R153, R153, -INF , !P4 ;  /* 0xff80000099997808 */ /* 0x000fe20006000000 */
[----:B-----5:R-:W-:Y:S02]  /*4410*/  FMUL.FTZ R5, R24, UR16 ;  /* 0x0000001018057c20 */ /* 0x020fe40008410000 */
[----:B------:R1:W5:Y:S01]  /*4420*/  MUFU.TANH R57, R6 ;  /* 0x0000000600397308 */ /* 0x0003620000002400 */
[----:B------:R-:W-:Y:S02]  /*4430*/  FSEL R67, R127, -INF , !P2 ;  /* 0xff8000007f437808 */ /* 0x000fe40005000000 */
[----:B------:R-:W-:Y:S02]  /*4440*/  FSEL R102, R102, -INF , !P6 ;  /* 0xff80000066667808 */ /* 0x000fe40007000000 */
[----:B------:R-:W-:-:S02]  /*4450*/  FSEL R104, R104, -INF , !P5 ;  /* 0xff80000068687808 */ /* 0x000fc40006800000 */
[----:B------:R-:W-:Y:S01]  /*4460*/  FSEL R137, R137, -INF , !P3 ;  /* 0xff80000089897808 */ /* 0x000fe20005800000 */
[----:B------:R3:W-:Y:S01]  /*4470*/  MUFU.TANH R33, R5 ;  /* 0x0000000500217308 */ /* 0x0007e20000002400 */
[C---:B------:R-:W-:Y:S02]  /*4480*/  ISETP.GE.AND P5, PT, R4.reuse, R201, PT ;  /* 0x000000c90400720c */ /* 0x040fe40003fa6270 */
[C---:B------:R-:W-:Y:S02]  /*4490*/  ISETP.GE.AND P3, PT, R4.reuse, R200, PT ;  /* 0x000000c80400720c */ /* 0x040fe40003f66270 */
[C---:B------:R-:W-:Y:S02]  /*44a0*/  ISETP.LT.OR P5, PT, R4.reuse, R199, P5 ;  /* 0x000000c70400720c */ /* 0x040fe40002fa1670 */
[----:B------:R-:W-:Y:S01]  /*44b0*/  ISETP.LT.OR P3, PT, R4, R196, P3 ;  /* 0x000000c40400720c */ /* 0x000fe20001f61670 */
[----:B------:R-:W-:Y:S02]  /*44c0*/  VIADD R4, R3, 0x20 ;  /* 0x0000002003047836 */ /* 0x000fe40000000000 */
[----:B-1----:R-:W-:Y:S01]  /*44d0*/  FMUL.FTZ R6, R22, UR16 ;  /* 0x0000001016067c20 */ /* 0x002fe20008410000 */
[----:B------:R-:W-:Y:S01]  /*44e0*/  FSEL R143, R143, -INF , !P1 ;  /* 0xff8000008f8f7808 */ /* 0x000fe20004800000 */
[----:B------:R-:W1:Y:S01]  /*44f0*/  LDSM.16.M88.4 R20, [R188+0x1400] ;  /* 0x00140000bc14783b */ /* 0x000e620000000200 */
[----:B------:R2:W-:Y:S01]  /*4500*/  MUFU.TANH R132, R7 ;  /* 0x0000000700847308 */ /* 0x0005e20000002400 */
[----:B------:R-:W-:-:S02]  /*4510*/  ISETP.GE.AND P1, PT, R4, R203, PT ;  /* 0x000000cb0400720c */ /* 0x000fc40003f26270 */
[----:B------:R-:W-:Y:S01]  /*4520*/  FSEL R133, R133, -INF , !P5 ;  /* 0xff80000085857808 */ /* 0x000fe20006800000 */
[----:B---3--:R-:W-:Y:S01]  /*4530*/  VIADD R5, R3, 0x19 ;  /* 0x0000001903057836 */ /* 0x008fe20000000000 */
[----:B------:R-:W-:-:S03]  /*4540*/  ISETP.LT.OR P1, PT, R4, R198, P1 ;  /* 0x000000c60400720c */ /* 0x000fc60000f21670 */
[----:B------:R3:W5:Y:S01]  /*4550*/  MUFU.TANH R113, R6 ;  /* 0x0000000600717308 */ /* 0x0007620000002400 */
[----:B------:R-:W-:Y:S02]  /*4560*/  FSEL R154, R154, -INF , !P3 ;  /* 0xff8000009a9a7808 */ /* 0x000fe40005800000 */
[C---:B------:R-:W-:Y:S02]  /*4570*/  ISETP.GE.AND P0, PT, R5.reuse, R203, PT ;  /* 0x000000cb0500720c */ /* 0x040fe40003f06270 */
[C---:B------:R-:W-:Y:S02]  /*4580*/  ISETP.GE.AND P4, PT, R5.reuse, R202, PT ;  /* 0x000000ca0500720c */ /* 0x040fe40003f86270 */
[C---:B------:R-:W-:Y:S02]  /*4590*/  ISETP.GE.AND P2, PT, R5.reuse, R201, PT ;  /* 0x000000c90500720c */ /* 0x040fe40003f46270 */
[----:B------:R-:W-:Y:S01]  /*45a0*/  ISETP.GE.AND P6, PT, R5, R200, PT ;  /* 0x000000c80500720c */ /* 0x000fe20003fc6270 */
[----:B--2---:R-:W-:Y:S01]  /*45b0*/  FMUL.FTZ R7, R9, UR16 ;  /* 0x0000001009077c20 */ /* 0x004fe20008410000 */
[----:B------:R-:W-:-:S02]  /*45c0*/  ISETP.LT.OR P0, PT, R5, R198, P0 ;  /* 0x000000c60500720c */ /* 0x000fc40000701670 */
[C---:B------:R-:W-:Y:S01]  /*45d0*/  ISETP.LT.OR P4, PT, R5.reuse, R197, P4 ;  /* 0x000000c50500720c */ /* 0x040fe20002781670 */
[----:B------:R-:W-:Y:S01]  /*45e0*/  MUFU.TANH R45, R7 ;  /* 0x00000007002d7308 */ /* 0x000fe20000002400 */
[----:B------:R-:W-:Y:S01]  /*45f0*/  ISETP.LT.OR P2, PT, R5, R199, P2 ;  /* 0x000000c70500720c */ /* 0x000fe20001741670 */
[----:B---3--:R-:W-:Y:S01]  /*4600*/  FMUL.FTZ R6, R27, UR16 ;  /* 0x000000101b067c20 */ /* 0x008fe20008410000 */
[----:B------:R-:W-:Y:S01]  /*4610*/  ISETP.LT.OR P6, PT, R5, R196, P6 ;  /* 0x000000c40500720c */ /* 0x000fe200037c1670 */
[----:B------:R-:W-:Y:S01]  /*4620*/  FMUL.FTZ R5, R8, UR16 ;  /* 0x0000001008057c20 */ /* 0x000fe20008410000 */
[----:B------:R-:W-:-:S03]  /*4630*/  FSEL R66, R101, -INF , !P0 ;  /* 0xff80000065427808 */ /* 0x000fc60004000000 */
[----:B------:R2:W-:Y:S01]  /*4640*/  MUFU.TANH R127, R6 ;  /* 0x00000006007f7308 */ /* 0x0005e20000002400 */
[----:B------:R-:W-:Y:S02]  /*4650*/  FSEL R101, R176, -INF , !P4 ;  /* 0xff800000b0657808 */ /* 0x000fe40006000000 */
[C---:B------:R-:W-:Y:S02]  /*4660*/  ISETP.GE.AND P5, PT, R4.reuse, R202, PT ;  /* 0x000000ca0400720c */ /* 0x040fe40003fa6270 */
[C---:B------:R-:W-:Y:S02]  /*4670*/  ISETP.GE.AND P3, PT, R4.reuse, R201, PT ;  /* 0x000000c90400720c */ /* 0x040fe40003f66270 */
[----:B------:R-:W-:Y:S01]  /*4680*/  ISETP.GE.AND P0, PT, R4, R200, PT ;  /* 0x000000c80400720c */ /* 0x000fe20003f06270 */
[----:B------:R3:W-:Y:S01]  /*4690*/  MUFU.TANH R32, R5 ;  /* 0x0000000500207308 */ /* 0x0007e20000002400 */
[----:B-1----:R-:W-:Y:S01]  /*46a0*/  HMMA.16816.F32.BF16 R24, R16, R20, R60 ;  /* 0x000000141018723c */ /* 0x002fe2000004183c */
[----:B------:R-:W-:-:S02]  /*46b0*/  FSEL R156, R156, -INF , !P6 ;  /* 0xff8000009c9c7808 */ /* 0x000fc40007000000 */
[----:B------:R-:W-:Y:S02]  /*46c0*/  FSEL R64, R99, -INF , !P1 ;  /* 0xff80000063407808 */ /* 0x000fe40004800000 */
[C---:B------:R-:W-:Y:S02]  /*46d0*/  ISETP.LT.OR P5, PT, R4.reuse, R197, P5 ;  /* 0x000000c50400720c */ /* 0x040fe40002fa1670 */
[----:B------:R-:W-:Y:S01]  /*46e0*/  ISETP.LT.OR P3, PT, R4, R199, P3 ;  /* 0x000000c70400720c */ /* 0x000fe20001f61670 */
[----:B--2---:R-:W-:Y:S01]  /*46f0*/  FMUL.FTZ R6, R10, UR16 ;  /* 0x000000100a067c20 */ /* 0x004fe20008410000 */
[----:B------:R-:W-:Y:S01]  /*4700*/  ISETP.LT.OR P0, PT, R4, R196, P0 ;  /* 0x000000c40400720c */ /* 0x000fe20000701670 */
[----:B------:R-:W-:Y:S01]  /*4710*/  VIADD R4, R3, 0x28 ;  /* 0x0000002803047836 */ /* 0x000fe20000000000 */
[----:B------:R-:W-:Y:S01]  /*4720*/  FSEL R126, R126, -INF , !P2 ;  /* 0xff8000007e7e7808 */ /* 0x000fe20005000000 */
[----:B------:R1:W2:Y:S01]  /*4730*/  MUFU.TANH R61, R6 ;  /* 0x00000006003d7308 */ /* 0x0002a20000002400 */
[----:B------:R-:W-:-:S02]  /*4740*/  FSEL R124, R124, -INF , !P3 ;  /* 0xff8000007c7c7808 */ /* 0x000fc40005800000 */
[CC--:B------:R-:W-:Y:S01]  /*4750*/  ISETP.GE.AND P2, PT, R4.reuse, R203.reuse, PT ;  /* 0x000000cb0400720c */ /* 0x0c0fe20003f46270 */
[----:B---3--:R-:W-:Y:S01]  /*4760*/  VIADD R5, R3, 0x21 ;  /* 0x0000002103057836 */ /* 0x008fe20000000000 */
[C---:B------:R-:W-:Y:S02]  /*4770*/  ISETP.GE.AND P3, PT, R4.reuse, R200, PT ;  /* 0x000000c80400720c */ /* 0x040fe40003f66270 */
[----:B------:R-:W-:Y:S02]  /*4780*/  ISETP.LT.OR P2, PT, R4, R198, P2 ;  /* 0x000000c60400720c */ /* 0x000fe40001741670 */
[C---:B------:R-:W-:Y:S02]  /*4790*/  ISETP.GE.AND P4, PT, R5.reuse, R203, PT ;  /* 0x000000cb0500720c */ /* 0x040fe40003f86270 */
[C---:B------:R-:W-:Y:S02]  /*47a0*/  ISETP.GE.AND P6, PT, R5.reuse, R202, PT ;  /* 0x000000ca0500720c */ /* 0x040fe40003fc6270 */
[----:B------:R-:W-:-:S02]  /*47b0*/  ISETP.LT.OR P4, PT, R5, R198, P4 ;  /* 0x000000c60500720c */ /* 0x000fc40002781670 */
[----:B------:R-:W-:Y:S01]  /*47c0*/  ISETP.GE.AND P1, PT, R5, R201, PT ;  /* 0x000000c90500720c */ /* 0x000fe20003f26270 */
[----:B-1----:R-:W-:Y:S01]  /*47d0*/  FMUL.FTZ R6, R11, UR16 ;  /* 0x000000100b067c20 */ /* 0x002fe20008410000 */
[----:B------:R-:W-:Y:S01]  /*47e0*/  FSEL R65, R98, -INF , !P4 ;  /* 0xff80000062417808 */ /* 0x000fe20006000000 */
[----:B------:R-:W-:Y:S01]  /*47f0*/  HMMA.16816.F32.BF16 R8, R12, R20, R72 ;  /* 0x000000140c08723c */ /* 0x000fe20000041848 */
[C---:B------:R-:W-:Y:S01]  /*4800*/  ISETP.GE.AND P4, PT, R5.reuse, R200, PT ;  /* 0x000000c80500720c */ /* 0x040fe20003f86270 */
[----:B------:R1:W3:Y:S01]  /*4810*/  MUFU.TANH R35, R6 ;  /* 0x0000000600237308 */ /* 0x0002e20000002400 */
[C---:B------:R-:W-:Y:S02]  /*4820*/  ISETP.LT.OR P6, PT, R5.reuse, R197, P6 ;  /* 0x000000c50500720c */ /* 0x040fe400037c1670 */
[C---:B------:R-:W-:Y:S02]  /*4830*/  ISETP.LT.OR P1, PT, R5.reuse, R199, P1 ;  /* 0x000000c70500720c */ /* 0x040fe40000f21670 */
[----:B------:R-:W-:Y:S01]  /*4840*/  ISETP.LT.OR P4, PT, R5, R196, P4 ;  /* 0x000000c40500720c */ /* 0x000fe20002781670 */
[----:B------:R-:W-:Y:S01]  /*4850*/  FMUL.FTZ R5, R24, UR16 ;  /* 0x0000001018057c20 */ /* 0x000fe20008410000 */
[----:B------:R-:W-:-:S02]  /*4860*/  FSEL R98, R175, -INF , !P5 ;  /* 0xff800000af627808 */ /* 0x000fc40006800000 */
[----:B------:R-:W-:Y:S01]  /*4870*/  FSEL R100, R100, -INF , !P6 ;  /* 0xff80000064647808 */ /* 0x000fe20007000000 */
[----:B------:R4:W3:Y:S01]  /*4880*/  MUFU.TANH R47, R5 ;  /* 0x00000005002f7308 */ /* 0x0008e20000002400 */
[C---:B------:R-:W-:Y:S02]  /*4890*/  ISETP.GE.AND P5, PT, R4.reuse, R202, PT ;  /* 0x000000ca0400720c */ /* 0x040fe40003fa6270 */
[C---:B------:R-:W-:Y:S02]  /*48a0*/  ISETP.GE.AND P6, PT, R4.reuse, R201, PT ;  /* 0x000000c90400720c */ /* 0x040fe40003fc6270 */
[C---:B------:R-:W-:Y:S02]  /*48b0*/  ISETP.LT.OR P5, PT, R4.reuse, R197, P5 ;  /* 0x000000c50400720c */ /* 0x040fe40002fa1670 */
[----:B------:R-:W-:Y:S01]  /*48c0*/  ISETP.LT.OR P6, PT, R4, R199, P6 ;  /* 0x000000c70400720c */ /* 0x000fe200037c1670 */
[----:B-1----:R-:W-:Y:S01]  /*48d0*/  FMUL.FTZ R6, R26, UR16 ;  /* 0x000000101a067c20 */ /* 0x002fe20008410000 */
[----:B------:R-:W-:Y:S01]  /*48e0*/  ISETP.LT.OR P3, PT, R4, R196, P3 ;  /* 0x000000c40400720c */ /* 0x000fe20001f61670 */
[----:B------:R-:W-:Y:S01]  /*48f0*/  VIADD R4, R3, 0x29 ;  /* 0x0000002903047836 */ /* 0x000fe20000000000 */
[----:B------:R-:W-:Y:S01]  /*4900*/  FSEL R119, R119, -INF , !P1 ;  /* 0xff80000077777808 */ /* 0x000fe20004800000 */
[----:B------:R1:W-:Y:S01]  /*4910*/  MUFU.TANH R70, R6 ;  /* 0x0000000600467308 */ /* 0x0003e20000002400 */
[----:B------:R-:W-:-:S02]  /*4920*/  FSEL R160, R160, -INF , !P0 ;  /* 0xff800000a0a07808 */ /* 0x000fc40004000000 */
[C---:B------:R-:W-:Y:S01]  /*4930*/  ISETP.GE.AND P1, PT, R4.reuse, R203, PT ;  /* 0x000000cb0400720c */ /* 0x040fe20003f26270 */
[----:B----4-:R-:W-:Y:S01]  /*4940*/  FMUL.FTZ R5, R25, UR16 ;  /* 0x0000001019057c20 */ /* 0x010fe20008410000 */
[C---:B------:R-:W-:Y:S02]  /*4950*/  ISETP.GE.AND P0, PT, R4.reuse, R202, PT ;  /* 0x000000ca0400720c */ /* 0x040fe40003f06270 */
[C---:B------:R-:W-:Y:S01]  /*4960*/  ISETP.LT.OR P1, PT, R4.reuse, R198, P1 ;  /* 0x000000c60400720c */ /* 0x040fe20000f21670 */
[----:B------:R4:W-:Y:S01]  /*4970*/  MUFU.TANH R99, R5 ;  /* 0x0000000500637308 */ /* 0x0009e20000002400 */
[----:B------:R-:W-:Y:S02]  /*4980*/  ISETP.LT.OR P0, PT, R4, R197, P0 ;  /* 0x000000c50400720c */ /* 0x000fe40000701670 */
[----:B------:R-:W-:Y:S02]  /*4990*/  FSEL R163, R163, -INF , !P3 ;  /* 0xff800000a3a37808 */ /* 0x000fe40005800000 */
[----:B------:R-:W-:-:S02]  /*49a0*/  FSEL R96, R96, -INF , !P5 ;  /* 0xff80000060607808 */ /* 0x000fc40006800000 */
[----:B------:R-:W-:Y:S01]  /*49b0*/  FSEL R60, R164, -INF , !P1 ;  /* 0xff800000a43c7808 */ /* 0x000fe20004800000 */
[----:B-1----:R-:W-:Y:S01]  /*49c0*/  FMUL.FTZ R6, R8, UR16 ;  /* 0x0000001008067c20 */ /* 0x002fe20008410000 */
[----:B------:R-:W-:Y:S02]  /*49d0*/  FSEL R162, R162, -INF , !P4 ;  /* 0xff800000a2a27808 */ /* 0x000fe40006000000 */
[----:B------:R-:W-:Y:S01]  /*49e0*/  FSEL R118, R118, -INF , !P6 ;  /* 0xff80000076767808 */ /* 0x000fe20007000000 */
[----:B------:R1:W3:Y:S01]  /*49f0*/  MUFU.TANH R62, R6 ;  /* 0x00000006003e7308 */ /* 0x0002e20000002400 */
[C---:B------:R-:W-:Y:S02]  /*4a00*/  ISETP.GE.AND P4, PT, R4.reuse, R201, PT ;  /* 0x000000c90400720c */ /* 0x040fe40003f86270 */
[C---:B------:R-:W-:Y:S01]  /*4a10*/  ISETP.GE.AND P6, PT, R4.reuse, R200, PT ;  /* 0x000000c80400720c */ /* 0x040fe20003fc6270 */
[----:B----4-:R-:W-:Y:S01]  /*4a20*/  FMUL.FTZ R5, R27, UR16 ;  /* 0x000000101b057c20 */ /* 0x010fe20008410000 */
[C---:B------:R-:W-:Y:S01]  /*4a30*/  ISETP.LT.OR P4, PT, R4.reuse, R199, P4 ;  /* 0x000000c70400720c */ /* 0x040fe20002781670 */
[----:B------:R-:W-:Y:S01]  /*4a40*/  HMMA.16816.F32.BF16 R24, R12, R22, R84 ;  /* 0x000000160c18723c */ /* 0x000fe20000041854 */
[----:B------:R-:W-:Y:S01]  /*4a50*/  ISETP.LT.OR P6, PT, R4, R196, P6 ;  /* 0x000000c40400720c */ /* 0x000fe200037c1670 */
[----:B------:R4:W3:Y:S01]  /*4a60*/  MUFU.TANH R72, R5 ;  /* 0x0000000500487308 */ /* 0x0008e20000002400 */
[----:B------:R-:W-:Y:S01]  /*4a70*/  VIADD R4, R3, 0x31 ;  /* 0x0000003103047836 */ /* 0x000fe20000000000 */
[----:B------:R-:W-:-:S02]  /*4a80*/  FSEL R59, R116, -INF , !P2 ;  /* 0xff800000743b7808 */ /* 0x000fc40005000000 */
[----:B------:R-:W-:Y:S01]  /*4a90*/  HMMA.16816.F32.BF16 R20, R16, R22, R48 ;  /* 0x000000161014723c */ /* 0x000fe20000041830 */
[----:B------:R-:W-:Y:S02]  /*4aa0*/  FSEL R87, R97, -INF , !P0 ;  /* 0xff80000061577808 */ /* 0x000fe40004000000 */
[----:B------:R-:W-:Y:S01]  /*4ab0*/  FSEL R116, R174, -INF , !P4 ;  /* 0xff800000ae747808 */ /* 0x000fe20006000000 */
[----:B-1----:R-:W-:Y:S01]  /*4ac0*/  FMUL.FTZ R6, R9, UR16 ;  /* 0x0000001009067c20 */ /* 0x002fe20008410000 */
[----:B------:R-:W-:Y:S02]  /*4ad0*/  FSEL R164, R173, -INF , !P6 ;  /* 0xff800000ada47808 */ /* 0x000fe40007000000 */
[C---:B------:R-:W-:Y:S01]  /*4ae0*/  ISETP.GE.AND P2, PT, R4.reuse, R203, PT ;  /* 0x000000cb0400720c */ /* 0x040fe20003f46270 */
[----:B------:R1:W3:Y:S01]  /*4af0*/  MUFU.TANH R43, R6 ;  /* 0x00000006002b7308 */ /* 0x0002e20000002400 */
[C---:B------:R-:W-:Y:S02]  /*4b00*/  ISETP.GE.AND P4, PT, R4.reuse, R202, PT ;  /* 0x000000ca0400720c */ /* 0x040fe40003f86270 */
[C---:B------:R-:W-:Y:S01]  /*4b10*/  ISETP.GE.AND P6, PT, R4.reuse, R201, PT ;  /* 0x000000c90400720c */ /* 0x040fe20003fc6270 */
[----:B----4-:R-:W-:Y:S01]  /*4b20*/  VIADD R5, R3, 0x30 ;  /* 0x0000003003057836 */ /* 0x010fe20000000000 */
[----:B------:R-:W-:-:S02]  /*4b30*/  ISETP.LT.OR P2, PT, R4, R198, P2 ;  /* 0x000000c60400720c */ /* 0x000fc40001741670 */
[----:B------:R-:W-:Y:S02]  /*4b40*/  ISETP.LT.OR P4, PT, R4, R197, P4 ;  /* 0x000000c50400720c */ /* 0x000fe40002781670 */
[C---:B------:R-:W-:Y:S02]  /*4b50*/  ISETP.GE.AND P3, PT, R5.reuse, R203, PT ;  /* 0x000000cb0500720c */ /* 0x040fe40003f66270 */
[C---:B------:R-:W-:Y:S02]  /*4b60*/  ISETP.GE.AND P5, PT, R5.reuse, R202, PT ;  /* 0x000000ca0500720c */ /* 0x040fe40003fa6270 */
[C---:B------:R-:W-:Y:S02]  /*4b70*/  ISETP.GE.AND P1, PT, R5.reuse, R201, PT ;  /* 0x000000c90500720c */ /* 0x040fe40003f26270 */
[C---:B------:R-:W-:Y:S01]  /*4b80*/  ISETP.GE.AND P0, PT, R5.reuse, R200, PT ;  /* 0x000000c80500720c */ /* 0x040fe20003f06270 */
[----:B-1----:R-:W-:Y:S01]  /*4b90*/  FMUL.FTZ R6, R10, UR16 ;  /* 0x000000100a067c20 */ /* 0x002fe20008410000 */
[----:B------:R-:W-:-:S02]  /*4ba0*/  ISETP.LT.OR P3, PT, R5, R198, P3 ;  /* 0x000000c60500720c */ /* 0x000fc40001f61670 */
[C---:B------:R-:W-:Y:S01]  /*4bb0*/  ISETP.LT.OR P5, PT, R5.reuse, R197, P5 ;  /* 0x000000c50500720c */ /* 0x040fe20002fa1670 */
[----:B------:R1:W4:Y:S01]  /*4bc0*/  MUFU.TANH R55, R6 ;  /* 0x0000000600377308 */ /* 0x0003220000002400 */
[CC--:B------:R-:W-:Y:S02]  /*4bd0*/  ISETP.LT.OR P1, PT, R5.reuse, R199.reuse, P1 ;  /* 0x000000c70500720c */ /* 0x0c0fe40000f21670 */
[----:B------:R-:W-:Y:S01]  /*4be0*/  ISETP.LT.OR P0, PT, R5, R196, P0 ;  /* 0x000000c40500720c */ /* 0x000fe20000701670 */
[----:B------:R-:W-:Y:S01]  /*4bf0*/  FMUL.FTZ R5, R11, UR16 ;  /* 0x000000100b057c20 */ /* 0x000fe20008410000 */
[----:B------:R-:W-:Y:S01]  /*4c00*/  FSEL R58, R117, -INF , !P3 ;  /* 0xff800000753a7808 */ /* 0x000fe20005800000 */
[----:B------:R-:W5:Y:S01]  /*4c10*/  LDSM.16.M88.4 R8, [R188+0x1800] ;  /* 0x00180000bc08783b */ /* 0x000f620000000200 */
[C---:B------:R-:W-:Y:S01]  /*4c20*/  ISETP.LT.OR P6, PT, R4.reuse, R199, P6 ;  /* 0x000000c70400720c */ /* 0x040fe200037c1670 */
[----:B------:R2:W4:Y:S01]  /*4c30*/  MUFU.TANH R63, R5 ;  /* 0x00000005003f7308 */ /* 0x0005220000002400 */
[----:B------:R-:W-:-:S02]  /*4c40*/  ISETP.GE.AND P3, PT, R4, R200, PT ;  /* 0x000000c80400720c */ /* 0x000fc40003f66270 */
[----:B------:R-:W-:Y:S02]  /*4c50*/  FSEL R56, R172, -INF , !P2 ;  /* 0xff800000ac387808 */ /* 0x000fe40005000000 */
[----:B------:R-:W-:Y:S02]  /*4c60*/  FSEL R85, R166, -INF , !P4 ;  /* 0xff800000a6557808 */ /* 0x000fe40006000000 */
[----:B------:R-:W-:Y:S01]  /*4c70*/  FSEL R114, R114, -INF , !P1 ;  /* 0xff80000072727808 */ /* 0x000fe20004800000 */
[----:B-1----:R-:W-:Y:S01]  /*4c80*/  FMUL.FTZ R6, R24, UR16 ;  /* 0x0000001018067c20 */ /* 0x002fe20008410000 */
[----:B------:R-:W-:Y:S02]  /*4c90*/  FSEL R115, R115, -INF , !P6 ;  /* 0xff80000073737808 */ /* 0x000fe40007000000 */
[----:B------:R-:W-:Y:S01]  /*4ca0*/  ISETP.LT.OR P3, PT, R4, R196, P3 ;  /* 0x000000c40400720c */ /* 0x000fe20001f61670 */
[----:B------:R1:W4:Y:S01]  /*4cb0*/  MUFU.TANH R46, R6 ;  /* 0x00000006002e7308 */ /* 0x0003220000002400 */
[----:B------:R-:W-:Y:S01]  /*4cc0*/  VIADD R4, R3, 0x39 ;  /* 0x0000003903047836 */ /* 0x000fe20000000000 */
[----:B------:R-:W-:Y:S01]  /*4cd0*/  FSEL R84, R167, -INF , !P5 ;  /* 0xff800000a7547808 */ /* 0x000fe20006800000 */
[----:B--2---:R-:W-:Y:S01]  /*4ce0*/  VIADD R5, R3, 0x38 ;  /* 0x0000003803057836 */ /* 0x004fe20000000000 */
[----:B------:R-:W-:-:S02]  /*4cf0*/  FSEL R165, R165, -INF , !P0 ;  /* 0xff800000a5a57808 */ /* 0x000fc40004000000 */
[-C--:B------:R-:W-:Y:S02]  /*4d00*/  ISETP.GE.AND P5, PT, R4, R203.reuse, PT ;  /* 0x000000cb0400720c */ /* 0x080fe40003fa6270 */
[C---:B------:R-:W-:Y:S02]  /*4d10*/  ISETP.GE.AND P2, PT, R5.reuse, R203, PT ;  /* 0x000000cb0500720c */ /* 0x040fe40003f46270 */
[C---:B------:R-:W-:Y:S02]  /*4d20*/  ISETP.GE.AND P4, PT, R5.reuse, R202, PT ;  /* 0x000000ca0500720c */ /* 0x040fe40003f86270 */
[C---:B------:R-:W-:Y:S02]  /*4d30*/  ISETP.GE.AND P1, PT, R5.reuse, R201, PT ;  /* 0x000000c90500720c */ /* 0x040fe40003f26270 */
[C---:B------:R-:W-:Y:S01]  /*4d40*/  ISETP.GE.AND P6, PT, R5.reuse, R200, PT ;  /* 0x000000c80500720c */ /* 0x040fe20003fc6270 */
[----:B-1----:R-:W-:Y:S01]  /*4d50*/  FMUL.FTZ R6, R26, UR16 ;  /* 0x000000101a067c20 */ /* 0x002fe20008410000 */
[----:B------:R-:W-:-:S02]  /*4d60*/  ISETP.LT.OR P2, PT, R5, R198, P2 ;  /* 0x000000c60500720c */ /* 0x000fc40001741670 */
[C---:B------:R-:W-:Y:S01]  /*4d70*/  ISETP.LT.OR P4, PT, R5.reuse, R197, P4 ;  /* 0x000000c50500720c */ /* 0x040fe20002781670 */
[----:B------:R1:W-:Y:S01]  /*4d80*/  MUFU.TANH R42, R6 ;  /* 0x00000006002a7308 */ /* 0x0003e20000002400 */
[C---:B------:R-:W-:Y:S02]  /*4d90*/  ISETP.LT.OR P1, PT, R5.reuse, R199, P1 ;  /* 0x000000c70500720c */ /* 0x040fe40000f21670 */
[----:B------:R-:W-:Y:S01]  /*4da0*/  ISETP.LT.OR P6, PT, R5, R196, P6 ;  /* 0x000000c40500720c */ /* 0x000fe200037c1670 */
[----:B------:R-:W-:Y:S01]  /*4db0*/  FMUL.FTZ R5, R27, UR16 ;  /* 0x000000101b057c20 */ /* 0x000fe20008410000 */
[C---:B------:R-:W-:Y:S02]  /*4dc0*/  ISETP.GE.AND P0, PT, R4.reuse, R202, PT ;  /* 0x000000ca0400720c */ /* 0x040fe40003f06270 */
[C---:B------:R-:W-:Y:S01]  /*4dd0*/  ISETP.LT.OR P5, PT, R4.reuse, R198, P5 ;  /* 0x000000c60400720c */ /* 0x040fe20002fa1670 */
[----:B------:R2:W-:Y:S01]  /*4de0*/  MUFU.TANH R86, R5 ;  /* 0x0000000500567308 */ /* 0x0005e20000002400 */
[----:B------:R-:W-:-:S02]  /*4df0*/  ISETP.LT.OR P0, PT, R4, R197, P0 ;  /* 0x000000c50400720c */ /* 0x000fc40000701670 */
[----:B------:R-:W-:Y:S02]  /*4e00*/  FSEL R166, R30, -INF , !P3 ;  /* 0xff8000001ea67808 */ /* 0x000fe40005800000 */
[----:B------:R-:W-:Y:S02]  /*4e10*/  FSEL R117, R28, -INF , !P1 ;  /* 0xff8000001c757808 */ /* 0x000fe40004800000 */
[----:B------:R-:W-:Y:S01]  /*4e20*/  FSEL R167, R29, -INF , !P6 ;  /* 0xff8000001da77808 */ /* 0x000fe20007000000 */
[----:B-1----:R-:W-:Y:S01]  /*4e30*/  FMUL.FTZ R6, R25, UR16 ;  /* 0x0000001019067c20 */ /* 0x002fe20008410000 */
[----:B-----5:R-:W-:Y:S01]  /*4e40*/  HMMA.16816.F32.BF16 R28, R16, R8, R80 ;  /* 0x00000008101c723c */ /* 0x020fe20000041850 */
[----:B------:R-:W-:Y:S02]  /*4e50*/  FSEL R53, R78, -INF , !P2 ;  /* 0xff8000004e357808 */ /* 0x000fe40005000000 */
[----:B------:R1:W-:Y:S01]  /*4e60*/  MUFU.TANH R97, R6 ;  /* 0x0000000600617308 */ /* 0x0003e20000002400 */
[----:B------:R-:W-:-:S02]  /*4e70*/  FSEL R78, R41, -INF , !P4 ;  /* 0xff800000294e7808 */ /* 0x000fc40006000000 */
[----:B------:R-:W-:Y:S01]  /*4e80*/  FSEL R54, R54, -INF , !P5 ;  /* 0xff80000036367808 */ /* 0x000fe20006800000 */
[----:B--2---:R-:W-:Y:S01]  /*4e90*/  VIADD R5, R3, 0x40 ;  /* 0x0000004003057836 */ /* 0x004fe20000000000 */
[----:B------:R-:W-:Y:S01]  /*4ea0*/  FSEL R80, R34, -INF , !P0 ;  /* 0xff80000022507808 */ /* 0x000fe20004000000 */
[----:B------:R-:W-:Y:S01]  /*4eb0*/  HMMA.16816.F32.BF16 R24, R12, R8, R108 ;  /* 0x000000080c18723c */ /* 0x000fe2000004186c */
[----:B------:R-:W-:Y:S02]  /*4ec0*/  ISETP.GE.AND P3, PT, R4, R201, PT ;  /* 0x000000c90400720c */ /* 0x000fe40003f66270 */
[C---:B------:R-:W-:Y:S02]  /*4ed0*/  ISETP.GE.AND P6, PT, R5.reuse, R203, PT ;  /* 0x000000cb0500720c */ /* 0x040fe40003fc6270 */
[C---:B------:R-:W-:Y:S02]  /*4ee0*/  ISETP.GE.AND P4, PT, R5.reuse, R202, PT ;  /* 0x000000ca0500720c */ /* 0x040fe40003f86270 */
[----:B------:R-:W-:-:S02]  /*4ef0*/  ISETP.GE.AND P5, PT, R5, R201, PT ;  /* 0x000000c90500720c */ /* 0x000fc40003fa6270 */
[C---:B------:R-:W-:Y:S01]  /*4f00*/  ISETP.GE.AND P0, PT, R5.reuse, R200, PT ;  /* 0x000000c80500720c */ /* 0x040fe20003f06270 */
[----:B-1----:R-:W-:Y:S01]  /*4f10*/  FMUL.FTZ R6, R20, UR16 ;  /* 0x0000001014067c20 */ /* 0x002fe20008410000 */
[C---:B------:R-:W-:Y:S02]  /*4f20*/  ISETP.LT.OR P6, PT, R5.reuse, R198, P6 ;  /* 0x000000c60500720c */ /* 0x040fe400037c1670 */
[C---:B------:R-:W-:Y:S01]  /*4f30*/  ISETP.LT.OR P4, PT, R5.reuse, R197, P4 ;  /* 0x000000c50500720c */ /* 0x040fe20002781670 */
[----:B------:R1:W-:Y:S01]  /*4f40*/  MUFU.TANH R40, R6 ;  /* 0x0000000600287308 */ /* 0x0003e20000002400 */
[-C--:B------:R-:W-:Y:S01]  /*4f50*/  ISETP.LT.OR P5, PT, R5, R199.reuse, P5 ;  /* 0x000000c70500720c */ /* 0x080fe20002fa1670 */
[----:B------:R-:W-:Y:S01]  /*4f60*/  FMUL.FTZ R8, R29, UR16 ;  /* 0x000000101d087c20 */ /* 0x000fe20008410000 */
[----:B------:R-:W-:Y:S01]  /*4f70*/  ISETP.LT.OR P0, PT, R5, R196, P0 ;  /* 0x000000c40500720c */ /* 0x000fe20000701670 */
[----:B------:R-:W-:Y:S01]  /*4f80*/  FMUL.FTZ R5, R23, UR16 ;  /* 0x0000001017057c20 */ /* 0x000fe20008410000 */
[----:B------:R-:W-:Y:S01]  /*4f90*/  ISETP.GE.AND P1, PT, R4, R200, PT ;  /* 0x000000c80400720c */ /* 0x000fe20003f26270 */
[----:B------:R-:W-:Y:S01]  /*4fa0*/  FMUL.FTZ R7, R30, UR16 ;  /* 0x000000101e077c20 */ /* 0x000fe20008410000 */
[C---:B------:R-:W-:Y:S01]  /*4fb0*/  ISETP.LT.OR P3, PT, R4.reuse, R199, P3 ;  /* 0x000000c70400720c */ /* 0x040fe20001f61670 */
[----:B------:R2:W-:Y:S01]  /*4fc0*/  MUFU.TANH R38, R5 ;  /* 0x0000000500267308 */ /* 0x0005e20000002400 */
[----:B------:R-:W-:Y:S01]  /*4fd0*/  ISETP.LT.OR P1, PT, R4, R196, P1 ;  /* 0x000000c40400720c */ /* 0x000fe20000f21670 */
[----:B------:R-:W-:Y:S01]  /*4fe0*/  VIADD R4, R3, 0x41 ;  /* 0x0000004103047836 */ /* 0x000fe20000000000 */
[----:B------:R-:W-:-:S02]  /*4ff0*/  FSEL R83, R161, -INF , !P3 ;  /* 0xff800000a1537808 */ /* 0x000fc40005800000 */
[----:B------:R-:W-:Y:S02]  /*5000*/  FSEL R158, R158, -INF , !P1 ;  /* 0xff8000009e9e7808 */ /* 0x000fe40004800000 */
[----:B------:R-:W-:Y:S01]  /*5010*/  ISETP.GE.AND P2, PT, R4, R203, PT ;  /* 0x000000cb0400720c */ /* 0x000fe20003f46270 */
[----:B------:R5:W-:Y:S01]  /*5020*/  MUFU.TANH R34, R7 ;  /* 0x0000000700227308 */ /* 0x000be20000002400 */
[----:B-1----:R-:W-:Y:S01]  /*5030*/  FMUL.FTZ R6, R22, UR16 ;  /* 0x0000001016067c20 */ /* 0x002fe20008410000 */
[C---:B------:R-:W-:Y:S02]  /*5040*/  ISETP.GE.AND P3, PT, R4.reuse, R202, PT ;  /* 0x000000ca0400720c */ /* 0x040fe40003f66270 */
[C---:B------:R-:W-:Y:S02]  /*5050*/  ISETP.GE.AND P1, PT, R4.reuse, R201, PT ;  /* 0x000000c90400720c */ /* 0x040fe40003f26270 */
[----:B------:R-:W-:Y:S02]  /*5060*/  ISETP.LT.OR P2, PT, R4, R198, P2 ;  /* 0x000000c60400720c */ /* 0x000fe40001741670 */
[----:B------:R1:W4:Y:S01]  /*5070*/  MUFU.TANH R39, R6 ;  /* 0x0000000600277308 */ /* 0x0003220000002400 */
[----:B--2---:R-:W-:Y:S01]  /*5080*/  FMUL.FTZ R5, R28, UR16 ;  /* 0x000000101c057c20 */ /* 0x004fe20008410000 */
[----:B------:R-:W-:-:S02]  /*5090*/  ISETP.LT.OR P3, PT, R4, R197, P3 ;  /* 0x000000c50400720c */ /* 0x000fc40001f61670 */
[----:B------:R-:W-:Y:S02]  /*50a0*/  ISETP.LT.OR P1, PT, R4, R199, P1 ;  /* 0x000000c70400720c */ /* 0x000fe40000f21670 */
[----:B------:R-:W-:Y:S02]  /*50b0*/  FSEL R52, R52, -INF , !P6 ;  /* 0xff80000034347808 */ /* 0x000fe40007000000 */
[----:B------:R2:W-:Y:S01]  /*50c0*/  MUFU.TANH R41, R5 ;  /* 0x0000000500297308 */ /* 0x0005e20000002400 */
[----:B------:R-:W-:Y:S01]  /*50d0*/  ISETP.GE.AND P6, PT, R4, R200, PT ;  /* 0x000000c80400720c */ /* 0x000fe20003fc6270 */
[----:B-----5:R-:W-:Y:S01]  /*50e0*/  FMUL.FTZ R7, R26, UR16 ;  /* 0x000000101a077c20 */ /* 0x020fe20008410000 */
[----:B------:R-:W-:Y:S02]  /*50f0*/  FSEL R51, R141, -INF , !P2 ;  /* 0xff8000008d337808 */ /* 0x000fe40005000000 */
[----:B------:R-:W-:Y:S02]  /*5100*/  FSEL R79, R79, -INF , !P3 ;  /* 0xff8000004f4f7808 */ /* 0x000fe40005800000 */
[----:B------:R-:W-:Y:S01]  /*5110*/  FSEL R81, R125, -INF , !P5 ;  /* 0xff8000007d517808 */ /* 0x000fe20006800000 */
[----:B------:R-:W-:Y:S01]  /*5120*/  MUFU.TANH R36, R8 ;  /* 0x0000000800247308 */ /* 0x000fe20000002400 */
[----:B-1----:R-:W-:Y:S01]  /*5130*/  FMUL.FTZ R6, R21, UR16 ;  /* 0x0000001015067c20 */ /* 0x002fe20008410000 */
[----:B------:R-:W-:Y:S01]  /*5140*/  FSEL R82, R57, -INF , !P1 ;  /* 0xff80000039527808 */ /* 0x000fe20004800000 */
[----:B------:R-:W1:Y:S01]  /*5150*/  LDSM.16.M88.4 R20, [R188+0x1c00] ;  /* 0x001c0000bc14783b */ /* 0x000e620000000200 */
[----:B------:R-:W-:Y:S01]  /*5160*/  ISETP.LT.OR P6, PT, R4, R196, P6 ;  /* 0x000000c40400720c */ /* 0x000fe200037c1670 */
[----:B------:R-:W-:Y:S01]  /*5170*/  VIADD R4, R3, 0x49 ;  /* 0x0000004903047836 */ /* 0x000fe20000000000 */
[----:B------:R-:W-:Y:S01]  /*5180*/  FSEL R74, R136, -INF , !P4 ;  /* 0xff800000884a7808 */ /* 0x000fe20006000000 */
[----:B------:R-:W-:-:S04]  /*5190*/  DEPBAR.LE SB0, 0x0 ;  /* 0x000080000000791a */ /* 0x000fc80000000000 */
[----:B------:R5:W4:Y:S01]  /*51a0*/  MUFU.TANH R37, R6 ;  /* 0x0000000600257308 */ /* 0x000b220000002400 */
[----:B--2---:R-:W-:Y:S01]  /*51b0*/  VIADD R5, R3, 0x48 ;  /* 0x0000004803057836 */ /* 0x004fe20000000000 */
[----:B------:R-:W-:Y:S02]  /*51c0*/  FSEL R125, R113, -INF , !P0 ;  /* 0xff800000717d7808 */ /* 0x000fe40004000000 */
[-C--:B------:R-:W-:Y:S02]  /*51d0*/  ISETP.GE.AND P4, PT, R4, R203.reuse, PT ;  /* 0x000000cb0400720c */ /* 0x080fe40003f86270 */
[C---:B------:R-:W-:Y:S02]  /*51e0*/  ISETP.GE.AND P2, PT, R5.reuse, R203, PT ;  /* 0x000000cb0500720c */ /* 0x040fe40003f46270 */
[C---:B------:R-:W-:Y:S02]  /*51f0*/  ISETP.GE.AND P3, PT, R5.reuse, R202, PT ;  /* 0x000000ca0500720c */ /* 0x040fe40003f66270 */
[----:B------:R-:W-:-:S02]  /*5200*/  ISETP.GE.AND P5, PT, R5, R201, PT ;  /* 0x000000c90500720c */ /* 0x000fc40003fa6270 */
[C---:B------:R-:W-:Y:S02]  /*5210*/  ISETP.GE.AND P1, PT, R5.reuse, R200, PT ;  /* 0x000000c80500720c */ /* 0x040fe40003f26270 */
[C---:B------:R-:W-:Y:S02]  /*5220*/  ISETP.LT.OR P2, PT, R5.reuse, R198, P2 ;  /* 0x000000c60500720c */ /* 0x040fe40001741670 */
[----:B------:R-:W-:Y:S01]  /*5230*/  ISETP.LT.OR P3, PT, R5, R197, P3 ;  /* 0x000000c50500720c */ /* 0x000fe20001f61670 */
[----:B-----5:R-:W-:Y:S01]  /*5240*/  FMUL.FTZ R6, R31, UR16 ;  /* 0x000000101f067c20 */ /* 0x020fe20008410000 */
[C---:B------:R-:W-:Y:S02]  /*5250*/  ISETP.LT.OR P5, PT, R5.reuse, R199, P5 ;  /* 0x000000c70500720c */ /* 0x040fe40002fa1670 */
[----:B------:R-:W-:Y:S01]  /*5260*/  ISETP.LT.OR P1, PT, R5, R196, P1 ;  /* 0x000000c40500720c */ /* 0x000fe20000f21670 */
[----:B------:R2:W-:Y:S01]  /*5270*/  MUFU.TANH R57, R6 ;  /* 0x0000000600397308 */ /* 0x0005e20000002400 */
[----:B------:R-:W-:Y:S01]  /*5280*/  FMUL.FTZ R5, R24, UR16 ;  /* 0x0000001018057c20 */ /* 0x000fe20008410000 */
[----:B------:R-:W-:-:S02]  /*5290*/  ISETP.GE.AND P0, PT, R4, R202, PT ;  /* 0x000000ca0400720c */ /* 0x000fc40003f06270 */
[----:B------:R-:W-:Y:S02]  /*52a0*/  FSEL R108, R33, -INF , !P5 ;  /* 0xff800000216c7808 */ /* 0x000fe40006800000 */
[----:B------:R-:W-:Y:S02]  /*52b0*/  FSEL R161, R44, -INF , !P6 ;  /* 0xff8000002ca17808 */ /* 0x000fe40007000000 */
[----:B------:R5:W4:Y:S01]  /*52c0*/  MUFU.TANH R33, R5 ;  /* 0x0000000500217308 */ /* 0x000b220000002400 */
[C---:B------:R-:W-:Y:S01]  /*52d0*/  ISETP.LT.OR P4, PT, R4.reuse, R198, P4 ;  /* 0x000000c60400720c */ /* 0x040fe20002781670 */
[----:B-1----:R-:W-:Y:S01]  /*52e0*/  HMMA.16816.F32.BF16 R28, R16, R20, R92 ;  /* 0x00000014101c723c */ /* 0x002fe2000004185c */
[C---:B------:R-:W-:Y:S02]  /*52f0*/  ISETP.LT.OR P0, PT, R4.reuse, R197, P0 ;  /* 0x000000c50400720c */ /* 0x040fe40000701670 */
[C---:B------:R-:W-:Y:S02]  /*5300*/  ISETP.GE.AND P6, PT, R4.reuse, R201, PT ;  /* 0x000000c90400720c */ /* 0x040fe40003fc6270 */
[----:B------:R-:W-:Y:S01]  /*5310*/  ISETP.GE.AND P5, PT, R4, R200, PT ;  /* 0x000000c80400720c */ /* 0x000fe20003fa6270 */
[----:B--2---:R-:W-:Y:S01]  /*5320*/  FMUL.FTZ R6, R25, UR16 ;  /* 0x0000001019067c20 */ /* 0x004fe20008410000 */
[----:B------:R-:W-:-:S02]  /*5330*/  FSEL R141, R68, -INF , !P1 ;  /* 0xff800000448d7808 */ /* 0x000fc40004800000 */
[----:B------:R-:W-:Y:S01]  /*5340*/  FSEL R73, R61, -INF , !P3 ;  /* 0xff8000003d497808 */ /* 0x000fe20005800000 */
[----:B------:R1:W-:Y:S01]  /*5350*/  MUFU.TANH R44, R6 ;  /* 0x00000006002c7308 */ /* 0x0003e20000002400 */
[----:B------:R-:W-:Y:S02]  /*5360*/  FSEL R49, R45, -INF , !P4 ;  /* 0xff8000002d317808 */ /* 0x000fe40006000000 */
[----:B---3--:R-:W-:Y:S01]  /*5370*/  FSEL R75, R35, -INF , !P0 ;  /* 0xff800000234b7808 */ /* 0x008fe20004000000 */
[C---:B-----5:R-:W-:Y:S01]  /*5380*/  VIADD R5, R3.reuse, 0x50 ;  /* 0x0000005003057836 */ /* 0x060fe20000000000 */
[C---:B------:R-:W-:Y:S02]  /*5390*/  ISETP.LT.OR P6, PT, R4.reuse, R199, P6 ;  /* 0x000000c70400720c */ /* 0x040fe400037c1670 */
[----:B------:R-:W-:Y:S01]  /*53a0*/  ISETP.LT.OR P5, PT, R4, R196, P5 ;  /* 0x000000c40400720c */ /* 0x000fe20002fa1670 */
[----:B------:R-:W-:Y:S01]  /*53b0*/  VIADD R4, R3, 0x51 ;  /* 0x0000005103047836 */ /* 0x000fe20000000000 */
[----:B------:R-:W-:-:S02]  /*53c0*/  ISETP.GE.AND P1, PT, R5, R203, PT ;  /* 0x000000cb0500720c */ /* 0x000fc40003f26270 */
[C---:B------:R-:W-:Y:S02]  /*53d0*/  ISETP.GE.AND P3, PT, R5.reuse, R202, PT ;  /* 0x000000ca0500720c */ /* 0x040fe40003f66270 */
[C---:B------:R-:W-:Y:S02]  /*53e0*/  ISETP.GE.AND P4, PT, R5.reuse, R201, PT ;  /* 0x000000c90500720c */ /* 0x040fe40003f86270 */
[----:B------:R-:W-:Y:S01]  /*53f0*/  ISETP.GE.AND P0, PT, R5, R200, PT ;  /* 0x000000c80500720c */ /* 0x000fe20003f06270 */
[----:B-1----:R-:W-:Y:S01]  /*5400*/  FMUL.FTZ R6, R27, UR16 ;  /* 0x000000101b067c20 */ /* 0x002fe20008410000 */
[C---:B------:R-:W-:Y:S01]  /*5410*/  ISETP.LT.OR P1, PT, R5.reuse, R198, P1 ;  /* 0x000000c60500720c */ /* 0x040fe20000f21670 */
[----:B------:R-:W-:Y:S01]  /*5420*/  HMMA.16816.F32.BF16 R24, R12, R20, R128 ;  /* 0x000000140c18723c */ /* 0x000fe20000041880 */
[C---:B------:R-:W-:Y:S01]  /*5430*/  ISETP.LT.OR P3, PT, R5.reuse, R197, P3 ;  /* 0x000000c50500720c */ /* 0x040fe20001f61670 */
[----:B------:R1:W-:Y:S01]  /*5440*/  MUFU.TANH R35, R6 ;  /* 0x0000000600237308 */ /* 0x0003e20000002400 */
[----:B------:R-:W-:-:S02]  /*5450*/  ISETP.LT.OR P4, PT, R5, R199, P4 ;  /* 0x000000c70500720c */ /* 0x000fc40002781670 */
[----:B------:R-:W-:Y:S01]  /*5460*/  ISETP.LT.OR P0, PT, R5, R196, P0 ;  /* 0x000000c40500720c */ /* 0x000fe20000701670 */
[----:B------:R-:W-:Y:S01]  /*5470*/  FMUL.FTZ R5, R28, UR16 ;  /* 0x000000101c057c20 */ /* 0x000fe20008410000 */
[----:B------:R-:W-:Y:S02]  /*5480*/  FSEL R48, R32, -INF , !P2 ;  /* 0xff80000020307808 */ /* 0x000fe40005000000 */
[----:B------:R-:W-:Y:S01]  /*5490*/  FSEL R93, R132, -INF , !P6 ;  /* 0xff800000845d7808 */ /* 0x000fe20007000000 */
[----:B------:R2:W3:Y:S01]  /*54a0*/  MUFU.TANH R32, R7 ;  /* 0x0000000700207308 */ /* 0x0004e20000002400 */
[----:B------:R-:W-:Y:S02]  /*54b0*/  FSEL R127, R127, -INF , !P5 ;  /* 0xff8000007f7f7808 */ /* 0x000fe40006800000 */
[----:B------:R-:W-:Y:S02]  /*54c0*/  FSEL R47, R47, -INF , !P1 ;  /* 0xff8000002f2f7808 */ /* 0x000fe40004800000 */
[----:B------:R-:W-:-:S02]  /*54d0*/  ISETP.GE.AND P2, PT, R4, R203, PT ;  /* 0x000000cb0400720c */ /* 0x000fc40003f46270 */
[C---:B------:R-:W-:Y:S01]  /*54e0*/  ISETP.GE.AND P6, PT, R4.reuse, R202, PT ;  /* 0x000000ca0400720c */ /* 0x040fe20003fc6270 */
[----:B------:R5:W-:Y:S01]  /*54f0*/  MUFU.TANH R61, R5 ;  /* 0x00000005003d7308 */ /* 0x000be20000002400 */
[C---:B------:R-:W-:Y:S01]  /*5500*/  ISETP.GE.AND P5, PT, R4.reuse, R201, PT ;  /* 0x000000c90400720c */ /* 0x040fe20003fa6270 */
[----:B-1----:R-:W-:Y:S01]  /*5510*/  FMUL.FTZ R6, R31, UR16 ;  /* 0x000000101f067c20 */ /* 0x002fe20008410000 */
[C---:B------:R-:W-:Y:S02]  /*5520*/  ISETP.GE.AND P1, PT, R4.reuse, R200, PT ;  /* 0x000000c80400720c */ /* 0x040fe40003f26270 */
[C---:B------:R-:W-:Y:S02]  /*5530*/  ISETP.LT.OR P2, PT, R4.reuse, R198, P2 ;  /* 0x000000c60400720c */ /* 0x040fe40001741670 */
[----:B------:R-:W-:Y:S01]  /*5540*/  ISETP.LT.OR P6, PT, R4, R197, P6 ;  /* 0x000000c50400720c */ /* 0x000fe200037c1670 */
[----:B--2---:R-:W-:Y:S01]  /*5550*/  FMUL.FTZ R7, R30, UR16 ;  /* 0x000000101e077c20 */ /* 0x004fe20008410000 */
[----:B------:R-:W-:-:S02]  /*5560*/  ISETP.LT.OR P5, PT, R4, R199, P5 ;  /* 0x000000c70400720c */ /* 0x000fc40002fa1670 */
[----:B------:R-:W-:Y:S01]  /*5570*/  ISETP.LT.OR P1, PT, R4, R196, P1 ;  /* 0x000000c40400720c */ /* 0x000fe20000f21670 */
[----:B------:R-:W-:Y:S01]  /*5580*/  VIADD R4, R3, 0x58 ;  /* 0x0000005803047836 */ /* 0x000fe20000000000 */
[----:B------:R-:W-:Y:S01]  /*5590*/  FSEL R92, R62, -INF , !P4 ;  /* 0xff8000003e5c7808 */ /* 0x000fe20006000000 */
[----:B------:R-:W-:Y:S01]  /*55a0*/  MUFU.TANH R50, R7 ;  /* 0x0000000700327308 */ /* 0x000fe20000002400 */
[----:B------:R-:W-:Y:S01]  /*55b0*/  FSEL R45, R99, -INF , !P2 ;  /* 0xff800000632d7808 */ /* 0x000fe20005000000 */
[----:B-----5:R-:W-:Y:S01]  /*55c0*/  FMUL.FTZ R5, R29, UR16 ;  /* 0x000000101d057c20 */ /* 0x020fe20008410000 */
[----:B------:R-:W-:Y:S01]  /*55d0*/  ISETP.GE.AND P4, PT, R4, R201, PT ;  /* 0x000000c90400720c */ /* 0x000fe20003f86270 */
[-C--:B------:R-:W-:Y:S01]  /*55e0*/  HMMA.16816.F32.BF16 R28, R12, R10.reuse, R148 ;  /* 0x0000000a0c1c723c */ /* 0x080fe20000041894 */
[----:B------:R-:W-:Y:S02]  /*55f0*/  FSEL R72, R72, -INF , !P6 ;  /* 0xff80000048487808 */ /* 0x000fe40007000000 */
[----:B------:R-:W-:Y:S01]  /*5600*/  FSEL R99, R43, -INF , !P5 ;  /* 0xff8000002b637808 */ /* 0x000fe20006800000 */
[----:B------:R1:W-:Y:S01]  /*5610*/  MUFU.TANH R62, R6 ;  /* 0x00000006003e7308 */ /* 0x0003e20000002400 */
[C---:B------:R-:W-:Y:S01]  /*5620*/  ISETP.LT.OR P4, PT, R4.reuse, R199, P4 ;  /* 0x000000c70400720c */ /* 0x040fe20002781670 */
[----:B------:R-:W-:Y:S01]  /*5630*/  HMMA.16816.F32.BF16 R8, R16, R10, R120 ;  /* 0x0000000a1008723c */ /* 0x000fe20000041878 */
[----:B------:R-:W-:-:S02]  /*5640*/  ISETP.GE.AND P2, PT, R4, R203, PT ;  /* 0x000000cb0400720c */ /* 0x000fc40003f46270 */
[C---:B------:R-:W-:Y:S02]  /*5650*/  ISETP.GE.AND P6, PT, R4.reuse, R202, PT ;  /* 0x000000ca0400720c */ /* 0x040fe40003fc6270 */
[----:B------:R-:W-:Y:S01]  /*5660*/  ISETP.GE.AND P5, PT, R4, R200, PT ;  /* 0x000000c80400720c */ /* 0x000fe20003fa6270 */
[----:B------:R2:W-:Y:S01]  /*5670*/  MUFU.TANH R68, R5 ;  /* 0x0000000500447308 */ /* 0x0005e20000002400 */
[----:B------:R-:W-:Y:S01]  /*5680*/  FSEL R70, R70, -INF , !P3 ;  /* 0xff80000046467808 */ /* 0x000fe20005800000 */
[-C--:B------:R-:W-:Y:S01]  /*5690*/  HMMA.16816.F32.BF16 R16, R16, R22.reuse, R144 ;  /* 0x000000161010723c */ /* 0x080fe20000041890 */
[----:B----4-:R-:W-:Y:S02]  /*56a0*/  FSEL R129, R55, -INF , !P0 ;  /* 0xff80000037817808 */ /* 0x010fe40004000000 */
[----:B------:R-:W-:Y:S02]  /*56b0*/  FSEL R128, R63, -INF , !P1 ;  /* 0xff8000003f807808 */ /* 0x000fe40004800000 */
[----:B------:R-:W-:Y:S01]  /*56c0*/  FSEL R95, R46, -INF , !P4 ;  /* 0xff8000002e5f7808 */ /* 0x000fe20006000000 */
[----:B------:R-:W-:Y:S01]  /*56d0*/  HMMA.16816.F32.BF16 R12, R12, R22, R168 ;  /* 0x000000160c0c723c */ /* 0x000fe200000418a8 */
[----:B-1----:R-:W-:Y:S01]  /*56e0*/  FMUL.FTZ R6, R24, UR16 ;  /* 0x0000001018067c20 */ /* 0x002fe20008410000 */
[----:B------:R-:W-:-:S02]  /*56f0*/  ISETP.LT.OR P2, PT, R4, R198, P2 ;  /* 0x000000c60400720c */ /* 0x000fc40001741670 */
[C---:B------:R-:W-:Y:S01]  /*5700*/  ISETP.LT.OR P6, PT, R4.reuse, R197, P6 ;  /* 0x000000c50400720c */ /* 0x040fe200037c1670 */
[----:B------:R1:W-:Y:S01]  /*5710*/  MUFU.TANH R43, R6 ;  /* 0x00000006002b7308 */ /* 0x0003e20000002400 */
[----:B------:R-:W-:Y:S01]  /*5720*/  ISETP.LT.OR P5, PT, R4, R196, P5 ;  /* 0x000000c40400720c */ /* 0x000fe20002fa1670 */
[----:B------:R-:W-:Y:S01]  /*5730*/  VIADD R4, R3, 0x60 ;  /* 0x0000006003047836 */ /* 0x000fe20000000000 */
[----:B------:R-:W-:Y:S01]  /*5740*/  FSEL R46, R39, -INF , !P6 ;  /* 0xff800000272e7808 */ /* 0x000fe20007000000 */
[----:B--2---:R-:W-:Y:S01]  /*5750*/  VIADD R5, R3, 0x59 ;  /* 0x0000005903057836 */ /* 0x004fe20000000000 */
[----:B------:R-:W-:Y:S01]  /*5760*/  FSEL R130, R42, -INF , !P5 ;  /* 0xff8000002a827808 */ /* 0x000fe20006800000 */
[----:B------:R-:W-:Y:S01]  /*5770*/  FMUL.FTZ R7, R9, UR16 ;  /* 0x0000001009077c20 */ /* 0x000fe20008410000 */
[----:B------:R-:W-:Y:S01]  /*5780*/  FSEL R42, R40, -INF , !P2 ;  /* 0xff800000282a7808 */ /* 0x000fe20005000000 */
[----:B------:R-:W-:Y:S01]  /*5790*/  FMUL.FTZ R20, R31, UR16 ;  /* 0x000000101f147c20 */ /* 0x000fe20008410000 */
[----:B------:R-:W-:-:S02]  /*57a0*/  ISETP.GE.AND P3, PT, R5, R203, PT ;  /* 0x000000cb0500720c */ /* 0x000fc40003f66270 */
[C---:B------:R-:W-:Y:S01]  /*57b0*/  ISETP.GE.AND P0, PT, R5.reuse, R202, PT ;  /* 0x000000ca0500720c */ /* 0x040fe20003f06270 */
[----:B------:R-:W-:Y:S01]  /*57c0*/  MUFU.TANH R7, R7 ;  /* 0x0000000700077308 */ /* 0x000fe20000002400 */
[C---:B------:R-:W-:Y:S01]  /*57d0*/  ISETP.GE.AND P1, PT, R5.reuse, R201, PT ;  /* 0x000000c90500720c */ /* 0x040fe20003f26270 */
[----:B------:R-:W-:Y:S01]  /*57e0*/  FMUL.FTZ R16, R16, UR16 ;  /* 0x0000001010107c20 */ /* 0x000fe20008410000 */
[----:B------:R-:W-:Y:S01]  /*57f0*/  ISETP.GE.AND P4, PT, R5, R200, PT ;  /* 0x000000c80500720c */ /* 0x000fe20003f86270 */
[----:B------:R-:W-:Y:S01]  /*5800*/  FMUL.FTZ R17, R17, UR16 ;  /* 0x0000001011117c20 */ /* 0x000fe20008410000 */
[----:B-1----:R-:W-:Y:S01]  /*5810*/  FMUL.FTZ R6, R25, UR16 ;  /* 0x0000001019067c20 */ /* 0x002fe20008410000 */
[C---:B------:R-:W-:Y:S01]  /*5820*/  ISETP.LT.OR P3, PT, R5.reuse, R198, P3 ;  /* 0x000000c60500720c */ /* 0x040fe20001f61670 */
[----:B------:R-:W-:Y:S01]  /*5830*/  FMUL.FTZ R12, R12, UR16 ;  /* 0x000000100c0c7c20 */ /* 0x000fe20008410000 */
[C---:B------:R-:W-:Y:S01]  /*5840*/  ISETP.LT.OR P0, PT, R5.reuse, R197, P0 ;  /* 0x000000c50500720c */ /* 0x040fe20000701670 */
[----:B------:R1:W-:Y:S01]  /*5850*/  MUFU.TANH R55, R6 ;  /* 0x0000000600377308 */ /* 0x0003e20000002400 */
[----:B------:R-:W-:Y:S01]  /*5860*/  ISETP.LT.OR P1, PT, R5, R199, P1 ;  /* 0x000000c70500720c */ /* 0x000fe20000f21670 */
[----:B------:R-:W-:Y:S01]  /*5870*/  FMUL.FTZ R13, R13, UR16 ;  /* 0x000000100d0d7c20 */ /* 0x000fe20008410000 */
[----:B------:R-:W-:Y:S01]  /*5880*/  ISETP.LT.OR P4, PT, R5, R196, P4 ;  /* 0x000000c40500720c */ /* 0x000fe20002781670 */
[----:B------:R-:W-:Y:S01]  /*5890*/  FMUL.FTZ R5, R27, UR16 ;  /* 0x000000101b057c20 */ /* 0x000fe20008410000 */
[----:B------:R-:W-:Y:S01]  /*58a0*/  ISETP.GE.AND P5, PT, R4, R203, PT ;  /* 0x000000cb0400720c */ /* 0x000fe20003fa6270 */
[----:B------:R-:W-:Y:S01]  /*58b0*/  FMUL.FTZ R14, R14, UR16 ;  /* 0x000000100e0e7c20 */ /* 0x000fe20008410000 */
[C---:B------:R-:W-:Y:S01]  /*58c0*/  ISETP.GE.AND P2, PT, R4.reuse, R202, PT ;  /* 0x000000ca0400720c */ /* 0x040fe20003f46270 */
[----:B------:R2:W-:Y:S01]  /*58d0*/  MUFU.TANH R39, R5 ;  /* 0x0000000500277308 */ /* 0x0005e20000002400 */
[C---:B------:R-:W-:Y:S01]  /*58e0*/  ISETP.LT.OR P5, PT, R4.reuse, R198, P5 ;  /* 0x000000c60400720c */ /* 0x040fe20002fa1670 */
[----:B------:R-:W-:Y:S01]  /*58f0*/  FMUL.FTZ R19, R19, UR16 ;  /* 0x0000001013137c20 */ /* 0x000fe20008410000 */
[----:B------:R-:W-:-:S02]  /*5900*/  ISETP.LT.OR P2, PT, R4, R197, P2 ;  /* 0x000000c50400720c */ /* 0x000fc40001741670 */
[----:B------:R-:W-:Y:S02]  /*5910*/  FSEL R38, R38, -INF , !P0 ;  /* 0xff80000026267808 */ /* 0x000fe40004000000 */
[----:B------:R-:W-:Y:S01]  /*5920*/  FSEL R121, R86, -INF , !P4 ;  /* 0xff80000056797808 */ /* 0x000fe20006000000 */
[----:B------:R-:W-:Y:S01]  /*5930*/  MUFU.TANH R16, R16 ;  /* 0x0000001000107308 */ /* 0x000fe20000002400 */
[----:B-1----:R-:W-:Y:S01]  /*5940*/  FMUL.FTZ R6, R26, UR16 ;  /* 0x000000101a067c20 */ /* 0x002fe20008410000 */
[----:B------:R-:W-:Y:S02]  /*5950*/  FSEL R34, R34, -INF , !P2 ;  /* 0xff80000022227808 */ /* 0x000fe40005000000 */
[----:B------:R-:W-:Y:S02]  /*5960*/  FSEL R37, R37, -INF , !P3 ;  /* 0xff80000025257808 */ /* 0x000fe40005800000 */
[C---:B------:R-:W-:Y:S02]  /*5970*/  ISETP.GE.AND P6, PT, R4.reuse, R201, PT ;  /* 0x000000c90400720c */ /* 0x040fe40003fc6270 */
[----:B------:R1:W-:Y:S01]  /*5980*/  MUFU.TANH R26, R6 ;  /* 0x00000006001a7308 */ /* 0x0003e20000002400 */
[----:B--2---:R-:W-:Y:S01]  /*5990*/  VIADD R5, R3, 0x61 ;  /* 0x0000006103057836 */ /* 0x004fe20000000000 */
[----:B------:R-:W-:-:S02]  /*59a0*/  ISETP.GE.AND P3, PT, R4, R200, PT ;  /* 0x000000c80400720c */ /* 0x000fc40003f66270 */
[----:B------:R-:W-:Y:S02]  /*59b0*/  ISETP.LT.OR P6, PT, R4, R199, P6 ;  /* 0x000000c70400720c */ /* 0x000fe400037c1670 */
[C---:B------:R-:W-:Y:S02]  /*59c0*/  ISETP.GE.AND P0, PT, R5.reuse, R203, PT ;  /* 0x000000cb0500720c */ /* 0x040fe40003f06270 */
[C---:B------:R-:W-:Y:S01]  /*59d0*/  ISETP.GE.AND P4, PT, R5.reuse, R202, PT ;  /* 0x000000ca0500720c */ /* 0x040fe20003f86270 */
[----:B------:R-:W-:Y:S01]  /*59e0*/  MUFU.TANH R12, R12 ;  /* 0x0000000c000c7308 */ /* 0x000fe20000002400 */
[C---:B------:R-:W-:Y:S02]  /*59f0*/  ISETP.GE.AND P2, PT, R5.reuse, R200, PT ;  /* 0x000000c80500720c */ /* 0x040fe40003f46270 */
[C---:B------:R-:W-:Y:S02]  /*5a00*/  ISETP.LT.OR P0, PT, R5.reuse, R198, P0 ;  /* 0x000000c60500720c */ /* 0x040fe40000701670 */
[----:B------:R-:W-:-:S02]  /*5a10*/  ISETP.LT.OR P4, PT, R5, R197, P4 ;  /* 0x000000c50500720c */ /* 0x000fc40002781670 */
[-C--:B------:R-:W-:Y:S01]  /*5a20*/  ISETP.LT.OR P2, PT, R5, R196.reuse, P2 ;  /* 0x000000c40500720c */ /* 0x080fe20001741670 */
[----:B-1----:R-:W-:Y:S01]  /*5a30*/  FMUL.FTZ R6, R28, UR16 ;  /* 0x000000101c067c20 */ /* 0x002fe20008410000 */
[----:B------:R-:W-:Y:S01]  /*5a40*/  ISETP.LT.OR P3, PT, R4, R196, P3 ;  /* 0x000000c40400720c */ /* 0x000fe20001f61670 */
[----:B------:R-:W-:Y:S01]  /*5a50*/  VIADD R4, R3, 0x68 ;  /* 0x0000006803047836 */ /* 0x000fe20000000000 */
[----:B------:R-:W-:Y:S01]  /*5a60*/  FSEL R94, R97, -INF , !P1 ;  /* 0xff800000615e7808 */ /* 0x000fe20004800000 */
[----:B------:R1:W2:Y:S01]  /*5a70*/  MUFU.TANH R24, R6 ;  /* 0x0000000600187308 */ /* 0x0002a20000002400 */
[----:B------:R-:W-:Y:S02]  /*5a80*/  FSEL R97, R33, -INF , !P6 ;  /* 0xff80000021617808 */ /* 0x000fe40007000000 */
[C---:B------:R-:W-:Y:S02]  /*5a90*/  ISETP.GE.AND P1, PT, R4.reuse, R203, PT ;  /* 0x000000cb0400720c */ /* 0x040fe40003f26270 */
[----:B------:R-:W-:-:S02]  /*5aa0*/  ISETP.GE.AND P6, PT, R4, R202, PT ;  /* 0x000000ca0400720c */ /* 0x000fc40003fc6270 */
[C---:B------:R-:W-:Y:S01]  /*5ab0*/  ISETP.LT.OR P1, PT, R4.reuse, R198, P1 ;  /* 0x000000c60400720c */ /* 0x040fe20000f21670 */
[----:B------:R-:W-:Y:S01]  /*5ac0*/  MUFU.TANH R13, R13 ;  /* 0x0000000d000d7308 */ /* 0x000fe20000002400 */
[----:B------:R-:W-:Y:S02]  /*5ad0*/  ISETP.LT.OR P6, PT, R4, R197, P6 ;  /* 0x000000c50400720c */ /* 0x000fe400037c1670 */
[----:B---3--:R-:W-:Y:S02]  /*5ae0*/  FSEL R172, R32, -INF , !P3 ;  /* 0xff80000020ac7808 */ /* 0x008fe40005800000 */
[----:B------:R-:W-:Y:S02]  /*5af0*/  FSEL R28, R36, -INF , !P0 ;  /* 0xff800000241c7808 */ /* 0x000fe40004000000 */
[----:B------:R-:W-:Y:S01]  /*5b00*/  ISETP.GE.AND P3, PT, R4, R201, PT ;  /* 0x000000c90400720c */ /* 0x000fe20003f66270 */
[----:B------:R-:W-:Y:S01]  /*5b10*/  MUFU.TANH R14, R14 ;  /* 0x0000000e000e7308 */ /* 0x000fe20000002400 */
[----:B-1----:R-:W-:Y:S01]  /*5b20*/  FMUL.FTZ R6, R29, UR16 ;  /* 0x000000101d067c20 */ /* 0x002fe20008410000 */
[----:B------:R-:W-:-:S02]  /*5b30*/  FSEL R29, R41, -INF , !P5 ;  /* 0xff800000291d7808 */ /* 0x000fc40006800000 */
[C---:B------:R-:W-:Y:S02]  /*5b40*/  ISETP.GE.AND P5, PT, R5.reuse, R201, PT ;  /* 0x000000c90500720c */ /* 0x040fe40003fa6270 */
[----:B------:R-:W-:Y:S02]  /*5b50*/  ISETP.GE.AND P0, PT, R4, R200, PT ;  /* 0x000000c80400720c */ /* 0x000fe40003f06270 */
[-C--:B------:R-:W-:Y:S01]  /*5b60*/  ISETP.LT.OR P5, PT, R5, R199.reuse, P5 ;  /* 0x000000c70500720c */ /* 0x080fe20002fa1670 */
[----:B------:R-:W-:Y:S01]  /*5b70*/  FMUL.FTZ R5, R8, UR16 ;  /* 0x0000001008057c20 */ /* 0x000fe20008410000 */
[----:B------:R1:W-:Y:S01]  /*5b80*/  MUFU.TANH R25, R6 ;  /* 0x0000000600197308 */ /* 0x0003e20000002400 */
[----:B------:R-:W-:Y:S02]  /*5b90*/  FSEL R31, R57, -INF , !P4 ;  /* 0xff800000391f7808 */ /* 0x000fe40006000000 */
[----:B------:R-:W-:Y:S01]  /*5ba0*/  FSEL R123, R35, -INF , !P2 ;  /* 0xff800000237b7808 */ /* 0x000fe20005000000 */
[----:B------:R-:W-:Y:S01]  /*5bb0*/  BAR.SYNC.DEFER_BLOCKING 0x0 ;  /* 0x0000000000007b1d */ /* 0x000fe20000010000 */
[----:B------:R-:W-:-:S02]  /*5bc0*/  ISETP.LT.OR P3, PT, R4, R199, P3 ;  /* 0x000000c70400720c */ /* 0x000fc40001f61670 */
[----:B------:R-:W-:Y:S01]  /*5bd0*/  ISETP.LT.OR P0, PT, R4, R196, P0 ;  /* 0x000000c40400720c */ /* 0x000fe20000701670 */
[----:B------:R-:W-:Y:S01]  /*5be0*/  VIADD R4, R3, 0x70 ;  /* 0x0000007003047836 */ /* 0x000fe20000000000 */
[----:B------:R-:W-:Y:S01]  /*5bf0*/  FSEL R86, R44, -INF , !P5 ;  /* 0xff8000002c567808 */ /* 0x000fe20006800000 */
[----:B------:R3:W4:Y:S01]  /*5c00*/  MUFU.TANH R8, R5 ;  /* 0x0000000500087308 */ /* 0x0007220000002400 */
[----:B--2---:R-:W-:Y:S02]  /*5c10*/  FSEL R36, R24, -INF , !P3 ;  /* 0xff80000018247808 */ /* 0x004fe40005800000 */
[C---:B------:R-:W-:Y:S02]  /*5c20*/  ISETP.GE.AND P5, PT, R4.reuse, R203, PT ;  /* 0x000000cb0400720c */ /* 0x040fe40003fa6270 */
[----:B------:R-:W-:Y:S01]  /*5c30*/  ISETP.GE.AND P3, PT, R4, R202, PT ;  /* 0x000000ca0400720c */ /* 0x000fe20003f66270 */
[----:B-1----:R-:W-:Y:S01]  /*5c40*/  FMUL.FTZ R6, R30, UR16 ;  /* 0x000000101e067c20 */ /* 0x002fe20008410000 */
[C---:B------:R-:W-:Y:S01]  /*5c50*/  ISETP.LT.OR P5, PT, R4.reuse, R198, P5 ;  /* 0x000000c60400720c */ /* 0x040fe20002fa1670 */
[----:B------:R-:W-:Y:S01]  /*5c60*/  MUFU.TANH R17, R17 ;  /* 0x0000001100117308 */ /* 0x000fe20000002400 */
[----:B------:R-:W-:-:S04]  /*5c70*/  ISETP.LT.OR P3, PT, R4, R197, P3 ;  /* 0x000000c50400720c */ /* 0x000fc80001f61670 */
[----:B------:R-:W-:Y:S01]  /*5c80*/  FSEL R50, R50, -INF , !P3 ;  /* 0xff80000032327808 */ /* 0x000fe20005800000 */
[----:B---3--:R-:W-:Y:S02]  /*5c90*/  FMUL.FTZ R5, R10, UR16 ;  /* 0x000000100a057c20 */ /* 0x008fe40008410000 */
[----:B------:R1:W2:Y:S01]  /*5ca0*/  MUFU.TANH R21, R6 ;  /* 0x0000000600157308 */ /* 0x0002a20000002400 */
[----:B----4-:R-:W-:-:S07]  /*5cb0*/  FSEL R27, R8, -INF , !P1 ;  /* 0xff800000081b7808 */ /* 0x010fce0004800000 */
[----:B------:R3:W4:Y:S08]  /*5cc0*/  MUFU.TANH R10, R5 ;  /* 0x00000005000a7308 */ /* 0x0007300000002400 */
[----:B------:R-:W-:Y:S01]  /*5cd0*/  MUFU.TANH R19, R19 ;  /* 0x0000001300137308 */ /* 0x000fe20000002400 */
[----:B-1----:R-:W-:Y:S01]  /*5ce0*/  FMUL.FTZ R6, R11, UR16 ;  /* 0x000000100b067c20 */ /* 0x002fe20008410000 */
[----:B--2---:R-:W-:-:S02]  /*5cf0*/  FSEL R120, R21, -INF , !P0 ;  /* 0xff80000015787808 */ /* 0x004fc40004000000 */
[----:B------:R-:W-:Y:S02]  /*5d00*/  ISETP.GE.AND P0, PT, R4, R201, PT ;  /* 0x000000c90400720c */ /* 0x000fe40003f06270 */
[----:B------:R-:W-:Y:S02]  /*5d10*/  FSEL R21, R61, -INF , !P5 ;  /* 0xff8000003d157808 */ /* 0x000fe40006800000 */
[----:B------:R-:W1:Y:S01]  /*5d20*/  MUFU.TANH R8, R6 ;  /* 0x0000000600087308 */ /* 0x000e620000002400 */
[----:B---3--:R-:W-:Y:S01]  /*5d30*/  VIADD R5, R3, 0x69 ;  /* 0x0000006903057836 */ /* 0x008fe20000000000 */
[----:B----4-:R-:W-:Y:S02]  /*5d40*/  FSEL R30, R10, -INF , !P6 ;  /* 0xff8000000a1e7808 */ /* 0x010fe40007000000 */
[----:B------:R-:W-:Y:S02]  /*5d50*/  ISETP.LT.OR P0, PT, R4, R199, P0 ;  /* 0x000000c70400720c */ /* 0x000fe40000701670 */
[----:B------:R-:W-:-:S02]  /*5d60*/  ISETP.GE.AND P4, PT, R5, R203, PT ;  /* 0x000000cb0500720c */ /* 0x000fc40003f86270 */
[C---:B------:R-:W-:Y:S01]  /*5d70*/  ISETP.GE.AND P2, PT, R5.reuse, R202, PT ;  /* 0x000000ca0500720c */ /* 0x040fe20003f46270 */
[----:B------:R2:W3:Y:S01]  /*5d80*/  MUFU.TANH R6, R20 ;  /* 0x0000001400067308 */ /* 0x0004e20000002400 */
        /* <DEDUP_REMOVED lines=8> */
[----:B------:R-:W-:Y:S02]  /*5e10*/  ISETP.GE.AND P4, PT, R4, R200, PT ;  /* 0x000000c80400720c */ /* 0x000fe40003f86270 */
[----:B-1----:R-:W-:Y:S02]  /*5e20*/  FSEL R23, R8, -INF , !P2 ;  /* 0xff80000008177808 */ /* 0x002fe40005000000 */
[----:B------:R-:W-:Y:S02]  /*5e30*/  ISETP.GE.AND P2, PT, R5, R203, PT ;  /* 0x000000cb0500720c */ /* 0x000fe40003f46270 */
[----:B------:R-:W-:Y:S01]  /*5e40*/  ISETP.LT.OR P4, PT, R4, R196, P4 ;  /* 0x000000c40400720c */ /* 0x000fe20002781670 */
[----:B------:R-:W-:Y:S01]  /*5e50*/  VIADD R4, R3, 0x78 ;  /* 0x0000007803047836 */ /* 0x000fe20000000000 */
[----:B------:R-:W-:Y:S01]  /*5e60*/  ISETP.LT.OR P2, PT, R5, R198, P2 ;  /* 0x000000c60500720c */ /* 0x000fe20001741670 */
[----:B------:R-:W-:Y:S01]  /*5e70*/  VIADD R3, R3, 0x79 ;  /* 0x0000007903037836 */ /* 0x000fe20000000000 */
[----:B------:R-:W-:-:S02]  /*5e80*/  FSEL R110, R25, -INF , !P1 ;  /* 0xff800000196e7808 */ /* 0x000fc40004800000 */
[----:B------:R-:W-:Y:S02]  /*5e90*/  FSEL R43, R43, -INF , !P0 ;  /* 0xff8000002b2b7808 */ /* 0x000fe40004000000 */
[----:B------:R-:W-:Y:S02]  /*5ea0*/  FSEL R144, R26, -INF , !P4 ;  /* 0xff8000001a907808 */ /* 0x000fe40006000000 */
[----:B--2---:R-:W-:Y:S02]  /*5eb0*/  FSEL R20, R68, -INF , !P2 ;  /* 0xff80000044147808 */ /* 0x004fe40005000000 */
        /* <DEDUP_REMOVED lines=8> */
[----:B------:R-:W-:Y:S01]  /*5f40*/  FMUL.FTZ R4, R18, UR16 ;  /* 0x0000001012047c20 */ /* 0x000fe20008410000 */
[----:B---3--:R-:W-:-:S02]  /*5f50*/  FSEL R122, R6, -INF , !P6 ;  /* 0xff800000067a7808 */ /* 0x008fc40007000000 */
[C---:B------:R-:W-:Y:S02]  /*5f60*/  ISETP.GE.AND P6, PT, R5.reuse, R202, PT ;  /* 0x000000ca0500720c */ /* 0x040fe40003fc6270 */
[C---:B------:R-:W-:Y:S01]  /*5f70*/  ISETP.GE.AND P5, PT, R5.reuse, R201, PT ;  /* 0x000000c90500720c */ /* 0x040fe20003fa6270 */
[----:B------:R-:W1:Y:S01]  /*5f80*/  MUFU.TANH R4, R4 ;  /* 0x0000000400047308 */ /* 0x000e620000002400 */
[C---:B------:R-:W-:Y:S02]  /*5f90*/  ISETP.GE.AND P3, PT, R5.reuse, R200, PT ;  /* 0x000000c80500720c */ /* 0x040fe40003f66270 */
[C---:B------:R-:W-:Y:S02]  /*5fa0*/  ISETP.LT.OR P6, PT, R5.reuse, R197, P6 ;  /* 0x000000c50500720c */ /* 0x040fe400037c1670 */
[C---:B------:R-:W-:Y:S02]  /*5fb0*/  ISETP.LT.OR P5, PT, R5.reuse, R199, P5 ;  /* 0x000000c70500720c */ /* 0x040fe40002fa1670 */
[----:B------:R-:W-:Y:S01]  /*5fc0*/  ISETP.LT.OR P3, PT, R5, R196, P3 ;  /* 0x000000c40500720c */ /* 0x000fe20001f61670 */
[----:B------:R-:W-:Y:S01]  /*5fd0*/  FMUL.FTZ R5, R15, UR16 ;  /* 0x000000100f057c20 */ /* 0x000fe20008410000 */
[----:B------:R-:W-:-:S02]  /*5fe0*/  FSEL R170, R62, -INF , !P6 ;  /* 0xff8000003eaa7808 */ /* 0x000fc40007000000 */
[----:B------:R-:W-:Y:S02]  /*5ff0*/  FSEL R109, R55, -INF , !P5 ;  /* 0xff800000376d7808 */ /* 0x000fe40006800000 */
[----:B------:R-:W-:Y:S01]  /*6000*/  FSEL R131, R39, -INF , !P3 ;  /* 0xff80000027837808 */ /* 0x000fe20005800000 */
[----:B------:R-:W2:Y:S01]  /*6010*/  MUFU.TANH R5, R5 ;  /* 0x0000000500057308 */ /* 0x000ea20000002400 */
[----:B------:R-:W-:Y:S02]  /*6020*/  FSEL R18, R16, -INF , !P1 ;  /* 0xff80000010127808 */ /* 0x000fe40004800000 */
[----:B-1----:R-:W-:Y:S02]  /*6030*/  FSEL R169, R4, -INF , !P0 ;  /* 0xff80000004a97808 */ /* 0x002fe40004000000 */
[----:B------:R-:W-:Y:S02]  /*6040*/  PLOP3.LUT P0, PT, PT, PT, UP0, 0x80, 0x0 ;  /* 0x000000000000781c */ /* 0x000fe40003f0f008 */
[----:B------:R-:W-:-:S02]  /*6050*/  ISETP.GE.AND P6, PT, R3, R203, PT ;  /* 0x000000cb0300720c */ /* 0x000fc40003fc6270 */
[C---:B------:R-:W-:Y:S02]  /*6060*/  ISETP.GE.AND P5, PT, R3.reuse, R202, PT ;  /* 0x000000ca0300720c */ /* 0x040fe40003fa6270 */
[C---:B------:R-:W-:Y:S02]  /*6070*/  ISETP.GE.AND P3, PT, R3.reuse, R201, PT ;  /* 0x000000c90300720c */ /* 0x040fe40003f66270 */
[C---:B------:R-:W-:Y:S02]  /*6080*/  ISETP.GE.AND P1, PT, R3.reuse, R200, PT ;  /* 0x000000c80300720c */ /* 0x040fe40003f26270 */
[C---:B------:R-:W-:Y:S02]  /*6090*/  ISETP.LT.OR P6, PT, R3.reuse, R198, P6 ;  /* 0x000000c60300720c */ /* 0x040fe400037c1670 */
[C---:B------:R-:W-:Y:S02]  /*60a0*/  ISETP.LT.OR P5, PT, R3.reuse, R197, P5 ;  /* 0x000000c50300720c */ /* 0x040fe40002fa1670 */
[----:B------:R-:W-:-:S02]  /*60b0*/  ISETP.LT.OR P3, PT, R3, R199, P3 ;  /* 0x000000c70300720c */ /* 0x000fc40001f61670 */
[----:B------:R-:W-:Y:S02]  /*60c0*/  ISETP.LT.OR P1, PT, R3, R196, P1 ;  /* 0x000000c40300720c */ /* 0x000fe40000f21670 */
[----:B------:R-:W-:Y:S02]  /*60d0*/  FSEL R111, R12, -INF , !P4 ;  /* 0xff8000000c6f7808 */ /* 0x000fe40006000000 */
[----:B------:R-:W-:Y:S02]  /*60e0*/  FSEL R168, R14, -INF , !P2 ;  /* 0xff8000000ea87808 */ /* 0x000fe40005000000 */
[----:B------:R-:W-:Y:S02]  /*60f0*/  FSEL R15, R17, -INF , !P6 ;  /* 0xff800000110f7808 */ /* 0x000fe40007000000 */
[----:B------:R-:W-:Y:S02]  /*6100*/  FSEL R171, R19, -INF , !P5 ;  /* 0xff80000013ab7808 */ /* 0x000fe40006800000 */
[----:B------:R-:W-:-:S02]  /*6110*/  FSEL R113, R13, -INF , !P3 ;  /* 0xff8000000d717808 */ /* 0x000fc40005800000 */
[----:B--2---:R-:W-:Y:S01]  /*6120*/  FSEL R132, R5, -INF , !P1 ;  /* 0xff80000005847808 */ /* 0x004fe20004800000 */
        /* <DEDUP_REMOVED lines=58> */
.L_x_1129:
[----:B------:R-:W-:Y:S05]  /*64d0*/  BSYNC B0 ;  /* 0x0000000000007941 */ /* 0x000fea0003800000 */
.L_x_1128:
[----:B------:R-:W0:Y:S02]  /*64e0*/  LDGDEPBAR ;  /* 0x00000000000079af */ /* 0x000e240000000000 */
.L_x_1127:
        /* <DEDUP_REMOVED lines=66> */
[----:B-1----:R-:W1:Y:S01]  /*6910*/  SHFL.BFLY PT, R5, R40, 0x2, 0x1f ;  /* 0x0c401f0028057f89 */ /* 0x002e6200000e0000 */
        /* <DEDUP_REMOVED lines=82> */
[----:B------:R1:W2:Y:S02]  /*6e40*/  MUFU.EX2 R77, R4 ;  /* 0x00000004004d7308 */ /* 0x0002a40000000800 */
[----:B-1----:R-:W-:Y:S01]  /*6e50*/  FFMA.FTZ R4, R21, UR19, -R3 ;  /* 0x0000001315047c23 */ /* 0x002fe20008010803 */
[----:B--2---:R-:W-:-:S05]  /*6e60*/  MOV R80, R77 ;  /* 0x0000004d00507202 */ /* 0x004fca0000000f00 */
[----:B------:R1:W2:Y:S02]  /*6e70*/  MUFU.EX2 R91, R4 ;  /* 0x00000004005b7308 */ /* 0x0002a40000000800 */
[----:B-1----:R-:W-:Y:S01]  /*6e80*/  FFMA.FTZ R4, R20, UR19, -R3 ;  /* 0x0000001314047c23 */ /* 0x002fe20008010803 */
[----:B--2---:R-:W-:-:S05]  /*6e90*/  MOV R2, R91 ;  /* 0x0000005b00027202 */ /* 0x004fca0000000f00 */
[----:B------:R1:W-:Y:S02]  /*6ea0*/  MUFU.EX2 R149, R4 ;  /* 0x0000000400957308 */ /* 0x0003e40000000800 */
[--C-:B-1----:R-:W-:Y:S01]  /*6eb0*/  FFMA.FTZ R4, R18, UR19, -R3.reuse ;  /* 0x0000001312047c23 */ /* 0x102fe20008010803 */
[----:B------:R-:W-:Y:S01]  /*6ec0*/  FFMA.FTZ R3, R15, UR19, -R3 ;  /* 0x000000130f037c23 */ /* 0x000fe20008010803 */
[----:B------:R-:W1:Y:S04]  /*6ed0*/  LDSM.16.MT88.4 R16, [R184+0x4000] ;  /* 0x00400000b810783b */ /* 0x000e680000004200 */
[----:B------:R2:W-:Y:S08]  /*6ee0*/  MUFU.EX2 R148, R4 ;  /* 0x0000000400947308 */ /* 0x0005f00000000800 */
[----:B------:R3:W-:Y:S01]  /*6ef0*/  MUFU.EX2 R76, R3 ;  /* 0x00000003004c7308 */ /* 0x0007e20000000800 */
[----:B--2---:R-:W-:Y:S01]  /*6f00*/  FMNMX.FTZ R4, R139, R138, !PT ;  /* 0x0000008a8b047209 */ /* 0x004fe20007810000 */
[----:B---3--:R-:W-:-:S06]  /*6f10*/  FFMA.FTZ R3, R107, UR19, -R5 ;  /* 0x000000136b037c23 */ /* 0x008fcc0008010805 */
        /* <DEDUP_REMOVED lines=11> */
[----:B--2---:R-:W-:Y:S01]  /*6fd0*/  FMNMX.FTZ R3, R142, R4, !PT ;  /* 0x000000048e037209 */ /* 0x004fe20007810000 */
[----:B------:R-:W-:-:S03]  /*6fe0*/  FFMA.FTZ R4, R104, UR19, -R5 ;  /* 0x0000001368047c23 */ /* 0x000fc60008010805 */
[----:B------:R-:W-:Y:S02]  /*6ff0*/  FMNMX.FTZ R3, R140, R3, !PT ;  /* 0x000000038c037209 */ /* 0x000fe40007810000 */
[----:B------:R2:W3:Y:S02]  /*7000*/  MUFU.EX2 R219, R4 ;  /* 0x0000000400db7308 */ /* 0x0004e40000000800 */
[----:B------:R-:W-:-:S04]  /*7010*/  FMNMX.FTZ R3, R137, R3, !PT ;  /* 0x0000000389037209 */ /* 0x000fc80007810000 */
[----:B------:R-:W-:-:S04]  /*7020*/  FMNMX.FTZ R3, R134, R3, !PT ;  /* 0x0000000386037209 */ /* 0x000fc80007810000 */
[----:B------:R-:W-:-:S04]  /*7030*/  FMNMX.FTZ R3, R133, R3, !PT ;  /* 0x0000000385037209 */ /* 0x000fc80007810000 */
[----:B------:R-:W-:Y:S01]  /*7040*/  FMNMX.FTZ R3, R126, R3, !PT ;  /* 0x000000037e037209 */ /* 0x000fe20007810000 */
[----:B--2---:R-:W-:-:S03]  /*7050*/  FFMA.FTZ R4, R102, UR19, -R5 ;  /* 0x0000001366047c23 */ /* 0x004fc60008010805 */
        /* <DEDUP_REMOVED lines=8> */
[----:B------:R2:W4:Y:S03]  /*70e0*/  MUFU.EX2 R222, R4 ;  /* 0x0000000400de7308 */ /* 0x0005260000000800 */
[----:B------:R-:W-:-:S04]  /*70f0*/  FMNMX.FTZ R3, R117, R3, !PT ;  /* 0x0000000375037209 */ /* 0x000fc80007810000 */
[----:B------:R-:W-:-:S04]  /*7100*/  FMNMX.FTZ R3, R83, R3, !PT ;  /* 0x0000000353037209 */ /* 0x000fc80007810000 */
[----:B------:R-:W-:-:S04]  /*7110*/  FMNMX.FTZ R3, R81, R3, !PT ;  /* 0x0000000351037209 */ /* 0x000fc80007810000 */
[----:B------:R-:W-:Y:S01]  /*7120*/  FMNMX.FTZ R3, R82, R3, !PT ;  /* 0x0000000352037209 */ /* 0x000fe20007810000 */
[----:B--2---:R-:W-:-:S04]  /*7130*/  FFMA.FTZ R4, R98, UR19, -R5 ;  /* 0x0000001362047c23 */ /* 0x004fc80008010805 */
[----:B------:R2:W-:Y:S02]  /*7140*/  MUFU.EX2 R225, R4 ;  /* 0x0000000400e17308 */ /* 0x0005e40000000800 */
[----:B--2---:R-:W-:-:S06]  /*7150*/  FFMA.FTZ R4, R100, UR19, -R5 ;  /* 0x0000001364047c23 */ /* 0x004fcc0008010805 */
[----:B------:R2:W-:Y:S02]  /*7160*/  MUFU.EX2 R233, R4 ;  /* 0x0000000400e97308 */ /* 0x0005e40000000800 */
[----:B--2---:R-:W-:-:S06]  /*7170*/  FFMA.FTZ R4, R96, UR19, -R5 ;  /* 0x0000001360047c23 */ /* 0x004fcc0008010805 */
[----:B------:R2:W-:Y:S02]  /*7180*/  MUFU.EX2 R232, R4 ;  /* 0x0000000400e87308 */ /* 0x0005e40000000800 */
[----:B--2---:R-:W-:Y:S01]  /*7190*/  FFMA.FTZ R4, R87, UR19, -R5 ;  /* 0x0000001357047c23 */ /* 0x004fe20008010805 */
[----:B------:R-:W-:-:S05]  /*71a0*/  MOV R87, R90 ;  /* 0x0000005a00577202 */ /* 0x000fca0000000f00 */
[----:B------:R2:W-:Y:S02]  /*71b0*/  MUFU.EX2 R231, R4 ;  /* 0x0000000400e77308 */ /* 0x0005e40000000800 */
[----:B--2---:R-:W-:-:S06]  /*71c0*/  FFMA.FTZ R4, R84, UR19, -R5 ;  /* 0x0000001354047c23 */ /* 0x004fcc0008010805 */
[----:B------:R2:W-:Y:S02]  /*71d0*/  MUFU.EX2 R230, R4 ;  /* 0x0000000400e67308 */ /* 0x0005e40000000800 */
[----:B--2---:R-:W-:Y:S02]  /*71e0*/  FMNMX.FTZ R4, R108, R3, !PT ;  /* 0x000000036c047209 */ /* 0x004fe40007810000 */
        /* <DEDUP_REMOVED lines=28> */
[----:B------:R-:W5:Y:S01]  /*73b0*/  SHFL.BFLY PT, R6, R39, 0x2, 0x1f ;  /* 0x0c401f0027067f89 */ /* 0x000f6200000e0000 */
[----:B--2---:R-:W-:Y:S01]  /*73c0*/  FMNMX.FTZ R3, R167, R4, !PT ;  /* 0x00000004a7037209 */ /* 0x004fe20007810000 */
[----:B------:R-:W-:Y:S02]  /*73d0*/  FFMA.FTZ R4, R70, UR19, -R5 ;  /* 0x0000001346047c23 */ /* 0x000fe40008010805 */
[----:B-1----:R-:W-:Y:S01]  /*73e0*/  HMMA.16816.F32.BF16 R68, R12, R18, RZ ;  /* 0x000000120c44723c */ /* 0x002fe200000418ff */
[----:B------:R-:W-:Y:S01]  /*73f0*/  FMNMX.FTZ R3, R158, R3, !PT ;  /* 0x000000039e037209 */ /* 0x000fe20007810000 */
[----:B------:R1:W-:Y:S03]  /*7400*/  MUFU.EX2 R216, R4 ;  /* 0x0000000400d87308 */ /* 0x0003e60000000800 */
[----:B------:R-:W-:-:S02]  /*7410*/  FMNMX.FTZ R3, R125, R3, !PT ;  /* 0x000000037d037209 */ /* 0x000fc40007810000 */
[----:B-----5:R-:W-:Y:S02]  /*7420*/  FMNMX.FTZ R39, R39, R6, !PT ;  /* 0x0000000627277209 */ /* 0x020fe40007810000 */
[----:B------:R-:W-:-:S03]  /*7430*/  FMNMX.FTZ R3, R161, R3, !PT ;  /* 0x00000003a1037209 */ /* 0x000fc60007810000 */
[----:B------:R-:W2:Y:S01]  /*7440*/  SHFL.BFLY PT, R6, R39, 0x1, 0x1f ;  /* 0x0c201f0027067f89 */ /* 0x000ea200000e0000 */
[----:B------:R-:W-:-:S04]  /*7450*/  FMNMX.FTZ R3, R141, R3, !PT ;  /* 0x000000038d037209 */ /* 0x000fc80007810000 */
[----:B------:R-:W-:Y:S01]  /*7460*/  FMNMX.FTZ R3, R127, R3, !PT ;  /* 0x000000037f037209 */ /* 0x000fe20007810000 */
[--C-:B-1----:R-:W-:Y:S02]  /*7470*/  FFMA.FTZ R4, R72, UR19, -R5.reuse ;  /* 0x0000001348047c23 */ /* 0x102fe40008010805 */
[----:B------:R-:W-:Y:S02]  /*7480*/  HMMA.16816.F32.BF16 R72, R12, R16, RZ ;  /* 0x000000100c48723c */ /* 0x000fe400000418ff */
        /* <DEDUP_REMOVED lines=19> */
[--C-:B------:R-:W-:Y:S02]  /*75c0*/  FFMA.FTZ R3, R30, UR19, -R5.reuse ;  /* 0x000000131e037c23 */ /* 0x100fe40008010805 */
[----:B------:R-:W-:Y:S01]  /*75d0*/  LDSM.16.MT88.4 R28, [R185+0x4400] ;  /* 0x00440000b91c783b */ /* 0x000fe20000004200 */
[----:B------:R-:W-:Y:S02]  /*75e0*/  FMNMX.FTZ R4, R122, R4, !PT ;  /* 0x000000047a047209 */ /* 0x000fe40007810000 */
[----:B------:R1:W-:Y:S02]  /*75f0*/  MUFU.EX2 R210, R3 ;  /* 0x0000000300d27308 */ /* 0x0003e40000000800 */
[----:B-1----:R-:W-:Y:S01]  /*7600*/  FMNMX.FTZ R3, R144, R4, !PT ;  /* 0x0000000490037209 */ /* 0x002fe20007810000 */
[----:B------:R-:W-:-:S02]  /*7610*/  FFMA.FTZ R4, R23, UR19, -R5 ;  /* 0x0000001317047c23 */ /* 0x000fc40008010805 */
[----:B------:R-:W-:Y:S01]  /*7620*/  LDSM.16.MT88.4 R20, [R185+0x4000] ;  /* 0x00400000b914783b */ /* 0x000fe20000004200 */
[----:B------:R-:W-:Y:S02]  /*7630*/  FMNMX.FTZ R3, R131, R3, !PT ;  /* 0x0000000383037209 */ /* 0x000fe40007810000 */
[----:B------:R1:W-:Y:S02]  /*7640*/  MUFU.EX2 R208, R4 ;  /* 0x0000000400d07308 */ /* 0x0003e40000000800 */
[----:B------:R-:W-:Y:S01]  /*7650*/  FMNMX.FTZ R38, R168, R3, !PT ;  /* 0x00000003a8267209 */ /* 0x000fe20007810000 */
[----:B------:R-:W-:-:S03]  /*7660*/  FFMA.FTZ R3, R50, UR19, -R5 ;  /* 0x0000001332037c23 */ /* 0x000fc60008010805 */
[----:B------:R-:W-:Y:S02]  /*7670*/  FMNMX.FTZ R38, R132, R38, !PT ;  /* 0x0000002684267209 */ /* 0x000fe40007810000 */
[----:B------:R2:W-:Y:S03]  /*7680*/  MUFU.EX2 R207, R3 ;  /* 0x0000000300cf7308 */ /* 0x0005e60000000800 */
[----:B------:R-:W5:Y:S01]  /*7690*/  SHFL.BFLY PT, R7, R38, 0x2, 0x1f ;  /* 0x0c401f0026077f89 */ /* 0x000f6200000e0000 */
[----:B-1----:R-:W-:-:S05]  /*76a0*/  FSEL R4, R6, RZ, P1 ;  /* 0x000000ff06047208 */ /* 0x002fca0000800000 */
[--C-:B------:R-:W-:Y:S01]  /*76b0*/  FFMA.FTZ R6, R134, UR19, -R4.reuse ;  /* 0x0000001386067c23 */ /* 0x100fe20008010804 */
[----:B--2---:R-:W-:-:S03]  /*76c0*/  FFMA.FTZ R3, R139, UR19, -R4 ;  /* 0x000000138b037c23 */ /* 0x004fc60008010804 */
[----:B------:R1:W-:Y:S08]  /*76d0*/  MUFU.EX2 R134, R6 ;  /* 0x0000000600867308 */ /* 0x0003f00000000800 */
[----:B------:R2:W-:Y:S01]  /*76e0*/  MUFU.EX2 R174, R3 ;  /* 0x0000000300ae7308 */ /* 0x0005e20000000800 */
[----:B-----5:R-:W-:Y:S01]  /*76f0*/  FMNMX.FTZ R38, R38, R7, !PT ;  /* 0x0000000726267209 */ /* 0x020fe20007810000 */
[C---:B------:R-:W-:Y:S04]  /*7700*/  HMMA.16816.F32.BF16 R60, R12.reuse, R20, RZ ;  /* 0x000000140c3c723c */ /* 0x040fe800000418ff */
[----:B-1----:R-:W1:Y:S02]  /*7710*/  SHFL.BFLY PT, R6, R38, 0x1, 0x1f ;  /* 0x0c201f0026067f89 */ /* 0x002e6400000e0000 */
[----:B------:R-:W-:Y:S01]  /*7720*/  HMMA.16816.F32.BF16 R64, R12, R22, RZ ;  /* 0x000000160c40723c */ /* 0x000fe200000418ff */
[----:B--2---:R-:W-:-:S06]  /*7730*/  FFMA.FTZ R3, R138, UR19, -R4 ;  /* 0x000000138a037c23 */ /* 0x004fcc0008010804 */
[----:B------:R-:W-:Y:S02]  /*7740*/  F2FP.BF16.F32.PACK_AB R12, R238, R239 ;  /* 0x000000efee0c723e */ /* 0x000fe400000010ff */
[----:B---3--:R-:W-:Y:S01]  /*7750*/  F2FP.BF16.F32.PACK_AB R13, R219, R209 ;  /* 0x000000d1db0d723e */ /* 0x008fe200000010ff */
[----:B------:R2:W3:Y:S01]  /*7760*/  MUFU.EX2 R173, R3 ;  /* 0x0000000300ad7308 */ /* 0x0004e20000000800 */
[----:B------:R-:W-:Y:S02]  /*7770*/  F2FP.BF16.F32.PACK_AB R14, R241, R240 ;  /* 0x000000f0f10e723e */ /* 0x000fe400000010ff */
[----:B----4-:R-:W-:-:S07]  /*7780*/  F2FP.BF16.F32.PACK_AB R15, R222, R218 ;  /* 0x000000dade0f723e */ /* 0x010fce00000010ff */
[----:B------:R-:W-:Y:S01]  /*7790*/  HMMA.16816.F32.BF16 R72, R12, R24, R72 ;  /* 0x000000180c48723c */ /* 0x000fe20000041848 */
[----:B-1----:R-:W-:Y:S01]  /*77a0*/  FMNMX.FTZ R38, R38, R6, !PT ;  /* 0x0000000626267209 */ /* 0x002fe20007810000 */
[----:B------:R-:W-:-:S03]  /*77b0*/  FFMA.FTZ R6, R114, UR19, -R4 ;  /* 0x0000001372067c23 */ /* 0x000fc60008010804 */
[----:B------:R-:W-:Y:S01]  /*77c0*/  FSETP.NEU.FTZ.AND P1, PT, R38, -INF , PT ;  /* 0xff8000002600780b */ /* 0x000fe20003f3d000 */
[----:B--2---:R-:W-:Y:S01]  /*77d0*/  FFMA.FTZ R3, R142, UR19, -R4 ;  /* 0x000000138e037c23 */ /* 0x004fe20008010804 */
[----:B------:R1:W-:Y:S01]  /*77e0*/  MUFU.EX2 R180, R6 ;  /* 0x0000000600b47308 */ /* 0x0003e20000000800 */
[----:B---3--:R-:W-:Y:S02]  /*77f0*/  F2FP.BF16.F32.PACK_AB R8, R173, R174 ;  /* 0x000000aead08723e */ /* 0x008fe400000010ff */
[----:B------:R-:W-:-:S05]  /*7800*/  MOV R142, R151 ;  /* 0x00000097008e7202 */ /* 0x000fca0000000f00 */
[----:B------:R2:W-:Y:S01]  /*7810*/  MUFU.EX2 R175, R3 ;  /* 0x0000000300af7308 */ /* 0x0005e20000000800 */
[----:B-1----:R-:W-:-:S07]  /*7820*/  FFMA.FTZ R6, R115, UR19, -R4 ;  /* 0x0000001373067c23 */ /* 0x002fce0008010804 */
[----:B------:R-:W-:Y:S01]  /*7830*/  MUFU.EX2 R181, R6 ;  /* 0x0000000600b57308 */ /* 0x000fe20000000800 */
[----:B--2---:R-:W-:Y:S01]  /*7840*/  FFMA.FTZ R3, R140, UR19, -R4 ;  /* 0x000000138c037c23 */ /* 0x004fe20008010804 */
[----:B------:R-:W-:-:S06]  /*7850*/  MOV R140, R150 ;  /* 0x00000096008c7202 */ /* 0x000fcc0000000f00 */
        /* <DEDUP_REMOVED lines=21> */
[----:B------:R-:W-:Y:S01]  /*79b0*/  MUFU.EX2 R7, R6 ;  /* 0x0000000600077308 */ /* 0x000fe20000000800 */
[----:B------:R-:W-:-:S07]  /*79c0*/  MOV R155, R148 ;  /* 0x00000094009b7202 */ /* 0x000fce0000000f00 */
        /* <DEDUP_REMOVED lines=11> */
[----:B------:R-:W-:Y:S05]  /*7a80*/  LDSM.16.MT88.4 R20, [R184+0x4800] ;  /* 0x00480000b814783b */ /* 0x000fea0000004200 */
[----:B------:R-:W-:Y:S01]  /*7a90*/  HMMA.16816.F32.BF16 R32, R8, R16, RZ ;  /* 0x000000100820723c */ /* 0x000fe200000418ff */
[----:B-1----:R-:W-:-:S04]  /*7aa0*/  FFMA.FTZ R0, R143, UR19, -R3 ;  /* 0x000000138f007c23 */ /* 0x002fc80008010803 */
[----:B------:R1:W-:Y:S01]  /*7ab0*/  MUFU.EX2 R105, R0 ;  /* 0x0000000000697308 */ /* 0x0003e20000000800 */
[----:B------:R-:W-:Y:S01]  /*7ac0*/  HMMA.16816.F32.BF16 R48, R8, R18, RZ ;  /* 0x000000120830723c */ /* 0x000fe200000418ff */
[----:B------:R-:W2:Y:S06]  /*7ad0*/  LDSM.16.MT88.4 R16, [R185+0x4800] ;  /* 0x00480000b910783b */ /* 0x000eac0000004200 */
[----:B------:R-:W-:Y:S02]  /*7ae0*/  F2FP.BF16.F32.PACK_AB R8, R134, R177 ;  /* 0x000000b18608723e */ /* 0x000fe400000010ff */
        /* <DEDUP_REMOVED lines=34> */
[----:B------:R-:W-:Y:S02]  /*7d10*/  MOV R108, R76 ;  /* 0x0000004c006c7202 */ /* 0x000fe40000000f00 */
[----:B------:R-:W-:Y:S03]  /*7d20*/  HMMA.16816.F32.BF16 R76, R12, R28, R60 ;  /* 0x0000001c0c4c723c */ /* 0x000fe6000004183c */
[----:B------:R1:W-:Y:S01]  /*7d30*/  MUFU.EX2 R107, R0 ;  /* 0x00000000006b7308 */ /* 0x0003e20000000800 */
[----:B------:R-:W4:Y:S01]  /*7d40*/  LDSM.16.MT88.4 R28, [R184+0x4c00] ;  /* 0x004c0000b81c783b */ /* 0x000f220000004200 */
[----:B---3--:R-:W-:-:S02]  /*7d50*/  F2FP.BF16.F32.PACK_AB R11, R100, R96 ;  /* 0x00000060640b723e */ /* 0x008fc400000010ff */
[----:B------:R-:W-:Y:S02]  /*7d60*/  F2FP.BF16.F32.PACK_AB R12, R252, R242 ;  /* 0x000000f2fc0c723e */ /* 0x000fe400000010ff */
[----:B------:R-:W-:-:S03]  /*7d70*/  F2FP.BF16.F32.PACK_AB R13, R233, R225 ;  /* 0x000000e1e90d723e */ /* 0x000fc600000010ff */
[----:B--2---:R-:W-:Y:S01]  /*7d80*/  HMMA.16816.F32.BF16 R60, R8, R18, R44 ;  /* 0x00000012083c723c */ /* 0x004fe2000004182c */
[----:B------:R-:W-:Y:S02]  /*7d90*/  F2FP.BF16.F32.PACK_AB R14, R250, R251 ;  /* 0x000000fbfa0e723e */ /* 0x000fe400000010ff */
[----:B------:R-:W-:-:S03]  /*7da0*/  F2FP.BF16.F32.PACK_AB R15, R231, R232 ;  /* 0x000000e8e70f723e */ /* 0x000fc600000010ff */
[----:B------:R-:W-:Y:S01]  /*7db0*/  HMMA.16816.F32.BF16 R64, R8, R16, R56 ;  /* 0x000000100840723c */ /* 0x000fe20000041838 */
[----:B-1----:R-:W-:-:S04]  /*7dc0*/  FFMA.FTZ R0, R93, UR19, -R4 ;  /* 0x000000135d007c23 */ /* 0x002fc80008010804 */
[----:B------:R1:W-:Y:S01]  /*7dd0*/  MUFU.EX2 R104, R0 ;  /* 0x0000000000687308 */ /* 0x0003e20000000800 */
[C---:B------:R-:W-:Y:S06]  /*7de0*/  HMMA.16816.F32.BF16 R68, R12.reuse, R20, R72 ;  /* 0x000000140c44723c */ /* 0x040fec0000041848 */
[----:B------:R-:W-:Y:S06]  /*7df0*/  HMMA.16816.F32.BF16 R44, R12, R16, R76 ;  /* 0x000000100c2c723c */ /* 0x000fec000004184c */
[----:B------:R-:W-:Y:S01]  /*7e00*/  HMMA.16816.F32.BF16 R136, R8, R20, R136 ;  /* 0x000000140888723c */ /* 0x000fe20000041888 */
[----:B-1----:R-:W-:-:S05]  /*7e10*/  FFMA.FTZ R0, R92, UR19, -R4 ;  /* 0x000000135c007c23 */ /* 0x002fca0008010804 */
[-C--:B------:R-:W-:Y:S01]  /*7e20*/  HMMA.16816.F32.BF16 R148, R8, R22.reuse, R32 ;  /* 0x000000160894723c */ /* 0x080fe20000041820 */
[----:B------:R1:W-:Y:S05]  /*7e30*/  MUFU.EX2 R93, R0 ;  /* 0x00000000005d7308 */ /* 0x0003ea0000000800 */
[----:B------:R-:W-:Y:S01]  /*7e40*/  HMMA.16816.F32.BF16 R56, R12, R22, R48 ;  /* 0x000000160c38723c */ /* 0x000fe20000041830 */
[----:B------:R-:W-:Y:S01]  /*7e50*/  LDSM.16.MT88.4 R20, [R184+0x5000] ;  /* 0x00500000b814783b */ /* 0x000fe20000004200 */
[----:B------:R-:W-:Y:S02]  /*7e60*/  F2FP.BF16.F32.PACK_AB R8, R181, R180 ;  /* 0x000000b4b508723e */ /* 0x000fe400000010ff */
[----:B------:R-:W-:-:S02]  /*7e70*/  F2FP.BF16.F32.PACK_AB R10, R117, R118 ;  /* 0x00000076750a723e */ /* 0x000fc400000010ff */
        /* <DEDUP_REMOVED lines=8> */
[C---:B----4-:R-:W-:Y:S06]  /*7f00*/  HMMA.16816.F32.BF16 R68, R12.reuse, R28, R68 ;  /* 0x0000001c0c44723c */ /* 0x050fec0000041844 */
[----:B------:R-:W-:Y:S01]  /*7f10*/  HMMA.16816.F32.BF16 R56, R12, R30, R56 ;  /* 0x0000001e0c38723c */ /* 0x000fe20000041838 */
[----:B-1----:R-:W-:-:S04]  /*7f20*/  FFMA.FTZ R0, R166, UR19, -R3 ;  /* 0x00000013a6007c23 */ /* 0x002fc80008010803 */
[----:B------:R1:W3:Y:S01]  /*7f30*/  MUFU.EX2 R90, R0 ;  /* 0x00000000005a7308 */ /* 0x0002e20000000800 */
[C---:B------:R-:W-:Y:S06]  /*7f40*/  HMMA.16816.F32.BF16 R52, R12.reuse, R24, R44 ;  /* 0x000000180c34723c */ /* 0x040fec000004182c */
[----:B------:R-:W-:Y:S07]  /*7f50*/  HMMA.16816.F32.BF16 R32, R12, R26, R32 ;  /* 0x0000001a0c20723c */ /* 0x000fee0000041820 */
[----:B------:R-:W-:-:S02]  /*7f60*/  F2FP.BF16.F32.PACK_AB R12, R244, R245 ;  /* 0x000000f5f40c723e */ /* 0x000fc400000010ff */
[----:B------:R-:W-:Y:S01]  /*7f70*/  F2FP.BF16.F32.PACK_AB R13, R221, R223 ;  /* 0x000000dfdd0d723e */ /* 0x000fe200000010ff */
[----:B-1----:R-:W-:Y:S01]  /*7f80*/  FFMA.FTZ R0, R167, UR19, -R3 ;  /* 0x00000013a7007c23 */ /* 0x002fe20008010803 */
[----:B---3--:R-:W-:Y:S02]  /*7f90*/  F2FP.BF16.F32.PACK_AB R9, R90, R91 ;  /* 0x0000005b5a09723e */ /* 0x008fe400000010ff */
[----:B------:R-:W-:Y:S01]  /*7fa0*/  F2FP.BF16.F32.PACK_AB R14, R145, R243 ;  /* 0x000000f3910e723e */ /* 0x000fe200000010ff */
[----:B------:R1:W-:Y:S01]  /*7fb0*/  MUFU.EX2 R84, R0 ;  /* 0x0000000000547308 */ /* 0x0003e20000000800 */
[----:B------:R-:W-:-:S09]  /*7fc0*/  F2FP.BF16.F32.PACK_AB R15, R217, R220 ;  /* 0x000000dcd90f723e */ /* 0x000fd200000010ff */
[----:B--2---:R-:W-:Y:S01]  /*7fd0*/  HMMA.16816.F32.BF16 R32, R12, R18, R32 ;  /* 0x000000120c20723c */ /* 0x004fe20000041820 */
[----:B-1----:R-:W-:-:S04]  /*7fe0*/  FFMA.FTZ R0, R158, UR19, -R3 ;  /* 0x000000139e007c23 */ /* 0x002fc80008010803 */
[----:B------:R1:W2:Y:S02]  /*7ff0*/  MUFU.EX2 R85, R0 ;  /* 0x0000000000557308 */ /* 0x0002a40000000800 */
[----:B-1----:R-:W-:Y:S01]  /*8000*/  FFMA.FTZ R0, R99, UR19, -R4 ;  /* 0x0000001363007c23 */ /* 0x002fe20008010804 */
[----:B--2---:R-:W-:Y:S02]  /*8010*/  F2FP.BF16.F32.PACK_AB R11, R85, R84 ;  /* 0x00000054550b723e */ /* 0x004fe400000010ff */
[----:B------:R-:W-:-:S03]  /*8020*/  MOV R99, R155 ;  /* 0x0000009b00637202 */ /* 0x000fc60000000f00 */
[----:B------:R1:W-:Y:S01]  /*8030*/  MUFU.EX2 R92, R0 ;  /* 0x00000000005c7308 */ /* 0x0003e20000000800 */
[----:B------:R-:W-:Y:S01]  /*8040*/  F2FP.BF16.F32.PACK_AB R162, R108, R99 ;  /* 0x000000636ca2723e */ /* 0x000fe200000010ff */
[C---:B------:R-:W-:Y:S06]  /*8050*/  HMMA.16816.F32.BF16 R48, R8.reuse, R24, R64 ;  /* 0x000000180830723c */ /* 0x040fec0000041840 */
[C---:B------:R-:W-:Y:S06]  /*8060*/  HMMA.16816.F32.BF16 R136, R8.reuse, R28, R136 ;  /* 0x0000001c0888723c */ /* 0x040fec0000041888 */
[----:B------:R-:W-:Y:S01]  /*8070*/  HMMA.16816.F32.BF16 R148, R8, R30, R148 ;  /* 0x0000001e0894723c */ /* 0x000fe20000041894 */
[----:B-1----:R-:W-:Y:S01]  /*8080*/  FFMA.FTZ R0, R95, UR19, -R4 ;  /* 0x000000135f007c23 */ /* 0x002fe20008010804 */
[----:B------:R-:W-:Y:S01]  /*8090*/  MOV R95, R152 ;  /* 0x00000098005f7202 */ /* 0x000fe20000000f00 */
[----:B------:R-:W1:Y:S01]  /*80a0*/  LDSM.16.MT88.4 R28, [R184+0x5400] ;  /* 0x00540000b81c783b */ /* 0x000e620000004200 */
[----:B------:R-:W-:-:S02]  /*80b0*/  MOV R152, R140 ;  /* 0x0000008c00987202 */ /* 0x000fc40000000f00 */
[----:B------:R-:W-:Y:S01]  /*80c0*/  MOV R140, R87 ;  /* 0x00000057008c7202 */ /* 0x000fe20000000f00 */
[----:B------:R-:W-:Y:S01]  /*80d0*/  HMMA.16816.F32.BF16 R60, R8, R26, R60 ;  /* 0x0000001a083c723c */ /* 0x000fe2000004183c */
[----:B------:R2:W-:Y:S01]  /*80e0*/  MUFU.EX2 R87, R0 ;  /* 0x0000000000577308 */ /* 0x0005e20000000800 */
[----:B------:R-:W3:Y:S05]  /*80f0*/  LDSM.16.MT88.4 R24, [R185+0x5400] ;  /* 0x00540000b918783b */ /* 0x000eea0000004200 */
[----:B------:R-:W-:Y:S02]  /*8100*/  F2FP.BF16.F32.PACK_AB R8, R115, R116 ;  /* 0x000000747308723e */ /* 0x000fe400000010ff */
[----:B------:R-:W-:Y:S01]  /*8110*/  F2FP.BF16.F32.PACK_AB R10, R104, R107 ;  /* 0x0000006b680a723e */ /* 0x000fe200000010ff */
[----:B--2---:R-:W-:Y:S01]  /*8120*/  FFMA.FTZ R0, R94, UR19, -R4 ;  /* 0x000000135e007c23 */ /* 0x004fe20008010804 */
[----:B------:R-:W-:Y:S01]  /*8130*/  MOV R94, R2 ;  /* 0x00000002005e7202 */ /* 0x000fe20000000f00 */
[----:B------:R-:W-:-:S02]  /*8140*/  FADD.FTZ R2, R205, R182 ;  /* 0x000000b6cd027221 */ /* 0x000fc40000010000 */
[----:B------:R2:W-:Y:S01]  /*8150*/  MUFU.EX2 R83, R0 ;  /* 0x0000000000537308 */ /* 0x0005e20000000800 */
[----:B------:R-:W-:Y:S01]  /*8160*/  F2FP.BF16.F32.PACK_AB R160, R95, R94 ;  /* 0x0000005e5fa0723e */ /* 0x000fe200000010ff */
[----:B------:R-:W-:Y:S01]  /*8170*/  FADD.FTZ R2, R183, R2 ;  /* 0x00000002b7027221 */ /* 0x000fe20000010000 */
[----:B--2---:R-:W-:Y:S01]  /*8180*/  FFMA.FTZ R0, R125, UR19, -R3 ;  /* 0x000000137d007c23 */ /* 0x004fe20008010803 */
[----:B------:R-:W-:-:S04]  /*8190*/  MOV R125, R80 ;  /* 0x00000050007d7202 */ /* 0x000fc80000000f00 */
[----:B------:R2:W-:Y:S02]  /*81a0*/  MUFU.EX2 R81, R0 ;  /* 0x0000000000517308 */ /* 0x0005e40000000800 */
[----:B--2---:R-:W-:-:S06]  /*81b0*/  FFMA.FTZ R0, R161, UR19, -R3 ;  /* 0x00000013a1007c23 */ /* 0x004fcc0008010803 */
[----:B------:R2:W4:Y:S02]  /*81c0*/  MUFU.EX2 R80, R0 ;  /* 0x0000000000507308 */ /* 0x0005240000000800 */
[----:B--2---:R-:W-:Y:S01]  /*81d0*/  FFMA.FTZ R0, R141, UR19, -R3 ;  /* 0x000000138d007c23 */ /* 0x004fe20008010803 */
[----:B----4-:R-:W-:-:S05]  /*81e0*/  F2FP.BF16.F32.PACK_AB R9, R80, R81 ;  /* 0x000000515009723e */ /* 0x010fca00000010ff */
[----:B------:R2:W-:Y:S02]  /*81f0*/  MUFU.EX2 R77, R0 ;  /* 0x00000000004d7308 */ /* 0x0005e40000000800 */
[----:B--2---:R-:W-:Y:S01]  /*8200*/  FFMA.FTZ R0, R127, UR19, -R3 ;  /* 0x000000137f007c23 */ /* 0x004fe20008010803 */
[----:B------:R-:W-:-:S05]  /*8210*/  MOV R127, R152 ;  /* 0x00000098007f7202 */ /* 0x000fca0000000f00 */
[----:B------:R2:W4:Y:S02]  /*8220*/  MUFU.EX2 R78, R0 ;  /* 0x00000000004e7308 */ /* 0x0005240000000800 */
[----:B--2---:R-:W-:Y:S01]  /*8230*/  FFMA.FTZ R0, R97, UR19, -R4 ;  /* 0x0000001361007c23 */ /* 0x004fe20008010804 */
[----:B------:R-:W-:Y:S02]  /*8240*/  MOV R97, R140 ;  /* 0x0000008c00617202 */ /* 0x000fe40000000f00 */
[----:B----4-:R-:W-:-:S03]  /*8250*/  F2FP.BF16.F32.PACK_AB R11, R78, R77 ;  /* 0x0000004d4e0b723e */ /* 0x010fc600000010ff */
[----:B------:R2:W-:Y:S04]  /*8260*/  MUFU.EX2 R82, R0 ;  /* 0x0000000000527308 */ /* 0x0005e80000000800 */
[C---:B------:R-:W-:Y:S06]  /*8270*/  HMMA.16816.F32.BF16 R44, R8.reuse, R16, R48 ;  /* 0x00000010082c723c */ /* 0x040fec0000041830 */
[----:B------:R-:W-:Y:S01]  /*8280*/  HMMA.16816.F32.BF16 R136, R8, R20, R136 ;  /* 0x000000140888723c */ /* 0x000fe20000041888 */
[----:B--2---:R-:W-:Y:S01]  /*8290*/  FFMA.FTZ R0, R86, UR19, -R4 ;  /* 0x0000001356007c23 */ /* 0x004fe20008010804 */
[----:B------:R-:W-:-:S04]  /*82a0*/  MOV R86, R142 ;  /* 0x0000008e00567202 */ /* 0x000fc80000000f00 */
[----:B------:R-:W-:Y:S01]  /*82b0*/  HMMA.16816.F32.BF16 R148, R8, R22, R148 ;  /* 0x000000160894723c */ /* 0x000fe20000041894 */
[----:B------:R2:W-:Y:S05]  /*82c0*/  MUFU.EX2 R79, R0 ;  /* 0x00000000004f7308 */ /* 0x0005ea0000000800 */
[----:B------:R-:W-:Y:S06]  /*82d0*/  HMMA.16816.F32.BF16 R140, R12, R20, R68 ;  /* 0x000000140c8c723c */ /* 0x000fec0000041844 */
[----:B------:R-:W-:Y:S01]  /*82e0*/  HMMA.16816.F32.BF16 R48, R8, R18, R60 ;  /* 0x000000120830723c */ /* 0x000fe2000004183c */
[----:B------:R-:W-:-:S05]  /*82f0*/  MOV R71, R145 ;  /* 0x0000009100477202 */ /* 0x000fca0000000f00 */
[C---:B------:R-:W-:Y:S01]  /*8300*/  HMMA.16816.F32.BF16 R60, R12.reuse, R22, R56 ;  /* 0x000000160c3c723c */ /* 0x040fe20000041838 */
[----:B--2---:R-:W-:Y:S01]  /*8310*/  FFMA.FTZ R0, R36, UR19, -R4 ;  /* 0x0000001324007c23 */ /* 0x004fe20008010804 */
[----:B------:R-:W2:Y:S01]  /*8320*/  LDSM.16.MT88.4 R20, [R184+0x5800] ;  /* 0x00580000b814783b */ /* 0x000ea20000004200 */
[----:B------:R-:W-:Y:S02]  /*8330*/  F2FP.BF16.F32.PACK_AB R8, R92, R93 ;  /* 0x0000005d5c08723e */ /* 0x000fe400000010ff */
[----:B------:R4:W-:Y:S01]  /*8340*/  MUFU.EX2 R76, R0 ;  /* 0x00000000004c7308 */ /* 0x0009e20000000800 */
[----:B------:R-:W-:Y:S01]  /*8350*/  HMMA.16816.F32.BF16 R56, R12, R16, R52 ;  /* 0x000000100c38723c */ /* 0x000fe20000041834 */
[----:B------:R-:W5:Y:S01]  /*8360*/  LDSM.16.MT88.4 R16, [R185+0x5800] ;  /* 0x00580000b910783b */ /* 0x000f620000004200 */
[----:B------:R-:W-:-:S05]  /*8370*/  F2FP.BF16.F32.PACK_AB R10, R83, R87 ;  /* 0x00000057530a723e */ /* 0x000fca00000010ff */
[----:B------:R-:W-:Y:S02]  /*8380*/  F2FP.BF16.F32.PACK_AB R13, R215, R216 ;  /* 0x000000d8d70d723e */ /* 0x000fe400000010ff */
[----:B------:R-:W-:Y:S01]  /*8390*/  F2FP.BF16.F32.PACK_AB R15, R213, R214 ;  /* 0x000000d6d50f723e */ /* 0x000fe200000010ff */
[----:B----4-:R-:W-:Y:S01]  /*83a0*/  FFMA.FTZ R0, R129, UR19, -R3 ;  /* 0x0000001381007c23 */ /* 0x010fe20008010803 */
[----:B------:R-:W-:-:S03]  /*83b0*/  MOV R129, R37 ;  /* 0x0000002500817202 */ /* 0x000fc60000000f00 */
[----:B------:R4:W-:Y:S02]  /*83c0*/  MUFU.EX2 R75, R0 ;  /* 0x00000000004b7308 */ /* 0x0009e40000000800 */
[----:B----4-:R-:W-:Y:S01]  /*83d0*/  FFMA.FTZ R0, R128, UR19, -R3 ;  /* 0x0000001380007c23 */ /* 0x010fe20008010803 */
[----:B------:R-:W-:-:S05]  /*83e0*/  MOV R128, R42 ;  /* 0x0000002a00807202 */ /* 0x000fca0000000f00 */
[----:B------:R4:W1:Y:S01]  /*83f0*/  MUFU.EX2 R74, R0 ;  /* 0x00000000004a7308 */ /* 0x0008620000000800 */
[----:B------:R-:W-:Y:S01]  /*8400*/  F2FP.BF16.F32.PACK_AB R14, R129, R128 ;  /* 0x00000080810e723e */ /* 0x000fe200000010ff */
[----:B----4-:R-:W-:Y:S01]  /*8410*/  FFMA.FTZ R0, R130, UR19, -R3 ;  /* 0x0000001382007c23 */ /* 0x010fe20008010803 */
[----:B-1----:R-:W-:Y:S02]  /*8420*/  F2FP.BF16.F32.PACK_AB R9, R74, R75 ;  /* 0x0000004b4a09723e */ /* 0x002fe400000010ff */
[----:B------:R-:W-:-:S03]  /*8430*/  MOV R130, R147 ;  /* 0x0000009300827202 */ /* 0x000fc60000000f00 */
[----:B------:R1:W-:Y:S02]  /*8440*/  MUFU.EX2 R72, R0 ;  /* 0x0000000000487308 */ /* 0x0003e40000000800 */
[----:B-1----:R-:W-:Y:S01]  /*8450*/  FFMA.FTZ R0, R121, UR19, -R3 ;  /* 0x0000001379007c23 */ /* 0x002fe20008010803 */
[----:B------:R-:W-:-:S05]  /*8460*/  MOV R121, R146 ;  /* 0x0000009200797202 */ /* 0x000fca0000000f00 */
[----:B------:R1:W4:Y:S01]  /*8470*/  MUFU.EX2 R73, R0 ;  /* 0x0000000000497308 */ /* 0x0003220000000800 */
[----:B------:R-:W-:-:S07]  /*8480*/  F2FP.BF16.F32.PACK_AB R12, R130, R121 ;  /* 0x00000079820c723e */ /* 0x000fce00000010ff */
[C---:B------:R-:W-:Y:S06]  /*8490*/  HMMA.16816.F32.BF16 R140, R12.reuse, R28, R140 ;  /* 0x0000001c0c8c723c */ /* 0x040fec000004188c */
[----:B------:R-:W-:Y:S01]  /*84a0*/  HMMA.16816.F32.BF16 R60, R12, R30, R60 ;  /* 0x0000001e0c3c723c */ /* 0x000fe2000004183c */
[----:B-1----:R-:W-:Y:S01]  /*84b0*/  FFMA.FTZ R0, R110, UR19, -R4 ;  /* 0x000000136e007c23 */ /* 0x002fe20008010804 */
[----:B----4-:R-:W-:-:S03]  /*84c0*/  F2FP.BF16.F32.PACK_AB R11, R73, R72 ;  /* 0x00000048490b723e */ /* 0x010fc600000010ff */
[----:B------:R1:W4:Y:S04]  /*84d0*/  MUFU.EX2 R68, R0 ;  /* 0x0000000000447308 */ /* 0x0003280000000800 */
        /* <DEDUP_REMOVED lines=8> */
[----:B----4-:R-:W-:-:S03]  /*8560*/  F2FP.BF16.F32.PACK_AB R10, R68, R76 ;  /* 0x0000004c440a723e */ /* 0x010fc600000010ff */
[----:B------:R-:W-:Y:S01]  /*8570*/  HMMA.16816.F32.BF16 R12, R12, R26, R32 ;  /* 0x0000001a0c0c723c */ /* 0x000fe20000041820 */
[----:B------:R-:W-:Y:S01]  /*8580*/  LDSM.16.MT88.4 R24, [R185+0x5c00] ;  /* 0x005c0000b918783b */ /* 0x000fe20000004200 */
        /* <DEDUP_REMOVED lines=27> */
[--C-:B-1----:R-:W-:Y:S01]  /*8740*/  FFMA.FTZ R0, R144, UR19, -R3.reuse ;  /* 0x0000001390007c23 */ /* 0x102fe20008010803 */
[----:B--2---:R-:W-:Y:S01]  /*8750*/  F2FP.BF16.F32.PACK_AB R166, R36, R43 ;  /* 0x0000002b24a6723e */ /* 0x004fe200000010ff */
[----:B------:R-:W1:Y:S02]  /*8760*/  LDSM.16.MT88.4 R144, [R184+0x5c00] ;  /* 0x005c0000b890783b */ /* 0x000e640000004200 */
[----:B------:R2:W-:Y:S02]  /*8770*/  MUFU.EX2 R35, R0 ;  /* 0x0000000000237308 */ /* 0x0005e40000000800 */
[C---:B------:R-:W-:Y:S06]  /*8780*/  HMMA.16816.F32.BF16 R140, R8.reuse, R20, R140 ;  /* 0x00000014088c723c */ /* 0x040fec000004188c */
[C---:B------:R-:W-:Y:S06]  /*8790*/  HMMA.16816.F32.BF16 R28, R8.reuse, R16, R28 ;  /* 0x00000010081c723c */ /* 0x040fec000004181c */
[----:B------:R-:W-:Y:S01]  /*87a0*/  HMMA.16816.F32.BF16 R60, R8, R22, R60 ;  /* 0x00000016083c723c */ /* 0x000fe2000004183c */
[----:B--2---:R-:W-:-:S05]  /*87b0*/  FFMA.FTZ R0, R131, UR19, -R3 ;  /* 0x0000001383007c23 */ /* 0x004fca0008010803 */
[----:B------:R-:W-:Y:S01]  /*87c0*/  HMMA.16816.F32.BF16 R12, R8, R18, R12 ;  /* 0x00000012080c723c */ /* 0x000fe2000004180c */
        /* <DEDUP_REMOVED lines=23> */
[C---:B------:R-:W-:Y:S06]  /*8940*/  HMMA.16816.F32.BF16 R156, R164.reuse, R24, R52 ;  /* 0x00000018a49c723c */ /* 0x040fec0000041834 */
[----:B------:R-:W-:Y:S01]  /*8950*/  HMMA.16816.F32.BF16 R164, R164, R26, R44 ;  /* 0x0000001aa4a4723c */ /* 0x000fe2000004182c */
[----:B-1----:R-:W-:-:S04]  /*8960*/  FFMA.FTZ R0, R171, UR19, -R5 ;  /* 0x00000013ab007c23 */ /* 0x002fc80008010805 */
[----:B------:R1:W2:Y:S02]  /*8970*/  MUFU.EX2 R8, R0 ;  /* 0x0000000000087308 */ /* 0x0002a40000000800 */
[----:B-1----:R-:W-:Y:S01]  /*8980*/  FADD.FTZ R0, R174, R173 ;  /* 0x000000adae007221 */ /* 0x002fe20000010000 */
[----:B--2---:R-:W-:-:S03]  /*8990*/  F2FP.BF16.F32.PACK_AB R163, R8, R16 ;  /* 0x0000001008a3723e */ /* 0x004fc600000010ff */
[----:B------:R-:W-:-:S04]  /*89a0*/  FADD.FTZ R0, R175, R0 ;  /* 0x00000000af007221 */ /* 0x000fc80000010000 */
[----:B------:R-:W-:Y:S01]  /*89b0*/  FADD.FTZ R5, R176, R0 ;  /* 0x00000000b0057221 */ /* 0x000fe20000010000 */
[----:B------:R-:W-:Y:S01]  /*89c0*/  FADD.FTZ R0, R239, R6 ;  /* 0x00000006ef007221 */ /* 0x000fe20000010000 */
[C---:B------:R-:W-:Y:S02]  /*89d0*/  HMMA.16816.F32.BF16 R140, R160.reuse, R144, R140 ;  /* 0x00000090a08c723c */ /* 0x040fe4000004188c */
        /* <DEDUP_REMOVED lines=112> */
[----:B------:R1:W-:Y:S04]  /*90e0*/  STL [R1+0x8], R217 ;  /* 0x000008d901007387 */ /* 0x0003e80000100800 */
[----:B------:R1:W-:Y:S01]  /*90f0*/  STL [R1+0x4], R214 ;  /* 0x000004d601007387 */ /* 0x0003e20000100800 */
[----:B------:R-:W-:-:S01]  /*9100*/  NOP ;  /* 0x0000000000007918 */ /* 0x000fc20000000000 */
        /* <DEDUP_REMOVED lines=46> */
[----:B------:R-:W-:Y:S02]  /*93f0*/  @!P1 LDGSTS.E.BYPASS.LTC128B.128 [R204+0x4800], desc[UR22][R8.64] ;  /* 0x0480000008cc9fae */ /* 0x000fe4000b901d56 */
        /* <DEDUP_REMOVED lines=16> */
[----:B------:R-:W-:Y:S02]  /*9500*/  LDSM.16.M88.4 R20, [R135+0x2000] ;  /* 0x002000008714783b */ /* 0x000fe40000000200 */
[C---:B------:R-:W-:Y:S02]  /*9510*/  ISETP.GE.AND P2, PT, R0.reuse, R203, PT ;  /* 0x000000cb0000720c */ /* 0x040fe40003f46270 */
[----:B------:R-:W3:Y:S01]  /*9520*/  LDSM.16.M88.4 R12, [R186+0x1000] ;  /* 0x00100000ba0c783b */ /* 0x000ee20000000200 */
[C---:B------:R-:W-:Y:S02]  /*9530*/  ISETP.GE.AND P6, PT, R0.reuse, R202, PT ;  /* 0x000000ca0000720c */ /* 0x040fe40003fc6270 */
[C---:B------:R-:W-:Y:S01]  /*9540*/  ISETP.LT.OR P2, PT, R0.reuse, R198, P2 ;  /* 0x000000c60000720c */ /* 0x040fe20001741670 */
[----:B------:R-:W4:Y:S01]  /*9550*/  LDSM.16.M88.4 R16, [R186] ;  /* 0x00000000ba10783b */ /* 0x000f220000000200 */
[----:B------:R-:W-:-:S03]  /*9560*/  ISETP.LT.OR P6, PT, R0, R197, P6 ;  /* 0x000000c50000720c */ /* 0x000fc600037c1670 */
[----:B------:R-:W-:Y:S04]  /*9570*/  LDSM.16.M88.4 R24, [R188] ;  /* 0x00000000bc18783b */ /* 0x000fe80000000200 */
[----:B-1----:R-:W1:Y:S04]  /*9580*/  LDSM.16.M88.4 R4, [R187+0x1000] ;  /* 0x00100000bb04783b */ /* 0x002e680000000200 */
[----:B------:R-:W5:Y:S01]  /*9590*/  LDSM.16.M88.4 R8, [R187] ;  /* 0x00000000bb08783b */ /* 0x000f620000000200 */
[----:B--2---:R-:W-:-:S03]  /*95a0*/  VIADD R2, R0, 0x1 ;  /* 0x0000000100027836 */ /* 0x004fc60000000000 */
[----:B------:R-:W0:Y:S01]  /*95b0*/  LDGDEPBAR ;  /* 0x00000000000079af */ /* 0x000e220000000000 */
[----:B------:R-:W-:Y:S01]  /*95c0*/  VIADD R3, R0, 0x8 ;  /* 0x0000000800037836 */ /* 0x000fe20000000000 */
[C---:B------:R-:W-:Y:S02]  /*95d0*/  ISETP.GE.AND P0, PT, R2.reuse, R203, PT ;  /* 0x000000cb0200720c */ /* 0x040fe40003f06270 */
[C---:B------:R-:W-:Y:S02]  /*95e0*/  ISETP.GE.AND P4, PT, R2.reuse, R201, PT ;  /* 0x000000c90200720c */ /* 0x040fe40003f86270 */
[C---:B------:R-:W-:Y:S02]  /*95f0*/  ISETP.LT.OR P0, PT, R2.reuse, R198, P0 ;  /* 0x000000c60200720c */ /* 0x040fe40000701670 */
[C---:B------:R-:W-:Y:S02]  /*9600*/  ISETP.LT.OR P4, PT, R2.reuse, R199, P4 ;  /* 0x000000c70200720c */ /* 0x040fe40002781670 */
[----:B------:R-:W-:-:S02]  /*9610*/  ISETP.GE.AND P5, PT, R2, R202, PT ;  /* 0x000000ca0200720c */ /* 0x000fc40003fa6270 */
[C---:B------:R-:W-:Y:S02]  /*9620*/  ISETP.GE.AND P3, PT, R2.reuse, R200, PT ;  /* 0x000000c80200720c */ /* 0x040fe40003f66270 */
[C---:B------:R-:W-:Y:S02]  /*9630*/  ISETP.LT.OR P5, PT, R2.reuse, R197, P5 ;  /* 0x000000c50200720c */ /* 0x040fe40002fa1670 */
[----:B------:R-:W-:Y:S01]  /*9640*/  ISETP.LT.OR P3, PT, R2, R196, P3 ;  /* 0x000000c40200720c */ /* 0x000fe20001f61670 */
[----:B------:R-:W-:Y:S01]  /*9650*/  VIADD R2, R0, 0x9 ;  /* 0x0000000900027836 */ /* 0x000fe20000000000 */
[-C--:B---3--:R-:W-:Y:S06]  /*9660*/  HMMA.16816.F32.BF16 R28, R12, R20.reuse, RZ ;  /* 0x000000140c1c723c */ /* 0x088fec00000418ff */
[----:B----4-:R-:W-:Y:S06]  /*9670*/  HMMA.16816.F32.BF16 R32, R16, R20, RZ ;  /* 0x000000141020723c */ /* 0x010fec00000418ff */
[----:B------:R-:W-:-:S12]  /*9680*/  HMMA.16816.F32.BF16 R48, R12, R22, RZ ;  /* 0x000000160c30723c */ /* 0x000fd800000418ff */
[-C--:B-1----:R-:W-:Y:S01]  /*9690*/  HMMA.16816.F32.BF16 R52, R4, R24.reuse, R28 ;  /* 0x000000180434723c */ /* 0x082fe2000004181c */
[----:B------:R-:W1:Y:S05]  /*96a0*/  LDSM.16.M88.4 R28, [R135+0x2400] ;  /* 0x00240000871c783b */ /* 0x000e6a0000000200 */
[----:B-----5:R-:W-:Y:S06]  /*96b0*/  HMMA.16816.F32.BF16 R44, R8, R24, R32 ;  /* 0x00000018082c723c */ /* 0x020fec0000041820 */
[----:B------:R-:W-:Y:S01]  /*96c0*/  HMMA.16816.F32.BF16 R32, R16, R22, RZ ;  /* 0x000000161020723c */ /* 0x000fe200000418ff */
[----:B------:R-:W2:Y:S11]  /*96d0*/  LDSM.16.M88.4 R20, [R195] ;  /* 0x00000000c314783b */ /* 0x000eb60000000200 */
        /* <DEDUP_REMOVED lines=9> */
[----:B------:R-:W3:Y:S01]  /*9770*/  MUFU.TANH R77, R44 ;  /* 0x0000002c004d7308 */ /* 0x000ee20000002400 */
[----:B------:R-:W-:Y:S07]  /*9780*/  HMMA.16816.F32.BF16 R32, R8, R26, R32 ;  /* 0x0000001a0820723c */ /* 0x000fee0000041820 */
[----:B------:R-:W4:Y:S08]  /*9790*/  MUFU.TANH R80, R45 ;  /* 0x0000002d00507308 */ /* 0x000f300000002400 */
[----:B------:R-:W5:Y:S01]  /*97a0*/  MUFU.TANH R104, R46 ;  /* 0x0000002e00687308 */ /* 0x000f620000002400 */
[----:B---3--:R-:W-:-:S02]  /*97b0*/  FSEL R77, R77, -INF , !P2 ;  /* 0xff8000004d4d7808 */ /* 0x008fc40005000000 */
[----:B------:R-:W-:-:S04]  /*97c0*/  ISETP.GE.AND P2, PT, R0, R201, PT ;  /* 0x000000c90000720c */ /* 0x000fc80003f46270 */
[----:B------:R-:W-:Y:S01]  /*97d0*/  ISETP.LT.OR P2, PT, R0, R199, P2 ;  /* 0x000000c70000720c */ /* 0x000fe20001741670 */
[----:B------:R3:W1:Y:S01]  /*97e0*/  MUFU.TANH R106, R47 ;  /* 0x0000002f006a7308 */ /* 0x0006620000002400 */
[----:B------:R-:W-:Y:S01]  /*97f0*/  FMUL.FTZ R32, R32, UR16 ;  /* 0x0000001020207c20 */ /* 0x000fe20008410000 */
[----:B------:R-:W-:Y:S01]  /*9800*/  FMUL.FTZ R34, R34, UR16 ;  /* 0x0000001022227c20 */ /* 0x000fe20008410000 */
[----:B------:R-:W-:Y:S01]  /*9810*/  FMUL.FTZ R33, R33, UR16 ;  /* 0x0000001021217c20 */ /* 0x000fe20008410000 */
[----:B------:R-:W-:Y:S01]  /*9820*/  FMUL.FTZ R35, R35, UR16 ;  /* 0x0000001023237c20 */ /* 0x000fe20008410000 */
[----:B----4-:R-:W-:Y:S02]  /*9830*/  FSEL R80, R80, -INF , !P0 ;  /* 0xff80000050507808 */ /* 0x010fe40004000000 */
[----:B------:R-:W-:Y:S01]  /*9840*/  FSEL R130, R130, -INF , !P2 ;  /* 0xff80000082827808 */ /* 0x000fe20005000000 */
[----:B------:R-:W4:Y:S01]  /*9850*/  MUFU.TANH R170, R53 ;  /* 0x0000003500aa7308 */ /* 0x000f220000002400 */
[----:B------:R-:W-:-:S02]  /*9860*/  ISETP.GE.AND P0, PT, R0, R200, PT ;  /* 0x000000c80000720c */ /* 0x000fc40003f06270 */
[C---:B------:R-:W-:Y:S02]  /*9870*/  ISETP.GE.AND P2, PT, R3.reuse, R201, PT ;  /* 0x000000c90300720c */ /* 0x040fe40003f46270 */
[----:B------:R-:W-:Y:S02]  /*9880*/  ISETP.LT.OR P0, PT, R0, R196, P0 ;  /* 0x000000c40000720c */ /* 0x000fe40000701670 */
[C---:B------:R-:W-:Y:S01]  /*9890*/  ISETP.LT.OR P2, PT, R3.reuse, R199, P2 ;  /* 0x000000c70300720c */ /* 0x040fe20001741670 */
[----:B------:R-:W2:Y:S01]  /*98a0*/  MUFU.TANH R173, R54 ;  /* 0x0000003600ad7308 */ /* 0x000ea20000002400 */
[----:B---3--:R-:W-:Y:S01]  /*98b0*/  HMMA.16816.F32.BF16 R44, R4, R26, R48 ;  /* 0x0000001a042c723c */ /* 0x008fe20000041830 */
[----:B-----5:R-:W-:Y:S02]  /*98c0*/  FSEL R104, R104, -INF , !P6 ;  /* 0xff80000068687808 */ /* 0x020fe40007000000 */
[----:B-1----:R-:W-:Y:S02]  /*98d0*/  FSEL R106, R106, -INF , !P5 ;  /* 0xff8000006a6a7808 */ /* 0x002fe40006800000 */
[----:B------:R-:W-:Y:S01]  /*98e0*/  ISETP.GE.AND P6, PT, R3, R203, PT ;  /* 0x000000cb0300720c */ /* 0x000fe20003fc6270 */
[----:B------:R-:W-:Y:S01]  /*98f0*/  HMMA.16816.F32.BF16 R48, R16, R28, RZ ;  /* 0x0000001c1030723c */ /* 0x000fe200000418ff */
[----:B------:R-:W1:Y:S01]  /*9900*/  MUFU.TANH R176, R55 ;  /* 0x0000003700b07308 */ /* 0x000e620000002400 */
[----:B----4-:R-:W-:-:S02]  /*9910*/  FSEL R170, R170, -INF , !P4 ;  /* 0xff800000aaaa7808 */ /* 0x010fc40006000000 */
[C---:B------:R-:W-:Y:S02]  /*9920*/  ISETP.GE.AND P4, PT, R3.reuse, R200, PT ;  /* 0x000000c80300720c */ /* 0x040fe40003f86270 */
[----:B------:R-:W-:Y:S01]  /*9930*/  HMMA.16816.F32.BF16 R24, R12, R28, RZ ;  /* 0x0000001c0c18723c */ /* 0x000fe200000418ff */
[C---:B------:R-:W-:Y:S02]  /*9940*/  ISETP.GE.AND P5, PT, R3.reuse, R202, PT ;  /* 0x000000ca0300720c */ /* 0x040fe40003fa6270 */
[----:B------:R-:W3:Y:S01]  /*9950*/  MUFU.TANH R72, R32 ;  /* 0x0000002000487308 */ /* 0x000ee20000002400 */
[----:B------:R-:W-:Y:S02]  /*9960*/  ISETP.LT.OR P4, PT, R3, R196, P4 ;  /* 0x000000c40300720c */ /* 0x000fe40002781670 */
[----:B--2---:R-:W-:Y:S02]  /*9970*/  FSEL R173, R173, -INF , !P0 ;  /* 0xff800000adad7808 */ /* 0x004fe40004000000 */
[----:B------:R-:W-:-:S02]  /*9980*/  ISETP.GE.AND P0, PT, R2, R203, PT ;  /* 0x000000cb0200720c */ /* 0x000fc40003f06270 */
[----:B------:R-:W-:Y:S01]  /*9990*/  ISETP.LT.OR P6, PT, R3, R198, P6 ;  /* 0x000000c60300720c */ /* 0x000fe200037c1670 */
[----:B------:R-:W2:Y:S01]  /*99a0*/  MUFU.TANH R99, R34 ;  /* 0x0000002200637308 */ /* 0x000ea20000002400 */
[----:B------:R-:W-:Y:S01]  /*99b0*/  FMUL.FTZ R44, R44, UR16 ;  /* 0x000000102c2c7c20 */ /* 0x000fe20008410000 */
[----:B------:R-:W-:Y:S01]  /*99c0*/  FMUL.FTZ R46, R46, UR16 ;  /* 0x000000102e2e7c20 */ /* 0x000fe20008410000 */
[----:B------:R-:W-:Y:S01]  /*99d0*/  FMUL.FTZ R45, R45, UR16 ;  /* 0x000000102d2d7c20 */ /* 0x000fe20008410000 */
[----:B------:R-:W-:Y:S01]  /*99e0*/  FMUL.FTZ R47, R47, UR16 ;  /* 0x000000102f2f7c20 */ /* 0x000fe20008410000 */
[----:B-1----:R-:W-:Y:S02]  /*99f0*/  FSEL R176, R176, -INF , !P3 ;  /* 0xff800000b0b07808 */ /* 0x002fe40005800000 */
[----:B------:R-:W-:Y:S01]  /*9a00*/  ISETP.GE.AND P3, PT, R2, R202, PT ;  /* 0x000000ca0200720c */ /* 0x000fe20003f66270 */
[----:B------:R-:W1:Y:S01]  /*9a10*/  MUFU.TANH R168, R44 ;  /* 0x0000002c00a87308 */ /* 0x000e620000002400 */
[----:B------:R-:W-:Y:S01]  /*9a20*/  ISETP.LT.OR P5, PT, R3, R197, P5 ;  /* 0x000000c50300720c */ /* 0x000fe20002fa1670 */
[----:B------:R-:W-:Y:S01]  /*9a30*/  VIADD R3, R0, 0x10 ;  /* 0x0000001000037836 */ /* 0x000fe20000000000 */
[----:B------:R-:W-:-:S02]  /*9a40*/  ISETP.LT.OR P0, PT, R2, R198, P0 ;  /* 0x000000c60200720c */ /* 0x000fc40000701670 */
[----:B------:R-:W-:Y:S01]  /*9a50*/  HMMA.16816.F32.BF16 R52, R4, R20, R24 ;  /* 0x000000140434723c */ /* 0x000fe20000041818 */
[----:B------:R-:W4:Y:S01]  /*9a60*/  LDSM.16.M88.4 R24, [R135+0x2800] ;  /* 0x002800008718783b */ /* 0x000f220000000200 */
[----:B------:R-:W-:Y:S01]  /*9a70*/  ISETP.LT.OR P3, PT, R2, R197, P3 ;  /* 0x000000c50200720c */ /* 0x000fe20001f61670 */
[----:B------:R-:W5:Y:S01]  /*9a80*/  MUFU.TANH R36, R46 ;  /* 0x0000002e00247308 */ /* 0x000f620000002400 */
[----:B---3--:R-:W-:Y:S02]  /*9a90*/  FSEL R72, R72, -INF , !P6 ;  /* 0xff80000048487808 */ /* 0x008fe40007000000 */
[----:B------:R-:W-:Y:S02]  /*9aa0*/  ISETP.GE.AND P6, PT, R3, R203, PT ;  /* 0x000000cb0300720c */ /* 0x000fe40003fc6270 */
[----:B--2---:R-:W-:Y:S02]  /*9ab0*/  FSEL R99, R99, -INF , !P5 ;  /* 0xff80000063637808 */ /* 0x004fe40006800000 */
[----:B------:R-:W-:Y:S01]  /*9ac0*/  ISETP.LT.OR P6, PT, R3, R198, P6 ;  /* 0x000000c60300720c */ /* 0x000fe200037c1670 */
[----:B------:R-:W2:Y:S01]  /*9ad0*/  MUFU.TANH R131, R45 ;  /* 0x0000002d00837308 */ /* 0x000ea20000002400 */
[----:B-1----:R-:W-:-:S02]  /*9ae0*/  FSEL R168, R168, -INF , !P2 ;  /* 0xff800000a8a87808 */ /* 0x002fc40005000000 */
[C---:B------:R-:W-:Y:S02]  /*9af0*/  ISETP.GE.AND P2, PT, R2.reuse, R201, PT ;  /* 0x000000c90200720c */ /* 0x040fe40003f46270 */
[----:B------:R-:W-:Y:S02]  /*9b00*/  ISETP.GE.AND P5, PT, R3, R202, PT ;  /* 0x000000ca0300720c */ /* 0x000fe40003fa6270 */
[----:B------:R-:W-:Y:S01]  /*9b10*/  ISETP.LT.OR P2, PT, R2, R199, P2 ;  /* 0x000000c70200720c */ /* 0x000fe20001741670 */
[----:B------:R1:W3:Y:S01]  /*9b20*/  MUFU.TANH R172, R47 ;  /* 0x0000002f00ac7308 */ /* 0x0002e20000002400 */
[----:B-----5:R-:W-:Y:S02]  /*9b30*/  FSEL R175, R36, -INF , !P4 ;  /* 0xff80000024af7808 */ /* 0x020fe40006000000 */
[----:B------:R-:W-:Y:S02]  /*9b40*/  ISETP.GE.AND P4, PT, R2, R200, PT ;  /* 0x000000c80200720c */ /* 0x000fe40003f86270 */
[----:B------:R-:W-:Y:S01]  /*9b50*/  FMUL.FTZ R52, R52, UR16 ;  /* 0x0000001034347c20 */ /* 0x000fe20008410000 */
[----:B------:R-:W-:Y:S01]  /*9b60*/  FMUL.FTZ R53, R53, UR16 ;  /* 0x0000001035357c20 */ /* 0x000fe20008410000 */
[----:B------:R-:W-:Y:S01]  /*9b70*/  FMUL.FTZ R54, R54, UR16 ;  /* 0x0000001036367c20 */ /* 0x000fe20008410000 */
[----:B------:R-:W5:Y:S01]  /*9b80*/  MUFU.TANH R74, R33 ;  /* 0x00000021004a7308 */ /* 0x000f620000002400 */
[----:B------:R-:W-:Y:S01]  /*9b90*/  FMUL.FTZ R55, R55, UR16 ;  /* 0x0000001037377c20 */ /* 0x000fe20008410000 */
[----:B------:R-:W-:Y:S01]  /*9ba0*/  ISETP.LT.OR P4, PT, R2, R196, P4 ;  /* 0x000000c40200720c */ /* 0x000fe20002781670 */
[----:B------:R-:W-:Y:S01]  /*9bb0*/  VIADD R2, R0, 0x11 ;  /* 0x0000001100027836 */ /* 0x000fe20000000000 */
[----:B--2---:R-:W-:-:S02]  /*9bc0*/  FSEL R131, R131, -INF , !P2 ;  /* 0xff80000083837808 */ /* 0x004fc40005000000 */
[----:B------:R-:W-:Y:S02]  /*9bd0*/  ISETP.LT.OR P5, PT, R3, R197, P5 ;  /* 0x000000c50300720c */ /* 0x000fe40002fa1670 */
[----:B------:R2:W4:Y:S01]  /*9be0*/  MUFU.TANH R98, R35 ;  /* 0x0000002300627308 */ /* 0x0005220000002400 */
[----:B-1----:R-:W-:Y:S01]  /*9bf0*/  HMMA.16816.F32.BF16 R44, R8, R20, R48 ;  /* 0x00000014082c723c */ /* 0x002fe20000041830 */
[----:B------:R-:W-:Y:S02]  /*9c00*/  ISETP.GE.AND P2, PT, R2, R203, PT ;  /* 0x000000cb0200720c */ /* 0x000fe40003f46270 */
[----:B---3--:R-:W-:Y:S02]  /*9c10*/  FSEL R172, R172, -INF , !P4 ;  /* 0xff800000acac7808 */ /* 0x008fe40006000000 */
[----:B------:R-:W-:Y:S02]  /*9c20*/  ISETP.LT.OR P2, PT, R2, R198, P2 ;  /* 0x000000c60200720c */ /* 0x000fe40001741670 */
[----:B------:R-:W1:Y:S01]  /*9c30*/  MUFU.TANH R127, R52 ;  /* 0x00000034007f7308 */ /* 0x000e620000002400 */
[----:B-----5:R-:W-:-:S02]  /*9c40*/  FSEL R74, R74, -INF , !P0 ;  /* 0xff8000004a4a7808 */ /* 0x020fc40004000000 */
[C---:B------:R-:W-:Y:S02]  /*9c50*/  ISETP.GE.AND P4, PT, R2.reuse, R202, PT ;  /* 0x000000ca0200720c */ /* 0x040fe40003f86270 */
[C---:B------:R-:W-:Y:S02]  /*9c60*/  ISETP.GE.AND P0, PT, R3.reuse, R201, PT ;  /* 0x000000c90300720c */ /* 0x040fe40003f06270 */
[----:B------:R-:W-:Y:S01]  /*9c70*/  ISETP.LT.OR P4, PT, R2, R197, P4 ;  /* 0x000000c50200720c */ /* 0x000fe20002781670 */
[----:B------:R-:W-:Y:S01]  /*9c80*/  MUFU.TANH R128, R53 ;  /* 0x0000003500807308 */ /* 0x000fe20000002400 */
[-C--:B--2---:R-:W-:Y:S01]  /*9c90*/  HMMA.16816.F32.BF16 R32, R12, R30.reuse, RZ ;  /* 0x0000001e0c20723c */ /* 0x084fe200000418ff */
[C---:B------:R-:W-:Y:S02]  /*9ca0*/  ISETP.LT.OR P0, PT, R3.reuse, R199, P0 ;  /* 0x000000c70300720c */ /* 0x040fe40000701670 */
[----:B----4-:R-:W-:Y:S02]  /*9cb0*/  FSEL R98, R98, -INF , !P3 ;  /* 0xff80000062627808 */ /* 0x010fe40005800000 */
[----:B------:R-:W-:Y:S01]  /*9cc0*/  ISETP.GE.AND P3, PT, R3, R200, PT ;  /* 0x000000c80300720c */ /* 0x000fe20003f66270 */
[----:B------:R-:W-:Y:S01]  /*9cd0*/  HMMA.16816.F32.BF16 R28, R16, R30, RZ ;  /* 0x0000001e101c723c */ /* 0x000fe200000418ff */
[----:B------:R-:W2:Y:S01]  /*9ce0*/  MUFU.TANH R132, R54 ;  /* 0x0000003600847308 */ /* 0x000ea20000002400 */
[----:B------:R-:W-:Y:S01]  /*9cf0*/  FMUL.FTZ R44, R44, UR16 ;  /* 0x000000102c2c7c20 */ /* 0x000fe20008410000 */
[----:B------:R-:W-:Y:S01]  /*9d00*/  FMUL.FTZ R45, R45, UR16 ;  /* 0x000000102d2d7c20 */ /* 0x000fe20008410000 */
[----:B------:R-:W-:Y:S01]  /*9d10*/  FMUL.FTZ R46, R46, UR16 ;  /* 0x000000102e2e7c20 */ /* 0x000fe20008410000 */
[----:B------:R-:W-:Y:S01]  /*9d20*/  FMUL.FTZ R47, R47, UR16 ;  /* 0x000000102f2f7c20 */ /* 0x000fe20008410000 */
[----:B-1----:R-:W-:-:S02]  /*9d30*/  FSEL R127, R127, -INF , !P0 ;  /* 0xff8000007f7f7808 */ /* 0x002fc40004000000 */
[----:B------:R-:W-:Y:S01]  /*9d40*/  ISETP.LT.OR P3, PT, R3, R196, P3 ;  /* 0x000000c40300720c */ /* 0x000fe20001f61670 */
[----:B------:R-:W1:Y:S01]  /*9d50*/  MUFU.TANH R71, R44 ;  /* 0x0000002c00477308 */ /* 0x000e620000002400 */
[----:B------:R-:W-:-:S07]  /*9d60*/  VIADD R3, R0, 0x21 ;  /* 0x0000002100037836 */ /* 0x000fce0000000000 */
[----:B------:R-:W3:Y:S01]  /*9d70*/  MUFU.TANH R73, R45 ;  /* 0x0000002d00497308 */ /* 0x000ee20000002400 */
[----:B--2---:R-:W-:-:S06]  /*9d80*/  FSEL R132, R132, -INF , !P3 ;  /* 0xff80000084847808 */ /* 0x004fcc0005800000 */
[----:B------:R-:W-:Y:S01]  /*9d90*/  HMMA.16816.F32.BF16 R48, R8, R22, R28 ;  /* 0x000000160830723c */ /* 0x000fe2000004181c */
[----:B------:R-:W2:Y:S01]  /*9da0*/  MUFU.TANH R92, R46 ;  /* 0x0000002e005c7308 */ /* 0x000ea20000002400 */
[----:B-1----:R-:W-:Y:S02]  /*9db0*/  FSEL R71, R71, -INF , !P6 ;  /* 0xff80000047477808 */ /* 0x002fe40007000000 */
[C---:B------:R-:W-:Y:S02]  /*9dc0*/  ISETP.GE.AND P6, PT, R2.reuse, R201, PT ;  /* 0x000000c90200720c */ /* 0x040fe40003fc6270 */
[----:B------:R-:W-:Y:S02]  /*9dd0*/  HMMA.16816.F32.BF16 R28, R16, R24, RZ ;  /* 0x00000018101c723c */ /* 0x000fe400000418ff */
[----:B------:R-:W-:Y:S01]  /*9de0*/  ISETP.LT.OR P6, PT, R2, R199, P6 ;  /* 0x000000c70200720c */ /* 0x000fe200037c1670 */
[----:B------:R1:W4:Y:S01]  /*9df0*/  MUFU.TANH R93, R47 ;  /* 0x0000002f005d7308 */ /* 0x0003220000002400 */
[----:B---3--:R-:W-:-:S02]  /*9e00*/  FSEL R73, R73, -INF , !P2 ;  /* 0xff80000049497808 */ /* 0x008fc40005000000 */
[----:B------:R-:W-:Y:S02]  /*9e10*/  ISETP.GE.AND P2, PT, R2, R200, PT ;  /* 0x000000c80200720c */ /* 0x000fe40003f46270 */
[----:B------:R-:W-:Y:S02]  /*9e20*/  FSEL R128, R128, -INF , !P6 ;  /* 0xff80000080807808 */ /* 0x000fe40007000000 */
[----:B------:R-:W-:Y:S01]  /*9e30*/  ISETP.LT.OR P2, PT, R2, R196, P2 ;  /* 0x000000c40200720c */ /* 0x000fe20001741670 */
[----:B------:R-:W3:Y:S01]  /*9e40*/  MUFU.TANH R169, R55 ;  /* 0x0000003700a97308 */ /* 0x000ee20000002400 */
[----:B------:R-:W-:Y:S01]  /*9e50*/  VIADD R2, R0, 0x18 ;  /* 0x0000001800027836 */ /* 0x000fe20000000000 */
[----:B--2---:R-:W-:-:S04]  /*9e60*/  FSEL R92, R92, -INF , !P5 ;  /* 0xff8000005c5c7808 */ /* 0x004fc80006800000 */
[----:B------:R-:W-:Y:S01]  /*9e70*/  ISETP.GE.AND P5, PT, R2, R203, PT ;  /* 0x000000cb0200720c */ /* 0x000fe20003fa6270 */
[----:B------:R-:W-:Y:S01]  /*9e80*/  FMUL.FTZ R48, R48, UR16 ;  /* 0x0000001030307c20 */ /* 0x000fe20008410000 */
[----:B------:R-:W-:Y:S01]  /*9e90*/  FMUL.FTZ R50, R50, UR16 ;  /* 0x0000001032327c20 */ /* 0x000fe20008410000 */
[----:B-1----:R-:W-:Y:S01]  /*9ea0*/  HMMA.16816.F32.BF16 R44, R4, R22, R32 ;  /* 0x00000016042c723c */ /* 0x002fe20000041820 */
[----:B------:R-:W1:Y:S01]  /*9eb0*/  LDSM.16.M88.4 R32, [R194] ;  /* 0x00000000c220783b */ /* 0x000e620000000200 */
[----:B------:R-:W-:Y:S01]  /*9ec0*/  FMUL.FTZ R49, R49, UR16 ;  /* 0x0000001031317c20 */ /* 0x000fe20008410000 */
[----:B------:R-:W-:Y:S01]  /*9ed0*/  FMUL.FTZ R51, R51, UR16 ;  /* 0x0000001033337c20 */ /* 0x000fe20008410000 */
[----:B------:R-:W2:Y:S01]  /*9ee0*/  MUFU.TANH R65, R48 ;  /* 0x0000003000417308 */ /* 0x000ea20000002400 */
[----:B----4-:R-:W-:Y:S01]  /*9ef0*/  FSEL R93, R93, -INF , !P4 ;  /* 0xff8000005d5d7808 */ /* 0x010fe20006000000 */
[----:B------:R-:W-:Y:S01]  /*9f00*/  HMMA.16816.F32.BF16 R20, R12, R24, RZ ;  /* 0x000000180c14723c */ /* 0x000fe200000418ff */
[----:B------:R-:W-:-:S02]  /*9f10*/  ISETP.GE.AND P4, PT, R2, R202, PT ;  /* 0x000000ca0200720c */ /* 0x000fc40003f86270 */
[C---:B------:R-:W-:Y:S02]  /*9f20*/  ISETP.GE.AND P0, PT, R2.reuse, R201, PT ;  /* 0x000000c90200720c */ /* 0x040fe40003f06270 */
[C---:B------:R-:W-:Y:S01]  /*9f30*/  ISETP.GE.AND P6, PT, R2.reuse, R200, PT ;  /* 0x000000c80200720c */ /* 0x040fe20003fc6270 */
[----:B------:R-:W4:Y:S01]  /*9f40*/  MUFU.TANH R86, R50 ;  /* 0x0000003200567308 */ /* 0x000f220000002400 */
[C---:B------:R-:W-:Y:S02]  /*9f50*/  ISETP.LT.OR P5, PT, R2.reuse, R198, P5 ;  /* 0x000000c60200720c */ /* 0x040fe40002fa1670 */
[C---:B------:R-:W-:Y:S02]  /*9f60*/  ISETP.LT.OR P4, PT, R2.reuse, R197, P4 ;  /* 0x000000c50200720c */ /* 0x040fe40002781670 */
[C---:B------:R-:W-:Y:S02]  /*9f70*/  ISETP.LT.OR P0, PT, R2.reuse, R199, P0 ;  /* 0x000000c70200720c */ /* 0x040fe40000701670 */
[----:B------:R-:W-:Y:S01]  /*9f80*/  ISETP.LT.OR P6, PT, R2, R196, P6 ;  /* 0x000000c40200720c */ /* 0x000fe200037c1670 */
[----:B------:R-:W5:Y:S01]  /*9f90*/  MUFU.TANH R67, R49 ;  /* 0x0000003100437308 */ /* 0x000f620000002400 */
[----:B------:R-:W-:Y:S01]  /*9fa0*/  VIADD R2, R0, 0x19 ;  /* 0x0000001900027836 */ /* 0x000fe20000000000 */
[----:B---3--:R-:W-:-:S02]  /*9fb0*/  FSEL R169, R169, -INF , !P2 ;  /* 0xff800000a9a97808 */ /* 0x008fc40005000000 */
[----:B------:R-:W-:Y:S01]  /*9fc0*/  FMUL.FTZ R44, R44, UR16 ;  /* 0x000000102c2c7c20 */ /* 0x000fe20008410000 */
[----:B------:R-:W-:Y:S01]  /*9fd0*/  FMUL.FTZ R46, R46, UR16 ;  /* 0x000000102e2e7c20 */ /* 0x000fe20008410000 */
[----:B------:R-:W-:Y:S01]  /*9fe0*/  FMUL.FTZ R45, R45, UR16 ;  /* 0x000000102d2d7c20 */ /* 0x000fe20008410000 */
[----:B------:R-:W-:Y:S01]  /*9ff0*/  FMUL.FTZ R47, R47, UR16 ;  /* 0x000000102f2f7c20 */ /* 0x000fe20008410000 */
[----:B------:R-:W3:Y:S01]  /*a000*/  MUFU.TANH R123, R44 ;  /* 0x0000002c007b7308 */ /* 0x000ee20000002400 */
[C---:B------:R-:W-:Y:S02]  /*a010*/  ISETP.GE.AND P3, PT, R2.reuse, R203, PT ;  /* 0x000000cb0200720c */ /* 0x040fe40003f66270 */
[C---:B------:R-:W-:Y:S02]  /*a020*/  ISETP.GE.AND P2, PT, R2.reuse, R202, PT ;  /* 0x000000ca0200720c */ /* 0x040fe40003f46270 */
[C---:B------:R-:W-:Y:S02]  /*a030*/  ISETP.LT.OR P3, PT, R2.reuse, R198, P3 ;  /* 0x000000c60200720c */ /* 0x040fe40001f61670 */
[----:B------:R-:W-:Y:S01]  /*a040*/  ISETP.LT.OR P2, PT, R2, R197, P2 ;  /* 0x000000c50200720c */ /* 0x000fe20001741670 */
[----:B------:R-:W3:Y:S01]  /*a050*/  MUFU.TANH R171, R46 ;  /* 0x0000002e00ab7308 */ /* 0x000ee20000002400 */
[----:B--2---:R-:W-:-:S02]  /*a060*/  FSEL R65, R65, -INF , !P5 ;  /* 0xff80000041417808 */ /* 0x004fc40006800000 */
[----:B----4-:R-:W-:Y:S01]  /*a070*/  FSEL R86, R86, -INF , !P4 ;  /* 0xff80000056567808 */ /* 0x010fe20006000000 */
[----:B-1----:R-:W-:Y:S01]  /*a080*/  HMMA.16816.F32.BF16 R56, R4, R32, R20 ;  /* 0x000000200438723c */ /* 0x002fe20000041814 */
[----:B-----5:R-:W-:-:S03]  /*a090*/  FSEL R67, R67, -INF , !P3 ;  /* 0xff80000043437808 */ /* 0x020fc60005800000 */
[----:B------:R-:W1:Y:S01]  /*a0a0*/  MUFU.TANH R121, R45 ;  /* 0x0000002d00797308 */ /* 0x000e620000002400 */
[----:B---3--:R-:W-:Y:S01]  /*a0b0*/  FSEL R123, R123, -INF , !P0 ;  /* 0xff8000007b7b7808 */ /* 0x008fe20004000000 */
[----:B------:R-:W-:Y:S01]  /*a0c0*/  HMMA.16816.F32.BF16 R20, R12, R26, RZ ;  /* 0x0000001a0c14723c */ /* 0x000fe200000418ff */
[----:B------:R-:W-:-:S05]  /*a0d0*/  ISETP.GE.AND P0, PT, R2, R201, PT ;  /* 0x000000c90200720c */ /* 0x000fca0003f06270 */
[----:B------:R2:W-:Y:S01]  /*a0e0*/  MUFU.TANH R174, R47 ;  /* 0x0000002f00ae7308 */ /* 0x0005e20000002400 */
[----:B------:R-:W-:Y:S01]  /*a0f0*/  HMMA.16816.F32.BF16 R24, R16, R26, RZ ;  /* 0x0000001a1018723c */ /* 0x000fe200000418ff */
[----:B------:R-:W-:Y:S02]  /*a100*/  FSEL R171, R171, -INF , !P6 ;  /* 0xff800000abab7808 */ /* 0x000fe40007000000 */
[C---:B------:R-:W-:Y:S02]  /*a110*/  ISETP.GE.AND P6, PT, R2.reuse, R200, PT ;  /* 0x000000c80200720c */ /* 0x040fe40003fc6270 */
[C---:B------:R-:W-:Y:S02]  /*a120*/  ISETP.LT.OR P0, PT, R2.reuse, R199, P0 ;  /* 0x000000c70200720c */ /* 0x040fe40000701670 */
[----:B------:R3:W4:Y:S01]  /*a130*/  MUFU.TANH R90, R51 ;  /* 0x00000033005a7308 */ /* 0x0007220000002400 */
[----:B------:R-:W-:Y:S01]  /*a140*/  ISETP.LT.OR P6, PT, R2, R196, P6 ;  /* 0x000000c40200720c */ /* 0x000fe200037c1670 */
[----:B------:R-:W-:Y:S01]  /*a150*/  VIADD R2, R0, 0x20 ;  /* 0x0000002000027836 */ /* 0x000fe20000000000 */
[----:B-1----:R-:W-:Y:S01]  /*a160*/  FSEL R121, R121, -INF , !P0 ;  /* 0xff80000079797808 */ /* 0x002fe20004000000 */
[----:B------:R-:W-:Y:S01]  /*a170*/  FMUL.FTZ R58, R58, UR16 ;  /* 0x000000103a3a7c20 */ /* 0x000fe20008410000 */
[----:B------:R-:W-:Y:S01]  /*a180*/  FMUL.FTZ R59, R59, UR16 ;  /* 0x000000103b3b7c20 */ /* 0x000fe20008410000 */
[----:B------:R-:W-:Y:S01]  /*a190*/  FMUL.FTZ R56, R56, UR16 ;  /* 0x0000001038387c20 */ /* 0x000fe20008410000 */
[----:B------:R-:W-:Y:S01]  /*a1a0*/  FMUL.FTZ R57, R57, UR16 ;  /* 0x0000001039397c20 */ /* 0x000fe20008410000 */
[----:B--2---:R-:W-:Y:S01]  /*a1b0*/  HMMA.16816.F32.BF16 R44, R8, R32, R28 ;  /* 0x00000020082c723c */ /* 0x004fe2000004181c */
[----:B------:R-:W1:Y:S01]  /*a1c0*/  LDSM.16.M88.4 R28, [R135+0x2c00] ;  /* 0x002c0000871c783b */ /* 0x000e620000000200 */
[----:B------:R-:W-:Y:S01]  /*a1d0*/  MUFU.TANH R178, R58 ;  /* 0x0000003a00b27308 */ /* 0x000fe20000002400 */
[----:B------:R-:W-:-:S02]  /*a1e0*/  ISETP.GE.AND P5, PT, R2, R203, PT ;  /* 0x000000cb0200720c */ /* 0x000fc40003fa6270 */
[C---:B------:R-:W-:Y:S02]  /*a1f0*/  ISETP.GE.AND P4, PT, R2.reuse, R202, PT ;  /* 0x000000ca0200720c */ /* 0x040fe40003f86270 */
[----:B------:R-:W-:Y:S02]  /*a200*/  ISETP.LT.OR P5, PT, R2, R198, P5 ;  /* 0x000000c60200720c */ /* 0x000fe40002fa1670 */
[----:B---3--:R-:W-:Y:S01]  /*a210*/  HMMA.16816.F32.BF16 R48, R8, R34, R24 ;  /* 0x000000220830723c */ /* 0x008fe20000041818 */
[----:B----4-:R-:W-:Y:S01]  /*a220*/  FSEL R90, R90, -INF , !P2 ;  /* 0xff8000005a5a7808 */ /* 0x010fe20005000000 */
[----:B------:R-:W-:Y:S01]  /*a230*/  MUFU.TANH R180, R59 ;  /* 0x0000003b00b47308 */ /* 0x000fe20000002400 */
[C---:B------:R-:W-:Y:S02]  /*a240*/  ISETP.GE.AND P3, PT, R2.reuse, R201, PT ;  /* 0x000000c90200720c */ /* 0x040fe40003f66270 */
[----:B------:R-:W-:Y:S02]  /*a250*/  ISETP.GE.AND P2, PT, R2, R200, PT ;  /* 0x000000c80200720c */ /* 0x000fe40003f46270 */
[----:B------:R-:W-:-:S02]  /*a260*/  FSEL R174, R174, -INF , !P6 ;  /* 0xff800000aeae7808 */ /* 0x000fc40007000000 */
[C---:B------:R-:W-:Y:S01]  /*a270*/  ISETP.GE.AND P6, PT, R3.reuse, R202, PT ;  /* 0x000000ca0300720c */ /* 0x040fe20003fc6270 */
[----:B------:R-:W2:Y:S01]  /*a280*/  MUFU.TANH R56, R56 ;  /* 0x0000003800387308 */ /* 0x000ea20000002400 */
[----:B------:R-:W-:Y:S02]  /*a290*/  ISETP.GE.AND P0, PT, R3, R203, PT ;  /* 0x000000cb0300720c */ /* 0x000fe40003f06270 */
[C---:B------:R-:W-:Y:S02]  /*a2a0*/  ISETP.LT.OR P4, PT, R2.reuse, R197, P4 ;  /* 0x000000c50200720c */ /* 0x040fe40002781670 */
[----:B------:R-:W-:Y:S01]  /*a2b0*/  ISETP.LT.OR P3, PT, R2, R199, P3 ;  /* 0x000000c70200720c */ /* 0x000fe20001f61670 */
[----:B------:R-:W-:Y:S01]  /*a2c0*/  FMUL.FTZ R44, R44, UR16 ;  /* 0x000000102c2c7c20 */ /* 0x000fe20008410000 */
[----:B------:R-:W-:Y:S01]  /*a2d0*/  FMUL.FTZ R45, R45, UR16 ;  /* 0x000000102d2d7c20 */ /* 0x000fe20008410000 */
[----:B------:R-:W-:Y:S01]  /*a2e0*/  FMUL.FTZ R46, R46, UR16 ;  /* 0x000000102e2e7c20 */ /* 0x000fe20008410000 */
[----:B------:R-:W-:Y:S01]  /*a2f0*/  FMUL.FTZ R47, R47, UR16 ;  /* 0x000000102f2f7c20 */ /* 0x000fe20008410000 */
[----:B------:R-:W3:Y:S01]  /*a300*/  MUFU.TANH R63, R44 ;  /* 0x0000002c003f7308 */ /* 0x000ee20000002400 */
[----:B------:R-:W-:Y:S01]  /*a310*/  ISETP.LT.OR P2, PT, R2, R196, P2 ;  /* 0x000000c40200720c */ /* 0x000fe20001741670 */
[----:B------:R-:W-:Y:S01]  /*a320*/  VIADD R2, R0, 0x28 ;  /* 0x0000002800027836 */ /* 0x000fe20000000000 */
[----:B------:R-:W-:Y:S01]  /*a330*/  ISETP.LT.OR P6, PT, R3, R197, P6 ;  /* 0x000000c50300720c */ /* 0x000fe200037c1670 */
[----:B------:R-:W-:Y:S01]  /*a340*/  FMUL.FTZ R48, R48, UR16 ;  /* 0x0000001030307c20 */ /* 0x000fe20008410000 */
[----:B------:R-:W-:Y:S01]  /*a350*/  FMUL.FTZ R50, R50, UR16 ;  /* 0x0000001032327c20 */ /* 0x000fe20008410000 */
[----:B------:R-:W-:Y:S01]  /*a360*/  FMUL.FTZ R49, R49, UR16 ;  /* 0x0000001031317c20 */ /* 0x000fe20008410000 */
[----:B------:R-:W-:Y:S01]  /*a370*/  FMUL.FTZ R51, R51, UR16 ;  /* 0x0000001033337c20 */ /* 0x000fe20008410000 */
[----:B------:R-:W4:Y:S01]  /*a380*/  MUFU.TANH R62, R45 ;  /* 0x0000002d003e7308 */ /* 0x000f220000002400 */
[----:B------:R-:W-:-:S02]  /*a390*/  ISETP.LT.OR P0, PT, R3, R198, P0 ;  /* 0x000000c60300720c */ /* 0x000fc40000701670 */
[----:B--2---:R-:W-:Y:S01]  /*a3a0*/  FSEL R119, R56, -INF , !P3 ;  /* 0xff80000038777808 */ /* 0x004fe20005800000 */
[----:B-1----:R-:W-:Y:S01]  /*a3b0*/  HMMA.16816.F32.BF16 R52, R16, R28, RZ ;  /* 0x0000001c1034723c */ /* 0x002fe200000418ff */
[----:B------:R-:W-:-:S03]  /*a3c0*/  ISETP.GE.AND P3, PT, R2, R201, PT ;  /* 0x000000c90200720c */ /* 0x000fc60003f66270 */
[----:B------:R-:W1:Y:S01]  /*a3d0*/  MUFU.TANH R81, R46 ;  /* 0x0000002e00517308 */ /* 0x000e620000002400 */
[----:B---3--:R-:W-:Y:S01]  /*a3e0*/  FSEL R63, R63, -INF , !P5 ;  /* 0xff8000003f3f7808 */ /* 0x008fe20006800000 */
[----:B------:R-:W-:Y:S01]  /*a3f0*/  HMMA.16816.F32.BF16 R24, R12, R28, RZ ;  /* 0x0000001c0c18723c */ /* 0x000fe200000418ff */
[----:B------:R-:W-:Y:S02]  /*a400*/  ISETP.GE.AND P5, PT, R3, R201, PT ;  /* 0x000000c90300720c */ /* 0x000fe40003fa6270 */
[----:B------:R-:W-:-:S03]  /*a410*/  ISETP.LT.OR P3, PT, R2, R199, P3 ;  /* 0x000000c70200720c */ /* 0x000fc60001f61670 */
[----:B------:R2:W3:Y:S01]  /*a420*/  MUFU.TANH R82, R47 ;  /* 0x0000002f00527308 */ /* 0x0004e20000002400 */
[C---:B------:R-:W-:Y:S02]  /*a430*/  ISETP.LT.OR P5, PT, R3.reuse, R199, P5 ;  /* 0x000000c70300720c */ /* 0x040fe40002fa1670 */
[----:B----4-:R-:W-:Y:S02]  /*a440*/  FSEL R62, R62, -INF , !P0 ;  /* 0xff8000003e3e7808 */ /* 0x010fe40004000000 */
[----:B------:R-:W-:Y:S02]  /*a450*/  ISETP.GE.AND P0, PT, R3, R200, PT ;  /* 0x000000c80300720c */ /* 0x000fe40003f06270 */
[----:B------:R-:W-:Y:S01]  /*a460*/  FSEL R178, R178, -INF , !P2 ;  /* 0xff800000b2b27808 */ /* 0x000fe20005000000 */
[----:B------:R-:W4:Y:S01]  /*a470*/  MUFU.TANH R59, R48 ;  /* 0x00000030003b7308 */ /* 0x000f220000002400 */
[----:B-1----:R-:W-:Y:S02]  /*a480*/  FSEL R81, R81, -INF , !P4 ;  /* 0xff80000051517808 */ /* 0x002fe40006000000 */
[----:B------:R-:W-:-:S02]  /*a490*/  ISETP.GE.AND P4, PT, R2, R203, PT ;  /* 0x000000cb0200720c */ /* 0x000fc40003f86270 */
[----:B------:R-:W-:Y:S01]  /*a4a0*/  ISETP.LT.OR P0, PT, R3, R196, P0 ;  /* 0x000000c40300720c */ /* 0x000fe20000701670 */
[----:B------:R-:W-:Y:S01]  /*a4b0*/  VIADD R3, R0, 0x30 ;  /* 0x0000003000037836 */ /* 0x000fe20000000000 */
[----:B------:R-:W-:Y:S01]  /*a4c0*/  ISETP.LT.OR P4, PT, R2, R198, P4 ;  /* 0x000000c60200720c */ /* 0x000fe20002781670 */
[----:B------:R-:W1:Y:S01]  /*a4d0*/  MUFU.TANH R79, R50 ;  /* 0x00000032004f7308 */ /* 0x000e620000002400 */
[----:B--2---:R-:W-:Y:S01]  /*a4e0*/  HMMA.16816.F32.BF16 R44, R4, R34, R20 ;  /* 0x00000022042c723c */ /* 0x004fe20000041814 */
[----:B------:R-:W2:Y:S01]  /*a4f0*/  LDSM.16.M88.4 R20, [R193] ;  /* 0x00000000c114783b */ /* 0x000ea20000000200 */
[----:B---3--:R-:W-:Y:S02]  /*a500*/  FSEL R82, R82, -INF , !P6 ;  /* 0xff80000052527808 */ /* 0x008fe40007000000 */
[----:B------:R-:W-:Y:S02]  /*a510*/  ISETP.GE.AND P6, PT, R2, R202, PT ;  /* 0x000000ca0200720c */ /* 0x000fe40003fc6270 */
[----:B------:R-:W-:Y:S01]  /*a520*/  FSEL R180, R180, -INF , !P0 ;  /* 0xff800000b4b47808 */ /* 0x000fe20004000000 */
[----:B------:R-:W-:Y:S01]  /*a530*/  MUFU.TANH R60, R49 ;  /* 0x00000031003c7308 */ /* 0x000fe20000002400 */
[----:B------:R-:W-:-:S02]  /*a540*/  ISETP.LT.OR P6, PT, R2, R197, P6 ;  /* 0x000000c50200720c */ /* 0x000fc400037c1670 */
[----:B----4-:R-:W-:Y:S02]  /*a550*/  FSEL R59, R59, -INF , !P4 ;  /* 0xff8000003b3b7808 */ /* 0x010fe40006000000 */
[----:B------:R-:W-:-:S03]  /*a560*/  ISETP.GE.AND P4, PT, R3, R203, PT ;  /* 0x000000cb0300720c */ /* 0x000fc60003f86270 */
[----:B------:R-:W-:Y:S01]  /*a570*/  MUFU.TANH R78, R51 ;  /* 0x00000033004e7308 */ /* 0x000fe20000002400 */
[----:B-1----:R-:W-:Y:S02]  /*a580*/  FSEL R79, R79, -INF , !P6 ;  /* 0xff8000004f4f7808 */ /* 0x002fe40007000000 */
[----:B------:R-:W-:-:S05]  /*a590*/  ISETP.LT.OR P4, PT, R3, R198, P4 ;  /* 0x000000c60300720c */ /* 0x000fca0002781670 */
[----:B------:R-:W1:Y:S01]  /*a5a0*/  MUFU.TANH R57, R57 ;  /* 0x0000003900397308 */ /* 0x000e620000002400 */
[----:B------:R-:W-:Y:S01]  /*a5b0*/  FMUL.FTZ R44, R44, UR16 ;  /* 0x000000102c2c7c20 */ /* 0x000fe20008410000 */
[----:B------:R-:W-:Y:S01]  /*a5c0*/  FMUL.FTZ R46, R46, UR16 ;  /* 0x000000102e2e7c20 */ /* 0x000fe20008410000 */
[----:B------:R-:W-:Y:S01]  /*a5d0*/  FMUL.FTZ R45, R45, UR16 ;  /* 0x000000102d2d7c20 */ /* 0x000fe20008410000 */
[----:B------:R-:W-:-:S04]  /*a5e0*/  FMUL.FTZ R47, R47, UR16 ;  /* 0x000000102f2f7c20 */ /* 0x000fc80008410000 */
[----:B------:R-:W3:Y:S08]  /*a5f0*/  MUFU.TANH R118, R44 ;  /* 0x0000002c00767308 */ /* 0x000ef00000002400 */
[----:B------:R-:W4:Y:S01]  /*a600*/  MUFU.TANH R43, R46 ;  /* 0x0000002e002b7308 */ /* 0x000f220000002400 */
[----:B-1----:R-:W-:Y:S01]  /*a610*/  FSEL R120, R57, -INF , !P5 ;  /* 0xff80000039787808 */ /* 0x002fe20006800000 */
[----:B--2---:R-:W-:Y:S01]  /*a620*/  HMMA.16816.F32.BF16 R32, R8, R20, R52 ;  /* 0x000000140820723c */ /* 0x004fe20000041834 */
[----:B------:R-:W-:-:S04]  /*a630*/  ISETP.GE.AND P5, PT, R2, R200, PT ;  /* 0x000000c80200720c */ /* 0x000fc80003fa6270 */
[----:B------:R-:W-:Y:S01]  /*a640*/  ISETP.LT.OR P5, PT, R2, R196, P5 ;  /* 0x000000c40200720c */ /* 0x000fe20002fa1670 */
[----:B------:R-:W-:Y:S01]  /*a650*/  HMMA.16816.F32.BF16 R24, R4, R20, R24 ;  /* 0x000000140418723c */ /* 0x000fe20000041818 */
[----:B------:R-:W-:Y:S01]  /*a660*/  MUFU.TANH R113, R45 ;  /* 0x0000002d00717308 */ /* 0x000fe20000002400 */
[----:B------:R-:W-:Y:S01]  /*a670*/  VIADD R2, R0, 0x29 ;  /* 0x0000002900027836 */ /* 0x000fe20000000000 */
[----:B---3--:R-:W-:-:S04]  /*a680*/  FSEL R118, R118, -INF , !P3 ;  /* 0xff80000076767808 */ /* 0x008fc80005800000 */
[C---:B------:R-:W-:Y:S02]  /*a690*/  ISETP.GE.AND P2, PT, R2.reuse, R203, PT ;  /* 0x000000cb0200720c */ /* 0x040fe40003f46270 */
[----:B------:R1:W2:Y:S01]  /*a6a0*/  MUFU.TANH R179, R47 ;  /* 0x0000002f00b37308 */ /* 0x0002a20000002400 */
[----:B----4-:R-:W-:Y:S02]  /*a6b0*/  FSEL R181, R43, -INF , !P5 ;  /* 0xff8000002bb57808 */ /* 0x010fe40006800000 */
[C---:B------:R-:W-:Y:S02]  /*a6c0*/  ISETP.GE.AND P0, PT, R2.reuse, R202, PT ;  /* 0x000000ca0200720c */ /* 0x040fe40003f06270 */
[C---:B------:R-:W-:Y:S02]  /*a6d0*/  ISETP.GE.AND P3, PT, R2.reuse, R201, PT ;  /* 0x000000c90200720c */ /* 0x040fe40003f66270 */
[----:B------:R-:W-:Y:S02]  /*a6e0*/  ISETP.GE.AND P5, PT, R2, R200, PT ;  /* 0x000000c80200720c */ /* 0x000fe40003fa6270 */
[----:B------:R-:W-:Y:S01]  /*a6f0*/  FMUL.FTZ R32, R32, UR16 ;  /* 0x0000001020207c20 */ /* 0x000fe20008410000 */
[----:B------:R-:W-:Y:S01]  /*a700*/  FMUL.FTZ R33, R33, UR16 ;  /* 0x0000001021217c20 */ /* 0x000fe20008410000 */
[----:B------:R-:W-:Y:S01]  /*a710*/  FMUL.FTZ R34, R34, UR16 ;  /* 0x0000001022227c20 */ /* 0x000fe20008410000 */
[----:B------:R-:W-:Y:S01]  /*a720*/  FMUL.FTZ R35, R35, UR16 ;  /* 0x0000001023237c20 */ /* 0x000fe20008410000 */
[----:B------:R-:W3:Y:S01]  /*a730*/  MUFU.TANH R52, R32 ;  /* 0x0000002000347308 */ /* 0x000ee20000002400 */
[----:B------:R-:W-:Y:S01]  /*a740*/  ISETP.LT.OR P2, PT, R2, R198, P2 ;  /* 0x000000c60200720c */ /* 0x000fe20001741670 */
[----:B------:R-:W-:Y:S01]  /*a750*/  FMUL.FTZ R24, R24, UR16 ;  /* 0x0000001018187c20 */ /* 0x000fe20008410000 */
[----:B------:R-:W-:Y:S01]  /*a760*/  FMUL.FTZ R25, R25, UR16 ;  /* 0x0000001019197c20 */ /* 0x000fe20008410000 */
[-C--:B-1----:R-:W-:Y:S01]  /*a770*/  HMMA.16816.F32.BF16 R44, R12, R30.reuse, RZ ;  /* 0x0000001e0c2c723c */ /* 0x082fe200000418ff */
[----:B------:R-:W-:Y:S01]  /*a780*/  FMUL.FTZ R26, R26, UR16 ;  /* 0x000000101a1a7c20 */ /* 0x000fe20008410000 */
[----:B------:R-:W-:Y:S01]  /*a790*/  FMUL.FTZ R27, R27, UR16 ;  /* 0x000000101b1b7c20 */ /* 0x000fe20008410000 */
[C---:B------:R-:W-:Y:S01]  /*a7a0*/  ISETP.LT.OR P0, PT, R2.reuse, R197, P0 ;  /* 0x000000c50200720c */ /* 0x040fe20000701670 */
[----:B------:R-:W1:Y:S01]  /*a7b0*/  MUFU.TANH R58, R33 ;  /* 0x00000021003a7308 */ /* 0x000e620000002400 */
[C---:B------:R-:W-:Y:S01]  /*a7c0*/  ISETP.LT.OR P3, PT, R2.reuse, R199, P3 ;  /* 0x000000c70200720c */ /* 0x040fe20001f61670 */
[----:B------:R-:W-:Y:S01]  /*a7d0*/  HMMA.16816.F32.BF16 R28, R16, R30, RZ ;  /* 0x0000001e101c723c */ /* 0x000fe200000418ff */
[----:B------:R-:W-:Y:S01]  /*a7e0*/  ISETP.LT.OR P5, PT, R2, R196, P5 ;  /* 0x000000c40200720c */ /* 0x000fe20002fa1670 */
[----:B------:R-:W-:Y:S01]  /*a7f0*/  VIADD R2, R0, 0x31 ;  /* 0x0000003100027836 */ /* 0x000fe20000000000 */
[----:B------:R-:W-:-:S02]  /*a800*/  FSEL R60, R60, -INF , !P2 ;  /* 0xff8000003c3c7808 */ /* 0x000fc40005000000 */
[----:B--2---:R-:W-:Y:S01]  /*a810*/  FSEL R179, R179, -INF , !P5 ;  /* 0xff800000b3b37808 */ /* 0x004fe20006800000 */
[----:B------:R-:W2:Y:S01]  /*a820*/  MUFU.TANH R75, R34 ;  /* 0x00000022004b7308 */ /* 0x000ea20000002400 */
[----:B------:R-:W-:Y:S02]  /*a830*/  ISETP.GE.AND P6, PT, R2, R203, PT ;  /* 0x000000cb0200720c */ /* 0x000fe40003fc6270 */
[----:B---3--:R-:W-:Y:S02]  /*a840*/  FSEL R57, R52, -INF , !P4 ;  /* 0xff80000034397808 */ /* 0x008fe40006000000 */
[C---:B------:R-:W-:Y:S02]  /*a850*/  ISETP.LT.OR P6, PT, R2.reuse, R198, P6 ;  /* 0x000000c60200720c */ /* 0x040fe400037c1670 */
[----:B------:R-:W-:Y:S01]  /*a860*/  ISETP.GE.AND P5, PT, R2, R202, PT ;  /* 0x000000ca0200720c */ /* 0x000fe20003fa6270 */
[----:B------:R3:W-:Y:S01]  /*a870*/  MUFU.TANH R76, R35 ;  /* 0x00000023004c7308 */ /* 0x0007e20000002400 */
[----:B-1----:R-:W-:-:S02]  /*a880*/  FSEL R58, R58, -INF , !P6 ;  /* 0xff8000003a3a7808 */ /* 0x002fc40007000000 */
[C---:B------:R-:W-:Y:S01]  /*a890*/  ISETP.GE.AND P4, PT, R2.reuse, R201, PT ;  /* 0x000000c90200720c */ /* 0x040fe20003f86270 */
[-C--:B------:R-:W-:Y:S01]  /*a8a0*/  HMMA.16816.F32.BF16 R48, R4, R22.reuse, R44 ;  /* 0x000000160430723c */ /* 0x080fe2000004182c */
[C---:B------:R-:W-:Y:S02]  /*a8b0*/  ISETP.GE.AND P6, PT, R2.reuse, R200, PT ;  /* 0x000000c80200720c */ /* 0x040fe40003fc6270 */
[C---:B------:R-:W-:Y:S01]  /*a8c0*/  ISETP.GE.AND P2, PT, R3.reuse, R202, PT ;  /* 0x000000ca0300720c */ /* 0x040fe20003f46270 */
[----:B------:R-:W-:Y:S01]  /*a8d0*/  MUFU.TANH R107, R24 ;  /* 0x00000018006b7308 */ /* 0x000fe20000002400 */
[C---:B------:R-:W-:Y:S01]  /*a8e0*/  ISETP.LT.OR P5, PT, R2.reuse, R197, P5 ;  /* 0x000000c50200720c */ /* 0x040fe20002fa1670 */
[----:B------:R-:W-:Y:S01]  /*a8f0*/  HMMA.16816.F32.BF16 R44, R8, R22, R28 ;  /* 0x00000016082c723c */ /* 0x000fe2000004181c */
[C---:B------:R-:W-:Y:S02]  /*a900*/  ISETP.LT.OR P4, PT, R2.reuse, R199, P4 ;  /* 0x000000c70200720c */ /* 0x040fe40002781670 */
[----:B------:R-:W-:Y:S01]  /*a910*/  ISETP.LT.OR P6, PT, R2, R196, P6 ;  /* 0x000000c40200720c */ /* 0x000fe200037c1670 */
[----:B------:R-:W-:Y:S01]  /*a920*/  VIADD R2, R0, 0x38 ;  /* 0x0000003800027836 */ /* 0x000fe20000000000 */
[----:B------:R-:W-:Y:S01]  /*a930*/  ISETP.LT.OR P2, PT, R3, R197, P2 ;  /* 0x000000c50300720c */ /* 0x000fe20001741670 */
[----:B------:R-:W1:Y:S01]  /*a940*/  MUFU.TANH R108, R25 ;  /* 0x00000019006c7308 */ /* 0x000e620000002400 */
[----:B---3--:R-:W3:Y:S01]  /*a950*/  LDSM.16.M88.4 R32, [R135+0x3000] ;  /* 0x003000008720783b */ /* 0x008ee20000000200 */
[----:B------:R-:W-:-:S02]  /*a960*/  FSEL R78, R78, -INF , !P0 ;  /* 0xff8000004e4e7808 */ /* 0x000fc40004000000 */
[----:B--2---:R-:W-:Y:S02]  /*a970*/  FSEL R75, R75, -INF , !P2 ;  /* 0xff8000004b4b7808 */ /* 0x004fe40005000000 */
[----:B------:R-:W-:Y:S02]  /*a980*/  ISETP.GE.AND P2, PT, R2, R203, PT ;  /* 0x000000cb0200720c */ /* 0x000fe40003f46270 */
[----:B------:R-:W-:Y:S01]  /*a990*/  MUFU.TANH R182, R26 ;  /* 0x0000001a00b67308 */ /* 0x000fe20000002400 */
[----:B------:R-:W-:Y:S02]  /*a9a0*/  FSEL R113, R113, -INF , !P3 ;  /* 0xff80000071717808 */ /* 0x000fe40005800000 */
[----:B------:R-:W-:Y:S01]  /*a9b0*/  ISETP.GE.AND P0, PT, R3, R201, PT ;  /* 0x000000c90300720c */ /* 0x000fe20003f06270 */
[----:B------:R-:W-:Y:S01]  /*a9c0*/  FMUL.FTZ R48, R48, UR16 ;  /* 0x0000001030307c20 */ /* 0x000fe20008410000 */
[----:B------:R-:W-:Y:S01]  /*a9d0*/  FMUL.FTZ R50, R50, UR16 ;  /* 0x0000001032327c20 */ /* 0x000fe20008410000 */
[----:B------:R-:W-:Y:S01]  /*a9e0*/  FMUL.FTZ R49, R49, UR16 ;  /* 0x0000001031317c20 */ /* 0x000fe20008410000 */
[----:B------:R-:W-:Y:S01]  /*a9f0*/  FMUL.FTZ R51, R51, UR16 ;  /* 0x0000001033337c20 */ /* 0x000fe20008410000 */
[----:B------:R2:W-:Y:S01]  /*aa00*/  MUFU.TANH R205, R27 ;  /* 0x0000001b00cd7308 */ /* 0x0005e20000002400 */
[----:B------:R-:W-:Y:S01]  /*aa10*/  ISETP.GE.AND P3, PT, R3, R200, PT ;  /* 0x000000c80300720c */ /* 0x000fe20003f66270 */
[----:B------:R-:W-:Y:S01]  /*aa20*/  FMUL.FTZ R44, R44, UR16 ;  /* 0x000000102c2c7c20 */ /* 0x000fe20008410000 */
[----:B------:R-:W-:Y:S01]  /*aa30*/  FMUL.FTZ R46, R46, UR16 ;  /* 0x000000102e2e7c20 */ /* 0x000fe20008410000 */
[----:B------:R-:W-:Y:S01]  /*aa40*/  FMUL.FTZ R45, R45, UR16 ;  /* 0x000000102d2d7c20 */ /* 0x000fe20008410000 */
[----:B------:R-:W-:Y:S01]  /*aa50*/  FMUL.FTZ R47, R47, UR16 ;  /* 0x000000102f2f7c20 */ /* 0x000fe20008410000 */
[----:B------:R-:W-:-:S02]  /*aa60*/  ISETP.LT.OR P2, PT, R2, R198, P2 ;  /* 0x000000c60200720c */ /* 0x000fc40001741670 */
[----:B------:R-:W4:Y:S01]  /*aa70*/  MUFU.TANH R84, R44 ;  /* 0x0000002c00547308 */ /* 0x000f220000002400 */
[C---:B------:R-:W-:Y:S02]  /*aa80*/  ISETP.LT.OR P0, PT, R3.reuse, R199, P0 ;  /* 0x000000c70300720c */ /* 0x040fe40000701670 */
[----:B------:R-:W-:Y:S02]  /*aa90*/  ISETP.LT.OR P3, PT, R3, R196, P3 ;  /* 0x000000c40300720c */ /* 0x000fe40001f61670 */
[----:B-1----:R-:W-:Y:S02]  /*aaa0*/  FSEL R108, R108, -INF , !P4 ;  /* 0xff8000006c6c7808 */ /* 0x002fe40006000000 */
[----:B------:R-:W-:Y:S01]  /*aab0*/  ISETP.GE.AND P4, PT, R2, R200, PT ;  /* 0x000000c80200720c */ /* 0x000fe20003f86270 */
[----:B------:R-:W1:Y:S01]  /*aac0*/  MUFU.TANH R69, R46 ;  /* 0x0000002e00457308 */ /* 0x000e620000002400 */
[----:B--2---:R-:W2:Y:S01]  /*aad0*/  LDSM.16.M88.4 R24, [R192] ;  /* 0x00000000c018783b */ /* 0x004ea20000000200 */
[----:B------:R-:W-:-:S02]  /*aae0*/  FSEL R76, R76, -INF , !P5 ;  /* 0xff8000004c4c7808 */ /* 0x000fc40006800000 */
[----:B------:R-:W-:Y:S02]  /*aaf0*/  ISETP.LT.OR P4, PT, R2, R196, P4 ;  /* 0x000000c40200720c */ /* 0x000fe40002781670 */
[----:B------:R-:W-:Y:S02]  /*ab00*/  FSEL R107, R107, -INF , !P0 ;  /* 0xff8000006b6b7808 */ /* 0x000fe40004000000 */
[----:B------:R-:W5:Y:S01]  /*ab10*/  MUFU.TANH R37, R45 ;  /* 0x0000002d00257308 */ /* 0x000f620000002400 */
[----:B---3--:R-:W-:Y:S01]  /*ab20*/  HMMA.16816.F32.BF16 R20, R16, R32, RZ ;  /* 0x000000201014723c */ /* 0x008fe200000418ff */
[----:B----4-:R-:W-:Y:S02]  /*ab30*/  FSEL R43, R84, -INF , !P2 ;  /* 0xff800000542b7808 */ /* 0x010fe40005000000 */
[C---:B------:R-:W-:Y:S02]  /*ab40*/  ISETP.GE.AND P5, PT, R2.reuse, R202, PT ;  /* 0x000000ca0200720c */ /* 0x040fe40003fa6270 */
[----:B------:R-:W-:-:S02]  /*ab50*/  ISETP.GE.AND P0, PT, R2, R201, PT ;  /* 0x000000c90200720c */ /* 0x000fc40003f06270 */
[----:B------:R-:W3:Y:S01]  /*ab60*/  MUFU.TANH R70, R47 ;  /* 0x0000002f00467308 */ /* 0x000ee20000002400 */
[C---:B------:R-:W-:Y:S02]  /*ab70*/  ISETP.LT.OR P5, PT, R2.reuse, R197, P5 ;  /* 0x000000c50200720c */ /* 0x040fe40002fa1670 */
[----:B------:R-:W-:Y:S01]  /*ab80*/  ISETP.LT.OR P0, PT, R2, R199, P0 ;  /* 0x000000c70200720c */ /* 0x000fe20000701670 */
[----:B------:R-:W-:Y:S01]  /*ab90*/  VIADD R2, R0, 0x39 ;  /* 0x0000003900027836 */ /* 0x000fe20000000000 */
[----:B------:R-:W-:Y:S02]  /*aba0*/  FSEL R182, R182, -INF , !P3 ;  /* 0xff800000b6b67808 */ /* 0x000fe40005800000 */
[----:B------:R-:W-:Y:S01]  /*abb0*/  FSEL R205, R205, -INF , !P6 ;  /* 0xff800000cdcd7808 */ /* 0x000fe20007000000 */
[----:B------:R-:W4:Y:S01]  /*abc0*/  MUFU.TANH R105, R48 ;  /* 0x0000003000697308 */ /* 0x000f220000002400 */
[C---:B------:R-:W-:Y:S02]  /*abd0*/  ISETP.GE.AND P3, PT, R2.reuse, R203, PT ;  /* 0x000000cb0200720c */ /* 0x040fe40003f66270 */
[----:B------:R-:W-:-:S02]  /*abe0*/  ISETP.GE.AND P6, PT, R2, R202, PT ;  /* 0x000000ca0200720c */ /* 0x000fc40003fc6270 */
[C---:B------:R-:W-:Y:S02]  /*abf0*/  ISETP.LT.OR P3, PT, R2.reuse, R198, P3 ;  /* 0x000000c60200720c */ /* 0x040fe40001f61670 */
[----:B------:R-:W-:Y:S01]  /*ac00*/  ISETP.LT.OR P6, PT, R2, R197, P6 ;  /* 0x000000c50200720c */ /* 0x000fe200037c1670 */
[----:B------:R-:W4:Y:S01]  /*ac10*/  MUFU.TANH R53, R50 ;  /* 0x0000003200357308 */ /* 0x000f220000002400 */
[----:B-1----:R-:W-:Y:S02]  /*ac20*/  FSEL R69, R69, -INF , !P5 ;  /* 0xff80000045457808 */ /* 0x002fe40006800000 */
[----:B-----5:R-:W-:Y:S02]  /*ac30*/  FSEL R56, R37, -INF , !P3 ;  /* 0xff80000025387808 */ /* 0x020fe40005800000 */
[----:B---3--:R-:W-:-:S03]  /*ac40*/  FSEL R70, R70, -INF , !P6 ;  /* 0xff80000046467808 */ /* 0x008fc60007000000 */
[----:B------:R-:W1:Y:S01]  /*ac50*/  MUFU.TANH R97, R49 ;  /* 0x0000003100617308 */ /* 0x000e620000002400 */
[----:B--2---:R-:W-:Y:S01]  /*ac60*/  HMMA.16816.F32.BF16 R28, R8, R24, R20 ;  /* 0x00000018081c723c */ /* 0x004fe20000041814 */
[----:B----4-:R-:W-:Y:S02]  /*ac70*/  FSEL R105, R105, -INF , !P0 ;  /* 0xff80000069697808 */ /* 0x010fe40004000000 */
[----:B------:R-:W-:-:S03]  /*ac80*/  ISETP.GE.AND P0, PT, R2, R201, PT ;  /* 0x000000c90200720c */ /* 0x000fc60003f06270 */
[----:B------:R-:W-:Y:S01]  /*ac90*/  HMMA.16816.F32.BF16 R20, R12, R32, RZ ;  /* 0x000000200c14723c */ /* 0x000fe200000418ff */
[----:B------:R-:W2:Y:S01]  /*aca0*/  MUFU.TANH R183, R51 ;  /* 0x0000003300b77308 */ /* 0x000ea20000002400 */
[----:B------:R-:W-:Y:S02]  /*acb0*/  FSEL R206, R53, -INF , !P4 ;  /* 0xff80000035ce7808 */ /* 0x000fe40006000000 */
[C---:B------:R-:W-:Y:S02]  /*acc0*/  ISETP.GE.AND P4, PT, R2.reuse, R200, PT ;  /* 0x000000c80200720c */ /* 0x040fe40003f86270 */
[C---:B------:R-:W-:Y:S02]  /*acd0*/  ISETP.LT.OR P0, PT, R2.reuse, R199, P0 ;  /* 0x000000c70200720c */ /* 0x040fe40000701670 */
[----:B------:R-:W-:Y:S01]  /*ace0*/  ISETP.LT.OR P4, PT, R2, R196, P4 ;  /* 0x000000c40200720c */ /* 0x000fe20002781670 */
[----:B------:R-:W-:Y:S01]  /*acf0*/  VIADD R2, R0, 0x40 ;  /* 0x0000004000027836 */ /* 0x000fe20000000000 */
[----:B-1----:R-:W-:-:S04]  /*ad00*/  FSEL R97, R97, -INF , !P0 ;  /* 0xff80000061617808 */ /* 0x002fc80004000000 */
[C---:B------:R-:W-:Y:S02]  /*ad10*/  ISETP.GE.AND P2, PT, R2.reuse, R203, PT ;  /* 0x000000cb0200720c */ /* 0x040fe40003f46270 */
[----:B------:R-:W-:Y:S02]  /*ad20*/  ISETP.GE.AND P5, PT, R2, R202, PT ;  /* 0x000000ca0200720c */ /* 0x000fe40003fa6270 */
[----:B------:R-:W-:Y:S01]  /*ad30*/  FMUL.FTZ R28, R28, UR16 ;  /* 0x000000101c1c7c20 */ /* 0x000fe20008410000 */
[----:B------:R-:W-:Y:S01]  /*ad40*/  FMUL.FTZ R29, R29, UR16 ;  /* 0x000000101d1d7c20 */ /* 0x000fe20008410000 */
[----:B------:R-:W-:Y:S01]  /*ad50*/  FMUL.FTZ R30, R30, UR16 ;  /* 0x000000101e1e7c20 */ /* 0x000fe20008410000 */
[----:B------:R-:W-:Y:S01]  /*ad60*/  FMUL.FTZ R31, R31, UR16 ;  /* 0x000000101f1f7c20 */ /* 0x000fe20008410000 */
[----:B------:R-:W1:Y:S01]  /*ad70*/  MUFU.TANH R83, R28 ;  /* 0x0000001c00537308 */ /* 0x000e620000002400 */
[C---:B------:R-:W-:Y:S01]  /*ad80*/  ISETP.GE.AND P3, PT, R2.reuse, R201, PT ;  /* 0x000000c90200720c */ /* 0x040fe20003f66270 */
[----:B------:R-:W-:Y:S01]  /*ad90*/  HMMA.16816.F32.BF16 R44, R4, R24, R20 ;  /* 0x00000018042c723c */ /* 0x000fe20000041814 */
[----:B------:R-:W-:-:S02]  /*ada0*/  ISETP.GE.AND P6, PT, R2, R200, PT ;  /* 0x000000c80200720c */ /* 0x000fc40003fc6270 */
[C---:B------:R-:W-:Y:S02]  /*adb0*/  ISETP.LT.OR P2, PT, R2.reuse, R198, P2 ;  /* 0x000000c60200720c */ /* 0x040fe40001741670 */
[C---:B------:R-:W-:Y:S01]  /*adc0*/  ISETP.LT.OR P5, PT, R2.reuse, R197, P5 ;  /* 0x000000c50200720c */ /* 0x040fe20002fa1670 */
[----:B------:R-:W3:Y:S01]  /*add0*/  MUFU.TANH R42, R29 ;  /* 0x0000001d002a7308 */ /* 0x000ee20000002400 */
[-C--:B------:R-:W-:Y:S01]  /*ade0*/  HMMA.16816.F32.BF16 R20, R12, R34.reuse, RZ ;  /* 0x000000220c14723c */ /* 0x080fe200000418ff */
[C---:B------:R-:W-:Y:S02]  /*adf0*/  ISETP.LT.OR P3, PT, R2.reuse, R199, P3 ;  /* 0x000000c70200720c */ /* 0x040fe40001f61670 */
[----:B------:R-:W-:Y:S01]  /*ae00*/  ISETP.LT.OR P6, PT, R2, R196, P6 ;  /* 0x000000c40200720c */ /* 0x000fe200037c1670 */
[----:B------:R-:W-:Y:S01]  /*ae10*/  VIADD R2, R0, 0x41 ;  /* 0x0000004100027836 */ /* 0x000fe20000000000 */
[----:B--2---:R-:W-:Y:S01]  /*ae20*/  FSEL R183, R183, -INF , !P4 ;  /* 0xff800000b7b77808 */ /* 0x004fe20006000000 */
[----:B------:R-:W-:Y:S01]  /*ae30*/  HMMA.16816.F32.BF16 R32, R16, R34, RZ ;  /* 0x000000221020723c */ /* 0x000fe200000418ff */
[----:B------:R-:W2:Y:S01]  /*ae40*/  MUFU.TANH R66, R30 ;  /* 0x0000001e00427308 */ /* 0x000ea20000002400 */
[----:B-1----:R-:W-:-:S02]  /*ae50*/  FSEL R37, R83, -INF , !P2 ;  /* 0xff80000053257808 */ /* 0x002fc40005000000 */
[C---:B------:R-:W-:Y:S02]  /*ae60*/  ISETP.GE.AND P0, PT, R2.reuse, R203, PT ;  /* 0x000000cb0200720c */ /* 0x040fe40003f06270 */
[C---:B------:R-:W-:Y:S02]  /*ae70*/  ISETP.GE.AND P2, PT, R2.reuse, R201, PT ;  /* 0x000000c90200720c */ /* 0x040fe40003f46270 */
[C---:B------:R-:W-:Y:S01]  /*ae80*/  ISETP.LT.OR P0, PT, R2.reuse, R198, P0 ;  /* 0x000000c60200720c */ /* 0x040fe20000701670 */
[----:B------:R1:W4:Y:S01]  /*ae90*/  MUFU.TANH R68, R31 ;  /* 0x0000001f00447308 */ /* 0x0003220000002400 */
[----:B------:R-:W-:Y:S01]  /*aea0*/  ISETP.LT.OR P2, PT, R2, R199, P2 ;  /* 0x000000c70200720c */ /* 0x000fe20001741670 */
[----:B------:R-:W-:Y:S01]  /*aeb0*/  FMUL.FTZ R44, R44, UR16 ;  /* 0x000000102c2c7c20 */ /* 0x000fe20008410000 */
[----:B------:R-:W-:Y:S01]  /*aec0*/  FMUL.FTZ R45, R45, UR16 ;  /* 0x000000102d2d7c20 */ /* 0x000fe20008410000 */
[----:B------:R-:W-:Y:S01]  /*aed0*/  FMUL.FTZ R46, R46, UR16 ;  /* 0x000000102e2e7c20 */ /* 0x000fe20008410000 */
[----:B------:R-:W-:Y:S01]  /*aee0*/  FMUL.FTZ R47, R47, UR16 ;  /* 0x000000102f2f7c20 */ /* 0x000fe20008410000 */
[----:B---3--:R-:W-:-:S02]  /*aef0*/  FSEL R42, R42, -INF , !P0 ;  /* 0xff8000002a2a7808 */ /* 0x008fc40004000000 */
[----:B------:R-:W3:Y:S01]  /*af00*/  MUFU.TANH R95, R44 ;  /* 0x0000002c005f7308 */ /* 0x000ee20000002400 */
[----:B------:R-:W-:Y:S01]  /*af10*/  HMMA.16816.F32.BF16 R48, R4, R26, R20 ;  /* 0x0000001a0430723c */ /* 0x000fe20000041814 */
[----:B------:R-:W-:Y:S01]  /*af20*/  LDSM.16.M88.4 R20, [R191] ;  /* 0x00000000bf14783b */ /* 0x000fe20000000200 */
[C---:B------:R-:W-:Y:S02]  /*af30*/  ISETP.GE.AND P4, PT, R2.reuse, R202, PT ;  /* 0x000000ca0200720c */ /* 0x040fe40003f86270 */
[C---:B------:R-:W-:Y:S02]  /*af40*/  ISETP.GE.AND P0, PT, R2.reuse, R200, PT ;  /* 0x000000c80200720c */ /* 0x040fe40003f06270 */
[C---:B------:R-:W-:Y:S01]  /*af50*/  ISETP.LT.OR P4, PT, R2.reuse, R197, P4 ;  /* 0x000000c50200720c */ /* 0x040fe20002781670 */
[----:B------:R-:W5:Y:S01]  /*af60*/  MUFU.TANH R122, R45 ;  /* 0x0000002d007a7308 */ /* 0x000f620000002400 */
[----:B-1----:R-:W1:Y:S01]  /*af70*/  LDSM.16.M88.4 R28, [R135+0x3400] ;  /* 0x00340000871c783b */ /* 0x002e620000000200 */
[----:B------:R-:W-:Y:S01]  /*af80*/  ISETP.LT.OR P0, PT, R2, R196, P0 ;  /* 0x000000c40200720c */ /* 0x000fe20000701670 */
[----:B------:R-:W-:Y:S01]  /*af90*/  VIADD R2, R0, 0x49 ;  /* 0x0000004900027836 */ /* 0x000fe20000000000 */
[----:B--2---:R-:W-:-:S02]  /*afa0*/  FSEL R66, R66, -INF , !P5 ;  /* 0xff80000042427808 */ /* 0x004fc40006800000 */
[----:B----4-:R-:W-:Y:S02]  /*afb0*/  FSEL R68, R68, -INF , !P4 ;  /* 0xff80000044447808 */ /* 0x010fe40006000000 */
[----:B------:R-:W2:Y:S01]  /*afc0*/  MUFU.TANH R109, R46 ;  /* 0x0000002e006d7308 */ /* 0x000ea20000002400 */
[----:B---3--:R-:W-:-:S07]  /*afd0*/  FSEL R95, R95, -INF , !P3 ;  /* 0xff8000005f5f7808 */ /* 0x008fce0005800000 */
[----:B------:R3:W4:Y:S01]  /*afe0*/  MUFU.TANH R91, R47 ;  /* 0x0000002f005b7308 */ /* 0x0007220000002400 */
[----:B------:R-:W-:Y:S01]  /*aff0*/  FMUL.FTZ R48, R48, UR16 ;  /* 0x0000001030307c20 */ /* 0x000fe20008410000 */
[----:B------:R-:W-:Y:S01]  /*b000*/  FMUL.FTZ R50, R50, UR16 ;  /* 0x0000001032327c20 */ /* 0x000fe20008410000 */
[----:B------:R-:W-:Y:S01]  /*b010*/  FMUL.FTZ R49, R49, UR16 ;  /* 0x0000001031317c20 */ /* 0x000fe20008410000 */
[----:B------:R-:W-:Y:S01]  /*b020*/  FMUL.FTZ R51, R51, UR16 ;  /* 0x0000001033337c20 */ /* 0x000fe20008410000 */
[----:B-----5:R-:W-:-:S03]  /*b030*/  FSEL R122, R122, -INF , !P2 ;  /* 0xff8000007a7a7808 */ /* 0x020fc60005000000 */
[----:B------:R-:W-:Y:S01]  /*b040*/  MUFU.TANH R125, R48 ;  /* 0x00000030007d7308 */ /* 0x000fe20000002400 */
[----:B--2---:R-:W-:Y:S02]  /*b050*/  FSEL R208, R109, -INF , !P6 ;  /* 0xff8000006dd07808 */ /* 0x004fe40007000000 */
[----:B------:R-:W-:-:S04]  /*b060*/  ISETP.GE.AND P6, PT, R2, R203, PT ;  /* 0x000000cb0200720c */ /* 0x000fc80003fc6270 */
[C---:B------:R-:W-:Y:S01]  /*b070*/  ISETP.LT.OR P6, PT, R2.reuse, R198, P6 ;  /* 0x000000c60200720c */ /* 0x040fe200037c1670 */
[----:B------:R-:W-:Y:S01]  /*b080*/  MUFU.TANH R96, R50 ;  /* 0x0000003200607308 */ /* 0x000fe20000002400 */
[----:B---3--:R-:W-:Y:S01]  /*b090*/  HMMA.16816.F32.BF16 R44, R8, R26, R32 ;  /* 0x0000001a082c723c */ /* 0x008fe20000041820 */
[----:B----4-:R-:W-:Y:S02]  /*b0a0*/  FSEL R210, R91, -INF , !P0 ;  /* 0xff8000005bd27808 */ /* 0x010fe40004000000 */
[----:B------:R-:W-:-:S04]  /*b0b0*/  ISETP.GE.AND P0, PT, R2, R202, PT ;  /* 0x000000ca0200720c */ /* 0x000fc80003f06270 */
[----:B------:R-:W-:Y:S01]  /*b0c0*/  MUFU.TANH R124, R49 ;  /* 0x00000031007c7308 */ /* 0x000fe20000002400 */
[----:B-1----:R-:W-:Y:S01]  /*b0d0*/  HMMA.16816.F32.BF16 R24, R16, R28, RZ ;  /* 0x0000001c1018723c */ /* 0x002fe200000418ff */
[----:B------:R-:W-:-:S06]  /*b0e0*/  ISETP.LT.OR P0, PT, R2, R197, P0 ;  /* 0x000000c50200720c */ /* 0x000fcc0000701670 */
[----:B------:R-:W-:Y:S09]  /*b0f0*/  MUFU.TANH R177, R51 ;  /* 0x0000003300b17308 */ /* 0x000ff20000002400 */
[----:B------:R-:W-:Y:S01]  /*b100*/  FMUL.FTZ R44, R44, UR16 ;  /* 0x000000102c2c7c20 */ /* 0x000fe20008410000 */
[----:B------:R-:W-:Y:S01]  /*b110*/  FMUL.FTZ R46, R46, UR16 ;  /* 0x000000102e2e7c20 */ /* 0x000fe20008410000 */
[----:B------:R-:W-:Y:S01]  /*b120*/  FMUL.FTZ R45, R45, UR16 ;  /* 0x000000102d2d7c20 */ /* 0x000fe20008410000 */
[----:B------:R-:W-:Y:S01]  /*b130*/  FMUL.FTZ R47, R47, UR16 ;  /* 0x000000102f2f7c20 */ /* 0x000fe20008410000 */
[----:B------:R-:W-:Y:S04]  /*b140*/  MUFU.TANH R87, R44 ;  /* 0x0000002c00577308 */ /* 0x000fe80000002400 */
[----:B------:R-:W-:Y:S04]  /*b150*/  HMMA.16816.F32.BF16 R32, R8, R20, R24 ;  /* 0x000000140820723c */ /* 0x000fe80000041818 */
[----:B------:R-:W-:Y:S02]  /*b160*/  MUFU.TANH R61, R46 ;  /* 0x0000002e003d7308 */ /* 0x000fe40000002400 */
[----:B------:R-:W-:Y:S06]  /*b170*/  HMMA.16816.F32.BF16 R24, R12, R28, RZ ;  /* 0x0000001c0c18723c */ /* 0x000fec00000418ff */
[----:B------:R-:W1:Y:S08]  /*b180*/  MUFU.TANH R36, R45 ;  /* 0x0000002d00247308 */ /* 0x000e700000002400 */
[----:B------:R2:W3:Y:S04]  /*b190*/  MUFU.TANH R64, R47 ;  /* 0x0000002f00407308 */ /* 0x0004e80000002400 */
[----:B------:R-:W-:Y:S01]  /*b1a0*/  FMUL.FTZ R32, R32, UR16 ;  /* 0x0000001020207c20 */ /* 0x000fe20008410000 */
[----:B------:R-:W-:Y:S01]  /*b1b0*/  FMUL.FTZ R33, R33, UR16 ;  /* 0x0000001021217c20 */ /* 0x000fe20008410000 */
[----:B------:R-:W-:Y:S01]  /*b1c0*/  FMUL.FTZ R34, R34, UR16 ;  /* 0x0000001022227c20 */ /* 0x000fe20008410000 */
[----:B------:R-:W-:Y:S01]  /*b1d0*/  FMUL.FTZ R35, R35, UR16 ;  /* 0x0000001023237c20 */ /* 0x000fe20008410000 */
[----:B------:R-:W-:Y:S01]  /*b1e0*/  MUFU.TANH R115, R32 ;  /* 0x0000002000737308 */ /* 0x000fe20000002400 */
[----:B-1----:R-:W-:-:S07]  /*b1f0*/  FSEL R36, R36, -INF , !P6 ;  /* 0xff80000024247808 */ /* 0x002fce0007000000 */
[----:B------:R-:W-:Y:S01]  /*b200*/  MUFU.TANH R102, R33 ;  /* 0x0000002100667308 */ /* 0x000fe20000002400 */
[----:B--2---:R-:W-:Y:S01]  /*b210*/  HMMA.16816.F32.BF16 R44, R4, R20, R24 ;  /* 0x00000014042c723c */ /* 0x004fe20000041818 */
[----:B---3--:R-:W-:-:S05]  /*b220*/  FSEL R64, R64, -INF , !P0 ;  /* 0xff80000040407808 */ /* 0x008fca0004000000 */
[-C--:B------:R-:W-:Y:S01]  /*b230*/  HMMA.16816.F32.BF16 R24, R12, R30.reuse, RZ ;  /* 0x0000001e0c18723c */ /* 0x080fe200000418ff */
        /* <DEDUP_REMOVED lines=8> */
[-C--:B------:R-:W-:Y:S01]  /*b2c0*/  HMMA.16816.F32.BF16 R24, R4, R22.reuse, R24 ;  /* 0x000000160418723c */ /* 0x080fe20000041818 */
[----:B-1----:R-:W1:Y:S05]  /*b2d0*/  LDSM.16.M88.4 R32, [R135+0x3800] ;  /* 0x003800008720783b */ /* 0x002e6a0000000200 */
[----:B------:R-:W-:Y:S01]  /*b2e0*/  HMMA.16816.F32.BF16 R48, R8, R22, R28 ;  /* 0x000000160830723c */ /* 0x000fe2000004181c */
[----:B------:R-:W2:Y:S01]  /*b2f0*/  LDSM.16.M88.4 R20, [R190] ;  /* 0x00000000be14783b */ /* 0x000ea20000000200 */
[----:B------:R-:W-:Y:S03]  /*b300*/  MUFU.TANH R111, R45 ;  /* 0x0000002d006f7308 */ /* 0x000fe60000002400 */
[----:B------:R-:W3:Y:S05]  /*b310*/  LDSM.16.M88.4 R28, [R135+0x3c00] ;  /* 0x003c0000871c783b */ /* 0x000eea0000000200 */
[----:B------:R-:W4:Y:S08]  /*b320*/  MUFU.TANH R117, R46 ;  /* 0x0000002e00757308 */ /* 0x000f300000002400 */
        /* <DEDUP_REMOVED lines=9> */
[----:B------:R-:W-:Y:S08]  /*b3c0*/  MUFU.TANH R103, R26 ;  /* 0x0000001a00677308 */ /* 0x000ff00000002400 */
[----:B------:R-:W-:Y:S08]  /*b3d0*/  MUFU.TANH R134, R25 ;  /* 0x0000001900867308 */ /* 0x000ff00000002400 */
[----:B------:R1:W-:Y:S08]  /*b3e0*/  MUFU.TANH R133, R27 ;  /* 0x0000001b00857308 */ /* 0x0003f00000002400 */
[----:B------:R5:W4:Y:S08]  /*b3f0*/  MUFU.TANH R114, R47 ;  /* 0x0000002f00727308 */ /* 0x000b300000002400 */
[----:B------:R-:W4:Y:S01]  /*b400*/  MUFU.TANH R100, R48 ;  /* 0x0000003000647308 */ /* 0x000f220000002400 */
[-C--:B-1----:R-:W-:Y:S07]  /*b410*/  HMMA.16816.F32.BF16 R24, R12, R32.reuse, RZ ;  /* 0x000000200c18723c */ /* 0x082fee00000418ff */
[----:B------:R-:W-:Y:S01]  /*b420*/  MUFU.TANH R84, R50 ;  /* 0x0000003200547308 */ /* 0x000fe20000002400 */
[----:B-----5:R-:W-:Y:S07]  /*b430*/  HMMA.16816.F32.BF16 R44, R16, R32, RZ ;  /* 0x00000020102c723c */ /* 0x020fee00000418ff */
[----:B------:R2:W1:Y:S09]  /*b440*/  MUFU.TANH R85, R49 ;  /* 0x0000003100557308 */ /* 0x0004720000002400 */
[----:B--2---:R-:W-:Y:S01]  /*b450*/  HMMA.16816.F32.BF16 R48, R4, R20, R24 ;  /* 0x000000140430723c */ /* 0x004fe20000041818 */
[----:B------:R-:W2:Y:S01]  /*b460*/  LDSM.16.M88.4 R24, [R189] ;  /* 0x00000000bd18783b */ /* 0x000ea20000000200 */
[----:B------:R-:W-:-:S06]  /*b470*/  DEPBAR.LE SB0, 0x0 ;  /* 0x000080000000791a */ /* 0x000fcc0000000000 */
[----:B------:R-:W-:Y:S01]  /*b480*/  HMMA.16816.F32.BF16 R52, R8, R20, R44 ;  /* 0x000000140834723c */ /* 0x000fe2000004182c */
[----:B------:R5:W1:Y:S05]  /*b490*/  MUFU.TANH R20, R3 ;  /* 0x0000000300147308 */ /* 0x000a6a0000002400 */
[----:B---3--:R-:W-:Y:S01]  /*b4a0*/  HMMA.16816.F32.BF16 R44, R16, R28, RZ ;  /* 0x0000001c102c723c */ /* 0x008fe200000418ff */
[----:B-----5:R-:W-:-:S09]  /*b4b0*/  VIADD R3, R0, 0x48 ;  /* 0x0000004800037836 */ /* 0x020fd20000000000 */
[----:B------:R-:W-:Y:S01]  /*b4c0*/  FMUL.FTZ R48, R48, UR16 ;  /* 0x0000001030307c20 */ /* 0x000fe20008410000 */
[----:B------:R-:W-:Y:S01]  /*b4d0*/  FMUL.FTZ R49, R49, UR16 ;  /* 0x0000001031317c20 */ /* 0x000fe20008410000 */
[----:B------:R-:W-:Y:S01]  /*b4e0*/  FMUL.FTZ R50, R50, UR16 ;  /* 0x0000001032327c20 */ /* 0x000fe20008410000 */
[----:B------:R-:W-:Y:S01]  /*b4f0*/  FMUL.FTZ R51, R51, UR16 ;  /* 0x0000001033337c20 */ /* 0x000fe20008410000 */
[----:B------:R-:W-:-:S04]  /*b500*/  ISETP.GE.AND P3, PT, R3, R201, PT ;  /* 0x000000c90300720c */ /* 0x000fc80003f66270 */
        /* <DEDUP_REMOVED lines=8> */
[C---:B------:R-:W-:Y:S01]  /*b590*/  ISETP.LT.OR P2, PT, R3.reuse, R196, P2 ;  /* 0x000000c40300720c */ /* 0x040fe20001741670 */
[----:B------:R-:W-:Y:S01]  /*b5a0*/  MUFU.TANH R116, R53 ;  /* 0x0000003500747308 */ /* 0x000fe20000002400 */
[----:B------:R-:W-:-:S02]  /*b5b0*/  ISETP.LT.OR P5, PT, R3, R198, P5 ;  /* 0x000000c60300720c */ /* 0x000fc40002fa1670 */
[----:B------:R-:W-:Y:S02]  /*b5c0*/  FSEL R125, R125, -INF , !P3 ;  /* 0xff8000007d7d7808 */ /* 0x000fe40005800000 */
[----:B------:R-:W-:Y:S02]  /*b5d0*/  FSEL R211, R96, -INF , !P2 ;  /* 0xff80000060d37808 */ /* 0x000fe40005000000 */
[C---:B------:R-:W-:Y:S01]  /*b5e0*/  ISETP.GE.AND P3, PT, R2.reuse, R201, PT ;  /* 0x000000c90200720c */ /* 0x040fe20003f66270 */
[----:B------:R-:W5:Y:S01]  /*b5f0*/  MUFU.TANH R83, R54 ;  /* 0x0000003600537308 */ /* 0x000f620000002400 */
[----:B------:R-:W-:Y:S01]  /*b600*/  BAR.SYNC.DEFER_BLOCKING 0x0 ;  /* 0x0000000000007b1d */ /* 0x000fe20000010000 */
[C---:B------:R-:W-:Y:S02]  /*b610*/  ISETP.GE.AND P2, PT, R2.reuse, R200, PT ;  /* 0x000000c80200720c */ /* 0x040fe40003f46270 */
[----:B------:R-:W-:Y:S02]  /*b620*/  ISETP.GE.AND P4, PT, R3, R202, PT ;  /* 0x000000ca0300720c */ /* 0x000fe40003f86270 */
[----:B------:R-:W-:-:S02]  /*b630*/  ISETP.LT.OR P3, PT, R2, R199, P3 ;  /* 0x000000c70200720c */ /* 0x000fc40001f61670 */
[----:B------:R2:W-:Y:S01]  /*b640*/  MUFU.TANH R110, R55 ;  /* 0x00000037006e7308 */ /* 0x0005e20000002400 */
[----:B------:R-:W-:Y:S01]  /*b650*/  ISETP.LT.OR P2, PT, R2, R196, P2 ;  /* 0x000000c40200720c */ /* 0x000fe20001741670 */
[C---:B------:R-:W-:Y:S01]  /*b660*/  VIADD R2, R0.reuse, 0x50 ;  /* 0x0000005000027836 */ /* 0x040fe20000000000 */
[----:B------:R-:W-:Y:S01]  /*b670*/  ISETP.LT.OR P4, PT, R3, R197, P4 ;  /* 0x000000c50300720c */ /* 0x000fe20002781670 */
[----:B------:R-:W-:Y:S01]  /*b680*/  VIADD R3, R0, 0x58 ;  /* 0x0000005800037836 */ /* 0x000fe20000000000 */
[----:B------:R-:W-:Y:S02]  /*b690*/  FSEL R124, R124, -INF , !P3 ;  /* 0xff8000007c7c7808 */ /* 0x000fe40005800000 */
[----:B------:R-:W-:Y:S01]  /*b6a0*/  FSEL R61, R61, -INF , !P4 ;  /* 0xff8000003d3d7808 */ /* 0x000fe20006000000 */
[----:B------:R-:W-:Y:S01]  /*b6b0*/  MUFU.TANH R91, R48 ;  /* 0x00000030005b7308 */ /* 0x000fe20000002400 */
[C---:B------:R-:W-:Y:S02]  /*b6c0*/  ISETP.GE.AND P4, PT, R2.reuse, R202, PT ;  /* 0x000000ca0200720c */ /* 0x040fe40003f86270 */
[----:B------:R-:W-:-:S02]  /*b6d0*/  ISETP.GE.AND P6, PT, R2, R201, PT ;  /* 0x000000c90200720c */ /* 0x000fc40003fc6270 */
[C---:B------:R-:W-:Y:S02]  /*b6e0*/  ISETP.GE.AND P0, PT, R2.reuse, R200, PT ;  /* 0x000000c80200720c */ /* 0x040fe40003f06270 */
[C---:B------:R-:W-:Y:S01]  /*b6f0*/  ISETP.LT.OR P4, PT, R2.reuse, R197, P4 ;  /* 0x000000c50200720c */ /* 0x040fe20002781670 */
[----:B------:R-:W-:Y:S01]  /*b700*/  MUFU.TANH R96, R49 ;  /* 0x0000003100607308 */ /* 0x000fe20000002400 */
[----:B--2---:R-:W-:Y:S01]  /*b710*/  HMMA.16816.F32.BF16 R52, R8, R24, R44 ;  /* 0x000000180834723c */ /* 0x004fe2000004182c */
[C---:B------:R-:W-:Y:S02]  /*b720*/  ISETP.LT.OR P6, PT, R2.reuse, R199, P6 ;  /* 0x000000c70200720c */ /* 0x040fe400037c1670 */
[----:B------:R-:W-:Y:S02]  /*b730*/  ISETP.LT.OR P0, PT, R2, R196, P0 ;  /* 0x000000c40200720c */ /* 0x000fe40000701670 */
[----:B------:R-:W-:Y:S01]  /*b740*/  FSEL R177, R177, -INF , !P2 ;  /* 0xff800000b1b17808 */ /* 0x000fe20005000000 */
[----:B------:R-:W-:Y:S01]  /*b750*/  HMMA.16816.F32.BF16 R44, R12, R28, RZ ;  /* 0x0000001c0c2c723c */ /* 0x000fe200000418ff */
[----:B------:R-:W2:Y:S01]  /*b760*/  MUFU.TANH R21, R50 ;  /* 0x0000003200157308 */ /* 0x000ea20000002400 */
[----:B----4-:R-:W-:-:S05]  /*b770*/  FSEL R209, R117, -INF , !P0 ;  /* 0xff80000075d17808 */ /* 0x010fca0004000000 */
[----:B------:R-:W-:Y:S02]  /*b780*/  FSEL R29, R87, -INF , !P5 ;  /* 0xff800000571d7808 */ /* 0x000fe40006800000 */
[----:B------:R4:W2:Y:S01]  /*b790*/  MUFU.TANH R87, R51 ;  /* 0x0000003300577308 */ /* 0x0008a20000002400 */
[----:B------:R-:W-:-:S04]  /*b7a0*/  ISETP.GE.AND P5, PT, R2, R203, PT ;  /* 0x000000cb0200720c */ /* 0x000fc80003fa6270 */
[----:B------:R-:W-:Y:S01]  /*b7b0*/  ISETP.LT.OR P5, PT, R2, R198, P5 ;  /* 0x000000c60200720c */ /* 0x000fe20002fa1670 */
[----:B------:R-:W-:-:S03]  /*b7c0*/  VIADD R2, R0, 0x51 ;  /* 0x0000005100027836 */ /* 0x000fc60000000000 */
[----:B------:R-:W-:Y:S01]  /*b7d0*/  FMUL.FTZ R52, R52, UR16 ;  /* 0x0000001034347c20 */ /* 0x000fe20008410000 */
[----:B------:R-:W-:Y:S01]  /*b7e0*/  FMUL.FTZ R53, R53, UR16 ;  /* 0x0000001035357c20 */ /* 0x000fe20008410000 */
[----:B------:R-:W-:Y:S01]  /*b7f0*/  ISETP.GE.AND P3, PT, R2, R203, PT ;  /* 0x000000cb0200720c */ /* 0x000fe20003f66270 */
[----:B------:R-:W-:Y:S01]  /*b800*/  FMUL.FTZ R54, R54, UR16 ;  /* 0x0000001036367c20 */ /* 0x000fe20008410000 */
[C---:B------:R-:W-:Y:S01]  /*b810*/  ISETP.GE.AND P2, PT, R2.reuse, R202, PT ;  /* 0x000000ca0200720c */ /* 0x040fe20003f46270 */
[----:B------:R1:W-:Y:S01]  /*b820*/  MUFU.TANH R109, R52 ;  /* 0x00000034006d7308 */ /* 0x0003e20000002400 */
[C---:B------:R-:W-:Y:S01]  /*b830*/  ISETP.LT.OR P3, PT, R2.reuse, R198, P3 ;  /* 0x000000c60200720c */ /* 0x040fe20001f61670 */
[----:B------:R-:W-:Y:S01]  /*b840*/  FMUL.FTZ R55, R55, UR16 ;  /* 0x0000001037377c20 */ /* 0x000fe20008410000 */
[----:B----4-:R-:W-:Y:S01]  /*b850*/  HMMA.16816.F32.BF16 R48, R4, R24, R44 ;  /* 0x000000180430723c */ /* 0x010fe2000004182c */
[----:B------:R-:W-:Y:S02]  /*b860*/  ISETP.LT.OR P2, PT, R2, R197, P2 ;  /* 0x000000c50200720c */ /* 0x000fe40001741670 */
[----:B------:R-:W-:-:S02]  /*b870*/  FSEL R28, R102, -INF , !P3 ;  /* 0xff800000661c7808 */ /* 0x000fc40005800000 */
[C---:B------:R-:W-:Y:S01]  /*b880*/  ISETP.GE.AND P3, PT, R2.reuse, R200, PT ;  /* 0x000000c80200720c */ /* 0x040fe20003f66270 */
[-C--:B------:R-:W-:Y:S01]  /*b890*/  HMMA.16816.F32.BF16 R44, R12, R34.reuse, RZ ;  /* 0x000000220c2c723c */ /* 0x080fe200000418ff */
[----:B------:R-:W-:Y:S01]  /*b8a0*/  FSEL R25, R115, -INF , !P5 ;  /* 0xff80000073197808 */ /* 0x000fe20006800000 */
[----:B------:R-:W-:Y:S01]  /*b8b0*/  MUFU.TANH R102, R54 ;  /* 0x0000003600667308 */ /* 0x000fe20000002400 */
[C---:B------:R-:W-:Y:S02]  /*b8c0*/  ISETP.GE.AND P5, PT, R2.reuse, R201, PT ;  /* 0x000000c90200720c */ /* 0x040fe40003fa6270 */
[C---:B------:R-:W-:Y:S01]  /*b8d0*/  ISETP.LT.OR P3, PT, R2.reuse, R196, P3 ;  /* 0x000000c40200720c */ /* 0x040fe20001f61670 */
[----:B------:R-:W-:Y:S01]  /*b8e0*/  HMMA.16816.F32.BF16 R32, R16, R34, RZ ;  /* 0x000000221020723c */ /* 0x000fe200000418ff */
[----:B------:R-:W-:Y:S01]  /*b8f0*/  ISETP.LT.OR P5, PT, R2, R199, P5 ;  /* 0x000000c70200720c */ /* 0x000fe20002fa1670 */
[----:B------:R-:W-:Y:S01]  /*b900*/  VIADD R2, R0, 0x59 ;  /* 0x0000005900027836 */ /* 0x000fe20000000000 */
[----:B-1----:R-:W-:Y:S01]  /*b910*/  FSEL R52, R129, -INF , !P4 ;  /* 0xff80000081347808 */ /* 0x002fe20006000000 */
[----:B------:R1:W-:Y:S01]  /*b920*/  MUFU.TANH R115, R53 ;  /* 0x0000003500737308 */ /* 0x0003e20000002400 */
[----:B------:R-:W-:Y:S01]  /*b930*/  FSEL R129, R111, -INF , !P5 ;  /* 0xff8000006f817808 */ /* 0x000fe20006800000 */
[----:B------:R-:W-:Y:S01]  /*b940*/  HMMA.16816.F32.BF16 R12, R12, R30, RZ ;  /* 0x0000001e0c0c723c */ /* 0x000fe200000418ff */
[----:B------:R-:W-:-:S02]  /*b950*/  ISETP.GE.AND P5, PT, R3, R200, PT ;  /* 0x000000c80300720c */ /* 0x000fc40003fa6270 */
[----:B------:R-:W-:Y:S02]  /*b960*/  FSEL R212, R114, -INF , !P3 ;  /* 0xff80000072d47808 */ /* 0x000fe40005800000 */
[----:B------:R-:W-:Y:S01]  /*b970*/  ISETP.LT.OR P5, PT, R3, R196, P5 ;  /* 0x000000c40300720c */ /* 0x000fe20002fa1670 */
[----:B------:R-:W-:Y:S01]  /*b980*/  FMUL.FTZ R49, R49, UR16 ;  /* 0x0000001031317c20 */ /* 0x000fe20008410000 */
[----:B------:R-:W-:Y:S01]  /*b990*/  ISETP.GE.AND P0, PT, R2, R203, PT ;  /* 0x000000cb0200720c */ /* 0x000fe20003f06270 */
[----:B------:R-:W-:Y:S01]  /*b9a0*/  FMUL.FTZ R50, R50, UR16 ;  /* 0x0000001032327c20 */ /* 0x000fe20008410000 */
[----:B------:R-:W-:Y:S01]  /*b9b0*/  FSEL R213, R103, -INF , !P5 ;  /* 0xff80000067d57808 */ /* 0x000fe20006800000 */
[----:B------:R-:W-:Y:S01]  /*b9c0*/  HMMA.16816.F32.BF16 R16, R16, R30, RZ ;  /* 0x0000001e1010723c */ /* 0x000fe200000418ff */
[C---:B------:R-:W-:Y:S01]  /*b9d0*/  ISETP.GE.AND P3, PT, R2.reuse, R202, PT ;  /* 0x000000ca0200720c */ /* 0x040fe20003f66270 */
[----:B------:R4:W-:Y:S01]  /*b9e0*/  MUFU.TANH R54, R50 ;  /* 0x0000003200367308 */ /* 0x0009e20000002400 */
[----:B------:R-:W-:Y:S01]  /*b9f0*/  ISETP.GE.AND P5, PT, R2, R200, PT ;  /* 0x000000c80200720c */ /* 0x000fe20003fa6270 */
[----:B------:R-:W-:Y:S01]  /*ba00*/  FMUL.FTZ R48, R48, UR16 ;  /* 0x0000001030307c20 */ /* 0x000fe20008410000 */
[----:B-1----:R-:W-:Y:S01]  /*ba10*/  FSEL R53, R126, -INF , !P2 ;  /* 0xff8000007e357808 */ /* 0x002fe20005000000 */
[-C--:B------:R-:W-:Y:S01]  /*ba20*/  HMMA.16816.F32.BF16 R44, R4, R22.reuse, R44 ;  /* 0x00000016042c723c */ /* 0x080fe2000004182c */
[----:B------:R-:W-:Y:S01]  /*ba30*/  FSEL R126, R112, -INF , !P6 ;  /* 0xff800000707e7808 */ /* 0x000fe20007000000 */
[----:B------:R-:W-:Y:S01]  /*ba40*/  FMUL.FTZ R51, R51, UR16 ;  /* 0x0000001033337c20 */ /* 0x000fe20008410000 */
[C---:B------:R-:W-:Y:S01]  /*ba50*/  ISETP.GE.AND P6, PT, R3.reuse, R201, PT ;  /* 0x000000c90300720c */ /* 0x040fe20003fc6270 */
[----:B------:R-:W-:Y:S01]  /*ba60*/  MUFU.TANH R112, R55 ;  /* 0x0000003700707308 */ /* 0x000fe20000002400 */
[C---:B------:R-:W-:Y:S01]  /*ba70*/  ISETP.GE.AND P4, PT, R3.reuse, R203, PT ;  /* 0x000000cb0300720c */ /* 0x040fe20003f86270 */
[----:B------:R-:W-:Y:S01]  /*ba80*/  HMMA.16816.F32.BF16 R32, R8, R22, R32 ;  /* 0x000000160820723c */ /* 0x000fe20000041820 */
[----:B------:R-:W-:-:S02]  /*ba90*/  ISETP.LT.OR P6, PT, R3, R199, P6 ;  /* 0x000000c70300720c */ /* 0x000fc400037c1670 */
[----:B------:R-:W-:Y:S02]  /*baa0*/  ISETP.GE.AND P2, PT, R3, R202, PT ;  /* 0x000000ca0300720c */ /* 0x000fe40003f46270 */
[----:B------:R-:W-:Y:S01]  /*bab0*/  FSEL R111, R101, -INF , !P6 ;  /* 0xff800000656f7808 */ /* 0x000fe20007000000 */
[----:B------:R-:W-:Y:S01]  /*bac0*/  MUFU.TANH R55, R48 ;  /* 0x0000003000377308 */ /* 0x000fe20000002400 */
[C---:B------:R-:W-:Y:S01]  /*bad0*/  ISETP.GE.AND P6, PT, R2.reuse, R201, PT ;  /* 0x000000c90200720c */ /* 0x040fe20003fc6270 */
[-C--:B------:R-:W-:Y:S01]  /*bae0*/  HMMA.16816.F32.BF16 R4, R4, R26.reuse, R12 ;  /* 0x0000001a0404723c */ /* 0x080fe2000004180c */
[C---:B------:R-:W-:Y:S02]  /*baf0*/  ISETP.LT.OR P0, PT, R2.reuse, R198, P0 ;  /* 0x000000c60200720c */ /* 0x040fe40000701670 */
[C---:B------:R-:W-:Y:S02]  /*bb00*/  ISETP.LT.OR P3, PT, R2.reuse, R197, P3 ;  /* 0x000000c50200720c */ /* 0x040fe40001f61670 */
[C---:B------:R-:W-:Y:S01]  /*bb10*/  ISETP.LT.OR P6, PT, R2.reuse, R199, P6 ;  /* 0x000000c70200720c */ /* 0x040fe200037c1670 */
[----:B------:R1:W-:Y:S01]  /*bb20*/  MUFU.TANH R101, R49 ;  /* 0x0000003100657308 */ /* 0x0003e20000002400 */
[----:B------:R-:W-:Y:S01]  /*bb30*/  ISETP.LT.OR P5, PT, R2, R196, P5 ;  /* 0x000000c40200720c */ /* 0x000fe20002fa1670 */
[----:B------:R-:W-:Y:S01]  /*bb40*/  VIADD R2, R0, 0x60 ;  /* 0x0000006000027836 */ /* 0x000fe20000000000 */
[C---:B------:R-:W-:Y:S01]  /*bb50*/  ISETP.LT.OR P4, PT, R3.reuse, R198, P4 ;  /* 0x000000c60300720c */ /* 0x040fe20002781670 */
[----:B------:R-:W-:Y:S01]  /*bb60*/  FMUL.FTZ R44, R44, UR16 ;  /* 0x000000102c2c7c20 */ /* 0x000fe20008410000 */
[----:B------:R-:W-:Y:S01]  /*bb70*/  ISETP.LT.OR P2, PT, R3, R197, P2 ;  /* 0x000000c50300720c */ /* 0x000fe20001741670 */
[----:B------:R-:W-:Y:S01]  /*bb80*/  FMUL.FTZ R46, R46, UR16 ;  /* 0x000000102e2e7c20 */ /* 0x000fe20008410000 */
[----:B------:R-:W-:Y:S01]  /*bb90*/  FSEL R24, R100, -INF , !P4 ;  /* 0xff80000064187808 */ /* 0x000fe20006000000 */
[----:B------:R-:W-:Y:S01]  /*bba0*/  FMUL.FTZ R45, R45, UR16 ;  /* 0x000000102d2d7c20 */ /* 0x000fe20008410000 */
[----:B------:R-:W-:Y:S01]  /*bbb0*/  FSEL R23, R85, -INF , !P0 ;  /* 0xff80000055177808 */ /* 0x000fe20004000000 */
[----:B------:R-:W-:Y:S01]  /*bbc0*/  FMUL.FTZ R3, R34, UR16 ;  /* 0x0000001022037c20 */ /* 0x000fe20008410000 */
[----:B----4-:R-:W-:Y:S01]  /*bbd0*/  FSEL R50, R20, -INF , !P3 ;  /* 0xff80000014327808 */ /* 0x010fe20005800000 */
[----:B------:R-:W-:Y:S01]  /*bbe0*/  FMUL.FTZ R32, R32, UR16 ;  /* 0x0000001020207c20 */ /* 0x000fe20008410000 */
[C---:B------:R-:W-:Y:S01]  /*bbf0*/  ISETP.GE.AND P4, PT, R2.reuse, R203, PT ;  /* 0x000000cb0200720c */ /* 0x040fe20003f86270 */
[----:B------:R-:W-:Y:S01]  /*bc00*/  FMUL.FTZ R33, R33, UR16 ;  /* 0x0000001021217c20 */ /* 0x000fe20008410000 */
[----:B------:R-:W-:Y:S01]  /*bc10*/  ISETP.GE.AND P0, PT, R2, R201, PT ;  /* 0x000000c90200720c */ /* 0x000fe20003f06270 */
[----:B------:R-:W4:Y:S01]  /*bc20*/  MUFU.TANH R12, R32 ;  /* 0x00000020000c7308 */ /* 0x000f220000002400 */
[----:B-1----:R-:W-:Y:S01]  /*bc30*/  FSEL R49, R84, -INF , !P2 ;  /* 0xff80000054317808 */ /* 0x002fe20005000000 */
[----:B------:R-:W-:Y:S01]  /*bc40*/  FMUL.FTZ R35, R35, UR16 ;  /* 0x0000001023237c20 */ /* 0x000fe20008410000 */
[C---:B------:R-:W-:Y:S01]  /*bc50*/  ISETP.GE.AND P2, PT, R2.reuse, R202, PT ;  /* 0x000000ca0200720c */ /* 0x040fe20003f46270 */
[----:B------:R-:W-:Y:S01]  /*bc60*/  FMUL.FTZ R47, R47, UR16 ;  /* 0x000000102f2f7c20 */ /* 0x000fe20008410000 */
[C---:B------:R-:W-:Y:S01]  /*bc70*/  ISETP.GE.AND P3, PT, R2.reuse, R200, PT ;  /* 0x000000c80200720c */ /* 0x040fe20003f66270 */
[----:B------:R-:W-:Y:S01]  /*bc80*/  HMMA.16816.F32.BF16 R8, R8, R26, R16 ;  /* 0x0000001a0808723c */ /* 0x000fe20000041810 */
[C---:B------:R-:W-:Y:S01]  /*bc90*/  ISETP.LT.OR P4, PT, R2.reuse, R198, P4 ;  /* 0x000000c60200720c */ /* 0x040fe20002781670 */
[----:B------:R-:W1:Y:S01]  /*bca0*/  MUFU.TANH R3, R3 ;  /* 0x0000000300037308 */ /* 0x000e620000002400 */
[----:B------:R-:W-:Y:S01]  /*bcb0*/  ISETP.LT.OR P2, PT, R2, R197, P2 ;  /* 0x000000c50200720c */ /* 0x000fe20001741670 */
[----:B------:R-:W-:Y:S01]  /*bcc0*/  FMUL.FTZ R4, R4, UR16 ;  /* 0x0000001004047c20 */ /* 0x000fe20008410000 */
[C---:B------:R-:W-:Y:S01]  /*bcd0*/  ISETP.LT.OR P0, PT, R2.reuse, R199, P0 ;  /* 0x000000c70200720c */ /* 0x040fe20000701670 */
[----:B------:R-:W-:Y:S01]  /*bce0*/  FMUL.FTZ R5, R5, UR16 ;  /* 0x0000001005057c20 */ /* 0x000fe20008410000 */
[----:B------:R-:W-:Y:S01]  /*bcf0*/  ISETP.LT.OR P3, PT, R2, R196, P3 ;  /* 0x000000c40200720c */ /* 0x000fe20001f61670 */
[----:B------:R-:W-:Y:S01]  /*bd00*/  VIADD R2, R0, 0x61 ;  /* 0x0000006100027836 */ /* 0x000fe20000000000 */
[----:B------:R-:W-:Y:S01]  /*bd10*/  FSEL R84, R134, -INF , !P6 ;  /* 0xff80000086547808 */ /* 0x000fe20007000000 */
[----:B------:R-:W1:Y:S01]  /*bd20*/  MUFU.TANH R44, R44 ;  /* 0x0000002c002c7308 */ /* 0x000e620000002400 */
[----:B------:R-:W-:Y:S01]  /*bd30*/  FSEL R133, R133, -INF , !P5 ;  /* 0xff80000085857808 */ /* 0x000fe20006800000 */
[----:B------:R-:W-:Y:S01]  /*bd40*/  FMUL.FTZ R6, R6, UR16 ;  /* 0x0000001006067c20 */ /* 0x000fe20008410000 */
[----:B---3--:R-:W-:-:S02]  /*bd50*/  FSEL R22, R94, -INF , !P4 ;  /* 0xff8000005e167808 */ /* 0x008fc40006000000 */
[----:B-----5:R-:W-:Y:S02]  /*bd60*/  FSEL R48, R83, -INF , !P2 ;  /* 0xff80000053307808 */ /* 0x020fe40005000000 */
[C---:B------:R-:W-:Y:S01]  /*bd70*/  ISETP.GE.AND P6, PT, R2.reuse, R203, PT ;  /* 0x000000cb0200720c */ /* 0x040fe20003fc6270 */
[----:B------:R-:W3:Y:S01]  /*bd80*/  MUFU.TANH R46, R46 ;  /* 0x0000002e002e7308 */ /* 0x000ee20000002400 */
[C---:B------:R-:W-:Y:S02]  /*bd90*/  ISETP.GE.AND P5, PT, R2.reuse, R202, PT ;  /* 0x000000ca0200720c */ /* 0x040fe40003fa6270 */
[C---:B------:R-:W-:Y:S02]  /*bda0*/  ISETP.GE.AND P4, PT, R2.reuse, R201, PT ;  /* 0x000000c90200720c */ /* 0x040fe40003f86270 */
[----:B------:R-:W-:Y:S01]  /*bdb0*/  ISETP.GE.AND P2, PT, R2, R200, PT ;  /* 0x000000c80200720c */ /* 0x000fe20003f46270 */
[----:B------:R-:W-:Y:S01]  /*bdc0*/  FMUL.FTZ R8, R8, UR16 ;  /* 0x0000001008087c20 */ /* 0x000fe20008410000 */
[C---:B------:R-:W-:Y:S01]  /*bdd0*/  ISETP.LT.OR P6, PT, R2.reuse, R198, P6 ;  /* 0x000000c60200720c */ /* 0x040fe200037c1670 */
[----:B------:R-:W5:Y:S01]  /*bde0*/  MUFU.TANH R33, R33 ;  /* 0x0000002100217308 */ /* 0x000f620000002400 */
[----:B------:R-:W-:Y:S01]  /*bdf0*/  ISETP.LT.OR P5, PT, R2, R197, P5 ;  /* 0x000000c50200720c */ /* 0x000fe20002fa1670 */
[----:B------:R-:W-:Y:S01]  /*be00*/  FMUL.FTZ R10, R10, UR16 ;  /* 0x000000100a0a7c20 */ /* 0x000fe20008410000 */
[C---:B------:R-:W-:Y:S01]  /*be10*/  ISETP.LT.OR P4, PT, R2.reuse, R199, P4 ;  /* 0x000000c70200720c */ /* 0x040fe20002781670 */
[----:B------:R-:W-:Y:S01]  /*be20*/  FMUL.FTZ R9, R9, UR16 ;  /* 0x0000001009097c20 */ /* 0x000fe20008410000 */
[----:B------:R-:W-:Y:S01]  /*be30*/  ISETP.LT.OR P2, PT, R2, R196, P2 ;  /* 0x000000c40200720c */ /* 0x000fe20001741670 */
[----:B------:R-:W-:Y:S01]  /*be40*/  VIADD R2, R0, 0x68 ;  /* 0x0000006800027836 */ /* 0x000fe20000000000 */
[----:B--2---:R-:W-:Y:S01]  /*be50*/  FSEL R207, R21, -INF , !P3 ;  /* 0xff80000015cf7808 */ /* 0x004fe20005800000 */
[----:B------:R-:W2:Y:S01]  /*be60*/  MUFU.TANH R35, R35 ;  /* 0x0000002300237308 */ /* 0x000ea20000002400 */
[----:B------:R-:W-:-:S02]  /*be70*/  FSEL R91, R91, -INF , !P0 ;  /* 0xff8000005b5b7808 */ /* 0x000fc40004000000 */
[----:B------:R-:W-:Y:S02]  /*be80*/  FSEL R21, R116, -INF , !P6 ;  /* 0xff80000074157808 */ /* 0x000fe40007000000 */
[----:B------:R-:W-:Y:S02]  /*be90*/  FSEL R31, R110, -INF , !P5 ;  /* 0xff8000006e1f7808 */ /* 0x000fe40006800000 */
[C---:B------:R-:W-:Y:S01]  /*bea0*/  ISETP.GE.AND P0, PT, R2.reuse, R203, PT ;  /* 0x000000cb0200720c */ /* 0x040fe20003f06270 */
[----:B------:R-:W2:Y:S01]  /*beb0*/  MUFU.TANH R45, R45 ;  /* 0x0000002d002d7308 */ /* 0x000ea20000002400 */
[C---:B------:R-:W-:Y:S02]  /*bec0*/  ISETP.GE.AND P3, PT, R2.reuse, R202, PT ;  /* 0x000000ca0200720c */ /* 0x040fe40003f66270 */
[C---:B------:R-:W-:Y:S02]  /*bed0*/  ISETP.GE.AND P6, PT, R2.reuse, R201, PT ;  /* 0x000000c90200720c */ /* 0x040fe40003fc6270 */
[----:B------:R-:W-:-:S02]  /*bee0*/  ISETP.GE.AND P5, PT, R2, R200, PT ;  /* 0x000000c80200720c */ /* 0x000fc40003fa6270 */
[C---:B------:R-:W-:Y:S01]  /*bef0*/  ISETP.LT.OR P0, PT, R2.reuse, R198, P0 ;  /* 0x000000c60200720c */ /* 0x040fe20000701670 */
[----:B------:R-:W2:Y:S01]  /*bf00*/  MUFU.TANH R47, R47 ;  /* 0x0000002f002f7308 */ /* 0x000ea20000002400 */
[C---:B------:R-:W-:Y:S02]  /*bf10*/  ISETP.LT.OR P3, PT, R2.reuse, R197, P3 ;  /* 0x000000c50200720c */ /* 0x040fe40001f61670 */
[C---:B------:R-:W-:Y:S02]  /*bf20*/  ISETP.LT.OR P6, PT, R2.reuse, R199, P6 ;  /* 0x000000c70200720c */ /* 0x040fe400037c1670 */
[----:B------:R-:W-:Y:S01]  /*bf30*/  ISETP.LT.OR P5, PT, R2, R196, P5 ;  /* 0x000000c40200720c */ /* 0x000fe20002fa1670 */
[----:B------:R-:W-:Y:S01]  /*bf40*/  VIADD R2, R0, 0x69 ;  /* 0x0000006900027836 */ /* 0x000fe20000000000 */
[----:B------:R-:W-:Y:S01]  /*bf50*/  FSEL R96, R96, -INF , !P4 ;  /* 0xff80000060607808 */ /* 0x000fe20006000000 */
[----:B------:R-:W2:Y:S01]  /*bf60*/  MUFU.TANH R4, R4 ;  /* 0x0000000400047308 */ /* 0x000ea20000002400 */
[----:B------:R-:W-:-:S02]  /*bf70*/  FSEL R117, R87, -INF , !P2 ;  /* 0xff80000057757808 */ /* 0x000fc40005000000 */
[----:B----4-:R-:W-:Y:S02]  /*bf80*/  FSEL R20, R12, -INF , !P0 ;  /* 0xff8000000c147808 */ /* 0x010fe40004000000 */
[----:B-1----:R-:W-:Y:S01]  /*bf90*/  FSEL R30, R3, -INF , !P3 ;  /* 0xff800000031e7808 */ /* 0x002fe20005800000 */
[----:B------:R-:W-:Y:S01]  /*bfa0*/  VIADD R3, R0, 0x71 ;  /* 0x0000007100037836 */ /* 0x000fe20000000000 */
[C---:B------:R-:W-:Y:S01]  /*bfb0*/  ISETP.GE.AND P4, PT, R2.reuse, R203, PT ;  /* 0x000000cb0200720c */ /* 0x040fe20003f86270 */
[----:B------:R-:W1:Y:S01]  /*bfc0*/  MUFU.TANH R51, R51 ;  /* 0x0000003300337308 */ /* 0x000e620000002400 */
[C---:B------:R-:W-:Y:S02]  /*bfd0*/  ISETP.GE.AND P2, PT, R2.reuse, R202, PT ;  /* 0x000000ca0200720c */ /* 0x040fe40003f46270 */
[C---:B------:R-:W-:Y:S02]  /*bfe0*/  ISETP.GE.AND P0, PT, R2.reuse, R201, PT ;  /* 0x000000c90200720c */ /* 0x040fe40003f06270 */
[----:B------:R-:W-:-:S02]  /*bff0*/  ISETP.GE.AND P3, PT, R2, R200, PT ;  /* 0x000000c80200720c */ /* 0x000fc40003f66270 */
[C---:B------:R-:W-:Y:S01]  /*c000*/  ISETP.LT.OR P4, PT, R2.reuse, R198, P4 ;  /* 0x000000c60200720c */ /* 0x040fe20002781670 */
[----:B------:R-:W4:Y:S01]  /*c010*/  MUFU.TANH R8, R8 ;  /* 0x0000000800087308 */ /* 0x000f220000002400 */
[C---:B------:R-:W-:Y:S02]  /*c020*/  ISETP.LT.OR P2, PT, R2.reuse, R197, P2 ;  /* 0x000000c50200720c */ /* 0x040fe40001741670 */
[C---:B------:R-:W-:Y:S02]  /*c030*/  ISETP.LT.OR P0, PT, R2.reuse, R199, P0 ;  /* 0x000000c70200720c */ /* 0x040fe40000701670 */
[----:B------:R-:W-:Y:S01]  /*c040*/  ISETP.LT.OR P3, PT, R2, R196, P3 ;  /* 0x000000c40200720c */ /* 0x000fe20001f61670 */
[----:B------:R-:W-:Y:S01]  /*c050*/  VIADD R2, R0, 0x70 ;  /* 0x0000007000027836 */ /* 0x000fe20000000000 */
[----:B------:R-:W-:Y:S01]  /*c060*/  FSEL R87, R44, -INF , !P6 ;  /* 0xff8000002c577808 */ /* 0x000fe20007000000 */
[----:B------:R-:W4:Y:S01]  /*c070*/  MUFU.TANH R10, R10 ;  /* 0x0000000a000a7308 */ /* 0x000f220000002400 */
[----:B---3--:R-:W-:-:S02]  /*c080*/  FSEL R134, R46, -INF , !P5 ;  /* 0xff8000002e867808 */ /* 0x008fc40006800000 */
[----:B-----5:R-:W-:Y:S02]  /*c090*/  FSEL R33, R33, -INF , !P4 ;  /* 0xff80000021217808 */ /* 0x020fe40006000000 */
[----:B--2---:R-:W-:Y:S02]  /*c0a0*/  FSEL R35, R35, -INF , !P2 ;  /* 0xff80000023237808 */ /* 0x004fe40005000000 */
[C---:B------:R-:W-:Y:S01]  /*c0b0*/  ISETP.GE.AND P6, PT, R2.reuse, R203, PT ;  /* 0x000000cb0200720c */ /* 0x040fe20003fc6270 */
[----:B------:R-:W-:Y:S01]  /*c0c0*/  MUFU.TANH R5, R5 ;  /* 0x0000000500057308 */ /* 0x000fe20000002400 */
[C---:B------:R-:W-:Y:S02]  /*c0d0*/  ISETP.GE.AND P5, PT, R2.reuse, R202, PT ;  /* 0x000000ca0200720c */ /* 0x040fe40003fa6270 */
[C---:B------:R-:W-:Y:S02]  /*c0e0*/  ISETP.GE.AND P4, PT, R2.reuse, R201, PT ;  /* 0x000000c90200720c */ /* 0x040fe40003f86270 */
[----:B------:R-:W-:-:S02]  /*c0f0*/  ISETP.GE.AND P2, PT, R2, R200, PT ;  /* 0x000000c80200720c */ /* 0x000fc40003f46270 */
[----:B------:R-:W-:Y:S01]  /*c100*/  FSEL R85, R45, -INF , !P0 ;  /* 0xff8000002d557808 */ /* 0x000fe20004000000 */
[----:B------:R-:W2:Y:S01]  /*c110*/  MUFU.TANH R6, R6 ;  /* 0x0000000600067308 */ /* 0x000ea20000002400 */
[----:B------:R-:W-:Y:S02]  /*c120*/  FSEL R114, R47, -INF , !P3 ;  /* 0xff8000002f727808 */ /* 0x000fe40005800000 */
[C---:B------:R-:W-:Y:S02]  /*c130*/  ISETP.GE.AND P0, PT, R3.reuse, R203, PT ;  /* 0x000000cb0300720c */ /* 0x040fe40003f06270 */
[----:B------:R-:W-:Y:S02]  /*c140*/  ISETP.GE.AND P3, PT, R3, R202, PT ;  /* 0x000000ca0300720c */ /* 0x000fe40003f66270 */
[C---:B------:R-:W-:Y:S01]  /*c150*/  ISETP.LT.OR P6, PT, R2.reuse, R198, P6 ;  /* 0x000000c60200720c */ /* 0x040fe200037c1670 */
[----:B------:R-:W3:Y:S01]  /*c160*/  MUFU.TANH R9, R9 ;  /* 0x0000000900097308 */ /* 0x000ee20000002400 */
[----:B------:R-:W-:-:S02]  /*c170*/  ISETP.LT.OR P5, PT, R2, R197, P5 ;  /* 0x000000c50200720c */ /* 0x000fc40002fa1670 */
[C---:B------:R-:W-:Y:S02]  /*c180*/  ISETP.LT.OR P4, PT, R2.reuse, R199, P4 ;  /* 0x000000c70200720c */ /* 0x040fe40002781670 */
[----:B------:R-:W-:Y:S01]  /*c190*/  ISETP.LT.OR P2, PT, R2, R196, P2 ;  /* 0x000000c40200720c */ /* 0x000fe20001741670 */
[C---:B------:R-:W-:Y:S01]  /*c1a0*/  VIADD R2, R0.reuse, 0x78 ;  /* 0x0000007800027836 */ /* 0x040fe20000000000 */
[C---:B------:R-:W-:Y:S01]  /*c1b0*/  ISETP.LT.OR P0, PT, R3.reuse, R198, P0 ;  /* 0x000000c60300720c */ /* 0x040fe20000701670 */
[----:B------:R-:W-:Y:S01]  /*c1c0*/  VIADD R0, R0, 0x79 ;  /* 0x0000007900007836 */ /* 0x000fe20000000000 */
[----:B------:R-:W-:Y:S02]  /*c1d0*/  ISETP.LT.OR P3, PT, R3, R197, P3 ;  /* 0x000000c50300720c */ /* 0x000fe40001f61670 */
[----:B------:R-:W-:Y:S02]  /*c1e0*/  FSEL R18, R109, -INF , !P6 ;  /* 0xff8000006d127808 */ /* 0x000fe40007000000 */
[----:B------:R-:W-:-:S02]  /*c1f0*/  FSEL R26, R102, -INF , !P5 ;  /* 0xff800000661a7808 */ /* 0x000fc40006800000 */
        /* <DEDUP_REMOVED lines=8> */
[C---:B------:R-:W-:Y:S02]  /*c280*/  ISETP.GE.AND P0, PT, R2.reuse, R201, PT ;  /* 0x000000c90200720c */ /* 0x040fe40003f06270 */
[C---:B------:R-:W-:Y:S02]  /*c290*/  ISETP.GE.AND P3, PT, R2.reuse, R200, PT ;  /* 0x000000c80200720c */ /* 0x040fe40003f66270 */
[C---:B------:R-:W-:Y:S02]  /*c2a0*/  ISETP.LT.OR P6, PT, R3.reuse, R199, P6 ;  /* 0x000000c70300720c */ /* 0x040fe400037c1670 */
[----:B------:R-:W-:Y:S01]  /*c2b0*/  ISETP.LT.OR P5, PT, R3, R196, P5 ;  /* 0x000000c40300720c */ /* 0x000fe20002fa1670 */
[----:B------:R-:W-:Y:S01]  /*c2c0*/  FMUL.FTZ R3, R11, UR16 ;  /* 0x000000100b037c20 */ /* 0x000fe20008410000 */
[----:B------:R-:W-:-:S02]  /*c2d0*/  ISETP.LT.OR P4, PT, R2, R198, P4 ;  /* 0x000000c60200720c */ /* 0x000fc40002781670 */
[C---:B------:R-:W-:Y:S02]  /*c2e0*/  ISETP.LT.OR P2, PT, R2.reuse, R197, P2 ;  /* 0x000000c50200720c */ /* 0x040fe40001741670 */
[C---:B------:R-:W-:Y:S01]  /*c2f0*/  ISETP.LT.OR P0, PT, R2.reuse, R199, P0 ;  /* 0x000000c70200720c */ /* 0x040fe20000701670 */
[----:B------:R-:W5:Y:S01]  /*c300*/  MUFU.TANH R3, R3 ;  /* 0x0000000300037308 */ /* 0x000f620000002400 */
[----:B------:R-:W-:Y:S01]  /*c310*/  ISETP.LT.OR P3, PT, R2, R196, P3 ;  /* 0x000000c40200720c */ /* 0x000fe20001f61670 */
[----:B------:R-:W-:Y:S01]  /*c320*/  FMUL.FTZ R2, R7, UR16 ;  /* 0x0000001007027c20 */ /* 0x000fe20008410000 */
[----:B------:R-:W-:Y:S02]  /*c330*/  FSEL R94, R4, -INF , !P0 ;  /* 0xff800000045e7808 */ /* 0x000fe40004000000 */
[----:B------:R-:W-:Y:S02]  /*c340*/  PLOP3.LUT P0, PT, PT, PT, UP0, 0x80, 0x0 ;  /* 0x000000000000781c */ /* 0x000fe40003f0f008 */
[----:B------:R-:W-:Y:S01]  /*c350*/  FSEL R101, R101, -INF , !P6 ;  /* 0xff80000065657808 */ /* 0x000fe20007000000 */
[----:B------:R-:W5:Y:S01]  /*c360*/  MUFU.TANH R2, R2 ;  /* 0x0000000200027308 */ /* 0x000f620000002400 */
[----:B-1----:R-:W-:-:S02]  /*c370*/  FSEL R109, R51, -INF , !P5 ;  /* 0xff800000336d7808 */ /* 0x002fc40006800000 */
[----:B----4-:R-:W-:Y:S02]  /*c380*/  FSEL R16, R8, -INF , !P4 ;  /* 0xff80000008107808 */ /* 0x010fe40006000000 */
[----:B------:R-:W-:Y:S02]  /*c390*/  FSEL R103, R10, -INF , !P2 ;  /* 0xff8000000a677808 */ /* 0x000fe40005000000 */
[C---:B------:R-:W-:Y:S02]  /*c3a0*/  ISETP.GE.AND P6, PT, R0.reuse, R203, PT ;  /* 0x000000cb0000720c */ /* 0x040fe40003fc6270 */
[C---:B------:R-:W-:Y:S02]  /*c3b0*/  ISETP.GE.AND P5, PT, R0.reuse, R202, PT ;  /* 0x000000ca0000720c */ /* 0x040fe40003fa6270 */
[C---:B------:R-:W-:Y:S02]  /*c3c0*/  ISETP.GE.AND P4, PT, R0.reuse, R201, PT ;  /* 0x000000c90000720c */ /* 0x040fe40003f86270 */
[----:B------:R-:W-:-:S02]  /*c3d0*/  ISETP.GE.AND P2, PT, R0, R200, PT ;  /* 0x000000c80000720c */ /* 0x000fc40003f46270 */
[C---:B------:R-:W-:Y:S02]  /*c3e0*/  ISETP.LT.OR P6, PT, R0.reuse, R198, P6 ;  /* 0x000000c60000720c */ /* 0x040fe400037c1670 */
[C---:B------:R-:W-:Y:S02]  /*c3f0*/  ISETP.LT.OR P5, PT, R0.reuse, R197, P5 ;  /* 0x000000c50000720c */ /* 0x040fe40002fa1670 */
[C---:B------:R-:W-:Y:S02]  /*c400*/  ISETP.LT.OR P4, PT, R0.reuse, R199, P4 ;  /* 0x000000c70000720c */ /* 0x040fe40002781670 */
[----:B------:R-:W-:Y:S02]  /*c410*/  ISETP.LT.OR P2, PT, R0, R196, P2 ;  /* 0x000000c40000720c */ /* 0x000fe40001741670 */
[----:B--2---:R-:W-:Y:S02]  /*c420*/  FSEL R110, R6, -INF , !P3 ;  /* 0xff800000066e7808 */ /* 0x004fe40005800000 */
[----:B---3--:R-:W-:-:S02]  /*c430*/  FSEL R11, R9, -INF , !P6 ;  /* 0xff800000090b7808 */ /* 0x008fc40007000000 */
[----:B-----5:R-:W-:Y:S02]  /*c440*/  FSEL R102, R3, -INF , !P5 ;  /* 0xff80000003667808 */ /* 0x020fe40006800000 */
        /* <DEDUP_REMOVED lines=63> */
.L_x_1133:
[----:B------:R-:W-:Y:S05]  /*c840*/  BSYNC B0 ;  /* 0x0000000000007941 */ /* 0x000fea0003800000 */
.L_x_1132:
[----:B------:R-:W0:Y:S02]  /*c850*/  LDGDEPBAR ;  /* 0x00000000000079af */ /* 0x000e240000000000 */
.L_x_1131:
[----:B------:R-:W-:Y:S02]  /*c860*/  FMNMX.FTZ R0, R41, R77, !PT ;  /* 0x0000004d29007209 */ /* 0x000fe40007810000 */
[----:B------:R-:W-:Y:S02]  /*c870*/  MOV R115, R214 ;  /* 0x000000d600737202 */ /* 0x000fe40000000f00 */
        /* <DEDUP_REMOVED lines=41> */
[----:B-12---:R1:W-:Y:S01]  /*cb10*/  MUFU.EX2 R5, R3 ;  /* 0x0000000300057308 */ /* 0x0063e20000000800 */
[----:B---3--:R-:W-:-:S07]  /*cb20*/  FFMA.FTZ R2, R80, UR19, -R0 ;  /* 0x0000001350027c23 */ /* 0x008fce0008010800 */
[----:B------:R2:W-:Y:S01]  /*cb30*/  MUFU.EX2 R47, R2 ;  /* 0x00000002002f7308 */ /* 0x0005e20000000800 */
        /* <DEDUP_REMOVED lines=58> */
[----:B--2---:R-:W-:Y:S01]  /*cee0*/  FFMA.FTZ R3, R43, UR19, -R0 ;  /* 0x000000132b037c23 */ /* 0x004fe20008010800 */
[----:B------:R-:W-:-:S05]  /*cef0*/  MOV R43, R216 ;  /* 0x000000d8002b7202 */ /* 0x000fca0000000f00 */
[----:B------:R2:W3:Y:S01]  /*cf00*/  MUFU.EX2 R34, R3 ;  /* 0x0000000300227308 */ /* 0x0004e20000000800 */
        /* <DEDUP_REMOVED lines=8> */
[----:B---3--:R-:W-:Y:S02]  /*cf90*/  MOV R37, R34 ;  /* 0x0000002200257202 */ /* 0x008fe40000000f00 */
[----:B------:R-:W-:-:S03]  /*cfa0*/  MOV R34, R215 ;  /* 0x000000d700227202 */ /* 0x000fc60000000f00 */
        /* <DEDUP_REMOVED lines=28> */
[----:B-1----:R-:W-:-:S06]  /*d170*/  FFMA.FTZ R3, R18, UR19, -R0 ;  /* 0x0000001312037c23 */ /* 0x002fcc0008010800 */
[----:B------:R1:W-:Y:S02]  /*d180*/  MUFU.EX2 R60, R3 ;  /* 0x00000003003c7308 */ /* 0x0003e40000000800 */
[--C-:B-1----:R-:W-:Y:S01]  /*d190*/  FFMA.FTZ R3, R17, UR19, -R0.reuse ;  /* 0x0000001311037c23 */ /* 0x102fe20008010800 */
[----:B------:R-:W-:-:S05]  /*d1a0*/  FFMA.FTZ R0, R11, UR19, -R0 ;  /* 0x000000130b007c23 */ /* 0x000fca0008010800 */
[----:B------:R1:W-:Y:S08]  /*d1b0*/  MUFU.EX2 R57, R3 ;  /* 0x0000000300397308 */ /* 0x0003f00000000800 */
[----:B------:R2:W-:Y:S01]  /*d1c0*/  MUFU.EX2 R56, R0 ;  /* 0x0000000000387308 */ /* 0x0005e20000000800 */
[----:B-1----:R-:W-:-:S05]  /*d1d0*/  FMUL.FTZ R3, R74, UR19 ;  /* 0x000000134a037c20 */ /* 0x002fca0008410000 */
[----:B------:R-:W-:-:S05]  /*d1e0*/  FSEL R3, R3, RZ, P2 ;  /* 0x000000ff03037208 */ /* 0x000fca0001000000 */
[--C-:B--2---:R-:W-:Y:S01]  /*d1f0*/  FFMA.FTZ R0, R104, UR19, -R3.reuse ;  /* 0x0000001368007c23 */ /* 0x104fe20008010803 */
[--C-:B------:R-:W-:Y:S01]  /*d200*/  FFMA.FTZ R4, R68, UR19, -R3.reuse ;  /* 0x0000001344047c23 */ /* 0x100fe20008010803 */
[----:B------:R-:W-:Y:S02]  /*d210*/  MOV R104, R8 ;  /* 0x0000000800687202 */ /* 0x000fe40000000f00 */
        /* <DEDUP_REMOVED lines=18> */
[----:B------:R-:W-:Y:S02]  /*d340*/  MOV R86, R47 ;  /* 0x0000002f00567202 */ /* 0x000fe40000000f00 */
[----:B------:R-:W-:Y:S02]  /*d350*/  FMNMX.FTZ R0, R168, R0, !PT ;  /* 0x00000000a8007209 */ /* 0x000fe40007810000 */
[----:B------:R1:W3:Y:S01]  /*d360*/  MUFU.EX2 R93, R2 ;  /* 0x00000002005d7308 */ /* 0x0002e20000000800 */
[----:B------:R-:W-:Y:S02]  /*d370*/  MOV R47, R217 ;  /* 0x000000d9002f7202 */ /* 0x000fe40000000f00 */
[----:B------:R-:W-:-:S02]  /*d380*/  FMNMX.FTZ R0, R131, R0, !PT ;  /* 0x0000000083007209 */ /* 0x000fc40007810000 */
[----:B--2---:R-:W-:Y:S02]  /*d390*/  MOV R61, R106 ;  /* 0x0000006a003d7202 */ /* 0x004fe40000000f00 */
[----:B------:R-:W-:Y:S02]  /*d3a0*/  FMNMX.FTZ R0, R127, R0, !PT ;  /* 0x000000007f007209 */ /* 0x000fe40007810000 */
[----:B------:R-:W-:Y:S02]  /*d3b0*/  MOV R106, R42 ;  /* 0x0000002a006a7202 */ /* 0x000fe40000000f00 */
[----:B------:R-:W-:-:S04]  /*d3c0*/  FMNMX.FTZ R0, R128, R0, !PT ;  /* 0x0000000080007209 */ /* 0x000fc80007810000 */
[----:B------:R-:W-:Y:S01]  /*d3d0*/  FMNMX.FTZ R0, R123, R0, !PT ;  /* 0x000000007b007209 */ /* 0x000fe20007810000 */
[----:B-1----:R-:W-:Y:S01]  /*d3e0*/  FFMA.FTZ R2, R90, UR19, -R3 ;  /* 0x000000135a027c23 */ /* 0x002fe20008010803 */
[----:B------:R-:W-:Y:S02]  /*d3f0*/  IMAD.MOV.U32 R90, RZ, RZ, R7 ;  /* 0x000000ffff5a7224 */ /* 0x000fe400078e0007 */
[----:B------:R-:W-:Y:S01]  /*d400*/  FMNMX.FTZ R0, R121, R0, !PT ;  /* 0x0000000079007209 */ /* 0x000fe20007810000 */
[----:B------:R1:W-:Y:S01]  /*d410*/  MUFU.EX2 R24, R2 ;  /* 0x0000000200187308 */ /* 0x0003e20000000800 */
[----:B------:R-:W-:Y:S02]  /*d420*/  IMAD.MOV.U32 R64, RZ, RZ, R90 ;  /* 0x000000ffff407224 */ /* 0x000fe400078e005a */
[----:B------:R-:W-:Y:S01]  /*d430*/  FMNMX.FTZ R0, R119, R0, !PT ;  /* 0x0000000077007209 */ /* 0x000fe20007810000 */
[----:B------:R-:W-:-:S03]  /*d440*/  IMAD.MOV.U32 R90, RZ, RZ, R47 ;  /* 0x000000ffff5a7224 */ /* 0x000fc600078e002f */
[----:B------:R-:W-:-:S04]  /*d450*/  FMNMX.FTZ R0, R120, R0, !PT ;  /* 0x0000000078007209 */ /* 0x000fc80007810000 */
[----:B------:R-:W-:-:S04]  /*d460*/  FMNMX.FTZ R0, R118, R0, !PT ;  /* 0x0000000076007209 */ /* 0x000fc80007810000 */
[----:B------:R-:W-:Y:S01]  /*d470*/  FMNMX.FTZ R0, R113, R0, !PT ;  /* 0x0000000071007209 */ /* 0x000fe20007810000 */
[----:B-1----:R-:W-:-:S03]  /*d480*/  FFMA.FTZ R2, R81, UR19, -R3 ;  /* 0x0000001351027c23 */ /* 0x002fc60008010803 */
[----:B------:R-:W-:Y:S02]  /*d490*/  FMNMX.FTZ R0, R107, R0, !PT ;  /* 0x000000006b007209 */ /* 0x000fe40007810000 */
[----:B------:R-:W-:Y:S01]  /*d4a0*/  MOV R81, R6 ;  /* 0x0000000600517202 */ /* 0x000fe20000000f00 */
[----:B------:R1:W-:Y:S01]  /*d4b0*/  MUFU.EX2 R98, R2 ;  /* 0x0000000200627308 */ /* 0x0003e20000000800 */
        /* <DEDUP_REMOVED lines=15> */
[----:B-1----:R-:W-:Y:S01]  /*d5b0*/  FFMA.FTZ R2, R78, UR19, -R3 ;  /* 0x000000134e027c23 */ /* 0x002fe20008010803 */
[----:B------:R-:W-:Y:S02]  /*d5c0*/  MOV R78, R28 ;  /* 0x0000001c004e7202 */ /* 0x000fe40000000f00 */
[----:B------:R-:W-:-:S03]  /*d5d0*/  MOV R28, R45 ;  /* 0x0000002d001c7202 */ /* 0x000fc60000000f00 */
[----:B------:R1:W-:Y:S02]  /*d5e0*/  MUFU.EX2 R11, R2 ;  /* 0x00000002000b7308 */ /* 0x0003e40000000800 */
[----:B-1----:R-:W-:Y:S01]  /*d5f0*/  FFMA.FTZ R2, R75, UR19, -R3 ;  /* 0x000000134b027c23 */ /* 0x002fe20008010803 */
[----:B------:R-:W-:Y:S02]  /*d600*/  MOV R75, R33 ;  /* 0x00000021004b7202 */ /* 0x000fe40000000f00 */
[----:B------:R-:W-:-:S03]  /*d610*/  MOV R33, R25 ;  /* 0x0000001900217202 */ /* 0x000fc60000000f00 */
[----:B------:R1:W-:Y:S01]  /*d620*/  MUFU.EX2 R92, R2 ;  /* 0x00000002005c7308 */ /* 0x0003e20000000800 */
[----:B------:R-:W-:Y:S01]  /*d630*/  MOV R25, R44 ;  /* 0x0000002c00197202 */ /* 0x000fe20000000f00 */
[----:B-1----:R-:W-:Y:S01]  /*d640*/  FFMA.FTZ R2, R76, UR19, -R3 ;  /* 0x000000134c027c23 */ /* 0x002fe20008010803 */
[----:B------:R-:W-:Y:S02]  /*d650*/  MOV R76, R104 ;  /* 0x00000068004c7202 */ /* 0x000fe40000000f00 */
[----:B------:R-:W-:-:S03]  /*d660*/  MOV R104, R36 ;  /* 0x0000002400687202 */ /* 0x000fc60000000f00 */
[----:B------:R1:W-:Y:S02]  /*d670*/  MUFU.EX2 R252, R2 ;  /* 0x0000000200fc7308 */ /* 0x0003e40000000800 */
[----:B-1----:R-:W-:-:S06]  /*d680*/  FFMA.FTZ R2, R69, UR19, -R3 ;  /* 0x0000001345027c23 */ /* 0x002fcc0008010803 */
[----:B------:R1:W-:Y:S02]  /*d690*/  MUFU.EX2 R251, R2 ;  /* 0x0000000200fb7308 */ /* 0x0003e40000000800 */
[----:B-1----:R-:W-:-:S06]  /*d6a0*/  FFMA.FTZ R2, R70, UR19, -R3 ;  /* 0x0000001346027c23 */ /* 0x002fcc0008010803 */
[----:B------:R1:W-:Y:S02]  /*d6b0*/  MUFU.EX2 R250, R2 ;  /* 0x0000000200fa7308 */ /* 0x0003e40000000800 */
[----:B-1----:R-:W-:Y:S01]  /*d6c0*/  FFMA.FTZ R2, R66, UR19, -R3 ;  /* 0x0000001342027c23 */ /* 0x002fe20008010803 */
[----:B---3--:R-:W-:Y:S02]  /*d6d0*/  MOV R66, R93 ;  /* 0x0000005d00427202 */ /* 0x008fe40000000f00 */
[----:B------:R-:W-:-:S03]  /*d6e0*/  MOV R93, R43 ;  /* 0x0000002b005d7202 */ /* 0x000fc60000000f00 */
        /* <DEDUP_REMOVED lines=19> */
[----:B------:R-:W-:Y:S01]  /*d820*/  FFMA.FTZ R2, R53, UR19, -R3 ;  /* 0x0000001335027c23 */ /* 0x000fe20008010803 */
[----:B------:R-:W-:-:S02]  /*d830*/  MOV R52, R81 ;  /* 0x0000005100347202 */ /* 0x000fc40000000f00 */
[----:B------:R-:W-:-:S04]  /*d840*/  MOV R81, R37 ;  /* 0x0000002500517202 */ /* 0x000fc80000000f00 */
        /* <DEDUP_REMOVED lines=14> */
[----:B------:R-:W-:-:S03]  /*d930*/  FMNMX.FTZ R2, R183, R2, !PT ;  /* 0x00000002b7027209 */ /* 0x000fc60007810000 */
        /* <DEDUP_REMOVED lines=36> */
[----:B--2---:R-:W-:Y:S01]  /*db80*/  FMNMX.FTZ R0, R0, R6, !PT ;  /* 0x0000000600007209 */ /* 0x004fe20007810000 */
[----:B------:R-:W-:Y:S04]  /*db90*/  LDSM.16.MT88.4 R16, [R185+0x4000] ;  /* 0x00400000b910783b */ /* 0x000fe80000004200 */
        /* <DEDUP_REMOVED lines=11> */
[----:B-1----:R-:W-:-:S03]  /*dc50*/  FFMA.FTZ R4, R170, UR19, -R2 ;  /* 0x00000013aa047c23 */ /* 0x002fc60008010802 */
[----:B------:R1:W3:Y:S01]  /*dc60*/  MUFU.EX2 R72, R5 ;  /* 0x0000000500487308 */ /* 0x0002e20000000800 */
[----:B--2---:R-:W-:-:S07]  /*dc70*/  FMUL.FTZ R0, R69, UR19 ;  /* 0x0000001345007c20 */ /* 0x004fce0008410000 */
[----:B------:R2:W-:Y:S01]  /*dc80*/  MUFU.EX2 R170, R4 ;  /* 0x0000000400aa7308 */ /* 0x0005e20000000800 */
[----:B------:R-:W-:-:S05]  /*dc90*/  FSEL R0, R0, RZ, P0 ;  /* 0x000000ff00007208 */ /* 0x000fca0000000000 */
[----:B------:R-:W-:Y:S01]  /*dca0*/  FFMA.FTZ R6, R132, UR19, -R0 ;  /* 0x0000001384067c23 */ /* 0x000fe20008010800 */
[----:B-1----:R-:W-:Y:S01]  /*dcb0*/  FSEL R5, R83, RZ, P3 ;  /* 0x000000ff53057208 */ /* 0x002fe20001800000 */
[-C--:B---3--:R-:W-:Y:S01]  /*dcc0*/  FMUL.FTZ R136, R136, R72.reuse ;  /* 0x0000004888887220 */ /* 0x088fe20000410000 */
[-C--:B------:R-:W-:Y:S01]  /*dcd0*/  FMUL.FTZ R137, R137, R72.reuse ;  /* 0x0000004889897220 */ /* 0x080fe20000410000 */
[-C--:B------:R-:W-:Y:S01]  /*dce0*/  FMUL.FTZ R156, R156, R72.reuse ;  /* 0x000000489c9c7220 */ /* 0x080fe20000410000 */
[-C--:B------:R-:W-:Y:S01]  /*dcf0*/  FMUL.FTZ R157, R157, R72.reuse ;  /* 0x000000489d9d7220 */ /* 0x080fe20000410000 */
[----:B------:R-:W-:Y:S01]  /*dd00*/  FADD.FTZ R5, R41, -R5 ;  /* 0x8000000529057221 */ /* 0x000fe20000010000 */
[-C--:B------:R-:W-:Y:S01]  /*dd10*/  FMUL.FTZ R164, R164, R72.reuse ;  /* 0x00000048a4a47220 */ /* 0x080fe20000410000 */
[----:B--2---:R-:W-:Y:S01]  /*dd20*/  FFMA.FTZ R4, R168, UR19, -R2 ;  /* 0x00000013a8047c23 */ /* 0x004fe20008010802 */
[-C--:B------:R-:W-:Y:S01]  /*dd30*/  FMUL.FTZ R165, R165, R72.reuse ;  /* 0x00000048a5a57220 */ /* 0x080fe20000410000 */
[----:B------:R-:W-:Y:S01]  /*dd40*/  FMUL.FTZ R5, R5, UR19 ;  /* 0x0000001305057c20 */ /* 0x000fe20008410000 */
[----:B------:R-:W-:Y:S01]  /*dd50*/  FFMA.FTZ R8, R171, UR19, -R0 ;  /* 0x00000013ab087c23 */ /* 0x000fe20008010800 */
[----:B------:R1:W-:Y:S01]  /*dd60*/  MUFU.EX2 R168, R4 ;  /* 0x0000000400a87308 */ /* 0x0003e20000000800 */
[-C--:B------:R-:W-:Y:S01]  /*dd70*/  FMUL.FTZ R148, R148, R72.reuse ;  /* 0x0000004894947220 */ /* 0x080fe20000410000 */
[----:B------:R-:W-:Y:S01]  /*dd80*/  FMUL.FTZ R149, R149, R72 ;  /* 0x0000004895957220 */ /* 0x000fe20000410000 */
[----:B------:R-:W-:-:S05]  /*dd90*/  MOV R171, R80 ;  /* 0x0000005000ab7202 */ /* 0x000fca0000000f00 */
[----:B------:R-:W2:Y:S01]  /*dda0*/  MUFU.EX2 R68, R5 ;  /* 0x0000000500447308 */ /* 0x000ea20000000800 */
[----:B-1----:R-:W-:-:S07]  /*ddb0*/  FFMA.FTZ R4, R131, UR19, -R2 ;  /* 0x0000001383047c23 */ /* 0x002fce0008010802 */
[----:B------:R1:W-:Y:S01]  /*ddc0*/  MUFU.EX2 R131, R6 ;  /* 0x0000000600837308 */ /* 0x0003e20000000800 */
[-C--:B--2---:R-:W-:Y:S01]  /*ddd0*/  FMUL.FTZ R140, R140, R68.reuse ;  /* 0x000000448c8c7220 */ /* 0x084fe20000410000 */
[----:B------:R-:W-:-:S06]  /*dde0*/  FMUL.FTZ R141, R141, R68 ;  /* 0x000000448d8d7220 */ /* 0x000fcc0000410000 */
[----:B------:R2:W-:Y:S01]  /*ddf0*/  MUFU.EX2 R214, R4 ;  /* 0x0000000400d67308 */ /* 0x0005e20000000800 */
[-C--:B------:R-:W-:Y:S01]  /*de00*/  FMUL.FTZ R144, R144, R68.reuse ;  /* 0x0000004490907220 */ /* 0x080fe20000410000 */
[-C--:B------:R-:W-:Y:S01]  /*de10*/  FMUL.FTZ R145, R145, R68.reuse ;  /* 0x0000004491917220 */ /* 0x080fe20000410000 */
[-C--:B------:R-:W-:Y:S01]  /*de20*/  FMUL.FTZ R152, R152, R68.reuse ;  /* 0x0000004498987220 */ /* 0x080fe20000410000 */
[-C--:B------:R-:W-:Y:S01]  /*de30*/  FMUL.FTZ R153, R153, R68.reuse ;  /* 0x0000004499997220 */ /* 0x080fe20000410000 */
[-C--:B------:R-:W-:Y:S01]  /*de40*/  FMUL.FTZ R160, R160, R68.reuse ;  /* 0x00000044a0a07220 */ /* 0x080fe20000410000 */
[----:B------:R-:W-:Y:S01]  /*de50*/  FMUL.FTZ R161, R161, R68 ;  /* 0x00000044a1a17220 */ /* 0x000fe20000410000 */
[----:B-1----:R-:W-:Y:S01]  /*de60*/  FSEL R6, R74, RZ, P2 ;  /* 0x000000ff4a067208 */ /* 0x002fe20001000000 */
        /* <DEDUP_REMOVED lines=11> */
[----:B-1----:R-:W-:Y:S01]  /*df20*/  FFMA.FTZ R8, R174, UR19, -R0 ;  /* 0x00000013ae087c23 */ /* 0x002fe20008010800 */
[----:B------:R-:W-:Y:S01]  /*df30*/  MOV R174, R63 ;  /* 0x0000003f00ae7202 */ /* 0x000fe20000000f00 */
[----:B--2---:R-:W-:-:S05]  /*df40*/  FFMA.FTZ R4, R118, UR19, -R2 ;  /* 0x0000001376047c23 */ /* 0x004fca0008010802 */
[----:B------:R1:W-:Y:S08]  /*df50*/  MUFU.EX2 R118, R8 ;  /* 0x0000000800767308 */ /* 0x0003f00000000800 */
[----:B------:R2:W-:Y:S01]  /*df60*/  MUFU.EX2 R221, R4 ;  /* 0x0000000400dd7308 */ /* 0x0005e20000000800 */
[----:B-1----:R-:W-:Y:S01]  /*df70*/  F2FP.BF16.F32.PACK_AB R8, R86, R233 ;  /* 0x000000e95608723e */ /* 0x002fe200000010ff */
[----:B--2---:R-:W-:-:S06]  /*df80*/  FFMA.FTZ R4, R113, UR19, -R2 ;  /* 0x0000001371047c23 */ /* 0x004fcc0008010802 */
        /* <DEDUP_REMOVED lines=42> */
[----:B------:R-:W1:Y:S04]  /*e230*/  MUFU.EX2 R70, R9 ;  /* 0x0000000900467308 */ /* 0x000e680000000800 */
[C---:B------:R-:W-:Y:S06]  /*e240*/  HMMA.16816.F32.BF16 R20, R4.reuse, R12, R136 ;  /* 0x0000000c0414723c */ /* 0x040fec0000041888 */
[----:B------:R-:W-:Y:S01]  /*e250*/  HMMA.16816.F32.BF16 R40, R4, R16, R156 ;  /* 0x000000100428723c */ /* 0x000fe2000004189c */
[----:B------:R-:W-:Y:S01]  /*e260*/  MOV R138, R79 ;  /* 0x0000004f008a7202 */ /* 0x000fe20000000f00 */
[----:B------:R-:W-:Y:S01]  /*e270*/  IMAD.MOV.U32 R79, RZ, RZ, R24 ;  /* 0x000000ffff4f7224 */ /* 0x000fe200078e0018 */
[----:B------:R-:W-:-:S02]  /*e280*/  MOV R24, R46 ;  /* 0x0000002e00187202 */ /* 0x000fc40000000f00 */
[----:B------:R-:W-:Y:S01]  /*e290*/  MOV R139, R66 ;  /* 0x00000042008b7202 */ /* 0x000fe20000000f00 */
[C---:B------:R-:W-:Y:S01]  /*e2a0*/  HMMA.16816.F32.BF16 R44, R4.reuse, R18, R164 ;  /* 0x00000012042c723c */ /* 0x040fe200000418a4 */
[----:B------:R-:W-:Y:S01]  /*e2b0*/  MOV R137, R76 ;  /* 0x0000004c00897202 */ /* 0x000fe20000000f00 */
[----:B-1----:R-:W-:Y:S01]  /*e2c0*/  FMUL.FTZ R142, R142, R70 ;  /* 0x000000468e8e7220 */ /* 0x002fe20000410000 */
[----:B------:R-:W-:Y:S01]  /*e2d0*/  MOV R159, R78 ;  /* 0x0000004e009f7202 */ /* 0x000fe20000000f00 */
[----:B------:R-:W-:Y:S01]  /*e2e0*/  FMUL.FTZ R143, R143, R70 ;  /* 0x000000468f8f7220 */ /* 0x000fe20000410000 */
[----:B------:R-:W-:Y:S01]  /*e2f0*/  MOV R158, R79 ;  /* 0x0000004f009e7202 */ /* 0x000fe20000000f00 */
[----:B------:R-:W-:Y:S01]  /*e300*/  IMAD.MOV.U32 R79, RZ, RZ, R24 ;  /* 0x000000ffff4f7224 */ /* 0x000fe200078e0018 */
[----:B------:R-:W-:Y:S01]  /*e310*/  MOV R78, R28 ;  /* 0x0000001c004e7202 */ /* 0x000fe20000000f00 */
[----:B------:R-:W-:Y:S01]  /*e320*/  IMAD.MOV.U32 R166, RZ, RZ, R61 ;  /* 0x000000ffffa67224 */ /* 0x000fe200078e003d */
[----:B------:R-:W-:Y:S01]  /*e330*/  MOV R76, R25 ;  /* 0x00000019004c7202 */ /* 0x000fe20000000f00 */
[----:B------:R-:W-:Y:S01]  /*e340*/  HMMA.16816.F32.BF16 R36, R4, R14, R148 ;  /* 0x0000000e0424723c */ /* 0x000fe20000041894 */
[----:B------:R-:W-:Y:S01]  /*e350*/  MOV R66, R29 ;  /* 0x0000001d00427202 */ /* 0x000fe20000000f00 */
[----:B------:R-:W-:Y:S01]  /*e360*/  FMUL.FTZ R146, R146, R70 ;  /* 0x0000004692927220 */ /* 0x000fe20000410000 */
[----:B------:R-:W-:Y:S01]  /*e370*/  MOV R61, R27 ;  /* 0x0000001b003d7202 */ /* 0x000fe20000000f00 */
[----:B------:R-:W1:Y:S01]  /*e380*/  LDSM.16.MT88.4 R28, [R184+0x4400] ;  /* 0x00440000b81c783b */ /* 0x000e620000004200 */
[----:B------:R-:W-:Y:S01]  /*e390*/  MOV R165, R52 ;  /* 0x0000003400a57202 */ /* 0x000fe20000000f00 */
[----:B------:R-:W-:Y:S01]  /*e3a0*/  FMUL.FTZ R147, R147, R70 ;  /* 0x0000004693937220 */ /* 0x000fe20000410000 */
[----:B------:R-:W-:Y:S01]  /*e3b0*/  MOV R167, R64 ;  /* 0x0000004000a77202 */ /* 0x000fe20000000f00 */
[----:B------:R-:W2:Y:S01]  /*e3c0*/  LDSM.16.MT88.4 R24, [R185+0x4400] ;  /* 0x00440000b918783b */ /* 0x000ea20000004200 */
[----:B------:R-:W-:Y:S01]  /*e3d0*/  MOV R136, R75 ;  /* 0x0000004b00887202 */ /* 0x000fe20000000f00 */
[----:B------:R-:W-:Y:S01]  /*e3e0*/  IMAD.MOV.U32 R64, RZ, RZ, R10 ;  /* 0x000000ffff407224 */ /* 0x000fe200078e000a */
[----:B------:R-:W-:Y:S01]  /*e3f0*/  MOV R75, R11 ;  /* 0x0000000b004b7202 */ /* 0x000fe20000000f00 */
[----:B------:R-:W-:Y:S01]  /*e400*/  FMUL.FTZ R154, R154, R70 ;  /* 0x000000469a9a7220 */ /* 0x000fe20000410000 */
[----:B------:R-:W-:Y:S01]  /*e410*/  F2FP.BF16.F32.PACK_AB R9, R231, R230 ;  /* 0x000000e6e709723e */ /* 0x000fe200000010ff */
[-C--:B------:R-:W-:Y:S01]  /*e420*/  FMUL.FTZ R155, R155, R70.reuse ;  /* 0x000000469b9b7220 */ /* 0x080fe20000410000 */
[----:B------:R-:W-:Y:S01]  /*e430*/  F2FP.BF16.F32.PACK_AB R10, R138, R165 ;  /* 0x000000a58a0a723e */ /* 0x000fe200000010ff */
[----:B------:R-:W-:Y:S01]  /*e440*/  FMUL.FTZ R162, R162, R70 ;  /* 0x00000046a2a27220 */ /* 0x000fe20000410000 */
[----:B------:R-:W-:Y:S01]  /*e450*/  F2FP.BF16.F32.PACK_AB R11, R240, R232 ;  /* 0x000000e8f00b723e */ /* 0x000fe200000010ff */
[----:B------:R-:W-:Y:S01]  /*e460*/  FMUL.FTZ R163, R163, R70 ;  /* 0x00000046a3a37220 */ /* 0x000fe20000410000 */
[----:B------:R-:W-:Y:S01]  /*e470*/  FFMA.FTZ R4, R122, UR19, -R2 ;  /* 0x000000137a047c23 */ /* 0x000fe20008010802 */
[----:B------:R-:W-:-:S02]  /*e480*/  F2FP.BF16.F32.PACK_AB R5, R123, R131 ;  /* 0x000000837b05723e */ /* 0x000fc400000010ff */
[----:B------:R-:W-:Y:S01]  /*e490*/  F2FP.BF16.F32.PACK_AB R6, R219, R217 ;  /* 0x000000d9db06723e */ /* 0x000fe200000010ff */
[----:B------:R3:W-:Y:S01]  /*e4a0*/  MUFU.EX2 R132, R4 ;  /* 0x0000000400847308 */ /* 0x0007e20000000800 */
[C---:B------:R-:W-:Y:S01]  /*e4b0*/  HMMA.16816.F32.BF16 R140, R8.reuse, R12, R140 ;  /* 0x0000000c088c723c */ /* 0x040fe2000004188c */
[----:B------:R-:W-:Y:S02]  /*e4c0*/  F2FP.BF16.F32.PACK_AB R7, R118, R120 ;  /* 0x000000787607723e */ /* 0x000fe400000010ff */
[----:B------:R-:W-:Y:S01]  /*e4d0*/  MOV R52, R76 ;  /* 0x0000004c00347202 */ /* 0x000fe20000000f00 */
[----:B------:R-:W-:Y:S01]  /*e4e0*/  IMAD.MOV.U32 R76, RZ, RZ, R99 ;  /* 0x000000ffff4c7224 */ /* 0x000fe200078e0063 */
[----:B------:R-:W-:Y:S01]  /*e4f0*/  MOV R164, R82 ;  /* 0x0000005200a47202 */ /* 0x000fe20000000f00 */
[----:B------:R-:W-:Y:S01]  /*e500*/  HMMA.16816.F32.BF16 R144, R8, R14, R144 ;  /* 0x0000000e0890723c */ /* 0x000fe20000041890 */
[----:B------:R-:W-:Y:S01]  /*e510*/  LDSM.16.MT88.4 R12, [R185+0x4800] ;  /* 0x00480000b90c783b */ /* 0x000fe20000004200 */
[----:B------:R-:W-:-:S02]  /*e520*/  MOV R82, R115 ;  /* 0x0000007300527202 */ /* 0x000fc40000000f00 */
[----:B------:R-:W-:Y:S02]  /*e530*/  MOV R156, R79 ;  /* 0x0000004f009c7202 */ /* 0x000fe40000000f00 */
[C---:B------:R-:W-:Y:S01]  /*e540*/  HMMA.16816.F32.BF16 R152, R8.reuse, R16, R152 ;  /* 0x000000100898723c */ /* 0x040fe20000041898 */
[----:B------:R-:W-:Y:S02]  /*e550*/  MOV R79, R81 ;  /* 0x00000051004f7202 */ /* 0x000fe40000000f00 */
[----:B------:R-:W-:Y:S01]  /*e560*/  MOV R81, R90 ;  /* 0x0000005a00517202 */ /* 0x000fe20000000f00 */
[----:B---3--:R-:W-:Y:S01]  /*e570*/  FFMA.FTZ R4, R125, UR19, -R2 ;  /* 0x000000137d047c23 */ /* 0x008fe20008010802 */
[----:B------:R-:W-:Y:S01]  /*e580*/  MOV R90, R51 ;  /* 0x00000033005a7202 */ /* 0x000fe20000000f00 */
[----:B------:R-:W-:Y:S01]  /*e590*/  HMMA.16816.F32.BF16 R160, R8, R18, R160 ;  /* 0x0000001208a0723c */ /* 0x000fe200000418a0 */
[----:B------:R-:W3:Y:S01]  /*e5a0*/  LDSM.16.MT88.4 R16, [R184+0x4800] ;  /* 0x00480000b810783b */ /* 0x000ee20000004200 */
[----:B------:R4:W-:Y:S01]  /*e5b0*/  MUFU.EX2 R122, R4 ;  /* 0x00000004007a7308 */ /* 0x0009e20000000800 */
[----:B------:R-:W-:-:S04]  /*e5c0*/  MOV R125, R62 ;  /* 0x0000003e007d7202 */ /* 0x000fc80000000f00 */
[----:B------:R-:W-:Y:S01]  /*e5d0*/  FFMA.FTZ R8, R124, UR19, -R2 ;  /* 0x000000137c087c23 */ /* 0x000fe20008010802 */
[----:B------:R-:W-:Y:S02]  /*e5e0*/  F2FP.BF16.F32.PACK_AB R9, R166, R247 ;  /* 0x000000f7a609723e */ /* 0x000fe400000010ff */
[----:B------:R-:W-:Y:S01]  /*e5f0*/  F2FP.BF16.F32.PACK_AB R10, R159, R137 ;  /* 0x000000899f0a723e */ /* 0x000fe200000010ff */
[----:B------:R5:W-:Y:S01]  /*e600*/  MUFU.EX2 R121, R8 ;  /* 0x0000000800797308 */ /* 0x000be20000000800 */
[----:B------:R-:W-:Y:S02]  /*e610*/  F2FP.BF16.F32.PACK_AB R11, R158, R139 ;  /* 0x0000008b9e0b723e */ /* 0x000fe400000010ff */
[----:B------:R-:W-:Y:S02]  /*e620*/  MOV R124, R64 ;  /* 0x00000040007c7202 */ /* 0x000fe40000000f00 */
[----:B----4-:R-:W-:-:S07]  /*e630*/  F2FP.BF16.F32.PACK_AB R4, R216, R215 ;  /* 0x000000d7d804723e */ /* 0x010fce00000010ff */
[C---:B-1----:R-:W-:Y:S01]  /*e640*/  HMMA.16816.F32.BF16 R20, R4.reuse, R28, R20 ;  /* 0x0000001c0414723c */ /* 0x042fe20000041814 */
[----:B-----5:R-:W-:Y:S01]  /*e650*/  FFMA.FTZ R8, R178, UR19, -R0 ;  /* 0x00000013b2087c23 */ /* 0x020fe20008010800 */
[----:B------:R-:W-:Y:S02]  /*e660*/  MOV R178, R61 ;  /* 0x0000003d00b27202 */ /* 0x000fe40000000f00 */
[----:B------:R-:W-:Y:S01]  /*e670*/  MOV R61, R75 ;  /* 0x0000004b003d7202 */ /* 0x000fe20000000f00 */
[----:B------:R1:W-:Y:S01]  /*e680*/  MUFU.EX2 R107, R8 ;  /* 0x00000008006b7308 */ /* 0x0003e20000000800 */
[----:B------:R-:W-:Y:S01]  /*e690*/  HMMA.16816.F32.BF16 R36, R4, R30, R36 ;  /* 0x0000001e0424723c */ /* 0x000fe20000041824 */
[----:B------:R-:W-:Y:S02]  /*e6a0*/  MOV R75, R98 ;  /* 0x00000062004b7202 */ /* 0x000fe40000000f00 */
[----:B------:R-:W-:Y:S01]  /*e6b0*/  MOV R98, R104 ;  /* 0x0000006800627202 */ /* 0x000fe20000000f00 */
[----:B------:R-:W-:-:S02]  /*e6c0*/  IMAD.MOV.U32 R157, RZ, RZ, R61 ;  /* 0x000000ffff9d7224 */ /* 0x000fc400078e003d */
[C---:B--2---:R-:W-:Y:S06]  /*e6d0*/  HMMA.16816.F32.BF16 R40, R4.reuse, R24, R40 ;  /* 0x000000180428723c */ /* 0x044fec0000041828 */
[----:B------:R-:W-:Y:S01]  /*e6e0*/  HMMA.16816.F32.BF16 R44, R4, R26, R44 ;  /* 0x0000001a042c723c */ /* 0x000fe2000004182c */
[----:B-1----:R-:W-:Y:S01]  /*e6f0*/  FFMA.FTZ R8, R180, UR19, -R0 ;  /* 0x00000013b4087c23 */ /* 0x002fe20008010800 */
[----:B------:R-:W-:-:S05]  /*e700*/  MOV R180, R66 ;  /* 0x0000004200b47202 */ /* 0x000fca0000000f00 */
[----:B------:R-:W-:Y:S01]  /*e710*/  FFMA.FTZ R4, R179, UR19, -R0 ;  /* 0x00000013b3047c23 */ /* 0x000fe20008010800 */
[----:B------:R1:W2:Y:S01]  /*e720*/  MUFU.EX2 R105, R8 ;  /* 0x0000000800697308 */ /* 0x0002a20000000800 */
[----:B------:R-:W-:Y:S02]  /*e730*/  MOV R179, R65 ;  /* 0x0000004100b37202 */ /* 0x000fe40000000f00 */
[----:B------:R-:W-:-:S05]  /*e740*/  F2FP.BF16.F32.PACK_AB R6, R222, R221 ;  /* 0x000000ddde06723e */ /* 0x000fca00000010ff */
[----:B------:R4:W-:Y:S01]  /*e750*/  MUFU.EX2 R104, R4 ;  /* 0x0000000400687308 */ /* 0x0009e20000000800 */
[----:B-1----:R-:W-:Y:S01]  /*e760*/  FFMA.FTZ R8, R181, UR19, -R0 ;  /* 0x00000013b5087c23 */ /* 0x002fe20008010800 */
[----:B------:R-:W-:Y:S02]  /*e770*/  MOV R181, R106 ;  /* 0x0000006a00b57202 */ /* 0x000fe40000000f00 */
[----:B------:R-:W-:-:S04]  /*e780*/  MOV R106, R33 ;  /* 0x00000021006a7202 */ /* 0x000fc80000000f00 */
[----:B------:R1:W5:Y:S01]  /*e790*/  MUFU.EX2 R99, R8 ;  /* 0x0000000800637308 */ /* 0x0003620000000800 */
[----:B------:R-:W-:Y:S02]  /*e7a0*/  MOV R33, R67 ;  /* 0x0000004300217202 */ /* 0x000fe40000000f00 */
[----:B--2---:R-:W-:Y:S01]  /*e7b0*/  F2FP.BF16.F32.PACK_AB R5, R105, R107 ;  /* 0x0000006b6905723e */ /* 0x004fe200000010ff */
[----:B----4-:R-:W-:Y:S01]  /*e7c0*/  FFMA.FTZ R4, R126, UR19, -R2 ;  /* 0x000000137e047c23 */ /* 0x010fe20008010802 */
[----:B------:R-:W-:-:S03]  /*e7d0*/  MOV R126, R52 ;  /* 0x00000034007e7202 */ /* 0x000fc60000000f00 */
[----:B------:R2:W-:Y:S01]  /*e7e0*/  MUFU.EX2 R115, R4 ;  /* 0x0000000400737308 */ /* 0x0005e20000000800 */
[----:B-1----:R-:W-:Y:S02]  /*e7f0*/  F2FP.BF16.F32.PACK_AB R8, R167, R136 ;  /* 0x00000088a708723e */ /* 0x002fe400000010ff */
[----:B-----5:R-:W-:-:S05]  /*e800*/  F2FP.BF16.F32.PACK_AB R7, R104, R99 ;  /* 0x000000636807723e */ /* 0x020fca00000010ff */
[C---:B------:R-:W-:Y:S01]  /*e810*/  HMMA.16816.F32.BF16 R64, R8.reuse, R28, R140 ;  /* 0x0000001c0840723c */ /* 0x040fe2000004188c */
[----:B--2---:R-:W-:Y:S01]  /*e820*/  FFMA.FTZ R4, R129, UR19, -R2 ;  /* 0x0000001381047c23 */ /* 0x004fe20008010802 */
[----:B------:R-:W-:Y:S02]  /*e830*/  MOV R129, R54 ;  /* 0x0000003600817202 */ /* 0x000fe40000000f00 */
[----:B------:R-:W-:Y:S01]  /*e840*/  MOV R54, R34 ;  /* 0x0000002200367202 */ /* 0x000fe20000000f00 */
[----:B------:R1:W-:Y:S01]  /*e850*/  MUFU.EX2 R113, R4 ;  /* 0x0000000400717308 */ /* 0x0003e20000000800 */
[C---:B------:R-:W-:Y:S01]  /*e860*/  HMMA.16816.F32.BF16 R48, R8.reuse, R30, R144 ;  /* 0x0000001e0830723c */ /* 0x040fe20000041890 */
[----:B------:R-:W-:Y:S02]  /*e870*/  MOV R140, R86 ;  /* 0x00000056008c7202 */ /* 0x000fe40000000f00 */
[----:B------:R-:W-:Y:S02]  /*e880*/  MOV R142, R82 ;  /* 0x00000052008e7202 */ /* 0x000fe40000000f00 */
[----:B------:R-:W-:Y:S01]  /*e890*/  MOV R141, R81 ;  /* 0x00000051008d7202 */ /* 0x000fe20000000f00 */
[----:B------:R-:W-:Y:S01]  /*e8a0*/  HMMA.16816.F32.BF16 R152, R8, R24, R152 ;  /* 0x000000180898723c */ /* 0x000fe20000041898 */
[----:B------:R-:W-:Y:S01]  /*e8b0*/  MOV R145, R106 ;  /* 0x0000006a00917202 */ /* 0x000fe20000000f00 */
[----:B------:R-:W-:Y:S01]  /*e8c0*/  IMAD.MOV.U32 R146, RZ, RZ, R76 ;  /* 0x000000ffff927224 */ /* 0x000fe200078e004c */
[----:B------:R-:W-:-:S02]  /*e8d0*/  MOV R147, R33 ;  /* 0x0000002100937202 */ /* 0x000fc40000000f00 */
[----:B------:R-:W-:Y:S01]  /*e8e0*/  MOV R144, R75 ;  /* 0x0000004b00907202 */ /* 0x000fe20000000f00 */
[----:B------:R-:W-:Y:S01]  /*e8f0*/  HMMA.16816.F32.BF16 R160, R8, R26, R160 ;  /* 0x0000001a08a0723c */ /* 0x000fe200000418a0 */
[----:B------:R-:W2:Y:S01]  /*e900*/  LDSM.16.MT88.4 R24, [R184+0x4c00] ;  /* 0x004c0000b818783b */ /* 0x000ea20000004200 */
[----:B-1----:R-:W-:-:S05]  /*e910*/  F2FP.BF16.F32.PACK_AB R4, R220, R218 ;  /* 0x000000dadc04723e */ /* 0x002fca00000010ff */
[----:B------:R-:W-:Y:S01]  /*e920*/  FFMA.FTZ R8, R111, UR19, -R2 ;  /* 0x000000136f087c23 */ /* 0x000fe20008010802 */
[----:B------:R-:W-:Y:S02]  /*e930*/  MOV R111, R32 ;  /* 0x00000020006f7202 */ /* 0x000fe40000000f00 */
[----:B------:R-:W-:Y:S01]  /*e940*/  F2FP.BF16.F32.PACK_AB R9, R146, R144 ;  /* 0x000000909209723e */ /* 0x000fe200000010ff */
[----:B------:R1:W-:Y:S01]  /*e950*/  MUFU.EX2 R106, R8 ;  /* 0x00000008006a7308 */ /* 0x0003e20000000800 */
[C---:B---3--:R-:W-:Y:S01]  /*e960*/  HMMA.16816.F32.BF16 R32, R4.reuse, R16, R20 ;  /* 0x000000100420723c */ /* 0x048fe20000041814 */
[----:B------:R-:W3:Y:S01]  /*e970*/  LDSM.16.MT88.4 R20, [R185+0x4c00] ;  /* 0x004c0000b914783b */ /* 0x000ee20000004200 */
[----:B------:R-:W-:Y:S02]  /*e980*/  F2FP.BF16.F32.PACK_AB R10, R156, R145 ;  /* 0x000000919c0a723e */ /* 0x000fe400000010ff */
[----:B------:R-:W-:Y:S02]  /*e990*/  F2FP.BF16.F32.PACK_AB R11, R157, R164 ;  /* 0x000000a49d0b723e */ /* 0x000fe400000010ff */
[C---:B------:R-:W-:Y:S06]  /*e9a0*/  HMMA.16816.F32.BF16 R28, R4.reuse, R18, R36 ;  /* 0x00000012041c723c */ /* 0x040fec0000041824 */
[----:B------:R-:W-:Y:S01]  /*e9b0*/  HMMA.16816.F32.BF16 R36, R4, R12, R40 ;  /* 0x0000000c0424723c */ /* 0x000fe20000041828 */
[----:B-1----:R-:W-:Y:S01]  /*e9c0*/  FFMA.FTZ R8, R182, UR19, -R0 ;  /* 0x00000013b6087c23 */ /* 0x002fe20008010800 */
[----:B------:R-:W-:-:S04]  /*e9d0*/  IMAD.MOV.U32 R182, RZ, RZ, R78 ;  /* 0x000000ffffb67224 */ /* 0x000fc800078e004e */
[----:B------:R-:W-:Y:S01]  /*e9e0*/  HMMA.16816.F32.BF16 R44, R4, R14, R44 ;  /* 0x0000000e042c723c */ /* 0x000fe2000004182c */
[----:B------:R-:W-:Y:S01]  /*e9f0*/  MOV R78, R90 ;  /* 0x0000005a004e7202 */ /* 0x000fe20000000f00 */
[----:B------:R1:W-:Y:S05]  /*ea00*/  MUFU.EX2 R95, R8 ;  /* 0x00000008005f7308 */ /* 0x0003ea0000000800 */
[--C-:B------:R-:W-:Y:S01]  /*ea10*/  FFMA.FTZ R4, R183, UR19, -R0.reuse ;  /* 0x00000013b7047c23 */ /* 0x100fe20008010800 */
[----:B------:R-:W-:Y:S02]  /*ea20*/  MOV R183, R92 ;  /* 0x0000005c00b77202 */ /* 0x000fe40000000f00 */
[----:B------:R-:W-:Y:S01]  /*ea30*/  F2FP.BF16.F32.PACK_AB R6, R226, R224 ;  /* 0x000000e0e206723e */ /* 0x000fe200000010ff */
[----:B------:R4:W-:Y:S01]  /*ea40*/  MUFU.EX2 R92, R4 ;  /* 0x00000004005c7308 */ /* 0x0009e20000000800 */
[----:B-1----:R-:W-:Y:S01]  /*ea50*/  FFMA.FTZ R8, R205, UR19, -R0 ;  /* 0x00000013cd087c23 */ /* 0x002fe20008010800 */
[----:B------:R-:W-:-:S02]  /*ea60*/  MOV R205, R79 ;  /* 0x0000004f00cd7202 */ /* 0x000fc40000000f00 */
[----:B------:R-:W-:-:S04]  /*ea70*/  MOV R79, R93 ;  /* 0x0000005d004f7202 */ /* 0x000fc80000000f00 */
[----:B------:R1:W5:Y:S01]  /*ea80*/  MUFU.EX2 R93, R8 ;  /* 0x00000008005d7308 */ /* 0x0003620000000800 */
[----:B------:R-:W-:Y:S02]  /*ea90*/  IMAD.MOV.U32 R143, RZ, RZ, R79 ;  /* 0x000000ffff8f7224 */ /* 0x000fe400078e004f */
[----:B----4-:R-:W-:Y:S01]  /*eaa0*/  FFMA.FTZ R4, R84, UR19, -R2 ;  /* 0x0000001354047c23 */ /* 0x010fe20008010802 */
[----:B-1----:R-:W-:Y:S01]  /*eab0*/  FFMA.FTZ R8, R206, UR19, -R0 ;  /* 0x00000013ce087c23 */ /* 0x002fe20008010800 */
[----:B------:R-:W-:-:S03]  /*eac0*/  MOV R206, R98 ;  /* 0x0000006200ce7202 */ /* 0x000fc60000000f00 */
[----:B------:R1:W-:Y:S01]  /*ead0*/  MUFU.EX2 R98, R4 ;  /* 0x0000000400627308 */ /* 0x0003e20000000800 */
[----:B-----5:R-:W-:-:S07]  /*eae0*/  F2FP.BF16.F32.PACK_AB R5, R93, R95 ;  /* 0x0000005f5d05723e */ /* 0x020fce00000010ff */
[----:B------:R4:W5:Y:S01]  /*eaf0*/  MUFU.EX2 R90, R8 ;  /* 0x00000008005a7308 */ /* 0x0009620000000800 */
[----:B-1----:R-:W-:-:S07]  /*eb00*/  FFMA.FTZ R4, R91, UR19, -R2 ;  /* 0x000000135b047c23 */ /* 0x002fce0008010802 */
[----:B------:R1:W-:Y:S01]  /*eb10*/  MUFU.EX2 R97, R4 ;  /* 0x0000000400617308 */ /* 0x0003e20000000800 */
[----:B----4-:R-:W-:Y:S02]  /*eb20*/  F2FP.BF16.F32.PACK_AB R8, R147, R59 ;  /* 0x0000003b9308723e */ /* 0x010fe400000010ff */
[----:B-----5:R-:W-:-:S05]  /*eb30*/  F2FP.BF16.F32.PACK_AB R7, R92, R90 ;  /* 0x0000005a5c07723e */ /* 0x020fca00000010ff */
[C---:B------:R-:W-:Y:S06]  /*eb40*/  HMMA.16816.F32.BF16 R64, R8.reuse, R16, R64 ;  /* 0x000000100840723c */ /* 0x040fec0000041840 */
[----:B------:R-:W-:Y:S01]  /*eb50*/  HMMA.16816.F32.BF16 R48, R8, R18, R48 ;  /* 0x000000120830723c */ /* 0x000fe20000041830 */
[----:B------:R-:W4:Y:S01]  /*eb60*/  LDSM.16.MT88.4 R16, [R184+0x5000] ;  /* 0x00500000b810783b */ /* 0x000f220000004200 */
[----:B-1----:R-:W-:-:S04]  /*eb70*/  F2FP.BF16.F32.PACK_AB R4, R225, R223 ;  /* 0x000000dfe104723e */ /* 0x002fc800000010ff */
[C---:B------:R-:W-:Y:S06]  /*eb80*/  HMMA.16816.F32.BF16 R152, R8.reuse, R12, R152 ;  /* 0x0000000c0898723c */ /* 0x040fec0000041898 */
[----:B------:R-:W-:Y:S01]  /*eb90*/  HMMA.16816.F32.BF16 R160, R8, R14, R160 ;  /* 0x0000000e08a0723c */ /* 0x000fe200000418a0 */
[----:B------:R-:W1:Y:S05]  /*eba0*/  LDSM.16.MT88.4 R12, [R185+0x5000] ;  /* 0x00500000b90c783b */ /* 0x000e6a0000004200 */
[----:B--2---:R-:W-:Y:S01]  /*ebb0*/  HMMA.16816.F32.BF16 R40, R4, R24, R32 ;  /* 0x000000180428723c */ /* 0x004fe20000041820 */
[----:B------:R-:W-:Y:S01]  /*ebc0*/  FFMA.FTZ R8, R96, UR19, -R2 ;  /* 0x0000001360087c23 */ /* 0x000fe20008010802 */
[----:B------:R-:W-:-:S02]  /*ebd0*/  MOV R96, R78 ;  /* 0x0000004e00607202 */ /* 0x000fc40000000f00 */
[----:B------:R-:W-:Y:S01]  /*ebe0*/  F2FP.BF16.F32.PACK_AB R9, R252, R183 ;  /* 0x000000b7fc09723e */ /* 0x000fe200000010ff */
[----:B------:R2:W-:Y:S01]  /*ebf0*/  MUFU.EX2 R91, R8 ;  /* 0x00000008005b7308 */ /* 0x0005e20000000800 */
[----:B------:R-:W-:Y:S01]  /*ec00*/  HMMA.16816.F32.BF16 R32, R4, R26, R28 ;  /* 0x0000001a0420723c */ /* 0x000fe2000004181c */
[----:B------:R-:W-:Y:S02]  /*ec10*/  F2FP.BF16.F32.PACK_AB R10, R182, R205 ;  /* 0x000000cdb60a723e */ /* 0x000fe400000010ff */
[----:B------:R-:W-:-:S03]  /*ec20*/  F2FP.BF16.F32.PACK_AB R11, R250, R251 ;  /* 0x000000fbfa0b723e */ /* 0x000fc600000010ff */
[C---:B---3--:R-:W-:Y:S06]  /*ec30*/  HMMA.16816.F32.BF16 R28, R4.reuse, R20, R36 ;  /* 0x00000014041c723c */ /* 0x048fec0000041824 */
[----:B------:R-:W-:Y:S01]  /*ec40*/  HMMA.16816.F32.BF16 R36, R4, R22, R44 ;  /* 0x000000160424723c */ /* 0x000fe2000004182c */
[----:B--2---:R-:W-:Y:S01]  /*ec50*/  FFMA.FTZ R8, R208, UR19, -R0 ;  /* 0x00000013d0087c23 */ /* 0x004fe20008010800 */
[----:B------:R-:W-:-:S05]  /*ec60*/  MOV R208, R59 ;  /* 0x0000003b00d07202 */ /* 0x000fca0000000f00 */
[----:B------:R-:W-:Y:S01]  /*ec70*/  FFMA.FTZ R4, R177, UR19, -R0 ;  /* 0x00000013b1047c23 */ /* 0x000fe20008010800 */
[----:B------:R2:W-:Y:S01]  /*ec80*/  MUFU.EX2 R86, R8 ;  /* 0x0000000800567308 */ /* 0x0005e20000000800 */
[----:B------:R-:W-:Y:S02]  /*ec90*/  F2FP.BF16.F32.PACK_AB R6, R121, R122 ;  /* 0x0000007a7906723e */ /* 0x000fe400000010ff */
[----:B------:R-:W-:-:S05]  /*eca0*/  MOV R177, R146 ;  /* 0x0000009200b17202 */ /* 0x000fca0000000f00 */
[----:B------:R3:W-:Y:S01]  /*ecb0*/  MUFU.EX2 R80, R4 ;  /* 0x0000000400507308 */ /* 0x0007e20000000800 */
[----:B--2---:R-:W-:Y:S01]  /*ecc0*/  FFMA.FTZ R8, R210, UR19, -R0 ;  /* 0x00000013d2087c23 */ /* 0x004fe20008010800 */
[----:B------:R-:W-:-:S06]  /*ecd0*/  MOV R210, R54 ;  /* 0x0000003600d27202 */ /* 0x000fcc0000000f00 */
[----:B------:R2:W5:Y:S01]  /*ece0*/  MUFU.EX2 R82, R8 ;  /* 0x0000000800527308 */ /* 0x0005620000000800 */
[----:B---3--:R-:W-:-:S07]  /*ecf0*/  FFMA.FTZ R4, R87, UR19, -R2 ;  /* 0x0000001357047c23 */ /* 0x008fce0008010802 */
[----:B------:R3:W-:Y:S01]  /*ed00*/  MUFU.EX2 R87, R4 ;  /* 0x0000000400577308 */ /* 0x0007e20000000800 */
[----:B--2---:R-:W-:Y:S01]  /*ed10*/  FFMA.FTZ R8, R211, UR19, -R0 ;  /* 0x00000013d3087c23 */ /* 0x004fe20008010800 */
[----:B-----5:R-:W-:Y:S02]  /*ed20*/  F2FP.BF16.F32.PACK_AB R5, R82, R86 ;  /* 0x000000565205723e */ /* 0x020fe400000010ff */
[----:B------:R-:W-:-:S04]  /*ed30*/  MOV R211, R145 ;  /* 0x0000009100d37202 */ /* 0x000fc80000000f00 */
[----:B------:R2:W5:Y:S01]  /*ed40*/  MUFU.EX2 R79, R8 ;  /* 0x00000008004f7308 */ /* 0x0005620000000800 */
[----:B---3--:R-:W-:Y:S01]  /*ed50*/  FFMA.FTZ R4, R85, UR19, -R2 ;  /* 0x0000001355047c23 */ /* 0x008fe20008010802 */
[----:B------:R-:W-:-:S06]  /*ed60*/  MOV R85, R147 ;  /* 0x0000009300557202 */ /* 0x000fcc0000000f00 */
[----:B------:R3:W-:Y:S01]  /*ed70*/  MUFU.EX2 R84, R4 ;  /* 0x0000000400547308 */ /* 0x0007e20000000800 */
[----:B--2---:R-:W-:Y:S02]  /*ed80*/  F2FP.BF16.F32.PACK_AB R8, R206, R96 ;  /* 0x00000060ce08723e */ /* 0x004fe400000010ff */
[----:B-----5:R-:W-:-:S05]  /*ed90*/  F2FP.BF16.F32.PACK_AB R7, R80, R79 ;  /* 0x0000004f5007723e */ /* 0x020fca00000010ff */
[----:B------:R-:W-:Y:S01]  /*eda0*/  HMMA.16816.F32.BF16 R64, R8, R24, R64 ;  /* 0x000000180840723c */ /* 0x000fe20000041840 */
[----:B---3--:R-:W-:-:S05]  /*edb0*/  F2FP.BF16.F32.PACK_AB R4, R132, R227 ;  /* 0x000000e38404723e */ /* 0x008fca00000010ff */
[C---:B------:R-:W-:Y:S01]  /*edc0*/  HMMA.16816.F32.BF16 R60, R8.reuse, R26, R48 ;  /* 0x0000001a083c723c */ /* 0x040fe20000041830 */
[----:B------:R-:W2:Y:S05]  /*edd0*/  LDSM.16.MT88.4 R24, [R184+0x5400] ;  /* 0x00540000b818783b */ /* 0x000eaa0000004200 */
[C---:B------:R-:W-:Y:S06]  /*ede0*/  HMMA.16816.F32.BF16 R152, R8.reuse, R20, R152 ;  /* 0x000000140898723c */ /* 0x040fec0000041898 */
[----:B------:R-:W-:Y:S01]  /*edf0*/  HMMA.16816.F32.BF16 R160, R8, R22, R160 ;  /* 0x0000001608a0723c */ /* 0x000fe200000418a0 */
[----:B------:R-:W3:Y:S05]  /*ee00*/  LDSM.16.MT88.4 R20, [R185+0x5400] ;  /* 0x00540000b914783b */ /* 0x000eea0000004200 */
[----:B----4-:R-:W-:Y:S01]  /*ee10*/  HMMA.16816.F32.BF16 R56, R4, R16, R40 ;  /* 0x000000100438723c */ /* 0x010fe20000041828 */
[----:B------:R-:W-:Y:S01]  /*ee20*/  FFMA.FTZ R8, R55, UR19, -R2 ;  /* 0x0000001337087c23 */ /* 0x000fe20008010802 */
[----:B------:R-:W-:-:S03]  /*ee30*/  F2FP.BF16.F32.PACK_AB R10, R98, R106 ;  /* 0x0000006a620a723e */ /* 0x000fc600000010ff */
[----:B------:R4:W-:Y:S01]  /*ee40*/  MUFU.EX2 R81, R8 ;  /* 0x0000000800517308 */ /* 0x0009e20000000800 */
[C---:B------:R-:W-:Y:S06]  /*ee50*/  HMMA.16816.F32.BF16 R52, R4.reuse, R18, R32 ;  /* 0x000000120434723c */ /* 0x040fec0000041820 */
[C---:B-1----:R-:W-:Y:S06]  /*ee60*/  HMMA.16816.F32.BF16 R48, R4.reuse, R12, R28 ;  /* 0x0000000c0430723c */ /* 0x042fec000004181c */
[----:B------:R-:W-:Y:S01]  /*ee70*/  HMMA.16816.F32.BF16 R44, R4, R14, R36 ;  /* 0x0000000e042c723c */ /* 0x000fe20000041824 */
[----:B----4-:R-:W-:Y:S01]  /*ee80*/  FFMA.FTZ R8, R209, UR19, -R0 ;  /* 0x00000013d1087c23 */ /* 0x010fe20008010800 */
        /* <DEDUP_REMOVED lines=15> */
[----:B------:R-:W-:-:S02]  /*ef80*/  MOV R152, R136 ;  /* 0x0000008800987202 */ /* 0x000fc40000000f00 */
[----:B------:R-:W-:Y:S02]  /*ef90*/  MOV R155, R137 ;  /* 0x00000089009b7202 */ /* 0x000fe40000000f00 */
[----:B------:R-:W-:Y:S01]  /*efa0*/  MOV R153, R167 ;  /* 0x000000a700997202 */ /* 0x000fe20000000f00 */
[----:B----4-:R-:W-:Y:S01]  /*efb0*/  FFMA.FTZ R8, R213, UR19, -R0 ;  /* 0x00000013d5087c23 */ /* 0x010fe20008010800 */
[----:B-----5:R-:W-:Y:S01]  /*efc0*/  F2FP.BF16.F32.PACK_AB R9, R77, R78 ;  /* 0x0000004e4d09723e */ /* 0x020fe200000010ff */
[----:B------:R-:W-:Y:S01]  /*efd0*/  IMAD.MOV.U32 R213, RZ, RZ, R143 ;  /* 0x000000ffffd57224 */ /* 0x000fe200078e008f */
[----:B------:R-:W-:Y:S01]  /*efe0*/  F2FP.BF16.F32.PACK_AB R4, R180, R181 ;  /* 0x000000b5b404723e */ /* 0x000fe200000010ff */
[----:B------:R4:W-:Y:S01]  /*eff0*/  MUFU.EX2 R75, R8 ;  /* 0x00000008004b7308 */ /* 0x0009e20000000800 */
[----:B------:R-:W-:Y:S02]  /*f000*/  F2FP.BF16.F32.PACK_AB R5, R243, R244 ;  /* 0x000000f4f305723e */ /* 0x000fe400000010ff */
[----:B------:R-:W-:-:S02]  /*f010*/  F2FP.BF16.F32.PACK_AB R6, R124, R178 ;  /* 0x000000b27c06723e */ /* 0x000fc400000010ff */
[----:B------:R-:W-:Y:S02]  /*f020*/  F2FP.BF16.F32.PACK_AB R7, R241, R242 ;  /* 0x000000f2f107723e */ /* 0x000fe400000010ff */
[----:B------:R-:W-:Y:S02]  /*f030*/  MOV R163, R138 ;  /* 0x0000008a00a37202 */ /* 0x000fe40000000f00 */
[----:B------:R-:W-:Y:S02]  /*f040*/  MOV R154, R166 ;  /* 0x000000a6009a7202 */ /* 0x000fe40000000f00 */
[----:B------:R-:W-:Y:S01]  /*f050*/  F2FP.BF16.F32.PACK_AB R160, R175, R172 ;  /* 0x000000acafa0723e */ /* 0x000fe200000010ff */
[----:B--2---:R-:W-:Y:S01]  /*f060*/  HMMA.16816.F32.BF16 R40, R4, R26, R40 ;  /* 0x0000001a0428723c */ /* 0x004fe20000041828 */
[----:B------:R-:W-:Y:S02]  /*f070*/  F2FP.BF16.F32.PACK_AB R161, R234, R235 ;  /* 0x000000ebeaa1723e */ /* 0x000fe400000010ff */
[----:B------:R-:W-:Y:S01]  /*f080*/  F2FP.BF16.F32.PACK_AB R162, R173, R176 ;  /* 0x000000b0ada2723e */ /* 0x000fe200000010ff */
[----:B----4-:R-:W-:Y:S01]  /*f090*/  FFMA.FTZ R8, R133, UR19, -R0 ;  /* 0x0000001385087c23 */ /* 0x010fe20008010800 */
[----:B------:R-:W-:-:S02]  /*f0a0*/  MOV R133, R142 ;  /* 0x0000008e00857202 */ /* 0x000fc40000000f00 */
[C---:B------:R-:W-:Y:S01]  /*f0b0*/  HMMA.16816.F32.BF16 R140, R4.reuse, R24, R32 ;  /* 0x00000018048c723c */ /* 0x040fe20000041820 */
[----:B------:R2:W4:Y:S05]  /*f0c0*/  MUFU.EX2 R76, R8 ;  /* 0x00000008004c7308 */ /* 0x00052a0000000800 */
[----:B---3--:R-:W-:Y:S01]  /*f0d0*/  HMMA.16816.F32.BF16 R32, R4, R20, R36 ;  /* 0x000000140420723c */ /* 0x008fe20000041824 */
[--C-:B--2---:R-:W-:Y:S01]  /*f0e0*/  FFMA.FTZ R8, R101, UR19, -R2.reuse ;  /* 0x0000001365087c23 */ /* 0x104fe20008010802 */
[----:B----4-:R-:W-:Y:S02]  /*f0f0*/  F2FP.BF16.F32.PACK_AB R11, R76, R75 ;  /* 0x0000004b4c0b723e */ /* 0x010fe400000010ff */
[----:B------:R-:W-:Y:S01]  /*f100*/  MOV R101, R159 ;  /* 0x0000009f00657202 */ /* 0x000fe20000000f00 */
[----:B------:R2:W-:Y:S02]  /*f110*/  MUFU.EX2 R67, R8 ;  /* 0x0000000800437308 */ /* 0x0005e40000000800 */
[--C-:B--2---:R-:W-:Y:S01]  /*f120*/  FFMA.FTZ R8, R94, UR19, -R2.reuse ;  /* 0x000000135e087c23 */ /* 0x104fe20008010802 */
[----:B------:R-:W-:Y:S01]  /*f130*/  FFMA.FTZ R2, R100, UR19, -R2 ;  /* 0x0000001364027c23 */ /* 0x000fe20008010802 */
[----:B------:R-:W-:-:S04]  /*f140*/  IMAD.MOV.U32 R94, RZ, RZ, R139 ;  /* 0x000000ffff5e7224 */ /* 0x000fc800078e008b */
[----:B------:R2:W-:Y:S08]  /*f150*/  MUFU.EX2 R66, R8 ;  /* 0x0000000800427308 */ /* 0x0005f00000000800 */
[----:B------:R3:W4:Y:S01]  /*f160*/  MUFU.EX2 R65, R2 ;  /* 0x0000000200417308 */ /* 0x0007220000000800 */
[----:B--2---:R-:W-:-:S07]  /*f170*/  F2FP.BF16.F32.PACK_AB R8, R113, R115 ;  /* 0x000000737108723e */ /* 0x004fce00000010ff */
[----:B------:R-:W-:Y:S01]  /*f180*/  HMMA.16816.F32.BF16 R56, R8, R24, R56 ;  /* 0x000000180838723c */ /* 0x000fe20000041838 */
[----:B---3--:R-:W-:Y:S01]  /*f190*/  FFMA.FTZ R2, R207, UR19, -R0 ;  /* 0x00000013cf027c23 */ /* 0x008fe20008010800 */
[----:B----4-:R-:W-:-:S03]  /*f1a0*/  F2FP.BF16.F32.PACK_AB R166, R65, R66 ;  /* 0x0000004241a6723e */ /* 0x010fc600000010ff */
[----:B------:R2:W-:Y:S01]  /*f1b0*/  MUFU.EX2 R64, R2 ;  /* 0x0000000200407308 */ /* 0x0005e20000000800 */
[C---:B------:R-:W-:Y:S06]  /*f1c0*/  HMMA.16816.F32.BF16 R148, R8.reuse, R26, R52 ;  /* 0x0000001a0894723c */ /* 0x040fec0000041834 */
[C---:B------:R-:W-:Y:S01]  /*f1d0*/  HMMA.16816.F32.BF16 R48, R8.reuse, R20, R48 ;  /* 0x000000140830723c */ /* 0x040fe20000041830 */
[----:B------:R-:W-:Y:S01]  /*f1e0*/  FFMA.FTZ R52, R210, R68, R233 ;  /* 0x00000044d2347223 */ /* 0x000fe200000100e9 */
[----:B------:R-:W-:Y:S02]  /*f1f0*/  IMAD.MOV.U32 R210, RZ, RZ, R144 ;  /* 0x000000ffffd27224 */ /* 0x000fe400078e0090 */
        /* <DEDUP_REMOVED lines=13> */
[----:B------:R-:W4:Y:S01]  /*f2d0*/  LDSM.16.MT88.4 R144, [R184+0x5c00] ;  /* 0x005c0000b890783b */ /* 0x000f220000004200 */
[----:B------:R-:W-:-:S02]  /*f2e0*/  MOV R133, R158 ;  /* 0x0000009e00857202 */ /* 0x000fc40000000f00 */
[----:B------:R-:W-:Y:S01]  /*f2f0*/  F2FP.BF16.F32.PACK_AB R4, R174, R125 ;  /* 0x0000007dae04723e */ /* 0x000fe200000010ff */
[----:B------:R-:W5:Y:S01]  /*f300*/  LDSM.16.MT88.4 R28, [R185+0x5c00] ;  /* 0x005c0000b91c783b */ /* 0x000f620000004200 */
[----:B------:R-:W-:Y:S01]  /*f310*/  F2FP.BF16.F32.PACK_AB R5, R238, R239 ;  /* 0x000000efee05723e */ /* 0x000fe200000010ff */
[----:B------:R-:W-:Y:S01]  /*f320*/  MUFU.EX2 R53, R53 ;  /* 0x0000003500357308 */ /* 0x000fe20000000800 */
[----:B------:R-:W-:Y:S02]  /*f330*/  F2FP.BF16.F32.PACK_AB R6, R169, R171 ;  /* 0x000000aba906723e */ /* 0x000fe400000010ff */
[----:B------:R-:W-:Y:S02]  /*f340*/  F2FP.BF16.F32.PACK_AB R7, R236, R237 ;  /* 0x000000edec07723e */ /* 0x000fe400000010ff */
[----:B------:R-:W-:Y:S02]  /*f350*/  MOV R209, R85 ;  /* 0x0000005500d17202 */ /* 0x000fe40000000f00 */
[----:B------:R-:W-:Y:S01]  /*f360*/  MOV R85, R177 ;  /* 0x000000b100557202 */ /* 0x000fe20000000f00 */
[----:B------:R-:W-:Y:S01]  /*f370*/  MUFU.EX2 R54, R54 ;  /* 0x0000003600367308 */ /* 0x000fe20000000800 */
[----:B--2---:R-:W-:Y:S01]  /*f380*/  FFMA.FTZ R2, R134, UR19, -R0 ;  /* 0x0000001386027c23 */ /* 0x004fe20008010800 */
[----:B---3--:R-:W-:Y:S01]  /*f390*/  F2FP.BF16.F32.PACK_AB R9, R63, R64 ;  /* 0x000000403f09723e */ /* 0x008fe200000010ff */
[----:B-1----:R-:W-:Y:S01]  /*f3a0*/  HMMA.16816.F32.BF16 R140, R4, R16, R140 ;  /* 0x00000010048c723c */ /* 0x002fe2000004188c */
[----:B------:R-:W-:-:S02]  /*f3b0*/  MOV R177, R211 ;  /* 0x000000d300b17202 */ /* 0x000fc40000000f00 */
[----:B------:R-:W-:Y:S02]  /*f3c0*/  MOV R211, R164 ;  /* 0x000000a400d37202 */ /* 0x000fe40000000f00 */
[----:B------:R1:W-:Y:S01]  /*f3d0*/  MUFU.EX2 R62, R2 ;  /* 0x00000002003e7308 */ /* 0x0003e20000000800 */
[----:B------:R-:W-:Y:S01]  /*f3e0*/  HMMA.16816.F32.BF16 R40, R4, R18, R40 ;  /* 0x000000120428723c */ /* 0x000fe20000041828 */
[----:B------:R-:W-:-:S05]  /*f3f0*/  F2FP.BF16.F32.PACK_AB R164, R67, R81 ;  /* 0x0000005143a4723e */ /* 0x000fca00000010ff */
[C---:B------:R-:W-:Y:S06]  /*f400*/  HMMA.16816.F32.BF16 R32, R4.reuse, R12, R32 ;  /* 0x0000000c0420723c */ /* 0x040fec0000041820 */
[----:B------:R-:W-:Y:S01]  /*f410*/  HMMA.16816.F32.BF16 R24, R4, R14, R24 ;  /* 0x0000000e0418723c */ /* 0x000fe20000041818 */
[----:B-1----:R-:W-:-:S04]  /*f420*/  FFMA.FTZ R2, R114, UR19, -R0 ;  /* 0x0000001372027c23 */ /* 0x002fc80008010800 */
        /* <DEDUP_REMOVED lines=8> */
[----:B------:R1:W-:Y:S02]  /*f4b0*/  MUFU.EX2 R55, R2 ;  /* 0x0000000200377308 */ /* 0x0003e40000000800 */
[--C-:B-1----:R-:W-:Y:S01]  /*f4c0*/  FFMA.FTZ R2, R110, UR19, -R0.reuse ;  /* 0x000000136e027c23 */ /* 0x102fe20008010800 */
[----:B------:R-:W-:-:S05]  /*f4d0*/  FFMA.FTZ R0, R112, UR19, -R0 ;  /* 0x0000001370007c23 */ /* 0x000fca0008010800 */
[----:B------:R1:W-:Y:S08]  /*f4e0*/  MUFU.EX2 R22, R2 ;  /* 0x0000000200167308 */ /* 0x0003f00000000800 */
[----:B------:R2:W3:Y:S01]  /*f4f0*/  MUFU.EX2 R21, R0 ;  /* 0x0000000000157308 */ /* 0x0004e20000000800 */
[----:B-1----:R-:W-:Y:S01]  /*f500*/  FFMA.FTZ R2, R212, R71, R108 ;  /* 0x00000047d4027223 */ /* 0x002fe2000001006c */
[----:B------:R-:W-:Y:S01]  /*f510*/  MOV R212, R210 ;  /* 0x000000d200d47202 */ /* 0x000fe20000000f00 */
[----:B------:R-:W-:-:S02]  /*f520*/  IMAD.MOV.U32 R210, RZ, RZ, R156 ;  /* 0x000000ffffd27224 */ /* 0x000fc400078e009c */
[----:B------:R-:W-:Y:S01]  /*f530*/  HMMA.16816.F32.BF16 R156, R8, R12, R48 ;  /* 0x0000000c089c723c */ /* 0x000fe20000041830 */
[----:B--2---:R-:W-:Y:S01]  /*f540*/  FADD.FTZ R0, R231, R20 ;  /* 0x00000014e7007221 */ /* 0x004fe20000010000 */
[----:B---3--:R-:W-:-:S05]  /*f550*/  F2FP.BF16.F32.PACK_AB R167, R21, R22 ;  /* 0x0000001615a7723e */ /* 0x008fca00000010ff */
        /* <DEDUP_REMOVED lines=120> */
[C---:B------:R-:W-:Y:S01]  /*fce0*/  FADD.FTZ R3, R54.reuse, R3 ;  /* 0x0000000336037221 */ /* 0x040fe20000010000 */
[----:B------:R-:W-:Y:S01]  /*fcf0*/  F2FP.BF16.F32.PACK_AB R163, R54, R53 ;  /* 0x0000003536a3723e */ /* 0x000fe200000010ff */
[----:B------:R-:W-:Y:S01]  /*fd00*/  FADD.FTZ R2, R65, R2 ;  /* 0x0000000241027221 */ /* 0x000fe20000010000 */
[----:B------:R-:W-:Y:S01]  /*fd10*/  FADD.FTZ R0, R21, R0 ;  /* 0x0000000015007221 */ /* 0x000fe20000010000 */
[----:B------:R2:W-:Y:S02]  /*fd20*/  STL [R1], R4 ;  /* 0x0000000401007387 */ /* 0x0005e40000100800 */
[C---:B----4-:R-:W-:Y:S02]  /*fd30*/  HMMA.16816.F32.BF16 R136, R164.reuse, R144, R136 ;  /* 0x00000090a488723c */ /* 0x050fe40000041888 */
[----:B------:R2:W-:Y:S04]  /*fd40*/  STL [R1+0x4], R3 ;  /* 0x0000040301007387 */ /* 0x0005e80000100800 */
[----:B------:R2:W-:Y:S01]  /*fd50*/  STL [R1+0xc], R2 ;  /* 0x00000c0201007387 */ /* 0x0005e20000100800 */
[----:B------:R-:W-:Y:S03]  /*fd60*/  HMMA.16816.F32.BF16 R148, R164, R146, R148 ;  /* 0x00000092a494723c */ /* 0x000fe60000041894 */
[----:B------:R2:W-:Y:S03]  /*fd70*/  STL [R1+0x8], R0 ;  /* 0x0000080001007387 */ /* 0x0005e60000100800 */
[C---:B------:R-:W-:Y:S06]  /*fd80*/  HMMA.16816.F32.BF16 R140, R160.reuse, R144, R140 ;  /* 0x00000090a08c723c */ /* 0x040fec000004188c */
[C---:B------:R-:W-:Y:S06]  /*fd90*/  HMMA.16816.F32.BF16 R144, R160.reuse, R146, R40 ;  /* 0x00000092a090723c */ /* 0x040fec0000041828 */
[----:B-----5:R-:W-:Y:S01]  /*fda0*/  HMMA.16816.F32.BF16 R152, R160, R28, R32 ;  /* 0x0000001ca098723c */ /* 0x020fe20000041820 */
[----:B------:R-:W-:-:S02]  /*fdb0*/  MOV R40, R74 ;  /* 0x0000004a00287202 */ /* 0x000fc40000000f00 */
[----:B------:R-:W-:-:S03]  /*fdc0*/  MOV R41, R83 ;  /* 0x0000005300297202 */ /* 0x000fc60000000f00 */
[----:B------:R-:W-:Y:S06]  /*fdd0*/  HMMA.16816.F32.BF16 R160, R160, R30, R24 ;  /* 0x0000001ea0a0723c */ /* 0x000fec0000041818 */
[C---:B------:R-:W-:Y:S06]  /*fde0*/  HMMA.16816.F32.BF16 R156, R164.reuse, R28, R156 ;  /* 0x0000001ca49c723c */ /* 0x040fec000004189c */
[----:B------:R-:W-:Y:S07]  /*fdf0*/  HMMA.16816.F32.BF16 R164, R164, R30, R36 ;  /* 0x0000001ea4a4723c */ /* 0x000fee0000041824 */
[----:B------:R-:W-:-:S02]  /*fe00*/  MOV R38, R69 ;  /* 0x0000004500267202 */ /* 0x000fc40000000f00 */
[----:B--2---:R-:W-:-:S15]  /*fe10*/  MOV R39, R73 ;  /* 0x0000004900277202 */ /* 0x004fde0000000f00 */
.L_x_1130:
[----:B------:R-:W-:-:S06]  /*fe20*/  UISETP.GT.AND UP0, UPT, UR17, UR12, UPT ;  /* 0x0000000c1100728c */ /* 0x000fcc000bf04270 */
[----:B------:R-:W-:-:S13]  /*fe30*/  PLOP3.LUT P0, PT, PT, PT, UP0, 0x80, 0x0 ;  /* 0x000000000000781c */ /* 0x000fda0003f0f008 */
[----:B------:R-:W-:Y:S05]  /*fe40*/  @!P0 BRA `(.L_x_1134) ;  /* 0x00000068003c8947 */ /* 0x000fea0003800000 */
[----:B------:R-:W-:Y:S01]  /*fe50*/  ULDC UR4, c[0x0][0x2d0] ;  /* 0x0000b40000047ab9 */ /* 0x000fe20000000800 */
[----:B------:R-:W-:Y:S01]  /*fe60*/  UIMAD.WIDE.U32 UR24, UR8, 0x60, URZ ;  /* 0x00000060081878a5 */ /* 0x000fe2000f8e003f */
[----:B------:R-:W-:Y:S01]  /*fe70*/  ISETP.GE.AND P4, PT, R88, UR4, PT ;  /* 0x0000000458007c0c */ /* 0x000fe2000bf86270 */
[----:B------:R-:W-:Y:S01]  /*fe80*/  UIMAD UR20, UR9, 0x60, URZ ;  /* 0x00000060091478a4 */ /* 0x000fe2000f8e023f */
[----:B------:R-:W-:Y:S01]  /*fe90*/  IMAD.MOV.U32 R132, RZ, RZ, R40 ;  /* 0x000000ffff847224 */ /* 0x000fe200078e0028 */
[----:B------:R-:W-:Y:S01]  /*fea0*/  UIMAD.WIDE.U32 UR34, UR10, 0x60, URZ ;  /* 0x000000600a2278a5 */ /* 0x000fe2000f8e003f */
[----:B------:R-:W-:Y:S01]  /*feb0*/  IMAD.MOV.U32 R134, RZ, RZ, R38 ;  /* 0x000000ffff867224 */ /* 0x000fe200078e0026 */
[----:B------:R-:W-:Y:S01]  /*fec0*/  UIMAD UR26, UR11, 0x60, URZ ;  /* 0x000000600b1a78a4 */ /* 0x000fe2000f8e023f */
[----:B------:R-:W-:Y:S01]  /*fed0*/  MOV R133, R39 ;  /* 0x0000002700857202 */ /* 0x000fe20000000f00 */
[----:B------:R-:W-:Y:S02]  /*fee0*/  USHF.L.U64.HI UR16, UR8, 0x6, UR9 ;  /* 0x0000000608107899 */ /* 0x000fe40008010209 */
        /* <DEDUP_REMOVED lines=8> */
[----:B------:R-:W-:Y:S01]  /*ff70*/  ULDC UR4, c[0x0][0x2ec] ;  /* 0x0000bb0000047ab9 */ /* 0x000fe20000000800 */
[----:B------:R-:W-:-:S06]  /*ff80*/  ULDC.64 UR6, c[0x0][0x248] ;  /* 0x0000920000067ab9 */ /* 0x000fcc0000000a00 */
        /* <DEDUP_REMOVED lines=11> */
.L_x_1137:
        /* <DEDUP_REMOVED lines=55> */
.L_x_1135:
        /* <DEDUP_REMOVED lines=87> */
[C---:B------:R-:W-:Y:S02]  /*10920*/  HMMA.16816.F32.BF16 R64, R128.reuse, R66, RZ ;  /* 0x000000428040723c */ /* 0x040fe400000418ff */
[----:B------:R-:W-:Y:S04]  /*10930*/  LOP3.LUT R2, R2, 0x6, RZ, 0xc0, !PT ;  /* 0x0000000602027812 */ /* 0x000fe800078ec0ff */
[-C--:B------:R-:W-:Y:S01]  /*10940*/  HMMA.16816.F32.BF16 R68, R128, R80.reuse, RZ ;  /* 0x000000508044723c */ /* 0x080fe200000418ff */
[----:B------:R-:W-:Y:S04]  /*10950*/  IMAD R0, R0, 0x80, R2 ;  /* 0x0000008000007824 */ /* 0x000fe800078e0202 */
[C---:B------:R-:W-:Y:S01]  /*10960*/  VIADD R2, R0.reuse, 0x1 ;  /* 0x0000000100027836 */ /* 0x040fe20000000000 */
[C---:B------:R-:W-:Y:S02]  /*10970*/  HMMA.16816.F32.BF16 R72, R124.reuse, R80, RZ ;  /* 0x000000507c48723c */ /* 0x040fe400000418ff */
[-C--:B------:R-:W-:Y:S02]  /*10980*/  ISETP.GE.AND P1, PT, R0, R198.reuse, PT ;  /* 0x000000c60000720c */ /* 0x080fe40003f26270 */
[C---:B------:R-:W-:Y:S02]  /*10990*/  ISETP.GE.AND P2, PT, R2.reuse, R198, PT ;  /* 0x000000c60200720c */ /* 0x040fe40003f46270 */
[-C--:B------:R-:W-:Y:S01]  /*109a0*/  HMMA.16816.F32.BF16 R76, R124, R82.reuse, RZ ;  /* 0x000000527c4c723c */ /* 0x080fe200000418ff */
[C---:B------:R-:W-:Y:S02]  /*109b0*/  ISETP.GE.AND P0, PT, R2.reuse, R197, PT ;  /* 0x000000c50200720c */ /* 0x040fe40003f06270 */
[C---:B------:R-:W-:Y:S02]  /*109c0*/  ISETP.GE.OR P2, PT, R2.reuse, R203, !P2 ;  /* 0x000000cb0200720c */ /* 0x040fe40005746670 */
[C---:B------:R-:W-:Y:S01]  /*109d0*/  ISETP.GE.OR P0, PT, R2.reuse, R202, !P0 ;  /* 0x000000ca0200720c */ /* 0x040fe20004706670 */
[C---:B------:R-:W-:Y:S02]  /*109e0*/  HMMA.16816.F32.BF16 R80, R128.reuse, R82, RZ ;  /* 0x000000528050723c */ /* 0x040fe400000418ff */
[----:B------:R-:W-:Y:S02]  /*109f0*/  ISETP.GE.AND P5, PT, R2, R199, PT ;  /* 0x000000c70200720c */ /* 0x000fe40003fa6270 */
[----:B------:R-:W-:Y:S02]  /*10a00*/  ISETP.GE.OR P1, PT, R0, R203, !P1 ;  /* 0x000000cb0000720c */ /* 0x000fe40004f26670 */
[-C--:B--2---:R-:W-:Y:S01]  /*10a10*/  HMMA.16816.F32.BF16 R84, R128, R96.reuse, RZ ;  /* 0x000000608054723c */ /* 0x084fe200000418ff */
[C---:B------:R-:W-:Y:S02]  /*10a20*/  ISETP.GE.OR P5, PT, R2.reuse, R201, !P5 ;  /* 0x000000c90200720c */ /* 0x040fe40006fa6670 */
[----:B------:R-:W-:Y:S02]  /*10a30*/  ISETP.GE.AND P6, PT, R2, R196, PT ;  /* 0x000000c40200720c */ /* 0x000fe40003fc6270 */
[----:B------:R-:W-:Y:S01]  /*10a40*/  ISETP.GE.AND P3, PT, R0, R197, PT ;  /* 0x000000c50000720c */ /* 0x000fe20003f66270 */
[C---:B------:R-:W-:Y:S02]  /*10a50*/  HMMA.16816.F32.BF16 R88, R124.reuse, R96, RZ ;  /* 0x000000607c58723c */ /* 0x040fe400000418ff */
[----:B------:R-:W-:Y:S02]  /*10a60*/  ISETP.GE.OR P6, PT, R2, R200, !P6 ;  /* 0x000000c80200720c */ /* 0x000fe400077c6670 */
[C---:B------:R-:W-:Y:S01]  /*10a70*/  ISETP.GE.OR P3, PT, R0.reuse, R202, !P3 ;  /* 0x000000ca0000720c */ /* 0x040fe20005f66670 */
[----:B------:R-:W-:Y:S01]  /*10a80*/  VIADD R2, R0, 0x9 ;  /* 0x0000000900027836 */ /* 0x000fe20000000000 */
        /* <DEDUP_REMOVED lines=9> */
[----:B------:R-:W-:Y:S06]  /*10b20*/  HMMA.16816.F32.BF16 R128, R128, R170, RZ ;  /* 0x000000aa8080723c */ /* 0x000fec00000418ff */
[-C--:B----4-:R-:W-:Y:S06]  /*10b30*/  HMMA.16816.F32.BF16 R4, R172, R176.reuse, R4 ;  /* 0x000000b0ac04723c */ /* 0x090fec0000041804 */
        /* <DEDUP_REMOVED lines=19> */
[----:B------:R-:W3:Y:S01]  /*10c70*/  MUFU.TANH R220, R5 ;  /* 0x0000000500dc7308 */ /* 0x000ee20000002400 */
[----:B-1----:R-:W-:Y:S01]  /*10c80*/  FSEL R170, R170, -INF , !P1 ;  /* 0xff800000aaaa7808 */ /* 0x002fe20004800000 */
[----:B------:R-:W-:Y:S01]  /*10c90*/  FMUL.FTZ R16, R16, UR10 ;  /* 0x0000000a10107c20 */ /* 0x000fe20008410000 */
[----:B------:R-:W-:Y:S01]  /*10ca0*/  ISETP.GE.AND P1, PT, R0, R199, PT ;  /* 0x000000c70000720c */ /* 0x000fe20003f26270 */
[----:B------:R-:W-:Y:S03]  /*10cb0*/  FMUL.FTZ R18, R18, UR10 ;  /* 0x0000000a12127c20 */ /* 0x000fe60008410000 */
[----:B------:R-:W-:Y:S03]  /*10cc0*/  ISETP.GE.OR P1, PT, R0, R201, !P1 ;  /* 0x000000c90000720c */ /* 0x000fe60004f26670 */
[----:B------:R1:W4:Y:S01]  /*10cd0*/  MUFU.TANH R222, R7 ;  /* 0x0000000700de7308 */ /* 0x0003220000002400 */
[----:B--2---:R-:W-:Y:S02]  /*10ce0*/  FSEL R178, R168, -INF , !P3 ;  /* 0xff800000a8b27808 */ /* 0x004fe40005800000 */
[C---:B------:R-:W-:Y:S04]  /*10cf0*/  ISETP.GE.AND P3, PT, R0.reuse, R196, PT ;  /* 0x000000c40000720c */ /* 0x040fe80003f66270 */
[----:B------:R-:W-:Y:S03]  /*10d00*/  ISETP.GE.OR P3, PT, R0, R200, !P3 ;  /* 0x000000c80000720c */ /* 0x000fe60005f66670 */
[----:B------:R-:W2:Y:S01]  /*10d10*/  MUFU.TANH R214, R8 ;  /* 0x0000000800d67308 */ /* 0x000ea20000002400 */
[----:B---3--:R-:W-:Y:S09]  /*10d20*/  FSEL R220, R220, -INF , !P2 ;  /* 0xff800000dcdc7808 */ /* 0x008ff20005000000 */
[----:B------:R-:W3:Y:S01]  /*10d30*/  MUFU.TANH R229, R9 ;  /* 0x0000000900e57308 */ /* 0x000ee20000002400 */
[----:B-1----:R-:W1:Y:S01]  /*10d40*/  LDSM.16.M88.4 R4, [R195] ;  /* 0x00000000c304783b */ /* 0x002e620000000200 */
[----:B----4-:R-:W-:Y:S08]  /*10d50*/  FSEL R222, R222, -INF , !P0 ;  /* 0xff800000dede7808 */ /* 0x010ff00004000000 */
[----:B------:R-:W4:Y:S01]  /*10d60*/  MUFU.TANH R213, R10 ;  /* 0x0000000a00d57308 */ /* 0x000f220000002400 */
[----:B--2---:R-:W-:Y:S09]  /*10d70*/  FSEL R214, R214, -INF , !P1 ;  /* 0xff800000d6d67808 */ /* 0x004ff20004800000 */
[----:B------:R2:W5:Y:S01]  /*10d80*/  MUFU.TANH R228, R11 ;  /* 0x0000000b00e47308 */ /* 0x0005620000002400 */
[----:B---3--:R-:W-:Y:S09]  /*10d90*/  FSEL R229, R229, -INF , !P5 ;  /* 0xff800000e5e57808 */ /* 0x008ff20006800000 */
[----:B------:R-:W-:Y:S01]  /*10da0*/  MUFU.TANH R224, R12 ;  /* 0x0000000c00e07308 */ /* 0x000fe20000002400 */
[----:B----4-:R-:W-:Y:S02]  /*10db0*/  FSEL R213, R213, -INF , !P3 ;  /* 0xff800000d5d57808 */ /* 0x010fe40005800000 */
[C---:B------:R-:W-:Y:S04]  /*10dc0*/  ISETP.GE.AND P3, PT, R2.reuse, R199, PT ;  /* 0x000000c70200720c */ /* 0x040fe80003f66270 */
[----:B------:R-:W-:Y:S03]  /*10dd0*/  ISETP.GE.OR P3, PT, R2, R201, !P3 ;  /* 0x000000c90200720c */ /* 0x000fe60005f66670 */
[----:B------:R-:W3:Y:S01]  /*10de0*/  MUFU.TANH R225, R13 ;  /* 0x0000000d00e17308 */ /* 0x000ee20000002400 */
[----:B--2---:R-:W2:Y:S01]  /*10df0*/  LDSM.16.M88.4 R8, [R194] ;  /* 0x00000000c208783b */ /* 0x004ea20000000200 */
[----:B-----5:R-:W-:Y:S02]  /*10e00*/  FSEL R228, R228, -INF , !P6 ;  /* 0xff800000e4e47808 */ /* 0x020fe40007000000 */
[C---:B------:R-:W-:Y:S06]  /*10e10*/  ISETP.GE.AND P6, PT, R2.reuse, R196, PT ;  /* 0x000000c40200720c */ /* 0x040fec0003fc6270 */
[----:B------:R-:W-:Y:S01]  /*10e20*/  MUFU.TANH R219, R14 ;  /* 0x0000000e00db7308 */ /* 0x000fe20000002400 */
[-C--:B-1----:R-:W-:Y:S03]  /*10e30*/  HMMA.16816.F32.BF16 R20, R172, R4.reuse, R20 ;  /* 0x00000004ac14723c */ /* 0x082fe60000041814 */
[C---:B------:R-:W-:Y:S03]  /*10e40*/  ISETP.GE.OR P6, PT, R2.reuse, R200, !P6 ;  /* 0x000000c80200720c */ /* 0x040fe600077c6670 */
[C---:B------:R-:W-:Y:S03]  /*10e50*/  HMMA.16816.F32.BF16 R24, R180.reuse, R4, R24 ;  /* 0x00000004b418723c */ /* 0x040fe60000041818 */
[----:B------:R-:W1:Y:S02]  /*10e60*/  MUFU.TANH R218, R15 ;  /* 0x0000000f00da7308 */ /* 0x000e640000002400 */
[----:B---3--:R-:W-:Y:S01]  /*10e70*/  FSEL R225, R225, -INF , !P3 ;  /* 0xff800000e1e17808 */ /* 0x008fe20005800000 */
[-C--:B------:R-:W-:Y:S07]  /*10e80*/  HMMA.16816.F32.BF16 R28, R180, R6.reuse, R28 ;  /* 0x00000006b41c723c */ /* 0x080fee000004181c */
[----:B------:R-:W3:Y:S01]  /*10e90*/  MUFU.TANH R169, R16 ;  /* 0x0000001000a97308 */ /* 0x000ee20000002400 */
[C---:B------:R-:W-:Y:S01]  /*10ea0*/  ISETP.GE.AND P3, PT, R2.reuse, R197, PT ;  /* 0x000000c50200720c */ /* 0x040fe20003f66270 */
[C---:B------:R-:W-:Y:S01]  /*10eb0*/  HMMA.16816.F32.BF16 R32, R172.reuse, R6, R32 ;  /* 0x00000006ac20723c */ /* 0x040fe20000041820 */
[----:B------:R-:W4:Y:S03]  /*10ec0*/  LDSM.16.M88.4 R4, [R193] ;  /* 0x00000000c104783b */ /* 0x000f260000000200 */
[----:B------:R-:W-:Y:S04]  /*10ed0*/  ISETP.GE.OR P3, PT, R2, R202, !P3 ;  /* 0x000000ca0200720c */ /* 0x000fe80005f66670 */
[----:B------:R-:W-:Y:S03]  /*10ee0*/  MUFU.TANH R177, R18 ;  /* 0x0000001200b17308 */ /* 0x000fe60000002400 */
[----:B------:R-:W-:Y:S01]  /*10ef0*/  FMUL.FTZ R21, R21, UR10 ;  /* 0x0000000a15157c20 */ /* 0x000fe20008410000 */
[----:B-1----:R-:W-:Y:S01]  /*10f00*/  FSEL R218, R218, -INF , !P6 ;  /* 0xff800000dada7808 */ /* 0x002fe20007000000 */
[----:B------:R-:W-:Y:S01]  /*10f10*/  FMUL.FTZ R23, R23, UR10 ;  /* 0x0000000a17177c20 */ /* 0x000fe20008410000 */
[----:B------:R-:W-:Y:S01]  /*10f20*/  FMUL.FTZ R20, R20, UR10 ;  /* 0x0000000a14147c20 */ /* 0x000fe20008410000 */
[----:B------:R-:W-:Y:S03]  /*10f30*/  FMUL.FTZ R26, R26, UR10 ;  /* 0x0000000a1a1a7c20 */ /* 0x000fe60008410000 */
[----:B------:R-:W-:Y:S01]  /*10f40*/  MUFU.TANH R205, R17 ;  /* 0x0000001100cd7308 */ /* 0x000fe20000002400 */
[-C--:B--2---:R-:W-:Y:S03]  /*10f50*/  HMMA.16816.F32.BF16 R36, R172, R8.reuse, R36 ;  /* 0x00000008ac24723c */ /* 0x084fe60000041824 */
[----:B------:R-:W-:Y:S01]  /*10f60*/  FMUL.FTZ R25, R25, UR10 ;  /* 0x0000000a19197c20 */ /* 0x000fe20008410000 */
[----:B------:R-:W-:Y:S01]  /*10f70*/  FMUL.FTZ R29, R29, UR10 ;  /* 0x0000000a1d1d7c20 */ /* 0x000fe20008410000 */
[----:B------:R-:W-:Y:S01]  /*10f80*/  FMUL.FTZ R31, R31, UR10 ;  /* 0x0000000a1f1f7c20 */ /* 0x000fe20008410000 */
[C---:B------:R-:W-:Y:S03]  /*10f90*/  HMMA.16816.F32.BF16 R40, R180.reuse, R8, R40 ;  /* 0x00000008b428723c */ /* 0x040fe60000041828 */
[----:B------:R-:W1:Y:S02]  /*10fa0*/  MUFU.TANH R179, R19 ;  /* 0x0000001300b37308 */ /* 0x000e640000002400 */
[----:B------:R-:W-:Y:S01]  /*10fb0*/  FMUL.FTZ R35, R35, UR10 ;  /* 0x0000000a23237c20 */ /* 0x000fe20008410000 */
[-C--:B------:R-:W-:Y:S07]  /*10fc0*/  HMMA.16816.F32.BF16 R44, R180, R10.reuse, R44 ;  /* 0x0000000ab42c723c */ /* 0x080fee000004182c */
[----:B------:R-:W-:Y:S01]  /*10fd0*/  MUFU.TANH R20, R20 ;  /* 0x0000001400147308 */ /* 0x000fe20000002400 */
[----:B------:R-:W-:Y:S01]  /*10fe0*/  VIADD R8, R0, 0x18 ;  /* 0x0000001800087836 */ /* 0x000fe20000000000 */
[C---:B------:R-:W-:Y:S08]  /*10ff0*/  HMMA.16816.F32.BF16 R48, R172.reuse, R10, R48 ;  /* 0x0000000aac30723c */ /* 0x040ff00000041830 */
[----:B------:R-:W-:Y:S03]  /*11000*/  MUFU.TANH R21, R21 ;  /* 0x0000001500157308 */ /* 0x000fe60000002400 */
[----:B------:R-:W-:Y:S01]  /*11010*/  FMUL.FTZ R38, R38, UR10 ;  /* 0x0000000a26267c20 */ /* 0x000fe20008410000 */
[----:B------:R-:W-:Y:S01]  /*11020*/  FMUL.FTZ R36, R36, UR10 ;  /* 0x0000000a24247c20 */ /* 0x000fe20008410000 */
[----:B------:R-:W-:Y:S01]  /*11030*/  FMUL.FTZ R34, R34, UR10 ;  /* 0x0000000a22227c20 */ /* 0x000fe20008410000 */
[-C--:B----4-:R-:W-:Y:S03]  /*11040*/  HMMA.16816.F32.BF16 R52, R172, R4.reuse, R52 ;  /* 0x00000004ac34723c */ /* 0x090fe60000041834 */
[----:B------:R-:W-:Y:S01]  /*11050*/  FMUL.FTZ R33, R33, UR10 ;  /* 0x0000000a21217c20 */ /* 0x000fe20008410000 */
[----:B------:R2:W-:Y:S01]  /*11060*/  MUFU.TANH R9, R38 ;  /* 0x0000002600097308 */ /* 0x0005e20000002400 */
[----:B------:R-:W-:Y:S01]  /*11070*/  FMUL.FTZ R28, R28, UR10 ;  /* 0x0000000a1c1c7c20 */ /* 0x000fe20008410000 */
[C---:B------:R-:W-:Y:S05]  /*11080*/  HMMA.16816.F32.BF16 R56, R180.reuse, R4, R56 ;  /* 0x00000004b438723c */ /* 0x040fea0000041838 */
[----:B------:R-:W-:Y:S03]  /*11090*/  FMUL.FTZ R24, R24, UR10 ;  /* 0x0000000a18187c20 */ /* 0x000fe60008410000 */
[----:B------:R-:W-:Y:S03]  /*110a0*/  MUFU.TANH R26, R26 ;  /* 0x0000001a001a7308 */ /* 0x000fe60000002400 */
[----:B------:R-:W-:Y:S01]  /*110b0*/  VIADD R4, R0, 0x8 ;  /* 0x0000000800047836 */ /* 0x000fe20000000000 */
[-C--:B------:R-:W-:Y:S03]  /*110c0*/  HMMA.16816.F32.BF16 R60, R180, R6.reuse, R60 ;  /* 0x00000006b43c723c */ /* 0x080fe6000004183c */
[----:B------:R-:W-:Y:S01]  /*110d0*/  FMUL.FTZ R51, R51, UR10 ;  /* 0x0000000a33337c20 */ /* 0x000fe20008410000 */
[----:B------:R-:W-:Y:S01]  /*110e0*/  ISETP.GE.AND P2, PT, R4, R199, PT ;  /* 0x000000c70400720c */ /* 0x000fe20003f46270 */
[----:B------:R-:W-:Y:S01]  /*110f0*/  FMUL.FTZ R48, R48, UR10 ;  /* 0x0000000a30307c20 */ /* 0x000fe20008410000 */
[----:B------:R-:W-:Y:S01]  /*11100*/  MUFU.TANH R28, R28 ;  /* 0x0000001c001c7308 */ /* 0x000fe20000002400 */
[C---:B------:R-:W-:Y:S01]  /*11110*/  ISETP.GE.AND P0, PT, R4.reuse, R196, PT ;  /* 0x000000c40400720c */ /* 0x040fe20003f06270 */
[C---:B------:R-:W-:Y:S04]  /*11120*/  HMMA.16816.F32.BF16 R64, R172.reuse, R6, R64 ;  /* 0x00000006ac40723c */ /* 0x040fe80000041840 */
[----:B------:R-:W-:Y:S01]  /*11130*/  ISETP.GE.AND P1, PT, R4, R198, PT ;  /* 0x000000c60400720c */ /* 0x000fe20003f26270 */
[----:B------:R-:W-:Y:S03]  /*11140*/  FMUL.FTZ R52, R52, UR10 ;  /* 0x0000000a34347c20 */ /* 0x000fe60008410000 */
[----:B------:R-:W-:Y:S01]  /*11150*/  MUFU.TANH R29, R29 ;  /* 0x0000001d001d7308 */ /* 0x000fe20000002400 */
[----:B------:R-:W-:Y:S02]  /*11160*/  ISETP.GE.AND P5, PT, R4, R197, PT ;  /* 0x000000c50400720c */ /* 0x000fe40003fa6270 */
[----:B------:R-:W-:Y:S01]  /*11170*/  FMUL.FTZ R56, R56, UR10 ;  /* 0x0000000a38387c20 */ /* 0x000fe20008410000 */
[C---:B------:R-:W-:Y:S02]  /*11180*/  ISETP.GE.OR P2, PT, R4.reuse, R201, !P2 ;  /* 0x000000c90400720c */ /* 0x040fe40005746670 */
[----:B------:R-:W-:Y:S01]  /*11190*/  ISETP.GE.OR P0, PT, R4, R200, !P0 ;  /* 0x000000c80400720c */ /* 0x000fe20004706670 */
[----:B------:R-:W-:Y:S01]  /*111a0*/  FMUL.FTZ R58, R58, UR10 ;  /* 0x0000000a3a3a7c20 */ /* 0x000fe20008410000 */
[CC--:B------:R-:W-:Y:S02]  /*111b0*/  ISETP.GE.OR P1, PT, R4.reuse, R203.reuse, !P1 ;  /* 0x000000cb0400720c */ /* 0x0c0fe40004f26670 */
[----:B------:R-:W-:Y:S01]  /*111c0*/  MUFU.TANH R23, R23 ;  /* 0x0000001700177308 */ /* 0x000fe20000002400 */
[----:B------:R-:W-:Y:S01]  /*111d0*/  ISETP.GE.OR P5, PT, R4, R202, !P5 ;  /* 0x000000ca0400720c */ /* 0x000fe20006fa6670 */
[----:B------:R-:W-:Y:S01]  /*111e0*/  FMUL.FTZ R62, R62, UR10 ;  /* 0x0000000a3e3e7c20 */ /* 0x000fe20008410000 */
[----:B------:R-:W4:Y:S01]  /*111f0*/  LDSM.16.M88.4 R4, [R192] ;  /* 0x00000000c004783b */ /* 0x000f220000000200 */
[----:B---3--:R-:W-:Y:S01]  /*11200*/  FSEL R168, R169, -INF , !P1 ;  /* 0xff800000a9a87808 */ /* 0x008fe20004800000 */
[----:B------:R-:W-:Y:S01]  /*11210*/  FMUL.FTZ R63, R63, UR10 ;  /* 0x0000000a3f3f7c20 */ /* 0x000fe20008410000 */
[----:B-1----:R-:W-:Y:S01]  /*11220*/  FSEL R169, R179, -INF , !P3 ;  /* 0xff800000b3a97808 */ /* 0x002fe20005800000 */
[----:B------:R-:W-:Y:S03]  /*11230*/  FMUL.FTZ R54, R54, UR10 ;  /* 0x0000000a36367c20 */ /* 0x000fe60008410000 */
[----:B------:R-:W1:Y:S01]  /*11240*/  MUFU.TANH R24, R24 ;  /* 0x0000001800187308 */ /* 0x000e620000002400 */
[----:B------:R-:W-:Y:S01]  /*11250*/  FMUL.FTZ R49, R49, UR10 ;  /* 0x0000000a31317c20 */ /* 0x000fe20008410000 */
[----:B------:R-:W-:Y:S01]  /*11260*/  FMUL.FTZ R64, R64, UR10 ;  /* 0x0000000a40407c20 */ /* 0x000fe20008410000 */
[----:B------:R-:W-:Y:S01]  /*11270*/  FMUL.FTZ R66, R66, UR10 ;  /* 0x0000000a42427c20 */ /* 0x000fe20008410000 */
[----:B------:R-:W-:Y:S01]  /*11280*/  FSEL R219, R219, -INF , !P0 ;  /* 0xff800000dbdb7808 */ /* 0x000fe20004000000 */
[----:B------:R-:W-:Y:S01]  /*11290*/  FMUL.FTZ R30, R30, UR10 ;  /* 0x0000000a1e1e7c20 */ /* 0x000fe20008410000 */
[----:B------:R-:W-:Y:S01]  /*112a0*/  FSEL R177, R177, -INF , !P5 ;  /* 0xff800000b1b17808 */ /* 0x000fe20006800000 */
[----:B------:R-:W-:Y:S03]  /*112b0*/  FMUL.FTZ R32, R32, UR10 ;  /* 0x0000000a20207c20 */ /* 0x000fe60008410000 */
[----:B------:R-:W-:Y:S01]  /*112c0*/  MUFU.TANH R25, R25 ;  /* 0x0000001900197308 */ /* 0x000fe20000002400 */
[----:B------:R-:W-:Y:S01]  /*112d0*/  FMUL.FTZ R47, R47, UR10 ;  /* 0x0000000a2f2f7c20 */ /* 0x000fe20008410000 */
[----:B------:R-:W-:Y:S01]  /*112e0*/  FMUL.FTZ R55, R55, UR10 ;  /* 0x0000000a37377c20 */ /* 0x000fe20008410000 */
[----:B------:R-:W-:Y:S01]  /*112f0*/  FMUL.FTZ R50, R50, UR10 ;  /* 0x0000000a32327c20 */ /* 0x000fe20008410000 */
[----:B------:R-:W-:Y:S01]  /*11300*/  FMUL.FTZ R45, R45, UR10 ;  /* 0x0000000a2d2d7c20 */ /* 0x000fe20008410000 */
[----:B------:R-:W-:Y:S01]  /*11310*/  FMUL.FTZ R46, R46, UR10 ;  /* 0x0000000a2e2e7c20 */ /* 0x000fe20008410000 */
[----:B------:R-:W-:Y:S01]  /*11320*/  FMUL.FTZ R57, R57, UR10 ;  /* 0x0000000a39397c20 */ /* 0x000fe20008410000 */
[----:B------:R-:W-:Y:S03]  /*11330*/  FMUL.FTZ R59, R59, UR10 ;  /* 0x0000000a3b3b7c20 */ /* 0x000fe60008410000 */
[----:B------:R-:W-:Y:S01]  /*11340*/  MUFU.TANH R171, R30 ;  /* 0x0000001e00ab7308 */ /* 0x000fe20000002400 */
[----:B------:R-:W-:Y:S01]  /*11350*/  FMUL.FTZ R22, R22, UR10 ;  /* 0x0000000a16167c20 */ /* 0x000fe20008410000 */
[----:B------:R-:W-:Y:S01]  /*11360*/  FSEL R224, R224, -INF , !P2 ;  /* 0xff800000e0e07808 */ /* 0x000fe20005000000 */
[----:B------:R-:W-:Y:S01]  /*11370*/  FMUL.FTZ R27, R27, UR10 ;  /* 0x0000000a1b1b7c20 */ /* 0x000fe20008410000 */
[CC--:B------:R-:W-:Y:S01]  /*11380*/  ISETP.GE.AND P2, PT, R2.reuse, R198.reuse, PT ;  /* 0x000000c60200720c */ /* 0x0c0fe20003f46270 */
[----:B------:R-:W-:Y:S01]  /*11390*/  FMUL.FTZ R53, R53, UR10 ;  /* 0x0000000a35357c20 */ /* 0x000fe20008410000 */
[----:B------:R-:W-:Y:S01]  /*113a0*/  FMUL.FTZ R37, R37, UR10 ;  /* 0x0000000a25257c20 */ /* 0x000fe20008410000 */
[----:B------:R-:W-:Y:S03]  /*113b0*/  FMUL.FTZ R39, R39, UR10 ;  /* 0x0000000a27277c20 */ /* 0x000fe60008410000 */
[----:B------:R-:W3:Y:S01]  /*113c0*/  MUFU.TANH R22, R22 ;  /* 0x0000001600167308 */ /* 0x000ee20000002400 */
[----:B------:R-:W-:Y:S01]  /*113d0*/  ISETP.GE.OR P2, PT, R2, R203, !P2 ;  /* 0x000000cb0200720c */ /* 0x000fe20005746670 */
[----:B------:R-:W-:Y:S02]  /*113e0*/  VIADD R2, R0, 0x10 ;  /* 0x0000001000027836 */ /* 0x000fe40000000000 */
[----:B------:R-:W-:Y:S01]  /*113f0*/  FMUL.FTZ R40, R40, UR10 ;  /* 0x0000000a28287c20 */ /* 0x000fe20008410000 */
[----:B------:R-:W-:Y:S01]  /*11400*/  FMUL.FTZ R41, R41, UR10 ;  /* 0x0000000a29297c20 */ /* 0x000fe20008410000 */
[----:B--2---:R-:W-:Y:S01]  /*11410*/  FSEL R38, R205, -INF , !P2 ;  /* 0xff800000cd267808 */ /* 0x004fe20005000000 */
[----:B------:R-:W-:Y:S01]  /*11420*/  FMUL.FTZ R42, R42, UR10 ;  /* 0x0000000a2a2a7c20 */ /* 0x000fe20008410000 */
[C---:B------:R-:W-:Y:S02]  /*11430*/  ISETP.GE.AND P0, PT, R2.reuse, R198, PT ;  /* 0x000000c60200720c */ /* 0x040fe40003f06270 */
[----:B------:R-:W-:Y:S01]  /*11440*/  MUFU.TANH R27, R27 ;  /* 0x0000001b001b7308 */ /* 0x000fe20000002400 */
[C---:B------:R-:W-:Y:S01]  /*11450*/  ISETP.GE.AND P6, PT, R2.reuse, R197, PT ;  /* 0x000000c50200720c */ /* 0x040fe20003fc6270 */
[----:B------:R-:W-:Y:S01]  /*11460*/  FMUL.FTZ R43, R43, UR10 ;  /* 0x0000000a2b2b7c20 */ /* 0x000fe20008410000 */
[-C--:B----4-:R-:W-:Y:S03]  /*11470*/  HMMA.16816.F32.BF16 R68, R172, R4.reuse, R68 ;  /* 0x00000004ac44723c */ /* 0x090fe60000041844 */
[----:B------:R-:W-:Y:S01]  /*11480*/  ISETP.GE.AND P1, PT, R2, R199, PT ;  /* 0x000000c70200720c */ /* 0x000fe20003f26270 */
[----:B------:R-:W-:Y:S03]  /*11490*/  FMUL.FTZ R44, R44, UR10 ;  /* 0x0000000a2c2c7c20 */ /* 0x000fe60008410000 */
[----:B------:R-:W-:Y:S01]  /*114a0*/  MUFU.TANH R12, R35 ;  /* 0x00000023000c7308 */ /* 0x000fe20000002400 */
[C---:B------:R-:W-:Y:S04]  /*114b0*/  HMMA.16816.F32.BF16 R72, R180.reuse, R4, R72 ;  /* 0x00000004b448723c */ /* 0x040fe80000041848 */
[----:B------:R-:W-:Y:S01]  /*114c0*/  ISETP.GE.OR P1, PT, R2, R201, !P1 ;  /* 0x000000c90200720c */ /* 0x000fe20004f26670 */
[----:B------:R-:W-:Y:S01]  /*114d0*/  FMUL.FTZ R60, R60, UR10 ;  /* 0x0000000a3c3c7c20 */ /* 0x000fe20008410000 */
[-C--:B------:R-:W-:Y:S03]  /*114e0*/  HMMA.16816.F32.BF16 R76, R180, R6.reuse, R76 ;  /* 0x00000006b44c723c */ /* 0x080fe6000004184c */
[----:B------:R-:W-:Y:S01]  /*114f0*/  MUFU.TANH R176, R31 ;  /* 0x0000001f00b07308 */ /* 0x000fe20000002400 */
[----:B------:R-:W-:Y:S01]  /*11500*/  ISETP.GE.AND P5, PT, R2, R196, PT ;  /* 0x000000c40200720c */ /* 0x000fe20003fa6270 */
[----:B------:R-:W-:Y:S01]  /*11510*/  VIADD R4, R0, 0x21 ;  /* 0x0000002100047836 */ /* 0x000fe20000000000 */
[C---:B------:R-:W-:Y:S07]  /*11520*/  HMMA.16816.F32.BF16 R80, R172.reuse, R6, R80 ;  /* 0x00000006ac50723c */ /* 0x040fee0000041850 */
[----:B------:R-:W-:Y:S01]  /*11530*/  MUFU.TANH R16, R32 ;  /* 0x0000002000107308 */ /* 0x000fe20000002400 */
[----:B------:R-:W-:Y:S03]  /*11540*/  ISETP.GE.OR P5, PT, R2, R200, !P5 ;  /* 0x000000c80200720c */ /* 0x000fe60006fa6670 */
[----:B------:R-:W-:Y:S01]  /*11550*/  FMUL.FTZ R61, R61, UR10 ;  /* 0x0000000a3d3d7c20 */ /* 0x000fe20008410000 */
[----:B------:R-:W-:Y:S01]  /*11560*/  FMUL.FTZ R69, R69, UR10 ;  /* 0x0000000a45457c20 */ /* 0x000fe20008410000 */
[----:B-1----:R-:W-:Y:S01]  /*11570*/  FSEL R210, R24, -INF , !P1 ;  /* 0xff80000018d27808 */ /* 0x002fe20004800000 */
[----:B------:R-:W-:Y:S01]  /*11580*/  FMUL.FTZ R70, R70, UR10 ;  /* 0x0000000a46467c20 */ /* 0x000fe20008410000 */
[----:B------:R-:W-:Y:S02]  /*11590*/  ISETP.GE.AND P1, PT, R8, R198, PT ;  /* 0x000000c60800720c */ /* 0x000fe40003f26270 */
[----:B------:R-:W-:Y:S01]  /*115a0*/  MUFU.TANH R15, R34 ;  /* 0x00000022000f7308 */ /* 0x000fe20000002400 */
[----:B------:R-:W-:Y:S01]  /*115b0*/  FSEL R208, R26, -INF , !P5 ;  /* 0xff8000001ad07808 */ /* 0x000fe20006800000 */
[----:B------:R-:W-:Y:S01]  /*115c0*/  FMUL.FTZ R74, R74, UR10 ;  /* 0x0000000a4a4a7c20 */ /* 0x000fe20008410000 */
[-C--:B------:R-:W-:Y:S01]  /*115d0*/  ISETP.GE.OR P1, PT, R8, R203.reuse, !P1 ;  /* 0x000000cb0800720c */ /* 0x080fe20004f26670 */
[----:B------:R-:W-:Y:S01]  /*115e0*/  FMUL.FTZ R75, R75, UR10 ;  /* 0x0000000a4b4b7c20 */ /* 0x000fe20008410000 */
[----:B------:R-:W-:Y:S01]  /*115f0*/  ISETP.GE.OR P0, PT, R2, R203, !P0 ;  /* 0x000000cb0200720c */ /* 0x000fe20004706670 */
[----:B------:R-:W-:Y:S01]  /*11600*/  FMUL.FTZ R67, R67, UR10 ;  /* 0x0000000a43437c20 */ /* 0x000fe20008410000 */
[----:B------:R-:W-:Y:S03]  /*11610*/  FMUL.FTZ R76, R76, UR10 ;  /* 0x0000000a4c4c7c20 */ /* 0x000fe60008410000 */
[----:B------:R-:W-:Y:S01]  /*11620*/  MUFU.TANH R35, R54 ;  /* 0x0000003600237308 */ /* 0x000fe20000002400 */
[----:B------:R-:W-:Y:S01]  /*11630*/  FMUL.FTZ R77, R77, UR10 ;  /* 0x0000000a4d4d7c20 */ /* 0x000fe20008410000 */
[----:B------:R-:W-:Y:S01]  /*11640*/  ISETP.GE.OR P6, PT, R2, R202, !P6 ;  /* 0x000000ca0200720c */ /* 0x000fe200077c6670 */
[----:B------:R-:W-:Y:S01]  /*11650*/  VIADD R2, R0, 0x11 ;  /* 0x0000001100027836 */ /* 0x000fe20000000000 */
[----:B------:R-:W-:Y:S01]  /*11660*/  FSEL R212, R20, -INF , !P0 ;  /* 0xff80000014d47808 */ /* 0x000fe20004000000 */
[----:B------:R-:W-:Y:S01]  /*11670*/  FMUL.FTZ R68, R68, UR10 ;  /* 0x0000000a44447c20 */ /* 0x000fe20008410000 */
[----:B---3--:R-:W-:Y:S01]  /*11680*/  FSEL R215, R22, -INF , !P6 ;  /* 0xff80000016d77808 */ /* 0x008fe20007000000 */
[----:B------:R-:W-:Y:S03]  /*11690*/  FMUL.FTZ R65, R65, UR10 ;  /* 0x0000000a41417c20 */ /* 0x000fe60008410000 */
[----:B------:R-:W-:Y:S01]  /*116a0*/  MUFU.TANH R30, R53 ;  /* 0x00000035001e7308 */ /* 0x000fe20000002400 */
[C---:B------:R-:W-:Y:S01]  /*116b0*/  ISETP.GE.AND P2, PT, R2.reuse, R198, PT ;  /* 0x000000c60200720c */ /* 0x040fe20003f46270 */
[----:B------:R-:W-:Y:S01]  /*116c0*/  FMUL.FTZ R71, R71, UR10 ;  /* 0x0000000a47477c20 */ /* 0x000fe20008410000 */
[----:B------:R-:W-:Y:S01]  /*116d0*/  ISETP.GE.AND P3, PT, R2, R197, PT ;  /* 0x000000c50200720c */ /* 0x000fe20003f66270 */
[----:B------:R-:W-:Y:S01]  /*116e0*/  FMUL.FTZ R72, R72, UR10 ;  /* 0x0000000a48487c20 */ /* 0x000fe20008410000 */
[C---:B------:R-:W-:Y:S01]  /*116f0*/  ISETP.GE.AND P0, PT, R2.reuse, R199, PT ;  /* 0x000000c70200720c */ /* 0x040fe20003f06270 */
[----:B------:R-:W-:Y:S01]  /*11700*/  FMUL.FTZ R73, R73, UR10 ;  /* 0x0000000a49497c20 */ /* 0x000fe20008410000 */
[C---:B------:R-:W-:Y:S03]  /*11710*/  ISETP.GE.AND P6, PT, R2.reuse, R196, PT ;  /* 0x000000c40200720c */ /* 0x040fe60003fc6270 */
[----:B------:R-:W1:Y:S01]  /*11720*/  MUFU.TANH R17, R33 ;  /* 0x0000002100117308 */ /* 0x000e620000002400 */
[----:B------:R-:W-:Y:S01]  /*11730*/  ISETP.GE.OR P2, PT, R2, R203, !P2 ;  /* 0x000000cb0200720c */ /* 0x000fe20005746670 */
[----:B------:R-:W-:Y:S01]  /*11740*/  FMUL.FTZ R78, R78, UR10 ;  /* 0x0000000a4e4e7c20 */ /* 0x000fe20008410000 */
[----:B------:R-:W-:Y:S01]  /*11750*/  ISETP.GE.OR P3, PT, R2, R202, !P3 ;  /* 0x000000ca0200720c */ /* 0x000fe20005f66670 */
[----:B------:R-:W-:Y:S01]  /*11760*/  FMUL.FTZ R79, R79, UR10 ;  /* 0x0000000a4f4f7c20 */ /* 0x000fe20008410000 */
[----:B------:R-:W-:Y:S01]  /*11770*/  FSEL R206, R21, -INF , !P2 ;  /* 0xff80000015ce7808 */ /* 0x000fe20005000000 */
[----:B------:R-:W-:Y:S01]  /*11780*/  FMUL.FTZ R80, R80, UR10 ;  /* 0x0000000a50507c20 */ /* 0x000fe20008410000 */
[----:B------:R-:W-:Y:S03]  /*11790*/  ISETP.GE.AND P2, PT, R8, R199, PT ;  /* 0x000000c70800720c */ /* 0x000fe60003f46270 */
[----:B------:R-:W2:Y:S01]  /*117a0*/  MUFU.TANH R36, R36 ;  /* 0x0000002400247308 */ /* 0x000ea20000002400 */
[-C--:B------:R-:W-:Y:S01]  /*117b0*/  ISETP.GE.OR P0, PT, R2, R201.reuse, !P0 ;  /* 0x000000c90200720c */ /* 0x080fe20004706670 */
[----:B------:R-:W-:Y:S01]  /*117c0*/  FMUL.FTZ R82, R82, UR10 ;  /* 0x0000000a52527c20 */ /* 0x000fe20008410000 */
[C---:B------:R-:W-:Y:S01]  /*117d0*/  ISETP.GE.OR P2, PT, R8.reuse, R201, !P2 ;  /* 0x000000c90800720c */ /* 0x040fe20005746670 */
[----:B------:R-:W-:Y:S01]  /*117e0*/  FMUL.FTZ R81, R81, UR10 ;  /* 0x0000000a51517c20 */ /* 0x000fe20008410000 */
[----:B------:R-:W-:Y:S01]  /*117f0*/  FSEL R209, R25, -INF , !P0 ;  /* 0xff80000019d17808 */ /* 0x000fe20004000000 */
[----:B------:R-:W-:Y:S01]  /*11800*/  FMUL.FTZ R83, R83, UR10 ;  /* 0x0000000a53537c20 */ /* 0x000fe20008410000 */
[----:B------:R-:W-:Y:S03]  /*11810*/  ISETP.GE.AND P0, PT, R8, R197, PT ;  /* 0x000000c50800720c */ /* 0x000fe60003f06270 */
[----:B------:R1:W-:Y:S01]  /*11820*/  MUFU.TANH R31, R48 ;  /* 0x00000030001f7308 */ /* 0x0003e20000002400 */
[----:B------:R-:W-:Y:S01]  /*11830*/  ISETP.GE.OR P6, PT, R2, R200, !P6 ;  /* 0x000000c80200720c */ /* 0x000fe200077c6670 */
[----:B------:R-:W-:Y:S01]  /*11840*/  VIADD R2, R0, 0x19 ;  /* 0x0000001900027836 */ /* 0x000fe20000000000 */
[----:B------:R-:W-:Y:S02]  /*11850*/  ISETP.GE.OR P0, PT, R8, R202, !P0 ;  /* 0x000000ca0800720c */ /* 0x000fe40004706670 */
[----:B------:R-:W-:Y:S02]  /*11860*/  FSEL R205, R28, -INF , !P2 ;  /* 0xff8000001ccd7808 */ /* 0x000fe40005000000 */
[CC--:B------:R-:W-:Y:S03]  /*11870*/  ISETP.GE.AND P2, PT, R2.reuse, R198.reuse, PT ;  /* 0x000000c60200720c */ /* 0x0c0fe60003f46270 */
[----:B------:R3:W-:Y:S01]  /*11880*/  MUFU.TANH R34, R52 ;  /* 0x0000003400227308 */ /* 0x0007e20000002400 */
[C---:B------:R-:W-:Y:S02]  /*11890*/  ISETP.GE.AND P5, PT, R2.reuse, R199, PT ;  /* 0x000000c70200720c */ /* 0x040fe40003fa6270 */
[C---:B------:R-:W-:Y:S02]  /*118a0*/  ISETP.GE.OR P2, PT, R2.reuse, R203, !P2 ;  /* 0x000000cb0200720c */ /* 0x040fe40005746670 */
[----:B------:R-:W-:Y:S02]  /*118b0*/  ISETP.GE.OR P5, PT, R2, R201, !P5 ;  /* 0x000000c90200720c */ /* 0x000fe40006fa6670 */
[----:B------:R-:W-:Y:S03]  /*118c0*/  FSEL R211, R23, -INF , !P3 ;  /* 0xff80000017d37808 */ /* 0x000fe60005800000 */
[----:B------:R2:W-:Y:S01]  /*118d0*/  MUFU.TANH R13, R58 ;  /* 0x0000003a000d7308 */ /* 0x0005e20000002400 */
[----:B------:R-:W-:Y:S02]  /*118e0*/  FSEL R179, R29, -INF , !P5 ;  /* 0xff8000001db37808 */ /* 0x000fe40006800000 */
[----:B-1----:R-:W-:Y:S02]  /*118f0*/  FSEL R48, R17, -INF , !P2 ;  /* 0xff80000011307808 */ /* 0x002fe40005000000 */
[----:B------:R-:W-:Y:S02]  /*11900*/  ISETP.GE.AND P2, PT, R4, R198, PT ;  /* 0x000000c60400720c */ /* 0x000fe40003f46270 */
[----:B------:R-:W-:Y:S03]  /*11910*/  ISETP.GE.AND P5, PT, R2, R197, PT ;  /* 0x000000c50200720c */ /* 0x000fe60003fa6270 */
[----:B------:R-:W1:Y:S01]  /*11920*/  MUFU.TANH R37, R37 ;  /* 0x0000002500257308 */ /* 0x000e620000002400 */
[----:B------:R-:W-:Y:S02]  /*11930*/  ISETP.GE.OR P2, PT, R4, R203, !P2 ;  /* 0x000000cb0400720c */ /* 0x000fe40005746670 */
[----:B------:R-:W-:Y:S02]  /*11940*/  ISETP.GE.OR P5, PT, R2, R202, !P5 ;  /* 0x000000ca0200720c */ /* 0x000fe40006fa6670 */
[----:B------:R-:W-:Y:S02]  /*11950*/  ISETP.GE.AND P3, PT, R8, R196, PT ;  /* 0x000000c40800720c */ /* 0x000fe40003f66270 */
[----:B---3--:R-:W-:Y:S03]  /*11960*/  FSEL R52, R12, -INF , !P5 ;  /* 0xff8000000c347808 */ /* 0x008fe60006800000 */
[----:B------:R-:W3:Y:S01]  /*11970*/  MUFU.TANH R39, R39 ;  /* 0x0000002700277308 */ /* 0x000ee20000002400 */
[-C--:B------:R-:W-:Y:S02]  /*11980*/  ISETP.GE.AND P5, PT, R4, R197.reuse, PT ;  /* 0x000000c50400720c */ /* 0x080fe40003fa6270 */
[----:B------:R-:W-:Y:S01]  /*11990*/  ISETP.GE.OR P3, PT, R8, R200, !P3 ;  /* 0x000000c80800720c */ /* 0x000fe20005f66670 */
[----:B------:R-:W-:Y:S01]  /*119a0*/  VIADD R8, R0, 0x31 ;  /* 0x0000003100087836 */ /* 0x000fe20000000000 */
[----:B------:R-:W-:Y:S02]  /*119b0*/  ISETP.GE.OR P5, PT, R4, R202, !P5 ;  /* 0x000000ca0400720c */ /* 0x000fe40006fa6670 */
[----:B------:R-:W-:Y:S03]  /*119c0*/  FSEL R171, R171, -INF , !P3 ;  /* 0xff800000abab7808 */ /* 0x000fe60005800000 */
[----:B------:R-:W-:Y:S01]  /*119d0*/  MUFU.TANH R40, R40 ;  /* 0x0000002800287308 */ /* 0x000fe20000002400 */
[----:B------:R-:W-:Y:S02]  /*119e0*/  FSEL R207, R27, -INF , !P6 ;  /* 0xff8000001bcf7808 */ /* 0x000fe40007000000 */
[----:B------:R-:W-:Y:S02]  /*119f0*/  ISETP.GE.AND P6, PT, R2, R196, PT ;  /* 0x000000c40200720c */ /* 0x000fe40003fc6270 */
[----:B------:R-:W-:Y:S02]  /*11a00*/  FSEL R53, R16, -INF , !P1 ;  /* 0xff80000010357808 */ /* 0x000fe40004800000 */
[----:B------:R-:W-:Y:S03]  /*11a10*/  ISETP.GE.OR P6, PT, R2, R200, !P6 ;  /* 0x000000c80200720c */ /* 0x000fe600077c6670 */
[----:B------:R-:W4:Y:S01]  /*11a20*/  MUFU.TANH R41, R41 ;  /* 0x0000002900297308 */ /* 0x000f220000002400 */
[----:B------:R-:W-:Y:S01]  /*11a30*/  VIADD R2, R0, 0x20 ;  /* 0x0000002000027836 */ /* 0x000fe20000000000 */
[----:B------:R-:W-:Y:S02]  /*11a40*/  FSEL R54, R15, -INF , !P0 ;  /* 0xff8000000f367808 */ /* 0x000fe40004000000 */
[----:B------:R-:W-:Y:S02]  /*11a50*/  FSEL R176, R176, -INF , !P6 ;  /* 0xff800000b0b07808 */ /* 0x000fe40007000000 */
[C---:B------:R-:W-:Y:S04]  /*11a60*/  ISETP.GE.AND P3, PT, R2.reuse, R198, PT ;  /* 0x000000c60200720c */ /* 0x040fe80003f66270 */
[----:B------:R1:W-:Y:S01]  /*11a70*/  MUFU.TANH R18, R47 ;  /* 0x0000002f00127308 */ /* 0x0003e20000002400 */
[C---:B------:R-:W-:Y:S02]  /*11a80*/  ISETP.GE.AND P6, PT, R2.reuse, R197, PT ;  /* 0x000000c50200720c */ /* 0x040fe40003fc6270 */
[C---:B------:R-:W-:Y:S02]  /*11a90*/  ISETP.GE.OR P3, PT, R2.reuse, R203, !P3 ;  /* 0x000000cb0200720c */ /* 0x040fe40005f66670 */
[----:B------:R-:W-:Y:S02]  /*11aa0*/  ISETP.GE.OR P6, PT, R2, R202, !P6 ;  /* 0x000000ca0200720c */ /* 0x000fe400077c6670 */
[----:B--2---:R-:W-:Y:S03]  /*11ab0*/  FSEL R58, R36, -INF , !P3 ;  /* 0xff800000243a7808 */ /* 0x004fe60005800000 */
[----:B------:R3:W-:Y:S01]  /*11ac0*/  MUFU.TANH R11, R51 ;  /* 0x00000033000b7308 */ /* 0x0007e20000002400 */
[-C--:B------:R-:W-:Y:S02]  /*11ad0*/  ISETP.GE.AND P3, PT, R4, R199.reuse, PT ;  /* 0x000000c70400720c */ /* 0x080fe40003f66270 */
[----:B------:R-:W-:Y:S02]  /*11ae0*/  ISETP.GE.AND P1, PT, R2, R199, PT ;  /* 0x000000c70200720c */ /* 0x000fe40003f26270 */
[-C--:B------:R-:W-:Y:S02]  /*11af0*/  ISETP.GE.OR P3, PT, R4, R201.reuse, !P3 ;  /* 0x000000c90400720c */ /* 0x080fe40005f66670 */
[C---:B------:R-:W-:Y:S03]  /*11b00*/  ISETP.GE.AND P0, PT, R2.reuse, R196, PT ;  /* 0x000000c40200720c */ /* 0x040fe60003f06270 */
[----:B------:R4:W-:Y:S01]  /*11b10*/  MUFU.TANH R32, R55 ;  /* 0x0000003700207308 */ /* 0x0009e20000002400 */
[C---:B------:R-:W-:Y:S02]  /*11b20*/  ISETP.GE.OR P1, PT, R2.reuse, R201, !P1 ;  /* 0x000000c90200720c */ /* 0x040fe40004f26670 */
[----:B------:R-:W-:Y:S01]  /*11b30*/  ISETP.GE.OR P0, PT, R2, R200, !P0 ;  /* 0x000000c80200720c */ /* 0x000fe20004706670 */
[----:B------:R-:W-:Y:S01]  /*11b40*/  VIADD R2, R0, 0x28 ;  /* 0x0000002800027836 */ /* 0x000fe20000000000 */
[----:B-1----:R-:W-:Y:S05]  /*11b50*/  FSEL R47, R37, -INF , !P2 ;  /* 0xff800000252f7808 */ /* 0x002fea0005000000 */
[----:B------:R1:W-:Y:S01]  /*11b60*/  MUFU.TANH R10, R56 ;  /* 0x00000038000a7308 */ /* 0x0003e20000002400 */
[----:B---3--:R-:W-:Y:S02]  /*11b70*/  FSEL R51, R39, -INF , !P5 ;  /* 0xff80000027337808 */ /* 0x008fe40006800000 */
[C---:B------:R-:W-:Y:S02]  /*11b80*/  ISETP.GE.AND P2, PT, R2.reuse, R199, PT ;  /* 0x000000c70200720c */ /* 0x040fe40003f46270 */
[C---:B------:R-:W-:Y:S02]  /*11b90*/  ISETP.GE.AND P5, PT, R2.reuse, R196, PT ;  /* 0x000000c40200720c */ /* 0x040fe40003fa6270 */
[C---:B------:R-:W-:Y:S03]  /*11ba0*/  ISETP.GE.OR P2, PT, R2.reuse, R201, !P2 ;  /* 0x000000c90200720c */ /* 0x040fe60005746670 */
[----:B------:R2:W-:Y:S01]  /*11bb0*/  MUFU.TANH R21, R69 ;  /* 0x0000004500157308 */ /* 0x0005e20000002400 */
[----:B----4-:R-:W-:Y:S02]  /*11bc0*/  FSEL R55, R41, -INF , !P3 ;  /* 0xff80000029377808 */ /* 0x010fe40005800000 */
[C---:B------:R-:W-:Y:S02]  /*11bd0*/  ISETP.GE.AND P3, PT, R2.reuse, R197, PT ;  /* 0x000000c50200720c */ /* 0x040fe40003f66270 */
[C---:B------:R-:W-:Y:S02]  /*11be0*/  ISETP.GE.OR P5, PT, R2.reuse, R200, !P5 ;  /* 0x000000c80200720c */ /* 0x040fe40006fa6670 */
[----:B------:R-:W-:Y:S03]  /*11bf0*/  ISETP.GE.OR P3, PT, R2, R202, !P3 ;  /* 0x000000ca0200720c */ /* 0x000fe60005f66670 */
[----:B------:R-:W3:Y:S01]  /*11c00*/  MUFU.TANH R42, R42 ;  /* 0x0000002a002a7308 */ /* 0x000ee20000002400 */
[----:B-1----:R-:W-:Y:S02]  /*11c10*/  FSEL R56, R40, -INF , !P1 ;  /* 0xff80000028387808 */ /* 0x002fe40004800000 */
[C---:B------:R-:W-:Y:S04]  /*11c20*/  ISETP.GE.AND P1, PT, R2.reuse, R198, PT ;  /* 0x000000c60200720c */ /* 0x040fe80003f26270 */
[----:B------:R-:W-:Y:S03]  /*11c30*/  ISETP.GE.OR P1, PT, R2, R203, !P1 ;  /* 0x000000cb0200720c */ /* 0x000fe60004f26670 */
[----:B------:R3:W1:Y:S01]  /*11c40*/  MUFU.TANH R33, R50 ;  /* 0x0000003200217308 */ /* 0x0006620000002400 */
[----:B--2---:R-:W-:Y:S01]  /*11c50*/  FSEL R69, R9, -INF , !P6 ;  /* 0xff80000009457808 */ /* 0x004fe20007000000 */
[----:B------:R-:W-:Y:S01]  /*11c60*/  VIADD R2, R0, 0x29 ;  /* 0x0000002900027836 */ /* 0x000fe20000000000 */
[C---:B------:R-:W-:Y:S02]  /*11c70*/  ISETP.GE.AND P6, PT, R4.reuse, R196, PT ;  /* 0x000000c40400720c */ /* 0x040fe40003fc6270 */
[----:B------:R-:W-:Y:S02]  /*11c80*/  FSEL R31, R31, -INF , !P1 ;  /* 0xff8000001f1f7808 */ /* 0x000fe40004800000 */
[----:B------:R-:W-:Y:S03]  /*11c90*/  ISETP.GE.OR P6, PT, R4, R200, !P6 ;  /* 0x000000c80400720c */ /* 0x000fe600077c6670 */
[----:B------:R-:W2:Y:S01]  /*11ca0*/  MUFU.TANH R43, R43 ;  /* 0x0000002b002b7308 */ /* 0x000ea20000002400 */
[----:B------:R-:W4:Y:S09]  /*11cb0*/  LDSM.16.M88.4 R4, [R191] ;  /* 0x00000000bf04783b */ /* 0x000f320000000200 */
[----:B------:R-:W-:Y:S01]  /*11cc0*/  MUFU.TANH R62, R62 ;  /* 0x0000003e003e7308 */ /* 0x000fe20000002400 */
[----:B---3--:R-:W-:Y:S02]  /*11cd0*/  FSEL R50, R42, -INF , !P0 ;  /* 0xff8000002a327808 */ /* 0x008fe40004000000 */
[C---:B------:R-:W-:Y:S02]  /*11ce0*/  ISETP.GE.AND P0, PT, R2.reuse, R199, PT ;  /* 0x000000c70200720c */ /* 0x040fe40003f06270 */
[----:B-1----:R-:W-:Y:S02]  /*11cf0*/  FSEL R33, R33, -INF , !P3 ;  /* 0xff80000021217808 */ /* 0x002fe40005800000 */
[----:B------:R-:W-:Y:S03]  /*11d00*/  ISETP.GE.OR P0, PT, R2, R201, !P0 ;  /* 0x000000c90200720c */ /* 0x000fe60004706670 */
[----:B------:R-:W-:Y:S10]  /*11d10*/  MUFU.TANH R63, R63 ;  /* 0x0000003f003f7308 */ /* 0x000ff40000002400 */
[----:B------:R-:W-:Y:S10]  /*11d20*/  MUFU.TANH R64, R64 ;  /* 0x0000004000407308 */ /* 0x000ff40000002400 */
[----:B------:R-:W-:Y:S10]  /*11d30*/  MUFU.TANH R66, R66 ;  /* 0x0000004200427308 */ /* 0x000ff40000002400 */
[----:B------:R-:W-:Y:S01]  /*11d40*/  MUFU.TANH R74, R74 ;  /* 0x0000004a004a7308 */ /* 0x000fe20000002400 */
[-C--:B----4-:R-:W-:Y:S06]  /*11d50*/  HMMA.16816.F32.BF16 R84, R172, R4.reuse, R84 ;  /* 0x00000004ac54723c */ /* 0x090fec0000041854 */
[C---:B------:R-:W-:Y:S03]  /*11d60*/  HMMA.16816.F32.BF16 R88, R180.reuse, R4, R88 ;  /* 0x00000004b458723c */ /* 0x040fe60000041858 */
[----:B------:R-:W-:Y:S03]  /*11d70*/  MUFU.TANH R75, R75 ;  /* 0x0000004b004b7308 */ /* 0x000fe60000002400 */
        /* <DEDUP_REMOVED lines=8> */
[----:B------:R-:W-:Y:S01]  /*11e00*/  FMUL.FTZ R87, R87, UR10 ;  /* 0x0000000a57577c20 */ /* 0x000fe20008410000 */
[----:B------:R-:W-:Y:S03]  /*11e10*/  FMUL.FTZ R88, R88, UR10 ;  /* 0x0000000a58587c20 */ /* 0x000fe60008410000 */
[----:B------:R2:W-:Y:S01]  /*11e20*/  MUFU.TANH R14, R49 ;  /* 0x00000031000e7308 */ /* 0x0005e20000002400 */
[----:B------:R-:W-:Y:S01]  /*11e30*/  FMUL.FTZ R89, R89, UR10 ;  /* 0x0000000a59597c20 */ /* 0x000fe20008410000 */
[----:B------:R-:W-:Y:S01]  /*11e40*/  FMUL.FTZ R91, R91, UR10 ;  /* 0x0000000a5b5b7c20 */ /* 0x000fe20008410000 */
[----:B------:R-:W-:Y:S01]  /*11e50*/  FMUL.FTZ R90, R90, UR10 ;  /* 0x0000000a5a5a7c20 */ /* 0x000fe20008410000 */
[----:B------:R-:W-:Y:S01]  /*11e60*/  FMUL.FTZ R94, R94, UR10 ;  /* 0x0000000a5e5e7c20 */ /* 0x000fe20008410000 */
[----:B------:R-:W-:Y:S01]  /*11e70*/  FMUL.FTZ R95, R95, UR10 ;  /* 0x0000000a5f5f7c20 */ /* 0x000fe20008410000 */
[----:B------:R-:W-:Y:S04]  /*11e80*/  FMUL.FTZ R92, R92, UR10 ;  /* 0x0000000a5c5c7c20 */ /* 0x000fe80008410000 */
[----:B------:R-:W1:Y:S01]  /*11e90*/  MUFU.TANH R45, R45 ;  /* 0x0000002d002d7308 */ /* 0x000e620000002400 */
[----:B------:R-:W-:Y:S01]  /*11ea0*/  FMUL.FTZ R93, R93, UR10 ;  /* 0x0000000a5d5d7c20 */ /* 0x000fe20008410000 */
[----:B------:R-:W-:Y:S01]  /*11eb0*/  FMUL.FTZ R96, R96, UR10 ;  /* 0x0000000a60607c20 */ /* 0x000fe20008410000 */
[----:B------:R-:W-:Y:S01]  /*11ec0*/  FMUL.FTZ R98, R98, UR10 ;  /* 0x0000000a62627c20 */ /* 0x000fe20008410000 */
[----:B------:R-:W-:Y:S01]  /*11ed0*/  FMUL.FTZ R97, R97, UR10 ;  /* 0x0000000a61617c20 */ /* 0x000fe20008410000 */
[----:B------:R-:W-:Y:S05]  /*11ee0*/  FMUL.FTZ R99, R99, UR10 ;  /* 0x0000000a63637c20 */ /* 0x000fea0008410000 */
[----:B------:R-:W-:Y:S01]  /*11ef0*/  MUFU.TANH R57, R57 ;  /* 0x0000003900397308 */ /* 0x000fe20000002400 */
[----:B--2---:R-:W-:Y:S02]  /*11f00*/  FSEL R49, R43, -INF , !P6 ;  /* 0xff8000002b317808 */ /* 0x004fe40007000000 */
[C---:B------:R-:W-:Y:S04]  /*11f10*/  ISETP.GE.AND P6, PT, R2.reuse, R196, PT ;  /* 0x000000c40200720c */ /* 0x040fe80003fc6270 */
[C---:B------:R-:W-:Y:S03]  /*11f20*/  ISETP.GE.OR P6, PT, R2.reuse, R200, !P6 ;  /* 0x000000c80200720c */ /* 0x040fe600077c6670 */
[----:B------:R-:W-:Y:S01]  /*11f30*/  MUFU.TANH R59, R59 ;  /* 0x0000003b003b7308 */ /* 0x000fe20000002400 */
[----:B-1----:R-:W-:Y:S02]  /*11f40*/  FSEL R45, R45, -INF , !P0 ;  /* 0xff8000002d2d7808 */ /* 0x002fe40004000000 */
[-C--:B------:R-:W-:Y:S02]  /*11f50*/  ISETP.GE.AND P0, PT, R2, R197.reuse, PT ;  /* 0x000000c50200720c */ /* 0x080fe40003f06270 */
[----:B------:R-:W-:Y:S02]  /*11f60*/  FSEL R37, R18, -INF , !P6 ;  /* 0xff80000012257808 */ /* 0x000fe40007000000 */
[-C--:B------:R-:W-:Y:S03]  /*11f70*/  ISETP.GE.OR P0, PT, R2, R202.reuse, !P0 ;  /* 0x000000ca0200720c */ /* 0x080fe60004706670 */
[----:B------:R-:W-:Y:S01]  /*11f80*/  MUFU.TANH R70, R70 ;  /* 0x0000004600467308 */ /* 0x000fe20000002400 */
[----:B------:R-:W-:Y:S02]  /*11f90*/  FSEL R29, R11, -INF , !P0 ;  /* 0xff8000000b1d7808 */ /* 0x000fe40004000000 */
[C---:B------:R-:W-:Y:S07]  /*11fa0*/  ISETP.GE.AND P0, PT, R8.reuse, R197, PT ;  /* 0x000000c50800720c */ /* 0x040fee0003f06270 */
[----:B------:R-:W1:Y:S01]  /*11fb0*/  MUFU.TANH R44, R44 ;  /* 0x0000002c002c7308 */ /* 0x000e620000002400 */
[----:B------:R-:W-:Y:S04]  /*11fc0*/  ISETP.GE.OR P0, PT, R8, R202, !P0 ;  /* 0x000000ca0800720c */ /* 0x000fe80004706670 */
[----:B------:R-:W-:Y:S05]  /*11fd0*/  FSEL R32, R32, -INF , !P0 ;  /* 0xff80000020207808 */ /* 0x000fea0004000000 */
[----:B------:R1:W2:Y:S10]  /*11fe0*/  MUFU.TANH R19, R46 ;  /* 0x0000002e00137308 */ /* 0x0002b40000002400 */
[----:B------:R-:W3:Y:S10]  /*11ff0*/  MUFU.TANH R60, R60 ;  /* 0x0000003c003c7308 */ /* 0x000ef40000002400 */
[----:B------:R-:W4:Y:S01]  /*12000*/  MUFU.TANH R61, R61 ;  /* 0x0000003d003d7308 */ /* 0x000f220000002400 */
[----:B-1----:R-:W-:Y:S02]  /*12010*/  FSEL R46, R44, -INF , !P2 ;  /* 0xff8000002c2e7808 */ /* 0x002fe40005000000 */
[CC--:B------:R-:W-:Y:S02]  /*12020*/  ISETP.GE.AND P2, PT, R2.reuse, R198.reuse, PT ;  /* 0x000000c60200720c */ /* 0x0c0fe40003f46270 */
[----:B--2---:R-:W-:Y:S02]  /*12030*/  FSEL R44, R19, -INF , !P5 ;  /* 0xff800000132c7808 */ /* 0x004fe40006800000 */
[----:B------:R-:W-:Y:S01]  /*12040*/  ISETP.GE.OR P2, PT, R2, R203, !P2 ;  /* 0x000000cb0200720c */ /* 0x000fe20005746670 */
[----:B------:R-:W-:Y:S02]  /*12050*/  VIADD R2, R0, 0x30 ;  /* 0x0000003000027836 */ /* 0x000fe40000000000 */
[----:B------:R-:W1:Y:S01]  /*12060*/  MUFU.TANH R22, R65 ;  /* 0x0000004100167308 */ /* 0x000e620000002400 */
[----:B------:R-:W-:Y:S02]  /*12070*/  FSEL R28, R14, -INF , !P2 ;  /* 0xff8000000e1c7808 */ /* 0x000fe40005000000 */
[C---:B------:R-:W-:Y:S02]  /*12080*/  ISETP.GE.AND P5, PT, R2.reuse, R198, PT ;  /* 0x000000c60200720c */ /* 0x040fe40003fa6270 */
[C---:B------:R-:W-:Y:S02]  /*12090*/  ISETP.GE.AND P6, PT, R2.reuse, R197, PT ;  /* 0x000000c50200720c */ /* 0x040fe40003fc6270 */
[C---:B------:R-:W-:Y:S03]  /*120a0*/  ISETP.GE.OR P5, PT, R2.reuse, R203, !P5 ;  /* 0x000000cb0200720c */ /* 0x040fe60006fa6670 */
[----:B------:R-:W2:Y:S01]  /*120b0*/  MUFU.TANH R67, R67 ;  /* 0x0000004300437308 */ /* 0x000ea20000002400 */
[CC--:B------:R-:W-:Y:S02]  /*120c0*/  ISETP.GE.AND P1, PT, R2.reuse, R199.reuse, PT ;  /* 0x000000c70200720c */ /* 0x0c0fe40003f26270 */
[----:B------:R-:W-:Y:S02]  /*120d0*/  ISETP.GE.AND P3, PT, R2, R196, PT ;  /* 0x000000c40200720c */ /* 0x000fe40003f66270 */
[----:B------:R-:W-:Y:S02]  /*120e0*/  FSEL R34, R34, -INF , !P5 ;  /* 0xff80000022227808 */ /* 0x000fe40006800000 */
[C---:B------:R-:W-:Y:S03]  /*120f0*/  ISETP.GE.AND P2, PT, R8.reuse, R198, PT ;  /* 0x000000c60800720c */ /* 0x040fe60003f46270 */
[----:B------:R-:W5:Y:S01]  /*12100*/  MUFU.TANH R68, R68 ;  /* 0x0000004400447308 */ /* 0x000f620000002400 */
[----:B------:R-:W-:Y:S02]  /*12110*/  ISETP.GE.AND P5, PT, R8, R199, PT ;  /* 0x000000c70800720c */ /* 0x000fe40003fa6270 */
[C---:B------:R-:W-:Y:S02]  /*12120*/  ISETP.GE.OR P6, PT, R2.reuse, R202, !P6 ;  /* 0x000000ca0200720c */ /* 0x040fe400077c6670 */
[C---:B------:R-:W-:Y:S02]  /*12130*/  ISETP.GE.OR P1, PT, R2.reuse, R201, !P1 ;  /* 0x000000c90200720c */ /* 0x040fe40004f26670 */
[----:B------:R-:W-:Y:S01]  /*12140*/  ISETP.GE.OR P3, PT, R2, R200, !P3 ;  /* 0x000000c80200720c */ /* 0x000fe20005f66670 */
[----:B------:R-:W-:Y:S01]  /*12150*/  VIADD R2, R0, 0x38 ;  /* 0x0000003800027836 */ /* 0x000fe20000000000 */
[C---:B------:R-:W-:Y:S01]  /*12160*/  ISETP.GE.OR P2, PT, R8.reuse, R203, !P2 ;  /* 0x000000cb0800720c */ /* 0x040fe20005746670 */
[----:B------:R-:W5:Y:S01]  /*12170*/  MUFU.TANH R71, R71 ;  /* 0x0000004700477308 */ /* 0x000f620000002400 */
[----:B------:R-:W-:Y:S02]  /*12180*/  ISETP.GE.OR P5, PT, R8, R201, !P5 ;  /* 0x000000c90800720c */ /* 0x000fe40006fa6670 */
[----:B------:R-:W-:Y:S02]  /*12190*/  FSEL R30, R30, -INF , !P2 ;  /* 0xff8000001e1e7808 */ /* 0x000fe40005000000 */
[----:B------:R-:W-:Y:S02]  /*121a0*/  FSEL R36, R10, -INF , !P1 ;  /* 0xff8000000a247808 */ /* 0x000fe40004800000 */
[----:B------:R-:W-:Y:S03]  /*121b0*/  FSEL R57, R57, -INF , !P5 ;  /* 0xff80000039397808 */ /* 0x000fe60006800000 */
[----:B------:R-:W5:Y:S01]  /*121c0*/  MUFU.TANH R72, R72 ;  /* 0x0000004800487308 */ /* 0x000f620000002400 */
[----:B------:R-:W-:Y:S02]  /*121d0*/  FSEL R35, R35, -INF , !P6 ;  /* 0xff80000023237808 */ /* 0x000fe40007000000 */
[C---:B------:R-:W-:Y:S02]  /*121e0*/  ISETP.GE.AND P2, PT, R2.reuse, R199, PT ;  /* 0x000000c70200720c */ /* 0x040fe40003f46270 */
[C---:B------:R-:W-:Y:S02]  /*121f0*/  ISETP.GE.AND P0, PT, R2.reuse, R196, PT ;  /* 0x000000c40200720c */ /* 0x040fe40003f06270 */
[C---:B------:R-:W-:Y:S03]  /*12200*/  ISETP.GE.AND P1, PT, R2.reuse, R198, PT ;  /* 0x000000c60200720c */ /* 0x040fe60003f26270 */
[----:B------:R-:W5:Y:S01]  /*12210*/  MUFU.TANH R73, R73 ;  /* 0x0000004900497308 */ /* 0x000f620000002400 */
[----:B------:R-:W-:Y:S02]  /*12220*/  ISETP.GE.AND P5, PT, R2, R197, PT ;  /* 0x000000c50200720c */ /* 0x000fe40003fa6270 */
[----:B------:R-:W-:Y:S02]  /*12230*/  ISETP.GE.AND P6, PT, R8, R196, PT ;  /* 0x000000c40800720c */ /* 0x000fe40003fc6270 */
[C---:B------:R-:W-:Y:S02]  /*12240*/  ISETP.GE.OR P2, PT, R2.reuse, R201, !P2 ;  /* 0x000000c90200720c */ /* 0x040fe40005746670 */
[C---:B------:R-:W-:Y:S03]  /*12250*/  ISETP.GE.OR P0, PT, R2.reuse, R200, !P0 ;  /* 0x000000c80200720c */ /* 0x040fe60004706670 */
[----:B------:R-:W5:Y:S01]  /*12260*/  MUFU.TANH R78, R78 ;  /* 0x0000004e004e7308 */ /* 0x000f620000002400 */
[C---:B------:R-:W-:Y:S02]  /*12270*/  ISETP.GE.OR P1, PT, R2.reuse, R203, !P1 ;  /* 0x000000cb0200720c */ /* 0x040fe40004f26670 */
[----:B------:R-:W-:Y:S01]  /*12280*/  ISETP.GE.OR P5, PT, R2, R202, !P5 ;  /* 0x000000ca0200720c */ /* 0x000fe20006fa6670 */
[----:B------:R-:W-:Y:S01]  /*12290*/  VIADD R2, R0, 0x39 ;  /* 0x0000003900027836 */ /* 0x000fe20000000000 */
[----:B------:R-:W-:Y:S01]  /*122a0*/  ISETP.GE.OR P6, PT, R8, R200, !P6 ;  /* 0x000000c80800720c */ /* 0x000fe200077c6670 */
[----:B------:R-:W-:Y:S01]  /*122b0*/  VIADD R8, R0, 0x49 ;  /* 0x0000004900087836 */ /* 0x000fe20000000000 */
[----:B------:R-:W-:Y:S03]  /*122c0*/  FSEL R62, R62, -INF , !P0 ;  /* 0xff8000003e3e7808 */ /* 0x000fe60004000000 */
[----:B------:R-:W5:Y:S01]  /*122d0*/  MUFU.TANH R79, R79 ;  /* 0x0000004f004f7308 */ /* 0x000f620000002400 */
[----:B------:R-:W-:Y:S02]  /*122e0*/  FSEL R59, R59, -INF , !P6 ;  /* 0xff8000003b3b7808 */ /* 0x000fe40007000000 */
[----:B------:R-:W-:Y:S02]  /*122f0*/  ISETP.GE.AND P6, PT, R2, R196, PT ;  /* 0x000000c40200720c */ /* 0x000fe40003fc6270 */
[----:B------:R-:W-:Y:S02]  /*12300*/  FSEL R26, R64, -INF , !P1 ;  /* 0xff800000401a7808 */ /* 0x000fe40004800000 */
[----:B------:R-:W-:Y:S03]  /*12310*/  ISETP.GE.OR P6, PT, R2, R200, !P6 ;  /* 0x000000c80200720c */ /* 0x000fe600077c6670 */
[----:B------:R-:W5:Y:S01]  /*12320*/  MUFU.TANH R80, R80 ;  /* 0x0000005000507308 */ /* 0x000f620000002400 */
[----:B------:R-:W-:Y:S02]  /*12330*/  FSEL R25, R66, -INF , !P5 ;  /* 0xff80000042197808 */ /* 0x000fe40006800000 */
[----:B------:R-:W-:Y:S02]  /*12340*/  FSEL R63, R63, -INF , !P6 ;  /* 0xff8000003f3f7808 */ /* 0x000fe40007000000 */
[C---:B------:R-:W-:Y:S02]  /*12350*/  ISETP.GE.AND P0, PT, R4.reuse, R198, PT ;  /* 0x000000c60400720c */ /* 0x040fe40003f06270 */
[C---:B------:R-:W-:Y:S03]  /*12360*/  ISETP.GE.AND P6, PT, R4.reuse, R197, PT ;  /* 0x000000c50400720c */ /* 0x040fe60003fc6270 */
[----:B------:R-:W5:Y:S01]  /*12370*/  MUFU.TANH R82, R82 ;  /* 0x0000005200527308 */ /* 0x000f620000002400 */
[CC--:B------:R-:W-:Y:S02]  /*12380*/  ISETP.GE.AND P1, PT, R4.reuse, R199.reuse, PT ;  /* 0x000000c70400720c */ /* 0x0c0fe40003f26270 */
[----:B------:R-:W-:Y:S02]  /*12390*/  ISETP.GE.AND P5, PT, R4, R196, PT ;  /* 0x000000c40400720c */ /* 0x000fe40003fa6270 */
[----:B------:R-:W-:Y:S02]  /*123a0*/  FSEL R27, R13, -INF , !P3 ;  /* 0xff8000000d1b7808 */ /* 0x000fe40005800000 */
[----:B------:R-:W-:Y:S03]  /*123b0*/  ISETP.GE.AND P3, PT, R2, R199, PT ;  /* 0x000000c70200720c */ /* 0x000fe60003f66270 */
[----:B------:R-:W5:Y:S01]  /*123c0*/  MUFU.TANH R81, R81 ;  /* 0x0000005100517308 */ /* 0x000f620000002400 */
[C---:B------:R-:W-:Y:S02]  /*123d0*/  ISETP.GE.OR P0, PT, R4.reuse, R203, !P0 ;  /* 0x000000cb0400720c */ /* 0x040fe40004706670 */
[C---:B------:R-:W-:Y:S02]  /*123e0*/  ISETP.GE.OR P6, PT, R4.reuse, R202, !P6 ;  /* 0x000000ca0400720c */ /* 0x040fe400077c6670 */
[CC--:B------:R-:W-:Y:S02]  /*123f0*/  ISETP.GE.OR P1, PT, R4.reuse, R201.reuse, !P1 ;  /* 0x000000c90400720c */ /* 0x0c0fe40004f26670 */
[----:B------:R-:W-:Y:S03]  /*12400*/  ISETP.GE.OR P5, PT, R4, R200, !P5 ;  /* 0x000000c80400720c */ /* 0x000fe60006fa6670 */
[----:B------:R-:W5:Y:S01]  /*12410*/  MUFU.TANH R83, R83 ;  /* 0x0000005300537308 */ /* 0x000f620000002400 */
[----:B------:R-:W-:Y:S01]  /*12420*/  ISETP.GE.OR P3, PT, R2, R201, !P3 ;  /* 0x000000c90200720c */ /* 0x000fe20005f66670 */
[----:B------:R-:W5:Y:S01]  /*12430*/  LDSM.16.M88.4 R4, [R190] ;  /* 0x00000000be04783b */ /* 0x000f620000000200 */
[----:B---3--:R-:W-:Y:S02]  /*12440*/  FSEL R60, R60, -INF , !P2 ;  /* 0xff8000003c3c7808 */ /* 0x008fe40005000000 */
[----:B----4-:R-:W-:Y:S02]  /*12450*/  FSEL R61, R61, -INF , !P3 ;  /* 0xff8000003d3d7808 */ /* 0x010fe40005800000 */
[C---:B------:R-:W-:Y:S03]  /*12460*/  ISETP.GE.AND P2, PT, R2.reuse, R198, PT ;  /* 0x000000c60200720c */ /* 0x040fe60003f46270 */
[----:B------:R-:W3:Y:S01]  /*12470*/  MUFU.TANH R84, R84 ;  /* 0x0000005400547308 */ /* 0x000ee20000002400 */
[C---:B------:R-:W-:Y:S02]  /*12480*/  ISETP.GE.AND P3, PT, R2.reuse, R197, PT ;  /* 0x000000c50200720c */ /* 0x040fe40003f66270 */
[C---:B------:R-:W-:Y:S02]  /*12490*/  ISETP.GE.OR P2, PT, R2.reuse, R203, !P2 ;  /* 0x000000cb0200720c */ /* 0x040fe40005746670 */
[----:B------:R-:W-:Y:S01]  /*124a0*/  ISETP.GE.OR P3, PT, R2, R202, !P3 ;  /* 0x000000ca0200720c */ /* 0x000fe20005f66670 */
[----:B------:R-:W-:Y:S01]  /*124b0*/  VIADD R2, R0, 0x41 ;  /* 0x0000004100027836 */ /* 0x000fe20000000000 */
[----:B-1----:R-:W-:Y:S03]  /*124c0*/  FSEL R22, R22, -INF , !P2 ;  /* 0xff80000016167808 */ /* 0x002fe60005000000 */
[----:B------:R-:W1:Y:S01]  /*124d0*/  MUFU.TANH R86, R86 ;  /* 0x0000005600567308 */ /* 0x000e620000002400 */
[----:B--2---:R-:W-:Y:S02]  /*124e0*/  FSEL R23, R67, -INF , !P3 ;  /* 0xff80000043177808 */ /* 0x004fe40005800000 */
[----:B-----5:R-:W-:Y:S02]  /*124f0*/  FSEL R24, R68, -INF , !P0 ;  /* 0xff80000044187808 */ /* 0x020fe40004000000 */
[----:B------:R-:W-:Y:S02]  /*12500*/  FSEL R70, R70, -INF , !P6 ;  /* 0xff80000046467808 */ /* 0x000fe40007000000 */
[C---:B------:R-:W-:Y:S03]  /*12510*/  ISETP.GE.AND P2, PT, R2.reuse, R198, PT ;  /* 0x000000c60200720c */ /* 0x040fe60003f46270 */
[----:B------:R-:W2:Y:S01]  /*12520*/  MUFU.TANH R85, R85 ;  /* 0x0000005500557308 */ /* 0x000ea20000002400 */
[C---:B------:R-:W-:Y:S02]  /*12530*/  ISETP.GE.AND P3, PT, R2.reuse, R197, PT ;  /* 0x000000c50200720c */ /* 0x040fe40003f66270 */
[C---:B------:R-:W-:Y:S02]  /*12540*/  ISETP.GE.AND P0, PT, R2.reuse, R199, PT ;  /* 0x000000c70200720c */ /* 0x040fe40003f06270 */
[C---:B------:R-:W-:Y:S02]  /*12550*/  ISETP.GE.AND P6, PT, R2.reuse, R196, PT ;  /* 0x000000c40200720c */ /* 0x040fe40003fc6270 */
[C---:B------:R-:W-:Y:S03]  /*12560*/  ISETP.GE.OR P2, PT, R2.reuse, R203, !P2 ;  /* 0x000000cb0200720c */ /* 0x040fe60005746670 */
[----:B------:R-:W4:Y:S01]  /*12570*/  MUFU.TANH R87, R87 ;  /* 0x0000005700577308 */ /* 0x000f220000002400 */
[C---:B------:R-:W-:Y:S02]  /*12580*/  ISETP.GE.OR P3, PT, R2.reuse, R202, !P3 ;  /* 0x000000ca0200720c */ /* 0x040fe40005f66670 */
[C---:B------:R-:W-:Y:S02]  /*12590*/  ISETP.GE.OR P0, PT, R2.reuse, R201, !P0 ;  /* 0x000000c90200720c */ /* 0x040fe40004706670 */
[----:B------:R-:W-:Y:S01]  /*125a0*/  ISETP.GE.OR P6, PT, R2, R200, !P6 ;  /* 0x000000c80200720c */ /* 0x000fe200077c6670 */
[----:B------:R-:W-:Y:S01]  /*125b0*/  VIADD R2, R0, 0x48 ;  /* 0x0000004800027836 */ /* 0x000fe20000000000 */
[----:B------:R-:W-:Y:S03]  /*125c0*/  FSEL R21, R21, -INF , !P2 ;  /* 0xff80000015157808 */ /* 0x000fe60005000000 */
[----:B------:R-:W5:Y:S01]  /*125d0*/  MUFU.TANH R88, R88 ;  /* 0x0000005800587308 */ /* 0x000f620000002400 */
[----:B------:R-:W-:Y:S01]  /*125e0*/  FSEL R74, R74, -INF , !P5 ;  /* 0xff8000004a4a7808 */ /* 0x000fe20006800000 */
[-C--:B------:R-:W-:Y:S03]  /*125f0*/  HMMA.16816.F32.BF16 R100, R172, R4.reuse, R100 ;  /* 0x00000004ac64723c */ /* 0x080fe60000041864 */
[-C--:B------:R-:W-:Y:S02]  /*12600*/  ISETP.GE.AND P2, PT, R2, R199.reuse, PT ;  /* 0x000000c70200720c */ /* 0x080fe40003f46270 */
[----:B------:R-:W-:Y:S03]  /*12610*/  ISETP.GE.AND P5, PT, R8, R199, PT ;  /* 0x000000c70800720c */ /* 0x000fe60003fa6270 */
[----:B------:R-:W5:Y:S01]  /*12620*/  MUFU.TANH R89, R89 ;  /* 0x0000005900597308 */ /* 0x000f620000002400 */
[-C--:B------:R-:W-:Y:S01]  /*12630*/  ISETP.GE.OR P2, PT, R2, R201.reuse, !P2 ;  /* 0x000000c90200720c */ /* 0x080fe20005746670 */
[C---:B------:R-:W-:Y:S04]  /*12640*/  HMMA.16816.F32.BF16 R104, R180.reuse, R4, R104 ;  /* 0x00000004b468723c */ /* 0x040fe80000041868 */
[----:B------:R-:W-:Y:S02]  /*12650*/  ISETP.GE.OR P5, PT, R8, R201, !P5 ;  /* 0x000000c90800720c */ /* 0x000fe40006fa6670 */
[----:B------:R-:W-:Y:S01]  /*12660*/  FSEL R75, R75, -INF , !P6 ;  /* 0xff8000004b4b7808 */ /* 0x000fe20007000000 */
[----:B------:R-:W-:Y:S01]  /*12670*/  VIADD R4, R0, 0x59 ;  /* 0x0000005900047836 */ /* 0x000fe20000000000 */
[----:B------:R-:W-:Y:S01]  /*12680*/  FSEL R76, R76, -INF , !P2 ;  /* 0xff8000004c4c7808 */ /* 0x000fe20005000000 */
[----:B------:R-:W5:Y:S01]  /*12690*/  MUFU.TANH R91, R91 ;  /* 0x0000005b005b7308 */ /* 0x000f620000002400 */
[C---:B------:R-:W-:Y:S01]  /*126a0*/  ISETP.GE.AND P6, PT, R8.reuse, R196, PT ;  /* 0x000000c40800720c */ /* 0x040fe20003fc6270 */
[-C--:B------:R-:W-:Y:S03]  /*126b0*/  HMMA.16816.F32.BF16 R108, R180, R6.reuse, R108 ;  /* 0x00000006b46c723c */ /* 0x080fe6000004186c */
[----:B------:R-:W-:Y:S02]  /*126c0*/  FSEL R77, R77, -INF , !P5 ;  /* 0xff8000004d4d7808 */ /* 0x000fe40006800000 */
[C---:B------:R-:W-:Y:S03]  /*126d0*/  ISETP.GE.AND P2, PT, R8.reuse, R198, PT ;  /* 0x000000c60800720c */ /* 0x040fe60003f46270 */
[----:B------:R-:W5:Y:S01]  /*126e0*/  MUFU.TANH R90, R90 ;  /* 0x0000005a005a7308 */ /* 0x000f620000002400 */
[----:B------:R-:W-:Y:S02]  /*126f0*/  ISETP.GE.AND P5, PT, R8, R197, PT ;  /* 0x000000c50800720c */ /* 0x000fe40003fa6270 */
[----:B------:R-:W-:Y:S01]  /*12700*/  FMUL.FTZ R100, R100, UR10 ;  /* 0x0000000a64647c20 */ /* 0x000fe20008410000 */
[C---:B------:R-:W-:Y:S01]  /*12710*/  ISETP.GE.OR P6, PT, R8.reuse, R200, !P6 ;  /* 0x000000c80800720c */ /* 0x040fe200077c6670 */
[C---:B------:R-:W-:Y:S04]  /*12720*/  HMMA.16816.F32.BF16 R112, R172.reuse, R6, R112 ;  /* 0x00000006ac70723c */ /* 0x040fe80000041870 */
[C---:B------:R-:W-:Y:S01]  /*12730*/  ISETP.GE.OR P2, PT, R8.reuse, R203, !P2 ;  /* 0x000000cb0800720c */ /* 0x040fe20005746670 */
[----:B------:R-:W5:Y:S01]  /*12740*/  MUFU.TANH R94, R94 ;  /* 0x0000005e005e7308 */ /* 0x000f620000002400 */
[----:B------:R-:W-:Y:S01]  /*12750*/  ISETP.GE.OR P5, PT, R8, R202, !P5 ;  /* 0x000000ca0800720c */ /* 0x000fe20006fa6670 */
[----:B------:R-:W-:Y:S01]  /*12760*/  FMUL.FTZ R102, R102, UR10 ;  /* 0x0000000a66667c20 */ /* 0x000fe20008410000 */
[----:B------:R-:W-:Y:S01]  /*12770*/  FSEL R71, R71, -INF , !P3 ;  /* 0xff80000047477808 */ /* 0x000fe20005800000 */
[----:B------:R-:W3:Y:S01]  /*12780*/  LDSM.16.M88.4 R8, [R189] ;  /* 0x00000000bd08783b */ /* 0x000ee20000000200 */
[----:B------:R-:W-:Y:S01]  /*12790*/  ISETP.GE.AND P3, PT, R2, R196, PT ;  /* 0x000000c40200720c */ /* 0x000fe20003f66270 */
[----:B------:R-:W-:Y:S04]  /*127a0*/  DEPBAR.LE SB0, 0x0 ;  /* 0x000080000000791a */ /* 0x000fe80000000000 */
[----:B------:R-:W-:Y:S01]  /*127b0*/  FSEL R72, R72, -INF , !P1 ;  /* 0xff80000048487808 */ /* 0x000fe20004800000 */
[----:B------:R-:W5:Y:S01]  /*127c0*/  MUFU.TANH R95, R95 ;  /* 0x0000005f005f7308 */ /* 0x000f620000002400 */
[----:B------:R-:W-:Y:S01]  /*127d0*/  FSEL R73, R73, -INF , !P0 ;  /* 0xff80000049497808 */ /* 0x000fe20004000000 */
[----:B------:R-:W-:Y:S01]  /*127e0*/  BAR.SYNC.DEFER_BLOCKING 0x0 ;  /* 0x0000000000007b1d */ /* 0x000fe20000010000 */
[C---:B------:R-:W-:Y:S01]  /*127f0*/  ISETP.GE.AND P1, PT, R2.reuse, R198, PT ;  /* 0x000000c60200720c */ /* 0x040fe20003f26270 */
[----:B------:R-:W-:Y:S01]  /*12800*/  FMUL.FTZ R101, R101, UR10 ;  /* 0x0000000a65657c20 */ /* 0x000fe20008410000 */
[C---:B------:R-:W-:Y:S01]  /*12810*/  ISETP.GE.AND P0, PT, R2.reuse, R197, PT ;  /* 0x000000c50200720c */ /* 0x040fe20003f06270 */
[----:B------:R-:W-:Y:S01]  /*12820*/  FMUL.FTZ R103, R103, UR10 ;  /* 0x0000000a67677c20 */ /* 0x000fe20008410000 */
[----:B------:R-:W-:Y:S01]  /*12830*/  ISETP.GE.OR P3, PT, R2, R200, !P3 ;  /* 0x000000c80200720c */ /* 0x000fe20005f66670 */
[----:B------:R-:W-:Y:S01]  /*12840*/  FMUL.FTZ R108, R108, UR10 ;  /* 0x0000000a6c6c7c20 */ /* 0x000fe20008410000 */
[----:B------:R-:W-:Y:S01]  /*12850*/  ISETP.GE.OR P1, PT, R2, R203, !P1 ;  /* 0x000000cb0200720c */ /* 0x000fe20004f26670 */
[----:B------:R-:W-:Y:S01]  /*12860*/  FMUL.FTZ R104, R104, UR10 ;  /* 0x0000000a68687c20 */ /* 0x000fe20008410000 */
[----:B------:R-:W-:Y:S01]  /*12870*/  ISETP.GE.OR P0, PT, R2, R202, !P0 ;  /* 0x000000ca0200720c */ /* 0x000fe20004706670 */
[----:B------:R-:W-:Y:S01]  /*12880*/  VIADD R2, R0, 0x50 ;  /* 0x0000005000027836 */ /* 0x000fe20000000000 */
[----:B------:R-:W-:Y:S01]  /*12890*/  FSEL R78, R78, -INF , !P3 ;  /* 0xff8000004e4e7808 */ /* 0x000fe20005800000 */
[----:B------:R-:W-:Y:S01]  /*128a0*/  FMUL.FTZ R105, R105, UR10 ;  /* 0x0000000a69697c20 */ /* 0x000fe20008410000 */
[----:B------:R-:W-:Y:S01]  /*128b0*/  FSEL R79, R79, -INF , !P6 ;  /* 0xff8000004f4f7808 */ /* 0x000fe20007000000 */
[----:B------:R-:W-:Y:S01]  /*128c0*/  FMUL.FTZ R106, R106, UR10 ;  /* 0x0000000a6a6a7c20 */ /* 0x000fe20008410000 */
[----:B------:R-:W-:Y:S01]  /*128d0*/  FSEL R80, R80, -INF , !P1 ;  /* 0xff80000050507808 */ /* 0x000fe20004800000 */
[----:B------:R-:W-:Y:S01]  /*128e0*/  FMUL.FTZ R6, R112, UR10 ;  /* 0x0000000a70067c20 */ /* 0x000fe20008410000 */
[----:B------:R-:W-:Y:S01]  /*128f0*/  FSEL R82, R82, -INF , !P0 ;  /* 0xff80000052527808 */ /* 0x000fe20004000000 */
[----:B------:R-:W-:Y:S01]  /*12900*/  FMUL.FTZ R5, R115, UR10 ;  /* 0x0000000a73057c20 */ /* 0x000fe20008410000 */
[C---:B------:R-:W-:Y:S01]  /*12910*/  ISETP.GE.AND P3, PT, R2.reuse, R198, PT ;  /* 0x000000c60200720c */ /* 0x040fe20003f66270 */
[----:B------:R-:W-:Y:S01]  /*12920*/  FMUL.FTZ R107, R107, UR10 ;  /* 0x0000000a6b6b7c20 */ /* 0x000fe20008410000 */
[C---:B------:R-:W-:Y:S01]  /*12930*/  ISETP.GE.AND P6, PT, R2.reuse, R197, PT ;  /* 0x000000c50200720c */ /* 0x040fe20003fc6270 */
[----:B------:R-:W-:Y:S01]  /*12940*/  FMUL.FTZ R109, R109, UR10 ;  /* 0x0000000a6d6d7c20 */ /* 0x000fe20008410000 */
[C---:B------:R-:W-:Y:S01]  /*12950*/  ISETP.GE.AND P1, PT, R2.reuse, R199, PT ;  /* 0x000000c70200720c */ /* 0x040fe20003f26270 */
[----:B------:R-:W5:Y:S01]  /*12960*/  MUFU.TANH R96, R96 ;  /* 0x0000006000607308 */ /* 0x000f620000002400 */
[----:B------:R-:W-:Y:S01]  /*12970*/  ISETP.GE.AND P0, PT, R2, R196, PT ;  /* 0x000000c40200720c */ /* 0x000fe20003f06270 */
[----:B------:R-:W-:Y:S01]  /*12980*/  FMUL.FTZ R114, R114, UR10 ;  /* 0x0000000a72727c20 */ /* 0x000fe20008410000 */
[C---:B------:R-:W-:Y:S01]  /*12990*/  ISETP.GE.OR P3, PT, R2.reuse, R203, !P3 ;  /* 0x000000cb0200720c */ /* 0x040fe20005f66670 */
[----:B------:R-:W-:Y:S01]  /*129a0*/  FMUL.FTZ R113, R113, UR10 ;  /* 0x0000000a71717c20 */ /* 0x000fe20008410000 */
[----:B------:R-:W-:Y:S01]  /*129b0*/  ISETP.GE.OR P6, PT, R2, R202, !P6 ;  /* 0x000000ca0200720c */ /* 0x000fe200077c6670 */
[----:B------:R-:W-:Y:S01]  /*129c0*/  FMUL.FTZ R110, R110, UR10 ;  /* 0x0000000a6e6e7c20 */ /* 0x000fe20008410000 */
[C---:B------:R-:W-:Y:S03]  /*129d0*/  ISETP.GE.OR P1, PT, R2.reuse, R201, !P1 ;  /* 0x000000c90200720c */ /* 0x040fe60004f26670 */
[----:B------:R-:W5:Y:S01]  /*129e0*/  MUFU.TANH R98, R98 ;  /* 0x0000006200627308 */ /* 0x000f620000002400 */
[----:B------:R-:W-:Y:S01]  /*129f0*/  ISETP.GE.OR P0, PT, R2, R200, !P0 ;  /* 0x000000c80200720c */ /* 0x000fe20004706670 */
[----:B------:R-:W-:Y:S01]  /*12a00*/  VIADD R2, R0, 0x51 ;  /* 0x0000005100027836 */ /* 0x000fe20000000000 */
[----:B------:R-:W-:Y:S01]  /*12a10*/  FSEL R81, R81, -INF , !P2 ;  /* 0xff80000051517808 */ /* 0x000fe20005000000 */
[-C--:B---3--:R-:W-:Y:S06]  /*12a20*/  HMMA.16816.F32.BF16 R116, R172, R8.reuse, R116 ;  /* 0x00000008ac74723c */ /* 0x088fec0000041874 */
[----:B------:R-:W3:Y:S01]  /*12a30*/  MUFU.TANH R92, R92 ;  /* 0x0000005c005c7308 */ /* 0x000ee20000002400 */
[----:B------:R-:W-:Y:S01]  /*12a40*/  FSEL R83, R83, -INF , !P5 ;  /* 0xff80000053537808 */ /* 0x000fe20006800000 */
[C---:B------:R-:W-:Y:S04]  /*12a50*/  HMMA.16816.F32.BF16 R120, R180.reuse, R8, R120 ;  /* 0x00000008b478723c */ /* 0x040fe80000041878 */
[----:B------:R-:W-:Y:S01]  /*12a60*/  ISETP.GE.AND P2, PT, R2, R198, PT ;  /* 0x000000c60200720c */ /* 0x000fe20003f46270 */
[----:B------:R-:W-:Y:S01]  /*12a70*/  FMUL.FTZ R111, R111, UR10 ;  /* 0x0000000a6f6f7c20 */ /* 0x000fe20008410000 */
[----:B------:R-:W-:Y:S02]  /*12a80*/  FSEL R84, R84, -INF , !P3 ;  /* 0xff80000054547808 */ /* 0x000fe40005800000 */
[----:B------:R-:W3:Y:S03]  /*12a90*/  MUFU.TANH R93, R93 ;  /* 0x0000005d005d7308 */ /* 0x000ee60000002400 */
[----:B-1----:R-:W-:Y:S01]  /*12aa0*/  FSEL R86, R86, -INF , !P6 ;  /* 0xff80000056567808 */ /* 0x002fe20007000000 */
[-C--:B------:R-:W-:Y:S03]  /*12ab0*/  HMMA.16816.F32.BF16 R124, R180, R10.reuse, R124 ;  /* 0x0000000ab47c723c */ /* 0x080fe6000004187c */
[C---:B------:R-:W-:Y:S02]  /*12ac0*/  ISETP.GE.AND P5, PT, R2.reuse, R197, PT ;  /* 0x000000c50200720c */ /* 0x040fe40003fa6270 */
[C---:B------:R-:W-:Y:S01]  /*12ad0*/  ISETP.GE.AND P3, PT, R2.reuse, R199, PT ;  /* 0x000000c70200720c */ /* 0x040fe20003f66270 */
[----:B------:R-:W1:Y:S01]  /*12ae0*/  MUFU.TANH R97, R97 ;  /* 0x0000006100617308 */ /* 0x000e620000002400 */
[C---:B------:R-:W-:Y:S01]  /*12af0*/  ISETP.GE.AND P6, PT, R2.reuse, R196, PT ;  /* 0x000000c40200720c */ /* 0x040fe20003fc6270 */
[----:B------:R-:W-:Y:S04]  /*12b00*/  HMMA.16816.F32.BF16 R128, R172, R10, R128 ;  /* 0x0000000aac80723c */ /* 0x000fe80000041880 */
[----:B------:R-:W-:Y:S01]  /*12b10*/  ISETP.GE.OR P2, PT, R2, R203, !P2 ;  /* 0x000000cb0200720c */ /* 0x000fe20005746670 */
[----:B------:R-:W-:Y:S01]  /*12b20*/  FMUL.FTZ R116, R116, UR10 ;  /* 0x0000000a74747c20 */ /* 0x000fe20008410000 */
[C---:B------:R-:W-:Y:S02]  /*12b30*/  ISETP.GE.OR P5, PT, R2.reuse, R202, !P5 ;  /* 0x000000ca0200720c */ /* 0x040fe40006fa6670 */
[----:B------:R-:W1:Y:S01]  /*12b40*/  MUFU.TANH R99, R99 ;  /* 0x0000006300637308 */ /* 0x000e620000002400 */
[C---:B------:R-:W-:Y:S02]  /*12b50*/  ISETP.GE.OR P3, PT, R2.reuse, R201, !P3 ;  /* 0x000000c90200720c */ /* 0x040fe40005f66670 */
[----:B------:R-:W-:Y:S01]  /*12b60*/  ISETP.GE.OR P6, PT, R2, R200, !P6 ;  /* 0x000000c80200720c */ /* 0x000fe200077c6670 */
[----:B------:R-:W-:Y:S01]  /*12b70*/  VIADD R2, R0, 0x58 ;  /* 0x0000005800027836 */ /* 0x000fe20000000000 */
[----:B--2---:R-:W-:Y:S01]  /*12b80*/  FSEL R85, R85, -INF , !P2 ;  /* 0xff80000055557808 */ /* 0x004fe20005000000 */
[----:B------:R-:W-:Y:S01]  /*12b90*/  FMUL.FTZ R117, R117, UR10 ;  /* 0x0000000a75757c20 */ /* 0x000fe20008410000 */
[----:B----4-:R-:W-:Y:S03]  /*12ba0*/  FSEL R87, R87, -INF , !P5 ;  /* 0xff80000057577808 */ /* 0x010fe60006800000 */
[----:B------:R-:W2:Y:S01]  /*12bb0*/  MUFU.TANH R100, R100 ;  /* 0x0000006400647308 */ /* 0x000ea20000002400 */
[----:B-----5:R-:W-:Y:S01]  /*12bc0*/  FSEL R88, R88, -INF , !P1 ;  /* 0xff80000058587808 */ /* 0x020fe20004800000 */
[----:B------:R-:W-:Y:S01]  /*12bd0*/  FMUL.FTZ R118, R118, UR10 ;  /* 0x0000000a76767c20 */ /* 0x000fe20008410000 */
[----:B------:R-:W-:Y:S01]  /*12be0*/  FSEL R89, R89, -INF , !P3 ;  /* 0xff80000059597808 */ /* 0x000fe20005800000 */
[----:B------:R-:W-:Y:S01]  /*12bf0*/  FMUL.FTZ R119, R119, UR10 ;  /* 0x0000000a77777c20 */ /* 0x000fe20008410000 */
[C---:B------:R-:W-:Y:S02]  /*12c00*/  ISETP.GE.AND P2, PT, R2.reuse, R199, PT ;  /* 0x000000c70200720c */ /* 0x040fe40003f46270 */
[C---:B------:R-:W-:Y:S03]  /*12c10*/  ISETP.GE.AND P5, PT, R2.reuse, R196, PT ;  /* 0x000000c40200720c */ /* 0x040fe60003fa6270 */
[----:B------:R-:W4:Y:S01]  /*12c20*/  MUFU.TANH R102, R102 ;  /* 0x0000006600667308 */ /* 0x000f220000002400 */
[----:B------:R-:W-:Y:S01]  /*12c30*/  ISETP.GE.AND P1, PT, R2, R198, PT ;  /* 0x000000c60200720c */ /* 0x000fe20003f26270 */
[----:B------:R-:W-:Y:S01]  /*12c40*/  FMUL.FTZ R8, R128, UR10 ;  /* 0x0000000a80087c20 */ /* 0x000fe20008410000 */
[----:B------:R-:W-:Y:S01]  /*12c50*/  ISETP.GE.AND P3, PT, R2, R197, PT ;  /* 0x000000c50200720c */ /* 0x000fe20003f66270 */
[----:B------:R-:W-:Y:S01]  /*12c60*/  FMUL.FTZ R7, R129, UR10 ;  /* 0x0000000a81077c20 */ /* 0x000fe20008410000 */
[----:B------:R-:W-:Y:S01]  /*12c70*/  FSEL R227, R91, -INF , !P6 ;  /* 0xff8000005be37808 */ /* 0x000fe20007000000 */
[----:B------:R-:W-:Y:S01]  /*12c80*/  FMUL.FTZ R9, R130, UR10 ;  /* 0x0000000a82097c20 */ /* 0x000fe20008410000 */
[----:B------:R-:W-:Y:S03]  /*12c90*/  FSEL R223, R90, -INF , !P0 ;  /* 0xff8000005adf7808 */ /* 0x000fe60004000000 */
[----:B------:R-:W5:Y:S01]  /*12ca0*/  MUFU.TANH R101, R101 ;  /* 0x0000006500657308 */ /* 0x000f620000002400 */
[C---:B------:R-:W-:Y:S01]  /*12cb0*/  ISETP.GE.AND P6, PT, R4.reuse, R196, PT ;  /* 0x000000c40400720c */ /* 0x040fe20003fc6270 */
[----:B------:R-:W-:Y:S01]  /*12cc0*/  FMUL.FTZ R131, R131, UR10 ;  /* 0x0000000a83837c20 */ /* 0x000fe20008410000 */
[----:B------:R-:W-:Y:S02]  /*12cd0*/  ISETP.GE.AND P0, PT, R4, R199, PT ;  /* 0x000000c70400720c */ /* 0x000fe40003f06270 */
[C---:B------:R-:W-:Y:S02]  /*12ce0*/  ISETP.GE.OR P2, PT, R2.reuse, R201, !P2 ;  /* 0x000000c90200720c */ /* 0x040fe40005746670 */
[C---:B------:R-:W-:Y:S03]  /*12cf0*/  ISETP.GE.OR P5, PT, R2.reuse, R200, !P5 ;  /* 0x000000c80200720c */ /* 0x040fe60006fa6670 */
[----:B------:R-:W5:Y:S01]  /*12d00*/  MUFU.TANH R103, R103 ;  /* 0x0000006700677308 */ /* 0x000f620000002400 */
[C---:B------:R-:W-:Y:S02]  /*12d10*/  ISETP.GE.OR P1, PT, R2.reuse, R203, !P1 ;  /* 0x000000cb0200720c */ /* 0x040fe40004f26670 */
[----:B------:R-:W-:Y:S01]  /*12d20*/  ISETP.GE.OR P3, PT, R2, R202, !P3 ;  /* 0x000000ca0200720c */ /* 0x000fe20005f66670 */
[----:B------:R-:W-:Y:S01]  /*12d30*/  VIADD R2, R0, 0x60 ;  /* 0x0000006000027836 */ /* 0x000fe20000000000 */
[C---:B------:R-:W-:Y:S02]  /*12d40*/  ISETP.GE.OR P6, PT, R4.reuse, R200, !P6 ;  /* 0x000000c80400720c */ /* 0x040fe400077c6670 */
[----:B------:R-:W-:Y:S03]  /*12d50*/  ISETP.GE.OR P0, PT, R4, R201, !P0 ;  /* 0x000000c90400720c */ /* 0x000fe60004706670 */
[----:B------:R-:W-:Y:S01]  /*12d60*/  MUFU.TANH R108, R108 ;  /* 0x0000006c006c7308 */ /* 0x000fe20000002400 */
[----:B------:R-:W-:Y:S02]  /*12d70*/  FSEL R217, R94, -INF , !P5 ;  /* 0xff8000005ed97808 */ /* 0x000fe40006800000 */
[----:B------:R-:W-:Y:S02]  /*12d80*/  FSEL R221, R95, -INF , !P6 ;  /* 0xff8000005fdd7808 */ /* 0x000fe40007000000 */
[----:B------:R-:W-:Y:S02]  /*12d90*/  FSEL R96, R96, -INF , !P1 ;  /* 0xff80000060607808 */ /* 0x000fe40004800000 */
[----:B------:R-:W-:Y:S03]  /*12da0*/  FSEL R98, R98, -INF , !P3 ;  /* 0xff80000062627808 */ /* 0x000fe60005800000 */
[----:B------:R-:W5:Y:S01]  /*12db0*/  MUFU.TANH R104, R104 ;  /* 0x0000006800687308 */ /* 0x000f620000002400 */
[----:B---3--:R-:W-:Y:S02]  /*12dc0*/  FSEL R92, R92, -INF , !P2 ;  /* 0xff8000005c5c7808 */ /* 0x008fe40005000000 */
[----:B------:R-:W-:Y:S02]  /*12dd0*/  FSEL R216, R93, -INF , !P0 ;  /* 0xff8000005dd87808 */ /* 0x000fe40004000000 */
[C---:B------:R-:W-:Y:S02]  /*12de0*/  ISETP.GE.AND P5, PT, R2.reuse, R198, PT ;  /* 0x000000c60200720c */ /* 0x040fe40003fa6270 */
[C---:B------:R-:W-:Y:S03]  /*12df0*/  ISETP.GE.AND P6, PT, R2.reuse, R197, PT ;  /* 0x000000c50200720c */ /* 0x040fe60003fc6270 */
[----:B------:R-:W3:Y:S01]  /*12e00*/  MUFU.TANH R105, R105 ;  /* 0x0000006900697308 */ /* 0x000ee20000002400 */
[C---:B------:R-:W-:Y:S02]  /*12e10*/  ISETP.GE.AND P1, PT, R2.reuse, R199, PT ;  /* 0x000000c70200720c */ /* 0x040fe40003f26270 */
[----:B------:R-:W-:Y:S02]  /*12e20*/  ISETP.GE.AND P3, PT, R2, R196, PT ;  /* 0x000000c40200720c */ /* 0x000fe40003f66270 */
[C---:B------:R-:W-:Y:S02]  /*12e30*/  ISETP.GE.AND P2, PT, R4.reuse, R198, PT ;  /* 0x000000c60400720c */ /* 0x040fe40003f46270 */
[----:B------:R-:W-:Y:S03]  /*12e40*/  ISETP.GE.AND P0, PT, R4, R197, PT ;  /* 0x000000c50400720c */ /* 0x000fe60003f06270 */
[----:B------:R-:W3:Y:S01]  /*12e50*/  MUFU.TANH R106, R106 ;  /* 0x0000006a006a7308 */ /* 0x000ee20000002400 */
[C---:B------:R-:W-:Y:S02]  /*12e60*/  ISETP.GE.OR P5, PT, R2.reuse, R203, !P5 ;  /* 0x000000cb0200720c */ /* 0x040fe40006fa6670 */
[C---:B------:R-:W-:Y:S02]  /*12e70*/  ISETP.GE.OR P6, PT, R2.reuse, R202, !P6 ;  /* 0x000000ca0200720c */ /* 0x040fe400077c6670 */
[C---:B------:R-:W-:Y:S02]  /*12e80*/  ISETP.GE.OR P1, PT, R2.reuse, R201, !P1 ;  /* 0x000000c90200720c */ /* 0x040fe40004f26670 */
[----:B------:R-:W-:Y:S01]  /*12e90*/  ISETP.GE.OR P3, PT, R2, R200, !P3 ;  /* 0x000000c80200720c */ /* 0x000fe20005f66670 */
[----:B------:R-:W-:Y:S01]  /*12ea0*/  VIADD R2, R0, 0x61 ;  /* 0x0000006100027836 */ /* 0x000fe20000000000 */
[C---:B------:R-:W-:Y:S01]  /*12eb0*/  ISETP.GE.OR P2, PT, R4.reuse, R203, !P2 ;  /* 0x000000cb0400720c */ /* 0x040fe20005746670 */
[----:B------:R-:W3:Y:S01]  /*12ec0*/  MUFU.TANH R6, R6 ;  /* 0x0000000600067308 */ /* 0x000ee20000002400 */
[----:B------:R-:W-:Y:S01]  /*12ed0*/  ISETP.GE.OR P0, PT, R4, R202, !P0 ;  /* 0x000000ca0400720c */ /* 0x000fe20004706670 */
[----:B------:R-:W-:Y:S01]  /*12ee0*/  VIADD R4, R0, 0x69 ;  /* 0x0000006900047836 */ /* 0x000fe20000000000 */
[----:B-1----:R-:W-:Y:S02]  /*12ef0*/  FSEL R97, R97, -INF , !P2 ;  /* 0xff80000061617808 */ /* 0x002fe40005000000 */
[----:B------:R-:W-:Y:S02]  /*12f00*/  FSEL R99, R99, -INF , !P0 ;  /* 0xff80000063637808 */ /* 0x000fe40004000000 */
[----:B--2---:R-:W-:Y:S03]  /*12f10*/  FSEL R100, R100, -INF , !P5 ;  /* 0xff80000064647808 */ /* 0x004fe60006800000 */
[----:B------:R-:W1:Y:S01]  /*12f20*/  MUFU.TANH R5, R5 ;  /* 0x0000000500057308 */ /* 0x000e620000002400 */
[----:B----4-:R-:W-:Y:S02]  /*12f30*/  FSEL R226, R102, -INF , !P6 ;  /* 0xff80000066e27808 */ /* 0x010fe40007000000 */
[C---:B------:R-:W-:Y:S02]  /*12f40*/  ISETP.GE.AND P2, PT, R2.reuse, R198, PT ;  /* 0x000000c60200720c */ /* 0x040fe40003f46270 */
[C---:B------:R-:W-:Y:S02]  /*12f50*/  ISETP.GE.AND P0, PT, R2.reuse, R197, PT ;  /* 0x000000c50200720c */ /* 0x040fe40003f06270 */
[C---:B------:R-:W-:Y:S03]  /*12f60*/  ISETP.GE.AND P5, PT, R2.reuse, R199, PT ;  /* 0x000000c70200720c */ /* 0x040fe60003fa6270 */
[----:B------:R-:W2:Y:S01]  /*12f70*/  MUFU.TANH R107, R107 ;  /* 0x0000006b006b7308 */ /* 0x000ea20000002400 */
[C---:B------:R-:W-:Y:S02]  /*12f80*/  ISETP.GE.AND P6, PT, R2.reuse, R196, PT ;  /* 0x000000c40200720c */ /* 0x040fe40003fc6270 */
[C---:B------:R-:W-:Y:S02]  /*12f90*/  ISETP.GE.OR P2, PT, R2.reuse, R203, !P2 ;  /* 0x000000cb0200720c */ /* 0x040fe40005746670 */
[C---:B------:R-:W-:Y:S02]  /*12fa0*/  ISETP.GE.OR P0, PT, R2.reuse, R202, !P0 ;  /* 0x000000ca0200720c */ /* 0x040fe40004706670 */
[C---:B------:R-:W-:Y:S03]  /*12fb0*/  ISETP.GE.OR P5, PT, R2.reuse, R201, !P5 ;  /* 0x000000c90200720c */ /* 0x040fe60006fa6670 */
[----:B------:R-:W4:Y:S01]  /*12fc0*/  MUFU.TANH R109, R109 ;  /* 0x0000006d006d7308 */ /* 0x000f220000002400 */
[----:B------:R-:W-:Y:S01]  /*12fd0*/  ISETP.GE.OR P6, PT, R2, R200, !P6 ;  /* 0x000000c80200720c */ /* 0x000fe200077c6670 */
[----:B------:R-:W-:Y:S01]  /*12fe0*/  VIADD R2, R0, 0x68 ;  /* 0x0000006800027836 */ /* 0x000fe20000000000 */
[----:B-----5:R-:W-:Y:S02]  /*12ff0*/  FSEL R101, R101, -INF , !P2 ;  /* 0xff80000065657808 */ /* 0x020fe40005000000 */
[----:B------:R-:W-:Y:S02]  /*13000*/  FSEL R103, R103, -INF , !P0 ;  /* 0xff80000067677808 */ /* 0x000fe40004000000 */
[C---:B------:R-:W-:Y:S03]  /*13010*/  ISETP.GE.AND P2, PT, R2.reuse, R199, PT ;  /* 0x000000c70200720c */ /* 0x040fe60003f46270 */
[----:B------:R-:W5:Y:S01]  /*13020*/  MUFU.TANH R114, R114 ;  /* 0x0000007200727308 */ /* 0x000f620000002400 */
[C---:B------:R-:W-:Y:S02]  /*13030*/  ISETP.GE.AND P0, PT, R2.reuse, R198, PT ;  /* 0x000000c60200720c */ /* 0x040fe40003f06270 */
[----:B------:R-:W-:Y:S02]  /*13040*/  ISETP.GE.OR P2, PT, R2, R201, !P2 ;  /* 0x000000c90200720c */ /* 0x000fe40005746670 */
[----:B------:R-:W-:Y:S02]  /*13050*/  FSEL R104, R104, -INF , !P1 ;  /* 0xff80000068687808 */ /* 0x000fe40004800000 */
[----:B------:R-:W-:Y:S03]  /*13060*/  FSEL R108, R108, -INF , !P2 ;  /* 0xff8000006c6c7808 */ /* 0x000fe60005000000 */
[----:B------:R-:W5:Y:S01]  /*13070*/  MUFU.TANH R113, R113 ;  /* 0x0000007100717308 */ /* 0x000f620000002400 */
[----:B------:R-:W-:Y:S02]  /*13080*/  ISETP.GE.AND P2, PT, R4, R197, PT ;  /* 0x000000c50400720c */ /* 0x000fe40003f46270 */
[----:B---3--:R-:W-:Y:S02]  /*13090*/  FSEL R105, R105, -INF , !P5 ;  /* 0xff80000069697808 */ /* 0x008fe40006800000 */
[----:B------:R-:W-:Y:S02]  /*130a0*/  FSEL R106, R106, -INF , !P3 ;  /* 0xff8000006a6a7808 */ /* 0x000fe40005800000 */
[C---:B------:R-:W-:Y:S03]  /*130b0*/  ISETP.GE.OR P0, PT, R2.reuse, R203, !P0 ;  /* 0x000000cb0200720c */ /* 0x040fe60004706670 */
[----:B------:R-:W3:Y:S01]  /*130c0*/  MUFU.TANH R116, R116 ;  /* 0x0000007400747308 */ /* 0x000ee20000002400 */
[C---:B------:R-:W-:Y:S02]  /*130d0*/  ISETP.GE.AND P1, PT, R2.reuse, R197, PT ;  /* 0x000000c50200720c */ /* 0x040fe40003f26270 */
[----:B------:R-:W-:Y:S02]  /*130e0*/  ISETP.GE.AND P5, PT, R2, R196, PT ;  /* 0x000000c40200720c */ /* 0x000fe40003fa6270 */
[C---:B------:R-:W-:Y:S02]  /*130f0*/  ISETP.GE.AND P3, PT, R4.reuse, R199, PT ;  /* 0x000000c70400720c */ /* 0x040fe40003f66270 */
[-C--:B------:R-:W-:Y:S03]  /*13100*/  ISETP.GE.OR P2, PT, R4, R202.reuse, !P2 ;  /* 0x000000ca0400720c */ /* 0x080fe60005746670 */
[----:B------:R-:W3:Y:S01]  /*13110*/  MUFU.TANH R117, R117 ;  /* 0x0000007500757308 */ /* 0x000ee20000002400 */
[----:B------:R-:W-:Y:S02]  /*13120*/  FSEL R93, R6, -INF , !P0 ;  /* 0xff800000065d7808 */ /* 0x000fe40004000000 */
[C---:B------:R-:W-:Y:S02]  /*13130*/  ISETP.GE.OR P1, PT, R2.reuse, R202, !P1 ;  /* 0x000000ca0200720c */ /* 0x040fe40004f26670 */
[----:B------:R-:W-:Y:S01]  /*13140*/  ISETP.GE.OR P5, PT, R2, R200, !P5 ;  /* 0x000000c80200720c */ /* 0x000fe20006fa6670 */
[----:B------:R-:W-:Y:S01]  /*13150*/  VIADD R2, R0, 0x70 ;  /* 0x0000007000027836 */ /* 0x000fe20000000000 */
[----:B------:R-:W-:Y:S03]  /*13160*/  ISETP.GE.OR P3, PT, R4, R201, !P3 ;  /* 0x000000c90400720c */ /* 0x000fe60005f66670 */
[----:B------:R-:W3:Y:S01]  /*13170*/  MUFU.TANH R118, R118 ;  /* 0x0000007600767308 */ /* 0x000ee20000002400 */
[----:B-1----:R-:W-:Y:S02]  /*13180*/  FSEL R102, R5, -INF , !P2 ;  /* 0xff80000005667808 */ /* 0x002fe40005000000 */
[----:B------:R-:W-:Y:S02]  /*13190*/  FMNMX.FTZ R6, R170, R3, !PT ;  /* 0x00000003aa067209 */ /* 0x000fe40007810000 */
[----:B------:R-:W-:Y:S02]  /*131a0*/  FMNMX.FTZ R5, R178, R132, !PT ;  /* 0x00000084b2057209 */ /* 0x000fe40007810000 */
[----:B--2---:R-:W-:Y:S03]  /*131b0*/  FSEL R107, R107, -INF , !P6 ;  /* 0xff8000006b6b7808 */ /* 0x004fe60007000000 */
[----:B------:R-:W1:Y:S01]  /*131c0*/  MUFU.TANH R8, R8 ;  /* 0x0000000800087308 */ /* 0x000e620000002400 */
[----:B----4-:R-:W-:Y:S02]  /*131d0*/  FSEL R109, R109, -INF , !P3 ;  /* 0xff8000006d6d7808 */ /* 0x010fe40005800000 */
[----:B------:R-:W-:Y:S02]  /*131e0*/  FMNMX.FTZ R6, R220, R6, !PT ;  /* 0x00000006dc067209 */ /* 0x000fe40007810000 */
[C---:B------:R-:W-:Y:S02]  /*131f0*/  ISETP.GE.AND P6, PT, R4.reuse, R198, PT ;  /* 0x000000c60400720c */ /* 0x040fe40003fc6270 */
[----:B------:R-:W-:Y:S03]  /*13200*/  ISETP.GE.AND P3, PT, R4, R196, PT ;  /* 0x000000c40400720c */ /* 0x000fe60003f66270 */
[----:B------:R-:W2:Y:S01]  /*13210*/  MUFU.TANH R119, R119 ;  /* 0x0000007700777308 */ /* 0x000ea20000002400 */
[----:B------:R-:W-:Y:S02]  /*13220*/  FMNMX.FTZ R5, R222, R5, !PT ;  /* 0x00000005de057209 */ /* 0x000fe40007810000 */
[----:B------:R-:W-:Y:S02]  /*13230*/  ISETP.GE.AND P0, PT, R2, R198, PT ;  /* 0x000000c60200720c */ /* 0x000fe40003f06270 */
[----:B------:R-:W-:Y:S02]  /*13240*/  FMNMX.FTZ R6, R168, R6, !PT ;  /* 0x00000006a8067209 */ /* 0x000fe40007810000 */
[C---:B------:R-:W-:Y:S03]  /*13250*/  ISETP.GE.OR P6, PT, R4.reuse, R203, !P6 ;  /* 0x000000cb0400720c */ /* 0x040fe600077c6670 */
[----:B------:R-:W4:Y:S01]  /*13260*/  MUFU.TANH R7, R7 ;  /* 0x0000000700077308 */ /* 0x000f220000002400 */
[----:B------:R-:W-:Y:S01]  /*13270*/  ISETP.GE.OR P3, PT, R4, R200, !P3 ;  /* 0x000000c80400720c */ /* 0x000fe20005f66670 */
[----:B------:R-:W-:Y:S01]  /*13280*/  VIADD R4, R0, 0x71 ;  /* 0x0000007100047836 */ /* 0x000fe20000000000 */
[----:B------:R-:W-:Y:S02]  /*13290*/  FMNMX.FTZ R5, R177, R5, !PT ;  /* 0x00000005b1057209 */ /* 0x000fe40007810000 */
[----:B------:R-:W-:Y:S02]  /*132a0*/  ISETP.GE.OR P0, PT, R2, R203, !P0 ;  /* 0x000000cb0200720c */ /* 0x000fe40004706670 */
[----:B------:R-:W-:Y:S03]  /*132b0*/  FMNMX.FTZ R6, R38, R6, !PT ;  /* 0x0000000626067209 */ /* 0x000fe60007810000 */
[----:B------:R-:W4:Y:S01]  /*132c0*/  MUFU.TANH R9, R9 ;  /* 0x0000000900097308 */ /* 0x000f220000002400 */
[----:B-----5:R-:W-:Y:S02]  /*132d0*/  FSEL R114, R114, -INF , !P1 ;  /* 0xff80000072727808 */ /* 0x020fe40004800000 */
[----:B------:R-:W-:Y:S02]  /*132e0*/  FSEL R113, R113, -INF , !P6 ;  /* 0xff80000071717808 */ /* 0x000fe40007000000 */
[----:B------:R-:W-:Y:S02]  /*132f0*/  FMNMX.FTZ R5, R169, R5, !PT ;  /* 0x00000005a9057209 */ /* 0x000fe40007810000 */
[C---:B------:R-:W-:Y:S02]  /*13300*/  ISETP.GE.AND P1, PT, R2.reuse, R197, PT ;  /* 0x000000c50200720c */ /* 0x040fe40003f26270 */
[C---:B------:R-:W-:Y:S02]  /*13310*/  ISETP.GE.AND P6, PT, R2.reuse, R199, PT ;  /* 0x000000c70200720c */ /* 0x040fe40003fc6270 */
[----:B------:R-:W-:Y:S02]  /*13320*/  ISETP.GE.AND P2, PT, R2, R196, PT ;  /* 0x000000c40200720c */ /* 0x000fe40003f46270 */
[----:B---3--:R-:W-:Y:S02]  /*13330*/  FSEL R116, R116, -INF , !P0 ;  /* 0xff80000074747808 */ /* 0x008fe40004000000 */
[----:B------:R-:W-:Y:S02]  /*13340*/  ISETP.GE.AND P0, PT, R4, R198, PT ;  /* 0x000000c60400720c */ /* 0x000fe40003f06270 */
[----:B------:R-:W-:Y:S02]  /*13350*/  FMNMX.FTZ R6, R212, R6, !PT ;  /* 0x00000006d4067209 */ /* 0x000fe40007810000 */
[----:B------:R-:W-:Y:S02]  /*13360*/  FMNMX.FTZ R5, R215, R5, !PT ;  /* 0x00000005d7057209 */ /* 0x000fe40007810000 */
[C---:B------:R-:W-:Y:S02]  /*13370*/  ISETP.GE.OR P1, PT, R2.reuse, R202, !P1 ;  /* 0x000000ca0200720c */ /* 0x040fe40004f26670 */
[C---:B------:R-:W-:Y:S02]  /*13380*/  ISETP.GE.OR P6, PT, R2.reuse, R201, !P6 ;  /* 0x000000c90200720c */ /* 0x040fe400077c6670 */
[----:B------:R-:W-:Y:S01]  /*13390*/  ISETP.GE.OR P2, PT, R2, R200, !P2 ;  /* 0x000000c80200720c */ /* 0x000fe20005746670 */
[----:B------:R-:W-:Y:S01]  /*133a0*/  VIADD R2, R0, 0x78 ;  /* 0x0000007800027836 */ /* 0x000fe20000000000 */
[----:B------:R-:W-:Y:S01]  /*133b0*/  ISETP.GE.OR P0, PT, R4, R203, !P0 ;  /* 0x000000cb0400720c */ /* 0x000fe20004706670 */
[----:B------:R-:W-:Y:S01]  /*133c0*/  VIADD R0, R0, 0x79 ;  /* 0x0000007900007836 */ /* 0x000fe20000000000 */
        /* <DEDUP_REMOVED lines=11> */
[----:B-1----:R-:W-:Y:S02]  /*13480*/  FSEL R94, R8, -INF , !P0 ;  /* 0xff800000085e7808 */ /* 0x002fe40004000000 */
[----:B------:R-:W-:Y:S01]  /*13490*/  FMNMX.FTZ R6, R58, R6, !PT ;  /* 0x000000063a067209 */ /* 0x000fe20007810000 */
[----:B------:R-:W1:Y:S01]  /*134a0*/  MUFU.TANH R8, R131 ;  /* 0x0000008300087308 */ /* 0x000e620000002400 */
[----:B------:R-:W-:Y:S02]  /*134b0*/  ISETP.GE.AND P0, PT, R0, R198, PT ;  /* 0x000000c60000720c */ /* 0x000fe40003f06270 */
[----:B------:R-:W-:Y:S02]  /*134c0*/  FMNMX.FTZ R5, R69, R5, !PT ;  /* 0x0000000545057209 */ /* 0x000fe40007810000 */
[----:B------:R-:W-:Y:S02]  /*134d0*/  ISETP.GE.OR P1, PT, R4, R202, !P1 ;  /* 0x000000ca0400720c */ /* 0x000fe40004f26670 */
[----:B------:R-:W-:Y:S02]  /*134e0*/  FMNMX.FTZ R6, R47, R6, !PT ;  /* 0x000000062f067209 */ /* 0x000fe40007810000 */
[----:B------:R-:W-:Y:S02]  /*134f0*/  ISETP.GE.OR P0, PT, R0, R203, !P0 ;  /* 0x000000cb0000720c */ /* 0x000fe40004706670 */
[----:B------:R-:W-:Y:S02]  /*13500*/  FMNMX.FTZ R5, R51, R5, !PT ;  /* 0x0000000533057209 */ /* 0x000fe40007810000 */
[----:B--2---:R-:W-:Y:S02]  /*13510*/  FSEL R119, R119, -INF , !P1 ;  /* 0xff80000077777808 */ /* 0x004fe40004800000 */
[C---:B------:R-:W-:Y:S02]  /*13520*/  ISETP.GE.AND P1, PT, R2.reuse, R197, PT ;  /* 0x000000c50200720c */ /* 0x040fe40003f26270 */
[----:B------:R-:W-:Y:S02]  /*13530*/  FMNMX.FTZ R6, R31, R6, !PT ;  /* 0x000000061f067209 */ /* 0x000fe40007810000 */
[----:B------:R-:W-:Y:S02]  /*13540*/  FMNMX.FTZ R5, R33, R5, !PT ;  /* 0x0000000521057209 */ /* 0x000fe40007810000 */
[----:B----4-:R-:W-:Y:S02]  /*13550*/  FSEL R90, R7, -INF , !P0 ;  /* 0xff800000075a7808 */ /* 0x010fe40004000000 */
[----:B------:R-:W-:Y:S02]  /*13560*/  PLOP3.LUT P0, PT, PT, PT, UP0, 0x80, 0x0 ;  /* 0x000000000000781c */ /* 0x000fe40003f0f008 */
[----:B------:R-:W-:Y:S02]  /*13570*/  ISETP.GE.OR P1, PT, R2, R202, !P1 ;  /* 0x000000ca0200720c */ /* 0x000fe40004f26670 */
[----:B------:R-:W-:Y:S02]  /*13580*/  FMNMX.FTZ R7, R28, R6, !PT ;  /* 0x000000061c077209 */ /* 0x000fe40007810000 */
[----:B------:R-:W-:Y:S02]  /*13590*/  FMNMX.FTZ R6, R29, R5, !PT ;  /* 0x000000051d067209 */ /* 0x000fe40007810000 */
[----:B------:R-:W-:Y:S02]  /*135a0*/  FSEL R95, R9, -INF , !P1 ;  /* 0xff800000095f7808 */ /* 0x000fe40004800000 */
[----:B------:R-:W-:Y:S02]  /*135b0*/  ISETP.GE.AND P1, PT, R0, R197, PT ;  /* 0x000000c50000720c */ /* 0x000fe40003f26270 */
[----:B------:R-:W-:Y:S02]  /*135c0*/  FMNMX.FTZ R5, R214, R133, !PT ;  /* 0x00000085d6057209 */ /* 0x000fe40007810000 */
[----:B------:R-:W-:Y:S02]  /*135d0*/  FMNMX.FTZ R7, R34, R7, !PT ;  /* 0x0000000722077209 */ /* 0x000fe40007810000 */
[----:B------:R-:W-:Y:S02]  /*135e0*/  FMNMX.FTZ R6, R35, R6, !PT ;  /* 0x0000000623067209 */ /* 0x000fe40007810000 */
[----:B------:R-:W-:Y:S02]  /*135f0*/  ISETP.GE.OR P1, PT, R0, R202, !P1 ;  /* 0x000000ca0000720c */ /* 0x000fe40004f26670 */
[----:B------:R-:W-:Y:S02]  /*13600*/  FMNMX.FTZ R5, R229, R5, !PT ;  /* 0x00000005e5057209 */ /* 0x000fe40007810000 */
[----:B------:R-:W-:Y:S02]  /*13610*/  FMNMX.FTZ R7, R30, R7, !PT ;  /* 0x000000071e077209 */ /* 0x000fe40007810000 */
[----:B------:R-:W-:Y:S02]  /*13620*/  FMNMX.FTZ R6, R32, R6, !PT ;  /* 0x0000000620067209 */ /* 0x000fe40007810000 */
[----:B-1----:R-:W-:Y:S02]  /*13630*/  FSEL R91, R8, -INF , !P1 ;  /* 0xff800000085b7808 */ /* 0x002fe40004800000 */
[----:B------:R-:W-:Y:S02]  /*13640*/  ISETP.GE.AND P1, PT, R4, R199, PT ;  /* 0x000000c70400720c */ /* 0x000fe40003f26270 */
[----:B------:R-:W-:Y:S02]  /*13650*/  FMNMX.FTZ R20, R224, R5, !PT ;  /* 0x00000005e0147209 */ /* 0x000fe40007810000 */
[----:B------:R-:W-:Y:S02]  /*13660*/  FMNMX.FTZ R19, R26, R7, !PT ;  /* 0x000000071a137209 */ /* 0x000fe40007810000 */
[----:B------:R-:W-:Y:S01]  /*13670*/  FMNMX.FTZ R18, R25, R6, !PT ;  /* 0x0000000619127209 */ /* 0x000fe20007810000 */
[----:B------:R-:W-:Y:S06]  /*13680*/  @P0 BRA `(.L_x_1137) ;  /* 0xffffffc8006c0947 */ /* 0x000fec000383ffff */
.L_x_1136:
[----:B-1----:R-:W-:Y:S01]  /*13690*/  MUFU.TANH R10, R110 ;  /* 0x0000006e000a7308 */ /* 0x002fe20000002400 */
[----:B------:R-:W-:Y:S01]  /*136a0*/  FMNMX.FTZ R7, R22, R19, !PT ;  /* 0x0000001316077209 */ /* 0x000fe20007810000 */
[----:B------:R-:W-:Y:S01]  /*136b0*/  FMUL.FTZ R120, R120, UR10 ;  /* 0x0000000a78787c20 */ /* 0x000fe20008410000 */
[----:B------:R-:W-:Y:S01]  /*136c0*/  FMNMX.FTZ R6, R23, R18, !PT ;  /* 0x0000001217067209 */ /* 0x000fe20007810000 */
[----:B------:R-:W-:Y:S01]  /*136d0*/  FMUL.FTZ R121, R121, UR10 ;  /* 0x0000000a79797c20 */ /* 0x000fe20008410000 */
[----:B------:R-:W-:Y:S01]  /*136e0*/  FMNMX.FTZ R5, R225, R20, !PT ;  /* 0x00000014e1057209 */ /* 0x000fe20007810000 */
[----:B------:R-:W-:Y:S01]  /*136f0*/  FMUL.FTZ R127, R127, UR10 ;  /* 0x0000000a7f7f7c20 */ /* 0x000fe20008410000 */
[----:B------:R-:W-:Y:S03]  /*13700*/  FMNMX.FTZ R41, R24, R7, !PT ;  /* 0x0000000718297209 */ /* 0x000fe60007810000 */
[----:B------:R-:W1:Y:S01]  /*13710*/  MUFU.TANH R120, R120 ;  /* 0x0000007800787308 */ /* 0x000e620000002400 */
[----:B------:R-:W-:Y:S01]  /*13720*/  FMNMX.FTZ R8, R213, R134, !PT ;  /* 0x00000086d5087209 */ /* 0x000fe20007810000 */
[----:B------:R-:W-:Y:S01]  /*13730*/  FMUL.FTZ R124, R124, UR10 ;  /* 0x0000000a7c7c7c20 */ /* 0x000fe20008410000 */
[----:B------:R-:W-:Y:S01]  /*13740*/  FMNMX.FTZ R7, R70, R6, !PT ;  /* 0x0000000646077209 */ /* 0x000fe20007810000 */
[----:B------:R-:W-:Y:S01]  /*13750*/  FMUL.FTZ R125, R125, UR10 ;  /* 0x0000000a7d7d7c20 */ /* 0x000fe20008410000 */
[----:B------:R-:W-:Y:S01]  /*13760*/  FMNMX.FTZ R6, R210, R5, !PT ;  /* 0x00000005d2067209 */ /* 0x000fe20007810000 */
[----:B------:R-:W-:Y:S01]  /*13770*/  FMUL.FTZ R122, R122, UR10 ;  /* 0x0000000a7a7a7c20 */ /* 0x000fe20008410000 */
[----:B------:R-:W-:Y:S03]  /*13780*/  FMNMX.FTZ R5, R228, R8, !PT ;  /* 0x00000008e4057209 */ /* 0x000fe60007810000 */
[----:B------:R-:W2:Y:S01]  /*13790*/  MUFU.TANH R121, R121 ;  /* 0x0000007900797308 */ /* 0x000ea20000002400 */
[----:B------:R-:W-:Y:S01]  /*137a0*/  FMNMX.FTZ R6, R209, R6, !PT ;  /* 0x00000006d1067209 */ /* 0x000fe20007810000 */
[----:B------:R-:W-:Y:S01]  /*137b0*/  FMUL.FTZ R123, R123, UR10 ;  /* 0x0000000a7b7b7c20 */ /* 0x000fe20008410000 */
[----:B------:R-:W-:Y:S01]  /*137c0*/  FMNMX.FTZ R5, R219, R5, !PT ;  /* 0x00000005db057209 */ /* 0x000fe20007810000 */
[----:B------:R-:W-:Y:S01]  /*137d0*/  FMUL.FTZ R126, R126, UR10 ;  /* 0x0000000a7e7e7c20 */ /* 0x000fe20008410000 */
[----:B------:R-:W-:Y:S01]  /*137e0*/  FMNMX.FTZ R6, R205, R6, !PT ;  /* 0x00000006cd067209 */ /* 0x000fe20007810000 */
[----:B------:R-:W-:Y:S01]  /*137f0*/  UISETP.GT.AND UP0, UPT, UR11, UR12, UPT ;  /* 0x0000000c0b00728c */ /* 0x000fe2000bf04270 */
[----:B------:R-:W-:Y:S03]  /*13800*/  FMNMX.FTZ R41, R21, R41, !PT ;  /* 0x0000002915297209 */ /* 0x000fe60007810000 */
[----:B------:R-:W3:Y:S01]  /*13810*/  MUFU.TANH R124, R124 ;  /* 0x0000007c007c7308 */ /* 0x000ee20000002400 */
[----:B------:R-:W-:Y:S01]  /*13820*/  FMNMX.FTZ R5, R218, R5, !PT ;  /* 0x00000005da057209 */ /* 0x000fe20007810000 */
[----:B------:R-:W-:Y:S01]  /*13830*/  UMOV UR17, UR11 ;  /* 0x0000000b00117c82 */ /* 0x000fe20008000000 */
[----:B------:R-:W-:Y:S02]  /*13840*/  FMNMX.FTZ R6, R179, R6, !PT ;  /* 0x00000006b3067209 */ /* 0x000fe40007810000 */
[----:B------:R-:W-:Y:S02]  /*13850*/  FMNMX.FTZ R41, R80, R41, !PT ;  /* 0x0000002950297209 */ /* 0x000fe40007810000 */
[----:B------:R-:W-:Y:S03]  /*13860*/  FMNMX.FTZ R5, R208, R5, !PT ;  /* 0x00000005d0057209 */ /* 0x000fe60007810000 */
[----:B------:R-:W4:Y:S01]  /*13870*/  MUFU.TANH R125, R125 ;  /* 0x0000007d007d7308 */ /* 0x000f220000002400 */
[----:B------:R-:W-:Y:S02]  /*13880*/  FMNMX.FTZ R6, R56, R6, !PT ;  /* 0x0000000638067209 */ /* 0x000fe40007810000 */
[----:B------:R-:W-:Y:S02]  /*13890*/  FMNMX.FTZ R41, R81, R41, !PT ;  /* 0x0000002951297209 */ /* 0x000fe40007810000 */
[----:B------:R-:W-:Y:S02]  /*138a0*/  FMNMX.FTZ R5, R207, R5, !PT ;  /* 0x00000005cf057209 */ /* 0x000fe40007810000 */
[----:B------:R-:W-:Y:S03]  /*138b0*/  FMNMX.FTZ R6, R55, R6, !PT ;  /* 0x0000000637067209 */ /* 0x000fe60007810000 */
[----:B------:R-:W5:Y:S01]  /*138c0*/  MUFU.TANH R9, R111 ;  /* 0x0000006f00097308 */ /* 0x000f620000002400 */
        /* <DEDUP_REMOVED lines=14> */
[----:B------:R-:W-:Y:S01]  /*139b0*/  MUFU.TANH R126, R126 ;  /* 0x0000007e007e7308 */ /* 0x000fe20000002400 */
        /* <DEDUP_REMOVED lines=25> */
[C---:B------:R-:W-:Y:S02]  /*13b50*/  ISETP.GE.AND P0, PT, R4.reuse, R196, PT ;  /* 0x000000c40400720c */ /* 0x040fe40003f06270 */
[----:B------:R-:W-:Y:S01]  /*13b60*/  FMNMX.FTZ R5, R63, R5, !PT ;  /* 0x000000053f057209 */ /* 0x000fe20007810000 */
[----:B------:R-:W2:Y:S01]  /*13b70*/  SHFL.BFLY PT, R7, R41, 0x2, 0x1f ;  /* 0x0c401f0029077f89 */ /* 0x000ea200000e0000 */
        /* <DEDUP_REMOVED lines=19> */
[----:B-1----:R-:W-:Y:S02]  /*13cb0*/  FSEL R120, R120, -INF , !P6 ;  /* 0xff80000078787808 */ /* 0x002fe40007000000 */
[----:B------:R-:W-:Y:S02]  /*13cc0*/  FMNMX.FTZ R40, R102, R40, !PT ;  /* 0x0000002866287209 */ /* 0x000fe40007810000 */
[----:B------:R-:W-:Y:S02]  /*13cd0*/  FMNMX.FTZ R4, R227, R4, !PT ;  /* 0x00000004e3047209 */ /* 0x000fe40007810000 */
[----:B------:R-:W-:Y:S02]  /*13ce0*/  ISETP.GE.AND P6, PT, R2, R199, PT ;  /* 0x000000c70200720c */ /* 0x000fe40003fc6270 */
[----:B------:R-:W-:Y:S02]  /*13cf0*/  FMNMX.FTZ R5, R109, R5, !PT ;  /* 0x000000056d057209 */ /* 0x000fe40007810000 */
[----:B--2---:R-:W-:Y:S02]  /*13d00*/  FMNMX.FTZ R41, R41, R7, !PT ;  /* 0x0000000729297209 */ /* 0x004fe40007810000 */
[----:B------:R-:W-:Y:S02]  /*13d10*/  FSEL R121, R121, -INF , !P1 ;  /* 0xff80000079797808 */ /* 0x000fe40004800000 */
[----:B------:R-:W-:Y:S02]  /*13d20*/  FMNMX.FTZ R40, R118, R40, !PT ;  /* 0x0000002876287209 */ /* 0x000fe40007810000 */
[----:B------:R-:W-:Y:S02]  /*13d30*/  FMNMX.FTZ R4, R217, R4, !PT ;  /* 0x00000004d9047209 */ /* 0x000fe40007810000 */
[----:B------:R-:W-:Y:S02]  /*13d40*/  ISETP.GE.OR P6, PT, R2, R201, !P6 ;  /* 0x000000c90200720c */ /* 0x000fe400077c6670 */
[----:B------:R-:W-:Y:S02]  /*13d50*/  FMNMX.FTZ R39, R120, R5, !PT ;  /* 0x0000000578277209 */ /* 0x000fe40007810000 */
[C---:B------:R-:W-:Y:S01]  /*13d60*/  ISETP.GE.AND P1, PT, R0.reuse, R199, PT ;  /* 0x000000c70000720c */ /* 0x040fe20003f26270 */
[----:B------:R-:W1:Y:S01]  /*13d70*/  SHFL.BFLY PT, R5, R41, 0x1, 0x1f ;  /* 0x0c201f0029057f89 */ /* 0x000e6200000e0000 */
[----:B------:R-:W-:Y:S02]  /*13d80*/  FMNMX.FTZ R40, R119, R40, !PT ;  /* 0x0000002877287209 */ /* 0x000fe40007810000 */
[----:B------:R-:W-:Y:S02]  /*13d90*/  FMNMX.FTZ R4, R221, R4, !PT ;  /* 0x00000004dd047209 */ /* 0x000fe40007810000 */
[----:B------:R-:W-:Y:S02]  /*13da0*/  ISETP.GE.OR P1, PT, R0, R201, !P1 ;  /* 0x000000c90000720c */ /* 0x000fe40004f26670 */
[----:B---3--:R-:W-:Y:S02]  /*13db0*/  FSEL R124, R124, -INF , !P6 ;  /* 0xff8000007c7c7808 */ /* 0x008fe40007000000 */
[----:B------:R-:W-:Y:S02]  /*13dc0*/  FMNMX.FTZ R39, R121, R39, !PT ;  /* 0x0000002779277209 */ /* 0x000fe40007810000 */
[----:B------:R-:W-:Y:S02]  /*13dd0*/  FMNMX.FTZ R40, R95, R40, !PT ;  /* 0x000000285f287209 */ /* 0x000fe40007810000 */
[----:B------:R-:W-:Y:S02]  /*13de0*/  FMNMX.FTZ R4, R106, R4, !PT ;  /* 0x000000046a047209 */ /* 0x000fe40007810000 */
[----:B----4-:R-:W-:Y:S02]  /*13df0*/  FSEL R125, R125, -INF , !P1 ;  /* 0xff8000007d7d7808 */ /* 0x010fe40004800000 */
[----:B------:R-:W-:Y:S02]  /*13e00*/  FMNMX.FTZ R39, R124, R39, !PT ;  /* 0x000000277c277209 */ /* 0x000fe40007810000 */
[----:B------:R-:W-:Y:S02]  /*13e10*/  FSEL R67, R10, -INF , !P5 ;  /* 0xff8000000a437808 */ /* 0x000fe40006800000 */
[----:B------:R-:W-:Y:S02]  /*13e20*/  FMNMX.FTZ R40, R91, R40, !PT ;  /* 0x000000285b287209 */ /* 0x000fe40007810000 */
[----:B------:R-:W-:Y:S02]  /*13e30*/  FMNMX.FTZ R4, R107, R4, !PT ;  /* 0x000000046b047209 */ /* 0x000fe40007810000 */
[----:B------:R-:W-:Y:S01]  /*13e40*/  FMNMX.FTZ R39, R125, R39, !PT ;  /* 0x000000277d277209 */ /* 0x000fe20007810000 */
[----:B------:R-:W2:Y:S01]  /*13e50*/  SHFL.BFLY PT, R8, R40, 0x2, 0x1f ;  /* 0x0c401f0028087f89 */ /* 0x000ea200000e0000 */
[----:B------:R-:W-:Y:S02]  /*13e60*/  FMNMX.FTZ R7, R67, R4, !PT ;  /* 0x0000000443077209 */ /* 0x000fe40007810000 */
[----:B-1----:R-:W-:Y:S05]  /*13e70*/  FMNMX.FTZ R41, R41, R5, !PT ;  /* 0x0000000529297209 */ /* 0x002fea0007810000 */
[----:B------:R-:W1:Y:S01]  /*13e80*/  SHFL.BFLY PT, R4, R39, 0x2, 0x1f ;  /* 0x0c401f0027047f89 */ /* 0x000e6200000e0000 */
[----:B-----5:R-:W-:Y:S02]  /*13e90*/  FSEL R68, R9, -INF , !P3 ;  /* 0xff80000009447808 */ /* 0x020fe40005800000 */
[C---:B------:R-:W-:Y:S01]  /*13ea0*/  FSETP.NEU.FTZ.AND P3, PT, R41.reuse, -INF , PT ;  /* 0xff8000002900780b */ /* 0x040fe20003f7d000 */
[----:B------:R-:W-:Y:S01]  /*13eb0*/  FMUL.FTZ R43, R41, UR4 ;  /* 0x00000004292b7c20 */ /* 0x000fe20008410000 */
[----:B------:R-:W-:Y:S02]  /*13ec0*/  ISETP.GE.AND P1, PT, R2, R196, PT ;  /* 0x000000c40200720c */ /* 0x000fe40003f26270 */
[----:B------:R-:W-:Y:S02]  /*13ed0*/  FMNMX.FTZ R7, R68, R7, !PT ;  /* 0x0000000744077209 */ /* 0x000fe40007810000 */
[----:B------:R-:W-:Y:S02]  /*13ee0*/  FSEL R43, R43, RZ, P3 ;  /* 0x000000ff2b2b7208 */ /* 0x000fe40001800000 */
[----:B------:R-:W-:Y:S02]  /*13ef0*/  FSEL R122, R122, -INF , !P2 ;  /* 0xff8000007a7a7808 */ /* 0x000fe40005000000 */
[----:B------:R-:W-:Y:S02]  /*13f00*/  ISETP.GE.OR P1, PT, R2, R200, !P1 ;  /* 0x000000c80200720c */ /* 0x000fe40004f26670 */
[----:B------:R-:W-:Y:S02]  /*13f10*/  ISETP.GE.AND P2, PT, R0, R196, PT ;  /* 0x000000c40000720c */ /* 0x000fe40003f46270 */
[----:B------:R-:W-:Y:S01]  /*13f20*/  FMNMX.FTZ R2, R122, R7, !PT ;  /* 0x000000077a027209 */ /* 0x000fe20007810000 */
[--C-:B------:R-:W-:Y:S01]  /*13f30*/  FFMA.FTZ R7, R212, UR4, -R43.reuse ;  /* 0x00000004d4077c23 */ /* 0x100fe2000801082b */
[----:B------:R-:W-:Y:S02]  /*13f40*/  FSEL R123, R123, -INF , !P0 ;  /* 0xff8000007b7b7808 */ /* 0x000fe40004000000 */
[----:B--2---:R-:W-:Y:S01]  /*13f50*/  FMNMX.FTZ R40, R40, R8, !PT ;  /* 0x0000000828287209 */ /* 0x004fe20007810000 */
[----:B------:R2:W-:Y:S01]  /*13f60*/  MUFU.EX2 R183, R7 ;  /* 0x0000000700b77308 */ /* 0x0005e20000000800 */
[----:B------:R-:W-:Y:S02]  /*13f70*/  ISETP.GE.OR P2, PT, R0, R200, !P2 ;  /* 0x000000c80000720c */ /* 0x000fe40005746670 */
[----:B-1----:R-:W-:Y:S01]  /*13f80*/  FMNMX.FTZ R39, R39, R4, !PT ;  /* 0x0000000427277209 */ /* 0x002fe20007810000 */
[--C-:B------:R-:W-:Y:S01]  /*13f90*/  FFMA.FTZ R4, R170, UR4, -R43.reuse ;  /* 0x00000004aa047c23 */ /* 0x100fe2000801082b */
[----:B------:R-:W1:Y:S01]  /*13fa0*/  SHFL.BFLY PT, R6, R40, 0x1, 0x1f ;  /* 0x0c201f0028067f89 */ /* 0x000e6200000e0000 */
[----:B------:R-:W-:Y:S04]  /*13fb0*/  FSEL R42, R42, -INF , !P2 ;  /* 0xff8000002a2a7808 */ /* 0x000fe80005000000 */
[----:B------:R3:W-:Y:S01]  /*13fc0*/  MUFU.EX2 R172, R4 ;  /* 0x0000000400ac7308 */ /* 0x0007e20000000800 */
[----:B------:R-:W-:Y:S02]  /*13fd0*/  FSEL R126, R126, -INF , !P1 ;  /* 0xff8000007e7e7808 */ /* 0x000fe40004800000 */
[----:B------:R-:W4:Y:S01]  /*13fe0*/  SHFL.BFLY PT, R5, R39, 0x1, 0x1f ;  /* 0x0c201f0027057f89 */ /* 0x000f2200000e0000 */
[----:B------:R-:W-:Y:S04]  /*13ff0*/  FMNMX.FTZ R0, R123, R2, !PT ;  /* 0x000000027b007209 */ /* 0x000fe80007810000 */
[----:B------:R-:W-:Y:S01]  /*14000*/  FMNMX.FTZ R0, R126, R0, !PT ;  /* 0x000000007e007209 */ /* 0x000fe20007810000 */
[--C-:B--2---:R-:W-:Y:S03]  /*14010*/  FFMA.FTZ R7, R58, UR4, -R43.reuse ;  /* 0x000000043a077c23 */ /* 0x104fe6000801082b */
[----:B------:R-:W-:Y:S05]  /*14020*/  FMNMX.FTZ R0, R42, R0, !PT ;  /* 0x000000002a007209 */ /* 0x000fea0007810000 */
[----:B------:R-:W2:Y:S01]  /*14030*/  SHFL.BFLY PT, R2, R0, 0x2, 0x1f ;  /* 0x0c401f0000027f89 */ /* 0x000ea200000e0000 */
[--C-:B---3--:R-:W-:Y:S04]  /*14040*/  FFMA.FTZ R4, R220, UR4, -R43.reuse ;  /* 0x00000004dc047c23 */ /* 0x108fe8000801082b */
[----:B------:R3:W-:Y:S01]  /*14050*/  MUFU.EX2 R175, R4 ;  /* 0x0000000400af7308 */ /* 0x0007e20000000800 */
[----:B-1----:R-:W-:Y:S01]  /*14060*/  FMNMX.FTZ R40, R40, R6, !PT ;  /* 0x0000000628287209 */ /* 0x002fe20007810000 */
[--C-:B------:R-:W-:Y:S03]  /*14070*/  FFMA.FTZ R6, R206, UR4, -R43.reuse ;  /* 0x00000004ce067c23 */ /* 0x100fe6000801082b */
[C---:B------:R-:W-:Y:S01]  /*14080*/  FSETP.NEU.FTZ.AND P2, PT, R40.reuse, -INF , PT ;  /* 0xff8000002800780b */ /* 0x040fe20003f5d000 */
[----:B------:R-:W-:Y:S01]  /*14090*/  FMUL.FTZ R64, R40, UR4 ;  /* 0x0000000428407c20 */ /* 0x000fe20008410000 */
[----:B----4-:R-:W-:Y:S03]  /*140a0*/  FMNMX.FTZ R39, R39, R5, !PT ;  /* 0x0000000527277209 */ /* 0x010fe60007810000 */
[----:B------:R1:W-:Y:S01]  /*140b0*/  MUFU.EX2 R212, R6 ;  /* 0x0000000600d47308 */ /* 0x0003e20000000800 */
[--C-:B------:R-:W-:Y:S01]  /*140c0*/  FFMA.FTZ R5, R53, UR4, -R43.reuse ;  /* 0x0000000435057c23 */ /* 0x100fe2000801082b */
[----:B------:R-:W-:Y:S01]  /*140d0*/  FSEL R64, R64, RZ, P2 ;  /* 0x000000ff40407208 */ /* 0x000fe20001000000 */
[C---:B------:R-:W-:Y:S01]  /*140e0*/  FMUL.FTZ R65, R39.reuse, UR4 ;  /* 0x0000000427417c20 */ /* 0x040fe20008410000 */
[----:B------:R-:W-:Y:S03]  /*140f0*/  FSETP.NEU.FTZ.AND P1, PT, R39, -INF , PT ;  /* 0xff8000002700780b */ /* 0x000fe60003f3d000 */
[--C-:B---3--:R-:W-:Y:S01]  /*14100*/  FFMA.FTZ R4, R178, UR4, -R64.reuse ;  /* 0x00000004b2047c23 */ /* 0x108fe20008010840 */
[----:B------:R-:W-:Y:S02]  /*14110*/  FSEL R65, R65, RZ, P1 ;  /* 0x000000ff41417208 */ /* 0x000fe40000800000 */
[----:B--2---:R-:W-:Y:S01]  /*14120*/  FMNMX.FTZ R0, R0, R2, !PT ;  /* 0x0000000200007209 */ /* 0x004fe20007810000 */
[----:B------:R2:W-:Y:S01]  /*14130*/  MUFU.EX2 R170, R4 ;  /* 0x0000000400aa7308 */ /* 0x0005e20000000800 */
[--C-:B------:R-:W-:Y:S01]  /*14140*/  FFMA.FTZ R2, R168, UR4, -R43.reuse ;  /* 0x00000004a8027c23 */ /* 0x100fe2000801082b */
[--C-:B-1----:R-:W-:Y:S08]  /*14150*/  FFMA.FTZ R6, R47, UR4, -R43.reuse ;  /* 0x000000042f067c23 */ /* 0x102ff0000801082b */
[----:B------:R1:W-:Y:S01]  /*14160*/  MUFU.EX2 R238, R6 ;  /* 0x0000000600ee7308 */ /* 0x0003e20000000800 */
[--C-:B--2---:R-:W-:Y:S09]  /*14170*/  FFMA.FTZ R4, R222, UR4, -R64.reuse ;  /* 0x00000004de047c23 */ /* 0x104ff20008010840 */
[----:B------:R2:W-:Y:S01]  /*14180*/  MUFU.EX2 R222, R2 ;  /* 0x0000000200de7308 */ /* 0x0005e20000000800 */
[--C-:B-1----:R-:W-:Y:S09]  /*14190*/  FFMA.FTZ R6, R30, UR4, -R43.reuse ;  /* 0x000000041e067c23 */ /* 0x102ff2000801082b */
[----:B------:R1:W-:Y:S10]  /*141a0*/  MUFU.EX2 R178, R4 ;  /* 0x0000000400b27308 */ /* 0x0003f40000000800 */
[----:B------:R3:W-:Y:S01]  /*141b0*/  MUFU.EX2 R242, R6 ;  /* 0x0000000600f27308 */ /* 0x0007e20000000800 */
[----:B--2---:R-:W2:Y:S01]  /*141c0*/  SHFL.BFLY PT, R2, R0, 0x1, 0x1f ;  /* 0x0c201f0000027f89 */ /* 0x004ea200000e0000 */
[--C-:B-1----:R-:W-:Y:S08]  /*141d0*/  FFMA.FTZ R4, R38, UR4, -R43.reuse ;  /* 0x0000000426047c23 */ /* 0x102ff0000801082b */
[----:B------:R1:W-:Y:S01]  /*141e0*/  MUFU.EX2 R231, R4 ;  /* 0x0000000400e77308 */ /* 0x0003e20000000800 */
[----:B---3--:R-:W-:Y:S01]  /*141f0*/  FFMA.FTZ R6, R21, UR4, -R43 ;  /* 0x0000000415067c23 */ /* 0x008fe2000801082b */
[----:B--2---:R-:W-:Y:S01]  /*14200*/  FMNMX.FTZ R38, R0, R2, !PT ;  /* 0x0000000200267209 */ /* 0x004fe20007810000 */
[--C-:B------:R-:W-:Y:S01]  /*14210*/  FFMA.FTZ R0, R229, UR4, -R65.reuse ;  /* 0x00000004e5007c23 */ /* 0x100fe20008010841 */
[----:B------:R-:W-:Y:S06]  /*14220*/  FFMA.FTZ R2, R225, UR4, -R65 ;  /* 0x00000004e1027c23 */ /* 0x000fec0008010841 */
[----:B------:R2:W-:Y:S01]  /*14230*/  MUFU.EX2 R229, R7 ;  /* 0x0000000700e57308 */ /* 0x0005e20000000800 */
[C---:B------:R-:W-:Y:S01]  /*14240*/  FSETP.NEU.FTZ.AND P0, PT, R38.reuse, -INF , PT ;  /* 0xff8000002600780b */ /* 0x040fe20003f1d000 */
[----:B------:R-:W-:Y:S01]  /*14250*/  FMUL.FTZ R66, R38, UR4 ;  /* 0x0000000426427c20 */ /* 0x000fe20008410000 */
[----:B-1----:R-:W-:Y:S04]  /*14260*/  FFMA.FTZ R4, R177, UR4, -R64 ;  /* 0x00000004b1047c23 */ /* 0x002fe80008010840 */
[----:B------:R-:W-:Y:S03]  /*14270*/  FSEL R66, R66, RZ, P0 ;  /* 0x000000ff42427208 */ /* 0x000fe60000000000 */
[----:B------:R1:W-:Y:S02]  /*14280*/  MUFU.EX2 R131, R0 ;  /* 0x0000000000837308 */ /* 0x0003e40000000800 */
[--C-:B------:R-:W-:Y:S01]  /*14290*/  FFMA.FTZ R67, R67, UR4, -R66.reuse ;  /* 0x0000000443437c23 */ /* 0x100fe20008010842 */
[----:B------:R-:W-:Y:S07]  /*142a0*/  FFMA.FTZ R68, R68, UR4, -R66 ;  /* 0x0000000444447c23 */ /* 0x000fee0008010842 */
[----:B------:R3:W-:Y:S01]  /*142b0*/  MUFU.EX2 R220, R4 ;  /* 0x0000000400dc7308 */ /* 0x0007e20000000800 */
[----:B--2---:R-:W-:Y:S09]  /*142c0*/  FFMA.FTZ R7, R34, UR4, -R43 ;  /* 0x0000000422077c23 */ /* 0x004ff2000801082b */
[----:B------:R2:W-:Y:S01]  /*142d0*/  MUFU.EX2 R237, R7 ;  /* 0x0000000700ed7308 */ /* 0x0005e20000000800 */
[----:B-1----:R-:W-:Y:S09]  /*142e0*/  FFMA.FTZ R0, R224, UR4, -R65 ;  /* 0x00000004e0007c23 */ /* 0x002ff20008010841 */
[----:B------:R1:W-:Y:S01]  /*142f0*/  MUFU.EX2 R180, R0 ;  /* 0x0000000000b47308 */ /* 0x0003e20000000800 */
[----:B---3--:R-:W-:Y:S09]  /*14300*/  FFMA.FTZ R4, R169, UR4, -R64 ;  /* 0x00000004a9047c23 */ /* 0x008ff20008010840 */
[----:B------:R3:W4:Y:S01]  /*14310*/  MUFU.EX2 R230, R4 ;  /* 0x0000000400e67308 */ /* 0x0007220000000800 */
[----:B--2---:R-:W-:Y:S09]  /*14320*/  FFMA.FTZ R7, R24, UR4, -R43 ;  /* 0x0000000418077c23 */ /* 0x004ff2000801082b */
[----:B------:R-:W-:Y:S01]  /*14330*/  MUFU.EX2 R34, R6 ;  /* 0x0000000600227308 */ /* 0x000fe20000000800 */
[--C-:B-1----:R-:W-:Y:S09]  /*14340*/  FFMA.FTZ R0, R213, UR4, -R66.reuse ;  /* 0x00000004d5007c23 */ /* 0x102ff20008010842 */
[----:B------:R1:W-:Y:S01]  /*14350*/  MUFU.EX2 R111, R0 ;  /* 0x00000000006f7308 */ /* 0x0003e20000000800 */
[----:B---3--:R-:W-:Y:S01]  /*14360*/  FFMA.FTZ R4, R214, UR4, -R65 ;  /* 0x00000004d6047c23 */ /* 0x008fe20008010841 */
[----:B----4-:R-:W-:Y:S08]  /*14370*/  F2FP.BF16.F32.PACK_AB R47, R230, R220 ;  /* 0x000000dce62f723e */ /* 0x010ff000000010ff */
[----:B------:R2:W-:Y:S10]  /*14380*/  MUFU.EX2 R214, R2 ;  /* 0x0000000200d67308 */ /* 0x0005f40000000800 */
[----:B------:R3:W4:Y:S01]  /*14390*/  MUFU.EX2 R129, R4 ;  /* 0x0000000400817308 */ /* 0x0007220000000800 */
[----:B-1----:R-:W-:Y:S09]  /*143a0*/  FFMA.FTZ R0, R228, UR4, -R66 ;  /* 0x00000004e4007c23 */ /* 0x002ff20008010842 */
[----:B------:R1:W-:Y:S01]  /*143b0*/  MUFU.EX2 R130, R0 ;  /* 0x0000000000827308 */ /* 0x0003e20000000800 */
[----:B--2---:R-:W-:Y:S09]  /*143c0*/  FFMA.FTZ R2, R215, UR4, -R64 ;  /* 0x00000004d7027c23 */ /* 0x004ff20008010840 */
[----:B------:R2:W-:Y:S01]  /*143d0*/  MUFU.EX2 R181, R2 ;  /* 0x0000000200b57308 */ /* 0x0005e20000000800 */
[--C-:B---3--:R-:W-:Y:S01]  /*143e0*/  FFMA.FTZ R4, R48, UR4, -R43.reuse ;  /* 0x0000000430047c23 */ /* 0x108fe2000801082b */
[----:B----4-:R-:W-:Y:S08]  /*143f0*/  F2FP.BF16.F32.PACK_AB R48, R131, R129 ;  /* 0x000000818330723e */ /* 0x010ff000000010ff */
        /* <DEDUP_REMOVED lines=8> */
[----:B------:R1:W4:Y:S01]  /*14480*/  MUFU.EX2 R213, R0 ;  /* 0x0000000000d57308 */ /* 0x0003220000000800 */
[--C-:B--2---:R-:W-:Y:S09]  /*14490*/  FFMA.FTZ R2, R35, UR4, -R64.reuse ;  /* 0x0000000423027c23 */ /* 0x104ff20008010840 */
[----:B------:R2:W-:Y:S01]  /*144a0*/  MUFU.EX2 R218, R4 ;  /* 0x0000000400da7308 */ /* 0x0005e20000000800 */
[--C-:B---3--:R-:W-:Y:S09]  /*144b0*/  FFMA.FTZ R5, R26, UR4, -R43.reuse ;  /* 0x000000041a057c23 */ /* 0x108ff2000801082b */
[----:B------:R3:W-:Y:S01]  /*144c0*/  MUFU.EX2 R236, R2 ;  /* 0x0000000200ec7308 */ /* 0x0007e20000000800 */
[--C-:B-1----:R-:W-:Y:S09]  /*144d0*/  FFMA.FTZ R0, R211, UR4, -R64.reuse ;  /* 0x00000004d3007c23 */ /* 0x102ff20008010840 */
[----:B------:R1:W-:Y:S01]  /*144e0*/  MUFU.EX2 R206, R0 ;  /* 0x0000000000ce7308 */ /* 0x0003e20000000800 */
[--C-:B--2---:R-:W-:Y:S09]  /*144f0*/  FFMA.FTZ R4, R28, UR4, -R43.reuse ;  /* 0x000000041c047c23 */ /* 0x104ff2000801082b */
[----:B------:R2:W-:Y:S01]  /*14500*/  MUFU.EX2 R249, R4 ;  /* 0x0000000400f97308 */ /* 0x0005e20000000800 */
[--C-:B---3--:R-:W-:Y:S01]  /*14510*/  FFMA.FTZ R2, R70, UR4, -R64.reuse ;  /* 0x0000000446027c23 */ /* 0x108fe20008010840 */
[--C-:B------:R-:W-:Y:S08]  /*14520*/  FFMA.FTZ R70, R117, UR4, -R43.reuse ;  /* 0x0000000475467c23 */ /* 0x100ff0000801082b */
[----:B------:R-:W-:Y:S01]  /*14530*/  MUFU.EX2 R28, R7 ;  /* 0x00000007001c7308 */ /* 0x000fe20000000800 */
[--C-:B-1----:R-:W-:Y:S09]  /*14540*/  FFMA.FTZ R0, R54, UR4, -R64.reuse ;  /* 0x0000000436007c23 */ /* 0x102ff20008010840 */
[----:B------:R1:W-:Y:S01]  /*14550*/  MUFU.EX2 R211, R0 ;  /* 0x0000000000d37308 */ /* 0x0003e20000000800 */
[--C-:B--2---:R-:W-:Y:S09]  /*14560*/  FFMA.FTZ R4, R22, UR4, -R43.reuse ;  /* 0x0000000416047c23 */ /* 0x104ff2000801082b */
[----:B------:R2:W-:Y:S10]  /*14570*/  MUFU.EX2 R127, R4 ;  /* 0x00000004007f7308 */ /* 0x0005f40000000800 */
[----:B------:R3:W-:Y:S01]  /*14580*/  MUFU.EX2 R115, R5 ;  /* 0x0000000500737308 */ /* 0x0007e20000000800 */
[----:B-1----:R-:W-:Y:S09]  /*14590*/  FFMA.FTZ R0, R52, UR4, -R64 ;  /* 0x0000000434007c23 */ /* 0x002ff20008010840 */
        /* <DEDUP_REMOVED lines=9> */
[--C-:B--2---:R-:W-:Y:S01]  /*14630*/  FFMA.FTZ R4, R85, UR4, -R43.reuse ;  /* 0x0000000455047c23 */ /* 0x104fe2000801082b */
        /* <DEDUP_REMOVED lines=15> */
[--C-:B-1----:R-:W-:Y:S01]  /*14730*/  FFMA.FTZ R0, R51, UR4, -R64.reuse ;  /* 0x0000000433007c23 */ /* 0x102fe20008010840 */
[----:B----4-:R-:W-:Y:S07]  /*14740*/  F2FP.BF16.F32.PACK_AB R51, R213, R173 ;  /* 0x000000add533723e */ /* 0x010fee00000010ff */
[----:B------:R1:W-:Y:S02]  /*14750*/  MUFU.EX2 R239, R0 ;  /* 0x0000000000ef7308 */ /* 0x0003e40000000800 */
[--C-:B-1----:R-:W-:Y:S08]  /*14760*/  FFMA.FTZ R0, R33, UR4, -R64.reuse ;  /* 0x0000000421007c23 */ /* 0x102ff00008010840 */
[----:B------:R1:W-:Y:S02]  /*14770*/  MUFU.EX2 R241, R0 ;  /* 0x0000000000f17308 */ /* 0x0003e40000000800 */
[--C-:B-1----:R-:W-:Y:S08]  /*14780*/  FFMA.FTZ R0, R29, UR4, -R64.reuse ;  /* 0x000000041d007c23 */ /* 0x102ff00008010840 */
[----:B------:R1:W-:Y:S10]  /*14790*/  MUFU.EX2 R29, R2 ;  /* 0x00000002001d7308 */ /* 0x0003f40000000800 */
[----:B------:R2:W-:Y:S01]  /*147a0*/  MUFU.EX2 R246, R0 ;  /* 0x0000000000f67308 */ /* 0x0005e20000000800 */
[----:B-1----:R-:W-:Y:S01]  /*147b0*/  FFMA.FTZ R2, R86, UR4, -R64 ;  /* 0x0000000456027c23 */ /* 0x002fe20008010840 */
[--C-:B--2---:R-:W-:Y:S08]  /*147c0*/  FFMA.FTZ R0, R56, UR4, -R65.reuse ;  /* 0x0000000438007c23 */ /* 0x104ff00008010841 */
[----:B------:R1:W-:Y:S02]  /*147d0*/  MUFU.EX2 R208, R0 ;  /* 0x0000000000d07308 */ /* 0x0003e40000000800 */
[--C-:B-1----:R-:W-:Y:S02]  /*147e0*/  FFMA.FTZ R0, R55, UR4, -R65.reuse ;  /* 0x0000000437007c23 */ /* 0x102fe40008010841 */
[----:B------:R-:W-:Y:S06]  /*147f0*/  LDSM.16.MT88.4 R52, [R185+0x4000] ;  /* 0x00400000b934783b */ /* 0x000fec0000004200 */
[----:B------:R1:W-:Y:S02]  /*14800*/  MUFU.EX2 R225, R0 ;  /* 0x0000000000e17308 */ /* 0x0003e40000000800 */
[--C-:B-1----:R-:W-:Y:S01]  /*14810*/  FFMA.FTZ R0, R46, UR4, -R65.reuse ;  /* 0x000000042e007c23 */ /* 0x102fe20008010841 */
[----:B------:R-:W-:Y:S07]  /*14820*/  F2FP.BF16.F32.PACK_AB R46, R231, R222 ;  /* 0x000000dee72e723e */ /* 0x000fee00000010ff */
        /* <DEDUP_REMOVED lines=13> */
[----:B-1----:R-:W-:Y:S08]  /*14900*/  FFMA.FTZ R0, R37, UR4, -R66 ;  /* 0x0000000425007c23 */ /* 0x002ff00008010842 */
        /* <DEDUP_REMOVED lines=18> */
[--C-:B--2---:R-:W-:Y:S02]  /*14a30*/  FFMA.FTZ R0, R59, UR4, -R66.reuse ;  /* 0x000000043b007c23 */ /* 0x104fe40008010842 */
[----:B------:R-:W2:Y:S06]  /*14a40*/  LDSM.16.MT88.4 R56, [R184+0x4400] ;  /* 0x00440000b838783b */ /* 0x000eac0000004200 */
[----:B------:R3:W-:Y:S02]  /*14a50*/  MUFU.EX2 R232, R0 ;  /* 0x0000000000e87308 */ /* 0x0007e40000000800 */
[--C-:B---3--:R-:W-:Y:S08]  /*14a60*/  FFMA.FTZ R0, R62, UR4, -R66.reuse ;  /* 0x000000043e007c23 */ /* 0x108ff00008010842 */
[----:B------:R3:W-:Y:S02]  /*14a70*/  MUFU.EX2 R248, R0 ;  /* 0x0000000000f87308 */ /* 0x0007e40000000800 */
[----:B---3--:R-:W-:Y:S02]  /*14a80*/  FFMA.FTZ R0, R63, UR4, -R66 ;  /* 0x000000043f007c23 */ /* 0x008fe40008010842 */
[----:B------:R-:W3:Y:S06]  /*14a90*/  LDSM.16.MT88.4 R60, [R185+0x4400] ;  /* 0x00440000b93c783b */ /* 0x000eec0000004200 */
        /* <DEDUP_REMOVED lines=49> */
[----:B------:R-:W-:Y:S01]  /*14db0*/  FSEL R0, R38, RZ, P0 ;  /* 0x000000ff26007208 */ /* 0x000fe20000000000 */
[C---:B-----5:R-:W-:Y:S01]  /*14dc0*/  FMUL.FTZ R20, R37.reuse, R152 ;  /* 0x0000009825147220 */ /* 0x060fe20000410000 */
[C---:B------:R-:W-:Y:S05]  /*14dd0*/  FMUL.FTZ R5, R37.reuse, R141 ;  /* 0x0000008d25057220 */ /* 0x040fea0000410000 */
[----:B------:R4:W5:Y:S01]  /*14de0*/  MUFU.EX2 R36, R2 ;  /* 0x0000000200247308 */ /* 0x0009620000000800 */
[C---:B------:R-:W-:Y:S01]  /*14df0*/  FMUL.FTZ R4, R37.reuse, R140 ;  /* 0x0000008c25047220 */ /* 0x040fe20000410000 */
[----:B------:R-:W-:Y:S01]  /*14e00*/  FADD.FTZ R0, -R0, R134 ;  /* 0x0000008600007221 */ /* 0x000fe20000010100 */
[C---:B------:R-:W-:Y:S01]  /*14e10*/  FMUL.FTZ R17, R37.reuse, R145 ;  /* 0x0000009125117220 */ /* 0x040fe20000410000 */
[----:B------:R-:W-:Y:S01]  /*14e20*/  MOV R145, R127 ;  /* 0x0000007f00917202 */ /* 0x000fe20000000f00 */
[----:B------:R-:W-:Y:S01]  /*14e30*/  FMUL.FTZ R21, R37, R153 ;  /* 0x0000009925157220 */ /* 0x000fe20000410000 */
[----:B------:R-:W-:Y:S01]  /*14e40*/  FMUL.FTZ R0, R0, UR4 ;  /* 0x0000000400007c20 */ /* 0x000fe20008410000 */
[----:B------:R-:W-:Y:S02]  /*14e50*/  MOV R153, R22 ;  /* 0x0000001600997202 */ /* 0x000fe40000000f00 */
[----:B------:R-:W-:Y:S03]  /*14e60*/  PLOP3.LUT P0, PT, PT, PT, UP0, 0x80, 0x0 ;  /* 0x000000000000781c */ /* 0x000fe60003f0f008 */
[----:B------:R-:W2:Y:S01]  /*14e70*/  MUFU.EX2 R0, R0 ;  /* 0x0000000000007308 */ /* 0x000ea20000000800 */
[----:B----4-:R-:W-:Y:S01]  /*14e80*/  FMUL.FTZ R2, R3, UR4 ;  /* 0x0000000403027c20 */ /* 0x010fe20008410000 */
[--C-:B------:R-:W-:Y:S01]  /*14e90*/  FFMA.FTZ R3, R96, UR4, -R43.reuse ;  /* 0x0000000460037c23 */ /* 0x100fe2000801082b */
[C---:B-----5:R-:W-:Y:S01]  /*14ea0*/  FMUL.FTZ R7, R36.reuse, R143 ;  /* 0x0000008f24077220 */ /* 0x060fe20000410000 */
[----:B------:R-:W-:Y:S01]  /*14eb0*/  MOV R143, R11 ;  /* 0x0000000b008f7202 */ /* 0x000fe20000000f00 */
[C---:B------:R-:W-:Y:S05]  /*14ec0*/  FMUL.FTZ R6, R36.reuse, R142 ;  /* 0x0000008e24067220 */ /* 0x040fea0000410000 */
[----:B------:R4:W5:Y:S01]  /*14ed0*/  MUFU.EX2 R112, R3 ;  /* 0x0000000300707308 */ /* 0x0009620000000800 */
        /* <DEDUP_REMOVED lines=8> */
[----:B------:R-:W-:Y:S01]  /*14f60*/  MOV R139, R12 ;  /* 0x0000000c008b7202 */ /* 0x000fe20000000f00 */
[C---:B------:R-:W-:Y:S01]  /*14f70*/  FMUL.FTZ R10, R0.reuse, R138 ;  /* 0x0000008a000a7220 */ /* 0x040fe20000410000 */
[C---:B------:R-:W-:Y:S03]  /*14f80*/  FMUL.FTZ R14, R0.reuse, R150 ;  /* 0x00000096000e7220 */ /* 0x040fe60000410000 */
[----:B----4-:R-:W-:Y:S01]  /*14f90*/  FFMA.FTZ R3, R97, UR4, -R43 ;  /* 0x0000000461037c23 */ /* 0x010fe2000801082b */
[----:B-----5:R-:W-:Y:S01]  /*14fa0*/  MOV R140, R112 ;  /* 0x00000070008c7202 */ /* 0x020fe20000000f00 */
[----:B------:R-:W-:Y:S01]  /*14fb0*/  FMUL.FTZ R15, R0, R151 ;  /* 0x00000097000f7220 */ /* 0x000fe20000410000 */
[----:B------:R-:W-:Y:S01]  /*14fc0*/  MOV R151, R16 ;  /* 0x0000001000977202 */ /* 0x000fe20000000f00 */
[C---:B------:R-:W-:Y:S01]  /*14fd0*/  FMUL.FTZ R16, R37.reuse, R144 ;  /* 0x0000009025107220 */ /* 0x040fe20000410000 */
[C---:B------:R-:W-:Y:S01]  /*14fe0*/  FMUL.FTZ R22, R36.reuse, R154 ;  /* 0x0000009a24167220 */ /* 0x040fe20000410000 */
[----:B------:R-:W-:Y:S01]  /*14ff0*/  FMUL.FTZ R23, R36, R155 ;  /* 0x0000009b24177220 */ /* 0x000fe20000410000 */
[----:B------:R-:W-:Y:S01]  /*15000*/  MOV R154, R32 ;  /* 0x00000020009a7202 */ /* 0x000fe20000000f00 */
[C---:B-1----:R-:W-:Y:S01]  /*15010*/  FMUL.FTZ R9, R2.reuse, R137 ;  /* 0x0000008902097220 */ /* 0x042fe20000410000 */
[C---:B------:R-:W-:Y:S01]  /*15020*/  FMUL.FTZ R12, R2.reuse, R148 ;  /* 0x00000094020c7220 */ /* 0x040fe20000410000 */
[----:B------:R1:W2:Y:S01]  /*15030*/  MUFU.EX2 R137, R3 ;  /* 0x0000000300897308 */ /* 0x0002a20000000800 */
[C---:B------:R-:W-:Y:S01]  /*15040*/  FMUL.FTZ R8, R2.reuse, R136 ;  /* 0x0000008802087220 */ /* 0x040fe20000410000 */
[----:B------:R-:W-:Y:S01]  /*15050*/  FMUL.FTZ R13, R2, R149 ;  /* 0x00000095020d7220 */ /* 0x000fe20000410000 */
[----:B------:R-:W-:Y:S01]  /*15060*/  MOV R144, R69 ;  /* 0x0000004500907202 */ /* 0x000fe20000000f00 */
[----:B------:R-:W4:Y:S01]  /*15070*/  LDL.LU R149, [R1] ;  /* 0x0000000001957983 */ /* 0x000f220000300800 */
[----:B------:R-:W-:Y:S01]  /*15080*/  FMUL.FTZ R32, R37, R160 ;  /* 0x000000a025207220 */ /* 0x000fe20000410000 */
[----:B------:R-:W-:Y:S01]  /*15090*/  MOV R155, R35 ;  /* 0x00000023009b7202 */ /* 0x000fe20000000f00 */
[----:B------:R-:W-:Y:S01]  /*150a0*/  FMUL.FTZ R35, R36, R163 ;  /* 0x000000a324237220 */ /* 0x000fe20000410000 */
[C---:B------:R-:W-:Y:S01]  /*150b0*/  HMMA.16816.F32.BF16 R8, R48.reuse, R24, R8 ;  /* 0x000000183008723c */ /* 0x040fe20000041808 */
[----:B------:R-:W5:Y:S03]  /*150c0*/  LDL.LU R85, [R1+0x4] ;  /* 0x0000040001557983 */ /* 0x000f660000300800 */
[----:B------:R-:W-:Y:S01]  /*150d0*/  MOV R150, R140 ;  /* 0x0000008c00967202 */ /* 0x000fe20000000f00 */
[----:B------:R-:W2:Y:S01]  /*150e0*/  LDL.LU R141, [R1+0xc] ;  /* 0x00000c00018d7983 */ /* 0x000ea20000300800 */
[-C--:B------:R-:W-:Y:S03]  /*150f0*/  HMMA.16816.F32.BF16 R12, R48, R26.reuse, R12 ;  /* 0x0000001a300c723c */ /* 0x080fe6000004180c */
[----:B------:R-:W2:Y:S02]  /*15100*/  LDL.LU R138, [R1+0x8] ;  /* 0x00000800018a7983 */ /* 0x000ea40000300800 */
[--C-:B-1----:R-:W-:Y:S01]  /*15110*/  FFMA.FTZ R3, R98, UR4, -R64.reuse ;  /* 0x0000000462037c23 */ /* 0x102fe20008010840 */
[C---:B------:R-:W-:Y:S03]  /*15120*/  HMMA.16816.F32.BF16 R16, R44.reuse, R26, R16 ;  /* 0x0000001a2c10723c */ /* 0x040fe60000041810 */
[----:B------:R1:W-:Y:S02]  /*15130*/  MUFU.EX2 R148, R3 ;  /* 0x0000000300947308 */ /* 0x0003e40000000800 */
[----:B------:R-:W-:Y:S01]  /*15140*/  FMUL.FTZ R24, R2, R156 ;  /* 0x0000009c02187220 */ /* 0x000fe20000410000 */
[-C--:B------:R-:W-:Y:S05]  /*15150*/  HMMA.16816.F32.BF16 R20, R44, R52.reuse, R20 ;  /* 0x000000342c14723c */ /* 0x080fea0000041814 */
[----:B------:R-:W-:Y:S01]  /*15160*/  MOV R156, R30 ;  /* 0x0000001e009c7202 */ /* 0x000fe20000000f00 */
[----:B------:R-:W-:Y:S01]  /*15170*/  FMUL.FTZ R30, R0, R166 ;  /* 0x000000a6001e7220 */ /* 0x000fe20000410000 */
[----:B------:R-:W-:Y:S01]  /*15180*/  MOV R166, R115 ;  /* 0x0000007300a67202 */ /* 0x000fe20000000f00 */
[----:B------:R-:W-:Y:S03]  /*15190*/  FMUL.FTZ R25, R2, R157 ;  /* 0x0000009d02197220 */ /* 0x000fe60000410000 */
[C---:B------:R-:W-:Y:S01]  /*151a0*/  FMUL.FTZ R26, R0.reuse, R158 ;  /* 0x0000009e001a7220 */ /* 0x040fe20000410000 */
[----:B------:R-:W-:Y:S01]  /*151b0*/  FMUL.FTZ R27, R0, R159 ;  /* 0x0000009f001b7220 */ /* 0x000fe20000410000 */
[----:B------:R-:W-:Y:S01]  /*151c0*/  MOV R158, R29 ;  /* 0x0000001d009e7202 */ /* 0x000fe20000000f00 */
[----:B-1----:R-:W-:Y:S01]  /*151d0*/  FFMA.FTZ R3, R99, UR4, -R64 ;  /* 0x0000000463037c23 */ /* 0x002fe20008010840 */
[----:B------:R-:W-:Y:S01]  /*151e0*/  FMUL.FTZ R29, R2, R165 ;  /* 0x000000a5021d7220 */ /* 0x000fe20000410000 */
[----:B------:R-:W-:Y:S01]  /*151f0*/  MOV R165, R31 ;  /* 0x0000001f00a57202 */ /* 0x000fe20000000f00 */
[----:B------:R-:W-:Y:S01]  /*15200*/  FMUL.FTZ R31, R0, R167 ;  /* 0x000000a7001f7220 */ /* 0x000fe20000410000 */
[----:B------:R1:W-:Y:S01]  /*15210*/  MUFU.EX2 R152, R3 ;  /* 0x0000000300987308 */ /* 0x0003e20000000800 */
[C---:B------:R-:W-:Y:S04]  /*15220*/  HMMA.16816.F32.BF16 R24, R48.reuse, R52, R24 ;  /* 0x000000343018723c */ /* 0x040fe80000041818 */
[----:B------:R-:W-:Y:S01]  /*15230*/  MOV R159, R28 ;  /* 0x0000001c009f7202 */ /* 0x000fe20000000f00 */
[----:B------:R-:W-:Y:S01]  /*15240*/  FMUL.FTZ R28, R2, R164 ;  /* 0x000000a4021c7220 */ /* 0x000fe20000410000 */
[----:B------:R-:W-:Y:S01]  /*15250*/  MOV R157, R34 ;  /* 0x00000022009d7202 */ /* 0x000fe20000000f00 */
[----:B------:R-:W-:Y:S01]  /*15260*/  FMUL.FTZ R34, R36, R162 ;  /* 0x000000a224227220 */ /* 0x000fe20000410000 */
[----:B------:R-:W-:Y:S03]  /*15270*/  MOV R164, R33 ;  /* 0x0000002100a47202 */ /* 0x000fe60000000f00 */
[----:B------:R-:W-:Y:S01]  /*15280*/  FMUL.FTZ R33, R37, R161 ;  /* 0x000000a125217220 */ /* 0x000fe20000410000 */
[-C--:B------:R-:W-:Y:S03]  /*15290*/  HMMA.16816.F32.BF16 R28, R48, R54.reuse, R28 ;  /* 0x00000036301c723c */ /* 0x080fe6000004181c */
[----:B------:R-:W-:Y:S01]  /*152a0*/  MOV R140, R76 ;  /* 0x0000004c008c7202 */ /* 0x000fe20000000f00 */
[----:B-1----:R-:W-:Y:S01]  /*152b0*/  FFMA.FTZ R3, R88, UR4, -R65 ;  /* 0x0000000458037c23 */ /* 0x002fe20008010841 */
[----:B------:R-:W-:Y:S01]  /*152c0*/  FFMA.FTZ R69, R116, UR4, -R43 ;  /* 0x0000000474457c23 */ /* 0x000fe2000801082b */
[----:B------:R-:W-:Y:S01]  /*152d0*/  HMMA.16816.F32.BF16 R32, R44, R54, R32 ;  /* 0x000000362c20723c */ /* 0x000fe20000041820 */
[----:B------:R-:W1:Y:S01]  /*152e0*/  LDSM.16.MT88.4 R52, [R184+0x4800] ;  /* 0x00480000b834783b */ /* 0x000e620000004200 */
[----:B------:R3:W-:Y:S03]  /*152f0*/  MUFU.EX2 R136, R3 ;  /* 0x0000000300887308 */ /* 0x0007e60000000800 */
[----:B------:R-:W-:Y:S02]  /*15300*/  F2FP.BF16.F32.PACK_AB R48, R212, R183 ;  /* 0x000000b7d430723e */ /* 0x000fe400000010ff */
[----:B------:R-:W-:Y:S05]  /*15310*/  F2FP.BF16.F32.PACK_AB R49, R206, R181 ;  /* 0x000000b5ce31723e */ /* 0x000fea00000010ff */
[----:B------:R-:W-:Y:S01]  /*15320*/  MUFU.EX2 R76, R68 ;  /* 0x00000044004c7308 */ /* 0x000fe20000000800 */
[----:B------:R-:W-:Y:S02]  /*15330*/  F2FP.BF16.F32.PACK_AB R50, R218, R215 ;  /* 0x000000d7da32723e */ /* 0x000fe400000010ff */
[----:B------:R-:W-:Y:S02]  /*15340*/  F2FP.BF16.F32.PACK_AB R51, R219, R211 ;  /* 0x000000d3db33723e */ /* 0x000fe400000010ff */
[----:B------:R-:W-:Y:S02]  /*15350*/  F2FP.BF16.F32.PACK_AB R44, R177, R174 ;  /* 0x000000aeb12c723e */ /* 0x000fe400000010ff */
[----:B------:R-:W-:Y:S03]  /*15360*/  F2FP.BF16.F32.PACK_AB R46, R205, R182 ;  /* 0x000000b6cd2e723e */ /* 0x000fe600000010ff */
[----:B------:R-:W-:Y:S01]  /*15370*/  MUFU.EX2 R68, R75 ;  /* 0x0000004b00447308 */ /* 0x000fe20000000800 */
[--C-:B---3--:R-:W-:Y:S01]  /*15380*/  FFMA.FTZ R3, R89, UR4, -R65.reuse ;  /* 0x0000000459037c23 */ /* 0x108fe20008010841 */
[-C--:B------:R-:W-:Y:S05]  /*15390*/  HMMA.16816.F32.BF16 R4, R48, R56.reuse, R4 ;  /* 0x000000383004723c */ /* 0x080fea0000041804 */
[----:B------:R-:W-:Y:S03]  /*153a0*/  F2FP.BF16.F32.PACK_AB R45, R169, R168 ;  /* 0x000000a8a92d723e */ /* 0x000fe600000010ff */
[----:B------:R3:W-:Y:S03]  /*153b0*/  MUFU.EX2 R134, R3 ;  /* 0x0000000300867308 */ /* 0x0007e60000000800 */
[----:B------:R-:W-:Y:S02]  /*153c0*/  F2FP.BF16.F32.PACK_AB R47, R179, R171 ;  /* 0x000000abb32f723e */ /* 0x000fe400000010ff */
[----:B------:R-:W-:Y:S05]  /*153d0*/  F2FP.BF16.F32.PACK_AB R161, R72, R71 ;  /* 0x0000004748a1723e */ /* 0x000fea00000010ff */
[C---:B------:R-:W-:Y:S06]  /*153e0*/  HMMA.16816.F32.BF16 R8, R44.reuse, R56, R8 ;  /* 0x000000382c08723c */ /* 0x040fec0000041808 */
[-C--:B------:R-:W-:Y:S05]  /*153f0*/  HMMA.16816.F32.BF16 R12, R44, R58.reuse, R12 ;  /* 0x0000003a2c0c723c */ /* 0x080fea000004180c */
[--C-:B---3--:R-:W-:Y:S01]  /*15400*/  FFMA.FTZ R3, R92, UR4, -R65.reuse ;  /* 0x000000045c037c23 */ /* 0x108fe20008010841 */
[C---:B------:R-:W-:Y:S01]  /*15410*/  HMMA.16816.F32.BF16 R16, R48.reuse, R58, R16 ;  /* 0x0000003a3010723c */ /* 0x040fe20000041810 */
[----:B------:R-:W3:Y:S02]  /*15420*/  LDSM.16.MT88.4 R56, [R185+0x4800] ;  /* 0x00480000b938783b */ /* 0x000ee40000004200 */
[----:B------:R1:W-:Y:S03]  /*15430*/  MUFU.EX2 R132, R3 ;  /* 0x0000000300847308 */ /* 0x0003e60000000800 */
[-C--:B------:R-:W-:Y:S06]  /*15440*/  HMMA.16816.F32.BF16 R20, R48, R60.reuse, R20 ;  /* 0x0000003c3014723c */ /* 0x080fec0000041814 */
[C---:B------:R-:W-:Y:S06]  /*15450*/  HMMA.16816.F32.BF16 R24, R44.reuse, R60, R24 ;  /* 0x0000003c2c18723c */ /* 0x040fec0000041818 */
[-C--:B------:R-:W-:Y:S05]  /*15460*/  HMMA.16816.F32.BF16 R28, R44, R62.reuse, R28 ;  /* 0x0000003e2c1c723c */ /* 0x080fea000004181c */
[----:B-1----:R-:W-:Y:S01]  /*15470*/  FFMA.FTZ R3, R216, UR4, -R65 ;  /* 0x00000004d8037c23 */ /* 0x002fe20008010841 */
[----:B------:R-:W-:Y:S01]  /*15480*/  HMMA.16816.F32.BF16 R32, R48, R62, R32 ;  /* 0x0000003e3020723c */ /* 0x000fe20000041820 */
[----:B------:R-:W1:Y:S02]  /*15490*/  LDSM.16.MT88.4 R60, [R184+0x4c00] ;  /* 0x004c0000b83c783b */ /* 0x000e640000004200 */
        /* <DEDUP_REMOVED lines=9> */
[--C-:B---3--:R-:W-:Y:S01]  /*15530*/  FFMA.FTZ R3, R223, UR4, -R66.reuse ;  /* 0x00000004df037c23 */ /* 0x108fe20008010842 */
[----:B------:R-:W-:Y:S03]  /*15540*/  F2FP.BF16.F32.PACK_AB R51, R233, R224 ;  /* 0x000000e0e933723e */ /* 0x000fe600000010ff */
[----:B------:R3:W-:Y:S04]  /*15550*/  MUFU.EX2 R128, R3 ;  /* 0x0000000300807308 */ /* 0x0007e80000000800 */
[C---:B------:R-:W-:Y:S06]  /*15560*/  HMMA.16816.F32.BF16 R8, R48.reuse, R52, R8 ;  /* 0x000000343008723c */ /* 0x040fec0000041808 */
[-C--:B------:R-:W-:Y:S06]  /*15570*/  HMMA.16816.F32.BF16 R12, R48, R54.reuse, R12 ;  /* 0x00000036300c723c */ /* 0x080fec000004180c */
[C---:B------:R-:W-:Y:S01]  /*15580*/  HMMA.16816.F32.BF16 R16, R44.reuse, R54, R16 ;  /* 0x000000362c10723c */ /* 0x040fe20000041810 */
[----:B------:R-:W1:Y:S04]  /*15590*/  LDSM.16.MT88.4 R52, [R185+0x4c00] ;  /* 0x004c0000b934783b */ /* 0x000e680000004200 */
[--C-:B---3--:R-:W-:Y:S01]  /*155a0*/  FFMA.FTZ R3, R227, UR4, -R66.reuse ;  /* 0x00000004e3037c23 */ /* 0x108fe20008010842 */
[-C--:B------:R-:W-:Y:S03]  /*155b0*/  HMMA.16816.F32.BF16 R20, R44, R56.reuse, R20 ;  /* 0x000000382c14723c */ /* 0x080fe60000041814 */
[----:B------:R3:W-:Y:S03]  /*155c0*/  MUFU.EX2 R115, R3 ;  /* 0x0000000300737308 */ /* 0x0007e60000000800 */
[C---:B------:R-:W-:Y:S06]  /*155d0*/  HMMA.16816.F32.BF16 R24, R48.reuse, R56, R24 ;  /* 0x000000383018723c */ /* 0x040fec0000041818 */
[-C--:B------:R-:W-:Y:S06]  /*155e0*/  HMMA.16816.F32.BF16 R28, R48, R58.reuse, R28 ;  /* 0x0000003a301c723c */ /* 0x080fec000004181c */
[----:B------:R-:W-:Y:S01]  /*155f0*/  HMMA.16816.F32.BF16 R32, R44, R58, R32 ;  /* 0x0000003a2c20723c */ /* 0x000fe20000041820 */
[----:B------:R-:W4:Y:S04]  /*15600*/  LDSM.16.MT88.4 R56, [R184+0x5000] ;  /* 0x00500000b838783b */ /* 0x000f280000004200 */
        /* <DEDUP_REMOVED lines=10> */
[-C--:B-1----:R-:W-:Y:S03]  /*156b0*/  HMMA.16816.F32.BF16 R4, R44, R60.reuse, R4 ;  /* 0x0000003c2c04723c */ /* 0x082fe60000041804 */
[--C-:B---3--:R-:W-:Y:S03]  /*156c0*/  FFMA.FTZ R3, R221, UR4, -R66.reuse ;  /* 0x00000004dd037c23 */ /* 0x108fe60008010842 */
        /* <DEDUP_REMOVED lines=21> */
[-C--:B----4-:R-:W-:Y:S05]  /*15820*/  HMMA.16816.F32.BF16 R4, R48, R56.reuse, R4 ;  /* 0x000000383004723c */ /* 0x090fea0000041804 */
[----:B------:R-:W-:Y:S01]  /*15830*/  F2FP.BF16.F32.PACK_AB R47, R142, R251 ;  /* 0x000000fb8e2f723e */ /* 0x000fe200000010ff */
[----:B-1----:R-:W-:Y:S06]  /*15840*/  FFMA.FTZ R3, R226, UR4, -R64 ;  /* 0x00000004e2037c23 */ /* 0x002fec0008010840 */
[C---:B------:R-:W-:Y:S01]  /*15850*/  HMMA.16816.F32.BF16 R8, R44.reuse, R56, R8 ;  /* 0x000000382c08723c */ /* 0x040fe20000041808 */
[----:B------:R1:W-:Y:S05]  /*15860*/  MUFU.EX2 R98, R3 ;  /* 0x0000000300627308 */ /* 0x0003ea0000000800 */
[-C--:B------:R-:W-:Y:S05]  /*15870*/  HMMA.16816.F32.BF16 R12, R44, R58.reuse, R12 ;  /* 0x0000003a2c0c723c */ /* 0x080fea000004180c */
[----:B-----5:R-:W-:Y:S01]  /*15880*/  FFMA.FTZ R36, R36, R85, R170 ;  /* 0x0000005524247223 */ /* 0x020fe200000100aa */
[C---:B------:R-:W-:Y:S01]  /*15890*/  HMMA.16816.F32.BF16 R16, R48.reuse, R58, R16 ;  /* 0x0000003a3010723c */ /* 0x040fe20000041810 */
[----:B------:R3:W-:Y:S01]  /*158a0*/  MUFU.EX2 R85, R60 ;  /* 0x0000003c00557308 */ /* 0x0007e20000000800 */
[----:B------:R-:W-:Y:S03]  /*158b0*/  LDSM.16.MT88.4 R56, [R185+0x5400] ;  /* 0x00540000b938783b */ /* 0x000fe60000004200 */
[----:B------:R-:W-:Y:S01]  /*158c0*/  FFMA.FTZ R37, R37, R149, R172 ;  /* 0x0000009525257223 */ /* 0x000fe200000100ac */
[----:B--2---:R-:W-:Y:S01]  /*158d0*/  MOV R149, R137 ;  /* 0x0000008900957202 */ /* 0x004fe20000000f00 */
[----:B------:R-:W-:Y:S01]  /*158e0*/  FFMA.FTZ R2, R2, R141, R129 ;  /* 0x0000008d02027223 */ /* 0x000fe20000010081 */
[----:B-1----:R-:W-:Y:S03]  /*158f0*/  FFMA.FTZ R3, R103, UR4, -R64 ;  /* 0x0000000467037c23 */ /* 0x002fe60008010840 */
[----:B------:R-:W-:Y:S01]  /*15900*/  MOV R137, R84 ;  /* 0x0000005400897202 */ /* 0x000fe20000000f00 */
[----:B------:R1:W-:Y:S01]  /*15910*/  MUFU.EX2 R97, R3 ;  /* 0x0000000300617308 */ /* 0x0003e20000000800 */
[----:B------:R-:W-:Y:S01]  /*15920*/  FFMA.FTZ R0, R0, R138, R111 ;  /* 0x0000008a00007223 */ /* 0x000fe2000001006f */
[----:B------:R-:W-:Y:S01]  /*15930*/  MOV R138, R77 ;  /* 0x0000004d008a7202 */ /* 0x000fe20000000f00 */
[----:B------:R-:W-:Y:S01]  /*15940*/  FADD.FTZ R37, R175, R37 ;  /* 0x00000025af257221 */ /* 0x000fe20000010000 */
[----:B------:R-:W-:Y:S01]  /*15950*/  MOV R141, R83 ;  /* 0x00000053008d7202 */ /* 0x000fe20000000f00 */
[----:B------:R-:W-:Y:S01]  /*15960*/  FADD.FTZ R2, R131, R2 ;  /* 0x0000000283027221 */ /* 0x000fe20000010000 */
[----:B---3--:R-:W2:Y:S04]  /*15970*/  LDSM.16.MT88.4 R60, [R185+0x5000] ;  /* 0x00500000b93c783b */ /* 0x008ea80000004200 */
[----:B------:R-:W-:Y:S01]  /*15980*/  MUFU.EX2 R77, R67 ;  /* 0x00000043004d7308 */ /* 0x000fe20000000800 */
[----:B------:R-:W-:Y:S04]  /*15990*/  FADD.FTZ R2, R180, R2 ;  /* 0x00000002b4027221 */ /* 0x000fe80000010000 */
[----:B------:R-:W-:Y:S05]  /*159a0*/  FADD.FTZ R2, R214, R2 ;  /* 0x00000002d6027221 */ /* 0x000fea0000010000 */
[----:B------:R-:W-:Y:S01]  /*159b0*/  MUFU.EX2 R84, R69 ;  /* 0x0000004500547308 */ /* 0x000fe20000000800 */
[--C-:B-1----:R-:W-:Y:S09]  /*159c0*/  FFMA.FTZ R3, R93, UR4, -R43.reuse ;  /* 0x000000045d037c23 */ /* 0x102ff2000801082b */
[----:B------:R1:W-:Y:S10]  /*159d0*/  MUFU.EX2 R100, R3 ;  /* 0x0000000300647308 */ /* 0x0003f40000000800 */
[----:B------:R-:W3:Y:S10]  /*159e0*/  MUFU.EX2 R83, R70 ;  /* 0x0000004600537308 */ /* 0x000ef40000000800 */
[----:B------:R-:W-:Y:S01]  /*159f0*/  MUFU.EX2 R67, R78 ;  /* 0x0000004e00437308 */ /* 0x000fe20000000800 */
[--C-:B-1----:R-:W-:Y:S01]  /*15a00*/  FFMA.FTZ R3, R113, UR4, -R43.reuse ;  /* 0x0000000471037c23 */ /* 0x102fe2000801082b */
[----:B------:R-:W-:Y:S01]  /*15a10*/  FFMA.FTZ R43, R90, UR4, -R43 ;  /* 0x000000045a2b7c23 */ /* 0x000fe2000801082b */
[-C--:B--2---:R-:W-:Y:S07]  /*15a20*/  HMMA.16816.F32.BF16 R20, R48, R60.reuse, R20 ;  /* 0x0000003c3014723c */ /* 0x084fee0000041814 */
[----:B------:R1:W-:Y:S01]  /*15a30*/  MUFU.EX2 R99, R3 ;  /* 0x0000000300637308 */ /* 0x0003e20000000800 */
[----:B---3--:R-:W-:Y:S01]  /*15a40*/  F2FP.BF16.F32.PACK_AB R160, R83, R84 ;  /* 0x0000005453a0723e */ /* 0x008fe200000010ff */
[C---:B------:R-:W-:Y:S08]  /*15a50*/  HMMA.16816.F32.BF16 R24, R44.reuse, R60, R24 ;  /* 0x0000003c2c18723c */ /* 0x040ff00000041818 */
[----:B------:R-:W2:Y:S01]  /*15a60*/  MUFU.EX2 R70, R43 ;  /* 0x0000002b00467308 */ /* 0x000ea20000000800 */
[-C--:B------:R-:W-:Y:S06]  /*15a70*/  HMMA.16816.F32.BF16 R28, R44, R62.reuse, R28 ;  /* 0x0000003e2c1c723c */ /* 0x080fec000004181c */
[----:B------:R-:W-:Y:S01]  /*15a80*/  HMMA.16816.F32.BF16 R32, R48, R62, R32 ;  /* 0x0000003e3020723c */ /* 0x000fe20000041820 */
[----:B------:R-:W3:Y:S02]  /*15a90*/  LDSM.16.MT88.4 R60, [R184+0x5800] ;  /* 0x00580000b83c783b */ /* 0x000ee40000004200 */
[----:B------:R-:W-:Y:S02]  /*15aa0*/  MUFU.EX2 R43, R82 ;  /* 0x00000052002b7308 */ /* 0x000fe40000000800 */
[--C-:B-1----:R-:W-:Y:S01]  /*15ab0*/  FFMA.FTZ R3, R114, UR4, -R64.reuse ;  /* 0x0000000472037c23 */ /* 0x102fe20008010840 */
[----:B------:R-:W-:Y:S02]  /*15ac0*/  F2FP.BF16.F32.PACK_AB R44, R138, R141 ;  /* 0x0000008d8a2c723e */ /* 0x000fe400000010ff */
[----:B------:R-:W-:Y:S05]  /*15ad0*/  F2FP.BF16.F32.PACK_AB R45, R137, R140 ;  /* 0x0000008c892d723e */ /* 0x000fea00000010ff */
        /* <DEDUP_REMOVED lines=11> */
[C---:B------:R-:W-:Y:S04]  /*15b90*/  HMMA.16816.F32.BF16 R8, R48.reuse, R52, R8 ;  /* 0x000000343008723c */ /* 0x040fe80000041808 */
[----:B--2---:R-:W-:Y:S02]  /*15ba0*/  F2FP.BF16.F32.PACK_AB R162, R70, R73 ;  /* 0x0000004946a2723e */ /* 0x004fe400000010ff */
[-C--:B------:R-:W-:Y:S02]  /*15bb0*/  HMMA.16816.F32.BF16 R12, R48, R54.reuse, R12 ;  /* 0x00000036300c723c */ /* 0x080fe4000004180c */
[----:B------:R-:W2:Y:S04]  /*15bc0*/  MUFU.EX2 R69, R64 ;  /* 0x0000004000457308 */ /* 0x000ea80000000800 */
[C---:B------:R-:W-:Y:S01]  /*15bd0*/  HMMA.16816.F32.BF16 R16, R44.reuse, R54, R16 ;  /* 0x000000362c10723c */ /* 0x040fe20000041810 */
[----:B------:R-:W4:Y:S05]  /*15be0*/  LDSM.16.MT88.4 R52, [R185+0x5800] ;  /* 0x00580000b934783b */ /* 0x000f2a0000004200 */
[----:B------:R-:W-:Y:S01]  /*15bf0*/  MUFU.EX2 R64, R79 ;  /* 0x0000004f00407308 */ /* 0x000fe20000000800 */
[--C-:B-1----:R-:W-:Y:S01]  /*15c00*/  FFMA.FTZ R3, R104, UR4, -R65.reuse ;  /* 0x0000000468037c23 */ /* 0x102fe20008010841 */
[-C--:B------:R-:W-:Y:S08]  /*15c10*/  HMMA.16816.F32.BF16 R20, R44, R56.reuse, R20 ;  /* 0x000000382c14723c */ /* 0x080ff00000041814 */
[----:B------:R1:W-:Y:S01]  /*15c20*/  MUFU.EX2 R92, R3 ;  /* 0x00000003005c7308 */ /* 0x0003e20000000800 */
[C---:B------:R-:W-:Y:S04]  /*15c30*/  HMMA.16816.F32.BF16 R24, R48.reuse, R56, R24 ;  /* 0x000000383018723c */ /* 0x040fe80000041818 */
[----:B--2---:R-:W-:Y:S02]  /*15c40*/  F2FP.BF16.F32.PACK_AB R163, R69, R74 ;  /* 0x0000004a45a3723e */ /* 0x004fe400000010ff */
[-C--:B------:R-:W-:Y:S06]  /*15c50*/  HMMA.16816.F32.BF16 R28, R48, R58.reuse, R28 ;  /* 0x0000003a301c723c */ /* 0x080fec000004181c */
[----:B------:R-:W-:Y:S01]  /*15c60*/  HMMA.16816.F32.BF16 R32, R44, R58, R32 ;  /* 0x0000003a2c20723c */ /* 0x000fe20000041820 */
[----:B------:R-:W-:Y:S04]  /*15c70*/  LDSM.16.MT88.4 R56, [R185+0x5c00] ;  /* 0x005c0000b938783b */ /* 0x000fe80000004200 */
[--C-:B-1----:R-:W-:Y:S01]  /*15c80*/  FFMA.FTZ R3, R105, UR4, -R65.reuse ;  /* 0x0000000469037c23 */ /* 0x102fe20008010841 */
[----:B------:R-:W-:Y:S02]  /*15c90*/  F2FP.BF16.F32.PACK_AB R48, R101, R110 ;  /* 0x0000006e6530723e */ /* 0x000fe400000010ff */
[----:B------:R-:W-:Y:S01]  /*15ca0*/  F2FP.BF16.F32.PACK_AB R49, R97, R98 ;  /* 0x000000626131723e */ /* 0x000fe200000010ff */
[----:B------:R1:W2:Y:S02]  /*15cb0*/  MUFU.EX2 R89, R3 ;  /* 0x0000000300597308 */ /* 0x0002a40000000800 */
[----:B------:R-:W-:Y:S02]  /*15cc0*/  F2FP.BF16.F32.PACK_AB R50, R99, R100 ;  /* 0x000000646332723e */ /* 0x000fe400000010ff */
[----:B------:R-:W-:Y:S02]  /*15cd0*/  F2FP.BF16.F32.PACK_AB R51, R93, R96 ;  /* 0x000000605d33723e */ /* 0x000fe400000010ff */
[----:B------:R-:W-:Y:S05]  /*15ce0*/  F2FP.BF16.F32.PACK_AB R47, R76, R77 ;  /* 0x0000004d4c2f723e */ /* 0x000fea00000010ff */
[-C--:B---3--:R-:W-:Y:S05]  /*15cf0*/  HMMA.16816.F32.BF16 R4, R48, R60.reuse, R4 ;  /* 0x0000003c3004723c */ /* 0x088fea0000041804 */
        /* <DEDUP_REMOVED lines=103> */
[----:B------:R-:W-:Y:S01]  /*16370*/  F2FP.BF16.F32.PACK_AB R167, R66, R43 ;  /* 0x0000002b42a7723e */ /* 0x000fe200000010ff */
        /* <DEDUP_REMOVED lines=53> */
[----:B------:R-:W-:Y:S01]  /*166d0*/  FADD.FTZ R0, R66, R0 ;  /* 0x0000000042007221 */ /* 0x000fe20000010000 */
[----:B------:R-:W-:Y:S02]  /*166e0*/  MOV R133, R39 ;  /* 0x0000002700857202 */ /* 0x000fe40000000f00 */
[----:B------:R1:W-:Y:S04]  /*166f0*/  STL [R1+0x4], R3 ;  /* 0x0000040301007387 */ /* 0x0003e80000100800 */
[----:B------:R3:W-:Y:S04]  /*16700*/  STL [R1+0xc], R2 ;  /* 0x00000c0201007387 */ /* 0x0007e80000100800 */
[----:B------:R3:W-:Y:S01]  /*16710*/  STL [R1+0x8], R0 ;  /* 0x0000080001007387 */ /* 0x0007e20000100800 */
[----:B-1----:R-:W-:Y:S01]  /*16720*/  MOV R3, R41 ;  /* 0x0000002900037202 */ /* 0x002fe20000000f00 */
[----:B------:R-:W-:Y:S06]  /*16730*/  @P0 BRA `(.L_x_1135) ;  /* 0xffffff9c001c0947 */ /* 0x000fec000383ffff */
.L_x_1134:
        /* <DEDUP_REMOVED lines=58> */
.L_x_1138:
        /* <DEDUP_REMOVED lines=21> */
.L_x_1139:
        /* <DEDUP_REMOVED lines=184> */
.L_x_1141:
[----:B------:R-:W-:Y:S05]  /*177b0*/  BSYNC B0 ;  /* 0x0000000000007941 */ /* 0x000fea0003800000 */
.L_x_1140:
        /* <DEDUP_REMOVED lines=37> */
.L_x_1143:
[----:B------:R-:W-:Y:S05]  /*17a10*/  BSYNC B0 ;  /* 0x0000000000007941 */ /* 0x000fea0003800000 */
.L_x_1142:
        /* <DEDUP_REMOVED lines=16> */
.L_x_1145:
[----:B------:R-:W-:Y:S05]  /*17b20*/  BSYNC B0 ;  /* 0x0000000000007941 */ /* 0x000fea0003800000 */
.L_x_1144:
        /* <DEDUP_REMOVED lines=16> */
.L_x_1147:
[----:B------:R-:W-:Y:S05]  /*17c30*/  BSYNC B0 ;  /* 0x0000000000007941 */ /* 0x000fea0003800000 */
.L_x_1146:
        /* <DEDUP_REMOVED lines=15> */
.L_x_1148:
        /* <DEDUP_REMOVED lines=13> */
.L_x_1326:


//--------------------- .text._ZN5flash16flash_fwd_kernelI23Flash_fwd_kernel_traitsILi32ELi128ELi128ELi4ELb0ELb0EN7cutlass10bfloat16_tE19Flash_kernel_traitsILi32ELi128ELi128ELi4ES3_EELb1ELb0ELb1ELb1ELb0ELb0ELb0ELb1EEEvNS_16Flash_fwd_paramsE --------------------------
	.section	.text._ZN5flash16flash_fwd_kernelI23Flash_fwd_kernel_traitsILi32ELi128ELi128ELi4ELb0ELb0EN7cutlass10bfloat16_tE19Flash_kernel_traitsILi32ELi128ELi128ELi4ES3_EELb1ELb0ELb1ELb1ELb0ELb0ELb0ELb1EEEvNS_16Flash_fwd_paramsE,"ax",@progbits
	.align	128
        .global         _ZN5flash16flash_fwd_kernelI23Flash_fwd_kernel_traitsILi32ELi128ELi128ELi4ELb0ELb0EN7cutlass10bfloat16_tE19Flash_kernel_traitsILi32ELi128ELi128ELi4ES3_EELb1ELb0ELb1ELb1ELb0ELb0ELb0ELb1EEEvNS_16Flash_fwd_paramsE
        .type           _ZN5flash16flash_fwd_kernelI23Flash_fwd_kernel_traitsILi32ELi128ELi128ELi4ELb0ELb0EN7cutlass10bfloat16_tE19Flash_kernel_traitsILi32ELi128ELi128ELi4ES3_EELb1ELb0ELb1ELb1ELb0ELb0ELb0ELb1EEEvNS_16Flash_fwd_paramsE,@function
        .size           _ZN5flash16flash_fwd_kernelI23Flash_fwd_kernel_traitsILi32ELi128ELi128ELi4ELb0ELb0EN7cutlass10bfloat16_tE19Flash_kernel_traitsILi32ELi128ELi128ELi4ES3_EELb1ELb0ELb1ELb1ELb0ELb0ELb0ELb1EEEvNS_16Flash_fwd_paramsE,(.L_x_1303 - _ZN5flash16flash_fwd_kernelI23Flash_fwd_kernel_traitsILi32ELi128ELi128ELi4ELb0ELb0EN7cutlass10bfloat16_tE19Flash_kernel_traitsILi32ELi128ELi128ELi4ES3_EELb1ELb0ELb1ELb1ELb0ELb0ELb0ELb1EEEvNS_16Flash_fwd_paramsE)
        .other          _ZN5flash16flash_fwd_kernelI23Flash_fwd_kernel_traitsILi32ELi128ELi128ELi4ELb0ELb0EN7cutlass10bfloat16_tE19Flash_kernel_traitsILi32ELi128ELi128ELi4ES3_EELb1ELb0ELb1ELb1ELb0ELb0ELb0ELb1EEEvNS_16Flash_fwd_paramsE,@"STO_CUDA_ENTRY STV_DEFAULT"
_ZN5flash16flash_fwd_kernelI23Flash_fwd_kernel_traitsILi32ELi128ELi128ELi4ELb0ELb0EN7cutlass10bfloat16_tE19Flash_kernel_traitsILi32ELi128ELi128ELi4ES3_EELb1ELb0ELb1ELb1ELb0ELb0ELb0ELb1EEEvNS_16Flash_fwd_paramsE:
.text._ZN5flash16flash_fwd_kernelI23Flash_fwd_kernel_traitsILi32ELi128ELi128ELi4ELb0ELb0EN7cutlass10bfloat16_tE19Flash_kernel_traitsILi32ELi128ELi128ELi4ES3_EELb1ELb0ELb1ELb1ELb0ELb0ELb0ELb1EEEvNS_16Flash_fwd_paramsE:
[----:B------:R-:W1:Y:S08]  /*0000*/  LDC R1, c[0x0][0x28] ;  /* 0x00000a00ff017b82 */ /* 0x000e700000000800 */
[----:B------:R-:W2:Y:S01]  /*0010*/  S2UR UR9, SR_CTAID.X ;  /* 0x00000000000979c3 */ /* 0x000ea20000002500 */
[----:B------:R-:W-:Y:S01]  /*0020*/  BSSY B2, `(.L_x_1149) ;  /* 0x0000004000027945 */ /* 0x000fe20003800000 */
[----:B-1----:R-:W-:-:S06]  /*0030*/  IADD3 R1, R1, -0x510, RZ ;  /* 0xfffffaf001017810 */ /* 0x002fcc0007ffe0ff */
[----:B--2---:R-:W1:Y:S02]  /*0040*/  LDC.64 R168, c[0x0][0x198] ;  /* 0x00006600ffa87b82 */ /* 0x004e640000000a00 */
[----:B-1----:R-:W-:Y:S05]  /*0050*/  CALL.REL.NOINC `($_ZN5flash16flash_fwd_kernelI23Flash_fwd_kernel_traitsILi32ELi128ELi128ELi4ELb0ELb0EN7cutlass10bfloat16_tE19Flash_kernel_traitsILi32ELi128ELi128ELi4ES3_EELb1ELb0ELb1ELb1ELb0ELb0ELb0ELb1EEEvNS_16Flash_fwd_paramsE$_ZN5flash22compute_attn_1rowblockI23Flash_fwd_kernel_traitsILi32ELi128ELi128ELi4ELb0ELb0EN7cutlass10bfloat16_tE19Flash_kernel_traitsILi32ELi128ELi128ELi4ES3_EELb1ELb0ELb1ELb1ELb0ELb0ELb0ELb1ENS_16Flash_fwd_paramsEEEvRKT8_iii) ;  /* 0x0000000000087944 */ /* 0x002fea0003c00000 */
[----:B------:R-:W-:Y:S05]  /*0060*/  BSYNC B2 ;  /* 0x0000000000027941 */ /* 0x000fea0003800000 */
.L_x_1149:
[----:B------:R-:W-:Y:S05]  /*0070*/  EXIT ;  /* 0x000000000000794d */ /* 0x000fea0003800000 */
        .type           $_ZN5flash16flash_fwd_kernelI23Flash_fwd_kernel_traitsILi32ELi128ELi128ELi4ELb0ELb0EN7cutlass10bfloat16_tE19Flash_kernel_traitsILi32ELi128ELi128ELi4ES3_EELb1ELb0ELb1ELb1ELb0ELb0ELb0ELb1EEEvNS_16Flash_fwd_paramsE$_ZN5flash22compute_attn_1rowblockI23Flash_fwd_kernel_traitsILi32ELi128ELi128ELi4ELb0ELb0EN7cutlass10bfloat16_tE19Flash_kernel_traitsILi32ELi128ELi128ELi4ES3_EELb1ELb0ELb1ELb1ELb0ELb0ELb0ELb1ENS_16Flash_fwd_paramsEEEvRKT8_iii,@function
        .size           $_ZN5flash16flash_fwd_kernelI23Flash_fwd_kernel_traitsILi32ELi128ELi128ELi4ELb0ELb0EN7cutlass10bfloat16_tE19Flash_kernel_traitsILi32ELi128ELi128ELi4ES3_EELb1ELb0ELb1ELb1ELb0ELb0ELb0ELb1EEEvNS_16Flash_fwd_paramsE$_ZN5flash22compute_attn_1rowblockI23Flash_fwd_kernel_traitsILi32ELi128ELi128ELi4ELb0ELb0EN7cutlass10bfloat16_tE19Flash_kernel_traitsILi32ELi128ELi128ELi4ES3_EELb1ELb0ELb1ELb1ELb0ELb0ELb0ELb1ENS_16Flash_fwd_paramsEEEvRKT8_iii,(.L_x_1303 - $_ZN5flash16flash_fwd_kernelI23Flash_fwd_kernel_traitsILi32ELi128ELi128ELi4ELb0ELb0EN7cutlass10bfloat16_tE19Flash_kernel_traitsILi32ELi128ELi128ELi4ES3_EELb1ELb0ELb1ELb1ELb0ELb0ELb0ELb1EEEvNS_16Flash_fwd_paramsE$_ZN5flash22compute_attn_1rowblockI23Flash_fwd_kernel_traitsILi32ELi128ELi128ELi4ELb0ELb0EN7cutlass10bfloat16_tE19Flash_kernel_traitsILi32ELi128ELi128ELi4ES3_EELb1ELb0ELb1ELb1ELb0ELb0ELb0ELb1ENS_16Flash_fwd_paramsEEEvRKT8_iii)
$_ZN5flash16flash_fwd_kernelI23Flash_fwd_kernel_traitsILi32ELi128ELi128ELi4ELb0ELb0EN7cutlass10bfloat16_tE19Flash_kernel_traitsILi32ELi128ELi128ELi4ES3_EELb1ELb0ELb1ELb1ELb0ELb0ELb0ELb1EEEvNS_16Flash_fwd_paramsE$_ZN5flash22compute_attn_1rowblockI23Flash_fwd_kernel_traitsILi32ELi128ELi128ELi4ELb0ELb0EN7cutlass10bfloat16_tE19Flash_kernel_traitsILi32ELi128ELi128ELi4ES3_EELb1ELb0ELb1ELb1ELb0ELb0ELb0ELb1ENS_16Flash_fwd_paramsEEEvRKT8_iii:
        /* <DEDUP_REMOVED lines=51> */
[----:B--2---:R-:W-:Y:S02]  /*03b0*/  IADD3 R7, P1, P0, R0, R2, R70 ;  /* 0x0000000200077210 */ /* 0x004fe4000783e046 */
[----:B------:R-:W-:-:S03]  /*03c0*/  ISETP.NE.U32.AND P2, PT, R4, RZ, PT ;  /* 0x000000ff0400720c */ /* 0x000fc60003f45070 */
[----:B------:R1:W-:Y:S01]  /*03d0*/  STL [R1+0x398], R7 ;  /* 0x0003980701007387 */ /* 0x0003e20000100800 */
[----:B------:R-:W-:Y:S01]  /*03e0*/  ISETP.NE.AND.EX P2, PT, R5, RZ, PT, P2 ;  /* 0x000000ff0500720c */ /* 0x000fe20003f45320 */
[----:B------:R-:W-:Y:S01]  /*03f0*/  BSSY B0, `(.L_x_1150) ;  /* 0x000000b000007945 */ /* 0x000fe20003800000 */
[----:B------:R-:W-:Y:S01]  /*0400*/  IMAD.MOV.U32 R32, RZ, RZ, -0x1 ;  /* 0xffffffffff207424 */ /* 0x000fe200078e00ff */
[----:B------:R-:W-:Y:S01]  /*0410*/  SHF.R.S32.HI R6, RZ, 0x1f, R0 ;  /* 0x0000001fff067819 */ /* 0x000fe20000011400 */
[----:B------:R-:W-:Y:S01]  /*0420*/  IMAD.WIDE R4, R44, 0x4, R4 ;  /* 0x000000042c047825 */ /* 0x000fe200078e0204 */
[----:B-1----:R-:W-:Y:S01]  /*0430*/  SHF.R.S32.HI R7, RZ, 0x1f, R70 ;  /* 0x0000001fff077819 */ /* 0x002fe20000011446 */
[----:B---3--:R1:W-:Y:S07]  /*0440*/  STL [R1+0x39c], R195 ;  /* 0x00039cc301007387 */ /* 0x0083ee0000100800 */
[----:B------:R-:W-:Y:S05]  /*0450*/  @!P2 BRA `(.L_x_1151) ;  /* 0x000000000010a947 */ /* 0x000fea0003800000 */
[----:B------:R-:W2:Y:S02]  /*0460*/  LD.E.U8 R0, desc[UR4][R168.64+0x1b2] ;  /* 0x0001b204a8007980 */ /* 0x000ea4000c101100 */
[----:B--2---:R-:W-:-:S13]  /*0470*/  ISETP.NE.AND P3, PT, R0, RZ, PT ;  /* 0x000000ff0000720c */ /* 0x004fda0003f65270 */
[----:B------:R-:W-:Y:S05]  /*0480*/  @!P3 BRA `(.L_x_1151) ;  /* 0x000000000004b947 */ /* 0x000fea0003800000 */
[----:B------:R2:W5:Y:S02]  /*0490*/  LD.E R32, desc[UR4][R4.64] ;  /* 0x0000000404207980 */ /* 0x000564000c101900 */
.L_x_1151:
[----:B------:R-:W-:Y:S05]  /*04a0*/  BSYNC B0 ;  /* 0x0000000000007941 */ /* 0x000fea0003800000 */
.L_x_1150:
        /* <DEDUP_REMOVED lines=9> */
.L_x_1153:
[----:B------:R3:W5:Y:S02]  /*0540*/  LD.E R6, desc[UR4][R168.64+0xb8] ;  /* 0x0000b804a8067980 */ /* 0x000764000c101900 */
.L_x_1154:
[----:B------:R-:W-:Y:S05]  /*0550*/  BSYNC B0 ;  /* 0x0000000000007941 */ /* 0x000fea0003800000 */
.L_x_1152:
        /* <DEDUP_REMOVED lines=9> */
.L_x_1156:
[----:B------:R-:W2:Y:S01]  /*05f0*/  LD.E.64 R2, desc[UR4][R168.64+0x108] ;  /* 0x00010804a8027980 */ /* 0x000ea2000c101b00 */
[----:B------:R-:W-:Y:S01]  /*0600*/  BSSY B0, `(.L_x_1158) ;  /* 0x0000006000007945 */ /* 0x000fe20003800000 */
[----:B------:R-:W-:Y:S01]  /*0610*/  IMAD.MOV.U32 R0, RZ, RZ, RZ ;  /* 0x000000ffff007224 */ /* 0x000fe200078e00ff */
[----:B--2---:R-:W-:-:S04]  /*0620*/  ISETP.NE.U32.AND P0, PT, R2, RZ, PT ;  /* 0x000000ff0200720c */ /* 0x004fc80003f05070 */
[----:B------:R-:W-:-:S13]  /*0630*/  ISETP.NE.AND.EX P0, PT, R3, RZ, PT, P0 ;  /* 0x000000ff0300720c */ /* 0x000fda0003f05300 */
[----:B------:R-:W-:Y:S05]  /*0640*/  @!P0 BRA `(.L_x_1159) ;  /* 0x0000000000048947 */ /* 0x000fea0003800000 */
[----:B------:R2:W5:Y:S02]  /*0650*/  LD.E R0, desc[UR4][R168.64+0xbc] ;  /* 0x0000bc04a8007980 */ /* 0x000564000c101900 */
.L_x_1159:
[----:B------:R-:W-:Y:S05]  /*0660*/  BSYNC B0 ;  /* 0x0000000000007941 */ /* 0x000fea0003800000 */
.L_x_1158:
[----:B-----5:R-:W-:Y:S02]  /*0670*/  IADD3 R68, R0, R6, -R23 ;  /* 0x0000000600447210 */ /* 0x020fe40007ffe817 */
.L_x_1157:
[----:B------:R-:W-:Y:S05]  /*0680*/  BSYNC B1 ;  /* 0x0000000000017941 */ /* 0x000fea0003800000 */
.L_x_1155:
[----:B------:R-:W-:Y:S01]  /*0690*/  USHF.L.U32 UR8, UR9, 0x7, URZ ;  /* 0x0000000709087899 */ /* 0x000fe2000800063f */
[----:B------:R-:W-:Y:S01]  /*06a0*/  MOV R31, 0x60 ;  /* 0x00000060001f7802 */ /* 0x000fe20000000f00 */
[----:B------:R-:W-:-:S04]  /*06b0*/  IMAD.MOV.U32 R3, RZ, RZ, 0x0 ;  /* 0x00000000ff037424 */ /* 0x000fc800078e00ff */
[----:B------:R-:W-:Y:S01]  /*06c0*/  ISETP.GT.AND P0, PT, R195, UR8, PT ;  /* 0x00000008c3007c0c */ /* 0x000fe2000bf04270 */
[----:B------:R-:W-:-:S12]  /*06d0*/  IMAD.MOV.U32 R2, RZ, RZ, R31 ;  /* 0x000000ffff027224 */ /* 0x000fd800078e001f */
[----:B-1234-:R-:W-:Y:S05]  /*06e0*/  @!P0 RET.REL.NODEC R2 `(_ZN5flash16flash_fwd_kernelI23Flash_fwd_kernel_traitsILi32ELi128ELi128ELi4ELb0ELb0EN7cutlass10bfloat16_tE19Flash_kernel_traitsILi32ELi128ELi128ELi4ES3_EELb1ELb0ELb1ELb1ELb0ELb0ELb0ELb1EEEvNS_16Flash_fwd_paramsE) ;  /* 0xfffffff802448950 */ /* 0x01efea0003c3ffff */
[----:B------:R-:W2:Y:S04]  /*06f0*/  LD.E R3, desc[UR4][R168.64+0x184] ;  /* 0x00018404a8037980 */ /* 0x000ea8000c101900 */
[----:B------:R-:W3:Y:S01]  /*0700*/  LD.E R5, desc[UR4][R168.64+0x188] ;  /* 0x00018804a8057980 */ /* 0x000ee2000c101900 */
[----:B------:R-:W-:Y:S01]  /*0710*/  IMAD.U32 R0, RZ, RZ, UR8 ;  /* 0x00000008ff007e24 */ /* 0x000fe2000f8e00ff */
[C---:B------:R-:W-:Y:S01]  /*0720*/  IADD3 R4, R68.reuse, UR8, -R195 ;  /* 0x0000000844047c10 */ /* 0x040fe2000fffe8c3 */
[----:B------:R-:W-:-:S03]  /*0730*/  VIADD R2, R68, 0x7f ;  /* 0x0000007f44027836 */ /* 0x000fc60000000000 */
[----:B------:R-:W-:Y:S01]  /*0740*/  IADD3 R0, -R195, 0xff, R0 ;  /* 0x000000ffc3007810 */ /* 0x000fe20007ffe100 */
[----:B--2---:R-:W-:Y:S01]  /*0750*/  IMAD.IADD R3, R4, 0x1, -R3 ;  /* 0x0000000104037824 */ /* 0x004fe200078e0a03 */
[----:B------:R-:W-:Y:S02]  /*0760*/  SHF.R.S32.HI R4, RZ, 0x1f, R2 ;  /* 0x0000001fff047819 */ /* 0x000fe40000011402 */
[----:B---3--:R-:W-:Y:S02]  /*0770*/  IADD3 R0, R5, R0, R68 ;  /* 0x0000000005007210 */ /* 0x008fe40007ffe044 */
[----:B------:R-:W-:Y:S02]  /*0780*/  SHF.R.S32.HI R5, RZ, 0x1f, R3 ;  /* 0x0000001fff057819 */ /* 0x000fe40000011403 */
[----:B------:R-:W-:Y:S02]  /*0790*/  SHF.R.S32.HI R6, RZ, 0x1f, R0 ;  /* 0x0000001fff067819 */ /* 0x000fe40000011400 */
[----:B------:R-:W-:-:S02]  /*07a0*/  LEA.HI R2, R4, R2, RZ, 0x7 ;  /* 0x0000000204027211 */ /* 0x000fc400078f38ff */
[----:B------:R-:W-:Y:S02]  /*07b0*/  LEA.HI R0, R6, R0, RZ, 0x7 ;  /* 0x0000000006007211 */ /* 0x000fe400078f38ff */
[----:B------:R-:W-:Y:S02]  /*07c0*/  LEA.HI R3, R5, R3, RZ, 0x7 ;  /* 0x0000000305037211 */ /* 0x000fe400078f38ff */
[----:B------:R-:W-:Y:S02]  /*07d0*/  SHF.R.S32.HI R2, RZ, 0x7, R2 ;  /* 0x00000007ff027819 */ /* 0x000fe40000011402 */
[----:B------:R-:W-:Y:S02]  /*07e0*/  SHF.R.S32.HI R0, RZ, 0x7, R0 ;  /* 0x00000007ff007819 */ /* 0x000fe40000011400 */
[----:B------:R-:W-:Y:S02]  /*07f0*/  SHF.R.S32.HI R3, RZ, 0x7, R3 ;  /* 0x00000007ff037819 */ /* 0x000fe40000011403 */
[----:B------:R-:W-:-:S02]  /*0800*/  VIMNMX R229, R2, R0, PT ;  /* 0x0000000002e57248 */ /* 0x000fc40003fe0100 */
        /* <DEDUP_REMOVED lines=40> */
.L_x_1164:
[----:B------:R-:W-:Y:S05]  /*0a90*/  BSYNC B0 ;  /* 0x0000000000007941 */ /* 0x000fea0003800000 */
.L_x_1163:
[----:B------:R-:W-:Y:S01]  /*0aa0*/  PRMT R0, RZ, 0x7610, R0 ;  /* 0x00007610ff007816 */ /* 0x000fe20000000000 */
[--C-:B------:R-:W-:Y:S01]  /*0ab0*/  IMAD.MOV.U32 R20, RZ, RZ, R30.reuse ;  /* 0x000000ffff147224 */ /* 0x100fe200078e001e */
[----:B------:R-:W-:Y:S02]  /*0ac0*/  SHF.R.S32.HI R21, RZ, 0x1f, R30 ;  /* 0x0000001fff157819 */ /* 0x000fe4000001141e */
.L_x_1162:
[----:B------:R-:W-:Y:S05]  /*0ad0*/  BSYNC B1 ;  /* 0x0000000000017941 */ /* 0x000fea0003800000 */
.L_x_1161:
[----:B------:R-:W-:Y:S01]  /*0ae0*/  LOP3.LUT P4, RZ, R0, 0xff, RZ, 0xc0, !PT ;  /* 0x000000ff00ff7812 */ /* 0x000fe2000788c0ff */
[----:B------:R2:W5:Y:S04]  /*0af0*/  LD.E R22, desc[UR4][R168.64+0xc0] ;  /* 0x0000c004a8167980 */ /* 0x000568000c101900 */
[----:B------:R2:W5:Y:S08]  /*0b00*/  LD.E.64 R18, desc[UR4][R168.64+0xa0] ;  /* 0x0000a004a8127980 */ /* 0x000570000c101b00 */
[----:B------:R-:W3:Y:S01]  /*0b10*/  @P4 LD.E.64 R24, desc[UR4][R168.64+0xb0] ;  /* 0x0000b004a8184980 */ /* 0x000ee2000c101b00 */
[----:B------:R-:W-:-:S04]  /*0b20*/  LEA.HI R2, R39, R194, RZ, 0x2 ;  /* 0x000000c227027211 */ /* 0x000fc800078f10ff */
[----:B------:R-:W-:Y:S01]  /*0b30*/  SHF.R.S32.HI R8, RZ, 0x2, R2 ;  /* 0x00000002ff087819 */ /* 0x000fe20000011402 */
[----:B------:R-:W-:-:S03]  /*0b40*/  VIADD R0, R195, -UR8 ;  /* 0x80000008c3007c36 */ /* 0x000fc60008000000 */
[C---:B------:R-:W-:Y:S01]  /*0b50*/  IADD3 R28, R8.reuse, 0x60, RZ ;  /* 0x00000060081c7810 */ /* 0x040fe20007ffe0ff */
[C---:B------:R-:W-:Y:S02]  /*0b60*/  VIADD R26, R8.reuse, 0x20 ;  /* 0x00000020081a7836 */ /* 0x040fe40000000000 */
[C---:B------:R-:W-:Y:S01]  /*0b70*/  VIADD R27, R8.reuse, 0x40 ;  /* 0x00000040081b7836 */ /* 0x040fe20000000000 */
[-C--:B------:R-:W-:Y:S02]  /*0b80*/  ISETP.GE.AND P3, PT, R8, R0.reuse, PT ;  /* 0x000000000800720c */ /* 0x080fe40003f66270 */
[-C--:B------:R-:W-:Y:S02]  /*0b90*/  ISETP.GE.AND P2, PT, R26, R0.reuse, PT ;  /* 0x000000001a00720c */ /* 0x080fe40003f46270 */
[-C--:B------:R-:W-:Y:S02]  /*0ba0*/  ISETP.GE.AND P1, PT, R27, R0.reuse, PT ;  /* 0x000000001b00720c */ /* 0x080fe40003f26270 */
[----:B------:R-:W-:-:S02]  /*0bb0*/  ISETP.GE.AND P0, PT, R28, R0, PT ;  /* 0x000000001c00720c */ /* 0x000fc40003f06270 */
[----:B------:R-:W-:Y:S01]  /*0bc0*/  LOP3.LUT R0, R2, 0xfffffffc, RZ, 0xc0, !PT ;  /* 0xfffffffc02007812 */ /* 0x000fe200078ec0ff */
[----:B-----5:R-:W-:Y:S01]  /*0bd0*/  IMAD R6, R15, R45, RZ ;  /* 0x0000002d0f067224 */ /* 0x020fe200078e02ff */
[----:B------:R-:W-:Y:S01]  /*0be0*/  SHF.R.S32.HI R2, RZ, 0x1f, R45 ;  /* 0x0000001fff027819 */ /* 0x000fe2000001142d */
[----:B------:R-:W-:Y:S02]  /*0bf0*/  BSSY B0, `(.L_x_1165) ;  /* 0x000000c000007945 */ /* 0x000fe40003800000 */
[----:B------:R-:W-:Y:S02]  /*0c00*/  IMAD.IADD R23, R194, 0x1, -R0 ;  /* 0x00000001c2177824 */ /* 0x000fe400078e0a00 */
[----:B------:R-:W-:Y:S02]  /*0c10*/  IMAD R6, R14, R2, R6 ;  /* 0x000000020e067224 */ /* 0x000fe400078e0206 */
[----:B------:R-:W-:Y:S01]  /*0c20*/  @P4 IMAD.MOV.U32 R2, RZ, RZ, 0x1 ;  /* 0x00000001ff024424 */ /* 0x000fe200078e00ff */
[----:B------:R-:W-:Y:S01]  /*0c30*/  SHF.L.U32 R29, R23, 0x3, RZ ;  /* 0x00000003171d7819 */ /* 0x000fe200000006ff */
[----:B---3--:R-:W-:Y:S01]  /*0c40*/  @P4 IMAD R0, R24, R25, RZ ;  /* 0x0000001918004224 */ /* 0x008fe200078e02ff */
[----:B--2---:R-:W-:Y:S06]  /*0c50*/  @P4 BRA `(.L_x_1166) ;  /* 0x0000000000144947 */ /* 0x004fec0003800000 */
[----:B------:R-:W2:Y:S04]  /*0c60*/  @P6 LD.E R0, desc[UR4][R168.64+0xd4] ;  /* 0x0000d404a8006980 */ /* 0x000ea8000c101900 */
[----:B------:R-:W2:Y:S04]  /*0c70*/  LD.E R2, desc[UR4][R168.64+0x60] ;  /* 0x00006004a8027980 */ /* 0x000ea8000c101900 */
[----:B------:R-:W2:Y:S01]  /*0c80*/  @!P6 LD.E R0, desc[UR4][R168.64+0xb4] ;  /* 0x0000b404a800e980 */ /* 0x000ea2000c101900 */
[----:B------:R-:W-:Y:S01]  /*0c90*/  MOV R24, 0x1 ;  /* 0x0000000100187802 */ /* 0x000fe20000000f00 */
[----:B--2---:R-:W-:-:S02]  /*0ca0*/  IMAD R2, R0, R2, RZ ;  /* 0x0000000200027224 */ /* 0x004fc400078e02ff */
.L_x_1166:
[----:B------:R-:W-:Y:S05]  /*0cb0*/  BSYNC B0 ;  /* 0x0000000000007941 */ /* 0x000fea0003800000 */
.L_x_1165:
[C---:B------:R-:W-:Y:S01]  /*0cc0*/  IADD3 R12, P4, R29.reuse, R12, RZ ;  /* 0x0000000c1d0c7210 */ /* 0x040fe20007f9e0ff */
[----:B------:R-:W-:Y:S01]  /*0cd0*/  IMAD R2, R44, R2, RZ ;  /* 0x000000022c027224 */ /* 0x000fe200078e02ff */
[----:B------:R-:W-:Y:S01]  /*0ce0*/  SHF.R.S32.HI R9, RZ, 0x1f, R8 ;  /* 0x0000001fff097819 */ /* 0x000fe20000011408 */
[----:B------:R-:W-:Y:S01]  /*0cf0*/  IMAD.U32 R3, RZ, RZ, UR9 ;  /* 0x00000009ff037e24 */ /* 0x000fe2000f8e00ff */
[C---:B------:R-:W-:Y:S01]  /*0d00*/  LEA.HI.X.SX32 R13, R29.reuse, R13, 0x1, P4 ;  /* 0x0000000d1d0d7211 */ /* 0x040fe200020f0eff */
[----:B------:R-:W-:Y:S01]  /*0d10*/  BSSY B0, `(.L_x_1167) ;  /* 0x0000011000007945 */ /* 0x000fe20003800000 */
[----:B------:R-:W-:Y:S02]  /*0d20*/  ISETP.GE.OR P4, PT, R29, R22, P3 ;  /* 0x000000161d00720c */ /* 0x000fe40001f86670 */
[----:B------:R-:W-:Y:S01]  /*0d30*/  SEL R25, R2, RZ, !P5 ;  /* 0x000000ff02197207 */ /* 0x000fe20006800000 */
[----:B------:R-:W-:Y:S01]  /*0d40*/  IMAD.WIDE.U32 R12, R45, R14, R12 ;  /* 0x0000000e2d0c7225 */ /* 0x000fe200078e000c */
[----:B------:R-:W-:-:S02]  /*0d50*/  ISETP.GE.OR P6, PT, R29, R22, P2 ;  /* 0x000000161d00720c */ /* 0x000fc400017c6670 */
[----:B------:R-:W-:Y:S01]  /*0d60*/  ISETP.GE.OR P5, PT, R29, R22, P1 ;  /* 0x000000161d00720c */ /* 0x000fe20000fa6670 */
[----:B------:R-:W-:-:S04]  /*0d70*/  IMAD.WIDE R2, R3, 0x80, R8 ;  /* 0x0000008003027825 */ /* 0x000fc800078e0208 */
[----:B------:R-:W-:Y:S02]  /*0d80*/  IMAD.IADD R7, R13, 0x1, R6 ;  /* 0x000000010d077824 */ /* 0x000fe400078e0206 */
[----:B------:R-:W-:Y:S06]  /*0d90*/  @P4 BRA `(.L_x_1168) ;  /* 0x0000000000204947 */ /* 0x000fec0003800000 */
[----:B------:R-:W-:Y:S01]  /*0da0*/  MOV R6, R12 ;  /* 0x0000000c00067202 */ /* 0x000fe20000000f00 */
[----:B------:R-:W-:-:S04]  /*0db0*/  IMAD R16, R3, R4, RZ ;  /* 0x0000000403107224 */ /* 0x000fc800078e02ff */
[----:B------:R-:W-:-:S04]  /*0dc0*/  IMAD.WIDE.U32 R14, R2, R4, R6 ;  /* 0x00000004020e7225 */ /* 0x000fc800078e0006 */
[----:B------:R-:W-:-:S05]  /*0dd0*/  IMAD R16, R2, R5, R16 ;  /* 0x0000000502107224 */ /* 0x000fca00078e0210 */
[----:B------:R-:W-:Y:S02]  /*0de0*/  IADD3 R15, R15, R16, RZ ;  /* 0x000000100f0f7210 */ /* 0x000fe40007ffe0ff */
[----:B------:R-:W-:-:S04]  /*0df0*/  LEA R16, P4, R14, R10, 0x1 ;  /* 0x0000000a0e107211 */ /* 0x000fc800078808ff */
[----:B------:R-:W-:-:S05]  /*0e00*/  LEA.HI.X R17, R14, R11, R15, 0x1, P4 ;  /* 0x0000000b0e117211 */ /* 0x000fca00020f0c0f */
[----:B------:R2:W-:Y:S04]  /*0e10*/  ST.E.128 desc[UR4][R16.64], RZ ;  /* 0x000000ff10007985 */ /* 0x0005e8000c101d04 */
.L_x_1168:
[----:B------:R-:W-:Y:S05]  /*0e20*/  BSYNC B0 ;  /* 0x0000000000007941 */ /* 0x000fea0003800000 */
.L_x_1167:
[----:B------:R-:W-:Y:S01]  /*0e30*/  BSSY B0, `(.L_x_1169) ;  /* 0x0000013000007945 */ /* 0x000fe20003800000 */
[----:B------:R-:W-:Y:S01]  /*0e40*/  ISETP.GE.OR P4, PT, R29, R22, P0 ;  /* 0x000000161d00720c */ /* 0x000fe20000786670 */
[----:B------:R-:W-:Y:S01]  /*0e50*/  IMAD R25, R45, R0, R25 ;  /* 0x000000002d197224 */ /* 0x000fe200078e0219 */
[C---:B------:R-:W-:Y:S01]  /*0e60*/  ISETP.NE.OR P3, PT, R23.reuse, RZ, P3 ;  /* 0x000000ff1700720c */ /* 0x040fe20001f65670 */
[----:B------:R-:W-:Y:S01]  /*0e70*/  IMAD R22, R24, UR8, RZ ;  /* 0x0000000818167c24 */ /* 0x000fe2000f8e02ff */
        /* <DEDUP_REMOVED lines=14> */
.L_x_1170:
[----:B------:R-:W-:Y:S05]  /*0f60*/  BSYNC B0 ;  /* 0x0000000000007941 */ /* 0x000fea0003800000 */
.L_x_1169:
        /* <DEDUP_REMOVED lines=13> */
.L_x_1172:
[----:B------:R-:W-:Y:S05]  /*1040*/  BSYNC B0 ;  /* 0x0000000000007941 */ /* 0x000fea0003800000 */
.L_x_1171:
        /* <DEDUP_REMOVED lines=12> */
.L_x_1174:
[----:B------:R-:W-:Y:S05]  /*1110*/  BSYNC B0 ;  /* 0x0000000000007941 */ /* 0x000fea0003800000 */
.L_x_1173:
        /* <DEDUP_REMOVED lines=28> */
[----:B--234-:R-:W-:Y:S05]  /*12e0*/  @P0 RET.REL.NODEC R2 `(_ZN5flash16flash_fwd_kernelI23Flash_fwd_kernel_traitsILi32ELi128ELi128ELi4ELb0ELb0EN7cutlass10bfloat16_tE19Flash_kernel_traitsILi32ELi128ELi128ELi4ES3_EELb1ELb0ELb1ELb1ELb0ELb0ELb0ELb1EEEvNS_16Flash_fwd_paramsE) ;  /* 0xffffffec02440950 */ /* 0x01cfea0003c3ffff */
        /* <DEDUP_REMOVED lines=9> */
[----:B------:R-:W-:Y:S05]  /*1380*/  RET.REL.NODEC R2 `(_ZN5flash16flash_fwd_kernelI23Flash_fwd_kernel_traitsILi32ELi128ELi128ELi4ELb0ELb0EN7cutlass10bfloat16_tE19Flash_kernel_traitsILi32ELi128ELi128ELi4ES3_EELb1ELb0ELb1ELb1ELb0ELb0ELb0ELb1EEEvNS_16Flash_fwd_paramsE) ;  /* 0xffffffec021c7950 */ /* 0x000fea0003c3ffff */
.L_x_1160:
[----:B------:R-:W2:Y:S04]  /*1390*/  LD.E R20, desc[UR4][R168.64+0x68] ;  /* 0x00006804a8147980 */ /* 0x000ea8000c101900 */
[----:B------:R-:W3:Y:S01]  /*13a0*/  LD.E.64 R46, desc[UR4][R168.64+0x38] ;  /* 0x00003804a82e7980 */ /* 0x000ee2000c101b00 */
[----:B------:R-:W-:Y:S02]  /*13b0*/  ISETP.NE.AND P1, PT, R32, -0x1, PT ;  /* 0xffffffff2000780c */ /* 0x000fe40003f25270 */
[----:B------:R-:W-:Y:S01]  /*13c0*/  ISETP.NE.AND P0, PT, R30, -0x1, PT ;  /* 0xffffffff1e00780c */ /* 0x000fe20003f05270 */
[----:B------:R-:W4:Y:S04]  /*13d0*/  LD.E.64 R12, desc[UR4][R168.64+0x30] ;  /* 0x00003004a80c7980 */ /* 0x000f28000c101b00 */
[----:B------:R-:W4:Y:S01]  /*13e0*/  LD.E.64 R18, desc[UR4][R168.64+0x48] ;  /* 0x00004804a8127980 */ /* 0x000f22000c101b00 */
[----:B------:R-:W1:Y:S05]  /*13f0*/  S2R R15, SR_CgaCtaId ;  /* 0x00000000000f7919 */ /* 0x000e6a0000008800 */
[----:B------:R-:W4:Y:S04]  /*1400*/  @!P1 LD.E.64 R8, desc[UR4][R168.64+0x20] ;  /* 0x00002004a8089980 */ /* 0x000f28000c101b00 */
[----:B------:R-:W4:Y:S01]  /*1410*/  @!P0 LD.E.64 R10, desc[UR4][R168.64+0x18] ;  /* 0x00001804a80a8980 */ /* 0x000f22000c101b00 */
[----:B------:R-:W-:-:S02]  /*1420*/  LEA.HI R28, R39, R194, RZ, 0x2 ;  /* 0x000000c2271c7211 */ /* 0x000fc400078f10ff */
[----:B------:R-:W-:Y:S01]  /*1430*/  LEA.HI R38, R39, R194, RZ, 0x3 ;  /* 0x000000c227267211 */ /* 0x000fe200078f18ff */
[----:B------:R-:W4:Y:S01]  /*1440*/  LD.E.64 R234, desc[UR4][R168.64+0x8] ;  /* 0x00000804a8ea7980 */ /* 0x000f22000c101b00 */
[----:B------:R-:W-:Y:S02]  /*1450*/  LOP3.LUT R2, R28, 0xfffffffc, RZ, 0xc0, !PT ;  /* 0xfffffffc1c027812 */ /* 0x000fe400078ec0ff */
[----:B------:R-:W-:Y:S01]  /*1460*/  SHF.R.S32.HI R37, RZ, 0x3, R38 ;  /* 0x00000003ff257819 */ /* 0x000fe20000011426 */
[----:B------:R-:W4:Y:S01]  /*1470*/  LD.E.64 R40, desc[UR4][R168.64+0x10] ;  /* 0x00001004a8287980 */ /* 0x000f22000c101b00 */
[----:B------:R-:W-:Y:S01]  /*1480*/  SHF.R.S32.HI R4, RZ, 0x2, R28 ;  /* 0x00000002ff047819 */ /* 0x000fe2000001141c */
[----:B------:R-:W-:Y:S01]  /*1490*/  IMAD.IADD R2, R194, 0x1, -R2 ;  /* 0x00000001c2027824 */ /* 0x000fe200078e0a02 */
[----:B------:R-:W-:Y:S01]  /*14a0*/  SHF.L.U32 R3, R37, 0x6, RZ ;  /* 0x0000000625037819 */ /* 0x000fe200000006ff */
[----:B------:R-:W4:Y:S01]  /*14b0*/  LD.E.64 R42, desc[UR4][R168.64+0x40] ;  /* 0x00004004a82a7980 */ /* 0x000f22000c101b00 */
[----:B------:R-:W-:Y:S01]  /*14c0*/  SHF.R.S32.HI R5, RZ, 0x1f, R4 ;  /* 0x0000001fff057819 */ /* 0x000fe20000011404 */
[----:B------:R-:W-:Y:S01]  /*14d0*/  IMAD.SHL.U32 R172, R2, 0x8, RZ ;  /* 0x0000000802ac7824 */ /* 0x000fe200078e00ff */
[----:B------:R-:W-:Y:S01]  /*14e0*/  MOV R14, 0x400 ;  /* 0x00000400000e7802 */ /* 0x000fe20000000f00 */
[----:B------:R2:W5:Y:S01]  /*14f0*/  LD.E.64 R24, desc[UR4][R168.64+0x50] ;  /* 0x00005004a8187980 */ /* 0x000562000c101b00 */
[----:B------:R-:W-:-:S02]  /*1500*/  LOP3.LUT R2, R3, 0xc0, RZ, 0xc0, !PT ;  /* 0x000000c003027812 */ /* 0x000fc400078ec0ff */
[----:B------:R-:W-:Y:S01]  /*1510*/  @!P1 SHF.R.S32.HI R16, RZ, 0x1f, R23 ;  /* 0x0000001fff109819 */ /* 0x000fe20000011417 */
[----:B------:R2:W5:Y:S01]  /*1520*/  LD.E R173, desc[UR4][R168.64+0xc0] ;  /* 0x0000c004a8ad7980 */ /* 0x000562000c101900 */
[----:B-1----:R-:W-:Y:S02]  /*1530*/  LEA R3, R15, R14, 0x18 ;  /* 0x0000000e0f037211 */ /* 0x002fe400078ec0ff */
[----:B------:R-:W-:Y:S02]  /*1540*/  LOP3.LUT R14, R2, 0x18, R172, 0xf8, !PT ;  /* 0x00000018020e7812 */ /* 0x000fe400078ef8ac */
[----:B------:R-:W-:Y:S02]  /*1550*/  IABS R29, R45 ;  /* 0x0000002d001d7213 */ /* 0x000fe40000000000 */
[----:B------:R-:W-:Y:S02]  /*1560*/  SHF.R.S32.HI R171, RZ, 0x5, R154 ;  /* 0x00000005ffab7819 */ /* 0x000fe4000001149a */
[----:B------:R-:W-:Y:S01]  /*1570*/  SHF.R.S32.HI R36, RZ, 0x1f, R172 ;  /* 0x0000001fff247819 */ /* 0x000fe200000114ac */
[C---:B------:R-:W-:Y:S01]  /*1580*/  VIADD R35, R4.reuse, 0x40 ;  /* 0x0000004004237836 */ /* 0x040fe20000000000 */
[----:B------:R-:W-:-:S02]  /*1590*/  IADD3 R33, R4, 0x20, RZ ;  /* 0x0000002004217810 */ /* 0x000fc40007ffe0ff */
[----:B------:R-:W-:Y:S02]  /*15a0*/  IADD3 R34, R4, 0x60, RZ ;  /* 0x0000006004227810 */ /* 0x000fe40007ffe0ff */
[----:B--2---:R-:W-:-:S04]  /*15b0*/  IABS R0, R20 ;  /* 0x0000001400007213 */ /* 0x004fc80000000000 */
[----:B------:R-:W1:Y:S08]  /*15c0*/  I2F.RP R6, R0 ;  /* 0x0000000000067306 */ /* 0x000e700000209400 */
[----:B-1----:R-:W1:Y:S02]  /*15d0*/  MUFU.RCP R6, R6 ;  /* 0x0000000600067308 */ /* 0x002e640000001000 */
[----:B-1----:R-:W-:-:S06]  /*15e0*/  VIADD R6, R6, 0xffffffe ;  /* 0x0ffffffe06067836 */ /* 0x002fcc0000000000 */
[----:B------:R1:W2:Y:S01]  /*15f0*/  F2I.FTZ.U32.TRUNC.NTZ R7, R6 ;  /* 0x0000000600077305 */ /* 0x0002a2000021f000 */
[----:B---3--:R-:W-:Y:S01]  /*1600*/  @!P1 IMAD R15, R47, R23, RZ ;  /* 0x000000172f0f9224 */ /* 0x008fe200078e02ff */
[----:B------:R-:W-:Y:S01]  /*1610*/  IABS R21, R20 ;  /* 0x0000001400157213 */ /* 0x000fe20000000000 */
[----:B-1----:R-:W-:-:S04]  /*1620*/  IMAD.U32 R6, RZ, RZ, UR9 ;  /* 0x00000009ff067e24 */ /* 0x002fc8000f8e00ff */
[----:B------:R-:W-:Y:S01]  /*1630*/  IMAD.WIDE R48, R6, 0x80, R4 ;  /* 0x0000008006307825 */ /* 0x000fe200078e0204 */
[----:B------:R-:W-:Y:S02]  /*1640*/  SHF.R.U32.HI R6, RZ, 0x3, R2 ;  /* 0x00000003ff067819 */ /* 0x000fe40000011602 */
[----:B--2---:R-:W-:Y:S02]  /*1650*/  IADD3 R2, RZ, -R7, RZ ;  /* 0x80000007ff027210 */ /* 0x004fe40007ffe0ff */
[----:B------:R-:W-:Y:S01]  /*1660*/  LOP3.LUT R27, R14, R6, RZ, 0x3c, !PT ;  /* 0x000000060e1b7212 */ /* 0x000fe200078e3cff */
[----:B------:R-:W-:Y:S02]  /*1670*/  @P1 IMAD.IADD R14, R23, 0x1, R32 ;  /* 0x00000001170e1824 */ /* 0x000fe400078e0220 */
[----:B------:R-:W-:Y:S02]  /*1680*/  IMAD R2, R2, R0, RZ ;  /* 0x0000000002027224 */ /* 0x000fe400078e02ff */
[----:B------:R-:W-:-:S02]  /*1690*/  IMAD.MOV.U32 R6, RZ, RZ, RZ ;  /* 0x000000ffff067224 */ /* 0x000fc400078e00ff */
[C---:B------:R-:W-:Y:S02]  /*16a0*/  @!P1 IMAD R26, R46.reuse, R16, R15 ;  /* 0x000000102e1a9224 */ /* 0x040fe400078e020f */
[-C--:B------:R-:W-:Y:S02]  /*16b0*/  @P1 IMAD R17, R47, R14.reuse, RZ ;  /* 0x0000000e2f111224 */ /* 0x080fe400078e02ff */
[----:B------:R-:W-:-:S04]  /*16c0*/  @P1 IMAD.WIDE.U32 R14, R46, R14, RZ ;  /* 0x0000000e2e0e1225 */ /* 0x000fc800078e00ff */
[----:B------:R-:W-:Y:S01]  /*16d0*/  IMAD.HI.U32 R16, R7, R2, R6 ;  /* 0x0000000207107227 */ /* 0x000fe200078e0006 */
[----:B------:R-:W-:-:S03]  /*16e0*/  IADD3 R2, RZ, -R21, RZ ;  /* 0x80000015ff027210 */ /* 0x000fc60007ffe0ff */
[----:B------:R-:W-:Y:S02]  /*16f0*/  @P1 IMAD.IADD R22, R15, 0x1, R17 ;  /* 0x000000010f161824 */ /* 0x000fe400078e0211 */
[----:B------:R-:W-:Y:S01]  /*1700*/  @P1 IMAD.MOV.U32 R17, RZ, RZ, R14 ;  /* 0x000000ffff111224 */ /* 0x000fe200078e000e */
[----:B------:R-:W-:Y:S01]  /*1710*/  MOV R14, R2 ;  /* 0x00000002000e7202 */ /* 0x000fe20000000f00 */
[----:B------:R-:W-:-:S04]  /*1720*/  IMAD.HI.U32 R2, R16, R29, RZ ;  /* 0x0000001d10027227 */ /* 0x000fc800078e00ff */
[----:B------:R-:W-:Y:S01]  /*1730*/  IMAD R14, R2, R14, R29 ;  /* 0x0000000e020e7224 */ /* 0x000fe200078e021d */
[----:B------:R-:W-:Y:S01]  /*1740*/  LEA.HI R21, R28, R4, RZ, 0x1 ;  /* 0x000000041c157211 */ /* 0x000fe200078f08ff */
[----:B------:R-:W-:-:S03]  /*1750*/  @!P1 IMAD.WIDE.U32 R6, R46, R23, RZ ;  /* 0x000000172e069225 */ /* 0x000fc600078e00ff */
[----:B------:R-:W-:Y:S01]  /*1760*/  ISETP.GT.U32.AND P2, PT, R0, R14, PT ;  /* 0x0000000e0000720c */ /* 0x000fe20003f44070 */
[----:B----4-:R-:W-:Y:S01]  /*1770*/  @!P1 IMAD R9, R9, R44, RZ ;  /* 0x0000002c09099224 */ /* 0x010fe200078e02ff */
[----:B------:R-:W-:Y:S02]  /*1780*/  @!P1 SHF.R.S32.HI R15, RZ, 0x1f, R44 ;  /* 0x0000001fff0f9819 */ /* 0x000fe4000001142c */
[----:B------:R-:W-:Y:S01]  /*1790*/  LOP3.LUT R16, R21, 0x7fffffe, RZ, 0xc0, !PT ;  /* 0x07fffffe15107812 */ /* 0x000fe200078ec0ff */
[----:B------:R-:W-:Y:S02]  /*17a0*/  @!P1 IMAD.IADD R7, R7, 0x1, R26 ;  /* 0x0000000107079824 */ /* 0x000fe400078e021a */
[----:B------:R-:W-:Y:S02]  /*17b0*/  @!P1 IMAD R21, R8, R15, R9 ;  /* 0x0000000f08159224 */ /* 0x000fe400078e0209 */
[----:B------:R-:W-:Y:S01]  /*17c0*/  IMAD.IADD R9, R4, 0x1, -R16 ;  /* 0x0000000104097824 */ /* 0x000fe200078e0a10 */
[----:B------:R-:W-:Y:S01]  /*17d0*/  @!P0 SHF.R.S32.HI R26, RZ, 0x1f, R44 ;  /* 0x0000001fff1a8819 */ /* 0x000fe2000001142c */
[----:B------:R-:W-:-:S02]  /*17e0*/  @!P1 IMAD.WIDE.U32 R6, R44, R8, R6 ;  /* 0x000000082c069225 */ /* 0x000fc400078e0006 */
[----:B------:R-:W-:Y:S02]  /*17f0*/  @!P2 IADD3 R14, R14, -R0, RZ ;  /* 0x800000000e0ea210 */ /* 0x000fe40007ffe0ff */
[----:B------:R-:W-:Y:S01]  /*1800*/  @!P0 IMAD R11, R11, R44, RZ ;  /* 0x0000002c0b0b8224 */ /* 0x000fe200078e02ff */
[----:B------:R-:W-:Y:S01]  /*1810*/  LEA R16, R171, R9, 0x3 ;  /* 0x00000009ab107211 */ /* 0x000fe200078e18ff */
[----:B------:R-:W-:Y:S01]  /*1820*/  @P0 IMAD R15, R13, R30, RZ ;  /* 0x0000001e0d0f0224 */ /* 0x000fe200078e02ff */
[----:B------:R-:W-:Y:S01]  /*1830*/  @!P1 MOV R17, R6 ;  /* 0x0000000600119202 */ /* 0x000fe20000000f00 */
[----:B------:R-:W-:Y:S01]  /*1840*/  @P0 IMAD.WIDE.U32 R8, R12, R30, RZ ;  /* 0x0000001e0c080225 */ /* 0x000fe200078e00ff */
[----:B------:R-:W-:Y:S01]  /*1850*/  ISETP.GE.U32.AND P5, PT, R14, R0, PT ;  /* 0x000000000e00720c */ /* 0x000fe20003fa6070 */
[----:B------:R-:W-:Y:S02]  /*1860*/  STL.64 [R1+0x390], R48 ;  /* 0x0003903001007387 */ /* 0x000fe40000100a00 */
[----:B------:R-:W-:-:S02]  /*1870*/  @!P1 IMAD.IADD R22, R7, 0x1, R21 ;  /* 0x0000000107169824 */ /* 0x000fc400078e0215 */
[----:B------:R-:W-:Y:S01]  /*1880*/  @!P0 IMAD R21, R10, R26, R11 ;  /* 0x0000001a0a158224 */ /* 0x000fe200078e020b */
[----:B------:R-:W-:Y:S01]  /*1890*/  IADD3 R6, P3, R172, R17, RZ ;  /* 0x00000011ac067210 */ /* 0x000fe20007f7e0ff */
[----:B------:R-:W-:Y:S01]  /*18a0*/  @!P0 IMAD.WIDE.U32 R10, R10, R44, RZ ;  /* 0x0000002c0a0a8225 */ /* 0x000fe200078e00ff */
[----:B------:R-:W-:Y:S01]  /*18b0*/  IADD3 R28, R195, -UR8, RZ ;  /* 0x80000008c31c7c10 */ /* 0x000fe2000fffe0ff */
[----:B------:R1:W5:Y:S02]  /*18c0*/  LD.E.64 R30, desc[UR4][R168.64+0x58] ;  /* 0x00005804a81e7980 */ /* 0x000364000c101b00 */
[----:B------:R-:W-:Y:S02]  /*18d0*/  IMAD.U32 R27, R16, 0x20, R27 ;  /* 0x00000020101b7824 */ /* 0x000fe400078e001b */
[----:B------:R-:W-:Y:S02]  /*18e0*/  @P0 IMAD.IADD R16, R9, 0x1, R15 ;  /* 0x0000000109100824 */ /* 0x000fe400078e020f */
[----:B------:R-:W-:-:S02]  /*18f0*/  @P0 IMAD.MOV.U32 R15, RZ, RZ, R8 ;  /* 0x000000ffff0f0224 */ /* 0x000fc400078e0008 */
[----:B------:R-:W-:Y:S01]  /*1900*/  @!P0 IMAD.MOV.U32 R15, RZ, RZ, R10 ;  /* 0x000000ffff0f8224 */ /* 0x000fe200078e000a */
[----:B------:R-:W-:Y:S01]  /*1910*/  LOP3.LUT R8, R45, R20, RZ, 0x3c, !PT ;  /* 0x000000142d087212 */ /* 0x000fe200078e3cff */
[-C--:B------:R-:W-:Y:S02]  /*1920*/  IMAD R0, R47, R4.reuse, RZ ;  /* 0x000000042f007224 */ /* 0x080fe400078e02ff */
[----:B------:R-:W-:Y:S01]  /*1930*/  IMAD.X R7, R36, 0x1, R22, P3 ;  /* 0x0000000124077824 */ /* 0x000fe200018e0616 */
[----:B------:R-:W-:Y:S01]  /*1940*/  @!P0 IADD3 R16, R11, R21, RZ ;  /* 0x000000150b108210 */ /* 0x000fe20007ffe0ff */
[----:B------:R-:W-:Y:S01]  /*1950*/  @!P2 VIADD R2, R2, 0x1 ;  /* 0x000000010202a836 */ /* 0x000fe20000000000 */
[----:B------:R-:W-:Y:S01]  /*1960*/  IADD3 R14, P2, R172, R15, RZ ;  /* 0x0000000fac0e7210 */ /* 0x000fe20007f5e0ff */
[----:B------:R-:W-:Y:S01]  /*1970*/  IMAD R0, R46, R5, R0 ;  /* 0x000000052e007224 */ /* 0x000fe200078e0200 */
[----:B------:R-:W-:Y:S01]  /*1980*/  ISETP.GE.AND P3, PT, R8, RZ, PT ;  /* 0x000000ff0800720c */ /* 0x000fe20003f66270 */
[----:B------:R-:W-:Y:S01]  /*1990*/  IMAD.WIDE.U32 R8, R46, R4, R6 ;  /* 0x000000042e087225 */ /* 0x000fe200078e0006 */
[----:B------:R-:W-:-:S03]  /*19a0*/  SHF.R.S32.HI R21, RZ, 0x1f, R45 ;  /* 0x0000001fff157819 */ /* 0x000fc6000001142d */
[----:B------:R-:W-:Y:S02]  /*19b0*/  @P5 VIADD R2, R2, 0x1 ;  /* 0x0000000102025836 */ /* 0x000fe40000000000 */
[----:B------:R-:W-:Y:S01]  /*19c0*/  @P0 IMAD.MOV.U32 R6, RZ, RZ, R12 ;  /* 0x000000ffff060224 */ /* 0x000fe200078e000c */
[----:B------:R-:W-:Y:S01]  /*19d0*/  @!P0 MOV R6, R12 ;  /* 0x0000000c00068202 */ /* 0x000fe20000000f00 */
[--C-:B------:R-:W-:Y:S02]  /*19e0*/  @P0 IMAD.MOV.U32 R7, RZ, RZ, R13.reuse ;  /* 0x000000ffff070224 */ /* 0x100fe400078e000d */
[----:B------:R-:W-:Y:S02]  /*19f0*/  IMAD R10, R19, R45, RZ ;  /* 0x0000002d130a7224 */ /* 0x000fe400078e02ff */
[----:B------:R-:W-:Y:S01]  /*1a00*/  IMAD.X R15, R36, 0x1, R16, P2 ;  /* 0x00000001240f7824 */ /* 0x000fe200010e0610 */
[----:B------:R-:W-:Y:S01]  /*1a10*/  IADD3 R17, R9, R0, RZ ;  /* 0x0000000009117210 */ /* 0x000fe20007ffe0ff */
[----:B------:R-:W-:Y:S01]  /*1a20*/  @!P0 IMAD.MOV.U32 R7, RZ, RZ, R13 ;  /* 0x000000ffff078224 */ /* 0x000fe200078e000d */
[----:B------:R-:W-:Y:S01]  /*1a30*/  MOV R22, R2 ;  /* 0x0000000200167202 */ /* 0x000fe20000000f00 */
[----:B------:R-:W2:Y:S01]  /*1a40*/  LD.E.64 R12, desc[UR4][R168.64+0x98] ;  /* 0x00009804a80c7980 */ /* 0x000ea2000c101b00 */
[----:B------:R-:W-:-:S02]  /*1a50*/  IMAD R10, R18, R21, R10 ;  /* 0x00000015120a7224 */ /* 0x000fc400078e020a */
[----:B------:R-:W-:Y:S01]  /*1a60*/  IMAD.WIDE.U32 R14, R45, R18, R14 ;  /* 0x000000122d0e7225 */ /* 0x000fe200078e000e */
[----:B------:R-:W3:Y:S04]  /*1a70*/  LD.E R0, desc[UR4][R168.64+0xc8] ;  /* 0x0000c804a8007980 */ /* 0x000ee8000c101900 */
[----:B------:R-:W4:Y:S04]  /*1a80*/  LD.E R2, desc[UR4][R168.64+0xc4] ;  /* 0x0000c404a8027980 */ /* 0x000f28000c101900 */
[----:B------:R-:W4:Y:S01]  /*1a90*/  LD.E R18, desc[UR4][R168.64+0x60] ;  /* 0x00006004a8127980 */ /* 0x000f22000c101900 */
[----:B------:R-:W-:Y:S01]  /*1aa0*/  @!P3 IMAD.MOV R22, RZ, RZ, -R22 ;  /* 0x000000ffff16b224 */ /* 0x000fe200078e0a16 */
[-C--:B------:R-:W-:Y:S01]  /*1ab0*/  ISETP.GE.AND P3, PT, R4, R28.reuse, PT ;  /* 0x0000001c0400720c */ /* 0x080fe20003f66270 */
[----:B------:R-:W-:Y:S01]  /*1ac0*/  IMAD.MOV.U32 R16, RZ, RZ, R8 ;  /* 0x000000ffff107224 */ /* 0x000fe200078e0008 */
[----:B------:R-:W-:Y:S01]  /*1ad0*/  STL.64 [R1+0x120], R46 ;  /* 0x0001202e01007387 */ /* 0x000fe20000100a00 */
[----:B------:R-:W-:-:S02]  /*1ae0*/  ISETP.GE.AND P2, PT, R33, R28, PT ;  /* 0x0000001c2100720c */ /* 0x000fc40003f46270 */
[-C--:B------:R-:W-:Y:S01]  /*1af0*/  ISETP.GE.AND P0, PT, R35, R28.reuse, PT ;  /* 0x0000001c2300720c */ /* 0x080fe20003f06270 */
[----:B------:R1:W-:Y:S01]  /*1b00*/  STL [R1+0x3a0], R28 ;  /* 0x0003a01c01007387 */ /* 0x0003e20000100800 */
[----:B------:R-:W-:-:S03]  /*1b10*/  ISETP.GE.AND P6, PT, R34, R28, PT ;  /* 0x0000001c2200720c */ /* 0x000fc60003fc6270 */
[----:B------:R2:W5:Y:S04]  /*1b20*/  LD.E.64 R8, desc[UR4][R168.64] ;  /* 0x00000004a8087980 */ /* 0x000568000c101b00 */
[----:B-1----:R1:W5:Y:S04]  /*1b30*/  @!P1 LD.E.64 R28, desc[UR4][R168.64+0x28] ;  /* 0x00002804a81c9980 */ /* 0x002368000c101b00 */
[----:B------:R1:W-:Y:S04]  /*1b40*/  STL.64 [R1+0xf0], R234 ;  /* 0x0000f0ea01007387 */ /* 0x0003e80000100a00 */
[----:B------:R1:W-:Y:S04]  /*1b50*/  STL.64 [R1+0xf8], R40 ;  /* 0x0000f82801007387 */ /* 0x0003e80000100a00 */
[----:B------:R1:W-:Y:S01]  /*1b60*/  STL.64 [R1+0xe8], R42 ;  /* 0x0000e82a01007387 */ /* 0x0003e20000100a00 */
[----:B------:R-:W-:Y:S01]  /*1b70*/  ISETP.NE.AND P4, PT, R20, RZ, PT ;  /* 0x000000ff1400720c */ /* 0x000fe20003f85270 */
[----:B------:R-:W-:Y:S01]  /*1b80*/  VIADD R180, R229, 0xffffffff ;  /* 0xffffffffe5b47836 */ /* 0x000fe20000000000 */
[----:B------:R-:W-:Y:S03]  /*1b90*/  BSSY B0, `(.L_x_1175) ;  /* 0x000001c000007945 */ /* 0x000fe60003800000 */
[----:B------:R-:W-:Y:S01]  /*1ba0*/  IMAD R26, R180, -0x80, R68 ;  /* 0xffffff80b41a7824 */ /* 0x000fe200078e0244 */
[----:B------:R-:W-:Y:S01]  /*1bb0*/  IADD3 R11, R15, R10, RZ ;  /* 0x0000000a0f0b7210 */ /* 0x000fe20007ffe0ff */
[----:B------:R-:W-:-:S03]  /*1bc0*/  IMAD R215, R27, 0x2, R3 ;  /* 0x000000021bd77824 */ /* 0x000fc600078e0203 */
[----:B------:R-:W-:-:S03]  /*1bd0*/  ISETP.GE.AND P5, PT, R4, R26, PT ;  /* 0x0000001a0400720c */ /* 0x000fc60003fa6270 */
[----:B------:R-:W-:Y:S02]  /*1be0*/  @!P4 LOP3.LUT R22, RZ, R20, RZ, 0x33, !PT ;  /* 0x00000014ff16c212 */ /* 0x000fe400078e33ff */
[----:B------:R-:W-:Y:S01]  /*1bf0*/  ISETP.GE.AND P4, PT, R33, R26, PT ;  /* 0x0000001a2100720c */ /* 0x000fe20003f86270 */
        /* <DEDUP_REMOVED lines=21> */
.L_x_1176:
[----:B------:R-:W-:Y:S05]  /*1d50*/  BSYNC B0 ;  /* 0x0000000000007941 */ /* 0x000fea0003800000 */
.L_x_1175:
        /* <DEDUP_REMOVED lines=31> */
.L_x_1178:
[----:B------:R-:W-:Y:S05]  /*1f50*/  BSYNC B0 ;  /* 0x0000000000007941 */ /* 0x000fea0003800000 */
.L_x_1177:
[----:B------:R-:W-:Y:S01]  /*1f60*/  IADD3 R13, R51, R19, RZ ;  /* 0x00000013330d7210 */ /* 0x000fe20007ffe0ff */
[----:B------:R-:W-:Y:S01]  /*1f70*/  BSSY B0, `(.L_x_1179) ;  /* 0x0000018000007945 */ /* 0x000fe20003800000 */
[----:B------:R-:W-:Y:S01]  /*1f80*/  MOV R12, R50 ;  /* 0x00000032000c7202 */ /* 0x000fe20000000f00 */
[----:B------:R-:W-:Y:S01]  /*1f90*/  IMAD R24, R25, R188, R18 ;  /* 0x000000bc19187224 */ /* 0x000fe200078e0212 */
[----:B------:R-:W-:-:S03]  /*1fa0*/  ISETP.GE.AND P2, PT, R34, R26, PT ;  /* 0x0000001a2200720c */ /* 0x000fc60003f46270 */
[----:B------:R5:W-:Y:S02]  /*1fb0*/  STL.64 [R1+0x370], R12 ;  /* 0x0003700c01007387 */ /* 0x000be40000100a00 */
[----:B-----5:R-:W-:Y:S01]  /*1fc0*/  IMAD.WIDE.U32 R12, R180, R188, R12 ;  /* 0x000000bcb40c7225 */ /* 0x020fe200078e000c */
        /* <DEDUP_REMOVED lines=18> */
.L_x_1180:
[----:B------:R-:W-:Y:S05]  /*20f0*/  BSYNC B0 ;  /* 0x0000000000007941 */ /* 0x000fea0003800000 */
.L_x_1179:
        /* <DEDUP_REMOVED lines=18> */
.L_x_1182:
[----:B------:R-:W-:Y:S05]  /*2220*/  BSYNC B0 ;  /* 0x0000000000007941 */ /* 0x000fea0003800000 */
.L_x_1181:
        /* <DEDUP_REMOVED lines=16> */
.L_x_1184:
[----:B------:R-:W-:Y:S05]  /*2330*/  BSYNC B0 ;  /* 0x0000000000007941 */ /* 0x000fea0003800000 */
.L_x_1183:
        /* <DEDUP_REMOVED lines=13> */
.L_x_1186:
[----:B------:R-:W-:Y:S05]  /*2410*/  BSYNC B0 ;  /* 0x0000000000007941 */ /* 0x000fea0003800000 */
.L_x_1185:
        /* <DEDUP_REMOVED lines=13> */
.L_x_1188:
[----:B------:R-:W-:Y:S05]  /*24f0*/  BSYNC B0 ;  /* 0x0000000000007941 */ /* 0x000fea0003800000 */
.L_x_1187:
        /* <DEDUP_REMOVED lines=15> */
.L_x_1190:
[----:B------:R-:W-:Y:S05]  /*25f0*/  BSYNC B0 ;  /* 0x0000000000007941 */ /* 0x000fea0003800000 */
.L_x_1189:
[----:B-1----:R-:W2:Y:S04]  /*2600*/  LD.E.64 R6, desc[UR4][R168.64+0x1b8] ;  /* 0x0001b804a8067980 */ /* 0x002ea8000c101b00 */
[----:B------:R-:W0:Y:S01]  /*2610*/  LDGDEPBAR ;  /* 0x00000000000079af */ /* 0x000e220000000000 */
[----:B------:R-:W-:-:S03]  /*2620*/  LOP3.LUT R13, R38, 0xfffffff8, RZ, 0xc0, !PT ;  /* 0xfffffff8260d7812 */ /* 0x000fc600078ec0ff */
[----:B------:R-:W5:Y:S04]  /*2630*/  LD.E R152, desc[UR4][R168.64+0x188] ;  /* 0x00018804a8987980 */ /* 0x000f68000c101900 */
[----:B------:R-:W5:Y:S01]  /*2640*/  LD.E R69, desc[UR4][R168.64+0x184] ;  /* 0x00018404a8457980 */ /* 0x000f62000c101900 */
[----:B--2---:R-:W-:-:S04]  /*2650*/  ISETP.NE.U32.AND P0, PT, R6, RZ, PT ;  /* 0x000000ff0600720c */ /* 0x004fc80003f05070 */
[----:B------:R-:W-:-:S13]  /*2660*/  ISETP.NE.AND.EX P0, PT, R7, RZ, PT, P0 ;  /* 0x000000ff0700720c */ /* 0x000fda0003f05300 */
[----:B------:R-:W2:Y:S01]  /*2670*/  @P0 LD.E.64 R8, desc[UR4][R168.64+0x1c0] ;  /* 0x0001c004a8080980 */ /* 0x000ea2000c101b00 */
[----:B------:R-:W-:Y:S01]  /*2680*/  @P0 SHF.R.S32.HI R2, RZ, 0x1f, R44 ;  /* 0x0000001fff020819 */ /* 0x000fe2000001142c */
[----:B------:R-:W-:Y:S02]  /*2690*/  @P0 IMAD.MOV.U32 R20, RZ, RZ, R45 ;  /* 0x000000ffff140224 */ /* 0x000fe400078e002d */
[----:B------:R-:W5:Y:S01]  /*26a0*/  @P0 LD.E R71, desc[UR4][R168.64+0xd8] ;  /* 0x0000d804a8470980 */ /* 0x000f62000c101900 */
[C---:B---3--:R-:W-:Y:S01]  /*26b0*/  SHF.L.U64.HI R19, R42.reuse, 0x7, R43 ;  /* 0x000000072a137819 */ /* 0x048fe2000001022b */
[----:B------:R-:W-:Y:S01]  /*26c0*/  IMAD.SHL.U32 R18, R42, 0x80, RZ ;  /* 0x000000802a127824 */ /* 0x000fe200078e00ff */
[-C--:B------:R-:W-:Y:S02]  /*26d0*/  ISETP.GE.AND P4, PT, R33, R26.reuse, PT ;  /* 0x0000001a2100720c */ /* 0x080fe40003f86270 */
[----:B------:R-:W-:Y:S01]  /*26e0*/  ISETP.GE.AND P3, PT, R35, R26, PT ;  /* 0x0000001a2300720c */ /* 0x000fe20003f66270 */
[----:B--2---:R-:W-:-:S02]  /*26f0*/  @P0 IMAD R0, R9, R44, RZ ;  /* 0x0000002c09000224 */ /* 0x004fc400078e02ff */
[----:B------:R-:W-:-:S04]  /*2700*/  @P0 IMAD.WIDE.U32 R10, R44, R8, R20 ;  /* 0x000000082c0a0225 */ /* 0x000fc800078e0014 */
[----:B------:R-:W-:Y:S01]  /*2710*/  @P0 IMAD R8, R8, R2, R0 ;  /* 0x0000000208080224 */ /* 0x000fe200078e0200 */
[----:B------:R-:W-:-:S03]  /*2720*/  @P0 LEA R6, P2, R10, R6, 0x2 ;  /* 0x000000060a060211 */ /* 0x000fc600078410ff */
[----:B------:R-:W-:-:S05]  /*2730*/  @P0 IMAD.IADD R8, R11, 0x1, R8 ;  /* 0x000000010b080824 */ /* 0x000fca00078e0208 */
[----:B------:R-:W-:Y:S02]  /*2740*/  @P0 LEA.HI.X R7, R10, R7, R8, 0x2, P2 ;  /* 0x000000070a070211 */ /* 0x000fe400010f1408 */
[----:B------:R-:W-:-:S03]  /*2750*/  LEA.HI R8, R39, R194, RZ, 0x4 ;  /* 0x000000c227087211 */ /* 0x000fc600078f20ff */
[----:B------:R1:W5:Y:S01]  /*2760*/  @P0 LD.E R153, desc[UR4][R6.64] ;  /* 0x0000000406990980 */ /* 0x000362000c101900 */
[----:B------:R-:W-:Y:S01]  /*2770*/  SHF.R.S32.HI R0, RZ, 0x4, R8 ;  /* 0x00000004ff007819 */ /* 0x000fe20000011408 */
[----:B------:R-:W-:-:S04]  /*2780*/  DEPBAR.LE SB0, 0x0 ;  /* 0x000080000000791a */ /* 0x000fc80000000000 */
[----:B------:R-:W-:Y:S02]  /*2790*/  @!P1 SHF.R.S32.HI R2, RZ, 0x1f, R23 ;  /* 0x0000001fff029819 */ /* 0x000fe40000011417 */
[C---:B-1----:R-:W-:Y:S02]  /*27a0*/  LEA.HI R7, R8.reuse, R0, RZ, 0x1 ;  /* 0x0000000008077211 */ /* 0x042fe400078f08ff */
[----:B------:R-:W-:Y:S02]  /*27b0*/  LOP3.LUT R8, R8, 0xfffffff0, RZ, 0xc0, !PT ;  /* 0xfffffff008087812 */ /* 0x000fe400078ec0ff */
[----:B------:R-:W-:Y:S01]  /*27c0*/  LOP3.LUT R7, R7, 0xfffffffe, RZ, 0xc0, !PT ;  /* 0xfffffffe07077812 */ /* 0x000fe200078ec0ff */
[----:B------:R-:W-:-:S04]  /*27d0*/  @!P1 IMAD R6, R43, R23, RZ ;  /* 0x000000172b069224 */ /* 0x000fc800078e02ff */
[----:B------:R-:W-:Y:S02]  /*27e0*/  IMAD.IADD R16, R0, 0x1, -R7 ;  /* 0x0000000100107824 */ /* 0x000fe400078e0a07 */
[----:B------:R-:W-:Y:S02]  /*27f0*/  IMAD.IADD R0, R194, 0x1, -R8 ;  /* 0x00000001c2007824 */ /* 0x000fe400078e0a08 */
[C---:B------:R-:W-:Y:S02]  /*2800*/  @!P1 IMAD R9, R42.reuse, R2, R6 ;  /* 0x000000022a099224 */ /* 0x040fe400078e0206 */
[----:B------:R-:W-:Y:S01]  /*2810*/  @!P1 IMAD.WIDE.U32 R6, R42, R23, RZ ;  /* 0x000000172a069225 */ /* 0x000fe200078e00ff */
[----:B------:R-:W-:Y:S02]  /*2820*/  LEA.HI R2, R0, R0, RZ, 0x1 ;  /* 0x0000000000027211 */ /* 0x000fe400078f08ff */
[----:B------:R-:W-:Y:S01]  /*2830*/  @!P1 SHF.R.S32.HI R8, RZ, 0x1f, R44 ;  /* 0x0000001fff089819 */ /* 0x000fe2000001142c */
[----:B------:R-:W-:Y:S01]  /*2840*/  @!P1 IMAD.IADD R7, R7, 0x1, R9 ;  /* 0x0000000107079824 */ /* 0x000fe200078e0209 */
[----:B------:R-:W-:Y:S01]  /*2850*/  @P1 IADD3 R10, R23, R32, RZ ;  /* 0x00000020170a1210 */ /* 0x000fe20007ffe0ff */
[----:B------:R-:W-:Y:S01]  /*2860*/  @!P1 IMAD R9, R29, R44, RZ ;  /* 0x0000002c1d099224 */ /* 0x000fe200078e02ff */
[----:B------:R-:W-:-:S02]  /*2870*/  LOP3.LUT R11, R2, 0x7fffffe, RZ, 0xc0, !PT ;  /* 0x07fffffe020b7812 */ /* 0x000fc400078ec0ff */
[----:B------:R-:W-:Y:S01]  /*2880*/  SHF.R.S32.HI R12, RZ, 0x1f, R0 ;  /* 0x0000001fff0c7819 */ /* 0x000fe20000011400 */
[----:B------:R-:W-:Y:S02]  /*2890*/  @!P1 IMAD R15, R28, R8, R9 ;  /* 0x000000081c0f9224 */ /* 0x000fe400078e0209 */
[----:B------:R-:W-:Y:S01]  /*28a0*/  IMAD.IADD R175, R0, 0x1, -R11 ;  /* 0x0000000100af7824 */ /* 0x000fe200078e0a0b */
[----:B------:R-:W-:Y:S01]  /*28b0*/  LEA.HI R17, R12, R0, RZ, 0x3 ;  /* 0x000000000c117211 */ /* 0x000fe200078f18ff */
[----:B------:R-:W-:Y:S01]  /*28c0*/  @P1 IMAD.WIDE.U32 R8, R42, R10, RZ ;  /* 0x0000000a2a081225 */ /* 0x000fe200078e00ff */
[----:B------:R-:W-:-:S03]  /*28d0*/  SHF.R.S32.HI R12, RZ, 0x1, R2 ;  /* 0x00000001ff0c7819 */ /* 0x000fc60000011402 */
[----:B------:R-:W-:Y:S01]  /*28e0*/  IMAD.IADD R11, R194, 0x1, -R13 ;  /* 0x00000001c20b7824 */ /* 0x000fe200078e0a0d */
[----:B------:R-:W-:Y:S01]  /*28f0*/  SHF.R.S32.HI R13, RZ, 0x1f, R2 ;  /* 0x0000001fff0d7819 */ /* 0x000fe20000011402 */
[----:B------:R-:W-:Y:S01]  /*2900*/  @!P1 IMAD.WIDE.U32 R6, R44, R28, R6 ;  /* 0x0000001c2c069225 */ /* 0x000fe200078e0006 */
[----:B------:R-:W-:-:S07]  /*2910*/  @P1 MOV R2, R8 ;  /* 0x0000000800021202 */ /* 0x000fce0000000f00 */
[----:B------:R-:W-:Y:S05]  /*2920*/  WARPSYNC.ALL ;  /* 0x0000000000007948 */ /* 0x000fea0003800000 */
[----:B------:R-:W-:Y:S01]  /*2930*/  @P1 IMAD R0, R43, R10, RZ ;  /* 0x0000000a2b001224 */ /* 0x000fe200078e02ff */
[----:B------:R-:W-:Y:S01]  /*2940*/  LEA.HI R8, R13, R12, RZ, 0x2 ;  /* 0x0000000c0d087211 */ /* 0x000fe200078f10ff */
[----:B------:R-:W-:Y:S01]  /*2950*/  @!P1 IMAD.MOV.U32 R2, RZ, RZ, R6 ;  /* 0x000000ffff029224 */ /* 0x000fe200078e0006 */
[----:B------:R-:W-:Y:S01]  /*2960*/  LEA.HI R10, R11, R11, RZ, 0x1 ;  /* 0x0000000b0b0a7211 */ /* 0x000fe200078f08ff */
[----:B------:R-:W-:Y:S01]  /*2970*/  @P1 IMAD.IADD R0, R9, 0x1, R0 ;  /* 0x0000000109001824 */ /* 0x000fe200078e0200 */
[----:B------:R-:W-:-:S02]  /*2980*/  @!P1 IADD3 R0, R7, R15, RZ ;  /* 0x0000000f07009210 */ /* 0x000fc40007ffe0ff */
[----:B------:R-:W-:Y:S02]  /*2990*/  LOP3.LUT R7, R8, 0xfffffffc, RZ, 0xc0, !PT ;  /* 0xfffffffc08077812 */ /* 0x000fe400078ec0ff */
[----:B------:R-:W-:Y:S01]  /*29a0*/  LOP3.LUT R14, R10, 0x3fffffe, RZ, 0xc0, !PT ;  /* 0x03fffffe0a0e7812 */ /* 0x000fe200078ec0ff */
[----:B------:R-:W-:Y:S01]  /*29b0*/  BAR.SYNC.DEFER_BLOCKING 0x0 ;  /* 0x0000000000007b1d */ /* 0x000fe20000010000 */
[----:B------:R-:W-:Y:S02]  /*29c0*/  IADD3 R6, P1, R172, R2, RZ ;  /* 0x00000002ac067210 */ /* 0x000fe40007f3e0ff */
[----:B------:R-:W-:Y:S01]  /*29d0*/  SHF.R.S32.HI R10, RZ, 0x1, R10 ;  /* 0x00000001ff0a7819 */ /* 0x000fe2000001140a */
[----:B------:R-:W-:Y:S02]  /*29e0*/  IMAD.IADD R12, R12, 0x1, -R7 ;  /* 0x000000010c0c7824 */ /* 0x000fe400078e0a07 */
[----:B------:R-:W-:Y:S01]  /*29f0*/  IMAD.X R7, R36, 0x1, R0, P1 ;  /* 0x0000000124077824 */ /* 0x000fe200008e0600 */
[----:B------:R-:W-:Y:S01]  /*2a00*/  ISETP.GE.AND P1, PT, R4, R26, PT ;  /* 0x0000001a0400720c */ /* 0x000fe20003f26270 */
[----:B------:R-:W-:-:S02]  /*2a10*/  IMAD.SHL.U32 R0, R10, 0x40, RZ ;  /* 0x000000400a007824 */ /* 0x000fc400078e00ff */
[-C--:B------:R-:W-:Y:S01]  /*2a20*/  IMAD R2, R43, R4.reuse, RZ ;  /* 0x000000042b027224 */ /* 0x080fe200078e02ff */
[----:B------:R-:W-:Y:S02]  /*2a30*/  SHF.L.U32 R9, R37, 0x3, RZ ;  /* 0x0000000325097819 */ /* 0x000fe400000006ff */
[----:B------:R-:W-:Y:S01]  /*2a40*/  LOP3.LUT R0, R0, 0xc0, RZ, 0xc0, !PT ;  /* 0x000000c000007812 */ /* 0x000fe200078ec0ff */
[----:B------:R-:W-:Y:S02]  /*2a50*/  IMAD R8, R42, R5, R2 ;  /* 0x000000052a087224 */ /* 0x000fe400078e0202 */
[----:B------:R-:W-:Y:S01]  /*2a60*/  IMAD.SHL.U32 R2, R12, 0x40, RZ ;  /* 0x000000400c027824 */ /* 0x000fe200078e00ff */
[----:B------:R-:W-:Y:S01]  /*2a70*/  LOP3.LUT R9, R0, 0x8, R9, 0xf8, !PT ;  /* 0x0000000800097812 */ /* 0x000fe200078ef809 */
[----:B------:R-:W-:Y:S01]  /*2a80*/  IMAD.WIDE.U32 R4, R42, R4, R6 ;  /* 0x000000042a047225 */ /* 0x000fe200078e0006 */
[----:B------:R-:W-:-:S03]  /*2a90*/  SHF.R.U32.HI R0, RZ, 0x3, R0 ;  /* 0x00000003ff007819 */ /* 0x000fc60000011600 */
[----:B------:R-:W-:Y:S01]  /*2aa0*/  IMAD.SHL.U32 R7, R17, 0x20, RZ ;  /* 0x0000002011077824 */ /* 0x000fe200078e00ff */
[----:B------:R-:W-:Y:S01]  /*2ab0*/  SHF.L.U32 R6, R16, 0x3, RZ ;  /* 0x0000000310067819 */ /* 0x000fe200000006ff */
[----:B------:R-:W-:Y:S01]  /*2ac0*/  @P1 STS [R215+0x4000], RZ ;  /* 0x004000ffd7001388 */ /* 0x000fe20000000800 */
[----:B------:R-:W-:Y:S01]  /*2ad0*/  LOP3.LUT R2, R2, 0xc0, RZ, 0xc0, !PT ;  /* 0x000000c002027812 */ /* 0x000fe200078ec0ff */
[----:B------:R-:W-:Y:S01]  /*2ae0*/  IMAD.IADD R5, R5, 0x1, R8 ;  /* 0x0000000105057824 */ /* 0x000fe200078e0208 */
[----:B------:R-:W-:Y:S01]  /*2af0*/  LOP3.LUT R9, R9, R0, RZ, 0x3c, !PT ;  /* 0x0000000009097212 */ /* 0x000fe200078e3cff */
[----:B------:R-:W-:Y:S01]  /*2b00*/  @P1 STS [R215+0x4004], RZ ;  /* 0x004004ffd7001388 */ /* 0x000fe20000000800 */
[----:B------:R-:W-:Y:S01]  /*2b10*/  LOP3.LUT R174, R7, 0xffffff00, RZ, 0xc0, !PT ;  /* 0xffffff0007ae7812 */ /* 0x000fe200078ec0ff */
[-C--:B------:R-:W-:Y:S02]  /*2b20*/  IMAD R0, R31, R22.reuse, RZ ;  /* 0x000000161f007224 */ /* 0x080fe400078e02ff */
[----:B------:R-:W-:Y:S01]  /*2b30*/  @P1 STS.64 [R215+0x4008], RZ ;  /* 0x004008ffd7001388 */ /* 0x000fe20000000a00 */
[----:B------:R-:W-:Y:S01]  /*2b40*/  LOP3.LUT R6, R2, 0x8, R6, 0xf8, !PT ;  /* 0x0000000802067812 */ /* 0x000fe200078ef806 */
[----:B------:R-:W-:Y:S01]  /*2b50*/  IMAD.WIDE.U32 R20, R30, R22, R4 ;  /* 0x000000161e147225 */ /* 0x000fe200078e0004 */
[----:B------:R-:W-:-:S03]  /*2b60*/  SHF.R.U32.HI R2, RZ, 0x3, R2 ;  /* 0x00000003ff027819 */ /* 0x000fc60000011602 */
[----:B------:R-:W-:Y:S02]  /*2b70*/  IMAD R5, R30, R27, R0 ;  /* 0x0000001b1e057224 */ /* 0x000fe400078e0200 */
[----:B------:R-:W-:Y:S01]  /*2b80*/  IMAD R0, R171, 0x200, R174 ;  /* 0x00000200ab007824 */ /* 0x000fe200078e02ae */
[----:B------:R-:W-:Y:S01]  /*2b90*/  LOP3.LUT R155, R6, R2, RZ, 0x3c, !PT ;  /* 0x00000002069b7212 */ /* 0x000fe200078e3cff */
[----:B------:R-:W-:Y:S02]  /*2ba0*/  IMAD.IADD R14, R11, 0x1, -R14 ;  /* 0x000000010b0e7824 */ /* 0x000fe400078e0a0e */
[----:B------:R-:W-:Y:S02]  /*2bb0*/  IMAD.IADD R7, R21, 0x1, R5 ;  /* 0x0000000115077824 */ /* 0x000fe400078e0205 */
[----:B------:R-:W-:Y:S01]  /*2bc0*/  IMAD.MOV.U32 R6, RZ, RZ, R20 ;  /* 0x000000ffff067224 */ /* 0x000fe200078e0014 */
[----:B------:R-:W-:Y:S01]  /*2bd0*/  STL.64 [R1+0x380], R20 ;  /* 0x0003801401007387 */ /* 0x000fe20000100a00 */
[----:B------:R-:W-:Y:S01]  /*2be0*/  IMAD R14, R16, 0x8, R14 ;  /* 0x00000008100e7824 */ /* 0x000fe200078e020e */
[----:B------:R-:W-:Y:S01]  /*2bf0*/  LEA R2, R175, R0, 0x5 ;  /* 0x00000000af027211 */ /* 0x000fe200078e28ff */
[----:B------:R-:W-:Y:S01]  /*2c00*/  IMAD R4, R19, R180, RZ ;  /* 0x000000b413047224 */ /* 0x000fe200078e02ff */
[----:B------:R-:W-:Y:S01]  /*2c10*/  STL [R1+0x234], R19 ;  /* 0x0002341301007387 */ /* 0x000fe20000100800 */
[----:B------:R-:W-:Y:S01]  /*2c20*/  IMAD.U32 R0, R14, 0x20, R9 ;  /* 0x000000200e007824 */ /* 0x000fe200078e0009 */
[----:B------:R-:W-:-:S02]  /*2c30*/  IADD3 R2, R155, R2, RZ ;  /* 0x000000029b027210 */ /* 0x000fc40007ffe0ff */
[----:B------:R-:W-:Y:S01]  /*2c40*/  STL [R1+0x230], R18 ;  /* 0x0002301201007387 */ /* 0x000fe20000100800 */
[----:B------:R-:W-:Y:S01]  /*2c50*/  IMAD R4, R25, R18, R4 ;  /* 0x0000001219047224 */ /* 0x000fe200078e0204 */
[----:B------:R-:W-:Y:S02]  /*2c60*/  BSSY B0, `(.L_x_1191) ;  /* 0x0000013000007945 */ /* 0x000fe40003800000 */
[----:B------:R1:W-:Y:S01]  /*2c70*/  STL.64 [R1+0x378], R6 ;  /* 0x0003780601007387 */ /* 0x0003e20000100a00 */
[----:B------:R-:W-:Y:S01]  /*2c80*/  ISETP.GE.AND P2, PT, R34, R26, PT ;  /* 0x0000001a2200720c */ /* 0x000fe20003f46270 */
[----:B------:R-:W-:Y:S01]  /*2c90*/  IMAD R170, R0, 0x2, R3 ;  /* 0x0000000200aa7824 */ /* 0x000fe200078e0203 */
[----:B------:R-:W-:Y:S01]  /*2ca0*/  LEA R189, R2, R3, 0x1 ;  /* 0x0000000302bd7211 */ /* 0x000fe200078e08ff */
        /* <DEDUP_REMOVED lines=14> */
.L_x_1192:
[----:B------:R-:W-:Y:S05]  /*2d90*/  BSYNC B0 ;  /* 0x0000000000007941 */ /* 0x000fea0003800000 */
.L_x_1191:
        /* <DEDUP_REMOVED lines=8> */
[----:B--2---:R-:W-:-:S04]  /*2e20*/  LEA R8, P1, R0, R40, 0x1 ;  /* 0x0000002800087211 */ /* 0x004fc800078208ff */
[----:B------:R-:W-:-:S05]  /*2e30*/  LEA.HI.X R9, R0, R41, R2, 0x1, P1 ;  /* 0x0000002900097211 */ /* 0x000fca00008f0c02 */
[----:B------:R-:W-:Y:S01]  /*2e40*/  @!PT LDS RZ, [RZ] ;  /* 0x00000000fffff984 */ /* 0x000fe20000000800 */
[----:B------:R-:W-:Y:S01]  /*2e50*/  @!PT LDS RZ, [RZ] ;  /* 0x00000000fffff984 */ /* 0x000fe20000000800 */
[----:B------:R-:W-:Y:S01]  /*2e60*/  @!PT LDS RZ, [RZ] ;  /* 0x00000000fffff984 */ /* 0x000fe20000000800 */
[----:B------:R2:W-:Y:S04]  /*2e70*/  LDGSTS.E.BYPASS.LTC128B.128 [R215+0x4800], desc[UR4][R8.64] ;  /* 0x0480000008d77fae */ /* 0x0005e8000b901d44 */
.L_x_1194:
[----:B------:R-:W-:Y:S05]  /*2e80*/  BSYNC B0 ;  /* 0x0000000000007941 */ /* 0x000fea0003800000 */
.L_x_1193:
        /* <DEDUP_REMOVED lines=14> */
.L_x_1196:
[----:B------:R-:W-:Y:S05]  /*2f70*/  BSYNC B0 ;  /* 0x0000000000007941 */ /* 0x000fea0003800000 */
.L_x_1195:
        /* <DEDUP_REMOVED lines=16> */
.L_x_1198:
[----:B------:R-:W-:Y:S05]  /*3080*/  BSYNC B0 ;  /* 0x0000000000007941 */ /* 0x000fea0003800000 */
.L_x_1197:
[----:B-1----:R-:W-:Y:S01]  /*3090*/  LDSM.16.M88.4 R4, [R189+0x1000] ;  /* 0x00100000bd04783b */ /* 0x002fe20000000200 */
[----:B------:R-:W-:Y:S01]  /*30a0*/  LOP3.LUT P1, RZ, R10, 0x2, RZ, 0xc0, !PT ;  /* 0x000000020aff7812 */ /* 0x000fe2000782c0ff */
[----:B------:R-:W-:Y:S01]  /*30b0*/  IMAD.MOV.U32 R0, RZ, RZ, 0x10 ;  /* 0x00000010ff007424 */ /* 0x000fe200078e00ff */
[----:B------:R-:W-:Y:S01]  /*30c0*/  LOP3.LUT P2, RZ, R12, 0x2, RZ, 0xc0, !PT ;  /* 0x000000020cff7812 */ /* 0x000fe2000784c0ff */
[----:B------:R-:W1:Y:S01]  /*30d0*/  LDSM.16.M88.4 R40, [R170+0x3800] ;  /* 0x00380000aa28783b */ /* 0x000e620000000200 */
[----:B------:R-:W-:Y:S01]  /*30e0*/  VIADD R2, R170, 0x2000 ;  /* 0x00002000aa027836 */ /* 0x000fe20000000000 */
[----:B------:R-:W-:Y:S01]  /*30f0*/  BSSY B1, `(.L_x_1199) ;  /* 0x00000c1000017945 */ /* 0x000fe20003800000 */
[----:B------:R-:W-:Y:S01]  /*3100*/  SEL R0, R0, 0xfffffff0, !P2 ;  /* 0xfffffff000007807 */ /* 0x000fe20005000000 */
[----:B------:R-:W3:Y:S01]  /*3110*/  LDSM.16.M88.4 R36, [R170+0x3c00] ;  /* 0x003c0000aa24783b */ /* 0x000ee20000000200 */
[----:B------:R-:W-:Y:S02]  /*3120*/  VIADD R191, R170, 0x2020 ;  /* 0x00002020aabf7836 */ /* 0x000fe40000000000 */
[----:B------:R-:W-:Y:S01]  /*3130*/  IMAD.MOV.U32 R200, RZ, RZ, RZ ;  /* 0x000000ffffc87224 */ /* 0x000fe200078e00ff */
[----:B------:R-:W4:Y:S01]  /*3140*/  LDSM.16.M88.4 R28, [R170+0x2000] ;  /* 0x00200000aa1c783b */ /* 0x000f220000000200 */
[----:B------:R-:W-:-:S02]  /*3150*/  IMAD R190, R0, 0x2, R189 ;  /* 0x0000000200be7824 */ /* 0x000fc400078e02bd */
[----:B------:R-:W-:Y:S01]  /*3160*/  @P1 VIADD R191, R2, 0xffffffe0 ;  /* 0xffffffe002bf1836 */ /* 0x000fe20000000000 */
[----:B------:R-:W4:Y:S01]  /*3170*/  LDSM.16.M88.4 R24, [R170+0x2400] ;  /* 0x00240000aa18783b */ /* 0x000f220000000200 */
[----:B------:R-:W-:Y:S01]  /*3180*/  SHF.R.S32.HI R2, RZ, 0x1f, R154 ;  /* 0x0000001fff027819 */ /* 0x000fe2000001149a */
[----:B------:R-:W-:Y:S02]  /*3190*/  VIADD R233, R192, 0xb54cda56 ;  /* 0xb54cda56c0e97836 */ /* 0x000fe40000000000 */
[----:B------:R-:W4:Y:S01]  /*31a0*/  LDSM.16.M88.4 R20, [R170+0x2800] ;  /* 0x00280000aa14783b */ /* 0x000f220000000200 */
[----:B------:R-:W-:Y:S01]  /*31b0*/  LEA.HI R2, R2, R171, RZ, 0x2 ;  /* 0x000000ab02027211 */ /* 0x000fe200078f10ff */
[----:B------:R-:W-:Y:S02]  /*31c0*/  VIADD R231, R193, 0x646e171e ;  /* 0x646e171ec1e77836 */ /* 0x000fe40000000000 */
[----:B------:R-:W4:Y:S01]  /*31d0*/  LDSM.16.M88.4 R16, [R170+0x2c00] ;  /* 0x002c0000aa10783b */ /* 0x000f220000000200 */
[----:B------:R-:W-:-:S02]  /*31e0*/  VIADD R198, R191, 0x400 ;  /* 0x00000400bfc67836 */ /* 0x000fc40000000000 */
[C---:B------:R-:W-:Y:S01]  /*31f0*/  VIADD R197, R191.reuse, 0x800 ;  /* 0x00000800bfc57836 */ /* 0x040fe20000000000 */
[----:B------:R-:W4:Y:S01]  /*3200*/  LDSM.16.M88.4 R32, [R170+0x3000] ;  /* 0x00300000aa20783b */ /* 0x000f220000000200 */
[C---:B------:R-:W-:Y:S02]  /*3210*/  VIADD R196, R191.reuse, 0xc00 ;  /* 0x00000c00bfc47836 */ /* 0x040fe40000000000 */
[C---:B------:R-:W-:Y:S01]  /*3220*/  VIADD R193, R191.reuse, 0x1800 ;  /* 0x00001800bfc17836 */ /* 0x040fe20000000000 */
[----:B------:R-:W4:Y:S01]  /*3230*/  LDSM.16.M88.4 R44, [R170+0x3400] ;  /* 0x00340000aa2c783b */ /* 0x000f220000000200 */
[----:B------:R-:W-:-:S03]  /*3240*/  VIADD R192, R191, 0x1c00 ;  /* 0x00001c00bfc07836 */ /* 0x000fc60000000000 */
[----:B--2---:R-:W-:Y:S04]  /*3250*/  LDSM.16.M88.4 R8, [R190+0x1000] ;  /* 0x00100000be08783b */ /* 0x004fe80000000200 */
[----:B------:R-:W2:Y:S04]  /*3260*/  LDSM.16.M88.4 R76, [R191+0x1800] ;  /* 0x00180000bf4c783b */ /* 0x000ea80000000200 */
[----:B------:R-:W2:Y:S01]  /*3270*/  LDSM.16.M88.4 R80, [R191+0x1c00] ;  /* 0x001c0000bf50783b */ /* 0x000ea20000000200 */
[C---:B-1----:R-:W-:Y:S03]  /*3280*/  HMMA.16816.F32.BF16 R88, R4.reuse, R40, RZ ;  /* 0x000000280458723c */ /* 0x042fe600000418ff */
[----:B------:R-:W1:Y:S03]  /*3290*/  LDSM.16.M88.4 R56, [R191] ;  /* 0x00000000bf38783b */ /* 0x000e660000000200 */
[C---:B---3--:R-:W-:Y:S01]  /*32a0*/  HMMA.16816.F32.BF16 R116, R4.reuse, R36, RZ ;  /* 0x000000240474723c */ /* 0x048fe200000418ff */
[----:B------:R-:W3:Y:S04]  /*32b0*/  LDSM.16.M88.4 R52, [R191+0x400] ;  /* 0x00040000bf34783b */ /* 0x000ee80000000200 */
[----:B----4-:R-:W4:Y:S01]  /*32c0*/  LDSM.16.M88.4 R48, [R191+0x800] ;  /* 0x00080000bf30783b */ /* 0x010f220000000200 */
[C---:B------:R-:W-:Y:S03]  /*32d0*/  HMMA.16816.F32.BF16 R112, R4.reuse, R28, RZ ;  /* 0x0000001c0470723c */ /* 0x040fe600000418ff */
[----:B------:R-:W4:Y:S03]  /*32e0*/  LDSM.16.M88.4 R60, [R191+0xc00] ;  /* 0x000c0000bf3c783b */ /* 0x000f260000000200 */
[C---:B------:R-:W-:Y:S01]  /*32f0*/  HMMA.16816.F32.BF16 R108, R4.reuse, R24, RZ ;  /* 0x00000018046c723c */ /* 0x040fe200000418ff */
[----:B------:R-:W4:Y:S04]  /*3300*/  LDSM.16.M88.4 R64, [R191+0x1000] ;  /* 0x00100000bf40783b */ /* 0x000f280000000200 */
[----:B------:R-:W4:Y:S01]  /*3310*/  LDSM.16.M88.4 R72, [R191+0x1400] ;  /* 0x00140000bf48783b */ /* 0x000f220000000200 */
[C---:B------:R-:W-:Y:S03]  /*3320*/  HMMA.16816.F32.BF16 R104, R4.reuse, R20, RZ ;  /* 0x000000140468723c */ /* 0x040fe600000418ff */
[----:B------:R-:W4:Y:S03]  /*3330*/  LDSM.16.M88.4 R12, [R189] ;  /* 0x00000000bd0c783b */ /* 0x000f260000000200 */
[C---:B------:R-:W-:Y:S01]  /*3340*/  HMMA.16816.F32.BF16 R100, R4.reuse, R16, RZ ;  /* 0x000000100464723c */ /* 0x040fe200000418ff */
[----:B------:R-:W0:Y:S05]  /*3350*/  LDGDEPBAR ;  /* 0x00000000000079af */ /* 0x000e2a0000000000 */
        /* <DEDUP_REMOVED lines=9> */
[----:B------:R-:W-:Y:S01]  /*33f0*/  HMMA.16816.F32.BF16 R84, R4, R38, RZ ;  /* 0x000000260454723c */ /* 0x000fe200000418ff */
[----:B------:R-:W4:Y:S01]  /*3400*/  LDSM.16.M88.4 R4, [R190] ;  /* 0x00000000be04783b */ /* 0x000f220000000200 */
[----:B------:R-:W-:-:S04]  /*3410*/  DEPBAR.LE SB0, 0x0 ;  /* 0x000080000000791a */ /* 0x000fc80000000000 */
[C---:B--2---:R-:W-:Y:S06]  /*3420*/  HMMA.16816.F32.BF16 R244, R8.reuse, R76, R88 ;  /* 0x0000004c08f4723c */ /* 0x044fec0000041858 */
[C---:B------:R-:W-:Y:S06]  /*3430*/  HMMA.16816.F32.BF16 R88, R8.reuse, R80, R116 ;  /* 0x000000500858723c */ /* 0x040fec0000041874 */
[C---:B-1----:R-:W-:Y:S06]  /*3440*/  HMMA.16816.F32.BF16 R148, R8.reuse, R56, R112 ;  /* 0x000000380894723c */ /* 0x042fec0000041870 */
[C---:B---3--:R-:W-:Y:S06]  /*3450*/  HMMA.16816.F32.BF16 R156, R8.reuse, R52, R108 ;  /* 0x00000034089c723c */ /* 0x048fec000004186c */
[C---:B----4-:R-:W-:Y:S05]  /*3460*/  HMMA.16816.F32.BF16 R160, R8.reuse, R48, R104 ;  /* 0x0000003008a0723c */ /* 0x050fea0000041868 */
[----:B------:R-:W-:Y:S01]  /*3470*/  STL.64 [R1], R88 ;  /* 0x0000005801007387 */ /* 0x000fe20000100a00 */
[C---:B------:R-:W-:Y:S03]  /*3480*/  HMMA.16816.F32.BF16 R164, R8.reuse, R60, R100 ;  /* 0x0000003c08a4723c */ /* 0x040fe60000041864 */
[----:B------:R-:W-:Y:S03]  /*3490*/  STL.64 [R1+0x8], R90 ;  /* 0x0000085a01007387 */ /* 0x000fe60000100a00 */
        /* <DEDUP_REMOVED lines=10> */
[C---:B------:R-:W-:Y:S06]  /*3540*/  HMMA.16816.F32.BF16 R96, R12.reuse, R20, RZ ;  /* 0x000000140c60723c */ /* 0x040fec00000418ff */
[C---:B------:R-:W-:Y:S06]  /*3550*/  HMMA.16816.F32.BF16 R112, R12.reuse, R28, RZ ;  /* 0x0000001c0c70723c */ /* 0x040fec00000418ff */
[C---:B------:R-:W-:Y:S05]  /*3560*/  HMMA.16816.F32.BF16 R108, R12.reuse, R30, RZ ;  /* 0x0000001e0c6c723c */ /* 0x040fea00000418ff */
[----:B------:R-:W-:Y:S01]  /*3570*/  STL.64 [R1+0x10], R8 ;  /* 0x0000100801007387 */ /* 0x000fe20000100a00 */
[----:B------:R-:W-:Y:S03]  /*3580*/  HMMA.16816.F32.BF16 R104, R12, R24, RZ ;  /* 0x000000180c68723c */ /* 0x000fe600000418ff */
[----:B------:R1:W-:Y:S03]  /*3590*/  STL.64 [R1+0x18], R10 ;  /* 0x0000180a01007387 */ /* 0x0003e60000100a00 */
[----:B------:R-:W-:Y:S06]  /*35a0*/  HMMA.16816.F32.BF16 R96, R4, R48, R96 ;  /* 0x000000300460723c */ /* 0x000fec0000041860 */
[C---:B------:R-:W-:Y:S06]  /*35b0*/  HMMA.16816.F32.BF16 R100, R12.reuse, R26, RZ ;  /* 0x0000001a0c64723c */ /* 0x040fec00000418ff */
[C---:B------:R-:W-:Y:S06]  /*35c0*/  HMMA.16816.F32.BF16 R92, R12.reuse, R16, RZ ;  /* 0x000000100c5c723c */ /* 0x040fec00000418ff */
[C---:B------:R-:W-:Y:S06]  /*35d0*/  HMMA.16816.F32.BF16 R84, R12.reuse, R44, RZ ;  /* 0x0000002c0c54723c */ /* 0x040fec00000418ff */
[C---:B-1----:R-:W-:Y:S06]  /*35e0*/  HMMA.16816.F32.BF16 R8, R12.reuse, R22, RZ ;  /* 0x000000160c08723c */ /* 0x042fec00000418ff */
[C---:B------:R-:W-:Y:S06]  /*35f0*/  HMMA.16816.F32.BF16 R28, R12.reuse, R40, RZ ;  /* 0x000000280c1c723c */ /* 0x040fec00000418ff */
[C---:B------:R-:W-:Y:S06]  /*3600*/  HMMA.16816.F32.BF16 R88, R12.reuse, R32, RZ ;  /* 0x000000200c58723c */ /* 0x040fec00000418ff */
[----:B------:R-:W-:Y:S06]  /*3610*/  HMMA.16816.F32.BF16 R24, R12, R36, RZ ;  /* 0x000000240c18723c */ /* 0x000fec00000418ff */
[----:B------:R-:W-:Y:S01]  /*3620*/  HMMA.16816.F32.BF16 R48, R4, R50, R8 ;  /* 0x000000320430723c */ /* 0x000fe20000041808 */
[----:B-----5:R-:W1:Y:S05]  /*3630*/  @P0 MUFU.RCP R11, R71 ;  /* 0x00000047000b0308 */ /* 0x020e6a0000001000 */
[----:B------:R-:W-:Y:S01]  /*3640*/  HMMA.16816.F32.BF16 R16, R12, R18, RZ ;  /* 0x000000120c10723c */ /* 0x000fe200000418ff */
[----:B------:R-:W-:Y:S01]  /*3650*/  SHF.R.S32.HI R8, RZ, 0x1f, R70 ;  /* 0x0000001fff087819 */ /* 0x000fe20000011446 */
[----:B------:R-:W-:-:S03]  /*3660*/  IMAD.U32 R9, RZ, RZ, UR9 ;  /* 0x00000009ff097e24 */ /* 0x000fc6000f8e00ff */
[----:B------:R-:W-:Y:S01]  /*3670*/  LEA.HI R116, R8, R70, RZ, 0x2 ;  /* 0x0000004608747211 */ /* 0x000fe200078f10ff */
[C---:B------:R-:W-:Y:S01]  /*3680*/  HMMA.16816.F32.BF16 R20, R12.reuse, R34, RZ ;  /* 0x000000220c14723c */ /* 0x040fe200000418ff */
[----:B------:R-:W-:Y:S01]  /*3690*/  LOP3.LUT R8, R2, 0xffffffc, RZ, 0xc0, !PT ;  /* 0x0ffffffc02087812 */ /* 0x000fe200078ec0ff */
[----:B------:R-:W-:Y:S01]  /*36a0*/  IMAD R183, R9, 0x8, R171 ;  /* 0x0000000809b77824 */ /* 0x000fe200078e02ab */
[----:B------:R-:W-:Y:S01]  /*36b0*/  SHF.R.S32.HI R2, RZ, 0x2, R116 ;  /* 0x00000002ff027819 */ /* 0x000fe20000011474 */
[----:B------:R-:W-:Y:S01]  /*36c0*/  STL [R1+0x1dc], R116 ;  /* 0x0001dc7401007387 */ /* 0x000fe20000100800 */
[--C-:B------:R-:W-:Y:S01]  /*36d0*/  IMAD.IADD R9, R68, 0x1, -R195.reuse ;  /* 0x0000000144097824 */ /* 0x100fe200078e0ac3 */
[C---:B------:R-:W-:Y:S01]  /*36e0*/  HMMA.16816.F32.BF16 R44, R12.reuse, R46, RZ ;  /* 0x0000002e0c2c723c */ /* 0x040fe200000418ff */
[----:B------:R-:W-:Y:S02]  /*36f0*/  IMAD.IADD R8, R171, 0x1, -R8 ;  /* 0x00000001ab087824 */ /* 0x000fe400078e0a08 */
[----:B-1----:R-:W-:Y:S01]  /*3700*/  @P0 FMUL.FTZ R200, R153, R11 ;  /* 0x0000000b99c80220 */ /* 0x002fe20000410000 */
[--C-:B------:R-:W-:Y:S01]  /*3710*/  IMAD R10, R171, 0x10, R2.reuse ;  /* 0x00000010ab0a7824 */ /* 0x100fe200078e0202 */
[----:B------:R-:W-:Y:S01]  /*3720*/  ISETP.GT.AND P0, PT, R180, R230, PT ;  /* 0x000000e6b400720c */ /* 0x000fe20003f04270 */
[----:B------:R-:W-:Y:S01]  /*3730*/  IMAD R2, R8, 0x10, R2 ;  /* 0x0000001008027824 */ /* 0x000fe200078e0202 */
[----:B------:R-:W-:Y:S01]  /*3740*/  HMMA.16816.F32.BF16 R40, R12, R42, RZ ;  /* 0x0000002a0c28723c */ /* 0x000fe200000418ff */
[----:B------:R-:W-:Y:S01]  /*3750*/  IADD3 R8, R68, 0x1, -R195 ;  /* 0x0000000144087810 */ /* 0x000fe20007ffe8c3 */
[----:B------:R-:W-:-:S02]  /*3760*/  VIADD R195, R191, 0x1000 ;  /* 0x00001000bfc37836 */ /* 0x000fc40000000000 */
[----:B------:R1:W-:Y:S02]  /*3770*/  STL [R1+0x3a4], R2 ;  /* 0x0003a40201007387 */ /* 0x0003e40000100800 */
[----:B------:R-:W-:Y:S01]  /*3780*/  HMMA.16816.F32.BF16 R12, R12, R38, RZ ;  /* 0x000000260c0c723c */ /* 0x000fe200000418ff */
[----:B------:R-:W-:-:S05]  /*3790*/  IMAD.IADD R8, R152, 0x1, R8 ;  /* 0x0000000198087824 */ /* 0x000fca00078e0208 */
[C---:B------:R-:W-:Y:S06]  /*37a0*/  HMMA.16816.F32.BF16 R92, R4.reuse, R60, R92 ;  /* 0x0000003c045c723c */ /* 0x040fec000004185c */
[C---:B------:R-:W-:Y:S06]  /*37b0*/  HMMA.16816.F32.BF16 R32, R4.reuse, R64, R88 ;  /* 0x000000400420723c */ /* 0x040fec0000041858 */
[----:B------:R-:W-:Y:S01]  /*37c0*/  HMMA.16816.F32.BF16 R240, R4, R80, R24 ;  /* 0x0000005004f0723c */ /* 0x000fe20000041818 */
[----:B-1----:R-:W-:-:S05]  /*37d0*/  VIADD R2, R10, UR8 ;  /* 0x000000080a027c36 */ /* 0x002fca0008000000 */
[----:B------:R-:W-:Y:S01]  /*37e0*/  HMMA.16816.F32.BF16 R112, R4, R56, R112 ;  /* 0x000000380470723c */ /* 0x000fe20000041870 */
[----:B------:R-:W-:Y:S01]  /*37f0*/  IMAD.IADD R207, R2, 0x1, R9 ;  /* 0x0000000102cf7824 */ /* 0x000fe200078e0209 */
[----:B------:R-:W-:-:S04]  /*3800*/  IADD3 R209, R9, 0x8, R2 ;  /* 0x0000000809d17810 */ /* 0x000fc80007ffe002 */
[C---:B------:R-:W-:Y:S01]  /*3810*/  HMMA.16816.F32.BF16 R104, R4.reuse, R52, R104 ;  /* 0x000000340468723c */ /* 0x040fe20000041868 */
[C-C-:B------:R-:W-:Y:S02]  /*3820*/  IADD3 R208, R9.reuse, 0x40, R2.reuse ;  /* 0x0000004009d07810 */ /* 0x140fe40007ffe002 */
[--C-:B------:R-:W-:Y:S02]  /*3830*/  IADD3 R210, R9, 0x48, R2.reuse ;  /* 0x0000004809d27810 */ /* 0x100fe40007ffe002 */
[C-C-:B------:R-:W-:Y:S01]  /*3840*/  IADD3 R9, R8.reuse, 0x8, R2.reuse ;  /* 0x0000000808097810 */ /* 0x140fe20007ffe002 */
[C---:B------:R-:W-:Y:S01]  /*3850*/  HMMA.16816.F32.BF16 R36, R4.reuse, R72, R84 ;  /* 0x000000480424723c */ /* 0x040fe20000041854 */
[C---:B------:R-:W-:Y:S02]  /*3860*/  IADD3 R10, R8.reuse, 0x40, R2 ;  /* 0x00000040080a7810 */ /* 0x040fe40007ffe002 */
[C---:B------:R-:W-:Y:S02]  /*3870*/  VIADDMNMX R214, R8.reuse, R2, R68, PT ;  /* 0x0000000208d67246 */ /* 0x040fe40003800144 */
[----:B------:R-:W-:Y:S01]  /*3880*/  IADD3 R2, R8, 0x48, R2 ;  /* 0x0000004808027810 */ /* 0x000fe20007ffe002 */
[----:B------:R-:W-:Y:S01]  /*3890*/  HMMA.16816.F32.BF16 R28, R4, R76, R28 ;  /* 0x0000004c041c723c */ /* 0x000fe2000004181c */
[----:B------:R-:W-:-:S02]  /*38a0*/  VIMNMX R213, R9, R68, PT ;  /* 0x0000004409d57248 */ /* 0x000fc40003fe0100 */
[-C--:B------:R-:W-:Y:S02]  /*38b0*/  VIMNMX R212, R10, R68.reuse, PT ;  /* 0x000000440ad47248 */ /* 0x080fe40003fe0100 */
[----:B------:R-:W-:Y:S01]  /*38c0*/  VIMNMX R211, R2, R68, PT ;  /* 0x0000004402d37248 */ /* 0x000fe20003fe0100 */
[C---:B------:R-:W-:Y:S01]  /*38d0*/  HMMA.16816.F32.BF16 R108, R4.reuse, R58, R108 ;  /* 0x0000003a046c723c */ /* 0x040fe2000004186c */
[-C--:B------:R-:W-:Y:S02]  /*38e0*/  VIADDMNMX R206, R207, -R69.reuse, RZ, !PT ;  /* 0x80000045cfce7246 */ /* 0x080fe400078001ff */
[-C--:B------:R-:W-:Y:S02]  /*38f0*/  VIADDMNMX R205, R209, -R69.reuse, RZ, !PT ;  /* 0x80000045d1cd7246 */ /* 0x080fe400078001ff */
[-C--:B------:R-:W-:Y:S01]  /*3900*/  VIADDMNMX R204, R208, -R69.reuse, RZ, !PT ;  /* 0x80000045d0cc7246 */ /* 0x080fe200078001ff */
[----:B------:R-:W-:Y:S01]  /*3910*/  HMMA.16816.F32.BF16 R100, R4, R54, R100 ;  /* 0x000000360464723c */ /* 0x000fe20000041864 */
[----:B------:R-:W-:-:S05]  /*3920*/  VIADDMNMX R203, R210, -R69, RZ, !PT ;  /* 0x80000045d2cb7246 */ /* 0x000fca00078001ff */
[C---:B------:R-:W-:Y:S06]  /*3930*/  HMMA.16816.F32.BF16 R60, R4.reuse, R62, R16 ;  /* 0x0000003e043c723c */ /* 0x040fec0000041810 */
[C---:B------:R-:W-:Y:S06]  /*3940*/  HMMA.16816.F32.BF16 R64, R4.reuse, R66, R20 ;  /* 0x000000420440723c */ /* 0x040fec0000041814 */
[C---:B------:R-:W-:Y:S06]  /*3950*/  HMMA.16816.F32.BF16 R44, R4.reuse, R74, R44 ;  /* 0x0000004a042c723c */ /* 0x040fec000004182c */
[C---:B------:R-:W-:Y:S06]  /*3960*/  HMMA.16816.F32.BF16 R24, R4.reuse, R78, R40 ;  /* 0x0000004e0418723c */ /* 0x040fec0000041828 */
[----:B------:R-:W-:Y:S07]  /*3970*/  HMMA.16816.F32.BF16 R236, R4, R82, R12 ;  /* 0x0000005204ec723c */ /* 0x000fee000004180c */
[----:B------:R-:W-:-:S02]  /*3980*/  IMAD.SHL.U32 R4, R194, 0x2, RZ ;  /* 0x00000002c2047824 */ /* 0x000fc400078e00ff */
[----:B------:R-:W-:-:S03]  /*3990*/  VIADD R194, R191, 0x1400 ;  /* 0x00001400bfc27836 */ /* 0x000fc60000000000 */
[----:B------:R-:W-:Y:S01]  /*39a0*/  LOP3.LUT R15, R4, 0x6, RZ, 0xc0, !PT ;  /* 0x00000006040f7812 */ /* 0x000fe200078ec0ff */
[----:B------:R-:W-:Y:S06]  /*39b0*/  BAR.SYNC.DEFER_BLOCKING 0x0 ;  /* 0x0000000000007b1d */ /* 0x000fec0000010000 */
[----:B------:R-:W-:Y:S05]  /*39c0*/  @!P0 BRA `(.L_x_1200) ;  /* 0x0000000000cc8947 */ /* 0x000fea0003800000 */
[----:B------:R-:W2:Y:S04]  /*39d0*/  LDL.64 R116, [R1+0x370] ;  /* 0x0003700001747983 */ /* 0x000ea80000100a00 */
[----:B------:R-:W3:Y:S01]  /*39e0*/  LDL.64 R118, [R1+0x120] ;  /* 0x0001200001767983 */ /* 0x000ee20000100a00 */
[----:B------:R-:W-:Y:S01]  /*39f0*/  ISETP.GE.AND P0, PT, R172, R173, PT ;  /* 0x000000adac00720c */ /* 0x000fe20003f06270 */
[----:B------:R-:W-:Y:S01]  /*3a00*/  VIADD R2, R229, 0xfffffffe ;  /* 0xfffffffee5027836 */ /* 0x000fe20000000000 */
[----:B------:R-:W-:Y:S03]  /*3a10*/  BSSY B0, `(.L_x_1201) ;  /* 0x000002d000007945 */ /* 0x000fe60003800000 */
[----:B------:R-:W-:Y:S01]  /*3a20*/  IMAD R4, R201, R2, RZ ;  /* 0x00000002c9047224 */ /* 0x000fe200078e02ff */
[----:B------:R-:W-:-:S05]  /*3a30*/  SHF.R.S32.HI R5, RZ, 0x1f, R2 ;  /* 0x0000001fff057819 */ /* 0x000fca0000011402 */
[-C--:B------:R-:W-:Y:S02]  /*3a40*/  IMAD R4, R5, R188.reuse, R4 ;  /* 0x000000bc05047224 */ /* 0x080fe400078e0204 */
[----:B------:R1:W-:Y:S04]  /*3a50*/  @P0 STS [R215+0x2000], RZ ;  /* 0x002000ffd7000388 */ /* 0x0003e80000000800 */
[----:B------:R1:W-:Y:S04]  /*3a60*/  @P0 STS [R215+0x2004], RZ ;  /* 0x002004ffd7000388 */ /* 0x0003e80000000800 */
[----:B------:R1:W-:Y:S01]  /*3a70*/  @P0 STS.64 [R215+0x2008], RZ ;  /* 0x002008ffd7000388 */ /* 0x0003e20000000a00 */
[----:B--2---:R-:W-:-:S04]  /*3a80*/  IMAD.WIDE.U32 R6, R2, R188, R116 ;  /* 0x000000bc02067225 */ /* 0x004fc800078e0074 */
[----:B------:R-:W-:Y:S01]  /*3a90*/  IMAD.IADD R5, R7, 0x1, R4 ;  /* 0x0000000107057824 */ /* 0x000fe200078e0204 */
[-C--:B------:R-:W-:Y:S02]  /*3aa0*/  @!P0 IADD3 R2, P1, R181, R6.reuse, RZ ;  /* 0x00000006b5028210 */ /* 0x080fe40007f3e0ff */
[----:B---3--:R-:W-:Y:S02]  /*3ab0*/  @!P0 LEA R9, P2, R118, R6, 0x6 ;  /* 0x0000000676098211 */ /* 0x008fe400078430ff */
[-C--:B------:R-:W-:Y:S01]  /*3ac0*/  @!P0 LEA R12, P4, R6, R234.reuse, 0x1 ;  /* 0x000000ea060c8211 */ /* 0x080fe200078808ff */
[----:B------:R-:W-:Y:S01]  /*3ad0*/  @!P0 IMAD.X R11, R182, 0x1, R5, P1 ;  /* 0x00000001b60b8824 */ /* 0x000fe200008e0605 */
[-C--:B------:R-:W-:Y:S02]  /*3ae0*/  @!P0 LEA R10, P3, R2, R234.reuse, 0x1 ;  /* 0x000000ea020a8211 */ /* 0x080fe400078608ff */
[----:B------:R-:W-:Y:S02]  /*3af0*/  @!P0 LEA R8, P1, R9, R234, 0x1 ;  /* 0x000000ea09088211 */ /* 0x000fe400078208ff */
[----:B------:R-:W-:-:S02]  /*3b00*/  @!P0 LEA.HI.X R14, R118, R5, R119, 0x6, P2 ;  /* 0x00000005760e8211 */ /* 0x000fc400010f3477 */
        /* <DEDUP_REMOVED lines=29> */
.L_x_1202:
[----:B------:R-:W-:Y:S05]  /*3ce0*/  BSYNC B0 ;  /* 0x0000000000007941 */ /* 0x000fea0003800000 */
.L_x_1201:
[----:B------:R-:W0:Y:S02]  /*3cf0*/  LDGDEPBAR ;  /* 0x00000000000079af */ /* 0x000e240000000000 */
.L_x_1200:
[----:B------:R-:W-:Y:S05]  /*3d00*/  BSYNC B1 ;  /* 0x0000000000017941 */ /* 0x000fea0003800000 */
.L_x_1199:
[----:B--2---:R-:W2:Y:S04]  /*3d10*/  LDL R4, [R1+0xc] ;  /* 0x00000c0001047983 */ /* 0x004ea80000100800 */
[----:B------:R-:W3:Y:S04]  /*3d20*/  LDL R2, [R1] ;  /* 0x0000000001027983 */ /* 0x000ee80000100800 */
[----:B------:R-:W4:Y:S04]  /*3d30*/  LDL R6, [R1+0x8] ;  /* 0x0000080001067983 */ /* 0x000f280000100800 */
[----:B------:R-:W4:Y:S04]  /*3d40*/  LDL R5, [R1+0x4] ;  /* 0x0000040001057983 */ /* 0x000f280000100800 */
[----:B------:R-:W4:Y:S04]  /*3d50*/  LDL R7, [R1+0x14] ;  /* 0x0000140001077983 */ /* 0x000f280000100800 */
[----:B-1----:R-:W4:Y:S04]  /*3d60*/  LDL R8, [R1+0x18] ;  /* 0x0000180001087983 */ /* 0x002f280000100800 */
[----:B------:R-:W4:Y:S04]  /*3d70*/  LDL R9, [R1+0x10] ;  /* 0x0000100001097983 */ /* 0x000f280000100800 */
[----:B------:R-:W4:Y:S01]  /*3d80*/  LDL R10, [R1+0x1c] ;  /* 0x00001c00010a7983 */ /* 0x000f220000100800 */
[----:B------:R-:W-:-:S05]  /*3d90*/  IMAD R18, R180, 0x80, R15 ;  /* 0x00000080b4127824 */ /* 0x000fca00078e020f */
[----:B------:R-:W-:-:S04]  /*3da0*/  ISETP.GE.AND P5, PT, R18, R206, PT ;  /* 0x000000ce1200720c */ /* 0x000fc80003fa6270 */
[C---:B------:R-:W-:Y:S02]  /*3db0*/  ISETP.GE.OR P5, PT, R18.reuse, R214, !P5 ;  /* 0x000000d61200720c */ /* 0x040fe40006fa6670 */
[C---:B------:R-:W-:Y:S02]  /*3dc0*/  ISETP.GE.AND P0, PT, R18.reuse, R205, PT ;  /* 0x000000cd1200720c */ /* 0x040fe40003f06270 */
[C---:B------:R-:W-:Y:S02]  /*3dd0*/  ISETP.GE.AND P6, PT, R18.reuse, R204, PT ;  /* 0x000000cc1200720c */ /* 0x040fe40003fc6270 */
[C---:B------:R-:W-:Y:S02]  /*3de0*/  ISETP.GE.OR P0, PT, R18.reuse, R213, !P0 ;  /* 0x000000d51200720c */ /* 0x040fe40004706670 */
[----:B------:R-:W-:Y:S01]  /*3df0*/  ISETP.GE.OR P6, PT, R18, R212, !P6 ;  /* 0x000000d41200720c */ /* 0x000fe200077c6670 */
[----:B--2---:R-:W-:Y:S02]  /*3e00*/  IMAD.MOV.U32 R188, RZ, RZ, R4 ;  /* 0x000000ffffbc7224 */ /* 0x004fe400078e0004 */
[----:B------:R-:W-:-:S02]  /*3e10*/  IMAD.IADD R4, R207, 0x1, -R18 ;  /* 0x00000001cf047824 */ /* 0x000fc400078e0a12 */
[----:B---3--:R-:W-:Y:S02]  /*3e20*/  IMAD.MOV.U32 R52, RZ, RZ, R2 ;  /* 0x000000ffff347224 */ /* 0x008fe400078e0002 */
[----:B------:R-:W-:Y:S02]  /*3e30*/  IMAD.IADD R2, R209, 0x1, -R18 ;  /* 0x00000001d1027824 */ /* 0x000fe400078e0a12 */
[----:B----4-:R-:W-:Y:S02]  /*3e40*/  IMAD.MOV.U32 R40, RZ, RZ, R6 ;  /* 0x000000ffff287224 */ /* 0x010fe400078e0006 */
[----:B------:R-:W-:Y:S02]  /*3e50*/  IMAD.IADD R6, R208, 0x1, -R18 ;  /* 0x00000001d0067824 */ /* 0x000fe400078e0a12 */
[----:B------:R-:W-:Y:S01]  /*3e60*/  IMAD.MOV.U32 R201, RZ, RZ, R5 ;  /* 0x000000ffffc97224 */ /* 0x000fe200078e0005 */
[----:B------:R-:W-:Y:S02]  /*3e70*/  IABS R5, R4 ;  /* 0x0000000400057213 */ /* 0x000fe40000000000 */
[----:B------:R-:W-:-:S02]  /*3e80*/  IABS R4, R2 ;  /* 0x0000000200047213 */ /* 0x000fc40000000000 */
[----:B------:R-:W-:Y:S02]  /*3e90*/  IABS R2, R6 ;  /* 0x0000000600027213 */ /* 0x000fe40000000000 */
[----:B------:R-:W-:Y:S02]  /*3ea0*/  I2FP.F32.S32 R6, R5 ;  /* 0x0000000500067245 */ /* 0x000fe40000201400 */
[----:B------:R-:W-:Y:S02]  /*3eb0*/  I2FP.F32.S32 R5, R4 ;  /* 0x0000000400057245 */ /* 0x000fe40000201400 */
[----:B------:R-:W-:Y:S01]  /*3ec0*/  I2FP.F32.S32 R4, R2 ;  /* 0x0000000200047245 */ /* 0x000fe20000201400 */
[----:B------:R-:W-:Y:S02]  /*3ed0*/  VIADD R2, R18, 0x1 ;  /* 0x0000000112027836 */ /* 0x000fe40000000000 */
[-C--:B------:R-:W-:Y:S02]  /*3ee0*/  FFMA.FTZ R13, R5, -R200.reuse, R114 ;  /* 0x800000c8050d7223 */ /* 0x080fe40000010072 */
[----:B------:R-:W-:Y:S01]  /*3ef0*/  FFMA.FTZ R12, R4, -R200, R148 ;  /* 0x800000c8040c7223 */ /* 0x000fe20000010094 */
[----:B------:R-:W-:-:S02]  /*3f00*/  IMAD.IADD R4, R210, 0x1, -R18 ;  /* 0x00000001d2047824 */ /* 0x000fc400078e0a12 */
[----:B------:R-:W-:Y:S02]  /*3f10*/  IMAD.MOV.U32 R22, RZ, RZ, R7 ;  /* 0x000000ffff167224 */ /* 0x000fe400078e0007 */
[----:B------:R-:W-:Y:S02]  /*3f20*/  IMAD.IADD R5, R207, 0x1, -R2 ;  /* 0x00000001cf057824 */ /* 0x000fe400078e0a02 */
[----:B------:R-:W-:Y:S02]  /*3f30*/  IMAD.MOV.U32 R23, RZ, RZ, R8 ;  /* 0x000000ffff177224 */ /* 0x000fe400078e0008 */
[----:B------:R-:W-:Y:S02]  /*3f40*/  IMAD.IADD R7, R209, 0x1, -R2 ;  /* 0x00000001d1077824 */ /* 0x000fe400078e0a02 */
[----:B------:R-:W-:Y:S01]  /*3f50*/  FFMA.FTZ R14, R6, -R200, R112 ;  /* 0x800000c8060e7223 */ /* 0x000fe20000010070 */
[----:B------:R-:W-:Y:S01]  /*3f60*/  IMAD.IADD R8, R208, 0x1, -R2 ;  /* 0x00000001d0087824 */ /* 0x000fe200078e0a02 */
[----:B------:R-:W-:-:S02]  /*3f70*/  IABS R6, R4 ;  /* 0x0000000400067213 */ /* 0x000fc40000000000 */
[----:B------:R-:W-:Y:S02]  /*3f80*/  IABS R5, R5 ;  /* 0x0000000500057213 */ /* 0x000fe40000000000 */
[----:B------:R-:W-:Y:S02]  /*3f90*/  IABS R4, R7 ;  /* 0x0000000700047213 */ /* 0x000fe40000000000 */
[----:B------:R-:W-:Y:S01]  /*3fa0*/  IABS R7, R8 ;  /* 0x0000000800077213 */ /* 0x000fe20000000000 */
[----:B------:R-:W-:Y:S02]  /*3fb0*/  IMAD.MOV.U32 R8, RZ, RZ, R6 ;  /* 0x000000ffff087224 */ /* 0x000fe400078e0006 */
[----:B------:R-:W-:Y:S02]  /*3fc0*/  IMAD.MOV.U32 R6, RZ, RZ, R5 ;  /* 0x000000ffff067224 */ /* 0x000fe400078e0005 */
[----:B------:R-:W-:Y:S02]  /*3fd0*/  IMAD.MOV.U32 R5, RZ, RZ, R4 ;  /* 0x000000ffff057224 */ /* 0x000fe400078e0004 */
[----:B------:R-:W-:-:S05]  /*3fe0*/  IMAD.MOV.U32 R4, RZ, RZ, R7 ;  /* 0x000000ffff047224 */ /* 0x000fca00078e0007 */
[----:B------:R-:W-:Y:S02]  /*3ff0*/  I2FP.F32.S32 R4, R4 ;  /* 0x0000000400047245 */ /* 0x000fe40000201400 */
[----:B------:R-:W-:Y:S02]  /*4000*/  I2FP.F32.S32 R5, R5 ;  /* 0x0000000500057245 */ /* 0x000fe40000201400 */
[----:B------:R-:W-:Y:S01]  /*4010*/  I2FP.F32.S32 R6, R6 ;  /* 0x0000000600067245 */ /* 0x000fe20000201400 */
[----:B------:R-:W-:Y:S01]  /*4020*/  FFMA.FTZ R15, R4, -R200, R149 ;  /* 0x800000c8040f7223 */ /* 0x000fe20000010095 */
[----:B------:R-:W-:Y:S01]  /*4030*/  ISETP.GE.AND P4, PT, R2, R206, PT ;  /* 0x000000ce0200720c */ /* 0x000fe20003f86270 */
[----:B------:R-:W-:Y:S01]  /*4040*/  VIADD R4, R18, 0x8 ;  /* 0x0000000812047836 */ /* 0x000fe20000000000 */
[C---:B------:R-:W-:Y:S02]  /*4050*/  ISETP.GE.AND P3, PT, R2.reuse, R205, PT ;  /* 0x000000cd0200720c */ /* 0x040fe40003f66270 */
[----:B------:R-:W-:-:S02]  /*4060*/  ISETP.GE.AND P2, PT, R2, R204, PT ;  /* 0x000000cc0200720c */ /* 0x000fc40003f46270 */
[C---:B------:R-:W-:Y:S02]  /*4070*/  ISETP.GE.AND P1, PT, R2.reuse, R203, PT ;  /* 0x000000cb0200720c */ /* 0x040fe40003f26270 */
[----:B------:R-:W-:Y:S01]  /*4080*/  I2FP.F32.S32 R7, R8 ;  /* 0x0000000800077245 */ /* 0x000fe20000201400 */
[----:B------:R-:W-:Y:S01]  /*4090*/  FFMA.FTZ R16, R5, -R200, R115 ;  /* 0x800000c805107223 */ /* 0x000fe20000010073 */
[C---:B------:R-:W-:Y:S01]  /*40a0*/  ISETP.GE.OR P4, PT, R2.reuse, R214, !P4 ;  /* 0x000000d60200720c */ /* 0x040fe20006786670 */
[----:B------:R-:W-:Y:S01]  /*40b0*/  IMAD.MOV.U32 R182, RZ, RZ, R9 ;  /* 0x000000ffffb67224 */ /* 0x000fe200078e0009 */
[----:B------:R-:W-:Y:S01]  /*40c0*/  ISETP.GE.OR P3, PT, R2, R213, !P3 ;  /* 0x000000d50200720c */ /* 0x000fe20005f66670 */
[----:B------:R-:W-:Y:S01]  /*40d0*/  FFMA.FTZ R8, R6, -R200, R113 ;  /* 0x800000c806087223 */ /* 0x000fe20000010071 */
[C---:B------:R-:W-:Y:S01]  /*40e0*/  ISETP.GE.OR P2, PT, R2.reuse, R212, !P2 ;  /* 0x000000d40200720c */ /* 0x040fe20005746670 */
[----:B------:R-:W-:Y:S01]  /*40f0*/  IMAD.IADD R5, R207, 0x1, -R4 ;  /* 0x00000001cf057824 */ /* 0x000fe200078e0a04 */
[----:B------:R-:W-:Y:S01]  /*4100*/  ISETP.GE.OR P1, PT, R2, R211, !P1 ;  /* 0x000000d30200720c */ /* 0x000fe20004f26670 */
[----:B------:R-:W-:-:S02]  /*4110*/  IMAD.IADD R2, R210, 0x1, -R2 ;  /* 0x00000001d2027824 */ /* 0x000fc400078e0a02 */
[----:B------:R-:W-:Y:S01]  /*4120*/  FFMA.FTZ R9, R7, -R200, R150 ;  /* 0x800000c807097223 */ /* 0x000fe20000010096 */
[--C-:B------:R-:W-:Y:S02]  /*4130*/  IMAD.IADD R6, R209, 0x1, -R4.reuse ;  /* 0x00000001d1067824 */ /* 0x100fe400078e0a04 */
[----:B------:R-:W-:Y:S01]  /*4140*/  IMAD.IADD R7, R208, 0x1, -R4 ;  /* 0x00000001d0077824 */ /* 0x000fe200078e0a04 */
[----:B------:R-:W-:Y:S01]  /*4150*/  IABS R5, R5 ;  /* 0x0000000500057213 */ /* 0x000fe20000000000 */
[----:B------:R-:W-:Y:S01]  /*4160*/  IMAD.MOV.U32 R181, RZ, RZ, R10 ;  /* 0x000000ffffb57224 */ /* 0x000fe200078e000a */
[----:B------:R-:W-:Y:S02]  /*4170*/  IABS R10, R2 ;  /* 0x00000002000a7213 */ /* 0x000fe40000000000 */
[----:B------:R-:W-:Y:S02]  /*4180*/  IABS R2, R6 ;  /* 0x0000000600027213 */ /* 0x000fe40000000000 */
[----:B------:R-:W-:Y:S01]  /*4190*/  IABS R6, R7 ;  /* 0x0000000700067213 */ /* 0x000fe20000000000 */
[----:B------:R-:W-:-:S02]  /*41a0*/  IMAD.MOV.U32 R7, RZ, RZ, R5 ;  /* 0x000000ffff077224 */ /* 0x000fc400078e0005 */
[----:B------:R-:W-:Y:S02]  /*41b0*/  IMAD.MOV.U32 R5, RZ, RZ, R2 ;  /* 0x000000ffff057224 */ /* 0x000fe400078e0002 */
[----:B------:R-:W-:Y:S01]  /*41c0*/  IMAD.MOV.U32 R2, RZ, RZ, R6 ;  /* 0x000000ffff027224 */ /* 0x000fe200078e0006 */
[----:B------:R-:W-:Y:S02]  /*41d0*/  FSEL R149, R14, -INF , !P5 ;  /* 0xff8000000e957808 */ /* 0x000fe40006800000 */
[C---:B------:R-:W-:Y:S02]  /*41e0*/  ISETP.GE.AND P5, PT, R18.reuse, R203, PT ;  /* 0x000000cb1200720c */ /* 0x040fe40003fa6270 */
[----:B------:R-:W-:Y:S02]  /*41f0*/  I2FP.F32.S32 R2, R2 ;  /* 0x0000000200027245 */ /* 0x000fe40000201400 */
[----:B------:R-:W-:Y:S02]  /*4200*/  ISETP.GE.OR P5, PT, R18, R211, !P5 ;  /* 0x000000d31200720c */ /* 0x000fe40006fa6670 */
[----:B------:R-:W-:Y:S01]  /*4210*/  I2FP.F32.S32 R5, R5 ;  /* 0x0000000500057245 */ /* 0x000fe20000201400 */
[----:B------:R-:W-:Y:S01]  /*4220*/  FFMA.FTZ R19, R2, -R200, R144 ;  /* 0x800000c802137223 */ /* 0x000fe20000010090 */
[----:B------:R-:W-:-:S02]  /*4230*/  FSEL R152, R13, -INF , !P0 ;  /* 0xff8000000d987808 */ /* 0x000fc40004000000 */
[----:B------:R-:W-:Y:S02]  /*4240*/  FSEL R171, R12, -INF , !P6 ;  /* 0xff8000000cab7808 */ /* 0x000fe40007000000 */
[----:B------:R-:W-:Y:S02]  /*4250*/  FSEL R144, R9, -INF , !P5 ;  /* 0xff80000009907808 */ /* 0x000fe40006800000 */
[----:B------:R-:W-:Y:S01]  /*4260*/  FSEL R148, R8, -INF , !P4 ;  /* 0xff80000008947808 */ /* 0x000fe20006000000 */
[----:B------:R-:W-:Y:S01]  /*4270*/  VIADD R2, R18, 0x9 ;  /* 0x0000000912027836 */ /* 0x000fe20000000000 */
[----:B------:R-:W-:Y:S02]  /*4280*/  I2FP.F32.S32 R6, R10 ;  /* 0x0000000a00067245 */ /* 0x000fe40000201400 */
[C---:B------:R-:W-:Y:S02]  /*4290*/  ISETP.GE.AND P0, PT, R4.reuse, R206, PT ;  /* 0x000000ce0400720c */ /* 0x040fe40003f06270 */
[----:B------:R-:W-:-:S02]  /*42a0*/  ISETP.GE.AND P6, PT, R4, R205, PT ;  /* 0x000000cd0400720c */ /* 0x000fc40003fc6270 */
[C---:B------:R-:W-:Y:S02]  /*42b0*/  ISETP.GE.AND P5, PT, R4.reuse, R204, PT ;  /* 0x000000cc0400720c */ /* 0x040fe40003fa6270 */
[C---:B------:R-:W-:Y:S02]  /*42c0*/  ISETP.GE.AND P4, PT, R4.reuse, R203, PT ;  /* 0x000000cb0400720c */ /* 0x040fe40003f86270 */
[----:B------:R-:W-:Y:S01]  /*42d0*/  I2FP.F32.S32 R7, R7 ;  /* 0x0000000700077245 */ /* 0x000fe20000201400 */
[----:B------:R-:W-:Y:S01]  /*42e0*/  FFMA.FTZ R20, R5, -R200, R110 ;  /* 0x800000c805147223 */ /* 0x000fe2000001006e */
[----:B------:R-:W-:Y:S01]  /*42f0*/  ISETP.GE.OR P0, PT, R4, R214, !P0 ;  /* 0x000000d60400720c */ /* 0x000fe20004706670 */
[----:B------:R-:W-:Y:S01]  /*4300*/  FFMA.FTZ R11, R6, -R200, R151 ;  /* 0x800000c8060b7223 */ /* 0x000fe20000010097 */
[C---:B------:R-:W-:Y:S01]  /*4310*/  ISETP.GE.OR P6, PT, R4.reuse, R213, !P6 ;  /* 0x000000d50400720c */ /* 0x040fe200077c6670 */
[----:B------:R-:W-:Y:S01]  /*4320*/  IMAD.IADD R5, R207, 0x1, -R2 ;  /* 0x00000001cf057824 */ /* 0x000fe200078e0a02 */
[----:B------:R-:W-:-:S02]  /*4330*/  ISETP.GE.OR P5, PT, R4, R212, !P5 ;  /* 0x000000d40400720c */ /* 0x000fc40006fa6670 */
[----:B------:R-:W-:Y:S01]  /*4340*/  ISETP.GE.OR P4, PT, R4, R211, !P4 ;  /* 0x000000d30400720c */ /* 0x000fe20006786670 */
[----:B------:R-:W-:Y:S02]  /*4350*/  IMAD.IADD R4, R210, 0x1, -R4 ;  /* 0x00000001d2047824 */ /* 0x000fe400078e0a04 */
[----:B------:R-:W-:Y:S01]  /*4360*/  FFMA.FTZ R10, R7, -R200, R108 ;  /* 0x800000c8070a7223 */ /* 0x000fe2000001006c */
[--C-:B------:R-:W-:Y:S02]  /*4370*/  IMAD.IADD R6, R209, 0x1, -R2.reuse ;  /* 0x00000001d1067824 */ /* 0x100fe400078e0a02 */
[----:B------:R-:W-:Y:S01]  /*4380*/  IMAD.IADD R7, R208, 0x1, -R2 ;  /* 0x00000001d0077824 */ /* 0x000fe200078e0a02 */
[----:B------:R-:W-:Y:S02]  /*4390*/  IABS R8, R4 ;  /* 0x0000000400087213 */ /* 0x000fe40000000000 */
[----:B------:R-:W-:Y:S02]  /*43a0*/  IABS R5, R5 ;  /* 0x0000000500057213 */ /* 0x000fe40000000000 */
[----:B------:R-:W-:-:S02]  /*43b0*/  IABS R4, R6 ;  /* 0x0000000600047213 */ /* 0x000fc40000000000 */
[----:B------:R-:W-:Y:S01]  /*43c0*/  IABS R6, R7 ;  /* 0x0000000700067213 */ /* 0x000fe20000000000 */
[----:B------:R-:W-:Y:S02]  /*43d0*/  IMAD.MOV.U32 R7, RZ, RZ, R5 ;  /* 0x000000ffff077224 */ /* 0x000fe400078e0005 */
[----:B------:R-:W-:Y:S02]  /*43e0*/  IMAD.MOV.U32 R5, RZ, RZ, R4 ;  /* 0x000000ffff057224 */ /* 0x000fe400078e0004 */
[----:B------:R-:W-:Y:S01]  /*43f0*/  IMAD.MOV.U32 R4, RZ, RZ, R6 ;  /* 0x000000ffff047224 */ /* 0x000fe200078e0006 */
[----:B------:R-:W-:-:S04]  /*4400*/  FSEL R150, R16, -INF , !P3 ;  /* 0xff80000010967808 */ /* 0x000fc80005800000 */
[----:B------:R-:W-:Y:S02]  /*4410*/  I2FP.F32.S32 R4, R4 ;  /* 0x0000000400047245 */ /* 0x000fe40000201400 */
[----:B------:R-:W-:Y:S02]  /*4420*/  I2FP.F32.S32 R5, R5 ;  /* 0x0000000500057245 */ /* 0x000fe40000201400 */
[----:B------:R-:W-:Y:S01]  /*4430*/  FSEL R154, R15, -INF , !P2 ;  /* 0xff8000000f9a7808 */ /* 0x000fe20005000000 */
[----:B------:R-:W-:Y:S01]  /*4440*/  FFMA.FTZ R14, R4, -R200, R145 ;  /* 0x800000c8040e7223 */ /* 0x000fe20000010091 */
[----:B------:R-:W-:Y:S02]  /*4450*/  FSEL R153, R11, -INF , !P1 ;  /* 0xff8000000b997808 */ /* 0x000fe40004800000 */
[----:B------:R-:W-:Y:S01]  /*4460*/  FSEL R133, R10, -INF , !P0 ;  /* 0xff8000000a857808 */ /* 0x000fe20004000000 */
[----:B------:R-:W-:Y:S01]  /*4470*/  VIADD R4, R18, 0x10 ;  /* 0x0000001012047836 */ /* 0x000fe20000000000 */
[----:B------:R-:W-:-:S02]  /*4480*/  I2FP.F32.S32 R6, R8 ;  /* 0x0000000800067245 */ /* 0x000fc40000201400 */
[C---:B------:R-:W-:Y:S02]  /*4490*/  ISETP.GE.AND P3, PT, R2.reuse, R206, PT ;  /* 0x000000ce0200720c */ /* 0x040fe40003f66270 */
[C---:B------:R-:W-:Y:S02]  /*44a0*/  ISETP.GE.AND P2, PT, R2.reuse, R205, PT ;  /* 0x000000cd0200720c */ /* 0x040fe40003f46270 */
        /* <DEDUP_REMOVED lines=21> */
[----:B------:R-:W-:-:S04]  /*4600*/  I2FP.F32.S32 R6, R10 ;  /* 0x0000000a00067245 */ /* 0x000fc80000201400 */
[----:B------:R-:W-:Y:S01]  /*4610*/  I2FP.F32.S32 R2, R2 ;  /* 0x0000000200027245 */ /* 0x000fe20000201400 */
[-C--:B------:R-:W-:Y:S01]  /*4620*/  FFMA.FTZ R11, R6, -R200.reuse, R147 ;  /* 0x800000c8060b7223 */ /* 0x080fe20000010093 */
[----:B------:R-:W-:Y:S02]  /*4630*/  I2FP.F32.S32 R5, R5 ;  /* 0x0000000500057245 */ /* 0x000fe40000201400 */
[----:B------:R-:W-:Y:S01]  /*4640*/  FSEL R135, R20, -INF , !P6 ;  /* 0xff80000014877808 */ /* 0x000fe20007000000 */
[----:B------:R-:W-:Y:S01]  /*4650*/  FFMA.FTZ R12, R2, -R200, R156 ;  /* 0x800000c8020c7223 */ /* 0x000fe2000001009c */
[----:B------:R-:W-:Y:S02]  /*4660*/  FSEL R147, R19, -INF , !P5 ;  /* 0xff80000013937808 */ /* 0x000fe40006800000 */
[----:B------:R-:W-:Y:S02]  /*4670*/  FSEL R151, R9, -INF , !P4 ;  /* 0xff80000009977808 */ /* 0x000fe40006000000 */
[----:B------:R-:W-:Y:S01]  /*4680*/  FSEL R130, R8, -INF , !P3 ;  /* 0xff80000008827808 */ /* 0x000fe20005800000 */
[----:B------:R-:W-:Y:S01]  /*4690*/  VIADD R2, R18, 0x11 ;  /* 0x0000001112027836 */ /* 0x000fe20000000000 */
[----:B------:R-:W-:-:S02]  /*46a0*/  ISETP.GE.AND P6, PT, R4, R206, PT ;  /* 0x000000ce0400720c */ /* 0x000fc40003fc6270 */
[C---:B------:R-:W-:Y:S02]  /*46b0*/  ISETP.GE.AND P5, PT, R4.reuse, R205, PT ;  /* 0x000000cd0400720c */ /* 0x040fe40003fa6270 */
[C---:B------:R-:W-:Y:S02]  /*46c0*/  ISETP.GE.AND P4, PT, R4.reuse, R204, PT ;  /* 0x000000cc0400720c */ /* 0x040fe40003f86270 */
[C---:B------:R-:W-:Y:S02]  /*46d0*/  ISETP.GE.AND P3, PT, R4.reuse, R203, PT ;  /* 0x000000cb0400720c */ /* 0x040fe40003f66270 */
[----:B------:R-:W-:Y:S01]  /*46e0*/  I2FP.F32.S32 R7, R7 ;  /* 0x0000000700077245 */ /* 0x000fe20000201400 */
[----:B------:R-:W-:Y:S01]  /*46f0*/  FFMA.FTZ R13, R5, -R200, R106 ;  /* 0x800000c8050d7223 */ /* 0x000fe2000001006a */
[C---:B------:R-:W-:Y:S01]  /*4700*/  ISETP.GE.OR P6, PT, R4.reuse, R214, !P6 ;  /* 0x000000d60400720c */ /* 0x040fe200077c6670 */
[----:B------:R-:W-:Y:S01]  /*4710*/  IMAD.IADD R5, R207, 0x1, -R2 ;  /* 0x00000001cf057824 */ /* 0x000fe200078e0a02 */
[----:B------:R-:W-:-:S02]  /*4720*/  ISETP.GE.OR P5, PT, R4, R213, !P5 ;  /* 0x000000d50400720c */ /* 0x000fc40006fa6670 */
[C---:B------:R-:W-:Y:S02]  /*4730*/  ISETP.GE.OR P4, PT, R4.reuse, R212, !P4 ;  /* 0x000000d40400720c */ /* 0x040fe40006786670 */
[----:B------:R-:W-:Y:S01]  /*4740*/  ISETP.GE.OR P3, PT, R4, R211, !P3 ;  /* 0x000000d30400720c */ /* 0x000fe20005f66670 */
[----:B------:R-:W-:Y:S02]  /*4750*/  IMAD.IADD R4, R210, 0x1, -R4 ;  /* 0x00000001d2047824 */ /* 0x000fe400078e0a04 */
[----:B------:R-:W-:Y:S01]  /*4760*/  FFMA.FTZ R10, R7, -R200, R104 ;  /* 0x800000c8070a7223 */ /* 0x000fe20000010068 */
[--C-:B------:R-:W-:Y:S02]  /*4770*/  IMAD.IADD R6, R209, 0x1, -R2.reuse ;  /* 0x00000001d1067824 */ /* 0x100fe400078e0a02 */
[----:B------:R-:W-:Y:S01]  /*4780*/  IMAD.IADD R7, R208, 0x1, -R2 ;  /* 0x00000001d0077824 */ /* 0x000fe200078e0a02 */
[----:B------:R-:W-:Y:S02]  /*4790*/  IABS R8, R4 ;  /* 0x0000000400087213 */ /* 0x000fe40000000000 */
[----:B------:R-:W-:-:S02]  /*47a0*/  IABS R5, R5 ;  /* 0x0000000500057213 */ /* 0x000fc40000000000 */
[----:B------:R-:W-:Y:S02]  /*47b0*/  IABS R4, R6 ;  /* 0x0000000600047213 */ /* 0x000fe40000000000 */
        /* <DEDUP_REMOVED lines=259> */
[----:B------:R-:W-:-:S03]  /*57f0*/  IMAD.MOV.U32 R4, RZ, RZ, R6 ;  /* 0x000000ffff047224 */ /* 0x000fc600078e0006 */
[----:B------:R-:W-:Y:S02]  /*5800*/  I2FP.F32.S32 R5, R5 ;  /* 0x0000000500057245 */ /* 0x000fe40000201400 */
[----:B------:R-:W-:Y:S02]  /*5810*/  I2FP.F32.S32 R4, R4 ;  /* 0x0000000400047245 */ /* 0x000fe40000201400 */
[----:B------:R-:W-:Y:S01]  /*5820*/  FSEL R103, R17, -INF , !P5 ;  /* 0xff80000011677808 */ /* 0x000fe20006800000 */
[-C--:B------:R-:W-:Y:S01]  /*5830*/  FFMA.FTZ R15, R5, -R200.reuse, R95 ;  /* 0x800000c8050f7223 */ /* 0x080fe2000001005f */
        /* <DEDUP_REMOVED lines=9> */
[----:B------:R-:W-:Y:S02]  /*58d0*/  ISETP.GE.AND P2, PT, R2, R203, PT ;  /* 0x000000cb0200720c */ /* 0x000fe40003f46270 */
        /* <DEDUP_REMOVED lines=414> */
[----:B------:R-:W-:Y:S01]  /*72c0*/  ISETP.GE.AND P6, PT, R4, R203, PT ;  /* 0x000000cb0400720c */ /* 0x000fe20003fc6270 */
[-C--:B------:R-:W-:Y:S01]  /*72d0*/  FFMA.FTZ R21, R5, -R200.reuse, R26 ;  /* 0x800000c805157223 */ /* 0x080fe2000001001a */
        /* <DEDUP_REMOVED lines=8> */
[----:B------:R-:W-:Y:S02]  /*7360*/  IMAD.IADD R6, R209, 0x1, -R2 ;  /* 0x00000001d1067824 */ /* 0x000fe400078e0a02 */
[----:B------:R-:W-:Y:S01]  /*7370*/  FFMA.FTZ R8, R7, -R200, R24 ;  /* 0x800000c807087223 */ /* 0x000fe20000010018 */
[----:B------:R-:W-:Y:S01]  /*7380*/  IMAD.IADD R7, R208, 0x1, -R2 ;  /* 0x00000001d0077824 */ /* 0x000fe200078e0a02 */
[----:B------:R-:W-:Y:S02]  /*7390*/  IABS R9, R4 ;  /* 0x0000000400097213 */ /* 0x000fe40000000000 */
[----:B------:R-:W-:-:S02]  /*73a0*/  IABS R5, R5 ;  /* 0x0000000500057213 */ /* 0x000fc40000000000 */
[----:B------:R-:W-:Y:S02]  /*73b0*/  IABS R4, R6 ;  /* 0x0000000600047213 */ /* 0x000fe40000000000 */
[----:B------:R-:W-:Y:S01]  /*73c0*/  IABS R6, R7 ;  /* 0x0000000700067213 */ /* 0x000fe20000000000 */
[----:B------:R-:W-:Y:S02]  /*73d0*/  IMAD.MOV.U32 R7, RZ, RZ, R5 ;  /* 0x000000ffff077224 */ /* 0x000fe400078e0005 */
[----:B------:R-:W-:Y:S02]  /*73e0*/  IMAD.MOV.U32 R5, RZ, RZ, R4 ;  /* 0x000000ffff057224 */ /* 0x000fe400078e0004 */
[----:B------:R-:W-:-:S03]  /*73f0*/  IMAD.MOV.U32 R4, RZ, RZ, R6 ;  /* 0x000000ffff047224 */ /* 0x000fc600078e0006 */
[----:B------:R-:W-:Y:S02]  /*7400*/  I2FP.F32.S32 R5, R5 ;  /* 0x0000000500057245 */ /* 0x000fe40000201400 */
[----:B------:R-:W-:Y:S02]  /*7410*/  I2FP.F32.S32 R4, R4 ;  /* 0x0000000400047245 */ /* 0x000fe40000201400 */
[----:B------:R-:W-:Y:S01]  /*7420*/  FSEL R42, R16, -INF , !P5 ;  /* 0xff800000102a7808 */ /* 0x000fe20006800000 */
[----:B------:R-:W-:Y:S01]  /*7430*/  FFMA.FTZ R20, R5, -R200, R27 ;  /* 0x800000c805147223 */ /* 0x000fe2000001001b */
[----:B------:R-:W-:Y:S02]  /*7440*/  FSEL R57, R13, -INF , !P4 ;  /* 0xff8000000d397808 */ /* 0x000fe40006000000 */
        /* <DEDUP_REMOVED lines=25> */
[----:B------:R-:W-:-:S05]  /*75e0*/  IMAD.MOV.U32 R4, RZ, RZ, R2 ;  /* 0x000000ffff047224 */ /* 0x000fca00078e0002 */
[----:B------:R-:W-:-:S05]  /*75f0*/  I2FP.F32.S32 R4, R4 ;  /* 0x0000000400047245 */ /* 0x000fca0000201400 */
[----:B------:R-:W-:Y:S02]  /*7600*/  FFMA.FTZ R19, R4, -R200, R242 ;  /* 0x800000c804137223 */ /* 0x000fe400000100f2 */
[----:B------:R-:W2:Y:S01]  /*7610*/  LD.E R4, desc[UR4][R168.64+0xdc] ;  /* 0x0000dc04a8047980 */ /* 0x000ea2000c101900 */
[----:B------:R-:W-:-:S03]  /*7620*/  IMAD.MOV.U32 R2, RZ, RZ, R6 ;  /* 0x000000ffff027224 */ /* 0x000fc600078e0006 */
[----:B------:R1:W-:Y:S02]  /*7630*/  STL [R1+0x3f4], R3 ;  /* 0x0003f40301007387 */ /* 0x0003e40000100800 */
[----:B------:R-:W-:Y:S02]  /*7640*/  I2FP.F32.S32 R2, R2 ;  /* 0x0000000200027245 */ /* 0x000fe40000201400 */
[----:B------:R-:W-:Y:S01]  /*7650*/  STL [R1+0x3f0], R0 ;  /* 0x0003f00001007387 */ /* 0x000fe20000100800 */
[----:B------:R-:W-:-:S03]  /*7660*/  IMAD.MOV.U32 R202, RZ, RZ, R40 ;  /* 0x000000ffffca7224 */ /* 0x000fc600078e0028 */
[----:B------:R-:W-:Y:S01]  /*7670*/  STL [R1+0x3ec], R215 ;  /* 0x0003ecd701007387 */ /* 0x000fe20000100800 */
[----:B------:R-:W-:Y:S01]  /*7680*/  FFMA.FTZ R16, R2, -R200, R52 ;  /* 0x800000c802107223 */ /* 0x000fe20000010034 */
[----:B------:R-:W-:Y:S02]  /*7690*/  I2FP.F32.S32 R6, R8 ;  /* 0x0000000800067245 */ /* 0x000fe40000201400 */
[----:B------:R-:W-:Y:S01]  /*76a0*/  STL [R1+0x3e8], R198 ;  /* 0x0003e8c601007387 */ /* 0x000fe20000100800 */
[----:B------:R-:W-:Y:S02]  /*76b0*/  FSEL R40, R21, -INF , !P1 ;  /* 0xff80000015287808 */ /* 0x000fe40004800000 */
[----:B------:R-:W-:Y:S01]  /*76c0*/  FSEL R52, R14, -INF , !P0 ;  /* 0xff8000000e347808 */ /* 0x000fe20004000000 */
[----:B------:R-:W-:Y:S01]  /*76d0*/  STL.64 [R1+0x3e0], R196 ;  /* 0x0003e0c401007387 */ /* 0x000fe20000100a00 */
[----:B------:R-:W-:Y:S02]  /*76e0*/  FSEL R34, R12, -INF , !P6 ;  /* 0xff8000000c227808 */ /* 0x000fe40007000000 */
[----:B------:R-:W-:Y:S01]  /*76f0*/  FSEL R31, R11, -INF , !P5 ;  /* 0xff8000000b1f7808 */ /* 0x000fe20006800000 */
[----:B------:R3:W-:Y:S01]  /*7700*/  STL.64 [R1+0x3d8], R194 ;  /* 0x0003d8c201007387 */ /* 0x0007e20000100a00 */
[----:B------:R-:W-:Y:S01]  /*7710*/  I2FP.F32.S32 R7, R7 ;  /* 0x0000000700077245 */ /* 0x000fe20000201400 */
[----:B------:R-:W-:Y:S01]  /*7720*/  VIADD R2, R18, 0x71 ;  /* 0x0000007112027836 */ /* 0x000fe20000000000 */
[C---:B------:R-:W-:Y:S01]  /*7730*/  ISETP.GE.AND P1, PT, R5.reuse, R206, PT ;  /* 0x000000ce0500720c */ /* 0x040fe20003f26270 */
[----:B------:R4:W-:Y:S01]  /*7740*/  STL.64 [R1+0x3d0], R192 ;  /* 0x0003d0c001007387 */ /* 0x0009e20000100a00 */
[----:B------:R-:W-:-:S02]  /*7750*/  ISETP.GE.AND P0, PT, R5, R205, PT ;  /* 0x000000cd0500720c */ /* 0x000fc40003f06270 */
[C---:B------:R-:W-:Y:S01]  /*7760*/  ISETP.GE.AND P6, PT, R5.reuse, R204, PT ;  /* 0x000000cc0500720c */ /* 0x040fe20003fc6270 */
[----:B------:R-:W-:Y:S01]  /*7770*/  STL [R1+0x3cc], R191 ;  /* 0x0003ccbf01007387 */ /* 0x000fe20000100800 */
[C---:B------:R-:W-:Y:S01]  /*7780*/  ISETP.GE.AND P5, PT, R5.reuse, R203, PT ;  /* 0x000000cb0500720c */ /* 0x040fe20003fa6270 */
[----:B------:R-:W-:Y:S02]  /*7790*/  FFMA.FTZ R10, R6, -R200, R251 ;  /* 0x800000c8060a7223 */ /* 0x000fe400000100fb */
[----:B------:R-:W-:Y:S01]  /*77a0*/  STL [R1+0x3c8], R190 ;  /* 0x0003c8be01007387 */ /* 0x000fe20000100800 */
[----:B------:R-:W-:Y:S01]  /*77b0*/  ISETP.GE.OR P1, PT, R5, R214, !P1 ;  /* 0x000000d60500720c */ /* 0x000fe20004f26670 */
[----:B------:R-:W-:Y:S01]  /*77c0*/  FFMA.FTZ R9, R7, -R200, R240 ;  /* 0x800000c807097223 */ /* 0x000fe200000100f0 */
[C---:B------:R-:W-:Y:S01]  /*77d0*/  ISETP.GE.OR P0, PT, R5.reuse, R213, !P0 ;  /* 0x000000d50500720c */ /* 0x040fe20004706670 */
[----:B------:R-:W-:Y:S01]  /*77e0*/  STL [R1+0x3c4], R189 ;  /* 0x0003c4bd01007387 */ /* 0x000fe20000100800 */
[----:B------:R-:W-:Y:S01]  /*77f0*/  ISETP.GE.OR P6, PT, R5, R212, !P6 ;  /* 0x000000d40500720c */ /* 0x000fe200077c6670 */
[----:B------:R-:W-:Y:S01]  /*7800*/  IMAD.IADD R6, R207, 0x1, -R2 ;  /* 0x00000001cf067824 */ /* 0x000fe200078e0a02 */
[----:B------:R-:W-:Y:S01]  /*7810*/  ISETP.GE.OR P5, PT, R5, R211, !P5 ;  /* 0x000000d30500720c */ /* 0x000fe20006fa6670 */
[----:B------:R-:W-:Y:S01]  /*7820*/  STL [R1+0x3c0], R173 ;  /* 0x0003c0ad01007387 */ /* 0x000fe20000100800 */
[----:B------:R-:W-:-:S02]  /*7830*/  IMAD.IADD R5, R210, 0x1, -R5 ;  /* 0x00000001d2057824 */ /* 0x000fc400078e0a05 */
[--C-:B------:R-:W-:Y:S01]  /*7840*/  IMAD.IADD R7, R209, 0x1, -R2.reuse ;  /* 0x00000001d1077824 */ /* 0x100fe200078e0a02 */
[----:B------:R-:W-:Y:S01]  /*7850*/  STL [R1+0x3bc], R172 ;  /* 0x0003bcac01007387 */ /* 0x000fe20000100800 */
[----:B------:R-:W-:-:S03]  /*7860*/  IMAD.IADD R8, R208, 0x1, -R2 ;  /* 0x00000001d0087824 */ /* 0x000fc600078e0a02 */
[----:B------:R-:W-:Y:S01]  /*7870*/  STL [R1+0x3b8], R170 ;  /* 0x0003b8aa01007387 */ /* 0x000fe20000100800 */
[----:B------:R-:W-:-:S03]  /*7880*/  IABS R11, R5 ;  /* 0x00000005000b7213 */ /* 0x000fc60000000000 */
[----:B------:R-:W-:Y:S01]  /*7890*/  STL [R1+0x3fc], R168 ;  /* 0x0003fca801007387 */ /* 0x000fe20000100800 */
[----:B------:R-:W-:-:S03]  /*78a0*/  IABS R6, R6 ;  /* 0x0000000600067213 */ /* 0x000fc60000000000 */
[----:B------:R-:W-:Y:S01]  /*78b0*/  STL [R1+0x3f8], R169 ;  /* 0x0003f8a901007387 */ /* 0x000fe20000100800 */
[----:B------:R-:W-:-:S03]  /*78c0*/  IABS R5, R7 ;  /* 0x0000000700057213 */ /* 0x000fc60000000000 */
[----:B------:R-:W-:Y:S01]  /*78d0*/  STL [R1+0x410], R169 ;  /* 0x000410a901007387 */ /* 0x000fe20000100800 */
[----:B------:R-:W-:-:S03]  /*78e0*/  IABS R7, R8 ;  /* 0x0000000800077213 */ /* 0x000fc60000000000 */
[----:B------:R-:W-:Y:S04]  /*78f0*/  STL [R1+0x414], R169 ;  /* 0x000414a901007387 */ /* 0x000fe80000100800 */
[----:B------:R-:W-:Y:S01]  /*7900*/  STL [R1+0x418], R169 ;  /* 0x000418a901007387 */ /* 0x000fe20000100800 */
[----:B------:R-:W-:-:S03]  /*7910*/  IMAD.MOV.U32 R8, RZ, RZ, R6 ;  /* 0x000000ffff087224 */ /* 0x000fc600078e0006 */
[----:B------:R-:W-:Y:S01]  /*7920*/  STL [R1+0x400], R206 ;  /* 0x000400ce01007387 */ /* 0x000fe20000100800 */
[----:B------:R-:W-:-:S03]  /*7930*/  IMAD.MOV.U32 R6, RZ, RZ, R5 ;  /* 0x000000ffff067224 */ /* 0x000fc600078e0005 */
[----:B------:R-:W-:Y:S01]  /*7940*/  STL [R1+0x404], R205 ;  /* 0x000404cd01007387 */ /* 0x000fe20000100800 */
[----:B------:R-:W-:-:S03]  /*7950*/  IMAD.MOV.U32 R5, RZ, RZ, R7 ;  /* 0x000000ffff057224 */ /* 0x000fc600078e0007 */
[----:B------:R-:W-:Y:S04]  /*7960*/  STL [R1+0x408], R204 ;  /* 0x000408cc01007387 */ /* 0x000fe80000100800 */
[----:B------:R4:W-:Y:S04]  /*7970*/  STL [R1+0x40c], R203 ;  /* 0x00040ccb01007387 */ /* 0x0009e80000100800 */
[----:B------:R-:W-:Y:S04]  /*7980*/  STL [R1+0x41c], R207 ;  /* 0x00041ccf01007387 */ /* 0x000fe80000100800 */
[----:B------:R-:W-:Y:S04]  /*7990*/  STL [R1+0x424], R207 ;  /* 0x000424cf01007387 */ /* 0x000fe80000100800 */
[----:B------:R-:W-:Y:S01]  /*79a0*/  STL [R1+0x428], R207 ;  /* 0x000428cf01007387 */ /* 0x000fe20000100800 */
[----:B------:R-:W-:-:S03]  /*79b0*/  I2FP.F32.S32 R5, R5 ;  /* 0x0000000500057245 */ /* 0x000fc60000201400 */
[----:B------:R-:W-:Y:S04]  /*79c0*/  STL [R1+0x42c], R207 ;  /* 0x00042ccf01007387 */ /* 0x000fe80000100800 */
[----:B------:R-:W-:Y:S04]  /*79d0*/  STL [R1+0x420], R209 ;  /* 0x000420d101007387 */ /* 0x000fe80000100800 */
[----:B-1----:R-:W2:Y:S01]  /*79e0*/  LDL R3, [R1+0x398] ;  /* 0x0003980001037983 */ /* 0x002ea20000100800 */
[----:B------:R-:W-:-:S03]  /*79f0*/  FSEL R33, R17, -INF , !P3 ;  /* 0xff80000011217808 */ /* 0x000fc60005800000 */
[----:B---3--:R-:W3:Y:S01]  /*7a00*/  LDL.64 R194, [R1+0x110] ;  /* 0x0001100001c27983 */ /* 0x008ee20000100a00 */
[----:B------:R-:W-:Y:S01]  /*7a10*/  I2FP.F32.S32 R6, R6 ;  /* 0x0000000600067245 */ /* 0x000fe20000201400 */
[----:B------:R-:W-:Y:S01]  /*7a20*/  FFMA.FTZ R12, R5, -R200, R201 ;  /* 0x800000c8050c7223 */ /* 0x000fe200000100c9 */
[----:B------:R-:W-:Y:S02]  /*7a30*/  FSEL R29, R20, -INF , !P4 ;  /* 0xff800000141d7808 */ /* 0x000fe40006000000 */
[----:B------:R-:W-:Y:S02]  /*7a40*/  FSEL R17, R10, -INF , !P2 ;  /* 0xff8000000a117808 */ /* 0x000fe40005000000 */
[----:B------:R-:W-:Y:S01]  /*7a50*/  FSEL R25, R9, -INF , !P1 ;  /* 0xff80000009197808 */ /* 0x000fe20004800000 */
[----:B------:R-:W-:Y:S01]  /*7a60*/  VIADD R5, R18, 0x78 ;  /* 0x0000007812057836 */ /* 0x000fe20000000000 */
[----:B------:R-:W-:Y:S02]  /*7a70*/  I2FP.F32.S32 R7, R8 ;  /* 0x0000000800077245 */ /* 0x000fe40000201400 */
[----:B------:R-:W-:-:S02]  /*7a80*/  ISETP.GE.AND P4, PT, R2, R206, PT ;  /* 0x000000ce0200720c */ /* 0x000fc40003f86270 */
[C---:B------:R-:W-:Y:S02]  /*7a90*/  ISETP.GE.AND P3, PT, R2.reuse, R205, PT ;  /* 0x000000cd0200720c */ /* 0x040fe40003f66270 */
[C---:B------:R-:W-:Y:S02]  /*7aa0*/  ISETP.GE.AND P2, PT, R2.reuse, R204, PT ;  /* 0x000000cc0200720c */ /* 0x040fe40003f46270 */
[----:B------:R-:W-:Y:S01]  /*7ab0*/  ISETP.GE.AND P1, PT, R2, R203, PT ;  /* 0x000000cb0200720c */ /* 0x000fe20003f26270 */
[----:B------:R-:W-:Y:S01]  /*7ac0*/  FFMA.FTZ R13, R6, -R200, R243 ;  /* 0x800000c8060d7223 */ /* 0x000fe200000100f3 */
[C---:B------:R-:W-:Y:S01]  /*7ad0*/  ISETP.GE.OR P4, PT, R2.reuse, R214, !P4 ;  /* 0x000000d60200720c */ /* 0x040fe20006786670 */
[----:B------:R-:W-:Y:S01]  /*7ae0*/  FFMA.FTZ R14, R7, -R200, R241 ;  /* 0x800000c8070e7223 */ /* 0x000fe200000100f1 */
[C---:B------:R-:W-:Y:S01]  /*7af0*/  ISETP.GE.OR P3, PT, R2.reuse, R213, !P3 ;  /* 0x000000d50200720c */ /* 0x040fe20005f66670 */
[----:B------:R-:W-:Y:S01]  /*7b00*/  IMAD.IADD R6, R207, 0x1, -R5 ;  /* 0x00000001cf067824 */ /* 0x000fe200078e0a05 */
[----:B------:R-:W-:-:S02]  /*7b10*/  ISETP.GE.OR P2, PT, R2, R212, !P2 ;  /* 0x000000d40200720c */ /* 0x000fc40005746670 */
[----:B------:R-:W-:Y:S01]  /*7b20*/  ISETP.GE.OR P1, PT, R2, R211, !P1 ;  /* 0x000000d30200720c */ /* 0x000fe20004f26670 */
[----:B------:R-:W-:Y:S02]  /*7b30*/  IMAD.IADD R2, R210, 0x1, -R2 ;  /* 0x00000001d2027824 */ /* 0x000fe400078e0a02 */
        /* <DEDUP_REMOVED lines=9> */
[----:B------:R-:W-:Y:S02]  /*7bd0*/  I2FP.F32.S32 R11, R11 ;  /* 0x0000000b000b7245 */ /* 0x000fe40000201400 */
[----:B------:R-:W-:Y:S02]  /*7be0*/  I2FP.F32.S32 R9, R9 ;  /* 0x0000000900097245 */ /* 0x000fe40000201400 */
[----:B------:R-:W-:-:S02]  /*7bf0*/  I2FP.F32.S32 R7, R8 ;  /* 0x0000000800077245 */ /* 0x000fc40000201400 */
[----:B------:R-:W-:Y:S02]  /*7c00*/  I2FP.F32.S32 R2, R2 ;  /* 0x0000000200027245 */ /* 0x000fe40000201400 */
[----:B------:R-:W-:Y:S01]  /*7c10*/  FSEL R28, R19, -INF , !P0 ;  /* 0xff800000131c7808 */ /* 0x000fe20004000000 */
[----:B------:R-:W-:Y:S01]  /*7c20*/  FFMA.FTZ R15, R11, -R200, R202 ;  /* 0x800000c80b0f7223 */ /* 0x000fe200000100ca */
[----:B------:R-:W-:Y:S01]  /*7c30*/  ISETP.GE.AND P0, PT, R5, R206, PT ;  /* 0x000000ce0500720c */ /* 0x000fe20003f06270 */
[----:B------:R-:W-:Y:S01]  /*7c40*/  FFMA.FTZ R9, R9, -R200, R188 ;  /* 0x800000c809097223 */ /* 0x000fe200000100bc */
[----:B------:R-:W-:Y:S01]  /*7c50*/  I2FP.F32.S32 R6, R6 ;  /* 0x0000000600067245 */ /* 0x000fe20000201400 */
[-C--:B------:R-:W-:Y:S01]  /*7c60*/  FFMA.FTZ R7, R7, -R200.reuse, R236 ;  /* 0x800000c807077223 */ /* 0x080fe200000100ec */
[----:B------:R-:W-:Y:S01]  /*7c70*/  FFMA.FTZ R10, R2, -R200, R182 ;  /* 0x800000c8020a7223 */ /* 0x000fe200000100b6 */
[----:B------:R-:W-:Y:S01]  /*7c80*/  VIADD R2, R18, 0x79 ;  /* 0x0000007912027836 */ /* 0x000fe20000000000 */
[----:B------:R-:W-:Y:S01]  /*7c90*/  ISETP.GE.OR P0, PT, R5, R214, !P0 ;  /* 0x000000d60500720c */ /* 0x000fe20004706670 */
[----:B------:R-:W-:Y:S01]  /*7ca0*/  IMAD.MOV.U32 R182, RZ, RZ, R23 ;  /* 0x000000ffffb67224 */ /* 0x000fe200078e0017 */
[----:B------:R-:W-:Y:S01]  /*7cb0*/  FSEL R32, R16, -INF , !P6 ;  /* 0xff80000010207808 */ /* 0x000fe20007000000 */
[----:B------:R-:W-:Y:S01]  /*7cc0*/  FFMA.FTZ R11, R6, -R200, R238 ;  /* 0x800000c8060b7223 */ /* 0x000fe200000100ee */
[----:B------:R-:W-:-:S02]  /*7cd0*/  FSEL R16, R15, -INF , !P5 ;  /* 0xff8000000f107808 */ /* 0x000fc40006800000 */
[----:B------:R-:W-:Y:S01]  /*7ce0*/  FSEL R23, R14, -INF , !P4 ;  /* 0xff8000000e177808 */ /* 0x000fe20006000000 */
[----:B------:R-:W-:Y:S01]  /*7cf0*/  IMAD.IADD R6, R209, 0x1, -R2 ;  /* 0x00000001d1067824 */ /* 0x000fe200078e0a02 */
[C---:B------:R-:W-:Y:S02]  /*7d00*/  ISETP.GE.AND P6, PT, R5.reuse, R205, PT ;  /* 0x000000cd0500720c */ /* 0x040fe40003fc6270 */
[C---:B------:R-:W-:Y:S02]  /*7d10*/  ISETP.GE.AND P5, PT, R5.reuse, R204, PT ;  /* 0x000000cc0500720c */ /* 0x040fe40003fa6270 */
[----:B------:R-:W-:Y:S02]  /*7d20*/  ISETP.GE.AND P4, PT, R5, R203, PT ;  /* 0x000000cb0500720c */ /* 0x000fe40003f86270 */
[----:B------:R-:W-:Y:S02]  /*7d30*/  FSEL R26, R13, -INF , !P3 ;  /* 0xff8000000d1a7808 */ /* 0x000fe40005800000 */
        /* <DEDUP_REMOVED lines=8> */
[C---:B------:R-:W-:Y:S02]  /*7dc0*/  ISETP.GE.OR P6, PT, R5.reuse, R213, !P6 ;  /* 0x000000d50500720c */ /* 0x040fe400077c6670 */
[C---:B------:R-:W-:Y:S02]  /*7dd0*/  ISETP.GE.OR P5, PT, R5.reuse, R212, !P5 ;  /* 0x000000d40500720c */ /* 0x040fe40006fa6670 */
[----:B------:R-:W-:Y:S01]  /*7de0*/  ISETP.GE.OR P4, PT, R5, R211, !P4 ;  /* 0x000000d30500720c */ /* 0x000fe20006786670 */
[--C-:B------:R-:W-:Y:S01]  /*7df0*/  IMAD.IADD R5, R208, 0x1, -R2.reuse ;  /* 0x00000001d0057824 */ /* 0x100fe200078e0a02 */
[C---:B------:R-:W-:Y:S01]  /*7e00*/  ISETP.GE.OR P3, PT, R2.reuse, R214, !P3 ;  /* 0x000000d60200720c */ /* 0x040fe20005f66670 */
[--C-:B------:R-:W-:Y:S01]  /*7e10*/  IMAD.IADD R7, R207, 0x1, -R2.reuse ;  /* 0x00000001cf077824 */ /* 0x100fe200078e0a02 */
[----:B------:R-:W-:Y:S02]  /*7e20*/  ISETP.GE.OR P2, PT, R2, R213, !P2 ;  /* 0x000000d50200720c */ /* 0x000fe40005746670 */
[----:B------:R-:W-:Y:S01]  /*7e30*/  FMNMX.FTZ R36, R144, R153, !PT ;  /* 0x0000009990247209 */ /* 0x000fe20007810000 */
[----:B----4-:R-:W-:Y:S01]  /*7e40*/  IMAD.MOV.U32 R192, RZ, RZ, R183 ;  /* 0x000000ffffc07224 */ /* 0x010fe200078e00b7 */
[C---:B------:R-:W-:Y:S01]  /*7e50*/  ISETP.GE.OR P1, PT, R2.reuse, R212, !P1 ;  /* 0x000000d40200720c */ /* 0x040fe20004f26670 */
[----:B------:R-:W-:Y:S01]  /*7e60*/  IMAD.MOV.U32 R193, RZ, RZ, R229 ;  /* 0x000000ffffc17224 */ /* 0x000fe200078e00e5 */
[----:B------:R-:W-:Y:S01]  /*7e70*/  ISETP.GE.OR P0, PT, R2, R211, !P0 ;  /* 0x000000d30200720c */ /* 0x000fe20004706670 */
[----:B------:R-:W-:Y:S01]  /*7e80*/  IMAD.IADD R2, R210, 0x1, -R2 ;  /* 0x00000001d2027824 */ /* 0x000fe200078e0a02 */
[----:B------:R-:W-:Y:S01]  /*7e90*/  IABS R12, R6 ;  /* 0x00000006000c7213 */ /* 0x000fe20000000000 */
[----:B------:R1:W4:Y:S01]  /*7ea0*/  LDL.LU.S16 R203, [R1+0x8] ;  /* 0x0000080001cb7983 */ /* 0x0003220000300600 */
[----:B------:R-:W-:-:S02]  /*7eb0*/  IABS R8, R8 ;  /* 0x0000000800087213 */ /* 0x000fc40000000000 */
[----:B------:R-:W-:Y:S01]  /*7ec0*/  IABS R9, R5 ;  /* 0x0000000500097213 */ /* 0x000fe20000000000 */
[----:B------:R-:W-:Y:S01]  /*7ed0*/  IMAD.MOV.U32 R5, RZ, RZ, R12 ;  /* 0x000000ffff057224 */ /* 0x000fe200078e000c */
[----:B------:R-:W-:Y:S02]  /*7ee0*/  IABS R13, R7 ;  /* 0x00000007000d7213 */ /* 0x000fe40000000000 */
[----:B------:R-:W-:Y:S01]  /*7ef0*/  IABS R7, R2 ;  /* 0x0000000200077213 */ /* 0x000fe20000000000 */
[----:B------:R-:W-:Y:S01]  /*7f00*/  IMAD.MOV.U32 R2, RZ, RZ, R8 ;  /* 0x000000ffff027224 */ /* 0x000fe200078e0008 */
[----:B------:R-:W-:Y:S01]  /*7f10*/  I2FP.F32.S32 R5, R5 ;  /* 0x0000000500057245 */ /* 0x000fe20000201400 */
[----:B------:R-:W-:-:S03]  /*7f20*/  IMAD.MOV.U32 R6, RZ, RZ, R13 ;  /* 0x000000ffff067224 */ /* 0x000fc600078e000d */
[----:B------:R-:W-:Y:S01]  /*7f30*/  I2FP.F32.S32 R2, R2 ;  /* 0x0000000200027245 */ /* 0x000fe20000201400 */
[----:B------:R-:W-:Y:S02]  /*7f40*/  IMAD.MOV.U32 R8, RZ, RZ, R9 ;  /* 0x000000ffff087224 */ /* 0x000fe400078e0009 */
[----:B------:R-:W-:Y:S01]  /*7f50*/  FFMA.FTZ R5, R5, -R200, R239 ;  /* 0x800000c805057223 */ /* 0x000fe200000100ef */
[----:B------:R-:W-:Y:S01]  /*7f60*/  I2FP.F32.S32 R6, R6 ;  /* 0x0000000600067245 */ /* 0x000fe20000201400 */
[----:B------:R-:W-:Y:S01]  /*7f70*/  FFMA.FTZ R2, R2, -R200, R182 ;  /* 0x800000c802027223 */ /* 0x000fe200000100b6 */
[----:B------:R-:W-:Y:S02]  /*7f80*/  I2FP.F32.S32 R8, R8 ;  /* 0x0000000800087245 */ /* 0x000fe40000201400 */
[----:B------:R-:W-:Y:S01]  /*7f90*/  FSEL R24, R5, -INF , !P2 ;  /* 0xff80000005187808 */ /* 0x000fe20005000000 */
[----:B------:R-:W-:Y:S01]  /*7fa0*/  FFMA.FTZ R6, R6, -R200, R237 ;  /* 0x800000c806067223 */ /* 0x000fe200000100ed */
[----:B------:R-:W-:-:S02]  /*7fb0*/  FMNMX.FTZ R5, R149, R148, !PT ;  /* 0x0000009495057209 */ /* 0x000fc40007810000 */
[----:B------:R-:W-:Y:S01]  /*7fc0*/  FSEL R14, R2, -INF , !P4 ;  /* 0xff800000020e7808 */ /* 0x000fe20006000000 */
[----:B------:R-:W-:Y:S01]  /*7fd0*/  FFMA.FTZ R22, R8, -R200, R22 ;  /* 0x800000c808167223 */ /* 0x000fe20000010016 */
[----:B------:R-:W-:Y:S02]  /*7fe0*/  FMNMX.FTZ R2, R152, R150, !PT ;  /* 0x0000009698027209 */ /* 0x000fe40007810000 */
[----:B------:R-:W-:Y:S02]  /*7ff0*/  FMNMX.FTZ R36, R151, R36, !PT ;  /* 0x0000002497247209 */ /* 0x000fe40007810000 */
[----:B------:R-:W-:Y:S02]  /*8000*/  FMNMX.FTZ R8, R133, R5, !PT ;  /* 0x0000000585087209 */ /* 0x000fe40007810000 */
[----:B------:R-:W-:Y:S02]  /*8010*/  FSEL R19, R6, -INF , !P3 ;  /* 0xff80000006137808 */ /* 0x000fe40005800000 */
        /* <DEDUP_REMOVED lines=100> */
[----:B------:R-:W-:Y:S02]  /*8660*/  I2FP.F32.S32 R7, R7 ;  /* 0x0000000700077245 */ /* 0x000fe40000201400 */
[----:B------:R-:W-:Y:S02]  /*8670*/  FMNMX.FTZ R2, R52, R2, !PT ;  /* 0x0000000234027209 */ /* 0x000fe40007810000 */
[----:B------:R-:W-:-:S02]  /*8680*/  FMNMX.FTZ R5, R29, R5, !PT ;  /* 0x000000051d057209 */ /* 0x000fc40007810000 */
[----:B------:R-:W-:Y:S02]  /*8690*/  FMNMX.FTZ R36, R16, R36, !PT ;  /* 0x0000002410247209 */ /* 0x000fe40007810000 */
[----:B------:R-:W-:Y:S01]  /*86a0*/  FMNMX.FTZ R8, R25, R8, !PT ;  /* 0x0000000819087209 */ /* 0x000fe20007810000 */
[----:B------:R-:W-:Y:S01]  /*86b0*/  FFMA.FTZ R7, R7, -R200, R181 ;  /* 0x800000c807077223 */ /* 0x000fe200000100b5 */
[----:B------:R-:W-:Y:S02]  /*86c0*/  FMNMX.FTZ R2, R33, R2, !PT ;  /* 0x0000000221027209 */ /* 0x000fe40007810000 */
[----:B------:R-:W-:Y:S02]  /*86d0*/  FMNMX.FTZ R5, R28, R5, !PT ;  /* 0x000000051c057209 */ /* 0x000fe40007810000 */
[----:B------:R-:W-:Y:S02]  /*86e0*/  FMNMX.FTZ R36, R15, R36, !PT ;  /* 0x000000240f247209 */ /* 0x000fe40007810000 */
[----:B------:R-:W-:-:S02]  /*86f0*/  FMNMX.FTZ R8, R23, R8, !PT ;  /* 0x0000000817087209 */ /* 0x000fc40007810000 */
[----:B------:R-:W-:Y:S02]  /*8700*/  FSEL R20, R11, -INF , !P6 ;  /* 0xff8000000b147808 */ /* 0x000fe40007000000 */
        /* <DEDUP_REMOVED lines=12> */
[----:B------:R-:W1:Y:S04]  /*87d0*/  SHFL.BFLY PT, R8, R5, 0x2, 0x1f ;  /* 0x0c401f0005087f89 */ /* 0x000e6800000e0000 */
[----:B------:R-:W2:Y:S01]  /*87e0*/  SHFL.BFLY PT, R7, R36, 0x2, 0x1f ;  /* 0x0c401f0024077f89 */ /* 0x000ea200000e0000 */
[----:B------:R-:W-:-:S03]  /*87f0*/  FSEL R22, R22, -INF , !P1 ;  /* 0xff80000016167808 */ /* 0x000fc60004800000 */
[----:B------:R-:W3:Y:S01]  /*8800*/  SHFL.BFLY PT, R38, R2, 0x2, 0x1f ;  /* 0x0c401f0002267f89 */ /* 0x000ee200000e0000 */
[----:B------:R-:W-:-:S05]  /*8810*/  FMNMX.FTZ R6, R22, R6, !PT ;  /* 0x0000000616067209 */ /* 0x000fca0007810000 */
[----:B------:R-:W4:Y:S01]  /*8820*/  SHFL.BFLY PT, R9, R6, 0x2, 0x1f ;  /* 0x0c401f0006097f89 */ /* 0x000f2200000e0000 */
[----:B-1----:R-:W-:Y:S02]  /*8830*/  FMNMX.FTZ R5, R5, R8, !PT ;  /* 0x0000000805057209 */ /* 0x002fe40007810000 */
[----:B--2---:R-:W-:-:S03]  /*8840*/  FMNMX.FTZ R36, R36, R7, !PT ;  /* 0x0000000724247209 */ /* 0x004fc60007810000 */
[----:B------:R-:W1:Y:S04]  /*8850*/  SHFL.BFLY PT, R39, R5, 0x1, 0x1f ;  /* 0x0c201f0005277f89 */ /* 0x000e6800000e0000 */
[----:B------:R-:W2:Y:S01]  /*8860*/  SHFL.BFLY PT, R7, R36, 0x1, 0x1f ;  /* 0x0c201f0024077f89 */ /* 0x000ea200000e0000 */
[----:B---3--:R-:W-:Y:S02]  /*8870*/  FMNMX.FTZ R38, R2, R38, !PT ;  /* 0x0000002602267209 */ /* 0x008fe40007810000 */
[----:B----4-:R-:W-:-:S03]  /*8880*/  FMNMX.FTZ R6, R6, R9, !PT ;  /* 0x0000000906067209 */ /* 0x010fc60007810000 */
[----:B------:R-:W3:Y:S04]  /*8890*/  SHFL.BFLY PT, R8, R38, 0x1, 0x1f ;  /* 0x0c201f0026087f89 */ /* 0x000ee800000e0000 */
[----:B------:R-:W4:Y:S01]  /*88a0*/  SHFL.BFLY PT, R37, R6, 0x1, 0x1f ;  /* 0x0c201f0006257f89 */ /* 0x000f2200000e0000 */
[----:B-1----:R-:W-:Y:S02]  /*88b0*/  FMNMX.FTZ R39, R5, R39, !PT ;  /* 0x0000002705277209 */ /* 0x002fe40007810000 */
[----:B--2---:R-:W-:-:S03]  /*88c0*/  FMNMX.FTZ R36, R36, R7, !PT ;  /* 0x0000000724247209 */ /* 0x004fc60007810000 */
[----:B------:R-:W-:Y:S01]  /*88d0*/  FMUL.FTZ R7, R4, R39 ;  /* 0x0000002704077220 */ /* 0x000fe20000410000 */
[----:B------:R-:W-:Y:S02]  /*88e0*/  FSETP.NEU.FTZ.AND P1, PT, R39, -INF , PT ;  /* 0xff8000002700780b */ /* 0x000fe40003f3d000 */
[----:B------:R-:W-:Y:S01]  /*88f0*/  FSETP.NEU.FTZ.AND P0, PT, R36, -INF , PT ;  /* 0xff8000002400780b */ /* 0x000fe20003f1d000 */
[----:B------:R-:W-:Y:S01]  /*8900*/  FMUL.FTZ R5, R4, R36 ;  /* 0x0000002404057220 */ /* 0x000fe20000410000 */
[----:B------:R-:W-:-:S04]  /*8910*/  FSEL R7, R7, RZ, P1 ;  /* 0x000000ff07077208 */ /* 0x000fc80000800000 */
[----:B------:R-:W-:Y:S02]  /*8920*/  FSEL R5, R5, RZ, P0 ;  /* 0x000000ff05057208 */ /* 0x000fe40000000000 */
[----:B---3--:R-:W-:-:S03]  /*8930*/  FMNMX.FTZ R38, R38, R8, !PT ;  /* 0x0000000826267209 */ /* 0x008fc60007810000 */
[-CC-:B------:R-:W-:Y:S01]  /*8940*/  FFMA.FTZ R205, R17, R4.reuse, -R5.reuse ;  /* 0x0000000411cd7223 */ /* 0x180fe20000010805 */
[-C--:B------:R-:W-:Y:S01]  /*8950*/  FFMA.FTZ R206, R16, R4.reuse, -R5 ;  /* 0x0000000410ce7223 */ /* 0x080fe20000010805 */
[-CC-:B------:R-:W-:Y:S01]  /*8960*/  FFMA.FTZ R17, R149, R4.reuse, -R7.reuse ;  /* 0x0000000495117223 */ /* 0x180fe20000010807 */
[-C--:B------:R-:W-:Y:S01]  /*8970*/  FFMA.FTZ R16, R148, R4.reuse, -R7 ;  /* 0x0000000494107223 */ /* 0x080fe20000010807 */
[-C--:B------:R-:W-:Y:S01]  /*8980*/  FFMA.FTZ R168, R15, R4.reuse, -R5 ;  /* 0x000000040fa87223 */ /* 0x080fe20000010805 */
[----:B------:R-:W-:Y:S01]  /*8990*/  FFMA.FTZ R15, R133, R4, -R7 ;  /* 0x00000004850f7223 */ /* 0x000fe20000010807 */
[----:B----4-:R-:W-:Y:S01]  /*89a0*/  FMNMX.FTZ R37, R6, R37, !PT ;  /* 0x0000002506257209 */ /* 0x010fe20007810000 */
[----:B------:R-:W-:Y:S01]  /*89b0*/  FMUL.FTZ R6, R4, R38 ;  /* 0x0000002604067220 */ /* 0x000fe20000410000 */
[----:B------:R-:W-:Y:S01]  /*89c0*/  MUFU.EX2 R17, R17 ;  /* 0x0000001100117308 */ /* 0x000fe20000000800 */
[-C--:B------:R-:W-:Y:S01]  /*89d0*/  FFMA.FTZ R0, R14, R4.reuse, -R5 ;  /* 0x000000040e007223 */ /* 0x080fe20000010805 */
[----:B------:R-:W-:Y:S01]  /*89e0*/  FSETP.NEU.FTZ.AND P0, PT, R38, -INF , PT ;  /* 0xff8000002600780b */ /* 0x000fe20003f1d000 */
[----:B------:R-:W-:-:S05]  /*89f0*/  FFMA.FTZ R14, R130, R4, -R7 ;  /* 0x00000004820e7223 */ /* 0x000fca0000010807 */
[----:B------:R-:W1:Y:S01]  /*8a00*/  MUFU.EX2 R16, R16 ;  /* 0x0000001000107308 */ /* 0x000e620000000800 */
[-C--:B------:R-:W-:Y:S01]  /*8a10*/  FFMA.FTZ R170, R10, R4.reuse, -R5 ;  /* 0x000000040aaa7223 */ /* 0x080fe20000010805 */
[----:B------:R-:W-:Y:S01]  /*8a20*/  FSEL R6, R6, RZ, P0 ;  /* 0x000000ff06067208 */ /* 0x000fe20000000000 */
[-C--:B------:R-:W-:Y:S01]  /*8a30*/  FFMA.FTZ R10, R127, R4.reuse, -R7 ;  /* 0x000000047f0a7223 */ /* 0x080fe20000010807 */
[----:B------:R-:W-:-:S04]  /*8a40*/  FFMA.FTZ R188, R83, R4, -R5 ;  /* 0x0000000453bc7223 */ /* 0x000fc80000010805 */
[----:B------:R-:W2:Y:S01]  /*8a50*/  MUFU.EX2 R15, R15 ;  /* 0x0000000f000f7308 */ /* 0x000ea20000000800 */
[-CC-:B------:R-:W-:Y:S01]  /*8a60*/  FFMA.FTZ R219, R71, R4.reuse, -R5.reuse ;  /* 0x0000000447db7223 */ /* 0x180fe20000010805 */
[-CC-:B------:R-:W-:Y:S01]  /*8a70*/  FFMA.FTZ R222, R55, R4.reuse, -R5.reuse ;  /* 0x0000000437de7223 */ /* 0x180fe20000010805 */
[-CC-:B------:R-:W-:Y:S01]  /*8a80*/  FFMA.FTZ R241, R54, R4.reuse, -R5.reuse ;  /* 0x0000000436f17223 */ /* 0x180fe20000010805 */
[-CC-:B------:R-:W-:Y:S01]  /*8a90*/  FFMA.FTZ R209, R35, R4.reuse, -R5.reuse ;  /* 0x0000000423d17223 */ /* 0x180fe20000010805 */
[----:B------:R-:W-:Y:S02]  /*8aa0*/  IMAD R2, R175, 0x20, R174 ;  /* 0x00000020af027824 */ /* 0x000fe400078e02ae */
[-CC-:B------:R-:W-:Y:S01]  /*8ab0*/  FFMA.FTZ R184, R105, R4.reuse, -R5.reuse ;  /* 0x0000000469b87223 */ /* 0x180fe20000010805 */
[-CC-:B------:R-:W-:Y:S01]  /*8ac0*/  FFMA.FTZ R185, R97, R4.reuse, -R5.reuse ;  /* 0x0000000461b97223 */ /* 0x180fe20000010805 */
[----:B------:R-:W3:Y:S01]  /*8ad0*/  MUFU.EX2 R14, R14 ;  /* 0x0000000e000e7308 */ /* 0x000ee20000000800 */
        /* <DEDUP_REMOVED lines=50> */
[----:B------:R-:W-:Y:S01]  /*8e00*/  FMUL.FTZ R5, R4, R37 ;  /* 0x0000002504057220 */ /* 0x000fe20000410000 */
[----:B------:R-:W-:Y:S01]  /*8e10*/  FSETP.NEU.FTZ.AND P1, PT, R37, -INF , PT ;  /* 0xff8000002500780b */ /* 0x000fe20003f3d000 */
[-CC-:B------:R-:W-:Y:S01]  /*8e20*/  FFMA.FTZ R167, R20, R4.reuse, -R6.reuse ;  /* 0x0000000414a77223 */ /* 0x180fe20000010806 */
[----:B------:R-:W-:Y:S01]  /*8e30*/  FFMA.FTZ R19, R135, R4, -R6 ;  /* 0x0000000487137223 */ /* 0x000fe20000010806 */
[----:B-1----:R-:W-:Y:S01]  /*8e40*/  FADD.FTZ R20, R17, R16 ;  /* 0x0000001011147221 */ /* 0x002fe20000010000 */
[----:B------:R-:W-:-:S02]  /*8e50*/  FSEL R5, R5, RZ, P1 ;  /* 0x000000ff05057208 */ /* 0x000fc40000800000 */
[----:B------:R-:W1:Y:S01]  /*8e60*/  MUFU.EX2 R9, R9 ;  /* 0x0000000900097308 */ /* 0x000e620000000800 */
[----:B------:R-:W-:Y:S02]  /*8e70*/  IMAD.IADD R2, R155, 0x1, R2 ;  /* 0x000000019b027824 */ /* 0x000fe400078e0202 */
[-CC-:B------:R-:W-:Y:S01]  /*8e80*/  FFMA.FTZ R58, R107, R4.reuse, -R6.reuse ;  /* 0x000000046b3a7223 */ /* 0x180fe20000010806 */
[-CC-:B------:R-:W-:Y:S01]  /*8e90*/  FFMA.FTZ R59, R103, R4.reuse, -R6.reuse ;  /* 0x00000004673b7223 */ /* 0x180fe20000010806 */
[-CC-:B------:R-:W-:Y:S01]  /*8ea0*/  FFMA.FTZ R68, R98, R4.reuse, -R6.reuse ;  /* 0x0000000462447223 */ /* 0x180fe20000010806 */
[-CC-:B------:R-:W-:Y:S02]  /*8eb0*/  FFMA.FTZ R69, R93, R4.reuse, -R6.reuse ;  /* 0x000000045d457223 */ /* 0x180fe40000010806 */
[----:B------:R-:W-:Y:S01]  /*8ec0*/  MUFU.EX2 R8, R8 ;  /* 0x0000000800087308 */ /* 0x000fe20000000800 */
[-CC-:B------:R-:W-:Y:S01]  /*8ed0*/  FFMA.FTZ R21, R131, R4.reuse, -R6.reuse ;  /* 0x0000000483157223 */ /* 0x180fe20000010806 */
[-CC-:B------:R-:W-:Y:S01]  /*8ee0*/  FFMA.FTZ R23, R128, R4.reuse, -R6.reuse ;  /* 0x0000000480177223 */ /* 0x180fe20000010806 */
[-CC-:B------:R-:W-:Y:S01]  /*8ef0*/  FFMA.FTZ R25, R124, R4.reuse, -R6.reuse ;  /* 0x000000047c197223 */ /* 0x180fe20000010806 */
[-CC-:B------:R-:W-:Y:S01]  /*8f00*/  FFMA.FTZ R45, R121, R4.reuse, -R6.reuse ;  /* 0x00000004792d7223 */ /* 0x180fe20000010806 */
[----:B------:R-:W-:-:S03]  /*8f10*/  FFMA.FTZ R47, R118, R4, -R6 ;  /* 0x00000004762f7223 */ /* 0x000fc60000010806 */
        /* <DEDUP_REMOVED lines=20> */
[----:B--2---:R-:W-:Y:S01]  /*9060*/  FADD.FTZ R20, R15, R20 ;  /* 0x000000140f147221 */ /* 0x004fe20000010000 */
[----:B------:R-:W2:Y:S01]  /*9070*/  MUFU.EX2 R6, R19 ;  /* 0x0000001300067308 */ /* 0x000ea20000000800 */
        /* <DEDUP_REMOVED lines=32> */
[----:B---3--:R-:W-:Y:S01]  /*9280*/  FADD.FTZ R5, R14, R20 ;  /* 0x000000140e057221 */ /* 0x008fe20000010000 */
[----:B------:R-:W3:Y:S03]  /*9290*/  MUFU.EX2 R4, R21 ;  /* 0x0000001500047308 */ /* 0x000ee60000000800 */
[----:B----4-:R-:W-:Y:S01]  /*92a0*/  FADD.FTZ R5, R10, R5 ;  /* 0x000000050a057221 */ /* 0x010fe20000010000 */
[----:B------:R-:W-:Y:S01]  /*92b0*/  IMAD.SHL.U32 R52, R180, 0x4, RZ ;  /* 0x00000004b4347824 */ /* 0x000fe200078e00ff */
[----:B-1----:R-:W-:-:S02]  /*92c0*/  F2FP.BF16.F32.PACK_AB R32, R9, R10 ;  /* 0x0000000a0920723e */ /* 0x002fc400000010ff */
[----:B------:R-:W-:Y:S01]  /*92d0*/  FADD.FTZ R28, R9, R5 ;  /* 0x00000005091c7221 */ /* 0x000fe20000010000 */
[----:B------:R-:W-:Y:S01]  /*92e0*/  MUFU.EX2 R13, R13 ;  /* 0x0000000d000d7308 */ /* 0x000fe20000000800 */
[----:B------:R-:W-:Y:S01]  /*92f0*/  FADD.FTZ R9, R8, R7 ;  /* 0x0000000708097221 */ /* 0x000fe20000010000 */
[----:B------:R-:W-:Y:S01]  /*9300*/  IMAD.WIDE.U32 R176, R3, -0x2daee0ad, RZ ;  /* 0xd2511f5303b07825 */ /* 0x000fe200078e00ff */
[----:B------:R-:W-:-:S05]  /*9310*/  LOP3.LUT R5, R195, R52, RZ, 0x3c, !PT ;  /* 0x00000034c3057212 */ /* 0x000fca00078e3cff */
[----:B------:R-:W1:Y:S01]  /*9320*/  MUFU.EX2 R12, R12 ;  /* 0x0000000c000c7308 */ /* 0x000e620000000800 */
[----:B--2---:R-:W-:Y:S01]  /*9330*/  FADD.FTZ R9, R6, R9 ;  /* 0x0000000906097221 */ /* 0x004fe20000010000 */
[----:B------:R-:W-:Y:S01]  /*9340*/  IMAD.WIDE.U32 R196, R192, -0x326172a9, RZ ;  /* 0xcd9e8d57c0c47825 */ /* 0x000fe200078e00ff */
[----:B------:R-:W-:Y:S02]  /*9350*/  LOP3.LUT R215, R194, R228, RZ, 0x3c, !PT ;  /* 0x000000e4c2d77212 */ /* 0x000fe400078e3cff */
[----:B------:R-:W-:-:S03]  /*9360*/  F2FP.BF16.F32.PACK_AB R30, R14, R15 ;  /* 0x0000000f0e1e723e */ /* 0x000fc600000010ff */
[----:B------:R-:W2:Y:S01]  /*9370*/  MUFU.EX2 R18, R18 ;  /* 0x0000001200127308 */ /* 0x000ea20000000800 */
[----:B------:R-:W-:Y:S01]  /*9380*/  LOP3.LUT R5, R5, R177, RZ, 0x3c, !PT ;  /* 0x000000b105057212 */ /* 0x000fe200078e3cff */
[C---:B---3--:R-:W-:Y:S01]  /*9390*/  FADD.FTZ R15, R4.reuse, R9 ;  /* 0x00000009040f7221 */ /* 0x048fe20000010000 */
[----:B------:R-:W-:Y:S02]  /*93a0*/  F2FP.BF16.F32.PACK_AB R27, R4, R6 ;  /* 0x00000006041b723e */ /* 0x000fe400000010ff */
[----:B------:R-:W-:-:S03]  /*93b0*/  LOP3.LUT R4, R215, R197, RZ, 0x3c, !PT ;  /* 0x000000c5d7047212 */ /* 0x000fc600078e3cff */
[----:B------:R-:W3:Y:S01]  /*93c0*/  MUFU.EX2 R11, R11 ;  /* 0x0000000b000b7308 */ /* 0x000ee20000000800 */
[----:B------:R-:W-:-:S04]  /*93d0*/  IMAD.WIDE.U32 R40, R5, -0x326172a9, RZ ;  /* 0xcd9e8d5705287825 */ /* 0x000fc800078e00ff */
[----:B------:R-:W-:Y:S02]  /*93e0*/  VIADD R224, R194, 0x9e3779b9 ;  /* 0x9e3779b9c2e07836 */ /* 0x000fe40000000000 */
[----:B------:R-:W-:Y:S02]  /*93f0*/  VIADD R198, R195, 0xbb67ae85 ;  /* 0xbb67ae85c3c67836 */ /* 0x000fe40000000000 */
[----:B------:R-:W-:-:S04]  /*9400*/  IMAD.WIDE.U32 R178, R4, -0x2daee0ad, RZ ;  /* 0xd2511f5304b27825 */ /* 0x000fc800078e00ff */
[----:B-1----:R-:W-:Y:S01]  /*9410*/  FADD.FTZ R19, R13, R12 ;  /* 0x0000000c0d137221 */ /* 0x002fe20000010000 */
[----:B------:R-:W-:Y:S02]  /*9420*/  LOP3.LUT R4, R41, R224, R196, 0x96, !PT ;  /* 0x000000e029047212 */ /* 0x000fe400078e96c4 */
[----:B------:R-:W-:Y:S01]  /*9430*/  LOP3.LUT R6, R179, R198, R176, 0x96, !PT ;  /* 0x000000c6b3067212 */ /* 0x000fe200078e96b0 */
[----:B--2---:R-:W-:Y:S02]  /*9440*/  FADD.FTZ R19, R18, R19 ;  /* 0x0000001312137221 */ /* 0x004fe40000010000 */
[----:B------:R-:W-:-:S04]  /*9450*/  IMAD.WIDE.U32 R4, R4, -0x2daee0ad, RZ ;  /* 0xd2511f5304047825 */ /* 0x000fc800078e00ff */
[----:B------:R-:W-:Y:S02]  /*9460*/  VIADD R225, R195, 0x76cf5d0a ;  /* 0x76cf5d0ac3e17836 */ /* 0x000fe40000000000 */
[----:B---3--:R-:W-:Y:S01]  /*9470*/  FADD.FTZ R33, R11, R19 ;  /* 0x000000130b217221 */ /* 0x008fe20000010000 */
[----:B------:R-:W-:Y:S02]  /*9480*/  VIADD R221, R194, 0x3c6ef372 ;  /* 0x3c6ef372c2dd7836 */ /* 0x000fe40000000000 */
[----:B------:R-:W-:Y:S01]  /*9490*/  IMAD.WIDE.U32 R20, R6, -0x326172a9, RZ ;  /* 0xcd9e8d5706147825 */ /* 0x000fe200078e00ff */
[----:B------:R-:W-:Y:S02]  /*94a0*/  F2FP.BF16.F32.PACK_AB R19, R16, R17 ;  /* 0x000000111013723e */ /* 0x000fe400000010ff */
[----:B------:R-:W-:Y:S02]  /*94b0*/  F2FP.BF16.F32.PACK_AB R16, R7, R8 ;  /* 0x000000080710723e */ /* 0x000fe400000010ff */
[----:B------:R-:W-:-:S02]  /*94c0*/  LOP3.LUT R8, R5, R225, R178, 0x96, !PT ;  /* 0x000000e105087212 */ /* 0x000fc400078e96b2 */
[----:B------:R-:W-:Y:S01]  /*94d0*/  LOP3.LUT R6, R21, R221, R40, 0x96, !PT ;  /* 0x000000dd15067212 */ /* 0x000fe200078e9628 */
[----:B------:R-:W-:Y:S02]  /*94e0*/  VIADD R220, R194, 0xdaa66d2b ;  /* 0xdaa66d2bc2dc7836 */ /* 0x000fe40000000000 */
[----:B------:R-:W-:-:S04]  /*94f0*/  IMAD.WIDE.U32 R8, R8, -0x326172a9, RZ ;  /* 0xcd9e8d5708087825 */ /* 0x000fc800078e00ff */
[----:B------:R-:W-:Y:S02]  /*9500*/  VIADD R226, R195, 0x32370b8f ;  /* 0x32370b8fc3e27836 */ /* 0x000fe40000000000 */
[----:B------:R-:W-:Y:S01]  /*9510*/  IMAD.WIDE.U32 R6, R6, -0x2daee0ad, RZ ;  /* 0xd2511f5306067825 */ /* 0x000fe200078e00ff */
[----:B------:R-:W-:-:S04]  /*9520*/  LOP3.LUT R10, R9, R220, R20, 0x96, !PT ;  /* 0x000000dc090a7212 */ /* 0x000fc800078e9614 */
[----:B------:R-:W-:Y:S01]  /*9530*/  LOP3.LUT R4, R7, R226, R4, 0x96, !PT ;  /* 0x000000e207047212 */ /* 0x000fe200078e9604 */
[----:B------:R-:W-:Y:S01]  /*9540*/  IMAD.MOV.U32 R3, RZ, RZ, R230 ;  /* 0x000000ffff037224 */ /* 0x000fe200078e00e6 */
[----:B------:R-:W-:Y:S01]  /*9550*/  F2FP.BF16.F32.PACK_AB R64, R11, R18 ;  /* 0x000000120b40723e */ /* 0x000fe200000010ff */
        /* <DEDUP_REMOVED lines=26> */
[--C-:B------:R-:W-:Y:S02]  /*9700*/  SHF.R.U32.HI R7, RZ, 0x10, R4.reuse ;  /* 0x00000010ff077819 */ /* 0x100fe40000011604 */
[----:B------:R-:W-:Y:S02]  /*9710*/  F2FP.BF16.F32.PACK_AB R62, R12, R13 ;  /* 0x0000000d0c3e723e */ /* 0x000fe400000010ff */
[----:B------:R-:W1:Y:S01]  /*9720*/  MUFU.EX2 R12, R23 ;  /* 0x00000017000c7308 */ /* 0x000e620000000800 */
[----:B------:R-:W-:Y:S02]  /*9730*/  ISETP.GE.U32.AND P2, PT, R199, R6, PT ;  /* 0x00000006c700720c */ /* 0x000fe40003f46070 */
[----:B------:R-:W-:Y:S02]  /*9740*/  SHF.R.U32.HI R6, RZ, 0x18, R4 ;  /* 0x00000018ff067819 */ /* 0x000fe40000011604 */
[----:B------:R-:W-:-:S02]  /*9750*/  LOP3.LUT R13, R4, 0xffff, RZ, 0xc0, !PT ;  /* 0x0000ffff040d7812 */ /* 0x000fc400078ec0ff */
[----:B------:R-:W-:Y:S01]  /*9760*/  LOP3.LUT R4, R7, 0xff, RZ, 0xc0, !PT ;  /* 0x000000ff07047812 */ /* 0x000fe200078ec0ff */
[----:B------:R-:W2:Y:S03]  /*9770*/  MUFU.EX2 R11, R25 ;  /* 0x00000019000b7308 */ /* 0x000ea60000000800 */
[----:B------:R-:W-:Y:S01]  /*9780*/  ISETP.GE.U32.AND P6, PT, R199, R4, PT ;  /* 0x00000004c700720c */ /* 0x000fe20003fc6070 */
[----:B------:R-:W-:-:S04]  /*9790*/  IMAD.WIDE.U32 R4, R14, -0x2daee0ad, RZ ;  /* 0xd2511f530e047825 */ /* 0x000fc800078e00ff */
[----:B------:R-:W-:Y:S01]  /*97a0*/  MUFU.EX2 R10, R24 ;  /* 0x00000018000a7308 */ /* 0x000fe20000000800 */
[----:B------:R-:W-:-:S07]  /*97b0*/  ISETP.GE.U32.AND P1, PT, R199, R6, PT ;  /* 0x00000006c700720c */ /* 0x000fce0003f26070 */
[----:B------:R-:W3:Y:S01]  /*97c0*/  MUFU.EX2 R9, R26 ;  /* 0x0000001a00097308 */ /* 0x000ee20000000800 */
[----:B------:R-:W-:Y:S02]  /*97d0*/  LOP3.LUT R6, R5, R231, R8, 0x96, !PT ;  /* 0x000000e705067212 */ /* 0x000fe400078e9608 */
[----:B------:R-:W-:-:S05]  /*97e0*/  LOP3.LUT R8, R4, 0xff, RZ, 0xc0, !PT ;  /* 0x000000ff04087812 */ /* 0x000fca00078ec0ff */
[----:B------:R-:W4:Y:S01]  /*97f0*/  MUFU.EX2 R7, R29 ;  /* 0x0000001d00077308 */ /* 0x000f220000000800 */
[----:B------:R-:W-:Y:S02]  /*9800*/  LOP3.LUT R22, R4, 0xffff, RZ, 0xc0, !PT ;  /* 0x0000ffff04167812 */ /* 0x000fe400078ec0ff */
[--C-:B------:R-:W-:Y:S02]  /*9810*/  SHF.R.U32.HI R17, RZ, 0x10, R4.reuse ;  /* 0x00000010ff117819 */ /* 0x100fe40000011604 */
[----:B------:R-:W-:-:S03]  /*9820*/  SHF.R.U32.HI R14, RZ, 0x18, R4 ;  /* 0x00000018ff0e7819 */ /* 0x000fc60000011604 */
[----:B------:R-:W4:Y:S01]  /*9830*/  MUFU.EX2 R4, R31 ;  /* 0x0000001f00047308 */ /* 0x000f220000000800 */
[----:B-1----:R-:W-:-:S04]  /*9840*/  FADD.FTZ R5, R12, R15 ;  /* 0x0000000f0c057221 */ /* 0x002fc80000010000 */
[----:B--2---:R-:W-:Y:S01]  /*9850*/  FADD.FTZ R23, R11, R5 ;  /* 0x000000050b177221 */ /* 0x004fe20000010000 */
[----:B---3--:R-:W-:-:S04]  /*9860*/  FADD.FTZ R5, R10, R9 ;  /* 0x000000090a057221 */ /* 0x008fc80000010000 */
[----:B----4-:R-:W-:Y:S01]  /*9870*/  FADD.FTZ R5, R7, R5 ;  /* 0x0000000507057221 */ /* 0x010fe20000010000 */
[----:B------:R-:W-:-:S03]  /*9880*/  PRMT R151, R19, 0x7632, R151 ;  /* 0x0000763213977816 */ /* 0x000fc60000000097 */
[C---:B------:R-:W-:Y:S02]  /*9890*/  FADD.FTZ R24, R4.reuse, R5 ;  /* 0x0000000504187221 */ /* 0x040fe40000010000 */
[----:B------:R-:W1:Y:S01]  /*98a0*/  MUFU.EX2 R5, R34 ;  /* 0x0000002200057308 */ /* 0x000e620000000800 */
[----:B------:R-:W-:Y:S02]  /*98b0*/  F2FP.BF16.F32.PACK_AB R60, R4, R7 ;  /* 0x00000007043c723e */ /* 0x000fe400000010ff */
[----:B------:R-:W-:Y:S01]  /*98c0*/  SHF.R.U32.HI R7, RZ, 0x8, R13 ;  /* 0x00000008ff077819 */ /* 0x000fe2000001160d */
[----:B------:R-:W-:Y:S01]  /*98d0*/  @!P4 HFMA2.BF16_V2 R137, -RZ.H0_H0, RZ.H0_H0, -R151.H0_H0 ;  /* 0x200000ffff89c231 */ /* 0x000fe20000340997 */
[----:B------:R-:W-:-:S03]  /*98e0*/  PRMT R152, R19, 0x7610, R152 ;  /* 0x0000761013987816 */ /* 0x000fc60000000098 */
[----:B------:R-:W2:Y:S01]  /*98f0*/  MUFU.EX2 R4, R35 ;  /* 0x0000002300047308 */ /* 0x000ea20000000800 */
[----:B------:R-:W-:Y:S01]  /*9900*/  LOP3.LUT R7, R7, 0xffff, RZ, 0xc0, !PT ;  /* 0x0000ffff07077812 */ /* 0x000fe200078ec0ff */
[----:B------:R-:W-:Y:S01]  /*9910*/  @!P3 HFMA2.BF16_V2 R136, -RZ.H0_H0, RZ.H0_H0, -R152.H0_H0 ;  /* 0x200000ffff88b231 */ /* 0x000fe20000340998 */
[----:B------:R-:W-:Y:S02]  /*9920*/  PRMT R191, R152, 0x5410, R151 ;  /* 0x0000541098bf7816 */ /* 0x000fe40000000097 */
[----:B------:R-:W-:Y:S02]  /*9930*/  @!P4 PRMT R151, R137, 0x5410, RZ ;  /* 0x000054108997c816 */ /* 0x000fe400000000ff */
[----:B------:R-:W-:Y:S02]  /*9940*/  ISETP.GE.U32.AND P4, PT, R199, R7, PT ;  /* 0x00000007c700720c */ /* 0x000fe40003f86070 */
[----:B------:R-:W-:Y:S02]  /*9950*/  @!P3 PRMT R152, R136, 0x5410, RZ ;  /* 0x000054108898b816 */ /* 0x000fe400000000ff */
[----:B------:R-:W-:-:S02]  /*9960*/  PRMT R148, R30, 0x7610, R148 ;  /* 0x000076101e947816 */ /* 0x000fc40000000094 */
[----:B------:R-:W-:Y:S01]  /*9970*/  ISETP.GE.U32.AND P3, PT, R199, R8, PT ;  /* 0x00000008c700720c */ /* 0x000fe20003f66070 */
[----:B-1----:R-:W-:Y:S01]  /*9980*/  FADD.FTZ R8, R5, R28 ;  /* 0x0000001c05087221 */ /* 0x002fe20000010000 */
[C---:B------:R-:W-:Y:S01]  /*9990*/  PRMT R150, R16.reuse, 0x7632, R150 ;  /* 0x0000763210967816 */ /* 0x040fe20000000096 */
[----:B------:R-:W-:Y:S01]  /*99a0*/  @!P2 HFMA2.BF16_V2 R140, -RZ.H0_H0, RZ.H0_H0, -R148.H0_H0 ;  /* 0x200000ffff8ca231 */ /* 0x000fe20000340994 */
[----:B------:R-:W-:Y:S01]  /*99b0*/  PRMT R149, R16, 0x7610, R149 ;  /* 0x0000761010957816 */ /* 0x000fe20000000095 */
[----:B--2---:R-:W-:Y:S01]  /*99c0*/  FADD.FTZ R19, R4, R8 ;  /* 0x0000000804137221 */ /* 0x004fe20000010000 */
[----:B------:R-:W-:Y:S02]  /*99d0*/  PRMT R121, R30, 0x7632, R121 ;  /* 0x000076321e797816 */ /* 0x000fe40000000079 */
[----:B------:R-:W-:Y:S02]  /*99e0*/  F2FP.BF16.F32.PACK_AB R16, R4, R5 ;  /* 0x000000050410723e */ /* 0x000fe400000010ff */
[----:B------:R-:W-:Y:S01]  /*99f0*/  LOP3.LUT R4, R6, 0xff, RZ, 0xc0, !PT ;  /* 0x000000ff06047812 */ /* 0x000fe200078ec0ff */
[----:B------:R-:W-:Y:S01]  /*9a00*/  @!P4 HFMA2.BF16_V2 R141, -RZ.H0_H0, RZ.H0_H0, -R121.H0_H0 ;  /* 0x200000ffff8dc231 */ /* 0x000fe20000340979 */
[----:B------:R-:W-:-:S02]  /*9a10*/  PRMT R154, R148, 0x5410, R121 ;  /* 0x00005410949a7816 */ /* 0x000fc40000000079 */
[----:B------:R-:W-:Y:S02]  /*9a20*/  @!P2 PRMT R148, R140, 0x5410, RZ ;  /* 0x000054108c94a816 */ /* 0x000fe400000000ff */
[----:B------:R-:W-:Y:S02]  /*9a30*/  PRMT R120, R27, 0x7632, R120 ;  /* 0x000076321b787816 */ /* 0x000fe40000000078 */
[----:B------:R-:W-:Y:S02]  /*9a40*/  ISETP.GE.U32.AND P2, PT, R199, R4, PT ;  /* 0x00000004c700720c */ /* 0x000fe40003f46070 */
[----:B------:R-:W-:Y:S01]  /*9a50*/  SHF.R.U32.HI R4, RZ, 0x18, R6 ;  /* 0x00000018ff047819 */ /* 0x000fe20000011606 */
[----:B------:R-:W-:Y:S01]  /*9a60*/  @!P1 HFMA2.BF16_V2 R142, -RZ.H0_H0, RZ.H0_H0, -R120.H0_H0 ;  /* 0x200000ffff8e9231 */ /* 0x000fe20000340978 */
[----:B------:R-:W-:Y:S02]  /*9a70*/  @!P4 PRMT R121, R141, 0x5410, RZ ;  /* 0x000054108d79c816 */ /* 0x000fe400000000ff */
[----:B------:R-:W-:-:S02]  /*9a80*/  PRMT R108, R27, 0x7610, R108 ;  /* 0x000076101b6c7816 */ /* 0x000fc4000000006c */
[----:B------:R-:W-:Y:S02]  /*9a90*/  ISETP.GE.U32.AND P4, PT, R199, R4, PT ;  /* 0x00000004c700720c */ /* 0x000fe40003f86070 */
[----:B------:R-:W-:Y:S02]  /*9aa0*/  SHF.R.U32.HI R7, RZ, 0x10, R6 ;  /* 0x00000010ff077819 */ /* 0x000fe40000011606 */
[----:B------:R-:W-:Y:S02]  /*9ab0*/  LOP3.LUT R4, R17, 0xff, RZ, 0xc0, !PT ;  /* 0x000000ff11047812 */ /* 0x000fe400078ec0ff */
[----:B------:R-:W-:Y:S02]  /*9ac0*/  LOP3.LUT R6, R6, 0xffff, RZ, 0xc0, !PT ;  /* 0x0000ffff06067812 */ /* 0x000fe400078ec0ff */
[----:B------:R-:W-:Y:S02]  /*9ad0*/  PRMT R29, R108, 0x5410, R120 ;  /* 0x000054106c1d7816 */ /* 0x000fe40000000078 */
[----:B------:R-:W-:-:S02]  /*9ae0*/  @!P1 PRMT R120, R142, 0x5410, RZ ;  /* 0x000054108e789816 */ /* 0x000fc400000000ff */
[----:B------:R-:W-:Y:S02]  /*9af0*/  ISETP.GE.U32.AND P1, PT, R199, R4, PT ;  /* 0x00000004c700720c */ /* 0x000fe40003f26070 */
[----:B------:R-:W-:Y:S01]  /*9b00*/  SHF.R.U32.HI R4, RZ, 0x8, R6 ;  /* 0x00000008ff047819 */ /* 0x000fe20000011606 */
[----:B------:R-:W-:-:S03]  /*9b10*/  @!P6 HFMA2.BF16_V2 R143, -RZ.H0_H0, RZ.H0_H0, -R108.H0_H0 ;  /* 0x200000ffff8fe231 */ /* 0x000fc6000034096c */
[----:B------:R-:W-:Y:S02]  /*9b20*/  LOP3.LUT R4, R4, 0xffff, RZ, 0xc0, !PT ;  /* 0x0000ffff04047812 */ /* 0x000fe400078ec0ff */
[----:B------:R-:W-:Y:S02]  /*9b30*/  @!P6 PRMT R108, R143, 0x5410, RZ ;  /* 0x000054108f6ce816 */ /* 0x000fe400000000ff */
[----:B------:R-:W-:Y:S02]  /*9b40*/  ISETP.GE.U32.AND P6, PT, R199, R4, PT ;  /* 0x00000004c700720c */ /* 0x000fe40003fc6070 */
[----:B------:R-:W-:Y:S02]  /*9b50*/  F2FP.BF16.F32.PACK_AB R18, R11, R12 ;  /* 0x0000000c0b12723e */ /* 0x000fe400000010ff */
[----:B------:R-:W-:Y:S02]  /*9b60*/  PRMT R90, R32, 0x7632, R90 ;  /* 0x00007632205a7816 */ /* 0x000fe4000000005a */
[----:B------:R-:W-:-:S02]  /*9b70*/  PRMT R147, R18, 0x7632, R147 ;  /* 0x0000763212937816 */ /* 0x000fc40000000093 */
[----:B------:R-:W-:Y:S02]  /*9b80*/  PRMT R91, R32, 0x7610, R91 ;  /* 0x00007610205b7816 */ /* 0x000fe4000000005b */
[----:B------:R-:W-:Y:S01]  /*9b90*/  PRMT R89, R18, 0x7610, R89 ;  /* 0x0000761012597816 */ /* 0x000fe20000000059 */
[----:B------:R-:W-:Y:S02]  /*9ba0*/  @!P4 HFMA2.BF16_V2 R235, -RZ.H0_H0, RZ.H0_H0, -R147.H0_H0 ;  /* 0x200000ffffebc231 */ /* 0x000fe40000340993 */
[----:B------:R-:W-:Y:S01]  /*9bb0*/  @!P6 HFMA2.BF16_V2 R234, -RZ.H0_H0, RZ.H0_H0, -R90.H0_H0 ;  /* 0x200000ffffeae231 */ /* 0x000fe2000034095a */
[----:B------:R-:W-:Y:S01]  /*9bc0*/  STL [R1+0x340], R215 ;  /* 0x000340d701007387 */ /* 0x000fe20000100800 */
[----:B------:R-:W-:Y:S01]  /*9bd0*/  IMAD.MOV.U32 R32, RZ, RZ, R154 ;  /* 0x000000ffff207224 */ /* 0x000fe200078e009a */
[----:B------:R-:W-:Y:S01]  /*9be0*/  PRMT R172, R91, 0x5410, R90 ;  /* 0x000054105bac7816 */ /* 0x000fe2000000005a */
[----:B------:R-:W-:Y:S01]  /*9bf0*/  IMAD.MOV.U32 R154, RZ, RZ, R170 ;  /* 0x000000ffff9a7224 */ /* 0x000fe200078e00aa */
[----:B------:R-:W-:Y:S01]  /*9c00*/  STL.64 [R1+0x258], R196 ;  /* 0x000258c401007387 */ /* 0x000fe20000100a00 */
[----:B------:R-:W-:-:S02]  /*9c10*/  @!P6 PRMT R90, R234, 0x5410, RZ ;  /* 0x00005410ea5ae816 */ /* 0x000fc400000000ff */
[----:B------:R-:W-:Y:S01]  /*9c20*/  PRMT R170, R89, 0x5410, R147 ;  /* 0x0000541059aa7816 */ /* 0x000fe20000000093 */
[----:B------:R-:W-:Y:S01]  /*9c30*/  STL [R1+0x33c], R198 ;  /* 0x00033cc601007387 */ /* 0x000fe20000100800 */
[----:B------:R-:W-:-:S03]  /*9c40*/  @!P4 PRMT R147, R235, 0x5410, RZ ;  /* 0x00005410eb93c816 */ /* 0x000fc600000000ff */
[----:B------:R1:W2:Y:S04]  /*9c50*/  LDL.LU.S16 R234, [R1+0x4] ;  /* 0x0000040001ea7983 */ /* 0x0002a80000300600 */
[----:B------:R1:W3:Y:S01]  /*9c60*/  LDL.LU.S16 R235, [R1] ;  /* 0x0000000001eb7983 */ /* 0x0002e20000300600 */
[----:B------:R-:W4:Y:S01]  /*9c70*/  MUFU.EX2 R5, R45 ;  /* 0x0000002d00057308 */ /* 0x000f220000000800 */
[----:B------:R-:W-:Y:S01]  /*9c80*/  @!P5 HFMA2.BF16_V2 R139, -RZ.H0_H0, RZ.H0_H0, -R149.H0_H0 ;  /* 0x200000ffff8bd231 */ /* 0x000fe20000340995 */
[----:B------:R-:W-:-:S06]  /*9c90*/  LOP3.LUT R7, R7, 0xff, RZ, 0xc0, !PT ;  /* 0x000000ff07077812 */ /* 0x000fcc00078ec0ff */
[----:B------:R-:W1:Y:S01]  /*9ca0*/  MUFU.EX2 R4, R47 ;  /* 0x0000002f00047308 */ /* 0x000e620000000800 */
[----:B------:R-:W-:Y:S01]  /*9cb0*/  SHF.R.U32.HI R6, RZ, 0x8, R22 ;  /* 0x00000008ff067819 */ /* 0x000fe20000011616 */
[----:B------:R-:W-:Y:S01]  /*9cc0*/  @!P2 HFMA2.BF16_V2 R158, -RZ.H0_H0, RZ.H0_H0, -R91.H0_H0 ;  /* 0x200000ffff9ea231 */ /* 0x000fe2000034095b */
[----:B------:R-:W-:Y:S02]  /*9cd0*/  PRMT R190, R149, 0x5410, R150 ;  /* 0x0000541095be7816 */ /* 0x000fe40000000096 */
[----:B------:R-:W-:Y:S02]  /*9ce0*/  @!P5 PRMT R149, R139, 0x5410, RZ ;  /* 0x000054108b95d816 */ /* 0x000fe400000000ff */
[----:B------:R-:W-:Y:S02]  /*9cf0*/  LOP3.LUT R6, R6, 0xffff, RZ, 0xc0, !PT ;  /* 0x0000ffff06067812 */ /* 0x000fe400078ec0ff */
[----:B------:R-:W-:Y:S01]  /*9d00*/  ISETP.GE.U32.AND P5, PT, R199, R7, PT ;  /* 0x00000007c700720c */ /* 0x000fe20003fa6070 */
[----:B----4-:R-:W-:Y:S01]  /*9d10*/  FADD.FTZ R8, R5, R23 ;  /* 0x0000001705087221 */ /* 0x010fe20000010000 */
[----:B------:R-:W4:Y:S01]  /*9d20*/  MUFU.EX2 R7, R42 ;  /* 0x0000002a00077308 */ /* 0x000f220000000800 */
[----:B------:R-:W-:-:S02]  /*9d30*/  @!P2 PRMT R91, R158, 0x5410, RZ ;  /* 0x000054109e5ba816 */ /* 0x000fc400000000ff */
[----:B------:R-:W-:Y:S01]  /*9d40*/  ISETP.GE.U32.AND P2, PT, R199, R6, PT ;  /* 0x00000006c700720c */ /* 0x000fe20003f46070 */
[----:B-1----:R-:W-:-:S04]  /*9d50*/  FADD.FTZ R18, R4, R8 ;  /* 0x0000000804127221 */ /* 0x002fc80000010000 */
[----:B------:R-:W-:Y:S01]  /*9d60*/  MUFU.EX2 R13, R48 ;  /* 0x00000030000d7308 */ /* 0x000fe20000000800 */
[----:B------:R-:W-:-:S07]  /*9d70*/  F2FP.BF16.F32.PACK_AB R4, R4, R5 ;  /* 0x000000050404723e */ /* 0x000fce00000010ff */
[----:B------:R-:W1:Y:S01]  /*9d80*/  MUFU.EX2 R6, R43 ;  /* 0x0000002b00067308 */ /* 0x000e620000000800 */
[C---:B------:R-:W-:Y:S02]  /*9d90*/  PRMT R143, R4.reuse, 0x7610, R143 ;  /* 0x00007610048f7816 */ /* 0x040fe4000000008f */
[----:B------:R-:W-:-:S05]  /*9da0*/  PRMT R144, R4, 0x7632, R144 ;  /* 0x0000763204907816 */ /* 0x000fca0000000090 */
[----:B------:R-:W1:Y:S01]  /*9db0*/  MUFU.EX2 R12, R53 ;  /* 0x00000035000c7308 */ /* 0x000e620000000800 */
[----:B------:R-:W-:Y:S01]  /*9dc0*/  F2FP.BF16.F32.PACK_AB R57, R9, R10 ;  /* 0x0000000a0939723e */ /* 0x000fe200000010ff */
[----:B------:R-:W-:-:S06]  /*9dd0*/  @!P0 HFMA2.BF16_V2 R138, -RZ.H0_H0, RZ.H0_H0, -R150.H0_H0 ;  /* 0x200000ffff8a8231 */ /* 0x000fcc0000340996 */
[----:B------:R-:W1:Y:S08]  /*9de0*/  MUFU.EX2 R5, R44 ;  /* 0x0000002c00057308 */ /* 0x000e700000000800 */
[----:B------:R-:W1:Y:S01]  /*9df0*/  MUFU.EX2 R11, R50 ;  /* 0x00000032000b7308 */ /* 0x000e620000000800 */
[----:B----4-:R-:W-:-:S07]  /*9e00*/  FADD.FTZ R17, R7, R24 ;  /* 0x0000001807117221 */ /* 0x010fce0000010000 */
[----:B------:R-:W4:Y:S01]  /*9e10*/  MUFU.EX2 R4, R46 ;  /* 0x0000002e00047308 */ /* 0x000f220000000800 */
[----:B------:R-:W-:-:S07]  /*9e20*/  @!P0 PRMT R150, R138, 0x5410, RZ ;  /* 0x000054108a968816 */ /* 0x000fce00000000ff */
[----:B------:R-:W4:Y:S01]  /*9e30*/  MUFU.EX2 R10, R51 ;  /* 0x00000033000a7308 */ /* 0x000f220000000800 */
[----:B------:R-:W-:Y:S01]  /*9e40*/  ISETP.GE.U32.AND P0, PT, R199, R14, PT ;  /* 0x0000000ec700720c */ /* 0x000fe20003f06070 */
[----:B-1----:R-:W-:Y:S01]  /*9e50*/  FADD.FTZ R17, R6, R17 ;  /* 0x0000001106117221 */ /* 0x002fe20000010000 */
[C---:B------:R-:W-:Y:S02]  /*9e60*/  PRMT R146, R16.reuse, 0x7610, R146 ;  /* 0x0000761010927816 */ /* 0x040fe40000000092 */
[----:B------:R-:W-:-:S03]  /*9e70*/  PRMT R145, R16, 0x7632, R145 ;  /* 0x0000763210917816 */ /* 0x000fc60000000091 */
[----:B------:R-:W1:Y:S01]  /*9e80*/  MUFU.EX2 R15, R54 ;  /* 0x00000036000f7308 */ /* 0x000e620000000800 */
[----:B------:R-:W-:Y:S01]  /*9e90*/  FADD.FTZ R16, R13, R33 ;  /* 0x000000210d107221 */ /* 0x000fe20000010000 */
[----:B------:R-:W-:-:S06]  /*9ea0*/  F2FP.BF16.F32.PACK_AB R35, R6, R7 ;  /* 0x000000070623723e */ /* 0x000fcc00000010ff */
[----:B------:R-:W1:Y:S01]  /*9eb0*/  MUFU.EX2 R9, R49 ;  /* 0x0000003100097308 */ /* 0x000e620000000800 */
[C---:B------:R-:W-:Y:S01]  /*9ec0*/  FADD.FTZ R28, R12.reuse, R16 ;  /* 0x000000100c1c7221 */ /* 0x040fe20000010000 */
[----:B------:R-:W-:Y:S01]  /*9ed0*/  F2FP.BF16.F32.PACK_AB R43, R12, R13 ;  /* 0x0000000d0c2b723e */ /* 0x000fe200000010ff */
[----:B------:R-:W-:-:S05]  /*9ee0*/  FADD.FTZ R7, R5, R17 ;  /* 0x0000001105077221 */ /* 0x000fca0000010000 */
[----:B------:R-:W1:Y:S01]  /*9ef0*/  MUFU.EX2 R14, R55 ;  /* 0x00000037000e7308 */ /* 0x000e620000000800 */
[----:B------:R-:W-:-:S07]  /*9f00*/  FADD.FTZ R12, R11, R19 ;  /* 0x000000130b0c7221 */ /* 0x000fce0000010000 */
[----:B------:R-:W1:Y:S01]  /*9f10*/  MUFU.EX2 R8, R56 ;  /* 0x0000003800087308 */ /* 0x000e620000000800 */
[C---:B----4-:R-:W-:Y:S01]  /*9f20*/  FADD.FTZ R27, R4.reuse, R7 ;  /* 0x00000007041b7221 */ /* 0x050fe20000010000 */
[----:B------:R-:W-:Y:S01]  /*9f30*/  F2FP.BF16.F32.PACK_AB R42, R4, R5 ;  /* 0x00000005042a723e */ /* 0x000fe200000010ff */
[----:B------:R-:W-:-:S05]  /*9f40*/  FADD.FTZ R7, R10, R12 ;  /* 0x0000000c0a077221 */ /* 0x000fca0000010000 */
[----:B------:R-:W4:Y:S01]  /*9f50*/  MUFU.EX2 R6, R58 ;  /* 0x0000003a00067308 */ /* 0x000f220000000800 */
[----:B-1----:R-:W-:Y:S01]  /*9f60*/  FADD.FTZ R7, R15, R7 ;  /* 0x000000070f077221 */ /* 0x002fe20000010000 */
[----:B------:R-:W-:-:S06]  /*9f70*/  FADD.FTZ R5, R9, R18 ;  /* 0x0000001209057221 */ /* 0x000fcc0000010000 */
[----:B------:R-:W1:Y:S01]  /*9f80*/  MUFU.EX2 R4, R59 ;  /* 0x0000003b00047308 */ /* 0x000e620000000800 */
[----:B------:R-:W-:Y:S01]  /*9f90*/  FADD.FTZ R16, R14, R7 ;  /* 0x000000070e107221 */ /* 0x000fe20000010000 */
[----:B------:R-:W-:Y:S01]  /*9fa0*/  FADD.FTZ R5, R8, R5 ;  /* 0x0000000508057221 */ /* 0x000fe20000010000 */
[----:B------:R-:W-:-:S05]  /*9fb0*/  VIADD R7, R52, 0x1 ;  /* 0x0000000134077836 */ /* 0x000fca0000000000 */
[----:B------:R-:W-:Y:S01]  /*9fc0*/  LOP3.LUT R158, R195, R7, RZ, 0x3c, !PT ;  /* 0x00000007c39e7212 */ /* 0x000fe200078e3cff */
[----:B----4-:R-:W-:-:S04]  /*9fd0*/  FADD.FTZ R5, R6, R5 ;  /* 0x0000000506057221 */ /* 0x010fc80000010000 */
[C---:B-1----:R-:W-:Y:S01]  /*9fe0*/  FADD.FTZ R13, R4.reuse, R5 ;  /* 0x00000005040d7221 */ /* 0x042fe20000010000 */
[----:B------:R-:W-:Y:S02]  /*9ff0*/  F2FP.BF16.F32.PACK_AB R25, R4, R6 ;  /* 0x000000060419723e */ /* 0x000fe400000010ff */
[----:B------:R-:W-:-:S05]  /*a000*/  LOP3.LUT R4, R158, R177, RZ, 0x3c, !PT ;  /* 0x000000b19e047212 */ /* 0x000fca00078e3cff */
[----:B------:R-:W-:-:S05]  /*a010*/  IMAD.WIDE.U32 R30, R4, -0x326172a9, RZ ;  /* 0xcd9e8d57041e7825 */ /* 0x000fca00078e00ff */
[----:B------:R-:W-:Y:S02]  /*a020*/  LOP3.LUT R4, R31, R224, R196, 0x96, !PT ;  /* 0x000000e01f047212 */ /* 0x000fe400078e96c4 */
[----:B------:R-:W-:-:S03]  /*a030*/  LOP3.LUT R6, R21, R221, R30, 0x96, !PT ;  /* 0x000000dd15067212 */ /* 0x000fc600078e961e */
[----:B------:R-:W-:-:S04]  /*a040*/  IMAD.WIDE.U32 R4, R4, -0x2daee0ad, RZ ;  /* 0xd2511f5304047825 */ /* 0x000fc800078e00ff */
[----:B------:R-:W-:Y:S01]  /*a050*/  IMAD.WIDE.U32 R6, R6, -0x2daee0ad, RZ ;  /* 0xd2511f5306067825 */ /* 0x000fe200078e00ff */
[----:B------:R-:W-:Y:S02]  /*a060*/  F2FP.BF16.F32.PACK_AB R24, R10, R11 ;  /* 0x0000000b0a18723e */ /* 0x000fe400000010ff */
        /* <DEDUP_REMOVED lines=33> */
[----:B------:R-:W-:Y:S02]  /*a280*/  ISETP.GE.U32.AND P2, PT, R199, R6, PT ;  /* 0x00000006c700720c */ /* 0x000fe40003f46070 */
[--C-:B------:R-:W-:Y:S01]  /*a290*/  SHF.R.U32.HI R6, RZ, 0x10, R4.reuse ;  /* 0x00000010ff067819 */ /* 0x100fe20000011604 */
[----:B------:R-:W-:Y:S01]  /*a2a0*/  @!P1 HFMA2.BF16_V2 R238, -RZ.H0_H0, RZ.H0_H0, -R143.H0_H0 ;  /* 0x200000ffffee9231 */ /* 0x000fe2000034098f */
[----:B------:R-:W-:Y:S02]  /*a2b0*/  F2FP.BF16.F32.PACK_AB R26, R14, R15 ;  /* 0x0000000f0e1a723e */ /* 0x000fe400000010ff */
[----:B------:R-:W-:Y:S02]  /*a2c0*/  LOP3.LUT R14, R4, 0xffff, RZ, 0xc0, !PT ;  /* 0x0000ffff040e7812 */ /* 0x000fe400078ec0ff */
[----:B------:R-:W-:Y:S02]  /*a2d0*/  SHF.R.U32.HI R4, RZ, 0x18, R4 ;  /* 0x00000018ff047819 */ /* 0x000fe40000011604 */
[----:B------:R-:W-:-:S02]  /*a2e0*/  LOP3.LUT R5, R6, 0xff, RZ, 0xc0, !PT ;  /* 0x000000ff06057812 */ /* 0x000fc400078ec0ff */
[----:B------:R-:W-:Y:S02]  /*a2f0*/  @!P1 PRMT R143, R238, 0x5410, RZ ;  /* 0x00005410ee8f9816 */ /* 0x000fe400000000ff */
[----:B------:R-:W-:Y:S02]  /*a300*/  PRMT R141, R24, 0x7632, R141 ;  /* 0x00007632188d7816 */ /* 0x000fe4000000008d */
[C---:B------:R-:W-:Y:S02]  /*a310*/  ISETP.GE.U32.AND P1, PT, R199.reuse, R4, PT ;  /* 0x00000004c700720c */ /* 0x040fe40003f26070 */
[----:B------:R-:W-:Y:S01]  /*a320*/  ISETP.GE.U32.AND P6, PT, R199, R5, PT ;  /* 0x00000005c700720c */ /* 0x000fe20003fc6070 */
[----:B------:R-:W-:Y:S01]  /*a330*/  IMAD.WIDE.U32 R4, R12, -0x2daee0ad, RZ ;  /* 0xd2511f530c047825 */ /* 0x000fe200078e00ff */
[----:B------:R-:W-:-:S03]  /*a340*/  PRMT R138, R26, 0x7610, R138 ;  /* 0x000076101a8a7816 */ /* 0x000fc6000000008a */
[----:B------:R-:W-:Y:S01]  /*a350*/  @!P5 HFMA2.BF16_V2 R236, -RZ.H0_H0, RZ.H0_H0, -R89.H0_H0 ;  /* 0x200000ffffecd231 */ /* 0x000fe20000340959 */
[----:B------:R-:W-:Y:S01]  /*a360*/  PRMT R142, R24, 0x7610, R142 ;  /* 0x00007610188e7816 */ /* 0x000fe2000000008e */
[----:B------:R-:W-:Y:S01]  /*a370*/  @!P3 HFMA2.BF16_V2 R250, -RZ.H0_H0, RZ.H0_H0, -R141.H0_H0 ;  /* 0x200000fffffab231 */ /* 0x000fe2000034098d */
[----:B------:R-:W-:Y:S02]  /*a380*/  LOP3.LUT R12, R4, 0xff, RZ, 0xc0, !PT ;  /* 0x000000ff040c7812 */ /* 0x000fe400078ec0ff */
[----:B------:R-:W-:Y:S01]  /*a390*/  @!P5 PRMT R89, R236, 0x5410, RZ ;  /* 0x00005410ec59d816 */ /* 0x000fe200000000ff */
[----:B------:R-:W-:Y:S01]  /*a3a0*/  @!P4 HFMA2.BF16_V2 R249, -RZ.H0_H0, RZ.H0_H0, -R142.H0_H0 ;  /* 0x200000fffff9c231 */ /* 0x000fe2000034098e */
[----:B------:R-:W-:Y:S02]  /*a3b0*/  PRMT R236, R142, 0x5410, R141 ;  /* 0x000054108eec7816 */ /* 0x000fe4000000008d */
[----:B------:R-:W-:Y:S02]  /*a3c0*/  @!P3 PRMT R141, R250, 0x5410, RZ ;  /* 0x00005410fa8db816 */ /* 0x000fe400000000ff */
[----:B------:R-:W-:-:S02]  /*a3d0*/  ISETP.GE.U32.AND P3, PT, R199, R12, PT ;  /* 0x0000000cc700720c */ /* 0x000fc40003f66070 */
[----:B------:R-:W-:Y:S02]  /*a3e0*/  PRMT R137, R26, 0x7632, R137 ;  /* 0x000076321a897816 */ /* 0x000fe40000000089 */
[----:B------:R-:W-:Y:S02]  /*a3f0*/  @!P4 PRMT R142, R249, 0x5410, RZ ;  /* 0x00005410f98ec816 */ /* 0x000fe400000000ff */
[----:B------:R-:W-:Y:S01]  /*a400*/  PRMT R249, R138, 0x5410, R137 ;  /* 0x000054108af97816 */ /* 0x000fe20000000089 */
[----:B---3--:R-:W-:-:S05]  /*a410*/  @!P2 HFMA2.BF16_V2 R235, -RZ.H0_H0, RZ.H0_H0, -R138.H0_H0 ;  /* 0x200000ffffeba231 */ /* 0x008fca000034098a */
[----:B------:R-:W-:-:S04]  /*a420*/  PRMT R12, R235, 0x7610, R12 ;  /* 0x00007610eb0c7816 */ /* 0x000fc8000000000c */
[----:B------:R-:W-:Y:S02]  /*a430*/  @!P2 PRMT R138, R12, 0x5410, RZ ;  /* 0x000054100c8aa816 */ /* 0x000fe400000000ff */
[----:B------:R1:W3:Y:S04]  /*a440*/  LDL.LU.S16 R12, [R1+0xc] ;  /* 0x00000c00010c7983 */ /* 0x0002e80000300600 */
[----:B------:R1:W4:Y:S01]  /*a450*/  LDL.LU.S16 R26, [R1+0x10] ;  /* 0x00001000011a7983 */ /* 0x0003220000300600 */
[----:B------:R-:W-:Y:S01]  /*a460*/  LOP3.LUT R7, R7, 0xff, RZ, 0xc0, !PT ;  /* 0x000000ff07077812 */ /* 0x000fe200078ec0ff */
[----:B------:R-:W2:Y:S03]  /*a470*/  MUFU.EX2 R8, R68 ;  /* 0x0000004400087308 */ /* 0x000ea60000000800 */
[----:B------:R-:W-:-:S05]  /*a480*/  ISETP.GE.U32.AND P5, PT, R199, R7, PT ;  /* 0x00000007c700720c */ /* 0x000fca0003fa6070 */
[----:B------:R-:W-:Y:S08]  /*a490*/  MUFU.EX2 R7, R69 ;  /* 0x0000004500077308 */ /* 0x000ff00000000800 */
[----:B------:R-:W1:Y:S01]  /*a4a0*/  MUFU.EX2 R11, R71 ;  /* 0x00000047000b7308 */ /* 0x000e620000000800 */
[----:B------:R-:W-:-:S07]  /*a4b0*/  LOP3.LUT R6, R5, R231, R10, 0x96, !PT ;  /* 0x000000e705067212 */ /* 0x000fce00078e960a */
[----:B------:R-:W1:Y:S01]  /*a4c0*/  MUFU.EX2 R9, R73 ;  /* 0x0000004900097308 */ /* 0x000e620000000800 */
[----:B------:R-:W-:Y:S02]  /*a4d0*/  LOP3.LUT R22, R4, 0xffff, RZ, 0xc0, !PT ;  /* 0x0000ffff04167812 */ /* 0x000fe400078ec0ff */
[--C-:B------:R-:W-:Y:S02]  /*a4e0*/  SHF.R.U32.HI R17, RZ, 0x10, R4.reuse ;  /* 0x00000010ff117819 */ /* 0x100fe40000011604 */
[----:B------:R-:W-:Y:S01]  /*a4f0*/  SHF.R.U32.HI R10, RZ, 0x18, R4 ;  /* 0x00000018ff0a7819 */ /* 0x000fe20000011604 */
[----:B--2---:R-:W-:Y:S01]  /*a500*/  FADD.FTZ R4, R8, R13 ;  /* 0x0000000d08047221 */ /* 0x004fe20000010000 */
[----:B-1----:R-:W-:-:S03]  /*a510*/  FADD.FTZ R5, R11, R16 ;  /* 0x000000100b057221 */ /* 0x002fc60000010000 */
[----:B------:R-:W-:Y:S01]  /*a520*/  FADD.FTZ R19, R7, R4 ;  /* 0x0000000407137221 */ /* 0x000fe20000010000 */
[----:B------:R-:W-:-:S04]  /*a530*/  SHF.R.U32.HI R4, RZ, 0x8, R14 ;  /* 0x00000008ff047819 */ /* 0x000fc8000001160e */
[----:B------:R-:W-:Y:S01]  /*a540*/  LOP3.LUT R4, R4, 0xffff, RZ, 0xc0, !PT ;  /* 0x0000ffff04047812 */ /* 0x000fe200078ec0ff */
[----:B------:R-:W-:Y:S02]  /*a550*/  FADD.FTZ R13, R9, R5 ;  /* 0x00000005090d7221 */ /* 0x000fe40000010000 */
[----:B------:R-:W1:Y:S01]  /*a560*/  MUFU.EX2 R5, R83 ;  /* 0x0000005300057308 */ /* 0x000e620000000800 */
[----:B------:R-:W-:-:S07]  /*a570*/  ISETP.GE.U32.AND P4, PT, R199, R4, PT ;  /* 0x00000004c700720c */ /* 0x000fce0003f86070 */
[----:B------:R-:W2:Y:S01]  /*a580*/  MUFU.EX2 R4, R84 ;  /* 0x0000005400047308 */ /* 0x000ea20000000800 */
[----:B------:R-:W-:Y:S02]  /*a590*/  F2FP.BF16.F32.PACK_AB R18, R7, R8 ;  /* 0x000000080712723e */ /* 0x000fe400000010ff */
[C---:B------:R-:W-:Y:S02]  /*a5a0*/  PRMT R140, R23.reuse, 0x7632, R140 ;  /* 0x00007632178c7816 */ /* 0x040fe4000000008c */
[----:B------:R-:W-:Y:S01]  /*a5b0*/  PRMT R139, R23, 0x7610, R139 ;  /* 0x00007610178b7816 */ /* 0x000fe2000000008b */
[----:B-1----:R-:W-:-:S04]  /*a5c0*/  FADD.FTZ R8, R5, R13 ;  /* 0x0000000d05087221 */ /* 0x002fc80000010000 */
[C---:B--2---:R-:W-:Y:S01]  /*a5d0*/  FADD.FTZ R23, R4.reuse, R8 ;  /* 0x0000000804177221 */ /* 0x044fe20000010000 */
[----:B------:R-:W-:Y:S02]  /*a5e0*/  F2FP.BF16.F32.PACK_AB R8, R4, R5 ;  /* 0x000000050408723e */ /* 0x000fe400000010ff */
[----:B------:R-:W-:-:S04]  /*a5f0*/  LOP3.LUT R4, R6, 0xff, RZ, 0xc0, !PT ;  /* 0x000000ff06047812 */ /* 0x000fc800078ec0ff */
[----:B------:R-:W-:Y:S02]  /*a600*/  ISETP.GE.U32.AND P2, PT, R199, R4, PT ;  /* 0x00000004c700720c */ /* 0x000fe40003f46070 */
[----:B------:R-:W-:Y:S02]  /*a610*/  F2FP.BF16.F32.PACK_AB R11, R9, R11 ;  /* 0x0000000b090b723e */ /* 0x000fe400000010ff */
[----:B------:R-:W-:Y:S02]  /*a620*/  SHF.R.U32.HI R7, RZ, 0x10, R6 ;  /* 0x00000010ff077819 */ /* 0x000fe40000011606 */
[----:B------:R-:W-:Y:S01]  /*a630*/  PRMT R134, R11, 0x7610, R134 ;  /* 0x000076100b867816 */ /* 0x000fe20000000086 */
[----:B------:R-:W-:Y:S01]  /*a640*/  @!P5 HFMA2.BF16_V2 R251, -RZ.H0_H0, RZ.H0_H0, -R139.H0_H0 ;  /* 0x200000fffffbd231 */ /* 0x000fe2000034098b */
[----:B------:R-:W-:Y:S01]  /*a650*/  PRMT R136, R25, 0x7632, R136 ;  /* 0x0000763219887816 */ /* 0x000fe20000000088 */
[----:B------:R-:W-:Y:S01]  /*a660*/  @!P4 HFMA2.BF16_V2 R234, -RZ.H0_H0, RZ.H0_H0, -R137.H0_H0 ;  /* 0x200000ffffeac231 */ /* 0x000fe20000340989 */
[----:B------:R-:W-:Y:S01]  /*a670*/  LOP3.LUT R7, R7, 0xff, RZ, 0xc0, !PT ;  /* 0x000000ff07077812 */ /* 0x000fe200078ec0ff */
[----:B------:R-:W-:Y:S01]  /*a680*/  @!P0 HFMA2.BF16_V2 R252, -RZ.H0_H0, RZ.H0_H0, -R140.H0_H0 ;  /* 0x200000fffffc8231 */ /* 0x000fe2000034098c */
[----:B------:R-:W-:Y:S01]  /*a690*/  PRMT R250, R139, 0x5410, R140 ;  /* 0x000054108bfa7816 */ /* 0x000fe2000000008c */
[----:B------:R-:W-:Y:S01]  /*a6a0*/  @!P1 HFMA2.BF16_V2 R203, -RZ.H0_H0, RZ.H0_H0, -R136.H0_H0 ;  /* 0x200000ffffcb9231 */ /* 0x000fe20000340988 */
[----:B------:R-:W-:-:S02]  /*a6b0*/  @!P5 PRMT R139, R251, 0x5410, RZ ;  /* 0x00005410fb8bd816 */ /* 0x000fc400000000ff */
[----:B------:R-:W-:Y:S02]  /*a6c0*/  ISETP.GE.U32.AND P5, PT, R199, R7, PT ;  /* 0x00000007c700720c */ /* 0x000fe40003fa6070 */
[----:B------:R-:W-:Y:S02]  /*a6d0*/  PRMT R133, R11, 0x7632, R133 ;  /* 0x000076320b857816 */ /* 0x000fe40000000085 */
[----:B------:R-:W-:Y:S01]  /*a6e0*/  PRMT R13, R234, 0x7610, R13 ;  /* 0x00007610ea0d7816 */ /* 0x000fe2000000000d */
[----:B------:R-:W-:Y:S01]  /*a6f0*/  IMAD.MOV.U32 R234, RZ, RZ, R32 ;  /* 0x000000ffffea7224 */ /* 0x000fe200078e0020 */
[----:B------:R-:W-:Y:S01]  /*a700*/  @!P0 PRMT R140, R252, 0x5410, RZ ;  /* 0x00005410fc8c8816 */ /* 0x000fe200000000ff */
[----:B------:R-:W-:Y:S01]  /*a710*/  IMAD.MOV.U32 R32, RZ, RZ, R209 ;  /* 0x000000ffff207224 */ /* 0x000fe200078e00d1 */
[----:B------:R-:W-:Y:S01]  /*a720*/  PRMT R33, R203, 0x7610, R33 ;  /* 0x00007610cb217816 */ /* 0x000fe20000000021 */
[----:B------:R1:W2:Y:S01]  /*a730*/  LDL.LU.S16 R252, [R1+0x14] ;  /* 0x0000140001fc7983 */ /* 0x0002a20000300600 */
[----:B------:R-:W-:Y:S01]  /*a740*/  PRMT R203, R134, 0x5410, R133 ;  /* 0x0000541086cb7816 */ /* 0x000fe20000000085 */
[----:B------:R-:W-:-:S02]  /*a750*/  IMAD.MOV.U32 R209, RZ, RZ, R193 ;  /* 0x000000ffffd17224 */ /* 0x000fc400078e00c1 */
[----:B------:R1:W2:Y:S01]  /*a760*/  LDL.LU.S16 R193, [R1+0x1c] ;  /* 0x00001c0001c17983 */ /* 0x0002a20000300600 */
[----:B------:R-:W-:-:S04]  /*a770*/  PRMT R135, R25, 0x7610, R135 ;  /* 0x0000761019877816 */ /* 0x000fc80000000087 */
[----:B------:R-:W-:Y:S02]  /*a780*/  PRMT R240, R135, 0x5410, R136 ;  /* 0x0000541087f07816 */ /* 0x000fe40000000088 */
[----:B------:R-:W-:Y:S01]  /*a790*/  @!P1 PRMT R136, R33, 0x5410, RZ ;  /* 0x0000541021889816 */ /* 0x000fe200000000ff */
[----:B----4-:R-:W-:-:S05]  /*a7a0*/  @!P2 HFMA2.BF16_V2 R26, -RZ.H0_H0, RZ.H0_H0, -R134.H0_H0 ;  /* 0x200000ffff1aa231 */ /* 0x010fca0000340986 */
[----:B------:R-:W-:-:S04]  /*a7b0*/  PRMT R7, R26, 0x7610, R7 ;  /* 0x000076101a077816 */ /* 0x000fc80000000007 */
[----:B------:R-:W-:Y:S02]  /*a7c0*/  @!P2 PRMT R134, R7, 0x5410, RZ ;  /* 0x000054100786a816 */ /* 0x000fe400000000ff */
[----:B------:R1:W4:Y:S04]  /*a7d0*/  LDL.LU.S16 R7, [R1+0x18] ;  /* 0x0000180001077983 */ /* 0x0003280000300600 */
[----:B------:R1:W4:Y:S04]  /*a7e0*/  LDL.LU.S16 R238, [R1+0x34] ;  /* 0x0000340001ee7983 */ /* 0x0003280000300600 */
[----:B------:R1:W4:Y:S04]  /*a7f0*/  LDL.LU.S16 R235, [R1+0x30] ;  /* 0x0000300001eb7983 */ /* 0x0003280000300600 */
[----:B------:R1:W4:Y:S04]  /*a800*/  LDL.LU.S16 R33, [R1+0x2c] ;  /* 0x00002c0001217983 */ /* 0x0003280000300600 */
[----:B------:R1:W4:Y:S01]  /*a810*/  LDL.LU.S16 R26, [R1+0x28] ;  /* 0x00002800011a7983 */ /* 0x0003220000300600 */
[----:B------:R-:W-:-:S02]  /*a820*/  SHF.R.U32.HI R4, RZ, 0x18, R6 ;  /* 0x00000018ff047819 */ /* 0x000fc40000011606 */
[----:B------:R-:W-:Y:S02]  /*a830*/  @!P4 PRMT R137, R13, 0x5410, RZ ;  /* 0x000054100d89c816 */ /* 0x000fe400000000ff */
[----:B------:R-:W-:Y:S02]  /*a840*/  ISETP.GE.U32.AND P4, PT, R199, R4, PT ;  /* 0x00000004c700720c */ /* 0x000fe40003f86070 */
[----:B------:R-:W-:Y:S02]  /*a850*/  LOP3.LUT R4, R17, 0xff, RZ, 0xc0, !PT ;  /* 0x000000ff11047812 */ /* 0x000fe400078ec0ff */
[----:B------:R-:W-:Y:S01]  /*a860*/  LOP3.LUT R6, R6, 0xffff, RZ, 0xc0, !PT ;  /* 0x0000ffff06067812 */ /* 0x000fe200078ec0ff */
[----:B---3--:R-:W-:Y:S01]  /*a870*/  @!P6 HFMA2.BF16_V2 R12, -RZ.H0_H0, RZ.H0_H0, -R135.H0_H0 ;  /* 0x200000ffff0ce231 */ /* 0x008fe20000340987 */
[----:B------:R-:W-:Y:S02]  /*a880*/  ISETP.GE.U32.AND P1, PT, R199, R4, PT ;  /* 0x00000004c700720c */ /* 0x000fe40003f26070 */
[----:B------:R-:W-:-:S02]  /*a890*/  SHF.R.U32.HI R4, RZ, 0x8, R6 ;  /* 0x00000008ff047819 */ /* 0x000fc40000011606 */
[----:B------:R-:W-:Y:S02]  /*a8a0*/  PRMT R5, R12, 0x7610, R5 ;  /* 0x000076100c057816 */ /* 0x000fe40000000005 */
[----:B------:R-:W-:Y:S02]  /*a8b0*/  LOP3.LUT R4, R4, 0xffff, RZ, 0xc0, !PT ;  /* 0x0000ffff04047812 */ /* 0x000fe400078ec0ff */
[----:B------:R-:W-:Y:S02]  /*a8c0*/  @!P6 PRMT R135, R5, 0x5410, RZ ;  /* 0x000054100587e816 */ /* 0x000fe400000000ff */
[----:B------:R-:W-:Y:S01]  /*a8d0*/  ISETP.GE.U32.AND P6, PT, R199, R4, PT ;  /* 0x00000004c700720c */ /* 0x000fe20003fc6070 */
[----:B------:R-:W-:Y:S01]  /*a8e0*/  MUFU.EX2 R5, R77 ;  /* 0x0000004d00057308 */ /* 0x000fe20000000800 */
[----:B------:R-:W-:-:S07]  /*a8f0*/  PRMT R128, R18, 0x7632, R128 ;  /* 0x0000763212807816 */ /* 0x000fce0000000080 */
[----:B------:R-:W-:Y:S01]  /*a900*/  MUFU.EX2 R4, R85 ;  /* 0x0000005500047308 */ /* 0x000fe20000000800 */
[----:B------:R-:W-:Y:S02]  /*a910*/  SHF.R.U32.HI R6, RZ, 0x8, R22 ;  /* 0x00000008ff067819 */ /* 0x000fe40000011616 */
[----:B------:R-:W-:Y:S02]  /*a920*/  ISETP.GE.U32.AND P0, PT, R199, R10, PT ;  /* 0x0000000ac700720c */ /* 0x000fe40003f06070 */
[----:B------:R-:W-:-:S04]  /*a930*/  LOP3.LUT R6, R6, 0xffff, RZ, 0xc0, !PT ;  /* 0x0000ffff06067812 */ /* 0x000fc800078ec0ff */
[----:B------:R-:W-:Y:S01]  /*a940*/  ISETP.GE.U32.AND P2, PT, R199, R6, PT ;  /* 0x00000006c700720c */ /* 0x000fe20003f46070 */
[----:B------:R-:W-:Y:S01]  /*a950*/  MUFU.EX2 R16, R94 ;  /* 0x0000005e00107308 */ /* 0x000fe20000000800 */
[----:B------:R-:W-:Y:S02]  /*a960*/  PRMT R129, R18, 0x7610, R129 ;  /* 0x0000761012817816 */ /* 0x000fe40000000081 */
[C---:B------:R-:W-:Y:S02]  /*a970*/  PRMT R127, R8.reuse, 0x7610, R127 ;  /* 0x00007610087f7816 */ /* 0x040fe4000000007f */
[----:B------:R-:W-:-:S03]  /*a980*/  PRMT R132, R8, 0x7632, R132 ;  /* 0x0000763208847816 */ /* 0x000fc60000000084 */
[----:B------:R-:W-:Y:S08]  /*a990*/  MUFU.EX2 R15, R96 ;  /* 0x00000060000f7308 */ /* 0x000ff00000000800 */
[----:B------:R-:W-:Y:S01]  /*a9a0*/  MUFU.EX2 R10, R100 ;  /* 0x00000064000a7308 */ /* 0x000fe20000000800 */
[----:B--2---:R-:W-:-:S05]  /*a9b0*/  @!P6 HFMA2.BF16_V2 R252, -RZ.H0_H0, RZ.H0_H0, -R133.H0_H0 ;  /* 0x200000fffffce231 */ /* 0x004fca0000340985 */
[----:B------:R-:W-:-:S04]  /*a9c0*/  PRMT R6, R252, 0x7610, R6 ;  /* 0x00007610fc067816 */ /* 0x000fc80000000006 */
[----:B------:R-:W-:Y:S02]  /*a9d0*/  @!P6 PRMT R133, R6, 0x5410, RZ ;  /* 0x000054100685e816 */ /* 0x000fe400000000ff */
[----:B------:R-:W-:Y:S01]  /*a9e0*/  MUFU.EX2 R6, R61 ;  /* 0x0000003d00067308 */ /* 0x000fe20000000800 */
[----:B------:R-:W-:-:S05]  /*a9f0*/  @!P5 HFMA2.BF16_V2 R193, -RZ.H0_H0, RZ.H0_H0, -R129.H0_H0 ;  /* 0x200000ffffc1d231 */ /* 0x000fca0000340981 */
[----:B------:R-:W-:Y:S02]  /*aa00*/  PRMT R251, R193, 0x7610, R251 ;  /* 0x00007610c1fb7816 */ /* 0x000fe400000000fb */
[----:B------:R-:W2:Y:S01]  /*aa10*/  MUFU.EX2 R9, R101 ;  /* 0x0000006500097308 */ /* 0x000ea20000000800 */
[----:B------:R-:W-:-:S07]  /*aa20*/  PRMT R193, R129, 0x5410, R128 ;  /* 0x0000541081c17816 */ /* 0x000fce0000000080 */
[----:B------:R-:W-:Y:S08]  /*aa30*/  MUFU.EX2 R14, R80 ;  /* 0x00000050000e7308 */ /* 0x000ff00000000800 */
[----:B------:R-:W-:Y:S08]  /*aa40*/  MUFU.EX2 R13, R87 ;  /* 0x00000057000d7308 */ /* 0x000ff00000000800 */
[----:B------:R-:W-:Y:S01]  /*aa50*/  MUFU.EX2 R8, R81 ;  /* 0x0000005100087308 */ /* 0x000fe20000000800 */
[----:B--2---:R-:W-:-:S02]  /*aa60*/  F2FP.BF16.F32.PACK_AB R69, R9, R10 ;  /* 0x0000000a0945723e */ /* 0x004fc400000010ff */
[----:B------:R-:W-:-:S05]  /*aa70*/  F2FP.BF16.F32.PACK_AB R86, R15, R16 ;  /* 0x000000100f56723e */ /* 0x000fca00000010ff */
[----:B------:R-:W-:Y:S08]  /*aa80*/  MUFU.EX2 R12, R88 ;  /* 0x00000058000c7308 */ /* 0x000ff00000000800 */
[----:B------:R-:W2:Y:S02]  /*aa90*/  MUFU.EX2 R11, R95 ;  /* 0x0000005f000b7308 */ /* 0x000ea40000000800 */
[----:B--2---:R-:W-:Y:S01]  /*aaa0*/  F2FP.BF16.F32.PACK_AB R24, R11, R12 ;  /* 0x0000000c0b18723e */ /* 0x004fe200000010ff */
[----:B----4-:R-:W-:-:S05]  /*aab0*/  @!P4 HFMA2.BF16_V2 R7, -RZ.H0_H0, RZ.H0_H0, -R128.H0_H0 ;  /* 0x200000ffff07c231 */ /* 0x010fca0000340980 */
[----:B------:R-:W-:Y:S01]  /*aac0*/  PRMT R239, R7, 0x7610, R239 ;  /* 0x0000761007ef7816 */ /* 0x000fe200000000ef */
[----:B------:R-:W-:Y:S01]  /*aad0*/  FADD.FTZ R7, R5, R19 ;  /* 0x0000001305077221 */ /* 0x000fe20000010000 */
[----:B------:R-:W-:-:S04]  /*aae0*/  F2FP.BF16.F32.PACK_AB R5, R4, R5 ;  /* 0x000000050405723e */ /* 0x000fc800000010ff */
[C---:B------:R-:W-:Y:S01]  /*aaf0*/  PRMT R130, R5.reuse, 0x7632, R130 ;  /* 0x0000763205827816 */ /* 0x040fe20000000082 */
[----:B------:R-:W-:Y:S01]  /*ab00*/  FADD.FTZ R19, R4, R7 ;  /* 0x0000000704137221 */ /* 0x000fe20000010000 */
[----:B------:R-:W-:Y:S01]  /*ab10*/  PRMT R131, R5, 0x7610, R131 ;  /* 0x0000761005837816 */ /* 0x000fe20000000083 */
[----:B------:R-:W2:Y:S02]  /*ab20*/  MUFU.EX2 R4, R63 ;  /* 0x0000003f00047308 */ /* 0x000ea40000000800 */
[----:B------:R-:W-:Y:S02]  /*ab30*/  @!P0 HFMA2.BF16_V2 R26, -RZ.H0_H0, RZ.H0_H0, -R130.H0_H0 ;  /* 0x200000ffff1a8231 */ /* 0x000fe40000340982 */
[----:B------:R-:W-:Y:S02]  /*ab40*/  @!P3 HFMA2.BF16_V2 R238, -RZ.H0_H0, RZ.H0_H0, -R127.H0_H0 ;  /* 0x200000ffffeeb231 */ /* 0x000fe4000034097f */
[----:B------:R-:W-:Y:S01]  /*ab50*/  @!P2 HFMA2.BF16_V2 R235, -RZ.H0_H0, RZ.H0_H0, -R132.H0_H0 ;  /* 0x200000ffffeba231 */ /* 0x000fe20000340984 */
[----:B------:R-:W-:Y:S01]  /*ab60*/  PRMT R5, R26, 0x7610, R5 ;  /* 0x000076101a057816 */ /* 0x000fe20000000005 */
[----:B------:R-:W-:Y:S01]  /*ab70*/  @!P1 HFMA2.BF16_V2 R33, -RZ.H0_H0, RZ.H0_H0, -R131.H0_H0 ;  /* 0x200000ffff219231 */ /* 0x000fe20000340983 */
[----:B------:R-:W-:-:S02]  /*ab80*/  PRMT R18, R238, 0x7610, R18 ;  /* 0x00007610ee127816 */ /* 0x000fc40000000012 */
[----:B------:R-:W-:Y:S02]  /*ab90*/  PRMT R252, R131, 0x5410, R130 ;  /* 0x0000541083fc7816 */ /* 0x000fe40000000082 */
[----:B------:R-:W-:Y:S02]  /*aba0*/  PRMT R17, R235, 0x7610, R17 ;  /* 0x00007610eb117816 */ /* 0x000fe40000000011 */
[----:B------:R-:W-:Y:S02]  /*abb0*/  PRMT R7, R33, 0x7610, R7 ;  /* 0x0000761021077816 */ /* 0x000fe40000000007 */
[----:B------:R-:W-:Y:S01]  /*abc0*/  @!P0 PRMT R130, R5, 0x5410, RZ ;  /* 0x0000541005828816 */ /* 0x000fe200000000ff */
[----:B------:R-:W-:Y:S01]  /*abd0*/  FADD.FTZ R5, R16, R28 ;  /* 0x0000001c10057221 */ /* 0x000fe20000010000 */
[----:B------:R-:W-:Y:S02]  /*abe0*/  @!P4 PRMT R128, R239, 0x5410, RZ ;  /* 0x00005410ef80c816 */ /* 0x000fe400000000ff */
[----:B------:R-:W-:-:S02]  /*abf0*/  PRMT R239, R127, 0x5410, R132 ;  /* 0x000054107fef7816 */ /* 0x000fc40000000084 */
[----:B------:R-:W-:Y:S01]  /*ac00*/  @!P3 PRMT R127, R18, 0x5410, RZ ;  /* 0x00005410127fb816 */ /* 0x000fe200000000ff */
[----:B------:R-:W-:Y:S01]  /*ac10*/  FADD.FTZ R18, R6, R27 ;  /* 0x0000001b06127221 */ /* 0x000fe20000010000 */
[----:B------:R-:W-:Y:S01]  /*ac20*/  @!P2 PRMT R132, R17, 0x5410, RZ ;  /* 0x000054101184a816 */ /* 0x000fe200000000ff */
[----:B------:R-:W-:Y:S01]  /*ac30*/  FADD.FTZ R17, R15, R5 ;  /* 0x000000050f117221 */ /* 0x000fe20000010000 */
[----:B------:R-:W-:Y:S02]  /*ac40*/  @!P1 PRMT R131, R7, 0x5410, RZ ;  /* 0x0000541007839816 */ /* 0x000fe400000000ff */
[----:B------:R-:W3:Y:S01]  /*ac50*/  MUFU.EX2 R7, R78 ;  /* 0x0000004e00077308 */ /* 0x000ee20000000800 */
[C---:B--2---:R-:W-:Y:S01]  /*ac60*/  FADD.FTZ R33, R4.reuse, R18 ;  /* 0x0000001204217221 */ /* 0x044fe20000010000 */
[----:B------:R-:W-:Y:S01]  /*ac70*/  F2FP.BF16.F32.PACK_AB R34, R4, R6 ;  /* 0x000000060422723e */ /* 0x000fe200000010ff */
[----:B------:R-:W-:Y:S01]  /*ac80*/  FADD.FTZ R4, R10, R17 ;  /* 0x000000110a047221 */ /* 0x000fe20000010000 */
[----:B------:R-:W-:-:S02]  /*ac90*/  IMAD.MOV.U32 R235, RZ, RZ, R234 ;  /* 0x000000ffffeb7224 */ /* 0x000fc400078e00ea */
[----:B------:R-:W-:Y:S01]  /*aca0*/  FADD.FTZ R6, R14, R23 ;  /* 0x000000170e067221 */ /* 0x000fe20000010000 */
[----:B------:R-:W-:Y:S01]  /*acb0*/  IMAD.MOV.U32 R234, RZ, RZ, R32 ;  /* 0x000000ffffea7224 */ /* 0x000fe200078e0020 */
[----:B------:R-:W2:Y:S01]  /*acc0*/  MUFU.EX2 R5, R75 ;  /* 0x0000004b00057308 */ /* 0x000ea20000000800 */
[----:B------:R-:W-:Y:S01]  /*acd0*/  FADD.FTZ R32, R9, R4 ;  /* 0x0000000409207221 */ /* 0x000fe20000010000 */
[----:B------:R-:W-:Y:S01]  /*ace0*/  FADD.FTZ R9, R13, R6 ;  /* 0x000000060d097221 */ /* 0x000fe20000010000 */
[----:B------:R-:W-:-:S05]  /*acf0*/  FADD.FTZ R6, R8, R19 ;  /* 0x0000001308067221 */ /* 0x000fca0000010000 */
[----:B------:R-:W4:Y:S01]  /*ad00*/  MUFU.EX2 R4, R72 ;  /* 0x0000004800047308 */ /* 0x000f220000000800 */
[C---:B---3--:R-:W-:Y:S01]  /*ad10*/  FADD.FTZ R6, R7.reuse, R6 ;  /* 0x0000000607067221 */ /* 0x048fe20000010000 */
[----:B------:R-:W-:Y:S01]  /*ad20*/  F2FP.BF16.F32.PACK_AB R19, R7, R8 ;  /* 0x000000080713723e */ /* 0x000fe200000010ff */
[----:B------:R-:W-:Y:S02]  /*ad30*/  VIADD R7, R52, 0x2 ;  /* 0x0000000234077836 */ /* 0x000fe40000000000 */
[----:B------:R-:W-:-:S03]  /*ad40*/  IMAD.MOV.U32 R238, RZ, RZ, R154 ;  /* 0x000000ffffee7224 */ /* 0x000fc600078e009a */
[----:B------:R-:W-:Y:S01]  /*ad50*/  LOP3.LUT R154, R195, R7, RZ, 0x3c, !PT ;  /* 0x00000007c39a7212 */ /* 0x000fe200078e3cff */
[----:B--2---:R-:W-:-:S04]  /*ad60*/  FADD.FTZ R6, R5, R6 ;  /* 0x0000000605067221 */ /* 0x004fc80000010000 */
[C---:B----4-:R-:W-:Y:S01]  /*ad70*/  FADD.FTZ R16, R4.reuse, R6 ;  /* 0x0000000604107221 */ /* 0x050fe20000010000 */
[----:B------:R-:W-:Y:S02]  /*ad80*/  F2FP.BF16.F32.PACK_AB R22, R4, R5 ;  /* 0x000000050416723e */ /* 0x000fe400000010ff */
[----:B------:R-:W-:-:S05]  /*ad90*/  LOP3.LUT R4, R154, R177, RZ, 0x3c, !PT ;  /* 0x000000b19a047212 */ /* 0x000fca00078e3cff */
[----:B------:R-:W-:-:S05]  /*ada0*/  IMAD.WIDE.U32 R26, R4, -0x326172a9, RZ ;  /* 0xcd9e8d57041a7825 */ /* 0x000fca00078e00ff */
[----:B------:R-:W-:Y:S02]  /*adb0*/  LOP3.LUT R4, R27, R224, R196, 0x96, !PT ;  /* 0x000000e01b047212 */ /* 0x000fe400078e96c4 */
[----:B------:R-:W-:-:S03]  /*adc0*/  LOP3.LUT R6, R21, R221, R26, 0x96, !PT ;  /* 0x000000dd15067212 */ /* 0x000fc600078e961a */
[----:B------:R-:W-:-:S04]  /*add0*/  IMAD.WIDE.U32 R4, R4, -0x2daee0ad, RZ ;  /* 0xd2511f5304047825 */ /* 0x000fc800078e00ff */
[----:B------:R-:W-:-:S04]  /*ade0*/  IMAD.WIDE.U32 R6, R6, -0x2daee0ad, RZ ;  /* 0xd2511f5306067825 */ /* 0x000fc800078e00ff */
[----:B------:R-:W-:Y:S01]  /*adf0*/  FADD.FTZ R9, R12, R9 ;  /* 0x000000090c097221 */ /* 0x000fe20000010000 */
[----:B------:R-:W-:Y:S02]  /*ae00*/  LOP3.LUT R10, R5, R225, R178, 0x96, !PT ;  /* 0x000000e1050a7212 */ /* 0x000fe400078e96b2 */
[----:B------:R-:W-:Y:S01]  /*ae10*/  LOP3.LUT R8, R7, R226, R4, 0x96, !PT ;  /* 0x000000e207087212 */ /* 0x000fe200078e9604 */
[----:B------:R-:W-:Y:S02]  /*ae20*/  FADD.FTZ R18, R11, R9 ;  /* 0x000000090b127221 */ /* 0x000fe40000010000 */
        /* <DEDUP_REMOVED lines=21> */
[----:B------:R-:W-:Y:S01]  /*af80*/  LOP3.LUT R6, R4, 0xff, RZ, 0xc0, !PT ;  /* 0x000000ff04067812 */ /* 0x000fe200078ec0ff */
[----:B------:R-:W2:Y:S01]  /*af90*/  MUFU.EX2 R11, R97 ;  /* 0x00000061000b7308 */ /* 0x000ea20000000800 */
[----:B------:R-:W-:Y:S02]  /*afa0*/  LOP3.LUT R7, R7, 0xff, RZ, 0xc0, !PT ;  /* 0x000000ff07077812 */ /* 0x000fe400078ec0ff */
[----:B------:R-:W-:Y:S02]  /*afb0*/  ISETP.GE.U32.AND P2, PT, R199, R6, PT ;  /* 0x00000006c700720c */ /* 0x000fe40003f46070 */
[----:B------:R-:W-:-:S03]  /*afc0*/  SHF.R.U32.HI R6, RZ, 0x10, R4 ;  /* 0x00000010ff067819 */ /* 0x000fc60000011604 */
[----:B------:R-:W3:Y:S01]  /*afd0*/  MUFU.EX2 R8, R67 ;  /* 0x0000004300087308 */ /* 0x000ee20000000800 */
[----:B------:R-:W-:Y:S02]  /*afe0*/  @!P5 PRMT R129, R251, 0x5410, RZ ;  /* 0x00005410fb81d816 */ /* 0x000fe400000000ff */
[----:B------:R-:W-:Y:S01]  /*aff0*/  F2FP.BF16.F32.PACK_AB R23, R13, R14 ;  /* 0x0000000e0d17723e */ /* 0x000fe200000010ff */
[----:B------:R1:W4:Y:S01]  /*b000*/  LDL.LU.S16 R251, [R1+0x54] ;  /* 0x0000540001fb7983 */ /* 0x0003220000300600 */
[----:B------:R-:W-:Y:S02]  /*b010*/  ISETP.GE.U32.AND P5, PT, R199, R7, PT ;  /* 0x00000007c700720c */ /* 0x000fe40003fa6070 */
[----:B------:R-:W-:Y:S01]  /*b020*/  LOP3.LUT R14, R4, 0xffff, RZ, 0xc0, !PT ;  /* 0x0000ffff040e7812 */ /* 0x000fe200078ec0ff */
[----:B------:R-:W3:Y:S01]  /*b030*/  MUFU.EX2 R9, R102 ;  /* 0x0000006600097308 */ /* 0x000ee20000000800 */
[----:B------:R-:W-:Y:S01]  /*b040*/  SHF.R.U32.HI R4, RZ, 0x18, R4 ;  /* 0x00000018ff047819 */ /* 0x000fe20000011604 */
[----:B------:R1:W4:Y:S01]  /*b050*/  LDL.LU.S16 R28, [R1+0x50] ;  /* 0x00005000011c7983 */ /* 0x0003220000300600 */
[----:B------:R-:W-:-:S05]  /*b060*/  LOP3.LUT R5, R6, 0xff, RZ, 0xc0, !PT ;  /* 0x000000ff06057812 */ /* 0x000fca00078ec0ff */
[----:B------:R-:W1:Y:S01]  /*b070*/  MUFU.EX2 R7, R65 ;  /* 0x0000004100077308 */ /* 0x000e620000000800 */
[C---:B------:R-:W-:Y:S02]  /*b080*/  ISETP.GE.U32.AND P1, PT, R199.reuse, R4, PT ;  /* 0x00000004c700720c */ /* 0x040fe40003f26070 */
[----:B------:R-:W-:Y:S01]  /*b090*/  ISETP.GE.U32.AND P6, PT, R199, R5, PT ;  /* 0x00000005c700720c */ /* 0x000fe20003fc6070 */
[----:B------:R-:W-:-:S05]  /*b0a0*/  IMAD.WIDE.U32 R4, R12, -0x2daee0ad, RZ ;  /* 0xd2511f530c047825 */ /* 0x000fca00078e00ff */
[----:B------:R-:W-:Y:S02]  /*b0b0*/  LOP3.LUT R6, R5, R231, R10, 0x96, !PT ;  /* 0x000000e705067212 */ /* 0x000fe400078e960a */
[C---:B------:R-:W-:Y:S01]  /*b0c0*/  LOP3.LUT R17, R4.reuse, 0xffff, RZ, 0xc0, !PT ;  /* 0x0000ffff04117812 */ /* 0x040fe200078ec0ff */
[----:B--2---:R-:W-:Y:S01]  /*b0d0*/  FADD.FTZ R5, R11, R18 ;  /* 0x000000120b057221 */ /* 0x004fe20000010000 */
[----:B------:R-:W-:Y:S02]  /*b0e0*/  LOP3.LUT R13, R4, 0xff, RZ, 0xc0, !PT ;  /* 0x000000ff040d7812 */ /* 0x000fe400078ec0ff */
[--C-:B------:R-:W-:Y:S02]  /*b0f0*/  SHF.R.U32.HI R15, RZ, 0x10, R4.reuse ;  /* 0x00000010ff0f7819 */ /* 0x100fe40000011604 */
[----:B------:R-:W-:Y:S01]  /*b100*/  SHF.R.U32.HI R10, RZ, 0x18, R4 ;  /* 0x00000018ff0a7819 */ /* 0x000fe20000011604 */
[----:B---3--:R-:W-:Y:S01]  /*b110*/  FADD.FTZ R4, R8, R16 ;  /* 0x0000001008047221 */ /* 0x008fe20000010000 */
[----:B------:R-:W-:-:S02]  /*b120*/  FADD.FTZ R12, R9, R5 ;  /* 0x00000005090c7221 */ /* 0x000fc40000010000 */
[----:B------:R2:W3:Y:S01]  /*b130*/  LDL.LU.S16 R5, [R1+0x4c] ;  /* 0x00004c0001057983 */ /* 0x0004e20000300600 */
[----:B-1----:R-:W-:-:S03]  /*b140*/  FADD.FTZ R18, R7, R4 ;  /* 0x0000000407127221 */ /* 0x002fc60000010000 */
[----:B------:R2:W2:Y:S01]  /*b150*/  LDL.LU.S16 R4, [R1+0x48] ;  /* 0x0000480001047983 */ /* 0x0004a20000300600 */
[----:B------:R-:W-:Y:S02]  /*b160*/  PRMT R114, R23, 0x7610, R114 ;  /* 0x0000761017727816 */ /* 0x000fe40000000072 */
[----:B------:R-:W-:Y:S02]  /*b170*/  PRMT R110, R19, 0x7610, R110 ;  /* 0x00007610136e7816 */ /* 0x000fe4000000006e */
[----:B------:R-:W-:-:S03]  /*b180*/  F2FP.BF16.F32.PACK_AB R16, R7, R8 ;  /* 0x000000080710723e */ /* 0x000fc600000010ff */
[----:B----4-:R-:W-:-:S05]  /*b190*/  @!P5 HFMA2.BF16_V2 R251, -RZ.H0_H0, RZ.H0_H0, -R110.H0_H0 ;  /* 0x200000fffffbd231 */ /* 0x010fca000034096e */
[----:B------:R-:W-:Y:S01]  /*b1a0*/  PRMT R7, R251, 0x7610, R7 ;  /* 0x00007610fb077816 */ /* 0x000fe20000000007 */
[----:B--2---:R-:W-:-:S05]  /*b1b0*/  @!P4 HFMA2.BF16_V2 R4, -RZ.H0_H0, RZ.H0_H0, -R114.H0_H0 ;  /* 0x200000ffff04c231 */ /* 0x004fca0000340972 */
[----:B------:R-:W-:Y:S02]  /*b1c0*/  PRMT R207, R4, 0x7610, R207 ;  /* 0x0000761004cf7816 */ /* 0x000fe400000000cf */
[--C-:B------:R-:W-:Y:S02]  /*b1d0*/  SHF.R.U32.HI R4, RZ, 0x8, R14.reuse ;  /* 0x00000008ff047819 */ /* 0x100fe4000001160e */
[----:B------:R-:W-:Y:S02]  /*b1e0*/  PRMT R14, R207, 0x7610, R14 ;  /* 0x00007610cf0e7816 */ /* 0x000fe4000000000e */
[----:B------:R-:W2:Y:S04]  /*b1f0*/  LDL.LU R207, [R1+0x42c] ;  /* 0x00042c0001cf7983 */ /* 0x000ea80000300800 */
[----:B------:R1:W4:Y:S01]  /*b200*/  LDL.LU.S16 R251, [R1+0x58] ;  /* 0x0000580001fb7983 */ /* 0x0003220000300600 */
[----:B------:R-:W-:-:S02]  /*b210*/  PRMT R113, R23, 0x7632, R113 ;  /* 0x0000763217717816 */ /* 0x000fc40000000071 */
[----:B------:R-:W-:Y:S02]  /*b220*/  LOP3.LUT R4, R4, 0xffff, RZ, 0xc0, !PT ;  /* 0x0000ffff04047812 */ /* 0x000fe400078ec0ff */
[----:B------:R-:W-:Y:S01]  /*b230*/  PRMT R115, R19, 0x7632, R115 ;  /* 0x0000763213737816 */ /* 0x000fe20000000073 */
[----:B---3--:R-:W-:Y:S01]  /*b240*/  @!P3 HFMA2.BF16_V2 R5, -RZ.H0_H0, RZ.H0_H0, -R113.H0_H0 ;  /* 0x200000ffff05b231 */ /* 0x008fe20000340971 */
[----:B------:R-:W-:Y:S01]  /*b250*/  PRMT R23, R114, 0x5410, R113 ;  /* 0x0000541072177816 */ /* 0x000fe20000000071 */
[----:B------:R1:W3:Y:S01]  /*b260*/  LDL.LU.S16 R19, [R1+0x5c] ;  /* 0x00005c0001137983 */ /* 0x0002e20000300600 */
[----:B------:R-:W-:Y:S01]  /*b270*/  @!P4 PRMT R114, R14, 0x5410, RZ ;  /* 0x000054100e72c816 */ /* 0x000fe200000000ff */
[----:B------:R-:W-:Y:S01]  /*b280*/  @!P0 HFMA2.BF16_V2 R28, -RZ.H0_H0, RZ.H0_H0, -R115.H0_H0 ;  /* 0x200000ffff1c8231 */ /* 0x000fe20000340973 */
[----:B------:R-:W-:Y:S02]  /*b290*/  ISETP.GE.U32.AND P4, PT, R199, R4, PT ;  /* 0x00000004c700720c */ /* 0x000fe40003f86070 */
[----:B------:R-:W-:-:S02]  /*b2a0*/  PRMT R4, R5, 0x7610, R4 ;  /* 0x0000761005047816 */ /* 0x000fc40000000004 */
[----:B------:R-:W-:Y:S02]  /*b2b0*/  PRMT R8, R28, 0x7610, R8 ;  /* 0x000076101c087816 */ /* 0x000fe40000000008 */
[----:B------:R-:W-:Y:S02]  /*b2c0*/  @!P3 PRMT R113, R4, 0x5410, RZ ;  /* 0x000054100471b816 */ /* 0x000fe400000000ff */
[----:B------:R-:W-:Y:S02]  /*b2d0*/  ISETP.GE.U32.AND P3, PT, R199, R13, PT ;  /* 0x0000000dc700720c */ /* 0x000fe40003f66070 */
[----:B------:R-:W-:Y:S02]  /*b2e0*/  PRMT R13, R110, 0x5410, R115 ;  /* 0x000054106e0d7816 */ /* 0x000fe40000000073 */
[----:B------:R-:W-:Y:S02]  /*b2f0*/  @!P5 PRMT R110, R7, 0x5410, RZ ;  /* 0x00005410076ed816 */ /* 0x000fe400000000ff */
[----:B------:R-:W-:-:S02]  /*b300*/  PRMT R109, R24, 0x7610, R109 ;  /* 0x00007610186d7816 */ /* 0x000fc4000000006d */
[----:B------:R-:W-:Y:S02]  /*b310*/  SHF.R.U32.HI R7, RZ, 0x10, R6 ;  /* 0x00000010ff077819 */ /* 0x000fe40000011606 */
[----:B------:R-:W-:Y:S02]  /*b320*/  @!P0 PRMT R115, R8, 0x5410, RZ ;  /* 0x0000541008738816 */ /* 0x000fe400000000ff */
[----:B------:R-:W-:Y:S02]  /*b330*/  ISETP.GE.U32.AND P0, PT, R199, R10, PT ;  /* 0x0000000ac700720c */ /* 0x000fe40003f06070 */
[----:B------:R1:W2:Y:S01]  /*b340*/  LDL.LU.S16 R10, [R1+0x60] ;  /* 0x00006000010a7983 */ /* 0x0002a20000300600 */
[----:B------:R-:W-:Y:S02]  /*b350*/  LOP3.LUT R7, R7, 0xff, RZ, 0xc0, !PT ;  /* 0x000000ff07077812 */ /* 0x000fe400078ec0ff */
[----:B------:R-:W-:Y:S02]  /*b360*/  PRMT R126, R24, 0x7632, R126 ;  /* 0x00007632187e7816 */ /* 0x000fe4000000007e */
[----:B------:R-:W-:Y:S01]  /*b370*/  ISETP.GE.U32.AND P5, PT, R199, R7, PT ;  /* 0x00000007c700720c */ /* 0x000fe20003fa6070 */
[----:B------:R-:W-:Y:S01]  /*b380*/  IMAD.MOV.U32 R28, RZ, RZ, R252 ;  /* 0x000000ffff1c7224 */ /* 0x000fe200078e00fc */
[----:B------:R-:W-:Y:S01]  /*b390*/  PRMT R252, R109, 0x5410, R126 ;  /* 0x000054106dfc7816 */ /* 0x000fe2000000007e */
[----:B----4-:R-:W-:-:S05]  /*b3a0*/  @!P2 HFMA2.BF16_V2 R251, -RZ.H0_H0, RZ.H0_H0, -R109.H0_H0 ;  /* 0x200000fffffba231 */ /* 0x010fca000034096d */
[----:B------:R-:W-:-:S04]  /*b3b0*/  PRMT R7, R251, 0x7610, R7 ;  /* 0x00007610fb077816 */ /* 0x000fc80000000007 */
[----:B------:R-:W-:Y:S02]  /*b3c0*/  @!P2 PRMT R109, R7, 0x5410, RZ ;  /* 0x00005410076da816 */ /* 0x000fe400000000ff */
[----:B------:R1:W4:Y:S01]  /*b3d0*/  LDL.LU.S16 R7, [R1+0x64] ;  /* 0x0000640001077983 */ /* 0x0003220000300600 */
[----:B------:R-:W3:Y:S08]  /*b3e0*/  MUFU.EX2 R5, R105 ;  /* 0x0000006900057308 */ /* 0x000ef00000000800 */
[----:B------:R-:W1:Y:S01]  /*b3f0*/  MUFU.EX2 R4, R106 ;  /* 0x0000006a00047308 */ /* 0x000e620000000800 */
[----:B------:R-:W-:-:S02]  /*b400*/  PRMT R125, R22, 0x7632, R125 ;  /* 0x00007632167d7816 */ /* 0x000fc4000000007d */
[----:B------:R-:W-:Y:S01]  /*b410*/  PRMT R124, R22, 0x7610, R124 ;  /* 0x00007610167c7816 */ /* 0x000fe2000000007c */
[----:B---3--:R-:W-:Y:S02]  /*b420*/  FADD.FTZ R8, R5, R12 ;  /* 0x0000000c05087221 */ /* 0x008fe40000010000 */
[----:B--2---:R-:W-:Y:S01]  /*b430*/  @!P1 HFMA2.BF16_V2 R10, -RZ.H0_H0, RZ.H0_H0, -R125.H0_H0 ;  /* 0x200000ffff0a9231 */ /* 0x004fe2000034097d */
[----:B-1----:R-:W-:-:S04]  /*b440*/  F2FP.BF16.F32.PACK_AB R12, R4, R5 ;  /* 0x00000005040c723e */ /* 0x002fc800000010ff */
[----:B------:R-:W-:Y:S02]  /*b450*/  PRMT R5, R10, 0x7610, R5 ;  /* 0x000076100a057816 */ /* 0x000fe40000000005 */
[----:B------:R-:W-:Y:S02]  /*b460*/  PRMT R251, R124, 0x5410, R125 ;  /* 0x000054107cfb7816 */ /* 0x000fe4000000007d */
[----:B------:R-:W-:Y:S02]  /*b470*/  @!P1 PRMT R125, R5, 0x5410, RZ ;  /* 0x00005410057d9816 */ /* 0x000fe400000000ff */
[----:B------:R1:W2:Y:S01]  /*b480*/  LDL.LU.S16 R5, [R1+0x68] ;  /* 0x0000680001057983 */ /* 0x0002a20000300600 */
[----:B------:R-:W-:Y:S01]  /*b490*/  FADD.FTZ R14, R4, R8 ;  /* 0x00000008040e7221 */ /* 0x000fe20000010000 */
[----:B------:R-:W-:Y:S01]  /*b4a0*/  F2FP.BF16.F32.PACK_AB R9, R9, R11 ;  /* 0x0000000b0909723e */ /* 0x000fe200000010ff */
[----:B------:R3:W-:Y:S03]  /*b4b0*/  MUFU.EX2 R10, R123 ;  /* 0x0000007b000a7308 */ /* 0x0007e60000000800 */
[----:B------:R-:W-:-:S02]  /*b4c0*/  PRMT R122, R9, 0x7632, R122 ;  /* 0x00007632097a7816 */ /* 0x000fc4000000007a */
[----:B---3--:R-:W-:Y:S01]  /*b4d0*/  PRMT R123, R9, 0x7610, R123 ;  /* 0x00007610097b7816 */ /* 0x008fe2000000007b */
[----:B----4-:R-:W-:-:S05]  /*b4e0*/  @!P6 HFMA2.BF16_V2 R7, -RZ.H0_H0, RZ.H0_H0, -R124.H0_H0 ;  /* 0x200000ffff07e231 */ /* 0x010fca000034097c */
[----:B------:R-:W-:-:S04]  /*b4f0*/  PRMT R8, R7, 0x7610, R8 ;  /* 0x0000761007087816 */ /* 0x000fc80000000008 */
[----:B------:R-:W-:Y:S01]  /*b500*/  @!P6 PRMT R124, R8, 0x5410, RZ ;  /* 0x00005410087ce816 */ /* 0x000fe200000000ff */
[----:B------:R-:W-:Y:S02]  /*b510*/  IMAD.MOV.U32 R8, RZ, RZ, R234 ;  /* 0x000000ffff087224 */ /* 0x000fe400078e00ea */
[----:B------:R1:W3:Y:S04]  /*b520*/  LDL.LU.S16 R234, [R1+0x70] ;  /* 0x0000700001ea7983 */ /* 0x0002e80000300600 */
[----:B------:R1:W4:Y:S04]  /*b530*/  LDL.LU.S16 R22, [R1+0x6c] ;  /* 0x00006c0001167983 */ /* 0x0003280000300600 */
[----:B------:R1:W4:Y:S01]  /*b540*/  LDL.LU.S16 R9, [R1+0x74] ;  /* 0x0000740001097983 */ /* 0x0003220000300600 */
[----:B------:R-:W-:Y:S01]  /*b550*/  @!P4 HFMA2.BF16_V2 R19, -RZ.H0_H0, RZ.H0_H0, -R126.H0_H0 ;  /* 0x200000ffff13c231 */ /* 0x000fe2000034097e */
[----:B------:R-:W-:-:S04]  /*b560*/  LOP3.LUT R4, R6, 0xff, RZ, 0xc0, !PT ;  /* 0x000000ff06047812 */ /* 0x000fc800078ec0ff */
[----:B------:R-:W-:Y:S02]  /*b570*/  ISETP.GE.U32.AND P2, PT, R199, R4, PT ;  /* 0x00000004c700720c */ /* 0x000fe40003f46070 */
[----:B------:R-:W-:Y:S02]  /*b580*/  PRMT R11, R19, 0x7610, R11 ;  /* 0x00007610130b7816 */ /* 0x000fe4000000000b */
[----:B------:R-:W-:Y:S02]  /*b590*/  SHF.R.U32.HI R4, RZ, 0x18, R6 ;  /* 0x00000018ff047819 */ /* 0x000fe40000011606 */
[----:B------:R-:W-:Y:S02]  /*b5a0*/  @!P4 PRMT R126, R11, 0x5410, RZ ;  /* 0x000054100b7ec816 */ /* 0x000fe400000000ff */
[----:B------:R-:W-:Y:S02]  /*b5b0*/  ISETP.GE.U32.AND P4, PT, R199, R4, PT ;  /* 0x00000004c700720c */ /* 0x000fe40003f86070 */
[----:B------:R-:W-:-:S02]  /*b5c0*/  LOP3.LUT R4, R15, 0xff, RZ, 0xc0, !PT ;  /* 0x000000ff0f047812 */ /* 0x000fc400078ec0ff */
[----:B------:R-:W-:Y:S02]  /*b5d0*/  LOP3.LUT R6, R6, 0xffff, RZ, 0xc0, !PT ;  /* 0x0000ffff06067812 */ /* 0x000fe400078ec0ff */
[----:B------:R-:W-:Y:S02]  /*b5e0*/  ISETP.GE.U32.AND P1, PT, R199, R4, PT ;  /* 0x00000004c700720c */ /* 0x000fe40003f26070 */
[----:B------:R-:W-:-:S04]  /*b5f0*/  SHF.R.U32.HI R4, RZ, 0x8, R6 ;  /* 0x00000008ff047819 */ /* 0x000fc80000011606 */
[----:B------:R-:W-:Y:S01]  /*b600*/  LOP3.LUT R4, R4, 0xffff, RZ, 0xc0, !PT ;  /* 0x0000ffff04047812 */ /* 0x000fe200078ec0ff */
[----:B--2---:R-:W-:-:S03]  /*b610*/  @!P2 HFMA2.BF16_V2 R5, -RZ.H0_H0, RZ.H0_H0, -R123.H0_H0 ;  /* 0x200000ffff05a231 */ /* 0x004fc6000034097b */
[----:B------:R-:W-:Y:S02]  /*b620*/  ISETP.GE.U32.AND P6, PT, R199, R4, PT ;  /* 0x00000004c700720c */ /* 0x000fe40003fc6070 */
[----:B------:R-:W-:Y:S02]  /*b630*/  SHF.R.U32.HI R4, RZ, 0x8, R17 ;  /* 0x00000008ff047819 */ /* 0x000fe40000011611 */
[----:B------:R-:W-:Y:S02]  /*b640*/  PRMT R207, R5, 0x7610, R207 ;  /* 0x0000761005cf7816 */ /* 0x000fe400000000cf */
[----:B------:R-:W-:Y:S01]  /*b650*/  LOP3.LUT R4, R4, 0xffff, RZ, 0xc0, !PT ;  /* 0x0000ffff04047812 */ /* 0x000fe200078ec0ff */
[----:B------:R-:W2:Y:S01]  /*b660*/  MUFU.EX2 R5, R93 ;  /* 0x0000005d00057308 */ /* 0x000ea20000000800 */
[----:B------:R-:W-:Y:S02]  /*b670*/  PRMT R19, R123, 0x5410, R122 ;  /* 0x000054107b137816 */ /* 0x000fe4000000007a */
[----:B------:R-:W-:-:S02]  /*b680*/  PRMT R118, R16, 0x7632, R118 ;  /* 0x0000763210767816 */ /* 0x000fc40000000076 */
[----:B------:R-:W-:Y:S02]  /*b690*/  @!P2 PRMT R123, R207, 0x5410, RZ ;  /* 0x00005410cf7ba816 */ /* 0x000fe400000000ff */
[----:B------:R-:W-:Y:S01]  /*b6a0*/  PRMT R119, R16, 0x7610, R119 ;  /* 0x0000761010777816 */ /* 0x000fe20000000077 */
[----:B------:R-:W2:Y:S01]  /*b6b0*/  LDL.LU R207, [R1+0x428] ;  /* 0x0004280001cf7983 */ /* 0x000ea20000300800 */
[----:B------:R-:W-:Y:S02]  /*b6c0*/  ISETP.GE.U32.AND P2, PT, R199, R4, PT ;  /* 0x00000004c700720c */ /* 0x000fe40003f46070 */
[----:B------:R-:W1:Y:S01]  /*b6d0*/  MUFU.EX2 R4, R98 ;  /* 0x0000006200047308 */ /* 0x000e620000000800 */
[----:B---3--:R-:W-:Y:S02]  /*b6e0*/  @!P5 HFMA2.BF16_V2 R234, -RZ.H0_H0, RZ.H0_H0, -R119.H0_H0 ;  /* 0x200000ffffead231 */ /* 0x008fe40000340977 */
[----:B----4-:R-:W-:-:S03]  /*b6f0*/  @!P4 HFMA2.BF16_V2 R22, -RZ.H0_H0, RZ.H0_H0, -R118.H0_H0 ;  /* 0x200000ffff16c231 */ /* 0x010fc60000340976 */
[----:B------:R-:W-:Y:S01]  /*b700*/  PRMT R15, R234, 0x7610, R15 ;  /* 0x00007610ea0f7816 */ /* 0x000fe2000000000f */
[----:B------:R-:W-:Y:S01]  /*b710*/  @!P6 HFMA2.BF16_V2 R9, -RZ.H0_H0, RZ.H0_H0, -R122.H0_H0 ;  /* 0x200000ffff09e231 */ /* 0x000fe2000034097a */
[----:B------:R-:W-:Y:S01]  /*b720*/  PRMT R6, R22, 0x7610, R6 ;  /* 0x0000761016067816 */ /* 0x000fe20000000006 */
[----:B------:R-:W-:Y:S01]  /*b730*/  IMAD.MOV.U32 R234, RZ, RZ, R0 ;  /* 0x000000ffffea7224 */ /* 0x000fe200078e0000 */
[----:B------:R-:W-:Y:S02]  /*b740*/  PRMT R0, R119, 0x5410, R118 ;  /* 0x0000541077007816 */ /* 0x000fe40000000076 */
[----:B------:R-:W-:Y:S02]  /*b750*/  PRMT R16, R9, 0x7610, R16 ;  /* 0x0000761009107816 */ /* 0x000fe40000000010 */
[----:B------:R-:W-:Y:S01]  /*b760*/  @!P4 PRMT R118, R6, 0x5410, RZ ;  /* 0x000054100676c816 */ /* 0x000fe200000000ff */
[----:B--2---:R-:W-:Y:S01]  /*b770*/  FADD.FTZ R6, R5, R18 ;  /* 0x0000001205067221 */ /* 0x004fe20000010000 */
[----:B------:R-:W-:Y:S01]  /*b780*/  @!P6 PRMT R122, R16, 0x5410, RZ ;  /* 0x00005410107ae816 */ /* 0x000fe200000000ff */
[----:B------:R2:W-:Y:S01]  /*b790*/  MUFU.EX2 R9, R157 ;  /* 0x0000009d00097308 */ /* 0x0005e20000000800 */
[----:B------:R-:W-:Y:S01]  /*b7a0*/  @!P5 PRMT R119, R15, 0x5410, RZ ;  /* 0x000054100f77d816 */ /* 0x000fe200000000ff */
[----:B------:R-:W-:-:S02]  /*b7b0*/  IMAD.MOV.U32 R16, RZ, RZ, R203 ;  /* 0x000000ffff107224 */ /* 0x000fc400078e00cb */
[----:B------:R3:W4:Y:S01]  /*b7c0*/  LDL.LU.S16 R203, [R1+0x78] ;  /* 0x0000780001cb7983 */ /* 0x0007220000300600 */
[----:B------:R-:W-:Y:S02]  /*b7d0*/  IMAD.MOV.U32 R15, RZ, RZ, R13 ;  /* 0x000000ffff0f7224 */ /* 0x000fe400078e000d */
[C---:B-1----:R-:W-:Y:S01]  /*b7e0*/  FADD.FTZ R13, R4.reuse, R6 ;  /* 0x00000006040d7221 */ /* 0x042fe20000010000 */
[----:B--2---:R-:W-:Y:S02]  /*b7f0*/  IMAD.MOV.U32 R157, RZ, RZ, R209 ;  /* 0x000000ffff9d7224 */ /* 0x004fe400078e00d1 */
[----:B------:R3:W2:Y:S04]  /*b800*/  LDL.LU.S16 R209, [R1+0x84] ;  /* 0x0000840001d17983 */ /* 0x0006a80000300600 */
[----:B------:R3:W3:Y:S01]  /*b810*/  LDL.LU.S16 R6, [R1+0x7c] ;  /* 0x00007c0001067983 */ /* 0x0006e20000300600 */
[----:B------:R-:W-:-:S04]  /*b820*/  F2FP.BF16.F32.PACK_AB R4, R4, R5 ;  /* 0x000000050404723e */ /* 0x000fc800000010ff */
[C---:B------:R-:W-:Y:S02]  /*b830*/  PRMT R112, R4.reuse, 0x7610, R112 ;  /* 0x0000761004707816 */ /* 0x040fe40000000070 */
[----:B------:R-:W-:Y:S02]  /*b840*/  PRMT R111, R4, 0x7632, R111 ;  /* 0x00007632046f7816 */ /* 0x000fe4000000006f */
[----:B------:R1:W2:Y:S01]  /*b850*/  LDL.LU.S16 R4, [R1+0x80] ;  /* 0x0000800001047983 */ /* 0x0002a20000300600 */
[----:B------:R1:W-:Y:S01]  /*b860*/  MUFU.EX2 R11, R117 ;  /* 0x00000075000b7308 */ /* 0x0003e20000000800 */
[C---:B------:R-:W-:Y:S02]  /*b870*/  PRMT R116, R12.reuse, 0x7632, R116 ;  /* 0x000076320c747816 */ /* 0x040fe40000000074 */
[----:B-1----:R-:W-:-:S05]  /*b880*/  PRMT R117, R12, 0x7610, R117 ;  /* 0x000076100c757816 */ /* 0x002fca0000000075 */
[----:B------:R-:W1:Y:S01]  /*b890*/  MUFU.EX2 R7, R156 ;  /* 0x0000009c00077308 */ /* 0x000e620000000800 */
[----:B------:R-:W-:-:S07]  /*b8a0*/  IMAD.MOV.U32 R22, RZ, RZ, R8 ;  /* 0x000000ffff167224 */ /* 0x000fce00078e0008 */
[----:B------:R-:W2:Y:S01]  /*b8b0*/  MUFU.EX2 R8, R103 ;  /* 0x0000006700087308 */ /* 0x000ea20000000800 */
[----:B-1----:R-:W-:Y:S02]  /*b8c0*/  F2FP.BF16.F32.PACK_AB R18, R7, R11 ;  /* 0x0000000b0712723e */ /* 0x002fe400000010ff */
[----:B------:R-:W-:Y:S01]  /*b8d0*/  F2FP.BF16.F32.PACK_AB R25, R9, R10 ;  /* 0x0000000a0919723e */ /* 0x000fe200000010ff */
[----:B----4-:R-:W-:-:S05]  /*b8e0*/  @!P2 HFMA2.BF16_V2 R203, -RZ.H0_H0, RZ.H0_H0, -R116.H0_H0 ;  /* 0x200000ffffcba231 */ /* 0x010fca0000340974 */
[----:B------:R-:W-:Y:S02]  /*b8f0*/  PRMT R5, R203, 0x7610, R5 ;  /* 0x00007610cb057816 */ /* 0x000fe40000000005 */
[----:B------:R-:W-:Y:S01]  /*b900*/  PRMT R203, R117, 0x5410, R116 ;  /* 0x0000541075cb7816 */ /* 0x000fe20000000074 */
[----:B---3--:R-:W-:-:S05]  /*b910*/  @!P3 HFMA2.BF16_V2 R6, -RZ.H0_H0, RZ.H0_H0, -R117.H0_H0 ;  /* 0x200000ffff06b231 */ /* 0x008fca0000340975 */
[----:B------:R-:W-:-:S04]  /*b920*/  PRMT R207, R6, 0x7610, R207 ;  /* 0x0000761006cf7816 */ /* 0x000fc800000000cf */
[----:B------:R-:W-:Y:S02]  /*b930*/  @!P3 PRMT R117, R207, 0x5410, RZ ;  /* 0x00005410cf75b816 */ /* 0x000fe400000000ff */
[----:B------:R-:W3:Y:S01]  /*b940*/  LDL.LU R207, [R1+0x424] ;  /* 0x0004240001cf7983 */ /* 0x000ee20000300800 */
[----:B--2---:R-:W-:Y:S01]  /*b950*/  @!P0 HFMA2.BF16_V2 R4, -RZ.H0_H0, RZ.H0_H0, -R111.H0_H0 ;  /* 0x200000ffff048231 */ /* 0x004fe2000034096f */
[----:B------:R-:W1:Y:S01]  /*b960*/  MUFU.EX2 R6, R107 ;  /* 0x0000006b00067308 */ /* 0x000e620000000800 */
[----:B------:R-:W-:-:S03]  /*b970*/  @!P2 PRMT R116, R5, 0x5410, RZ ;  /* 0x000054100574a816 */ /* 0x000fc600000000ff */
[----:B------:R-:W-:Y:S01]  /*b980*/  PRMT R12, R4, 0x7610, R12 ;  /* 0x00007610040c7816 */ /* 0x000fe2000000000c */
[----:B------:R-:W-:-:S03]  /*b990*/  FADD.FTZ R4, R11, R14 ;  /* 0x0000000e0b047221 */ /* 0x000fc60000010000 */
[----:B------:R2:W4:Y:S02]  /*b9a0*/  MUFU.EX2 R5, R153 ;  /* 0x0000009900057308 */ /* 0x0005240000000800 */
[----:B--2---:R-:W-:Y:S01]  /*b9b0*/  IMAD.MOV.U32 R153, RZ, RZ, R234 ;  /* 0x000000ffff997224 */ /* 0x004fe200078e00ea */
[----:B------:R-:W-:Y:S02]  /*b9c0*/  PRMT R234, R112, 0x5410, R111 ;  /* 0x0000541070ea7816 */ /* 0x000fe4000000006f */
[----:B------:R-:W-:Y:S01]  /*b9d0*/  @!P0 PRMT R111, R12, 0x5410, RZ ;  /* 0x000054100c6f8816 */ /* 0x000fe200000000ff */
[----:B------:R-:W-:Y:S02]  /*b9e0*/  FADD.FTZ R12, R7, R4 ;  /* 0x00000004070c7221 */ /* 0x000fe40000010000 */
[----:B------:R2:W2:Y:S01]  /*b9f0*/  MUFU.EX2 R4, R155 ;  /* 0x0000009b00047308 */ /* 0x0004a20000000800 */
[----:B------:R-:W-:Y:S01]  /*ba00*/  FADD.FTZ R7, R8, R13 ;  /* 0x0000000d08077221 */ /* 0x000fe20000010000 */
[----:B-1----:R-:W-:Y:S01]  /*ba10*/  F2FP.BF16.F32.PACK_AB R17, R6, R8 ;  /* 0x000000080611723e */ /* 0x002fe200000010ff */
[----:B------:R-:W-:-:S02]  /*ba20*/  VIADD R8, R52, 0x3 ;  /* 0x0000000334087836 */ /* 0x000fc40000000000 */
[----:B------:R-:W-:-:S04]  /*ba30*/  FADD.FTZ R7, R6, R7 ;  /* 0x0000000706077221 */ /* 0x000fc80000010000 */
[----:B----4-:R-:W-:Y:S01]  /*ba40*/  FADD.FTZ R6, R5, R7 ;  /* 0x0000000705067221 */ /* 0x010fe20000010000 */
[----:B------:R-:W-:Y:S01]  /*ba50*/  FADD.FTZ R11, R10, R12 ;  /* 0x0000000c0a0b7221 */ /* 0x000fe20000010000 */
[----:B------:R-:W-:Y:S02]  /*ba60*/  IMAD.MOV.U32 R13, RZ, RZ, R157 ;  /* 0x000000ffff0d7224 */ /* 0x000fe400078e009d */
[----:B--2---:R-:W-:Y:S01]  /*ba70*/  IMAD.MOV.U32 R155, RZ, RZ, R153 ;  /* 0x000000ffff9b7224 */ /* 0x004fe200078e0099 */
[----:B------:R-:W-:Y:S01]  /*ba80*/  LOP3.LUT R153, R195, R8, RZ, 0x3c, !PT ;  /* 0x00000008c3997212 */ /* 0x000fe200078e3cff */
[C---:B------:R-:W-:Y:S01]  /*ba90*/  FADD.FTZ R14, R4.reuse, R6 ;  /* 0x00000006040e7221 */ /* 0x040fe20000010000 */
[----:B------:R-:W-:Y:S02]  /*baa0*/  F2FP.BF16.F32.PACK_AB R24, R4, R5 ;  /* 0x000000050418723e */ /* 0x000fe400000010ff */
[----:B------:R-:W-:Y:S01]  /*bab0*/  LOP3.LUT R4, R153, R177, RZ, 0x3c, !PT ;  /* 0x000000b199047212 */ /* 0x000fe200078e3cff */
[----:B------:R-:W-:-:S02]  /*bac0*/  IMAD.MOV.U32 R157, RZ, RZ, R15 ;  /* 0x000000ffff9d7224 */ /* 0x000fc400078e000f */
[----:B------:R-:W-:Y:S01]  /*bad0*/  FADD.FTZ R15, R9, R11 ;  /* 0x0000000b090f7221 */ /* 0x000fe20000010000 */
[----:B------:R-:W-:Y:S02]  /*bae0*/  IMAD.MOV.U32 R12, RZ, RZ, R28 ;  /* 0x000000ffff0c7224 */ /* 0x000fe400078e001c */
[----:B------:R-:W-:Y:S02]  /*baf0*/  IMAD.MOV.U32 R9, RZ, RZ, R29 ;  /* 0x000000ffff097224 */ /* 0x000fe400078e001d */
[----:B------:R-:W-:-:S05]  /*bb00*/  IMAD.WIDE.U32 R28, R4, -0x326172a9, RZ ;  /* 0xcd9e8d57041c7825 */ /* 0x000fca00078e00ff */
[----:B------:R-:W-:Y:S02]  /*bb10*/  LOP3.LUT R4, R29, R224, R196, 0x96, !PT ;  /* 0x000000e01d047212 */ /* 0x000fe400078e96c4 */
[----:B------:R-:W-:-:S03]  /*bb20*/  LOP3.LUT R6, R21, R221, R28, 0x96, !PT ;  /* 0x000000dd15067212 */ /* 0x000fc600078e961c */
[----:B------:R-:W-:-:S05]  /*bb30*/  IMAD.WIDE.U32 R4, R4, -0x2daee0ad, RZ ;  /* 0xd2511f5304047825 */ /* 0x000fca00078e00ff */
[----:B------:R-:W-:Y:S01]  /*bb40*/  LOP3.LUT R10, R5, R225, R178, 0x96, !PT ;  /* 0x000000e1050a7212 */ /* 0x000fe200078e96b2 */
[----:B------:R-:W-:-:S04]  /*bb50*/  IMAD.WIDE.U32 R6, R6, -0x2daee0ad, RZ ;  /* 0xd2511f5306067825 */ /* 0x000fc800078e00ff */
[----:B------:R-:W-:Y:S01]  /*bb60*/  IMAD.WIDE.U32 R10, R10, -0x326172a9, RZ ;  /* 0xcd9e8d570a0a7825 */ /* 0x000fe200078e00ff */
[----:B------:R-:W-:-:S04]  /*bb70*/  LOP3.LUT R8, R7, R226, R4, 0x96, !PT ;  /* 0x000000e207087212 */ /* 0x000fc800078e9604 */
[----:B------:R-:W-:Y:S01]  /*bb80*/  LOP3.LUT R5, R11, R220, R20, 0x96, !PT ;  /* 0x000000dc0b057212 */ /* 0x000fe200078e9614 */
[----:B------:R-:W-:Y:S02]  /*bb90*/  IMAD.MOV.U32 R20, RZ, RZ, R9 ;  /* 0x000000ffff147224 */ /* 0x000fe400078e0009 */
[----:B------:R-:W-:-:S05]  /*bba0*/  IMAD.WIDE.U32 R8, R8, -0x326172a9, RZ ;  /* 0xcd9e8d5708087825 */ /* 0x000fca00078e00ff */
[----:B------:R-:W-:Y:S01]  /*bbb0*/  LOP3.LUT R10, R9, R230, R10, 0x96, !PT ;  /* 0x000000e6090a7212 */ /* 0x000fe200078e960a */
[----:B------:R-:W-:-:S04]  /*bbc0*/  IMAD.WIDE.U32 R4, R5, -0x2daee0ad, RZ ;  /* 0xd2511f5305047825 */ /* 0x000fc800078e00ff */
[----:B------:R-:W-:Y:S01]  /*bbd0*/  IMAD.WIDE.U32 R10, R10, -0x2daee0ad, RZ ;  /* 0xd2511f530a0a7825 */ /* 0x000fe200078e00ff */
[----:B------:R-:W-:-:S04]  /*bbe0*/  LOP3.LUT R6, R5, R229, R6, 0x96, !PT ;  /* 0x000000e505067212 */ /* 0x000fc800078e9606 */
[----:B------:R-:W-:Y:S01]  /*bbf0*/  LOP3.LUT R4, R11, R227, R4, 0x96, !PT ;  /* 0x000000e30b047212 */ /* 0x000fe200078e9604 */
[----:B------:R-:W-:-:S04]  /*bc00*/  IMAD.WIDE.U32 R6, R6, -0x326172a9, RZ ;  /* 0xcd9e8d5706067825 */ /* 0x000fc800078e00ff */
[----:B------:R-:W-:-:S05]  /*bc10*/  IMAD.WIDE.U32 R4, R4, -0x326172a9, RZ ;  /* 0xcd9e8d5704047825 */ /* 0x000fca00078e00ff */
[----:B------:R-:W-:Y:S01]  /*bc20*/  LOP3.LUT R6, R5, R233, R6, 0x96, !PT ;  /* 0x000000e905067212 */ /* 0x000fe200078e9606 */
[----:B------:R-:W-:Y:S01]  /*bc30*/  IMAD.MOV.U32 R21, RZ, RZ, R12 ;  /* 0x000000ffff157224 */ /* 0x000fe200078e000c */
[----:B------:R-:W-:Y:S02]  /*bc40*/  LOP3.LUT R12, R7, R228, R8, 0x96, !PT ;  /* 0x000000e4070c7212 */ /* 0x000fe400078e9608 */
        /* <DEDUP_REMOVED lines=8> */
[----:B------:R-:W-:Y:S01]  /*bcd0*/  LOP3.LUT R7, R7, 0xff, RZ, 0xc0, !PT ;  /* 0x000000ff07077812 */ /* 0x000fe200078ec0ff */
[----:B------:R-:W-:Y:S01]  /*bce0*/  @!P1 HFMA2.BF16_V2 R209, -RZ.H0_H0, RZ.H0_H0, -R112.H0_H0 ;  /* 0x200000ffffd19231 */ /* 0x000fe20000340970 */
[----:B------:R-:W-:Y:S02]  /*bcf0*/  ISETP.GE.U32.AND P0, PT, R199, R6, PT ;  /* 0x00000006c700720c */ /* 0x000fe40003f06070 */
[----:B------:R-:W-:-:S02]  /*bd00*/  LOP3.LUT R6, R4, 0xff, RZ, 0xc0, !PT ;  /* 0x000000ff04067812 */ /* 0x000fc400078ec0ff */
[C---:B------:R-:W-:Y:S01]  /*bd10*/  ISETP.GE.U32.AND P5, PT, R199.reuse, R7, PT ;  /* 0x00000007c700720c */ /* 0x040fe20003fa6070 */
[----:B------:R1:W-:Y:S01]  /*bd20*/  MUFU.EX2 R8, R159 ;  /* 0x0000009f00087308 */ /* 0x0003e20000000800 */
[--C-:B------:R-:W-:Y:S02]  /*bd30*/  SHF.R.U32.HI R7, RZ, 0x10, R4.reuse ;  /* 0x00000010ff077819 */ /* 0x100fe40000011604 */
[----:B------:R-:W-:Y:S02]  /*bd40*/  ISETP.GE.U32.AND P2, PT, R199, R6, PT ;  /* 0x00000006c700720c */ /* 0x000fe40003f46070 */
[----:B------:R-:W-:-:S03]  /*bd50*/  SHF.R.U32.HI R6, RZ, 0x18, R4 ;  /* 0x00000018ff067819 */ /* 0x000fc60000011604 */
[----:B------:R-:W2:Y:S01]  /*bd60*/  MUFU.EX2 R11, R161 ;  /* 0x000000a1000b7308 */ /* 0x000ea20000000800 */
[----:B-1----:R-:W-:Y:S01]  /*bd70*/  IMAD.MOV.U32 R159, RZ, RZ, R13 ;  /* 0x000000ffff9f7224 */ /* 0x002fe200078e000d */
[----:B------:R-:W-:Y:S02]  /*bd80*/  LOP3.LUT R13, R4, 0xffff, RZ, 0xc0, !PT ;  /* 0x0000ffff040d7812 */ /* 0x000fe400078ec0ff */
[----:B------:R-:W-:-:S04]  /*bd90*/  LOP3.LUT R4, R7, 0xff, RZ, 0xc0, !PT ;  /* 0x000000ff07047812 */ /* 0x000fc800078ec0ff */
[----:B------:R1:W4:Y:S01]  /*bda0*/  MUFU.EX2 R9, R162 ;  /* 0x000000a200097308 */ /* 0x0003220000000800 */
[----:B------:R-:W-:-:S07]  /*bdb0*/  ISETP.GE.U32.AND P6, PT, R199, R6, PT ;  /* 0x00000006c700720c */ /* 0x000fce0003fc6070 */
[----:B------:R2:W4:Y:S01]  /*bdc0*/  MUFU.EX2 R7, R160 ;  /* 0x000000a000077308 */ /* 0x0005220000000800 */
[----:B-1----:R-:W-:Y:S02]  /*bdd0*/  IMAD.MOV.U32 R162, RZ, RZ, R21 ;  /* 0x000000ffffa27224 */ /* 0x002fe400078e0015 */
[----:B--2---:R-:W-:Y:S01]  /*bde0*/  IMAD.MOV.U32 R160, RZ, RZ, R22 ;  /* 0x000000ffffa07224 */ /* 0x004fe200078e0016 */
[----:B---3--:R-:W-:Y:S02]  /*bdf0*/  PRMT R207, R209, 0x7610, R207 ;  /* 0x00007610d1cf7816 */ /* 0x008fe400000000cf */
[----:B------:R1:W5:Y:S02]  /*be00*/  LDL.LU R209, [R1+0x420] ;  /* 0x0004200001d17983 */ /* 0x0003640000300800 */
[----:B------:R-:W-:Y:S02]  /*be10*/  @!P1 PRMT R112, R207, 0x5410, RZ ;  /* 0x00005410cf709816 */ /* 0x000fe400000000ff */
[----:B------:R-:W-:Y:S01]  /*be20*/  ISETP.GE.U32.AND P1, PT, R199, R4, PT ;  /* 0x00000004c700720c */ /* 0x000fe20003f26070 */
[----:B------:R-:W-:Y:S01]  /*be30*/  IMAD.WIDE.U32 R4, R12, -0x2daee0ad, RZ ;  /* 0xd2511f530c047825 */ /* 0x000fe200078e00ff */
[----:B------:R1:W5:Y:S04]  /*be40*/  LDL.LU R207, [R1+0x41c] ;  /* 0x00041c0001cf7983 */ /* 0x0003680000300800 */
[----:B------:R-:W-:-:S02]  /*be50*/  LOP3.LUT R6, R5, R231, R10, 0x96, !PT ;  /* 0x000000e705067212 */ /* 0x000fc400078e960a */
[C---:B------:R-:W-:Y:S01]  /*be60*/  LOP3.LUT R22, R4.reuse, 0xffff, RZ, 0xc0, !PT ;  /* 0x0000ffff04167812 */ /* 0x040fe200078ec0ff */
[----:B------:R-:W-:Y:S01]  /*be70*/  IMAD.MOV.U32 R5, RZ, RZ, R169 ;  /* 0x000000ffff057224 */ /* 0x000fe200078e00a9 */
[----:B------:R-:W-:Y:S01]  /*be80*/  LOP3.LUT R12, R4, 0xff, RZ, 0xc0, !PT ;  /* 0x000000ff040c7812 */ /* 0x000fe200078ec0ff */
[----:B------:R-:W2:Y:S01]  /*be90*/  LDL.LU R169, [R1+0x418] ;  /* 0x0004180001a97983 */ /* 0x000ea20000300800 */
[--C-:B------:R-:W-:Y:S02]  /*bea0*/  SHF.R.U32.HI R21, RZ, 0x10, R4.reuse ;  /* 0x00000010ff157819 */ /* 0x100fe40000011604 */
[----:B------:R-:W-:Y:S01]  /*beb0*/  SHF.R.U32.HI R10, RZ, 0x18, R4 ;  /* 0x00000018ff0a7819 */ /* 0x000fe20000011604 */
[----:B------:R-:W-:Y:S02]  /*bec0*/  IMAD.MOV.U32 R4, RZ, RZ, R19 ;  /* 0x000000ffff047224 */ /* 0x000fe400078e0013 */
[----:B------:R3:W-:Y:S02]  /*bed0*/  MUFU.EX2 R19, R183 ;  /* 0x000000b700137308 */ /* 0x0007e40000000800 */
[----:B---3--:R-:W-:-:S02]  /*bee0*/  IMAD.MOV.U32 R183, RZ, RZ, R5 ;  /* 0x000000ffffb77224 */ /* 0x008fc400078e0005 */
[----:B------:R-:W-:Y:S01]  /*bef0*/  FADD.FTZ R5, R11, R15 ;  /* 0x0000000f0b057221 */ /* 0x000fe20000010000 */
[----:B------:R-:W-:Y:S02]  /*bf00*/  IMAD.MOV.U32 R15, RZ, RZ, R4 ;  /* 0x000000ffff0f7224 */ /* 0x000fe400078e0004 */
[----:B------:R-:W-:Y:S01]  /*bf10*/  FADD.FTZ R4, R8, R14 ;  /* 0x0000000e08047221 */ /* 0x000fe20000010000 */
[----:B----4-:R-:W-:Y:S01]  /*bf20*/  FADD.FTZ R14, R9, R5 ;  /* 0x00000005090e7221 */ /* 0x010fe20000010000 */
[----:B------:R-:W-:Y:S02]  /*bf30*/  IMAD.MOV.U32 R5, RZ, RZ, R23 ;  /* 0x000000ffff057224 */ /* 0x000fe400078e0017 */
[----:B------:R-:W-:Y:S02]  /*bf40*/  FADD.FTZ R23, R7, R4 ;  /* 0x0000000407177221 */ /* 0x000fe40000010000 */
[----:B------:R1:W3:Y:S01]  /*bf50*/  LDL.LU.S16 R4, [R1+0x90] ;  /* 0x0000900001047983 */ /* 0x0002e20000300600 */
[----:B------:R-:W-:-:S02]  /*bf60*/  PRMT R107, R18, 0x7610, R107 ;  /* 0x00007610126b7816 */ /* 0x000fc4000000006b */
[----:B------:R-:W-:Y:S02]  /*bf70*/  F2FP.BF16.F32.PACK_AB R9, R9, R11 ;  /* 0x0000000b0909723e */ /* 0x000fe400000010ff */
[----:B------:R-:W-:Y:S01]  /*bf80*/  F2FP.BF16.F32.PACK_AB R11, R7, R8 ;  /* 0x00000008070b723e */ /* 0x000fe200000010ff */
[----:B------:R-:W-:Y:S01]  /*bf90*/  IMAD.MOV.U32 R8, RZ, RZ, R183 ;  /* 0x000000ffff087224 */ /* 0x000fe200078e00b7 */
[----:B------:R-:W-:Y:S01]  /*bfa0*/  PRMT R106, R18, 0x7632, R106 ;  /* 0x00007632126a7816 */ /* 0x000fe2000000006a */
[----:B------:R-:W-:Y:S02]  /*bfb0*/  IMAD.MOV.U32 R183, RZ, RZ, R160 ;  /* 0x000000ffffb77224 */ /* 0x000fe400078e00a0 */
[----:B------:R-:W-:Y:S02]  /*bfc0*/  IMAD.MOV.U32 R160, RZ, RZ, R16 ;  /* 0x000000ffffa07224 */ /* 0x000fe400078e0010 */
[----:B------:R4:W-:Y:S02]  /*bfd0*/  MUFU.EX2 R16, R184 ;  /* 0x000000b800107308 */ /* 0x0009e40000000800 */
[----:B----4-:R-:W-:-:S02]  /*bfe0*/  IMAD.MOV.U32 R184, RZ, RZ, R15 ;  /* 0x000000ffffb87224 */ /* 0x010fc400078e000f */
[----:B------:R1:W4:Y:S01]  /*bff0*/  LDL.LU.S16 R15, [R1+0x98] ;  /* 0x00009800010f7983 */ /* 0x0003220000300600 */
[----:B---3--:R-:W-:-:S05]  /*c000*/  @!P4 HFMA2.BF16_V2 R4, -RZ.H0_H0, RZ.H0_H0, -R107.H0_H0 ;  /* 0x200000ffff04c231 */ /* 0x008fca000034096b */
[----:B--2---:R-:W-:Y:S02]  /*c010*/  PRMT R169, R4, 0x7610, R169 ;  /* 0x0000761004a97816 */ /* 0x004fe400000000a9 */
[----:B------:R-:W-:Y:S01]  /*c020*/  SHF.R.U32.HI R4, RZ, 0x8, R13 ;  /* 0x00000008ff047819 */ /* 0x000fe2000001160d */
[----:B------:R-:W-:-:S03]  /*c030*/  IMAD.MOV.U32 R13, RZ, RZ, R5 ;  /* 0x000000ffff0d7224 */ /* 0x000fc600078e0005 */
[----:B------:R-:W-:Y:S01]  /*c040*/  LOP3.LUT R4, R4, 0xffff, RZ, 0xc0, !PT ;  /* 0x0000ffff04047812 */ /* 0x000fe200078ec0ff */
[----:B------:R2:W3:Y:S02]  /*c050*/  MUFU.EX2 R5, R175 ;  /* 0x000000af00057308 */ /* 0x0004e40000000800 */
[----:B--2---:R-:W-:Y:S02]  /*c060*/  PRMT R175, R107, 0x5410, R106 ;  /* 0x000054106baf7816 */ /* 0x004fe4000000006a */
[----:B------:R-:W-:Y:S02]  /*c070*/  @!P4 PRMT R107, R169, 0x5410, RZ ;  /* 0x00005410a96bc816 */ /* 0x000fe400000000ff */
[----:B------:R-:W2:Y:S01]  /*c080*/  LDL.LU R169, [R1+0x414] ;  /* 0x0004140001a97983 */ /* 0x000ea20000300800 */
[----:B------:R-:W-:-:S03]  /*c090*/  ISETP.GE.U32.AND P4, PT, R199, R4, PT ;  /* 0x00000004c700720c */ /* 0x000fc60003f86070 */
[----:B------:R1:W3:Y:S02]  /*c0a0*/  LDL.LU.S16 R4, [R1+0x94] ;  /* 0x0000940001047983 */ /* 0x0002e40000300600 */
[----:B---3--:R-:W-:-:S05]  /*c0b0*/  @!P3 HFMA2.BF16_V2 R4, -RZ.H0_H0, RZ.H0_H0, -R106.H0_H0 ;  /* 0x200000ffff04b231 */ /* 0x008fca000034096a */
[----:B--2---:R-:W-:Y:S02]  /*c0c0*/  PRMT R169, R4, 0x7610, R169 ;  /* 0x0000761004a97816 */ /* 0x004fe400000000a9 */
[----:B------:R2:W3:Y:S02]  /*c0d0*/  MUFU.EX2 R4, R181 ;  /* 0x000000b500047308 */ /* 0x0004e40000000800 */
[----:B------:R-:W-:Y:S02]  /*c0e0*/  @!P3 PRMT R106, R169, 0x5410, RZ ;  /* 0x00005410a96ab816 */ /* 0x000fe400000000ff */
[----:B------:R-:W-:Y:S01]  /*c0f0*/  ISETP.GE.U32.AND P3, PT, R199, R12, PT ;  /* 0x0000000cc700720c */ /* 0x000fe20003f66070 */
[----:B--2---:R1:W2:Y:S04]  /*c100*/  LDL.LU.S16 R181, [R1+0x9c] ;  /* 0x00009c0001b57983 */ /* 0x0042a80000300600 */
[----:B------:R-:W3:Y:S04]  /*c110*/  LDL.LU R169, [R1+0x410] ;  /* 0x0004100001a97983 */ /* 0x000ee80000300800 */
[----:B------:R1:W3:Y:S01]  /*c120*/  LDL.LU.S16 R12, [R1+0xa0] ;  /* 0x0000a000010c7983 */ /* 0x0002e20000300600 */
[----:B------:R-:W-:-:S02]  /*c130*/  PRMT R105, R17, 0x7632, R105 ;  /* 0x0000763211697816 */ /* 0x000fc40000000069 */
[----:B------:R-:W-:-:S05]  /*c140*/  PRMT R104, R17, 0x7610, R104 ;  /* 0x0000761011687816 */ /* 0x000fca0000000068 */
[----:B----4-:R-:W-:Y:S01]  /*c150*/  @!P5 HFMA2.BF16_V2 R15, -RZ.H0_H0, RZ.H0_H0, -R104.H0_H0 ;  /* 0x200000ffff0fd231 */ /* 0x010fe20000340968 */
[----:B------:R-:W-:-:S04]  /*c160*/  PRMT R103, R25, 0x7610, R103 ;  /* 0x0000761019677816 */ /* 0x000fc80000000067 */
[----:B------:R-:W-:Y:S02]  /*c170*/  PRMT R7, R15, 0x7610, R7 ;  /* 0x000076100f077816 */ /* 0x000fe40000000007 */
[----:B------:R4:W-:Y:S01]  /*c180*/  MUFU.EX2 R15, R185 ;  /* 0x000000b9000f7308 */ /* 0x0009e20000000800 */
[----:B------:R-:W-:Y:S02]  /*c190*/  PRMT R102, R25, 0x7632, R102 ;  /* 0x0000763219667816 */ /* 0x000fe40000000066 */
[----:B----4-:R-:W-:Y:S02]  /*c1a0*/  PRMT R185, R104, 0x5410, R105 ;  /* 0x0000541068b97816 */ /* 0x010fe40000000069 */
[----:B------:R-:W-:Y:S02]  /*c1b0*/  @!P5 PRMT R104, R7, 0x5410, RZ ;  /* 0x000054100768d816 */ /* 0x000fe400000000ff */
[----:B------:R-:W-:-:S04]  /*c1c0*/  SHF.R.U32.HI R7, RZ, 0x10, R6 ;  /* 0x00000010ff077819 */ /* 0x000fc80000011606 */
[----:B------:R-:W-:-:S04]  /*c1d0*/  LOP3.LUT R7, R7, 0xff, RZ, 0xc0, !PT ;  /* 0x000000ff07077812 */ /* 0x000fc800078ec0ff */
[----:B------:R-:W-:Y:S01]  /*c1e0*/  ISETP.GE.U32.AND P5, PT, R199, R7, PT ;  /* 0x00000007c700720c */ /* 0x000fe20003fa6070 */
[----:B--2---:R-:W-:-:S05]  /*c1f0*/  @!P0 HFMA2.BF16_V2 R181, -RZ.H0_H0, RZ.H0_H0, -R105.H0_H0 ;  /* 0x200000ffffb58231 */ /* 0x004fca0000340969 */
[----:B------:R-:W-:-:S04]  /*c200*/  PRMT R18, R181, 0x7610, R18 ;  /* 0x00007610b5127816 */ /* 0x000fc80000000012 */
[----:B------:R-:W-:Y:S02]  /*c210*/  @!P0 PRMT R105, R18, 0x5410, RZ ;  /* 0x0000541012698816 */ /* 0x000fe400000000ff */
[----:B------:R2:W-:Y:S01]  /*c220*/  MUFU.EX2 R18, R186 ;  /* 0x000000ba00127308 */ /* 0x0005e20000000800 */
[----:B---3--:R-:W-:Y:S02]  /*c230*/  @!P2 HFMA2.BF16_V2 R12, -RZ.H0_H0, RZ.H0_H0, -R103.H0_H0 ;  /* 0x200000ffff0ca231 */ /* 0x008fe40000340967 */
[----:B------:R-:W-:-:S03]  /*c240*/  IMAD.MOV.U32 R181, RZ, RZ, R13 ;  /* 0x000000ffffb57224 */ /* 0x000fc600078e000d */
[----:B------:R-:W-:Y:S01]  /*c250*/  PRMT R7, R12, 0x7610, R7 ;  /* 0x000076100c077816 */ /* 0x000fe20000000007 */
[----:B--2---:R-:W-:Y:S02]  /*c260*/  IMAD.MOV.U32 R186, RZ, RZ, R8 ;  /* 0x000000ffffba7224 */ /* 0x004fe400078e0008 */
[----:B------:R-:W-:-:S04]  /*c270*/  FADD.FTZ R8, R5, R14 ;  /* 0x0000000e05087221 */ /* 0x000fc80000010000 */
[----:B------:R-:W-:Y:S01]  /*c280*/  FADD.FTZ R8, R4, R8 ;  /* 0x0000000804087221 */ /* 0x000fe20000010000 */
[----:B------:R2:W-:Y:S04]  /*c290*/  MUFU.EX2 R13, R188 ;  /* 0x000000bc000d7308 */ /* 0x0005e80000000800 */
[----:B------:R3:W-:Y:S04]  /*c2a0*/  STL [R1+0x10c], R8 ;  /* 0x00010c0801007387 */ /* 0x0007e80000100800 */
[----:B------:R1:W4:Y:S01]  /*c2b0*/  LDL.LU.S16 R12, [R1+0xa4] ;  /* 0x0000a400010c7983 */ /* 0x0003220000300600 */
[----:B--2---:R-:W-:-:S02]  /*c2c0*/  PRMT R188, R103, 0x5410, R102 ;  /* 0x0000541067bc7816 */ /* 0x004fc40000000066 */
[----:B------:R-:W-:Y:S02]  /*c2d0*/  @!P2 PRMT R103, R7, 0x5410, RZ ;  /* 0x000054100767a816 */ /* 0x000fe400000000ff */
[----:B------:R1:W2:Y:S04]  /*c2e0*/  LDL.LU.S16 R7, [R1+0xa8] ;  /* 0x0000a80001077983 */ /* 0x0002a80000300600 */
[----:B---3--:R1:W3:Y:S01]  /*c2f0*/  LDL.LU.S16 R8, [R1+0xac] ;  /* 0x0000ac0001087983 */ /* 0x0082e20000300600 */
[----:B------:R-:W-:Y:S02]  /*c300*/  PRMT R100, R24, 0x7632, R100 ;  /* 0x0000763218647816 */ /* 0x000fe40000000064 */
[----:B------:R-:W-:Y:S02]  /*c310*/  F2FP.BF16.F32.PACK_AB R17, R4, R5 ;  /* 0x000000050411723e */ /* 0x000fe400000010ff */
[----:B------:R-:W-:-:S02]  /*c320*/  PRMT R101, R24, 0x7610, R101 ;  /* 0x0000761018657816 */ /* 0x000fc40000000065 */
[----:B------:R-:W-:-:S04]  /*c330*/  LOP3.LUT R4, R6, 0xff, RZ, 0xc0, !PT ;  /* 0x000000ff06047812 */ /* 0x000fc800078ec0ff */
[----:B------:R-:W-:Y:S02]  /*c340*/  ISETP.GE.U32.AND P2, PT, R199, R4, PT ;  /* 0x00000004c700720c */ /* 0x000fe40003f46070 */
[----:B------:R-:W-:Y:S01]  /*c350*/  SHF.R.U32.HI R4, RZ, 0x18, R6 ;  /* 0x00000018ff047819 */ /* 0x000fe20000011606 */
[----:B------:R1:W-:Y:S01]  /*c360*/  MUFU.EX2 R14, R187 ;  /* 0x000000bb000e7308 */ /* 0x0003e20000000800 */
[----:B------:R-:W-:Y:S01]  /*c370*/  LOP3.LUT R6, R6, 0xffff, RZ, 0xc0, !PT ;  /* 0x0000ffff06067812 */ /* 0x000fe200078ec0ff */
[----:B----4-:R-:W-:-:S05]  /*c380*/  @!P4 HFMA2.BF16_V2 R12, -RZ.H0_H0, RZ.H0_H0, -R102.H0_H0 ;  /* 0x200000ffff0cc231 */ /* 0x010fca0000340966 */
[----:B------:R-:W-:-:S04]  /*c390*/  PRMT R169, R12, 0x7610, R169 ;  /* 0x000076100ca97816 */ /* 0x000fc800000000a9 */
[----:B------:R-:W-:Y:S01]  /*c3a0*/  @!P4 PRMT R102, R169, 0x5410, RZ ;  /* 0x00005410a966c816 */ /* 0x000fe200000000ff */
[----:B--2---:R-:W-:Y:S01]  /*c3b0*/  @!P1 HFMA2.BF16_V2 R7, -RZ.H0_H0, RZ.H0_H0, -R101.H0_H0 ;  /* 0x200000ffff079231 */ /* 0x004fe20000340965 */
[----:B------:R-:W-:Y:S01]  /*c3c0*/  ISETP.GE.U32.AND P4, PT, R199, R4, PT ;  /* 0x00000004c700720c */ /* 0x000fe20003f86070 */
[----:B---3--:R-:W-:-:S03]  /*c3d0*/  @!P6 HFMA2.BF16_V2 R8, -RZ.H0_H0, RZ.H0_H0, -R100.H0_H0 ;  /* 0x200000ffff08e231 */ /* 0x008fc60000340964 */
[----:B-1----:R-:W-:Y:S02]  /*c3e0*/  PRMT R187, R7, 0x7610, R187 ;  /* 0x0000761007bb7816 */ /* 0x002fe400000000bb */
[----:B------:R-:W-:Y:S02]  /*c3f0*/  PRMT R5, R8, 0x7610, R5 ;  /* 0x0000761008057816 */ /* 0x000fe40000000005 */
[----:B------:R1:W2:Y:S01]  /*c400*/  LDL.LU.S16 R8, [R1+0xb0] ;  /* 0x0000b00001087983 */ /* 0x0002a20000300600 */
[----:B------:R-:W-:Y:S02]  /*c410*/  LOP3.LUT R4, R21, 0xff, RZ, 0xc0, !PT ;  /* 0x000000ff15047812 */ /* 0x000fe400078ec0ff */
[----:B------:R-:W-:Y:S02]  /*c420*/  PRMT R169, R101, 0x5410, R100 ;  /* 0x0000541065a97816 */ /* 0x000fe40000000064 */
[----:B------:R-:W-:Y:S02]  /*c430*/  @!P1 PRMT R101, R187, 0x5410, RZ ;  /* 0x00005410bb659816 */ /* 0x000fe400000000ff */
[----:B------:R-:W-:Y:S01]  /*c440*/  ISETP.GE.U32.AND P1, PT, R199, R4, PT ;  /* 0x00000004c700720c */ /* 0x000fe20003f26070 */
[----:B------:R1:W3:Y:S01]  /*c450*/  LDL.LU.S16 R187, [R1+0xbc] ;  /* 0x0000bc0001bb7983 */ /* 0x0002e20000300600 */
[----:B------:R-:W-:Y:S01]  /*c460*/  SHF.R.U32.HI R4, RZ, 0x8, R6 ;  /* 0x00000008ff047819 */ /* 0x000fe20000011606 */
[----:B------:R-:W4:Y:S08]  /*c470*/  MUFU.EX2 R7, R167 ;  /* 0x000000a700077308 */ /* 0x000f300000000800 */
[----:B------:R4:W1:Y:S02]  /*c480*/  MUFU.EX2 R6, R174 ;  /* 0x000000ae00067308 */ /* 0x0008640000000800 */
[----:B----4-:R4:W4:Y:S04]  /*c490*/  LDL.LU.S16 R174, [R1+0xb8] ;  /* 0x0000b80001ae7983 */ /* 0x0109280000300600 */
[----:B------:R1:W4:Y:S01]  /*c4a0*/  LDL.LU.S16 R167, [R1+0xb4] ;  /* 0x0000b40001a77983 */ /* 0x0003220000300600 */
[----:B------:R-:W-:-:S02]  /*c4b0*/  LOP3.LUT R4, R4, 0xffff, RZ, 0xc0, !PT ;  /* 0x0000ffff04047812 */ /* 0x000fc400078ec0ff */
[----:B------:R-:W-:Y:S02]  /*c4c0*/  PRMT R99, R9, 0x7610, R99 ;  /* 0x0000761009637816 */ /* 0x000fe40000000063 */
[----:B------:R-:W-:Y:S02]  /*c4d0*/  @!P6 PRMT R100, R5, 0x5410, RZ ;  /* 0x000054100564e816 */ /* 0x000fe400000000ff */
[C---:B------:R-:W-:Y:S02]  /*c4e0*/  ISETP.GE.U32.AND P6, PT, R199.reuse, R4, PT ;  /* 0x00000004c700720c */ /* 0x040fe40003fc6070 */
[----:B------:R-:W-:Y:S02]  /*c4f0*/  ISETP.GE.U32.AND P0, PT, R199, R10, PT ;  /* 0x0000000ac700720c */ /* 0x000fe40003f06070 */
[----:B------:R-:W-:Y:S02]  /*c500*/  PRMT R96, R11, 0x7632, R96 ;  /* 0x000076320b607816 */ /* 0x000fe40000000060 */
[----:B------:R-:W-:Y:S01]  /*c510*/  PRMT R98, R9, 0x7632, R98 ;  /* 0x0000763209627816 */ /* 0x000fe20000000062 */
[----:B------:R1:W-:Y:S01]  /*c520*/  MUFU.EX2 R12, R201 ;  /* 0x000000c9000c7308 */ /* 0x0003e20000000800 */
[----:B------:R-:W-:-:S07]  /*c530*/  PRMT R97, R11, 0x7610, R97 ;  /* 0x000076100b617816 */ /* 0x000fce0000000061 */
[----:B------:R1:W-:Y:S02]  /*c540*/  MUFU.EX2 R4, R164 ;  /* 0x000000a400047308 */ /* 0x0003e40000000800 */
[----:B-1----:R-:W-:Y:S01]  /*c550*/  IMAD.MOV.U32 R201, RZ, RZ, R186 ;  /* 0x000000ffffc97224 */ /* 0x002fe200078e00ba */
[----:B------:R-:W-:Y:S02]  /*c560*/  PRMT R186, R99, 0x5410, R98 ;  /* 0x0000541063ba7816 */ /* 0x000fe40000000062 */
[----:B------:R-:W-:Y:S01]  /*c570*/  PRMT R164, R97, 0x5410, R96 ;  /* 0x0000541061a47816 */ /* 0x000fe20000000060 */
[----:B--2---:R-:W-:-:S05]  /*c580*/  @!P2 HFMA2.BF16_V2 R8, -RZ.H0_H0, RZ.H0_H0, -R99.H0_H0 ;  /* 0x200000ffff08a231 */ /* 0x004fca0000340963 */
[----:B------:R-:W-:Y:S02]  /*c590*/  PRMT R10, R8, 0x7610, R10 ;  /* 0x00007610080a7816 */ /* 0x000fe4000000000a */
[----:B------:R-:W-:Y:S01]  /*c5a0*/  SHF.R.U32.HI R8, RZ, 0x8, R22 ;  /* 0x00000008ff087819 */ /* 0x000fe20000011616 */
[----:B---3--:R-:W-:-:S03]  /*c5b0*/  @!P6 HFMA2.BF16_V2 R187, -RZ.H0_H0, RZ.H0_H0, -R98.H0_H0 ;  /* 0x200000ffffbbe231 */ /* 0x008fc60000340962 */
[----:B------:R-:W-:Y:S02]  /*c5c0*/  LOP3.LUT R8, R8, 0xffff, RZ, 0xc0, !PT ;  /* 0x0000ffff08087812 */ /* 0x000fe400078ec0ff */
[----:B------:R-:W-:Y:S02]  /*c5d0*/  @!P2 PRMT R99, R10, 0x5410, RZ ;  /* 0x000054100a63a816 */ /* 0x000fe400000000ff */
[----:B------:R-:W-:Y:S02]  /*c5e0*/  ISETP.GE.U32.AND P2, PT, R199, R8, PT ;  /* 0x00000008c700720c */ /* 0x000fe40003f46070 */
[----:B------:R-:W-:Y:S01]  /*c5f0*/  PRMT R21, R187, 0x7610, R21 ;  /* 0x00007610bb157816 */ /* 0x000fe20000000015 */
[----:B------:R-:W-:-:S03]  /*c600*/  IMAD.MOV.U32 R187, RZ, RZ, R159 ;  /* 0x000000ffffbb7224 */ /* 0x000fc600078e009f */
[----:B------:R-:W-:Y:S01]  /*c610*/  @!P6 PRMT R98, R21, 0x5410, RZ ;  /* 0x000054101562e816 */ /* 0x000fe200000000ff */
[----:B------:R-:W-:Y:S02]  /*c620*/  IMAD.MOV.U32 R21, RZ, RZ, R201 ;  /* 0x000000ffff157224 */ /* 0x000fe400078e00c9 */
[----:B------:R-:W-:Y:S02]  /*c630*/  IMAD.MOV.U32 R201, RZ, RZ, R183 ;  /* 0x000000ffffc97224 */ /* 0x000fe400078e00b7 */
[----:B------:R-:W-:Y:S02]  /*c640*/  IMAD.MOV.U32 R183, RZ, RZ, R203 ;  /* 0x000000ffffb77224 */ /* 0x000fe400078e00cb */
[----:B----4-:R-:W-:-:S05]  /*c650*/  @!P4 HFMA2.BF16_V2 R167, -RZ.H0_H0, RZ.H0_H0, -R96.H0_H0 ;  /* 0x200000ffffa7c231 */ /* 0x010fca0000340960 */
[----:B------:R-:W-:Y:S01]  /*c660*/  PRMT R8, R167, 0x7610, R8 ;  /* 0x00007610a7087816 */ /* 0x000fe20000000008 */
[----:B------:R-:W-:-:S03]  /*c670*/  @!P5 HFMA2.BF16_V2 R174, -RZ.H0_H0, RZ.H0_H0, -R97.H0_H0 ;  /* 0x200000ffffaed231 */ /* 0x000fc60000340961 */
[----:B------:R-:W-:Y:S01]  /*c680*/  @!P4 PRMT R96, R8, 0x5410, RZ ;  /* 0x000054100860c816 */ /* 0x000fe200000000ff */
[----:B------:R-:W-:Y:S01]  /*c690*/  FADD.FTZ R8, R7, R23 ;  /* 0x0000001707087221 */ /* 0x000fe20000010000 */
[----:B------:R-:W-:Y:S01]  /*c6a0*/  IMAD.MOV.U32 R159, RZ, RZ, R162 ;  /* 0x000000ffff9f7224 */ /* 0x000fe200078e00a2 */
[----:B------:R-:W-:Y:S01]  /*c6b0*/  PRMT R11, R174, 0x7610, R11 ;  /* 0x00007610ae0b7816 */ /* 0x000fe2000000000b */
[----:B------:R-:W-:Y:S02]  /*c6c0*/  IMAD.MOV.U32 R162, RZ, RZ, R238 ;  /* 0x000000ffffa27224 */ /* 0x000fe400078e00ee */
[C---:B------:R-:W-:Y:S01]  /*c6d0*/  FADD.FTZ R203, R6.reuse, R8 ;  /* 0x0000000806cb7221 */ /* 0x040fe20000010000 */
[----:B------:R1:W2:Y:S01]  /*c6e0*/  LDL.LU.S16 R238, [R1+0xc0] ;  /* 0x0000c00001ee7983 */ /* 0x0002a20000300600 */
[----:B------:R-:W-:-:S03]  /*c6f0*/  F2FP.BF16.F32.PACK_AB R6, R6, R7 ;  /* 0x000000070606723e */ /* 0x000fc600000010ff */
[----:B------:R1:W3:Y:S04]  /*c700*/  LDL.LU.S16 R174, [R1+0xcc] ;  /* 0x0000cc0001ae7983 */ /* 0x0002e80000300600 */
[----:B------:R1:W4:Y:S04]  /*c710*/  LDL.LU.S16 R167, [R1+0xc8] ;  /* 0x0000c80001a77983 */ /* 0x0003280000300600 */
[----:B------:R1:W-:Y:S04]  /*c720*/  STL [R1+0x108], R203 ;  /* 0x000108cb01007387 */ /* 0x0003e80000100800 */
[----:B-1----:R1:W5:Y:S04]  /*c730*/  LDL.LU R203, [R1+0x40c] ;  /* 0x00040c0001cb7983 */ /* 0x0023680000300800 */
[----:B------:R1:W4:Y:S01]  /*c740*/  LDL.LU.S16 R7, [R1+0xc4] ;  /* 0x0000c40001077983 */ /* 0x0003220000300600 */
[----:B------:R-:W-:-:S02]  /*c750*/  PRMT R95, R17, 0x7610, R95 ;  /* 0x00007610115f7816 */ /* 0x000fc4000000005f */
[----:B------:R-:W-:Y:S02]  /*c760*/  PRMT R94, R17, 0x7632, R94 ;  /* 0x00007632115e7816 */ /* 0x000fe4000000005e */
[C---:B------:R-:W-:Y:S02]  /*c770*/  PRMT R93, R6.reuse, 0x7610, R93 ;  /* 0x00007610065d7816 */ /* 0x040fe4000000005d */
[----:B------:R-:W-:Y:S01]  /*c780*/  @!P5 PRMT R97, R11, 0x5410, RZ ;  /* 0x000054100b61d816 */ /* 0x000fe200000000ff */
[----:B------:R-:W1:Y:S08]  /*c790*/  MUFU.EX2 R5, R163 ;  /* 0x000000a300057308 */ /* 0x000e700000000800 */
[----:B------:R1:W-:Y:S02]  /*c7a0*/  MUFU.EX2 R11, R92 ;  /* 0x0000005c000b7308 */ /* 0x0003e40000000800 */
[----:B-1----:R-:W-:Y:S01]  /*c7b0*/  PRMT R92, R6, 0x7632, R92 ;  /* 0x00007632065c7816 */ /* 0x002fe2000000005c */
[----:B------:R-:W-:-:S05]  /*c7c0*/  IMAD.MOV.U32 R161, RZ, RZ, R20 ;  /* 0x000000ffffa17224 */ /* 0x000fca00078e0014 */
[----:B------:R-:W-:Y:S08]  /*c7d0*/  MUFU.EX2 R20, R182 ;  /* 0x000000b600147308 */ /* 0x000ff00000000800 */
[----:B------:R-:W-:Y:S01]  /*c7e0*/  MUFU.EX2 R10, R165 ;  /* 0x000000a5000a7308 */ /* 0x000fe20000000800 */
[----:B------:R-:W-:-:S07]  /*c7f0*/  FADD.FTZ R6, R5, R33 ;  /* 0x0000002105067221 */ /* 0x000fce0000010000 */
[----:B------:R-:W1:Y:S01]  /*c800*/  MUFU.EX2 R9, R166 ;  /* 0x000000a600097308 */ /* 0x000e620000000800 */
[----:B------:R-:W-:Y:S01]  /*c810*/  F2FP.BF16.F32.PACK_AB R68, R4, R5 ;  /* 0x000000050444723e */ /* 0x000fe200000010ff */
[----:B------:R-:W-:Y:S01]  /*c820*/  VIADD R192, R192, 0x4 ;  /* 0x00000004c0c07836 */ /* 0x000fe20000000000 */
[----:B-1----:R-:W-:Y:S01]  /*c830*/  F2FP.BF16.F32.PACK_AB R58, R9, R10 ;  /* 0x0000000a093a723e */ /* 0x002fe200000010ff */
[----:B--2---:R-:W-:Y:S02]  /*c840*/  @!P2 HFMA2.BF16_V2 R238, -RZ.H0_H0, RZ.H0_H0, -R94.H0_H0 ;  /* 0x200000ffffeea231 */ /* 0x004fe4000034095e */
[----:B---3--:R-:W-:-:S03]  /*c850*/  @!P1 HFMA2.BF16_V2 R174, -RZ.H0_H0, RZ.H0_H0, -R93.H0_H0 ;  /* 0x200000ffffae9231 */ /* 0x008fc6000034095d */
[----:B------:R-:W-:Y:S02]  /*c860*/  PRMT R8, R238, 0x7610, R8 ;  /* 0x00007610ee087816 */ /* 0x000fe40000000008 */
[----:B------:R-:W-:Y:S02]  /*c870*/  PRMT R238, R95, 0x5410, R94 ;  /* 0x000054105fee7816 */ /* 0x000fe4000000005e */
[----:B------:R-:W-:Y:S01]  /*c880*/  PRMT R163, R174, 0x7610, R163 ;  /* 0x00007610aea37816 */ /* 0x000fe200000000a3 */
[----:B------:R-:W-:Y:S02]  /*c890*/  IMAD.MOV.U32 R174, RZ, RZ, R155 ;  /* 0x000000ffffae7224 */ /* 0x000fe400078e009b */
[----:B------:R-:W-:Y:S02]  /*c8a0*/  IMAD.MOV.U32 R155, RZ, RZ, R157 ;  /* 0x000000ffff9b7224 */ /* 0x000fe400078e009d */
[----:B----4-:R-:W-:-:S05]  /*c8b0*/  @!P3 HFMA2.BF16_V2 R7, -RZ.H0_H0, RZ.H0_H0, -R95.H0_H0 ;  /* 0x200000ffff07b231 */ /* 0x010fca000034095f */
[----:B------:R-:W-:-:S04]  /*c8c0*/  PRMT R237, R7, 0x7610, R237 ;  /* 0x0000761007ed7816 */ /* 0x000fc800000000ed */
[----:B------:R-:W-:Y:S02]  /*c8d0*/  @!P3 PRMT R95, R237, 0x5410, RZ ;  /* 0x00005410ed5fb816 */ /* 0x000fe400000000ff */
[----:B------:R-:W-:Y:S02]  /*c8e0*/  PRMT R237, R93, 0x5410, R92 ;  /* 0x000054105ded7816 */ /* 0x000fe4000000005c */
[----:B------:R-:W-:Y:S01]  /*c8f0*/  @!P1 PRMT R93, R163, 0x5410, RZ ;  /* 0x00005410a35d9816 */ /* 0x000fe200000000ff */
[----:B------:R-:W-:Y:S02]  /*c900*/  IMAD.MOV.U32 R163, RZ, RZ, R181 ;  /* 0x000000ffffa37224 */ /* 0x000fe400078e00b5 */
[----:B------:R-:W-:Y:S02]  /*c910*/  IMAD.MOV.U32 R181, RZ, RZ, R159 ;  /* 0x000000ffffb57224 */ /* 0x000fe400078e009f */
[----:B------:R1:W2:Y:S04]  /*c920*/  LDL.LU.S16 R159, [R1+0xd8] ;  /* 0x0000d800019f7983 */ /* 0x0002a80000300600 */
[----:B------:R1:W3:Y:S01]  /*c930*/  LDL.LU.S16 R157, [R1+0xe0] ;  /* 0x0000e000019d7983 */ /* 0x0002e20000300600 */
[----:B------:R-:W-:Y:S01]  /*c940*/  @!P0 HFMA2.BF16_V2 R167, -RZ.H0_H0, RZ.H0_H0, -R92.H0_H0 ;  /* 0x200000ffffa78231 */ /* 0x000fe2000034095c */
[----:B------:R-:W4:Y:S04]  /*c950*/  MUFU.EX2 R7, R171 ;  /* 0x000000ab00077308 */ /* 0x000f280000000800 */
[----:B------:R-:W-:-:S04]  /*c960*/  PRMT R17, R167, 0x7610, R17 ;  /* 0x00007610a7117816 */ /* 0x000fc80000000011 */
[----:B------:R-:W-:Y:S01]  /*c970*/  @!P0 PRMT R92, R17, 0x5410, RZ ;  /* 0x00005410115c8816 */ /* 0x000fe200000000ff */
[----:B------:R-:W-:Y:S01]  /*c980*/  FADD.FTZ R17, R4, R6 ;  /* 0x0000000604117221 */ /* 0x000fe20000010000 */
[----:B------:R-:W-:Y:S01]  /*c990*/  FADD.FTZ R4, R20, R32 ;  /* 0x0000002014047221 */ /* 0x000fe20000010000 */
[----:B------:R-:W-:Y:S02]  /*c9a0*/  @!P2 PRMT R94, R8, 0x5410, RZ ;  /* 0x00005410085ea816 */ /* 0x000fe400000000ff */
[----:B------:R-:W1:Y:S01]  /*c9b0*/  MUFU.EX2 R8, R82 ;  /* 0x0000005200087308 */ /* 0x000e620000000800 */
[----:B------:R-:W-:Y:S01]  /*c9c0*/  FADD.FTZ R5, R10, R17 ;  /* 0x000000110a057221 */ /* 0x000fe20000010000 */
[----:B------:R-:W-:-:S03]  /*c9d0*/  FADD.FTZ R4, R19, R4 ;  /* 0x0000000413047221 */ /* 0x000fc60000010000 */
[----:B------:R-:W-:Y:S01]  /*c9e0*/  FADD.FTZ R17, R9, R5 ;  /* 0x0000000509117221 */ /* 0x000fe20000010000 */
[----:B------:R-:W-:Y:S02]  /*c9f0*/  FADD.FTZ R4, R16, R4 ;  /* 0x0000000410047221 */ /* 0x000fe40000010000 */
[----:B------:R-:W1:Y:S01]  /*ca00*/  MUFU.EX2 R6, R79 ;  /* 0x0000004f00067308 */ /* 0x000e620000000800 */
[----:B------:R-:W-:Y:S01]  /*ca10*/  FADD.FTZ R9, R11, R17 ;  /* 0x000000110b097221 */ /* 0x000fe20000010000 */
[----:B------:R-:W-:-:S06]  /*ca20*/  FADD.FTZ R10, R15, R4 ;  /* 0x000000040f0a7221 */ /* 0x000fcc0000010000 */
[----:B------:R-:W1:Y:S01]  /*ca30*/  MUFU.EX2 R5, R76 ;  /* 0x0000004c00057308 */ /* 0x000e620000000800 */
[C---:B----4-:R-:W-:Y:S01]  /*ca40*/  FADD.FTZ R9, R7.reuse, R9 ;  /* 0x0000000907097221 */ /* 0x050fe20000010000 */
[----:B------:R-:W-:Y:S01]  /*ca50*/  F2FP.BF16.F32.PACK_AB R63, R7, R11 ;  /* 0x0000000b073f723e */ /* 0x000fe200000010ff */
[----:B------:R-:W-:-:S05]  /*ca60*/  FADD.FTZ R7, R18, R10 ;  /* 0x0000000a12077221 */ /* 0x000fca0000010000 */
[----:B------:R-:W4:Y:S01]  /*ca70*/  MUFU.EX2 R4, R74 ;  /* 0x0000004a00047308 */ /* 0x000f220000000800 */
[----:B-1----:R-:W-:Y:S01]  /*ca80*/  FADD.FTZ R9, R8, R9 ;  /* 0x0000000908097221 */ /* 0x002fe20000010000 */
[----:B------:R-:W-:Y:S01]  /*ca90*/  FADD.FTZ R7, R14, R7 ;  /* 0x000000070e077221 */ /* 0x000fe20000010000 */
[C---:B------:R-:W-:Y:S02]  /*caa0*/  F2FP.BF16.F32.PACK_AB R50, R6.reuse, R8 ;  /* 0x000000080632723e */ /* 0x040fe400000010ff */
[----:B------:R-:W-:Y:S01]  /*cab0*/  FADD.FTZ R9, R6, R9 ;  /* 0x0000000906097221 */ /* 0x000fe20000010000 */
[----:B------:R-:W-:Y:S01]  /*cac0*/  FADD.FTZ R6, R13, R7 ;  /* 0x000000070d067221 */ /* 0x000fe20000010000 */
[----:B------:R-:W-:-:S04]  /*cad0*/  IMAD.WIDE.U32 R32, R192, -0x326172a9, RZ ;  /* 0xcd9e8d57c0207825 */ /* 0x000fc800078e00ff */
[----:B------:R-:W-:Y:S01]  /*cae0*/  FADD.FTZ R7, R5, R9 ;  /* 0x0000000905077221 */ /* 0x000fe20000010000 */
[----:B------:R-:W-:Y:S01]  /*caf0*/  IMAD.MOV.U32 R167, RZ, RZ, R21 ;  /* 0x000000ffffa77224 */ /* 0x000fe200078e0015 */
[----:B------:R-:W-:Y:S02]  /*cb00*/  F2FP.BF16.F32.PACK_AB R65, R19, R20 ;  /* 0x000000141341723e */ /* 0x000fe400000010ff */
[C---:B----4-:R-:W-:Y:S01]  /*cb10*/  FADD.FTZ R21, R4.reuse, R7 ;  /* 0x0000000704157221 */ /* 0x050fe20000010000 */
[----:B------:R-:W-:Y:S02]  /*cb20*/  F2FP.BF16.F32.PACK_AB R61, R4, R5 ;  /* 0x00000005043d723e */ /* 0x000fe400000010ff */
[----:B------:R-:W-:Y:S02]  /*cb30*/  LOP3.LUT R4, R215, R33, RZ, 0x3c, !PT ;  /* 0x00000021d7047212 */ /* 0x000fe400078e3cff */
[----:B------:R-:W-:-:S03]  /*cb40*/  F2FP.BF16.F32.PACK_AB R59, R14, R18 ;  /* 0x000000120e3b723e */ /* 0x000fc600000010ff */
[----:B------:R-:W-:-:S05]  /*cb50*/  IMAD.WIDE.U32 R18, R4, -0x2daee0ad, RZ ;  /* 0xd2511f5304127825 */ /* 0x000fca00078e00ff */
[----:B------:R-:W-:Y:S01]  /*cb60*/  LOP3.LUT R4, R19, R198, R176, 0x96, !PT ;  /* 0x000000c613047212 */ /* 0x000fe200078e96b0 */
[----:B------:R-:W-:-:S04]  /*cb70*/  FADD.FTZ R20, R12, R6 ;  /* 0x000000060c147221 */ /* 0x000fc80000010000 */
[----:B------:R-:W-:Y:S01]  /*cb80*/  IMAD.WIDE.U32 R4, R4, -0x326172a9, RZ ;  /* 0xcd9e8d5704047825 */ /* 0x000fe200078e00ff */
[----:B------:R-:W-:-:S04]  /*cb90*/  LOP3.LUT R6, R41, R224, R32, 0x96, !PT ;  /* 0x000000e029067212 */ /* 0x000fc800078e9620 */
[----:B------:R-:W-:Y:S01]  /*cba0*/  LOP3.LUT R8, R5, R221, R40, 0x96, !PT ;  /* 0x000000dd05087212 */ /* 0x000fe200078e9628 */
[----:B------:R-:W-:-:S04]  /*cbb0*/  IMAD.WIDE.U32 R6, R6, -0x2daee0ad, RZ ;  /* 0xd2511f5306067825 */ /* 0x000fc800078e00ff */
        /* <DEDUP_REMOVED lines=25> */
[C---:B------:R-:W-:Y:S02]  /*cd50*/  LOP3.LUT R8, R6.reuse, 0xff, RZ, 0xc0, !PT ;  /* 0x000000ff06087812 */ /* 0x040fe400078ec0ff */
[----:B------:R-:W-:Y:S02]  /*cd60*/  F2FP.BF16.F32.PACK_AB R56, R15, R16 ;  /* 0x000000100f38723e */ /* 0x000fe400000010ff */
[----:B------:R-:W-:Y:S02]  /*cd70*/  ISETP.GE.U32.AND P2, PT, R199, R8, PT ;  /* 0x00000008c700720c */ /* 0x000fe40003f46070 */
[----:B------:R-:W-:Y:S02]  /*cd80*/  SHF.R.U32.HI R8, RZ, 0x18, R6 ;  /* 0x00000018ff087819 */ /* 0x000fe40000011606 */
[----:B------:R-:W-:-:S02]  /*cd90*/  LOP3.LUT R14, R6, 0xffff, RZ, 0xc0, !PT ;  /* 0x0000ffff060e7812 */ /* 0x000fc400078ec0ff */
[----:B------:R-:W-:Y:S01]  /*cda0*/  SHF.R.U32.HI R15, RZ, 0x10, R6 ;  /* 0x00000010ff0f7819 */ /* 0x000fe20000011606 */
[----:B------:R-:W-:Y:S01]  /*cdb0*/  IMAD.WIDE.U32 R6, R13, -0x2daee0ad, RZ ;  /* 0xd2511f530d067825 */ /* 0x000fe200078e00ff */
[----:B------:R-:W-:Y:S01]  /*cdc0*/  ISETP.GE.U32.AND P1, PT, R199, R8, PT ;  /* 0x00000008c700720c */ /* 0x000fe20003f26070 */
[----:B------:R1:W4:Y:S01]  /*cdd0*/  MUFU.EX2 R11, R219 ;  /* 0x000000db000b7308 */ /* 0x0003220000000800 */
[----:B------:R-:W-:Y:S02]  /*cde0*/  LOP3.LUT R9, R9, 0xff, RZ, 0xc0, !PT ;  /* 0x000000ff09097812 */ /* 0x000fe400078ec0ff */
[----:B------:R-:W-:Y:S02]  /*cdf0*/  LOP3.LUT R8, R7, R231, R12, 0x96, !PT ;  /* 0x000000e707087212 */ /* 0x000fe400078e960c */
[----:B------:R-:W-:Y:S02]  /*ce00*/  LOP3.LUT R12, R6, 0xff, RZ, 0xc0, !PT ;  /* 0x000000ff060c7812 */ /* 0x000fe400078ec0ff */
[C---:B------:R-:W-:Y:S01]  /*ce10*/  ISETP.GE.U32.AND P5, PT, R199.reuse, R9, PT ;  /* 0x00000009c700720c */ /* 0x040fe20003fa6070 */
[----:B------:R-:W4:Y:S01]  /*ce20*/  MUFU.EX2 R10, R222 ;  /* 0x000000de000a7308 */ /* 0x000f220000000800 */
[----:B------:R-:W-:-:S02]  /*ce30*/  ISETP.GE.U32.AND P3, PT, R199, R12, PT ;  /* 0x0000000cc700720c */ /* 0x000fc40003f66070 */
[----:B------:R-:W-:Y:S02]  /*ce40*/  LOP3.LUT R17, R6, 0xffff, RZ, 0xc0, !PT ;  /* 0x0000ffff06117812 */ /* 0x000fe400078ec0ff */
[--C-:B------:R-:W-:Y:S02]  /*ce50*/  SHF.R.U32.HI R16, RZ, 0x10, R6.reuse ;  /* 0x00000010ff107819 */ /* 0x100fe40000011606 */
[----:B------:R-:W-:Y:S01]  /*ce60*/  SHF.R.U32.HI R12, RZ, 0x18, R6 ;  /* 0x00000018ff0c7819 */ /* 0x000fe20000011606 */
[----:B------:R-:W4:Y:S01]  /*ce70*/  MUFU.EX2 R9, R70 ;  /* 0x0000004600097308 */ /* 0x000f220000000800 */
[----:B------:R-:W-:Y:S01]  /*ce80*/  STL [R1+0x338], R192 ;  /* 0x000338c001007387 */ /* 0x000fe20000100800 */
[----:B------:R-:W-:-:S03]  /*ce90*/  PRMT R85, R57, 0x7610, R85 ;  /* 0x0000761039557816 */ /* 0x000fc60000000055 */
[----:B-1----:R1:W3:Y:S03]  /*cea0*/  LDL.LU.S16 R219, [R1+0xdc] ;  /* 0x0000dc0001db7983 */ /* 0x0022e60000300600 */
[----:B------:R-:W1:Y:S01]  /*ceb0*/  MUFU.EX2 R6, R66 ;  /* 0x0000004200067308 */ /* 0x000e620000000800 */
[----:B----4-:R-:W-:Y:S01]  /*cec0*/  FADD.FTZ R7, R11, R20 ;  /* 0x000000140b077221 */ /* 0x010fe20000010000 */
[----:B------:R-:W-:Y:S02]  /*ced0*/  PRMT R82, R62, 0x7632, R82 ;  /* 0x000076323e527816 */ /* 0x000fe40000000052 */
[----:B------:R-:W-:Y:S01]  /*cee0*/  PRMT R84, R57, 0x7632, R84 ;  /* 0x0000763239547816 */ /* 0x000fe20000000054 */
[----:B------:R-:W-:Y:S01]  /*cef0*/  FADD.FTZ R13, R10, R7 ;  /* 0x000000070a0d7221 */ /* 0x000fe20000010000 */
[----:B------:R-:W-:Y:S01]  /*cf00*/  FADD.FTZ R7, R9, R21 ;  /* 0x0000001509077221 */ /* 0x000fe20000010000 */
[----:B------:R-:W-:-:S02]  /*cf10*/  PRMT R83, R62, 0x7610, R83 ;  /* 0x000076103e537816 */ /* 0x000fc40000000053 */
[----:B-1----:R-:W-:Y:S02]  /*cf20*/  F2FP.BF16.F32.PACK_AB R52, R6, R9 ;  /* 0x000000090634723e */ /* 0x002fe400000010ff */
[----:B------:R1:W4:Y:S01]  /*cf30*/  LDL.LU.S16 R9, [R1+0xe4] ;  /* 0x0000e40001097983 */ /* 0x0003220000300600 */
[----:B--2---:R-:W-:Y:S02]  /*cf40*/  @!P0 HFMA2.BF16_V2 R159, -RZ.H0_H0, RZ.H0_H0, -R85.H0_H0 ;  /* 0x200000ffff9f8231 */ /* 0x004fe40000340955 */
[----:B---3--:R-:W-:-:S03]  /*cf50*/  @!P6 HFMA2.BF16_V2 R157, -RZ.H0_H0, RZ.H0_H0, -R82.H0_H0 ;  /* 0x200000ffff9de231 */ /* 0x008fc60000340952 */
[----:B------:R-:W-:Y:S02]  /*cf60*/  PRMT R222, R159, 0x7610, R222 ;  /* 0x000076109fde7816 */ /* 0x000fe400000000de */
[----:B------:R-:W-:Y:S02]  /*cf70*/  PRMT R159, R85, 0x5410, R84 ;  /* 0x00005410559f7816 */ /* 0x000fe40000000054 */
[----:B------:R-:W-:Y:S02]  /*cf80*/  @!P0 PRMT R85, R222, 0x5410, RZ ;  /* 0x00005410de558816 */ /* 0x000fe400000000ff */
[----:B------:R-:W-:Y:S02]  /*cf90*/  ISETP.GE.U32.AND P0, PT, R199, R12, PT ;  /* 0x0000000cc700720c */ /* 0x000fe40003f06070 */
[----:B------:R-:W-:Y:S02]  /*cfa0*/  PRMT R12, R157, 0x7610, R12 ;  /* 0x000076109d0c7816 */ /* 0x000fe4000000000c */
[----:B------:R-:W-:-:S02]  /*cfb0*/  PRMT R157, R83, 0x5410, R82 ;  /* 0x00005410539d7816 */ /* 0x000fc40000000052 */
[----:B------:R-:W-:Y:S02]  /*cfc0*/  @!P6 PRMT R82, R12, 0x5410, RZ ;  /* 0x000054100c52e816 */ /* 0x000fe400000000ff */
[----:B------:R1:W2:Y:S01]  /*cfd0*/  LDL.LU.S16 R12, [R1+0x100] ;  /* 0x00010000010c7983 */ /* 0x0002a20000300600 */
[----:B------:R-:W-:Y:S01]  /*cfe0*/  F2FP.BF16.F32.PACK_AB R54, R10, R11 ;  /* 0x0000000b0a36723e */ /* 0x000fe200000010ff */
[----:B------:R-:W-:Y:S01]  /*cff0*/  FADD.FTZ R11, R6, R7 ;  /* 0x00000007060b7221 */ /* 0x000fe20000010000 */
[----:B------:R-:W-:-:S04]  /*d000*/  SHF.R.U32.HI R6, RZ, 0x8, R14 ;  /* 0x00000008ff067819 */ /* 0x000fc8000001160e */
[----:B------:R-:W-:Y:S02]  /*d010*/  LOP3.LUT R6, R6, 0xffff, RZ, 0xc0, !PT ;  /* 0x0000ffff06067812 */ /* 0x000fe400078ec0ff */
[C---:B------:R-:W-:Y:S02]  /*d020*/  PRMT R81, R60.reuse, 0x7610, R81 ;  /* 0x000076103c517816 */ /* 0x040fe40000000051 */
[----:B------:R-:W-:Y:S01]  /*d030*/  PRMT R79, R60, 0x7632, R79 ;  /* 0x000076323c4f7816 */ /* 0x000fe2000000004f */
[----:B------:R-:W-:-:S05]  /*d040*/  @!P4 HFMA2.BF16_V2 R219, -RZ.H0_H0, RZ.H0_H0, -R84.H0_H0 ;  /* 0x200000ffffdbc231 */ /* 0x000fca0000340954 */
[----:B------:R-:W-:-:S04]  /*d050*/  PRMT R7, R219, 0x7610, R7 ;  /* 0x00007610db077816 */ /* 0x000fc80000000007 */
[----:B------:R-:W-:Y:S02]  /*d060*/  @!P4 PRMT R84, R7, 0x5410, RZ ;  /* 0x000054100754c816 */ /* 0x000fe400000000ff */
[----:B------:R-:W-:Y:S02]  /*d070*/  ISETP.GE.U32.AND P4, PT, R199, R6, PT ;  /* 0x00000006c700720c */ /* 0x000fe40003f86070 */
[----:B------:R-:W-:Y:S01]  /*d080*/  LOP3.LUT R6, R15, 0xff, RZ, 0xc0, !PT ;  /* 0x000000ff0f067812 */ /* 0x000fe200078ec0ff */
[----:B------:R-:W3:Y:S03]  /*d090*/  MUFU.EX2 R7, R241 ;  /* 0x000000f100077308 */ /* 0x000ee60000000800 */
[----:B------:R-:W-:Y:S01]  /*d0a0*/  ISETP.GE.U32.AND P6, PT, R199, R6, PT ;  /* 0x00000006c700720c */ /* 0x000fe20003fc6070 */
[----:B----4-:R-:W-:-:S04]  /*d0b0*/  @!P5 HFMA2.BF16_V2 R9, -RZ.H0_H0, RZ.H0_H0, -R83.H0_H0 ;  /* 0x200000ffff09d231 */ /* 0x010fc80000340953 */
[----:B------:R-:W4:Y:S01]  /*d0c0*/  MUFU.EX2 R6, R242 ;  /* 0x000000f200067308 */ /* 0x000f220000000800 */
[----:B------:R-:W-:Y:S02]  /*d0d0*/  PRMT R156, R9, 0x7610, R156 ;  /* 0x00007610099c7816 */ /* 0x000fe4000000009c */
[----:B------:R-:W-:-:S04]  /*d0e0*/  SHF.R.U32.HI R9, RZ, 0x10, R8 ;  /* 0x00000010ff097819 */ /* 0x000fc80000011608 */
[----:B------:R-:W-:Y:S02]  /*d0f0*/  LOP3.LUT R9, R9, 0xff, RZ, 0xc0, !PT ;  /* 0x000000ff09097812 */ /* 0x000fe400078ec0ff */
[----:B------:R-:W-:Y:S02]  /*d100*/  @!P5 PRMT R83, R156, 0x5410, RZ ;  /* 0x000054109c53d816 */ /* 0x000fe400000000ff */
[----:B------:R-:W-:Y:S01]  /*d110*/  ISETP.GE.U32.AND P5, PT, R199, R9, PT ;  /* 0x00000009c700720c */ /* 0x000fe20003fa6070 */
[----:B---3--:R-:W-:Y:S01]  /*d120*/  FADD.FTZ R9, R7, R13 ;  /* 0x0000000d07097221 */ /* 0x008fe20000010000 */
[----:B------:R-:W-:Y:S02]  /*d130*/  PRMT R156, R81, 0x5410, R79 ;  /* 0x00005410519c7816 */ /* 0x000fe4000000004f */
[----:B----4-:R-:W-:Y:S01]  /*d140*/  F2FP.BF16.F32.PACK_AB R49, R6, R7 ;  /* 0x000000070631723e */ /* 0x010fe200000010ff */
[----:B--2---:R-:W-:-:S05]  /*d150*/  @!P2 HFMA2.BF16_V2 R12, -RZ.H0_H0, RZ.H0_H0, -R81.H0_H0 ;  /* 0x200000ffff0ca231 */ /* 0x004fca0000340951 */
[----:B------:R-:W-:Y:S01]  /*d160*/  PRMT R166, R12, 0x7610, R166 ;  /* 0x000076100ca67816 */ /* 0x000fe200000000a6 */
[----:B------:R-:W-:Y:S02]  /*d170*/  FADD.FTZ R12, R6, R9 ;  /* 0x00000009060c7221 */ /* 0x000fe40000010000 */
[----:B------:R1:W2:Y:S01]  /*d180*/  LDL.LU.S16 R6, [R1+0x104] ;  /* 0x0001040001067983 */ /* 0x0002a20000300600 */
[----:B------:R-:W-:Y:S01]  /*d190*/  @!P2 PRMT R81, R166, 0x5410, RZ ;  /* 0x00005410a651a816 */ /* 0x000fe200000000ff */
[----:B------:R-:W-:Y:S02]  /*d1a0*/  IMAD.MOV.U32 R166, RZ, RZ, R155 ;  /* 0x000000ffffa67224 */ /* 0x000fe400078e009b */
[----:B------:R1:W3:Y:S04]  /*d1b0*/  LDL.LU.S16 R155, [R1+0x11c] ;  /* 0x00011c00019b7983 */ /* 0x0002e80000300600 */
[----:B------:R1:W4:Y:S01]  /*d1c0*/  LDL.LU.S16 R9, [R1+0x128] ;  /* 0x0001280001097983 */ /* 0x0003220000300600 */
[----:B------:R-:W-:-:S02]  /*d1d0*/  PRMT R73, R64, 0x7610, R73 ;  /* 0x0000761040497816 */ /* 0x000fc40000000049 */
[----:B------:R-:W-:Y:S01]  /*d1e0*/  PRMT R74, R64, 0x7632, R74 ;  /* 0x00007632404a7816 */ /* 0x000fe2000000004a */
[----:B------:R-:W-:Y:S02]  /*d1f0*/  IMAD.MOV.U32 R219, RZ, RZ, R167 ;  /* 0x000000ffffdb7224 */ /* 0x000fe400078e00a7 */
[----:B------:R-:W-:Y:S02]  /*d200*/  IMAD.MOV.U32 R167, RZ, RZ, R201 ;  /* 0x000000ffffa77224 */ /* 0x000fe400078e00c9 */
[----:B------:R-:W-:Y:S02]  /*d210*/  IMAD.MOV.U32 R201, RZ, RZ, R187 ;  /* 0x000000ffffc97224 */ /* 0x000fe400078e00bb */
[----:B------:R-:W-:Y:S02]  /*d220*/  IMAD.MOV.U32 R187, RZ, RZ, R184 ;  /* 0x000000ffffbb7224 */ /* 0x000fe400078e00b8 */
[----:B------:R-:W-:Y:S02]  /*d230*/  IMAD.MOV.U32 R184, RZ, RZ, R160 ;  /* 0x000000ffffb87224 */ /* 0x000fe400078e00a0 */
[----:B------:R-:W-:-:S02]  /*d240*/  IMAD.MOV.U32 R160, RZ, RZ, R162 ;  /* 0x000000ffffa07224 */ /* 0x000fc400078e00a2 */
[----:B---3--:R-:W-:Y:S02]  /*d250*/  @!P1 HFMA2.BF16_V2 R155, -RZ.H0_H0, RZ.H0_H0, -R74.H0_H0 ;  /* 0x200000ffff9b9231 */ /* 0x008fe4000034094a */
[----:B----4-:R-:W-:-:S03]  /*d260*/  @!P6 HFMA2.BF16_V2 R9, -RZ.H0_H0, RZ.H0_H0, -R73.H0_H0 ;  /* 0x200000ffff09e231 */ /* 0x010fc60000340949 */
[----:B------:R-:W-:Y:S02]  /*d270*/  PRMT R21, R155, 0x7610, R21 ;  /* 0x000076109b157816 */ /* 0x000fe40000000015 */
[----:B------:R-:W-:Y:S02]  /*d280*/  PRMT R7, R9, 0x7610, R7 ;  /* 0x0000761009077816 */ /* 0x000fe40000000007 */
[----:B------:R-:W-:Y:S02]  /*d290*/  PRMT R155, R73, 0x5410, R74 ;  /* 0x00005410499b7816 */ /* 0x000fe4000000004a */
[----:B------:R-:W-:Y:S02]  /*d2a0*/  @!P6 PRMT R73, R7, 0x5410, RZ ;  /* 0x000054100749e816 */ /* 0x000fe400000000ff */
[----:B------:R1:W3:Y:S01]  /*d2b0*/  LDL.LU.S16 R7, [R1+0x12c] ;  /* 0x00012c0001077983 */ /* 0x0002e20000300600 */
[----:B------:R-:W-:-:S03]  /*d2c0*/  @!P1 PRMT R74, R21, 0x5410, RZ ;  /* 0x00005410154a9816 */ /* 0x000fc600000000ff */
[----:B------:R1:W4:Y:S04]  /*d2d0*/  LDL.LU.S16 R222, [R1+0x130] ;  /* 0x0001300001de7983 */ /* 0x0003280000300600 */
[----:B------:R1:W3:Y:S04]  /*d2e0*/  LDL.LU.S16 R162, [R1+0x134] ;  /* 0x0001340001a27983 */ /* 0x0002e80000300600 */
[----:B------:R1:W3:Y:S01]  /*d2f0*/  LDL.LU.S16 R21, [R1+0x138] ;  /* 0x0001380001157983 */ /* 0x0002e20000300600 */
[----:B--2---:R-:W-:-:S05]  /*d300*/  @!P4 HFMA2.BF16_V2 R6, -RZ.H0_H0, RZ.H0_H0, -R79.H0_H0 ;  /* 0x200000ffff06c231 */ /* 0x004fca000034094f */
[----:B------:R-:W-:Y:S02]  /*d310*/  PRMT R171, R6, 0x7610, R171 ;  /* 0x0000761006ab7816 */ /* 0x000fe400000000ab */
[----:B------:R-:W-:-:S04]  /*d320*/  LOP3.LUT R6, R8, 0xff, RZ, 0xc0, !PT ;  /* 0x000000ff08067812 */ /* 0x000fc800078ec0ff */
[----:B------:R-:W-:Y:S02]  /*d330*/  ISETP.GE.U32.AND P2, PT, R199, R6, PT ;  /* 0x00000006c700720c */ /* 0x000fe40003f46070 */
[----:B------:R-:W-:Y:S02]  /*d340*/  SHF.R.U32.HI R6, RZ, 0x18, R8 ;  /* 0x00000018ff067819 */ /* 0x000fe40000011608 */
[----:B------:R-:W-:Y:S02]  /*d350*/  @!P4 PRMT R79, R171, 0x5410, RZ ;  /* 0x00005410ab4fc816 */ /* 0x000fe400000000ff */
[----:B------:R-:W-:Y:S02]  /*d360*/  ISETP.GE.U32.AND P4, PT, R199, R6, PT ;  /* 0x00000006c700720c */ /* 0x000fe40003f86070 */
[----:B------:R-:W-:Y:S02]  /*d370*/  LOP3.LUT R6, R16, 0xff, RZ, 0xc0, !PT ;  /* 0x000000ff10067812 */ /* 0x000fe400078ec0ff */
[----:B------:R-:W-:-:S02]  /*d380*/  LOP3.LUT R8, R8, 0xffff, RZ, 0xc0, !PT ;  /* 0x0000ffff08087812 */ /* 0x000fc400078ec0ff */
[----:B------:R-:W-:Y:S02]  /*d390*/  ISETP.GE.U32.AND P1, PT, R199, R6, PT ;  /* 0x00000006c700720c */ /* 0x000fe40003f26070 */
[----:B------:R-:W-:-:S04]  /*d3a0*/  SHF.R.U32.HI R6, RZ, 0x8, R8 ;  /* 0x00000008ff067819 */ /* 0x000fc80000011608 */
[----:B------:R-:W-:-:S04]  /*d3b0*/  LOP3.LUT R6, R6, 0xffff, RZ, 0xc0, !PT ;  /* 0x0000ffff06067812 */ /* 0x000fc800078ec0ff */
[----:B------:R-:W-:Y:S02]  /*d3c0*/  ISETP.GE.U32.AND P6, PT, R199, R6, PT ;  /* 0x00000006c700720c */ /* 0x000fe40003fc6070 */
[----:B------:R-:W-:Y:S02]  /*d3d0*/  PRMT R80, R35, 0x7632, R80 ;  /* 0x0000763223507816 */ /* 0x000fe40000000050 */
[C---:B------:R-:W-:Y:S02]  /*d3e0*/  PRMT R76, R43.reuse, 0x7632, R76 ;  /* 0x000076322b4c7816 */ /* 0x040fe4000000004c */
[----:B------:R-:W-:Y:S02]  /*d3f0*/  PRMT R77, R43, 0x7610, R77 ;  /* 0x000076102b4d7816 */ /* 0x000fe4000000004d */
[----:B------:R-:W-:-:S05]  /*d400*/  SHF.R.U32.HI R6, RZ, 0x8, R17 ;  /* 0x00000008ff067819 */ /* 0x000fca0000011611 */
[----:B----4-:R-:W-:Y:S02]  /*d410*/  @!P6 HFMA2.BF16_V2 R222, -RZ.H0_H0, RZ.H0_H0, -R80.H0_H0 ;  /* 0x200000ffffdee231 */ /* 0x010fe40000340950 */
[----:B---3--:R-:W-:-:S03]  /*d420*/  @!P4 HFMA2.BF16_V2 R162, -RZ.H0_H0, RZ.H0_H0, -R76.H0_H0 ;  /* 0x200000ffffa2c231 */ /* 0x008fc6000034094c */
[----:B------:R-:W-:Y:S01]  /*d430*/  PRMT R8, R222, 0x7610, R8 ;  /* 0x00007610de087816 */ /* 0x000fe20000000008 */
[----:B------:R-:W-:Y:S01]  /*d440*/  @!P5 HFMA2.BF16_V2 R21, -RZ.H0_H0, RZ.H0_H0, -R77.H0_H0 ;  /* 0x200000ffff15d231 */ /* 0x000fe2000034094d */
[----:B------:R-:W-:Y:S01]  /*d450*/  PRMT R16, R162, 0x7610, R16 ;  /* 0x00007610a2107816 */ /* 0x000fe20000000010 */
[----:B------:R-:W-:Y:S02]  /*d460*/  IMAD.MOV.U32 R222, RZ, RZ, R167 ;  /* 0x000000ffffde7224 */ /* 0x000fe400078e00a7 */
[----:B------:R-:W-:Y:S01]  /*d470*/  IMAD.MOV.U32 R167, RZ, RZ, R201 ;  /* 0x000000ffffa77224 */ /* 0x000fe200078e00c9 */
[----:B------:R-:W-:Y:S01]  /*d480*/  PRMT R10, R21, 0x7610, R10 ;  /* 0x00007610150a7816 */ /* 0x000fe2000000000a */
[----:B------:R-:W-:Y:S02]  /*d490*/  IMAD.MOV.U32 R21, RZ, RZ, R219 ;  /* 0x000000ffff157224 */ /* 0x000fe400078e00db */
[----:B------:R-:W-:Y:S01]  /*d4a0*/  IMAD.MOV.U32 R201, RZ, RZ, R161 ;  /* 0x000000ffffc97224 */ /* 0x000fe200078e00a1 */
[----:B------:R-:W-:Y:S01]  /*d4b0*/  PRMT R162, R77, 0x5410, R76 ;  /* 0x000054104da27816 */ /* 0x000fe2000000004c */
[----:B------:R1:W2:Y:S01]  /*d4c0*/  LDL.LU.S16 R161, [R1+0x140] ;  /* 0x0001400001a17983 */ /* 0x0002a20000300600 */
[----:B------:R-:W-:Y:S01]  /*d4d0*/  IMAD.MOV.U32 R219, RZ, RZ, R160 ;  /* 0x000000ffffdb7224 */ /* 0x000fe200078e00a0 */
[----:B------:R-:W-:-:S02]  /*d4e0*/  @!P4 PRMT R76, R16, 0x5410, RZ ;  /* 0x00005410104cc816 */ /* 0x000fc400000000ff */
[----:B------:R1:W3:Y:S04]  /*d4f0*/  LDL.LU.S16 R160, [R1+0x13c] ;  /* 0x00013c0001a07983 */ /* 0x0002e80000300600 */
[----:B------:R1:W4:Y:S04]  /*d500*/  LDL.LU.S16 R17, [R1+0x148] ;  /* 0x0001480001117983 */ /* 0x0003280000300600 */
[----:B------:R1:W4:Y:S01]  /*d510*/  LDL.LU.S16 R16, [R1+0x144] ;  /* 0x0001440001107983 */ /* 0x0003220000300600 */
[----:B------:R-:W-:-:S05]  /*d520*/  PRMT R75, R35, 0x7610, R75 ;  /* 0x00007610234b7816 */ /* 0x000fca000000004b */
[----:B------:R-:W-:Y:S01]  /*d530*/  @!P2 HFMA2.BF16_V2 R7, -RZ.H0_H0, RZ.H0_H0, -R75.H0_H0 ;  /* 0x200000ffff07a231 */ /* 0x000fe2000034094b */
[----:B------:R-:W-:Y:S01]  /*d540*/  LOP3.LUT R6, R6, 0xffff, RZ, 0xc0, !PT ;  /* 0x0000ffff06067812 */ /* 0x000fe200078ec0ff */
[----:B------:R-:W-:-:S03]  /*d550*/  IMAD.MOV.U32 R171, RZ, RZ, R163 ;  /* 0x000000ffffab7224 */ /* 0x000fc600078e00a3 */
[----:B------:R-:W-:Y:S02]  /*d560*/  PRMT R242, R7, 0x7610, R242 ;  /* 0x0000761007f27816 */ /* 0x000fe400000000f2 */
[----:B------:R-:W1:Y:S01]  /*d570*/  MUFU.EX2 R7, R202 ;  /* 0x000000ca00077308 */ /* 0x000e620000000800 */
[----:B------:R-:W-:Y:S02]  /*d580*/  PRMT R163, R75, 0x5410, R80 ;  /* 0x000054104ba37816 */ /* 0x000fe40000000050 */
[----:B------:R-:W-:Y:S02]  /*d590*/  @!P2 PRMT R75, R242, 0x5410, RZ ;  /* 0x00005410f24ba816 */ /* 0x000fe400000000ff */
[----:B------:R-:W-:-:S03]  /*d5a0*/  ISETP.GE.U32.AND P2, PT, R199, R6, PT ;  /* 0x00000006c700720c */ /* 0x000fc60003f46070 */
[----:B------:R-:W1:Y:S01]  /*d5b0*/  MUFU.EX2 R6, R216 ;  /* 0x000000d800067308 */ /* 0x000e620000000800 */
[----:B------:R-:W-:Y:S02]  /*d5c0*/  @!P5 PRMT R77, R10, 0x5410, RZ ;  /* 0x000054100a4dd816 */ /* 0x000fe400000000ff */
[----:B------:R-:W-:Y:S02]  /*d5d0*/  PRMT R88, R86, 0x7632, R88 ;  /* 0x0000763256587816 */ /* 0x000fe40000000058 */
[----:B------:R-:W-:-:S03]  /*d5e0*/  @!P6 PRMT R80, R8, 0x5410, RZ ;  /* 0x000054100850e816 */ /* 0x000fc600000000ff */
[----:B------:R-:W-:Y:S01]  /*d5f0*/  MUFU.EX2 R9, R243 ;  /* 0x000000f300097308 */ /* 0x000fe20000000800 */
[----:B-1----:R-:W-:Y:S01]  /*d600*/  FADD.FTZ R11, R7, R11 ;  /* 0x0000000b070b7221 */ /* 0x002fe20000010000 */
[----:B------:R-:W-:-:S06]  /*d610*/  PRMT R78, R42, 0x7610, R78 ;  /* 0x000076102a4e7816 */ /* 0x000fcc000000004e */
[----:B------:R-:W1:Y:S01]  /*d620*/  MUFU.EX2 R10, R217 ;  /* 0x000000d9000a7308 */ /* 0x000e620000000800 */
[C---:B------:R-:W-:Y:S01]  /*d630*/  FADD.FTZ R11, R6.reuse, R11 ;  /* 0x0000000b060b7221 */ /* 0x040fe20000010000 */
[----:B------:R-:W-:Y:S02]  /*d640*/  F2FP.BF16.F32.PACK_AB R47, R6, R7 ;  /* 0x00000007062f723e */ /* 0x000fe400000010ff */
[----:B------:R-:W-:-:S04]  /*d650*/  PRMT R87, R42, 0x7632, R87 ;  /* 0x000076322a577816 */ /* 0x000fc80000000057 */
[----:B------:R-:W1:Y:S08]  /*d660*/  MUFU.EX2 R8, R246 ;  /* 0x000000f600087308 */ /* 0x000e700000000800 */
[----:B------:R-:W1:Y:S01]  /*d670*/  MUFU.EX2 R6, R218 ;  /* 0x000000da00067308 */ /* 0x000e620000000800 */
[----:B------:R-:W-:Y:S01]  /*d680*/  LOP3.LUT R19, R31, R224, R32, 0x96, !PT ;  /* 0x000000e01f137212 */ /* 0x000fe200078e9620 */
[----:B-1----:R-:W-:Y:S01]  /*d690*/  FADD.FTZ R11, R10, R11 ;  /* 0x0000000b0a0b7221 */ /* 0x002fe20000010000 */
[----:B------:R-:W-:-:S02]  /*d6a0*/  LOP3.LUT R20, R5, R221, R30, 0x96, !PT ;  /* 0x000000dd05147212 */ /* 0x000fc400078e961e */
[----:B------:R-:W-:Y:S02]  /*d6b0*/  F2FP.BF16.F32.PACK_AB R43, R8, R9 ;  /* 0x00000009082b723e */ /* 0x000fe400000010ff */
[----:B------:R-:W-:Y:S01]  /*d6c0*/  F2FP.BF16.F32.PACK_AB R41, R6, R10 ;  /* 0x0000000a0629723e */ /* 0x000fe200000010ff */
[----:B--2---:R-:W-:Y:S02]  /*d6d0*/  @!P3 HFMA2.BF16_V2 R161, -RZ.H0_H0, RZ.H0_H0, -R78.H0_H0 ;  /* 0x200000ffffa1b231 */ /* 0x004fe4000034094e */
[----:B---3--:R-:W-:-:S03]  /*d6e0*/  @!P2 HFMA2.BF16_V2 R160, -RZ.H0_H0, RZ.H0_H0, -R87.H0_H0 ;  /* 0x200000ffffa0a231 */ /* 0x008fc60000340957 */
[----:B------:R-:W-:Y:S01]  /*d6f0*/  PRMT R15, R161, 0x7610, R15 ;  /* 0x00007610a10f7816 */ /* 0x000fe2000000000f */
[----:B----4-:R-:W-:Y:S01]  /*d700*/  @!P0 HFMA2.BF16_V2 R16, -RZ.H0_H0, RZ.H0_H0, -R88.H0_H0 ;  /* 0x200000ffff108231 */ /* 0x010fe20000340958 */
[----:B------:R-:W-:-:S04]  /*d710*/  PRMT R161, R86, 0x5410, R88 ;  /* 0x0000541056a17816 */ /* 0x000fc80000000058 */
[----:B------:R-:W-:Y:S02]  /*d720*/  PRMT R7, R16, 0x7610, R7 ;  /* 0x0000761010077816 */ /* 0x000fe40000000007 */
[----:B------:R-:W-:Y:S02]  /*d730*/  PRMT R14, R160, 0x7610, R14 ;  /* 0x00007610a00e7816 */ /* 0x000fe4000000000e */
[----:B------:R-:W-:Y:S01]  /*d740*/  @!P0 PRMT R88, R7, 0x5410, RZ ;  /* 0x0000541007588816 */ /* 0x000fe200000000ff */
[----:B------:R-:W-:Y:S01]  /*d750*/  FADD.FTZ R7, R9, R12 ;  /* 0x0000000c09077221 */ /* 0x000fe20000010000 */
[----:B------:R-:W-:Y:S02]  /*d760*/  PRMT R160, R78, 0x5410, R87 ;  /* 0x000054104ea07816 */ /* 0x000fe40000000057 */
[----:B------:R-:W-:Y:S01]  /*d770*/  @!P3 PRMT R78, R15, 0x5410, RZ ;  /* 0x000054100f4eb816 */ /* 0x000fe200000000ff */
[----:B------:R-:W-:Y:S01]  /*d780*/  IMAD.MOV.U32 R15, RZ, RZ, R21 ;  /* 0x000000ffff0f7224 */ /* 0x000fe200078e0015 */
[----:B------:R-:W-:Y:S01]  /*d790*/  @!P2 PRMT R87, R14, 0x5410, RZ ;  /* 0x000054100e57a816 */ /* 0x000fe200000000ff */
[----:B------:R-:W-:Y:S01]  /*d7a0*/  FADD.FTZ R14, R8, R7 ;  /* 0x00000007080e7221 */ /* 0x000fe20000010000 */
[----:B------:R-:W-:Y:S01]  /*d7b0*/  FADD.FTZ R21, R6, R11 ;  /* 0x0000000b06157221 */ /* 0x000fe20000010000 */
[----:B------:R-:W-:-:S02]  /*d7c0*/  @!P1 HFMA2.BF16_V2 R17, -RZ.H0_H0, RZ.H0_H0, -R86.H0_H0 ;  /* 0x200000ffff119231 */ /* 0x000fc40000340956 */
[----:B------:R-:W-:-:S04]  /*d7d0*/  IMAD.WIDE.U32 R6, R19, -0x2daee0ad, RZ ;  /* 0xd2511f5313067825 */ /* 0x000fc800078e00ff */
[----:B------:R-:W-:Y:S01]  /*d7e0*/  IMAD.WIDE.U32 R8, R20, -0x2daee0ad, RZ ;  /* 0xd2511f5314087825 */ /* 0x000fe200078e00ff */
[----:B------:R-:W-:Y:S02]  /*d7f0*/  PRMT R13, R17, 0x7610, R13 ;  /* 0x00007610110d7816 */ /* 0x000fe4000000000d */
[----:B------:R-:W-:Y:S02]  /*d800*/  LOP3.LUT R12, R7, R225, R18, 0x96, !PT ;  /* 0x000000e1070c7212 */ /* 0x000fe400078e9612 */
[----:B------:R-:W-:Y:S02]  /*d810*/  LOP3.LUT R10, R9, R226, R6, 0x96, !PT ;  /* 0x000000e2090a7212 */ /* 0x000fe400078e9606 */
        /* <DEDUP_REMOVED lines=22> */
[C---:B------:R-:W-:Y:S02]  /*d980*/  ISETP.GE.U32.AND P0, PT, R199.reuse, R8, PT ;  /* 0x00000008c700720c */ /* 0x040fe40003f06070 */
[----:B------:R-:W-:-:S02]  /*d990*/  ISETP.GE.U32.AND P5, PT, R199, R9, PT ;  /* 0x00000009c700720c */ /* 0x000fc40003fa6070 */
[C---:B------:R-:W-:Y:S02]  /*d9a0*/  LOP3.LUT R8, R6.reuse, 0xff, RZ, 0xc0, !PT ;  /* 0x000000ff06087812 */ /* 0x040fe400078ec0ff */
[--C-:B------:R-:W-:Y:S01]  /*d9b0*/  SHF.R.U32.HI R9, RZ, 0x10, R6.reuse ;  /* 0x00000010ff097819 */ /* 0x100fe20000011606 */
[----:B------:R1:W2:Y:S01]  /*d9c0*/  MUFU.EX2 R11, R15 ;  /* 0x0000000f000b7308 */ /* 0x0002a20000000800 */
[----:B------:R-:W-:Y:S02]  /*d9d0*/  ISETP.GE.U32.AND P2, PT, R199, R8, PT ;  /* 0x00000008c700720c */ /* 0x000fe40003f46070 */
[----:B------:R-:W-:Y:S02]  /*d9e0*/  SHF.R.U32.HI R8, RZ, 0x18, R6 ;  /* 0x00000018ff087819 */ /* 0x000fe40000011606 */
[----:B-1----:R-:W-:Y:S02]  /*d9f0*/  LOP3.LUT R15, R6, 0xffff, RZ, 0xc0, !PT ;  /* 0x0000ffff060f7812 */ /* 0x002fe400078ec0ff */
[----:B------:R-:W-:-:S02]  /*da00*/  LOP3.LUT R6, R9, 0xff, RZ, 0xc0, !PT ;  /* 0x000000ff09067812 */ /* 0x000fc400078ec0ff */
[----:B------:R1:W3:Y:S02]  /*da10*/  MUFU.EX2 R9, R222 ;  /* 0x000000de00097308 */ /* 0x0002e40000000800 */
[----:B-1----:R-:W-:Y:S02]  /*da20*/  IMAD.MOV.U32 R222, RZ, RZ, R219 ;  /* 0x000000ffffde7224 */ /* 0x002fe400078e00db */
[----:B------:R-:W-:Y:S02]  /*da30*/  IMAD.MOV.U32 R219, RZ, RZ, R167 ;  /* 0x000000ffffdb7224 */ /* 0x000fe400078e00a7 */
[----:B------:R1:W4:Y:S04]  /*da40*/  LDL.LU.S16 R167, [R1+0x168] ;  /* 0x0001680001a77983 */ /* 0x0003280000300600 */
[----:B------:R1:W4:Y:S01]  /*da50*/  LDL.LU.S16 R243, [R1+0x16c] ;  /* 0x00016c0001f37983 */ /* 0x0003220000300600 */
[C---:B------:R-:W-:Y:S01]  /*da60*/  ISETP.GE.U32.AND P1, PT, R199.reuse, R6, PT ;  /* 0x00000006c700720c */ /* 0x040fe20003f26070 */
[----:B------:R-:W-:Y:S01]  /*da70*/  IMAD.WIDE.U32 R6, R10, -0x2daee0ad, RZ ;  /* 0xd2511f530a067825 */ /* 0x000fe200078e00ff */
[----:B------:R-:W-:Y:S01]  /*da80*/  ISETP.GE.U32.AND P6, PT, R199, R8, PT ;  /* 0x00000008c700720c */ /* 0x000fe20003fc6070 */
[----:B------:R-:W1:Y:S01]  /*da90*/  MUFU.EX2 R10, R223 ;  /* 0x000000df000a7308 */ /* 0x000e620000000800 */
[----:B------:R-:W-:Y:S01]  /*daa0*/  PRMT R72, R34, 0x7610, R72 ;  /* 0x0000761022487816 */ /* 0x000fe20000000048 */
[----:B------:R4:W4:Y:S01]  /*dab0*/  LDL.LU.S16 R242, [R1+0x170] ;  /* 0x0001700001f27983 */ /* 0x0009220000300600 */
[----:B------:R-:W-:-:S02]  /*dac0*/  LOP3.LUT R8, R7, R231, R12, 0x96, !PT ;  /* 0x000000e707087212 */ /* 0x000fc400078e960c */
[C---:B------:R-:W-:Y:S02]  /*dad0*/  LOP3.LUT R12, R6.reuse, 0xff, RZ, 0xc0, !PT ;  /* 0x000000ff060c7812 */ /* 0x040fe400078ec0ff */
[----:B------:R-:W-:Y:S02]  /*dae0*/  LOP3.LUT R17, R6, 0xffff, RZ, 0xc0, !PT ;  /* 0x0000ffff06117812 */ /* 0x000fe400078ec0ff */
[--C-:B------:R-:W-:Y:S02]  /*daf0*/  SHF.R.U32.HI R16, RZ, 0x10, R6.reuse ;  /* 0x00000010ff107819 */ /* 0x100fe40000011606 */
[----:B------:R-:W-:Y:S02]  /*db00*/  SHF.R.U32.HI R13, RZ, 0x18, R6 ;  /* 0x00000018ff0d7819 */ /* 0x000fe40000011606 */
[----:B------:R-:W1:Y:S01]  /*db10*/  MUFU.EX2 R6, R232 ;  /* 0x000000e800067308 */ /* 0x000e620000000800 */
[----:B--2---:R-:W-:Y:S01]  /*db20*/  FADD.FTZ R7, R11, R14 ;  /* 0x0000000e0b077221 */ /* 0x004fe20000010000 */
[----:B------:R-:W-:-:S02]  /*db30*/  LOP3.LUT R19, R27, R224, R32, 0x96, !PT ;  /* 0x000000e01b137212 */ /* 0x000fc400078e9620 */
[C---:B---3--:R-:W-:Y:S01]  /*db40*/  F2FP.BF16.F32.PACK_AB R27, R9.reuse, R11 ;  /* 0x0000000b091b723e */ /* 0x048fe200000010ff */
[----:B------:R-:W-:Y:S01]  /*db50*/  FADD.FTZ R14, R9, R7 ;  /* 0x00000007090e7221 */ /* 0x000fe20000010000 */
[----:B------:R-:W-:Y:S01]  /*db60*/  PRMT R71, R34, 0x7632, R71 ;  /* 0x0000763222477816 */ /* 0x000fe20000000047 */
[----:B-1----:R-:W-:-:S04]  /*db70*/  FADD.FTZ R7, R10, R21 ;  /* 0x000000150a077221 */ /* 0x002fc80000010000 */
[----:B------:R-:W-:Y:S01]  /*db80*/  FADD.FTZ R11, R6, R7 ;  /* 0x00000007060b7221 */ /* 0x000fe20000010000 */
[----:B----4-:R-:W-:-:S05]  /*db90*/  @!P3 HFMA2.BF16_V2 R167, -RZ.H0_H0, RZ.H0_H0, -R72.H0_H0 ;  /* 0x200000ffffa7b231 */ /* 0x010fca0000340948 */
[----:B------:R-:W-:Y:S02]  /*dba0*/  PRMT R9, R167, 0x7610, R9 ;  /* 0x00007610a7097816 */ /* 0x000fe40000000009 */
[----:B------:R-:W-:Y:S01]  /*dbb0*/  PRMT R167, R72, 0x5410, R71 ;  /* 0x0000541048a77816 */ /* 0x000fe20000000047 */
[----:B------:R-:W-:Y:S01]  /*dbc0*/  @!P4 HFMA2.BF16_V2 R243, -RZ.H0_H0, RZ.H0_H0, -R71.H0_H0 ;  /* 0x200000fffff3c231 */ /* 0x000fe20000340947 */
[----:B------:R-:W-:Y:S02]  /*dbd0*/  @!P3 PRMT R72, R9, 0x5410, RZ ;  /* 0x000054100948b816 */ /* 0x000fe400000000ff */
[----:B------:R1:W2:Y:S02]  /*dbe0*/  LDL.LU.S16 R9, [R1+0x174] ;  /* 0x0001740001097983 */ /* 0x0002a40000300600 */
[----:B------:R-:W-:Y:S02]  /*dbf0*/  PRMT R7, R243, 0x7610, R7 ;  /* 0x00007610f3077816 */ /* 0x000fe40000000007 */
[----:B------:R-:W-:-:S02]  /*dc00*/  ISETP.GE.U32.AND P3, PT, R199, R12, PT ;  /* 0x0000000cc700720c */ /* 0x000fc40003f66070 */
[----:B------:R-:W-:Y:S02]  /*dc10*/  @!P4 PRMT R71, R7, 0x5410, RZ ;  /* 0x000054100747c816 */ /* 0x000fe400000000ff */
[----:B------:R3:W-:Y:S02]  /*dc20*/  MUFU.EX2 R7, R204 ;  /* 0x000000cc00077308 */ /* 0x0007e40000000800 */
[----:B---3--:R1:W5:Y:S04]  /*dc30*/  LDL.LU R204, [R1+0x408] ;  /* 0x0004080001cc7983 */ /* 0x0083680000300800 */
[----:B------:R1:W3:Y:S01]  /*dc40*/  LDL.LU.S16 R12, [R1+0x178] ;  /* 0x00017800010c7983 */ /* 0x0002e20000300600 */
[----:B------:R-:W-:Y:S02]  /*dc50*/  F2FP.BF16.F32.PACK_AB R35, R6, R10 ;  /* 0x0000000a0623723e */ /* 0x000fe400000010ff */
[----:B------:R-:W-:-:S04]  /*dc60*/  SHF.R.U32.HI R6, RZ, 0x8, R15 ;  /* 0x00000008ff067819 */ /* 0x000fc8000001160f */
[----:B------:R-:W-:Y:S02]  /*dc70*/  LOP3.LUT R6, R6, 0xffff, RZ, 0xc0, !PT ;  /* 0x0000ffff06067812 */ /* 0x000fe400078ec0ff */
[----:B------:R-:W-:Y:S02]  /*dc80*/  PRMT R70, R69, 0x7632, R70 ;  /* 0x0000763245467816 */ /* 0x000fe40000000046 */
[----:B------:R-:W-:Y:S02]  /*dc90*/  ISETP.GE.U32.AND P4, PT, R199, R6, PT ;  /* 0x00000006c700720c */ /* 0x000fe40003f86070 */
[----:B------:R4:W1:Y:S01]  /*dca0*/  MUFU.EX2 R6, R205 ;  /* 0x000000cd00067308 */ /* 0x0008620000000800 */
[----:B------:R-:W-:-:S05]  /*dcb0*/  @!P0 HFMA2.BF16_V2 R242, -RZ.H0_H0, RZ.H0_H0, -R70.H0_H0 ;  /* 0x200000fffff28231 */ /* 0x000fca0000340946 */
[----:B------:R-:W-:Y:S01]  /*dcc0*/  PRMT R241, R242, 0x7610, R241 ;  /* 0x00007610f2f17816 */ /* 0x000fe200000000f1 */
[----:B------:R-:W-:Y:S02]  /*dcd0*/  IMAD.MOV.U32 R242, RZ, RZ, R222 ;  /* 0x000000fffff27224 */ /* 0x000fe400078e00de */
[----:B------:R-:W-:Y:S01]  /*dce0*/  IMAD.MOV.U32 R222, RZ, RZ, R166 ;  /* 0x000000ffffde7224 */ /* 0x000fe200078e00a6 */
[----:B------:R-:W-:Y:S01]  /*dcf0*/  PRMT R166, R69, 0x5410, R70 ;  /* 0x0000541045a67816 */ /* 0x000fe20000000046 */
[----:B----4-:R4:W5:Y:S01]  /*dd00*/  LDL.LU R205, [R1+0x404] ;  /* 0x0004040001cd7983 */ /* 0x0109620000300800 */
[----:B-1----:R-:W-:Y:S02]  /*dd10*/  F2FP.BF16.F32.PACK_AB R33, R6, R7 ;  /* 0x000000070621723e */ /* 0x002fe400000010ff */
[----:B------:R-:W-:Y:S01]  /*dd20*/  @!P0 PRMT R70, R241, 0x5410, RZ ;  /* 0x00005410f1468816 */ /* 0x000fe200000000ff */
[----:B------:R-:W-:Y:S02]  /*dd30*/  IMAD.MOV.U32 R241, RZ, RZ, R164 ;  /* 0x000000fffff17224 */ /* 0x000fe400078e00a4 */
[----:B--2---:R-:W-:-:S05]  /*dd40*/  @!P5 HFMA2.BF16_V2 R9, -RZ.H0_H0, RZ.H0_H0, -R69.H0_H0 ;  /* 0x200000ffff09d231 */ /* 0x004fca0000340945 */
[----:B------:R-:W-:Y:S02]  /*dd50*/  PRMT R165, R9, 0x7610, R165 ;  /* 0x0000761009a57816 */ /* 0x000fe400000000a5 */
[----:B------:R-:W-:-:S04]  /*dd60*/  SHF.R.U32.HI R9, RZ, 0x10, R8 ;  /* 0x00000010ff097819 */ /* 0x000fc80000011608 */
[----:B------:R-:W-:Y:S02]  /*dd70*/  LOP3.LUT R9, R9, 0xff, RZ, 0xc0, !PT ;  /* 0x000000ff09097812 */ /* 0x000fe400078ec0ff */
[----:B------:R-:W-:Y:S02]  /*dd80*/  @!P5 PRMT R69, R165, 0x5410, RZ ;  /* 0x00005410a545d816 */ /* 0x000fe400000000ff */
[----:B------:R-:W-:Y:S01]  /*dd90*/  ISETP.GE.U32.AND P5, PT, R199, R9, PT ;  /* 0x00000009c700720c */ /* 0x000fe20003fa6070 */
[----:B------:R-:W-:Y:S01]  /*dda0*/  FADD.FTZ R9, R7, R14 ;  /* 0x0000000e07097221 */ /* 0x000fe20000010000 */
[----:B---3--:R-:W-:-:S05]  /*ddb0*/  @!P2 HFMA2.BF16_V2 R12, -RZ.H0_H0, RZ.H0_H0, -R68.H0_H0 ;  /* 0x200000ffff0ca231 */ /* 0x008fca0000340944 */
[----:B------:R-:W-:Y:S01]  /*ddc0*/  PRMT R232, R12, 0x7610, R232 ;  /* 0x000076100ce87816 */ /* 0x000fe200000000e8 */
[----:B------:R-:W-:Y:S02]  /*ddd0*/  FADD.FTZ R12, R6, R9 ;  /* 0x00000009060c7221 */ /* 0x000fe40000010000 */
[----:B------:R4:W2:Y:S04]  /*dde0*/  LDL.LU.S16 R6, [R1+0x17c] ;  /* 0x00017c0001067983 */ /* 0x0008a80000300600 */
[----:B------:R4:W3:Y:S04]  /*ddf0*/  LDL.LU.S16 R164, [R1+0x180] ;  /* 0x0001800001a47983 */ /* 0x0008e80000300600 */
[----:B------:R4:W4:Y:S01]  /*de00*/  LDL.LU.S16 R9, [R1+0x184] ;  /* 0x0001840001097983 */ /* 0x0009220000300600 */
[----:B------:R-:W-:-:S04]  /*de10*/  PRMT R67, R68, 0x7632, R67 ;  /* 0x0000763244437816 */ /* 0x000fc80000000043 */
[----:B------:R-:W-:Y:S02]  /*de20*/  PRMT R165, R68, 0x5410, R67 ;  /* 0x0000541044a57816 */ /* 0x000fe40000000043 */
[----:B------:R-:W-:Y:S02]  /*de30*/  @!P2 PRMT R68, R232, 0x5410, RZ ;  /* 0x00005410e844a816 */ /* 0x000fe400000000ff */
[----:B------:R-:W-:Y:S01]  /*de40*/  PRMT R64, R65, 0x7632, R64 ;  /* 0x0000763241407816 */ /* 0x000fe20000000040 */
[----:B------:R-:W-:Y:S02]  /*de50*/  IMAD.MOV.U32 R243, RZ, RZ, R174 ;  /* 0x000000fffff37224 */ /* 0x000fe400078e00ae */
[----:B------:R-:W-:Y:S02]  /*de60*/  IMAD.MOV.U32 R174, RZ, RZ, R183 ;  /* 0x000000ffffae7224 */ /* 0x000fe400078e00b7 */
[----:B--2---:R-:W-:-:S05]  /*de70*/  @!P4 HFMA2.BF16_V2 R6, -RZ.H0_H0, RZ.H0_H0, -R67.H0_H0 ;  /* 0x200000ffff06c231 */ /* 0x004fca0000340943 */
[----:B------:R-:W-:Y:S02]  /*de80*/  PRMT R223, R6, 0x7610, R223 ;  /* 0x0000761006df7816 */ /* 0x000fe400000000df */
[----:B------:R-:W-:Y:S01]  /*de90*/  LOP3.LUT R6, R8, 0xff, RZ, 0xc0, !PT ;  /* 0x000000ff08067812 */ /* 0x000fe200078ec0ff */
[----:B---3--:R-:W-:-:S03]  /*dea0*/  @!P1 HFMA2.BF16_V2 R164, -RZ.H0_H0, RZ.H0_H0, -R65.H0_H0 ;  /* 0x200000ffffa49231 */ /* 0x008fc60000340941 */
[----:B------:R-:W-:Y:S02]  /*deb0*/  ISETP.GE.U32.AND P2, PT, R199, R6, PT ;  /* 0x00000006c700720c */ /* 0x000fe40003f46070 */
[----:B------:R-:W-:Y:S02]  /*dec0*/  SHF.R.U32.HI R6, RZ, 0x18, R8 ;  /* 0x00000018ff067819 */ /* 0x000fe40000011608 */
[----:B------:R-:W-:Y:S02]  /*ded0*/  @!P4 PRMT R67, R223, 0x5410, RZ ;  /* 0x00005410df43c816 */ /* 0x000fe400000000ff */
[----:B------:R-:W-:Y:S02]  /*dee0*/  PRMT R202, R164, 0x7610, R202 ;  /* 0x00007610a4ca7816 */ /* 0x000fe400000000ca */
[----:B------:R-:W-:Y:S02]  /*def0*/  ISETP.GE.U32.AND P4, PT, R199, R6, PT ;  /* 0x00000006c700720c */ /* 0x000fe40003f86070 */
[----:B------:R-:W-:-:S02]  /*df00*/  LOP3.LUT R6, R16, 0xff, RZ, 0xc0, !PT ;  /* 0x000000ff10067812 */ /* 0x000fc400078ec0ff */
[----:B------:R-:W-:Y:S02]  /*df10*/  LOP3.LUT R8, R8, 0xffff, RZ, 0xc0, !PT ;  /* 0x0000ffff08087812 */ /* 0x000fe400078ec0ff */
[----:B------:R-:W-:Y:S01]  /*df20*/  PRMT R164, R65, 0x5410, R64 ;  /* 0x0000541041a47816 */ /* 0x000fe20000000040 */
[----:B----4-:R-:W-:Y:S01]  /*df30*/  @!P6 HFMA2.BF16_V2 R9, -RZ.H0_H0, RZ.H0_H0, -R64.H0_H0 ;  /* 0x200000ffff09e231 */ /* 0x010fe20000340940 */
[----:B------:R-:W-:Y:S02]  /*df40*/  @!P1 PRMT R65, R202, 0x5410, RZ ;  /* 0x00005410ca419816 */ /* 0x000fe400000000ff */
[----:B------:R-:W-:Y:S02]  /*df50*/  ISETP.GE.U32.AND P1, PT, R199, R6, PT ;  /* 0x00000006c700720c */ /* 0x000fe40003f26070 */
[----:B------:R-:W-:Y:S02]  /*df60*/  SHF.R.U32.HI R6, RZ, 0x8, R8 ;  /* 0x00000008ff067819 */ /* 0x000fe40000011608 */
[----:B------:R-:W-:-:S02]  /*df70*/  PRMT R7, R9, 0x7610, R7 ;  /* 0x0000761009077816 */ /* 0x000fc40000000007 */
[----:B------:R-:W-:Y:S01]  /*df80*/  LOP3.LUT R6, R6, 0xffff, RZ, 0xc0, !PT ;  /* 0x0000ffff06067812 */ /* 0x000fe200078ec0ff */
[----:B------:R1:W-:Y:S01]  /*df90*/  MUFU.EX2 R9, R206 ;  /* 0x000000ce00097308 */ /* 0x0003e20000000800 */
[----:B------:R-:W-:Y:S02]  /*dfa0*/  @!P6 PRMT R64, R7, 0x5410, RZ ;  /* 0x000054100740e816 */ /* 0x000fe400000000ff */
[----:B------:R-:W-:Y:S01]  /*dfb0*/  ISETP.GE.U32.AND P6, PT, R199, R6, PT ;  /* 0x00000006c700720c */ /* 0x000fe20003fc6070 */
[----:B-1----:R1:W5:Y:S04]  /*dfc0*/  LDL.LU R206, [R1+0x400] ;  /* 0x0004000001ce7983 */ /* 0x0023680000300800 */
[----:B------:R1:W2:Y:S04]  /*dfd0*/  LDL.LU.S16 R6, [R1+0x188] ;  /* 0x0001880001067983 */ /* 0x0002a80000300600 */
[----:B------:R1:W3:Y:S04]  /*dfe0*/  LDL.LU.S16 R232, [R1+0x18c] ;  /* 0x00018c0001e87983 */ /* 0x0002e80000300600 */
[----:B------:R1:W4:Y:S04]  /*dff0*/  LDL.LU.S16 R223, [R1+0x194] ;  /* 0x0001940001df7983 */ /* 0x0003280000300600 */
[----:B------:R1:W4:Y:S01]  /*e000*/  LDL.LU.S16 R183, [R1+0x190] ;  /* 0x0001900001b77983 */ /* 0x0003220000300600 */
[----:B------:R-:W-:-:S02]  /*e010*/  PRMT R57, R58, 0x7632, R57 ;  /* 0x000076323a397816 */ /* 0x000fc40000000039 */
[----:B------:R-:W-:Y:S01]  /*e020*/  PRMT R55, R56, 0x7632, R55 ;  /* 0x0000763238377816 */ /* 0x000fe20000000037 */
[----:B------:R-:W-:Y:S02]  /*e030*/  IMAD.MOV.U32 R202, RZ, RZ, R242 ;  /* 0x000000ffffca7224 */ /* 0x000fe400078e00f2 */
[----:B------:R-:W-:Y:S01]  /*e040*/  IMAD.MOV.U32 R242, RZ, RZ, R184 ;  /* 0x000000fffff27224 */ /* 0x000fe200078e00b8 */
[----:B------:R-:W-:Y:S01]  /*e050*/  PRMT R184, R58, 0x5410, R57 ;  /* 0x000054103ab87816 */ /* 0x000fe20000000039 */
[----:B--2---:R-:W-:Y:S02]  /*e060*/  @!P2 HFMA2.BF16_V2 R6, -RZ.H0_H0, RZ.H0_H0, -R58.H0_H0 ;  /* 0x200000ffff06a231 */ /* 0x004fe4000034093a */
[----:B---3--:R-:W-:Y:S02]  /*e070*/  @!P6 HFMA2.BF16_V2 R232, -RZ.H0_H0, RZ.H0_H0, -R57.H0_H0 ;  /* 0x200000ffffe8e231 */ /* 0x008fe40000340939 */
[----:B----4-:R-:W-:-:S03]  /*e080*/  @!P5 HFMA2.BF16_V2 R223, -RZ.H0_H0, RZ.H0_H0, -R56.H0_H0 ;  /* 0x200000ffffdfd231 */ /* 0x010fc60000340938 */
[----:B------:R-:W-:Y:S02]  /*e090*/  PRMT R8, R232, 0x7610, R8 ;  /* 0x00007610e8087816 */ /* 0x000fe40000000008 */
[----:B------:R-:W-:Y:S01]  /*e0a0*/  PRMT R246, R6, 0x7610, R246 ;  /* 0x0000761006f67816 */ /* 0x000fe200000000f6 */
[----:B------:R-:W-:Y:S01]  /*e0b0*/  @!P4 HFMA2.BF16_V2 R183, -RZ.H0_H0, RZ.H0_H0, -R55.H0_H0 ;  /* 0x200000ffffb7c231 */ /* 0x000fe20000340937 */
[----:B------:R-:W-:Y:S02]  /*e0c0*/  PRMT R217, R223, 0x7610, R217 ;  /* 0x00007610dfd97816 */ /* 0x000fe400000000d9 */
[----:B------:R-:W-:Y:S02]  /*e0d0*/  @!P6 PRMT R57, R8, 0x5410, RZ ;  /* 0x000054100839e816 */ /* 0x000fe400000000ff */
[----:B------:R2:W-:Y:S01]  /*e0e0*/  MUFU.EX2 R8, R168 ;  /* 0x000000a800087308 */ /* 0x0005e20000000800 */
[----:B------:R-:W-:Y:S01]  /*e0f0*/  @!P2 PRMT R58, R246, 0x5410, RZ ;  /* 0x00005410f63aa816 */ /* 0x000fe200000000ff */
[----:B------:R-:W-:Y:S01]  /*e100*/  IMAD.MOV.U32 R246, RZ, RZ, R243 ;  /* 0x000000fffff67224 */ /* 0x000fe200078e00f3 */
[----:B------:R-:W-:Y:S01]  /*e110*/  PRMT R10, R183, 0x7610, R10 ;  /* 0x00007610b70a7816 */ /* 0x000fe2000000000a */
[----:B------:R-:W-:Y:S01]  /*e120*/  IMAD.MOV.U32 R243, RZ, RZ, R242 ;  /* 0x000000fffff37224 */ /* 0x000fe200078e00f2 */
[----:B------:R-:W-:Y:S01]  /*e130*/  PRMT R183, R56, 0x5410, R55 ;  /* 0x0000541038b77816 */ /* 0x000fe20000000037 */
[----:B------:R-:W-:Y:S01]  /*e140*/  IMAD.MOV.U32 R242, RZ, RZ, R181 ;  /* 0x000000fffff27224 */ /* 0x000fe200078e00b5 */
[----:B------:R-:W-:Y:S01]  /*e150*/  @!P5 PRMT R56, R217, 0x5410, RZ ;  /* 0x00005410d938d816 */ /* 0x000fe200000000ff */
[----:B--2---:R1:W5:Y:S04]  /*e160*/  LDL.LU R168, [R1+0x3fc] ;  /* 0x0003fc0001a87983 */ /* 0x0043680000300800 */
[----:B------:R1:W2:Y:S04]  /*e170*/  LDL.LU.S16 R232, [R1+0x19c] ;  /* 0x00019c0001e87983 */ /* 0x0002a80000300600 */
[----:B------:R1:W3:Y:S04]  /*e180*/  LDL.LU.S16 R223, [R1+0x198] ;  /* 0x0001980001df7983 */ /* 0x0002e80000300600 */
[----:B------:R1:W4:Y:S04]  /*e190*/  LDL.LU.S16 R217, [R1+0x1a4] ;  /* 0x0001a40001d97983 */ /* 0x0003280000300600 */
[----:B------:R1:W4:Y:S01]  /*e1a0*/  LDL.LU.S16 R181, [R1+0x1a0] ;  /* 0x0001a00001b57983 */ /* 0x0003220000300600 */
[----:B------:R-:W-:Y:S01]  /*e1b0*/  SHF.R.U32.HI R6, RZ, 0x8, R17 ;  /* 0x00000008ff067819 */ /* 0x000fe20000011611 */
[----:B------:R-:W1:Y:S03]  /*e1c0*/  MUFU.EX2 R7, R244 ;  /* 0x000000f400077308 */ /* 0x000e660000000800 */
[----:B------:R-:W-:-:S04]  /*e1d0*/  LOP3.LUT R6, R6, 0xffff, RZ, 0xc0, !PT ;  /* 0x0000ffff06067812 */ /* 0x000fc800078ec0ff */
[C---:B------:R-:W-:Y:S02]  /*e1e0*/  ISETP.GE.U32.AND P2, PT, R199.reuse, R6, PT ;  /* 0x00000006c700720c */ /* 0x040fe40003f46070 */
[----:B------:R-:W1:Y:S01]  /*e1f0*/  MUFU.EX2 R6, R245 ;  /* 0x000000f500067308 */ /* 0x000e620000000800 */
[----:B------:R-:W-:Y:S02]  /*e200*/  ISETP.GE.U32.AND P0, PT, R199, R13, PT ;  /* 0x0000000dc700720c */ /* 0x000fe40003f06070 */
[----:B------:R-:W-:Y:S02]  /*e210*/  @!P4 PRMT R55, R10, 0x5410, RZ ;  /* 0x000054100a37c816 */ /* 0x000fe400000000ff */
[----:B------:R-:W-:Y:S01]  /*e220*/  PRMT R66, R59, 0x7632, R66 ;  /* 0x000076323b427816 */ /* 0x000fe20000000042 */
[----:B-1----:R-:W-:Y:S02]  /*e230*/  FADD.FTZ R11, R7, R11 ;  /* 0x0000000b070b7221 */ /* 0x002fe40000010000 */
[----:B------:R-:W1:Y:S01]  /*e240*/  MUFU.EX2 R10, R247 ;  /* 0x000000f7000a7308 */ /* 0x000e620000000800 */
[----:B------:R-:W-:Y:S01]  /*e250*/  PRMT R62, R63, 0x7632, R62 ;  /* 0x000076323f3e7816 */ /* 0x000fe2000000003e */
[C---:B------:R-:W-:Y:S01]  /*e260*/  FADD.FTZ R11, R6.reuse, R11 ;  /* 0x0000000b060b7221 */ /* 0x040fe20000010000 */
[----:B------:R-:W-:-:S05]  /*e270*/  F2FP.BF16.F32.PACK_AB R31, R6, R7 ;  /* 0x00000007061f723e */ /* 0x000fca00000010ff */
[----:B------:R-:W4:Y:S01]  /*e280*/  MUFU.EX2 R6, R248 ;  /* 0x000000f800067308 */ /* 0x000f220000000800 */
[----:B-1----:R-:W-:Y:S01]  /*e290*/  FADD.FTZ R11, R10, R11 ;  /* 0x0000000b0a0b7221 */ /* 0x002fe20000010000 */
[----:B------:R-:W-:Y:S02]  /*e2a0*/  LOP3.LUT R20, R5, R221, R26, 0x96, !PT ;  /* 0x000000dd05147212 */ /* 0x000fe400078e961a */
        /* <DEDUP_REMOVED lines=8> */
[----:B------:R-:W-:Y:S02]  /*e330*/  @!P3 PRMT R63, R182, 0x5410, RZ ;  /* 0x00005410b63fb816 */ /* 0x000fe400000000ff */
[----:B------:R-:W-:Y:S02]  /*e340*/  PRMT R182, R59, 0x5410, R66 ;  /* 0x000054103bb67816 */ /* 0x000fe40000000042 */
[----:B------:R-:W-:Y:S01]  /*e350*/  @!P0 PRMT R66, R7, 0x5410, RZ ;  /* 0x0000541007428816 */ /* 0x000fe200000000ff */
[----:B------:R-:W-:Y:S01]  /*e360*/  FADD.FTZ R7, R9, R12 ;  /* 0x0000000c09077221 */ /* 0x000fe20000010000 */
[----:B------:R-:W-:Y:S01]  /*e370*/  @!P1 HFMA2.BF16_V2 R217, -RZ.H0_H0, RZ.H0_H0, -R59.H0_H0 ;  /* 0x200000ffffd99231 */ /* 0x000fe2000034093b */
[----:B------:R-:W-:-:S02]  /*e380*/  @!P2 PRMT R62, R14, 0x5410, RZ ;  /* 0x000054100e3ea816 */ /* 0x000fc400000000ff */
[----:B------:R-:W-:Y:S01]  /*e390*/  FADD.FTZ R14, R8, R7 ;  /* 0x00000007080e7221 */ /* 0x000fe20000010000 */
[----:B------:R-:W-:Y:S01]  /*e3a0*/  FADD.FTZ R7, R6, R11 ;  /* 0x0000000b06077221 */ /* 0x000fe20000010000 */
[----:B------:R-:W-:Y:S01]  /*e3b0*/  PRMT R13, R217, 0x7610, R13 ;  /* 0x00007610d90d7816 */ /* 0x000fe2000000000d */
[----:B------:R-:W-:Y:S02]  /*e3c0*/  IMAD.MOV.U32 R217, RZ, RZ, R246 ;  /* 0x000000ffffd97224 */ /* 0x000fe400078e00f6 */
[----:B------:R-:W-:Y:S01]  /*e3d0*/  IMAD.MOV.U32 R246, RZ, RZ, R202 ;  /* 0x000000fffff67224 */ /* 0x000fe200078e00ca */
[----:B------:R1:W-:Y:S01]  /*e3e0*/  STL [R1+0x100], R7 ;  /* 0x0001000701007387 */ /* 0x0003e20000100800 */
[----:B------:R-:W-:-:S03]  /*e3f0*/  IMAD.MOV.U32 R202, RZ, RZ, R201 ;  /* 0x000000ffffca7224 */ /* 0x000fc600078e00c9 */
[----:B------:R2:W3:Y:S01]  /*e400*/  LDL.LU.S16 R201, [R1+0x1ac] ;  /* 0x0001ac0001c97983 */ /* 0x0004e20000300600 */
[----:B------:R-:W-:-:S03]  /*e410*/  IMAD.WIDE.U32 R8, R20, -0x2daee0ad, RZ ;  /* 0xd2511f5314087825 */ /* 0x000fc600078e00ff */
[----:B------:R2:W4:Y:S01]  /*e420*/  LDL.LU.S16 R20, [R1+0x1b0] ;  /* 0x0001b00001147983 */ /* 0x0005220000300600 */
[----:B------:R-:W-:Y:S02]  /*e430*/  F2FP.BF16.F32.PACK_AB R15, R6, R10 ;  /* 0x0000000a060f723e */ /* 0x000fe400000010ff */
[----:B------:R-:W-:Y:S01]  /*e440*/  @!P1 PRMT R59, R13, 0x5410, RZ ;  /* 0x000054100d3b9816 */ /* 0x000fe200000000ff */
[----:B-1----:R-:W-:-:S05]  /*e450*/  IMAD.WIDE.U32 R6, R19, -0x2daee0ad, RZ ;  /* 0xd2511f5313067825 */ /* 0x002fca00078e00ff */
        /* <DEDUP_REMOVED lines=14> */
[----:B------:R-:W1:Y:S03]  /*e540*/  MUFU.EX2 R10, R217 ;  /* 0x000000d9000a7308 */ /* 0x000e660000000800 */
[----:B------:R-:W-:-:S04]  /*e550*/  LOP3.LUT R9, R8, 0xff, RZ, 0xc0, !PT ;  /* 0x000000ff08097812 */ /* 0x000fc800078ec0ff */
[----:B------:R-:W-:Y:S02]  /*e560*/  ISETP.GE.U32.AND P0, PT, R199, R9, PT ;  /* 0x00000009c700720c */ /* 0x000fe40003f06070 */
[----:B------:R-:W2:Y:S01]  /*e570*/  MUFU.EX2 R9, R246 ;  /* 0x000000f600097308 */ /* 0x000ea20000000800 */
[----:B-1----:R-:W-:Y:S01]  /*e580*/  FADD.FTZ R11, R10, R14 ;  /* 0x0000000e0a0b7221 */ /* 0x002fe20000010000 */
[----:B------:R-:W-:-:S03]  /*e590*/  PRMT R45, R50, 0x7632, R45 ;  /* 0x00007632322d7816 */ /* 0x000fc6000000002d */
[C---:B--2---:R-:W-:Y:S01]  /*e5a0*/  FADD.FTZ R11, R9.reuse, R11 ;  /* 0x0000000b090b7221 */ /* 0x044fe20000010000 */
[----:B------:R-:W-:Y:S02]  /*e5b0*/  F2FP.BF16.F32.PACK_AB R22, R9, R10 ;  /* 0x0000000a0916723e */ /* 0x000fe400000010ff */
[----:B------:R-:W-:-:S04]  /*e5c0*/  LOP3.LUT R9, R8, 0xffff, RZ, 0xc0, !PT ;  /* 0x0000ffff08097812 */ /* 0x000fc800078ec0ff */
[----:B------:R-:W-:-:S04]  /*e5d0*/  SHF.R.U32.HI R9, RZ, 0x8, R9 ;  /* 0x00000008ff097819 */ /* 0x000fc80000011609 */
[----:B------:R-:W-:Y:S01]  /*e5e0*/  LOP3.LUT R9, R9, 0xffff, RZ, 0xc0, !PT ;  /* 0x0000ffff09097812 */ /* 0x000fe200078ec0ff */
[----:B------:R1:W-:Y:S01]  /*e5f0*/  STL [R1+0x104], R11 ;  /* 0x0001040b01007387 */ /* 0x0003e20000100800 */
[----:B---3--:R-:W-:-:S05]  /*e600*/  @!P0 HFMA2.BF16_V2 R201, -RZ.H0_H0, RZ.H0_H0, -R50.H0_H0 ;  /* 0x200000ffffc98231 */ /* 0x008fca0000340932 */
[----:B------:R-:W-:Y:S02]  /*e610*/  PRMT R216, R201, 0x7610, R216 ;  /* 0x00007610c9d87816 */ /* 0x000fe400000000d8 */
[----:B------:R-:W-:Y:S02]  /*e620*/  PRMT R201, R50, 0x5410, R45 ;  /* 0x0000541032c97816 */ /* 0x000fe4000000002d */
[----:B------:R-:W-:Y:S02]  /*e630*/  @!P0 PRMT R50, R216, 0x5410, RZ ;  /* 0x00005410d8328816 */ /* 0x000fe400000000ff */
[----:B------:R-:W-:-:S13]  /*e640*/  ISETP.GE.U32.AND P0, PT, R199, R9, PT ;  /* 0x00000009c700720c */ /* 0x000fda0003f06070 */
[----:B----4-:R-:W-:-:S05]  /*e650*/  @!P0 HFMA2.BF16_V2 R20, -RZ.H0_H0, RZ.H0_H0, -R45.H0_H0 ;  /* 0x200000ffff148231 */ /* 0x010fca000034092d */
[----:B------:R-:W-:Y:S02]  /*e660*/  PRMT R9, R20, 0x7610, R9 ;  /* 0x0000761014097816 */ /* 0x000fe40000000009 */
[----:B------:R2:W3:Y:S04]  /*e670*/  LDL.LU.S16 R20, [R1+0x1b4] ;  /* 0x0001b40001147983 */ /* 0x0004e80000300600 */
[----:B-1----:R2:W4:Y:S04]  /*e680*/  LDL.LU.S16 R11, [R1+0x1b8] ;  /* 0x0001b800010b7983 */ /* 0x0025280000300600 */
[----:B------:R2:W2:Y:S01]  /*e690*/  LDL.LU.S16 R10, [R1+0x1bc] ;  /* 0x0001bc00010a7983 */ /* 0x0004a20000300600 */
[----:B------:R-:W-:-:S02]  /*e6a0*/  @!P0 PRMT R45, R9, 0x5410, RZ ;  /* 0x00005410092d8816 */ /* 0x000fc400000000ff */
[--C-:B------:R-:W-:Y:S02]  /*e6b0*/  SHF.R.U32.HI R9, RZ, 0x18, R8.reuse ;  /* 0x00000018ff097819 */ /* 0x100fe40000011608 */
[----:B------:R-:W-:-:S04]  /*e6c0*/  SHF.R.U32.HI R8, RZ, 0x10, R8 ;  /* 0x00000010ff087819 */ /* 0x000fc80000011608 */
[----:B------:R-:W-:-:S04]  /*e6d0*/  LOP3.LUT R8, R8, 0xff, RZ, 0xc0, !PT ;  /* 0x000000ff08087812 */ /* 0x000fc800078ec0ff */
[C---:B------:R-:W-:Y:S02]  /*e6e0*/  ISETP.GE.U32.AND P1, PT, R199.reuse, R8, PT ;  /* 0x00000008c700720c */ /* 0x040fe40003f26070 */
[----:B------:R-:W-:Y:S02]  /*e6f0*/  ISETP.GE.U32.AND P0, PT, R199, R9, PT ;  /* 0x00000009c700720c */ /* 0x000fe40003f06070 */
[C---:B------:R-:W-:Y:S01]  /*e700*/  PRMT R44, R24.reuse, 0x7632, R44 ;  /* 0x00007632182c7816 */ /* 0x040fe2000000002c */
[----:B------:R-:W-:Y:S02]  /*e710*/  IMAD.MOV.U32 R246, RZ, RZ, R242 ;  /* 0x000000fffff67224 */ /* 0x000fe400078e00f2 */
[----:B------:R-:W-:Y:S02]  /*e720*/  IMAD.MOV.U32 R242, RZ, RZ, R188 ;  /* 0x000000fffff27224 */ /* 0x000fe400078e00bc */
[----:B------:R-:W-:Y:S01]  /*e730*/  IMAD.MOV.U32 R188, RZ, RZ, R187 ;  /* 0x000000ffffbc7224 */ /* 0x000fe200078e00bb */
[----:B------:R-:W-:-:S05]  /*e740*/  PRMT R187, R24, 0x5410, R44 ;  /* 0x0000541018bb7816 */ /* 0x000fca000000002c */
[----:B---3--:R-:W-:Y:S02]  /*e750*/  @!P0 HFMA2.BF16_V2 R20, -RZ.H0_H0, RZ.H0_H0, -R44.H0_H0 ;  /* 0x200000ffff148231 */ /* 0x008fe4000034092c */
[----:B----4-:R-:W-:-:S03]  /*e760*/  @!P1 HFMA2.BF16_V2 R11, -RZ.H0_H0, RZ.H0_H0, -R24.H0_H0 ;  /* 0x200000ffff0b9231 */ /* 0x010fc60000340918 */
[----:B------:R-:W-:Y:S02]  /*e770*/  PRMT R17, R20, 0x7610, R17 ;  /* 0x0000761014117816 */ /* 0x000fe40000000011 */
[----:B------:R-:W-:-:S04]  /*e780*/  PRMT R8, R11, 0x7610, R8 ;  /* 0x000076100b087816 */ /* 0x000fc80000000008 */
[----:B------:R-:W-:Y:S02]  /*e790*/  @!P1 PRMT R24, R8, 0x5410, RZ ;  /* 0x0000541008189816 */ /* 0x000fe400000000ff */
[----:B------:R-:W-:Y:S02]  /*e7a0*/  LOP3.LUT R8, R6, 0xff, RZ, 0xc0, !PT ;  /* 0x000000ff06087812 */ /* 0x000fe400078ec0ff */
[----:B------:R-:W-:Y:S02]  /*e7b0*/  @!P0 PRMT R44, R17, 0x5410, RZ ;  /* 0x00005410112c8816 */ /* 0x000fe400000000ff */
[----:B------:R-:W-:-:S13]  /*e7c0*/  ISETP.GE.U32.AND P0, PT, R199, R8, PT ;  /* 0x00000008c700720c */ /* 0x000fda0003f06070 */
[----:B--2---:R-:W-:-:S05]  /*e7d0*/  @!P0 HFMA2.BF16_V2 R10, -RZ.H0_H0, RZ.H0_H0, -R61.H0_H0 ;  /* 0x200000ffff0a8231 */ /* 0x004fca000034093d */
[----:B------:R-:W-:Y:S02]  /*e7e0*/  PRMT R9, R10, 0x7610, R9 ;  /* 0x000076100a097816 */ /* 0x000fe40000000009 */
[----:B------:R1:W2:Y:S01]  /*e7f0*/  LDL.LU.S16 R10, [R1+0x1c0] ;  /* 0x0001c000010a7983 */ /* 0x0002a20000300600 */
        /* <DEDUP_REMOVED lines=8> */
[----:B------:R-:W-:-:S02]  /*e880*/  PRMT R186, R61, 0x5410, R60 ;  /* 0x000054103dba7816 */ /* 0x000fc4000000003c */
[----:B------:R-:W-:Y:S02]  /*e890*/  @!P0 PRMT R61, R9, 0x5410, RZ ;  /* 0x00005410093d8816 */ /* 0x000fe400000000ff */
[----:B------:R-:W-:Y:S01]  /*e8a0*/  ISETP.GE.U32.AND P0, PT, R199, R7, PT ;  /* 0x00000007c700720c */ /* 0x000fe20003f06070 */
[----:B------:R1:W3:-:S12]  /*e8b0*/  LDL.LU.S16 R9, [R1+0x1c4] ;  /* 0x0001c40001097983 */ /* 0x0002d80000300600 */
[----:B--2---:R-:W-:-:S05]  /*e8c0*/  @!P0 HFMA2.BF16_V2 R10, -RZ.H0_H0, RZ.H0_H0, -R60.H0_H0 ;  /* 0x200000ffff0a8231 */ /* 0x004fca000034093c */
[----:B------:R-:W-:-:S04]  /*e8d0*/  PRMT R8, R10, 0x7610, R8 ;  /* 0x000076100a087816 */ /* 0x000fc80000000008 */
[----:B------:R-:W-:Y:S02]  /*e8e0*/  @!P0 PRMT R60, R8, 0x5410, RZ ;  /* 0x00005410083c8816 */ /* 0x000fe400000000ff */
[----:B------:R1:W2:Y:S04]  /*e8f0*/  LDL.LU.S16 R8, [R1+0x1c8] ;  /* 0x0001c80001087983 */ /* 0x0002a80000300600 */
[----:B------:R1:W4:Y:S04]  /*e900*/  LDL.LU.S16 R11, [R1+0x1cc] ;  /* 0x0001cc00010b7983 */ /* 0x0003280000300600 */
[----:B------:R1:W4:Y:S01]  /*e910*/  LDL.LU.S16 R10, [R1+0x1d0] ;  /* 0x0001d000010a7983 */ /* 0x0003220000300600 */
[----:B------:R-:W-:-:S02]  /*e920*/  SHF.R.U32.HI R7, RZ, 0x10, R6 ;  /* 0x00000010ff077819 */ /* 0x000fc40000011606 */
[----:B------:R-:W-:Y:S01]  /*e930*/  SHF.R.U32.HI R6, RZ, 0x18, R6 ;  /* 0x00000018ff067819 */ /* 0x000fe20000011606 */
[----:B------:R1:W4:Y:S01]  /*e940*/  LDL.LU.S16 R20, [R1+0x1d4] ;  /* 0x0001d40001147983 */ /* 0x0003220000300600 */
[----:B------:R-:W-:Y:S02]  /*e950*/  LOP3.LUT R7, R7, 0xff, RZ, 0xc0, !PT ;  /* 0x000000ff07077812 */ /* 0x000fe400078ec0ff */
[C---:B------:R-:W-:Y:S02]  /*e960*/  ISETP.GE.U32.AND P0, PT, R199.reuse, R6, PT ;  /* 0x00000006c700720c */ /* 0x040fe40003f06070 */
[----:B------:R-:W-:Y:S02]  /*e970*/  ISETP.GE.U32.AND P1, PT, R199, R7, PT ;  /* 0x00000007c700720c */ /* 0x000fe40003f26070 */
[----:B------:R-:W-:Y:S01]  /*e980*/  PRMT R53, R54, 0x7632, R53 ;  /* 0x0000763236357816 */ /* 0x000fe20000000035 */
[----:B------:R-:W-:Y:S02]  /*e990*/  IMAD.MOV.U32 R217, RZ, RZ, R216 ;  /* 0x000000ffffd97224 */ /* 0x000fe400078e00d8 */
[----:B------:R-:W-:-:S08]  /*e9a0*/  IMAD.MOV.U32 R216, RZ, RZ, R185 ;  /* 0x000000ffffd87224 */ /* 0x000fd000078e00b9 */
[----:B---3--:R-:W-:Y:S01]  /*e9b0*/  @!P1 HFMA2.BF16_V2 R9, -RZ.H0_H0, RZ.H0_H0, -R54.H0_H0 ;  /* 0x200000ffff099231 */ /* 0x008fe20000340936 */
[----:B------:R-:W-:-:S04]  /*e9c0*/  PRMT R185, R54, 0x5410, R53 ;  /* 0x0000541036b97816 */ /* 0x000fc80000000035 */
[----:B------:R-:W-:-:S04]  /*e9d0*/  PRMT R7, R9, 0x7610, R7 ;  /* 0x0000761009077816 */ /* 0x000fc80000000007 */
[----:B------:R-:W-:Y:S01]  /*e9e0*/  @!P1 PRMT R54, R7, 0x5410, RZ ;  /* 0x0000541007369816 */ /* 0x000fe200000000ff */
[----:B------:R-:W-:Y:S01]  /*e9f0*/  IMAD.MOV.U32 R223, RZ, RZ, R217 ;  /* 0x000000ffffdf7224 */ /* 0x000fe200078e00d9 */
[C---:B------:R-:W-:Y:S01]  /*ea00*/  PRMT R51, R52.reuse, 0x7632, R51 ;  /* 0x0000763234337816 */ /* 0x040fe20000000033 */
[----:B------:R-:W-:Y:S02]  /*ea10*/  IMAD.MOV.U32 R217, RZ, RZ, R246 ;  /* 0x000000ffffd97224 */ /* 0x000fe400078e00f6 */
[----:B------:R-:W-:Y:S01]  /*ea20*/  IMAD.MOV.U32 R246, RZ, RZ, R219 ;  /* 0x000000fffff67224 */ /* 0x000fe200078e00db */
[----:B------:R-:W-:Y:S01]  /*ea30*/  PRMT R219, R52, 0x5410, R51 ;  /* 0x0000541034db7816 */ /* 0x000fe20000000033 */
[----:B--2---:R-:W-:-:S05]  /*ea40*/  @!P0 HFMA2.BF16_V2 R8, -RZ.H0_H0, RZ.H0_H0, -R53.H0_H0 ;  /* 0x200000ffff088231 */ /* 0x004fca0000340935 */
[----:B------:R-:W-:-:S04]  /*ea50*/  PRMT R6, R8, 0x7610, R6 ;  /* 0x0000761008067816 */ /* 0x000fc80000000006 */
[----:B------:R-:W-:Y:S01]  /*ea60*/  @!P0 PRMT R53, R6, 0x5410, RZ ;  /* 0x0000541006358816 */ /* 0x000fe200000000ff */
[----:B------:R-:W-:Y:S02]  /*ea70*/  IMAD.WIDE.U32 R6, R13, -0x2daee0ad, RZ ;  /* 0xd2511f530d067825 */ /* 0x000fe400078e00ff */
[----:B------:R1:W2:Y:S03]  /*ea80*/  LDL.LU.S16 R13, [R1+0x1d8] ;  /* 0x0001d800010d7983 */ /* 0x0002a60000300600 */
[----:B------:R-:W-:-:S04]  /*ea90*/  LOP3.LUT R8, R7, R231, R12, 0x96, !PT ;  /* 0x000000e707087212 */ /* 0x000fc800078e960c */
[----:B------:R-:W-:-:S04]  /*eaa0*/  LOP3.LUT R9, R8, 0xff, RZ, 0xc0, !PT ;  /* 0x000000ff08097812 */ /* 0x000fc800078ec0ff */
[----:B------:R-:W-:-:S13]  /*eab0*/  ISETP.GE.U32.AND P0, PT, R199, R9, PT ;  /* 0x00000009c700720c */ /* 0x000fda0003f06070 */
[----:B----4-:R-:W-:-:S05]  /*eac0*/  @!P0 HFMA2.BF16_V2 R11, -RZ.H0_H0, RZ.H0_H0, -R52.H0_H0 ;  /* 0x200000ffff0b8231 */ /* 0x010fca0000340934 */
[----:B------:R-:W-:Y:S02]  /*ead0*/  PRMT R9, R11, 0x7610, R9 ;  /* 0x000076100b097816 */ /* 0x000fe40000000009 */
[----:B------:R1:W3:Y:S02]  /*eae0*/  LDL.LU.S16 R11, [R1+0x1e0] ;  /* 0x0001e000010b7983 */ /* 0x0002e40000300600 */
[----:B------:R-:W-:Y:S02]  /*eaf0*/  @!P0 PRMT R52, R9, 0x5410, RZ ;  /* 0x0000541009348816 */ /* 0x000fe400000000ff */
[----:B------:R-:W-:-:S04]  /*eb00*/  LOP3.LUT R9, R8, 0xffff, RZ, 0xc0, !PT ;  /* 0x0000ffff08097812 */ /* 0x000fc800078ec0ff */
[----:B------:R-:W-:-:S04]  /*eb10*/  SHF.R.U32.HI R9, RZ, 0x8, R9 ;  /* 0x00000008ff097819 */ /* 0x000fc80000011609 */
[----:B------:R-:W-:-:S04]  /*eb20*/  LOP3.LUT R9, R9, 0xffff, RZ, 0xc0, !PT ;  /* 0x0000ffff09097812 */ /* 0x000fc800078ec0ff */
[----:B------:R-:W-:-:S13]  /*eb30*/  ISETP.GE.U32.AND P0, PT, R199, R9, PT ;  /* 0x00000009c700720c */ /* 0x000fda0003f06070 */
[----:B------:R-:W-:-:S05]  /*eb40*/  @!P0 HFMA2.BF16_V2 R10, -RZ.H0_H0, RZ.H0_H0, -R51.H0_H0 ;  /* 0x200000ffff0a8231 */ /* 0x000fca0000340933 */
[----:B------:R-:W-:Y:S02]  /*eb50*/  PRMT R9, R10, 0x7610, R9 ;  /* 0x000076100a097816 */ /* 0x000fe40000000009 */
[----:B------:R1:W4:Y:S02]  /*eb60*/  LDL.LU.S16 R10, [R1+0x1e4] ;  /* 0x0001e400010a7983 */ /* 0x0003240000300600 */
[----:B------:R-:W-:Y:S02]  /*eb70*/  @!P0 PRMT R51, R9, 0x5410, RZ ;  /* 0x0000541009338816 */ /* 0x000fe400000000ff */
[----:B------:R-:W-:-:S04]  /*eb80*/  SHF.R.U32.HI R9, RZ, 0x10, R8 ;  /* 0x00000010ff097819 */ /* 0x000fc80000011608 */
[----:B------:R-:W-:Y:S02]  /*eb90*/  LOP3.LUT R9, R9, 0xff, RZ, 0xc0, !PT ;  /* 0x000000ff09097812 */ /* 0x000fe400078ec0ff */
[----:B------:R-:W-:Y:S02]  /*eba0*/  SHF.R.U32.HI R8, RZ, 0x18, R8 ;  /* 0x00000018ff087819 */ /* 0x000fe40000011608 */
[C---:B------:R-:W-:Y:S02]  /*ebb0*/  ISETP.GE.U32.AND P1, PT, R199.reuse, R9, PT ;  /* 0x00000009c700720c */ /* 0x040fe40003f26070 */
[----:B------:R-:W-:Y:S02]  /*ebc0*/  ISETP.GE.U32.AND P0, PT, R199, R8, PT ;  /* 0x00000008c700720c */ /* 0x000fe40003f06070 */
[----:B------:R-:W-:Y:S01]  /*ebd0*/  PRMT R48, R49, 0x7632, R48 ;  /* 0x0000763231307816 */ /* 0x000fe20000000030 */
[----:B------:R-:W-:-:S08]  /*ebe0*/  IMAD.MOV.U32 R17, RZ, RZ, R217 ;  /* 0x000000ffff117224 */ /* 0x000fd000078e00d9 */
[----:B------:R-:W-:Y:S01]  /*ebf0*/  @!P1 HFMA2.BF16_V2 R20, -RZ.H0_H0, RZ.H0_H0, -R49.H0_H0 ;  /* 0x200000ffff149231 */ /* 0x000fe20000340931 */
[----:B------:R-:W-:-:S04]  /*ec00*/  PRMT R217, R49, 0x5410, R48 ;  /* 0x0000541031d97816 */ /* 0x000fc80000000030 */
[----:B------:R-:W-:Y:S02]  /*ec10*/  PRMT R14, R20, 0x7610, R14 ;  /* 0x00007610140e7816 */ /* 0x000fe4000000000e */
[----:B------:R1:W4:Y:S02]  /*ec20*/  LDL.LU.S16 R20, [R1+0x1e8] ;  /* 0x0001e80001147983 */ /* 0x0003240000300600 */
[----:B------:R-:W-:Y:S02]  /*ec30*/  @!P1 PRMT R49, R14, 0x5410, RZ ;  /* 0x000054100e319816 */ /* 0x000fe400000000ff */
[----:B------:R1:W4:Y:S01]  /*ec40*/  LDL.LU.S16 R14, [R1+0x1ec] ;  /* 0x0001ec00010e7983 */ /* 0x0003220000300600 */
[----:B------:R-:W-:Y:S01]  /*ec50*/  LOP3.LUT R7, R6, 0xffff, RZ, 0xc0, !PT ;  /* 0x0000ffff06077812 */ /* 0x000fe200078ec0ff */
[----:B--2---:R-:W-:-:S05]  /*ec60*/  @!P0 HFMA2.BF16_V2 R13, -RZ.H0_H0, RZ.H0_H0, -R48.H0_H0 ;  /* 0x200000ffff0d8231 */ /* 0x004fca0000340930 */
[----:B------:R-:W-:Y:S02]  /*ec70*/  PRMT R8, R13, 0x7610, R8 ;  /* 0x000076100d087816 */ /* 0x000fe40000000008 */
[----:B------:R1:W2:Y:S02]  /*ec80*/  LDL.LU.S16 R13, [R1+0x1f0] ;  /* 0x0001f000010d7983 */ /* 0x0002a40000300600 */
[----:B------:R-:W-:Y:S02]  /*ec90*/  @!P0 PRMT R48, R8, 0x5410, RZ ;  /* 0x0000541008308816 */ /* 0x000fe400000000ff */
[----:B------:R-:W-:-:S04]  /*eca0*/  LOP3.LUT R8, R6, 0xff, RZ, 0xc0, !PT ;  /* 0x000000ff06087812 */ /* 0x000fc800078ec0ff */
[----:B------:R-:W-:Y:S02]  /*ecb0*/  ISETP.GE.U32.AND P0, PT, R199, R8, PT ;  /* 0x00000008c700720c */ /* 0x000fe40003f06070 */
[----:B------:R-:W-:Y:S01]  /*ecc0*/  SHF.R.U32.HI R7, RZ, 0x8, R7 ;  /* 0x00000008ff077819 */ /* 0x000fe20000011607 */
[----:B------:R-:W-:Y:S01]  /*ecd0*/  IMAD.MOV.U32 R232, RZ, RZ, R223 ;  /* 0x000000ffffe87224 */ /* 0x000fe200078e00df */
[----:B------:R-:W-:Y:S01]  /*ece0*/  PRMT R46, R47, 0x7632, R46 ;  /* 0x000076322f2e7816 */ /* 0x000fe2000000002e */
[----:B------:R-:W-:Y:S01]  /*ecf0*/  IMAD.MOV.U32 R223, RZ, RZ, R246 ;  /* 0x000000ffffdf7224 */ /* 0x000fe200078e00f6 */
[----:B------:R-:W-:Y:S01]  /*ed00*/  LOP3.LUT R7, R7, 0xffff, RZ, 0xc0, !PT ;  /* 0x0000ffff07077812 */ /* 0x000fe200078ec0ff */
[----:B------:R-:W-:Y:S01]  /*ed10*/  IMAD.MOV.U32 R246, RZ, RZ, R216 ;  /* 0x000000fffff67224 */ /* 0x000fe200078e00d8 */
[----:B------:R-:W-:-:S05]  /*ed20*/  PRMT R216, R47, 0x5410, R46 ;  /* 0x000054102fd87816 */ /* 0x000fca000000002e */
[----:B---3--:R-:W-:-:S05]  /*ed30*/  @!P0 HFMA2.BF16_V2 R11, -RZ.H0_H0, RZ.H0_H0, -R47.H0_H0 ;  /* 0x200000ffff0b8231 */ /* 0x008fca000034092f */
[----:B------:R-:W-:-:S04]  /*ed40*/  PRMT R9, R11, 0x7610, R9 ;  /* 0x000076100b097816 */ /* 0x000fc80000000009 */
[----:B------:R-:W-:Y:S02]  /*ed50*/  @!P0 PRMT R47, R9, 0x5410, RZ ;  /* 0x00005410092f8816 */ /* 0x000fe400000000ff */
[----:B------:R-:W-:-:S13]  /*ed60*/  ISETP.GE.U32.AND P0, PT, R199, R7, PT ;  /* 0x00000007c700720c */ /* 0x000fda0003f06070 */
[----:B----4-:R-:W-:-:S05]  /*ed70*/  @!P0 HFMA2.BF16_V2 R10, -RZ.H0_H0, RZ.H0_H0, -R46.H0_H0 ;  /* 0x200000ffff0a8231 */ /* 0x010fca000034092e */
[----:B------:R-:W-:-:S04]  /*ed80*/  PRMT R8, R10, 0x7610, R8 ;  /* 0x000076100a087816 */ /* 0x000fc80000000008 */
[----:B------:R-:W-:Y:S02]  /*ed90*/  @!P0 PRMT R46, R8, 0x5410, RZ ;  /* 0x00005410082e8816 */ /* 0x000fe400000000ff */
[----:B------:R-:W-:Y:S02]  /*eda0*/  LOP3.LUT R8, R29, R224, R32, 0x96, !PT ;  /* 0x000000e01d087212 */ /* 0x000fe400078e9620 */
[----:B------:R-:W-:-:S03]  /*edb0*/  LOP3.LUT R10, R5, R221, R28, 0x96, !PT ;  /* 0x000000dd050a7212 */ /* 0x000fc600078e961c */
[----:B------:R-:W-:-:S04]  /*edc0*/  IMAD.WIDE.U32 R8, R8, -0x2daee0ad, RZ ;  /* 0xd2511f5308087825 */ /* 0x000fc800078e00ff */
[----:B------:R-:W-:Y:S01]  /*edd0*/  IMAD.WIDE.U32 R10, R10, -0x2daee0ad, RZ ;  /* 0xd2511f530a0a7825 */ /* 0x000fe200078e00ff */
[----:B------:R-:W-:-:S04]  /*ede0*/  LOP3.LUT R9, R9, R225, R18, 0x96, !PT ;  /* 0x000000e109097212 */ /* 0x000fc800078e9612 */
[----:B------:R-:W-:Y:S01]  /*edf0*/  LOP3.LUT R11, R11, R226, R8, 0x96, !PT ;  /* 0x000000e20b0b7212 */ /* 0x000fe200078e9608 */
[----:B------:R-:W-:Y:S01]  /*ee00*/  IMAD.WIDE.U32 R8, R9, -0x326172a9, RZ ;  /* 0xcd9e8d5709087825 */ /* 0x000fe200078e00ff */
[----:B------:R-:W-:-:S04]  /*ee10*/  SHF.R.U32.HI R7, RZ, 0x10, R6 ;  /* 0x00000010ff077819 */ /* 0x000fc80000011606 */
[----:B------:R-:W-:Y:S02]  /*ee20*/  LOP3.LUT R4, R9, R220, R4, 0x96, !PT ;  /* 0x000000dc09047212 */ /* 0x000fe400078e9604 */
[----:B------:R-:W-:-:S03]  /*ee30*/  LOP3.LUT R7, R7, 0xff, RZ, 0xc0, !PT ;  /* 0x000000ff07077812 */ /* 0x000fc600078ec0ff */
[----:B------:R-:W-:Y:S01]  /*ee40*/  IMAD.WIDE.U32 R4, R4, -0x2daee0ad, RZ ;  /* 0xd2511f5304047825 */ /* 0x000fe200078e00ff */
[----:B------:R-:W-:-:S04]  /*ee50*/  ISETP.GE.U32.AND P2, PT, R199, R7, PT ;  /* 0x00000007c700720c */ /* 0x000fc80003f46070 */
[----:B------:R-:W-:Y:S01]  /*ee60*/  LOP3.LUT R7, R5, R229, R10, 0x96, !PT ;  /* 0x000000e505077212 */ /* 0x000fe200078e960a */
[----:B------:R-:W-:-:S05]  /*ee70*/  IMAD.WIDE.U32 R10, R11, -0x326172a9, RZ ;  /* 0xcd9e8d570b0a7825 */ /* 0x000fca00078e00ff */
[----:B------:R-:W-:-:S05]  /*ee80*/  LOP3.LUT R8, R11, R230, R8, 0x96, !PT ;  /* 0x000000e60b087212 */ /* 0x000fca00078e9608 */
[----:B------:R-:W-:-:S05]  /*ee90*/  IMAD.WIDE.U32 R8, R8, -0x2daee0ad, RZ ;  /* 0xd2511f5308087825 */ /* 0x000fca00078e00ff */
[----:B------:R-:W-:Y:S02]  /*eea0*/  LOP3.LUT R4, R9, R227, R4, 0x96, !PT ;  /* 0x000000e309047212 */ /* 0x000fe400078e9604 */
[----:B------:R-:W-:Y:S01]  /*eeb0*/  SHF.R.U32.HI R9, RZ, 0x18, R6 ;  /* 0x00000018ff097819 */ /* 0x000fe20000011606 */
[----:B------:R-:W-:-:S04]  /*eec0*/  IMAD.WIDE.U32 R6, R7, -0x326172a9, RZ ;  /* 0xcd9e8d5707067825 */ /* 0x000fc800078e00ff */
[----:B------:R-:W-:Y:S01]  /*eed0*/  IMAD.WIDE.U32 R4, R4, -0x326172a9, RZ ;  /* 0xcd9e8d5704047825 */ /* 0x000fe200078e00ff */
[----:B------:R-:W-:-:S04]  /*eee0*/  LOP3.LUT R10, R7, R228, R10, 0x96, !PT ;  /* 0x000000e4070a7212 */ /* 0x000fc800078e960a */
[----:B------:R-:W-:-:S04]  /*eef0*/  LOP3.LUT R7, R5, R233, R6, 0x96, !PT ;  /* 0x000000e905077212 */ /* 0x000fc800078e9606 */
[----:B------:R-:W-:-:S04]  /*ef00*/  LOP3.LUT R6, R7, 0xff, RZ, 0xc0, !PT ;  /* 0x000000ff07067812 */ /* 0x000fc800078ec0ff */
[C---:B------:R-:W-:Y:S02]  /*ef10*/  ISETP.GE.U32.AND P0, PT, R199.reuse, R6, PT ;  /* 0x00000006c700720c */ /* 0x040fe40003f06070 */
[----:B------:R-:W-:Y:S02]  /*ef20*/  ISETP.GE.U32.AND P1, PT, R199, R9, PT ;  /* 0x00000009c700720c */ /* 0x000fe40003f26070 */
[----:B------:R-:W-:Y:S01]  /*ef30*/  PRMT R42, R43, 0x7632, R42 ;  /* 0x000076322b2a7816 */ /* 0x000fe2000000002a */
[----:B------:R-:W-:Y:S02]  /*ef40*/  IMAD.MOV.U32 R244, RZ, RZ, R223 ;  /* 0x000000fffff47224 */ /* 0x000fe400078e00df */
[----:B------:R-:W-:-:S08]  /*ef50*/  IMAD.MOV.U32 R223, RZ, RZ, R246 ;  /* 0x000000ffffdf7224 */ /* 0x000fd000078e00f6 */
[----:B------:R-:W-:Y:S02]  /*ef60*/  @!P1 HFMA2.BF16_V2 R14, -RZ.H0_H0, RZ.H0_H0, -R42.H0_H0 ;  /* 0x200000ffff0e9231 */ /* 0x000fe4000034092a */
[----:B------:R-:W-:-:S03]  /*ef70*/  IMAD.MOV.U32 R246, RZ, RZ, R202 ;  /* 0x000000fffff67224 */ /* 0x000fc600078e00ca */
[----:B------:R-:W-:Y:S02]  /*ef80*/  PRMT R11, R14, 0x7610, R11 ;  /* 0x000076100e0b7816 */ /* 0x000fe4000000000b */
[----:B------:R-:W-:Y:S02]  /*ef90*/  PRMT R202, R43, 0x5410, R42 ;  /* 0x000054102bca7816 */ /* 0x000fe4000000002a */
[----:B------:R-:W-:Y:S01]  /*efa0*/  @!P1 PRMT R42, R11, 0x5410, RZ ;  /* 0x000054100b2a9816 */ /* 0x000fe200000000ff */
[----:B--2---:R-:W-:-:S05]  /*efb0*/  @!P0 HFMA2.BF16_V2 R13, -RZ.H0_H0, RZ.H0_H0, -R41.H0_H0 ;  /* 0x200000ffff0d8231 */ /* 0x004fca0000340929 */
[----:B------:R-:W-:Y:S02]  /*efc0*/  PRMT R6, R13, 0x7610, R6 ;  /* 0x000076100d067816 */ /* 0x000fe40000000006 */
[----:B------:R1:W2:Y:S04]  /*efd0*/  LDL.LU.S16 R13, [R1+0x1f4] ;  /* 0x0001f400010d7983 */ /* 0x0002a80000300600 */
[----:B------:R1:W3:Y:S01]  /*efe0*/  LDL.LU.S16 R11, [R1+0x1f8] ;  /* 0x0001f800010b7983 */ /* 0x0002e20000300600 */
[----:B------:R-:W-:Y:S01]  /*eff0*/  @!P2 HFMA2.BF16_V2 R20, -RZ.H0_H0, RZ.H0_H0, -R43.H0_H0 ;  /* 0x200000ffff14a231 */ /* 0x000fe2000034092b */
[----:B------:R-:W-:-:S04]  /*f000*/  PRMT R40, R41, 0x7632, R40 ;  /* 0x0000763229287816 */ /* 0x000fc80000000028 */
[----:B------:R-:W-:-:S04]  /*f010*/  PRMT R16, R20, 0x7610, R16 ;  /* 0x0000761014107816 */ /* 0x000fc80000000010 */
[----:B------:R-:W-:Y:S01]  /*f020*/  @!P2 PRMT R43, R16, 0x5410, RZ ;  /* 0x00005410102ba816 */ /* 0x000fe200000000ff */
[----:B------:R-:W-:Y:S02]  /*f030*/  IMAD.MOV.U32 R16, RZ, RZ, R188 ;  /* 0x000000ffff107224 */ /* 0x000fe400078e00bc */
[----:B------:R-:W-:Y:S01]  /*f040*/  IMAD.MOV.U32 R188, RZ, RZ, R235 ;  /* 0x000000ffffbc7224 */ /* 0x000fe200078e00eb */
[----:B------:R-:W-:Y:S02]  /*f050*/  PRMT R235, R41, 0x5410, R40 ;  /* 0x0000541029eb7816 */ /* 0x000fe40000000028 */
[----:B------:R-:W-:Y:S02]  /*f060*/  @!P0 PRMT R41, R6, 0x5410, RZ ;  /* 0x0000541006298816 */ /* 0x000fe400000000ff */
[----:B------:R-:W-:-:S04]  /*f070*/  LOP3.LUT R6, R7, 0xffff, RZ, 0xc0, !PT ;  /* 0x0000ffff07067812 */ /* 0x000fc800078ec0ff */
[----:B------:R-:W-:-:S04]  /*f080*/  SHF.R.U32.HI R6, RZ, 0x8, R6 ;  /* 0x00000008ff067819 */ /* 0x000fc80000011606 */
[----:B------:R-:W-:-:S04]  /*f090*/  LOP3.LUT R6, R6, 0xffff, RZ, 0xc0, !PT ;  /* 0x0000ffff06067812 */ /* 0x000fc800078ec0ff */
[----:B------:R-:W-:-:S13]  /*f0a0*/  ISETP.GE.U32.AND P0, PT, R199, R6, PT ;  /* 0x00000006c700720c */ /* 0x000fda0003f06070 */
[----:B--2---:R-:W-:-:S05]  /*f0b0*/  @!P0 HFMA2.BF16_V2 R13, -RZ.H0_H0, RZ.H0_H0, -R40.H0_H0 ;  /* 0x200000ffff0d8231 */ /* 0x004fca0000340928 */
[----:B------:R-:W-:Y:S02]  /*f0c0*/  PRMT R6, R13, 0x7610, R6 ;  /* 0x000076100d067816 */ /* 0x000fe40000000006 */
[----:B------:R1:W2:Y:S02]  /*f0d0*/  LDL.LU.S16 R13, [R1+0x1fc] ;  /* 0x0001fc00010d7983 */ /* 0x0002a40000300600 */
[----:B------:R-:W-:Y:S02]  /*f0e0*/  @!P0 PRMT R40, R6, 0x5410, RZ ;  /* 0x0000541006288816 */ /* 0x000fe400000000ff */
[----:B------:R-:W-:-:S04]  /*f0f0*/  LOP3.LUT R6, R4, 0xff, RZ, 0xc0, !PT ;  /* 0x000000ff04067812 */ /* 0x000fc800078ec0ff */
[----:B------:R-:W-:-:S13]  /*f100*/  ISETP.GE.U32.AND P0, PT, R199, R6, PT ;  /* 0x00000006c700720c */ /* 0x000fda0003f06070 */
[----:B---3--:R-:W-:-:S05]  /*f110*/  @!P0 HFMA2.BF16_V2 R11, -RZ.H0_H0, RZ.H0_H0, -R35.H0_H0 ;  /* 0x200000ffff0b8231 */ /* 0x008fca0000340923 */
[----:B------:R-:W-:Y:S02]  /*f120*/  PRMT R6, R11, 0x7610, R6 ;  /* 0x000076100b067816 */ /* 0x000fe40000000006 */
[----:B------:R1:W3:Y:S01]  /*f130*/  LDL.LU.S16 R11, [R1+0x200] ;  /* 0x00020000010b7983 */ /* 0x0002e20000300600 */
[C---:B------:R-:W-:Y:S01]  /*f140*/  PRMT R34, R35.reuse, 0x7632, R34 ;  /* 0x0000763223227816 */ /* 0x040fe20000000022 */
[----:B------:R-:W-:Y:S02]  /*f150*/  IMAD.MOV.U32 R245, RZ, RZ, R232 ;  /* 0x000000fffff57224 */ /* 0x000fe400078e00e8 */
[----:B------:R-:W-:Y:S01]  /*f160*/  IMAD.MOV.U32 R232, RZ, RZ, R234 ;  /* 0x000000ffffe87224 */ /* 0x000fe200078e00ea */
[----:B------:R-:W-:Y:S02]  /*f170*/  PRMT R234, R35, 0x5410, R34 ;  /* 0x0000541023ea7816 */ /* 0x000fe40000000022 */
[----:B------:R-:W-:Y:S02]  /*f180*/  @!P0 PRMT R35, R6, 0x5410, RZ ;  /* 0x0000541006238816 */ /* 0x000fe400000000ff */
[----:B------:R1:W4:Y:S01]  /*f190*/  LDL.LU.S16 R6, [R1+0x204] ;  /* 0x0002040001067983 */ /* 0x0003220000300600 */
[----:B------:R-:W-:-:S04]  /*f1a0*/  LOP3.LUT R5, R4, 0xffff, RZ, 0xc0, !PT ;  /* 0x0000ffff04057812 */ /* 0x000fc800078ec0ff */
[----:B------:R-:W-:-:S04]  /*f1b0*/  SHF.R.U32.HI R5, RZ, 0x8, R5 ;  /* 0x00000008ff057819 */ /* 0x000fc80000011605 */
[----:B------:R-:W-:-:S04]  /*f1c0*/  LOP3.LUT R5, R5, 0xffff, RZ, 0xc0, !PT ;  /* 0x0000ffff05057812 */ /* 0x000fc800078ec0ff */
[----:B------:R-:W-:Y:S02]  /*f1d0*/  ISETP.GE.U32.AND P0, PT, R199, R5, PT ;  /* 0x00000005c700720c */ /* 0x000fe40003f06070 */
[----:B------:R-:W-:-:S04]  /*f1e0*/  SHF.R.U32.HI R5, RZ, 0x10, R4 ;  /* 0x00000010ff057819 */ /* 0x000fc80000011604 */
[----:B------:R-:W-:-:S04]  /*f1f0*/  LOP3.LUT R5, R5, 0xff, RZ, 0xc0, !PT ;  /* 0x000000ff05057812 */ /* 0x000fc800078ec0ff */
[----:B------:R-:W-:-:S03]  /*f200*/  ISETP.GE.U32.AND P1, PT, R199, R5, PT ;  /* 0x00000005c700720c */ /* 0x000fc60003f26070 */
[----:B--2---:R-:W-:-:S05]  /*f210*/  @!P0 HFMA2.BF16_V2 R13, -RZ.H0_H0, RZ.H0_H0, -R34.H0_H0 ;  /* 0x200000ffff0d8231 */ /* 0x004fca0000340922 */
[----:B------:R-:W-:-:S04]  /*f220*/  PRMT R12, R13, 0x7610, R12 ;  /* 0x000076100d0c7816 */ /* 0x000fc8000000000c */
[----:B------:R-:W-:Y:S02]  /*f230*/  @!P0 PRMT R34, R12, 0x5410, RZ ;  /* 0x000054100c228816 */ /* 0x000fe400000000ff */
[----:B------:R1:W2:Y:S01]  /*f240*/  LDL.LU.S16 R12, [R1+0x208] ;  /* 0x00020800010c7983 */ /* 0x0002a20000300600 */
[----:B---3--:R-:W-:-:S05]  /*f250*/  @!P1 HFMA2.BF16_V2 R11, -RZ.H0_H0, RZ.H0_H0, -R33.H0_H0 ;  /* 0x200000ffff0b9231 */ /* 0x008fca0000340921 */
[----:B------:R-:W-:Y:S02]  /*f260*/  PRMT R5, R11, 0x7610, R5 ;  /* 0x000076100b057816 */ /* 0x000fe40000000005 */
[----:B------:R1:W3:Y:S01]  /*f270*/  LDL.LU.S16 R11, [R1+0x20c] ;  /* 0x00020c00010b7983 */ /* 0x0002e20000300600 */
[----:B------:R-:W-:Y:S02]  /*f280*/  SHF.R.U32.HI R4, RZ, 0x18, R4 ;  /* 0x00000018ff047819 */ /* 0x000fe40000011604 */
[----:B------:R-:W-:Y:S01]  /*f290*/  PRMT R32, R33, 0x7632, R32 ;  /* 0x0000763221207816 */ /* 0x000fe20000000020 */
[----:B------:R-:W-:Y:S01]  /*f2a0*/  IMAD.MOV.U32 R247, RZ, RZ, R232 ;  /* 0x000000fffff77224 */ /* 0x000fe200078e00e8 */
[----:B------:R-:W-:Y:S02]  /*f2b0*/  ISETP.GE.U32.AND P0, PT, R199, R4, PT ;  /* 0x00000004c700720c */ /* 0x000fe40003f06070 */
[----:B------:R-:W-:Y:S01]  /*f2c0*/  PRMT R30, R31, 0x7632, R30 ;  /* 0x000076321f1e7816 */ /* 0x000fe2000000001e */
[----:B------:R-:W-:Y:S01]  /*f2d0*/  IMAD.MOV.U32 R248, RZ, RZ, R243 ;  /* 0x000000fffff87224 */ /* 0x000fe200078e00f3 */
[----:B------:R-:W-:Y:S01]  /*f2e0*/  PRMT R232, R33, 0x5410, R32 ;  /* 0x0000541021e87816 */ /* 0x000fe20000000020 */
[----:B------:R-:W3:Y:S08]  /*f2f0*/  LDL R18, [R1+0x228] ;  /* 0x0002280001127983 */ /* 0x000ef00000100800 */
[----:B----4-:R-:W-:Y:S01]  /*f300*/  @!P0 HFMA2.BF16_V2 R6, -RZ.H0_H0, RZ.H0_H0, -R32.H0_H0 ;  /* 0x200000ffff068231 */ /* 0x010fe20000340920 */
[----:B------:R-:W-:-:S04]  /*f310*/  @!P1 PRMT R33, R5, 0x5410, RZ ;  /* 0x0000541005219816 */ /* 0x000fc800000000ff */
[----:B------:R-:W-:-:S04]  /*f320*/  PRMT R4, R6, 0x7610, R4 ;  /* 0x0000761006047816 */ /* 0x000fc80000000004 */
[----:B------:R-:W-:Y:S01]  /*f330*/  @!P0 PRMT R32, R4, 0x5410, RZ ;  /* 0x0000541004208816 */ /* 0x000fe200000000ff */
[----:B------:R-:W-:-:S05]  /*f340*/  IMAD.WIDE.U32 R4, R10, -0x2daee0ad, RZ ;  /* 0xd2511f530a047825 */ /* 0x000fca00078e00ff */
[----:B------:R-:W-:-:S04]  /*f350*/  LOP3.LUT R6, R5, R231, R8, 0x96, !PT ;  /* 0x000000e705067212 */ /* 0x000fc800078e9608 */
[----:B------:R-:W-:-:S04]  /*f360*/  LOP3.LUT R8, R6, 0xff, RZ, 0xc0, !PT ;  /* 0x000000ff06087812 */ /* 0x000fc800078ec0ff */
[----:B------:R-:W-:Y:S01]  /*f370*/  ISETP.GE.U32.AND P0, PT, R199, R8, PT ;  /* 0x00000008c700720c */ /* 0x000fe20003f06070 */
[----:B------:R-:W-:Y:S01]  /*f380*/  IMAD.MOV.U32 R243, RZ, RZ, R238 ;  /* 0x000000fffff37224 */ /* 0x000fe200078e00ee */
[----:B------:R-:W-:Y:S01]  /*f390*/  PRMT R238, R31, 0x5410, R30 ;  /* 0x000054101fee7816 */ /* 0x000fe2000000001e */
[----:B------:R-:W-:Y:S02]  /*f3a0*/  IMAD.MOV.U32 R20, RZ, RZ, R247 ;  /* 0x000000ffff147224 */ /* 0x000fe400078e00f7 */
[----:B------:R-:W-:Y:S02]  /*f3b0*/  IMAD.MOV.U32 R247, RZ, RZ, R0 ;  /* 0x000000fffff77224 */ /* 0x000fe400078e0000 */
[----:B------:R-:W4:Y:S04]  /*f3c0*/  LDL R0, [R1+0x368] ;  /* 0x0003680001007983 */ /* 0x000f280000100800 */
[----:B------:R-:W4:Y:S01]  /*f3d0*/  LDL.LU R13, [R1+0x22c] ;  /* 0x00022c00010d7983 */ /* 0x000f220000300800 */
[----:B------:R-:W-:-:S02]  /*f3e0*/  PRMT R29, R15, 0x7610, R29 ;  /* 0x000076100f1d7816 */ /* 0x000fc4000000001d */
[----:B------:R-:W-:Y:S01]  /*f3f0*/  PRMT R28, R15, 0x7632, R28 ;  /* 0x000076320f1c7816 */ /* 0x000fe2000000001c */
[----:B--2---:R-:W-:-:S05]  /*f400*/  @!P0 HFMA2.BF16_V2 R12, -RZ.H0_H0, RZ.H0_H0, -R31.H0_H0 ;  /* 0x200000ffff0c8231 */ /* 0x004fca000034091f */
[----:B------:R-:W-:-:S04]  /*f410*/  PRMT R8, R12, 0x7610, R8 ;  /* 0x000076100c087816 */ /* 0x000fc80000000008 */
[----:B------:R-:W-:Y:S02]  /*f420*/  @!P0 PRMT R31, R8, 0x5410, RZ ;  /* 0x00005410081f8816 */ /* 0x000fe400000000ff */
[----:B------:R-:W-:-:S04]  /*f430*/  LOP3.LUT R8, R6, 0xffff, RZ, 0xc0, !PT ;  /* 0x0000ffff06087812 */ /* 0x000fc800078ec0ff */
[----:B------:R-:W-:-:S04]  /*f440*/  SHF.R.U32.HI R8, RZ, 0x8, R8 ;  /* 0x00000008ff087819 */ /* 0x000fc80000011608 */
[----:B------:R-:W-:-:S04]  /*f450*/  LOP3.LUT R8, R8, 0xffff, RZ, 0xc0, !PT ;  /* 0x0000ffff08087812 */ /* 0x000fc800078ec0ff */
[----:B------:R-:W-:-:S13]  /*f460*/  ISETP.GE.U32.AND P0, PT, R199, R8, PT ;  /* 0x00000008c700720c */ /* 0x000fda0003f06070 */
[----:B---3--:R-:W-:-:S05]  /*f470*/  @!P0 HFMA2.BF16_V2 R11, -RZ.H0_H0, RZ.H0_H0, -R30.H0_H0 ;  /* 0x200000ffff0b8231 */ /* 0x008fca000034091e */
[----:B------:R-:W-:Y:S02]  /*f480*/  PRMT R8, R11, 0x7610, R8 ;  /* 0x000076100b087816 */ /* 0x000fe40000000008 */
[----:B------:R1:W2:Y:S04]  /*f490*/  LDL.LU.S16 R11, [R1+0x210] ;  /* 0x00021000010b7983 */ /* 0x0002a80000300600 */
[----:B------:R1:W3:Y:S04]  /*f4a0*/  LDL.LU.S16 R9, [R1+0x218] ;  /* 0x0002180001097983 */ /* 0x0002e80000300600 */
[----:B------:R-:W4:Y:S04]  /*f4b0*/  LDL R15, [R1+0x1dc] ;  /* 0x0001dc00010f7983 */ /* 0x000f280000100800 */
[----:B------:R-:W4:Y:S01]  /*f4c0*/  LDL R12, [R1+0x3a4] ;  /* 0x0003a400010c7983 */ /* 0x000f220000100800 */
[----:B------:R-:W-:-:S02]  /*f4d0*/  @!P0 PRMT R30, R8, 0x5410, RZ ;  /* 0x00005410081e8816 */ /* 0x000fc400000000ff */
[----:B------:R-:W-:-:S04]  /*f4e0*/  LOP3.LUT R8, R4, 0xff, RZ, 0xc0, !PT ;  /* 0x000000ff04087812 */ /* 0x000fc800078ec0ff */
[----:B------:R-:W-:Y:S02]  /*f4f0*/  ISETP.GE.U32.AND P0, PT, R199, R8, PT ;  /* 0x00000008c700720c */ /* 0x000fe40003f06070 */
[----:B------:R-:W-:Y:S01]  /*f500*/  LOP3.LUT R5, R4, 0xffff, RZ, 0xc0, !PT ;  /* 0x0000ffff04057812 */ /* 0x000fe200078ec0ff */
[----:B------:R-:W-:Y:S01]  /*f510*/  IMAD.MOV.U32 R14, RZ, RZ, R20 ;  /* 0x000000ffff0e7224 */ /* 0x000fe200078e0014 */
[----:B------:R-:W1:Y:S01]  /*f520*/  S2R R19, SR_CTAID.Y ;  /* 0x0000000000137919 */ /* 0x000e620000002600 */
[----:B------:R-:W-:Y:S01]  /*f530*/  IMAD.MOV.U32 R20, RZ, RZ, R248 ;  /* 0x000000ffff147224 */ /* 0x000fe200078e00f8 */
[----:B------:R-:W-:Y:S01]  /*f540*/  SHF.R.U32.HI R5, RZ, 0x8, R5 ;  /* 0x00000008ff057819 */ /* 0x000fe20000011605 */
        /* <DEDUP_REMOVED lines=8> */
[----:B------:R-:W-:Y:S02]  /*f5d0*/  PRMT R10, R11, 0x7610, R10 ;  /* 0x000076100b0a7816 */ /* 0x000fe4000000000a */
[----:B------:R-:W1:Y:S02]  /*f5e0*/  S2R R11, SR_CTAID.Z ;  /* 0x00000000000b7919 */ /* 0x000e640000002700 */
[----:B------:R-:W-:Y:S02]  /*f5f0*/  @!P0 PRMT R29, R10, 0x5410, RZ ;  /* 0x000054100a1d8816 */ /* 0x000fe400000000ff */
[----:B------:R-:W-:-:S13]  /*f600*/  ISETP.GE.U32.AND P0, PT, R199, R5, PT ;  /* 0x00000005c700720c */ /* 0x000fda0003f06070 */
[----:B---3--:R-:W-:-:S05]  /*f610*/  @!P0 HFMA2.BF16_V2 R9, -RZ.H0_H0, RZ.H0_H0, -R28.H0_H0 ;  /* 0x200000ffff098231 */ /* 0x008fca000034091c */
[----:B------:R-:W-:-:S04]  /*f620*/  PRMT R8, R9, 0x7610, R8 ;  /* 0x0000761009087816 */ /* 0x000fc80000000008 */
[----:B------:R-:W-:Y:S01]  /*f630*/  @!P0 PRMT R28, R8, 0x5410, RZ ;  /* 0x00005410081c8816 */ /* 0x000fe200000000ff */
[----:B-1----:R-:W-:Y:S02]  /*f640*/  IMAD R8, R19, R18, R11 ;  /* 0x0000001213087224 */ /* 0x002fe400078e020b */
[----:B------:R-:W1:Y:S02]  /*f650*/  S2R R11, SR_TID.X ;  /* 0x00000000000b7919 */ /* 0x000e640000002100 */
[----:B----4-:R-:W-:Y:S02]  /*f660*/  IMAD R8, R13, R8, UR8 ;  /* 0x000000080d087e24 */ /* 0x010fe4000f8e0208 */
[----:B------:R-:W-:Y:S01]  /*f670*/  IMAD.MOV.U32 R13, RZ, RZ, R14 ;  /* 0x000000ffff0d7224 */ /* 0x000fe200078e000e */
[----:B------:R-:W2:Y:S01]  /*f680*/  LDL.64 R18, [R1+0x220] ;  /* 0x0002200001127983 */ /* 0x000ea20000100a00 */
[----:B------:R-:W-:Y:S02]  /*f690*/  IMAD.MOV.U32 R14, RZ, RZ, R248 ;  /* 0x000000ffff0e7224 */ /* 0x000fe400078e00f8 */
[----:B------:R-:W3:Y:S01]  /*f6a0*/  S2R R248, SR_TID.X ;  /* 0x0000000000f87919 */ /* 0x000ee20000002100 */
[----:B------:R-:W-:-:S02]  /*f6b0*/  SHF.R.U32.HI R10, RZ, 0x18, R4 ;  /* 0x00000018ff0a7819 */ /* 0x000fc40000011604 */
[----:B-1----:R-:W-:-:S04]  /*f6c0*/  SHF.R.S32.HI R9, RZ, 0x1f, R11 ;  /* 0x0000001fff097819 */ /* 0x002fc8000001140b */
[----:B------:R-:W-:Y:S02]  /*f6d0*/  LEA.HI R9, R9, R11, RZ, 0x5 ;  /* 0x0000000b09097211 */ /* 0x000fe400078f28ff */
[----:B------:R-:W-:Y:S02]  /*f6e0*/  SHF.R.U32.HI R11, RZ, 0x10, R4 ;  /* 0x00000010ff0b7819 */ /* 0x000fe40000011604 */
[----:B------:R-:W-:Y:S02]  /*f6f0*/  LOP3.LUT R9, R9, 0xffffffe0, RZ, 0xc0, !PT ;  /* 0xffffffe009097812 */ /* 0x000fe400078ec0ff */
[----:B------:R-:W-:-:S04]  /*f700*/  LOP3.LUT R4, R15, 0x7ffffffc, RZ, 0xc0, !PT ;  /* 0x7ffffffc0f047812 */ /* 0x000fc800078ec0ff */
[----:B---3--:R-:W-:-:S05]  /*f710*/  IADD3 R5, -R4, R248, -R9 ;  /* 0x000000f804057210 */ /* 0x008fca0007ffe909 */
[----:B------:R-:W-:-:S04]  /*f720*/  IMAD.SHL.U32 R5, R5, 0x2, RZ ;  /* 0x0000000205057824 */ /* 0x000fc800078e00ff */
[----:B------:R-:W-:Y:S02]  /*f730*/  IMAD R5, R0, R12, R5 ;  /* 0x0000000c00057224 */ /* 0x000fe400078e0205 */
[----:B------:R1:W3:Y:S01]  /*f740*/  LDL.LU.S16 R12, [R1+0x1dc] ;  /* 0x0001dc00010c7983 */ /* 0x0002e20000300600 */
[----:B------:R-:W-:-:S04]  /*f750*/  IMAD.SHL.U32 R4, R241, 0x80, RZ ;  /* 0x00000080f1047824 */ /* 0x000fc800078e00ff */
[----:B------:R-:W-:-:S04]  /*f760*/  IMAD R4, R0, R8, R4 ;  /* 0x0000000800047224 */ /* 0x000fc800078e0204 */
[----:B------:R-:W-:-:S05]  /*f770*/  VIADD R4, R4, 0xffffff80 ;  /* 0xffffff8004047836 */ /* 0x000fca0000000000 */
[----:B------:R-:W-:Y:S02]  /*f780*/  SHF.R.S32.HI R9, RZ, 0x1f, R4 ;  /* 0x0000001fff097819 */ /* 0x000fe40000011404 */
[----:B------:R-:W-:-:S04]  /*f790*/  IADD3 R8, P0, R5, R4, RZ ;  /* 0x0000000405087210 */ /* 0x000fc80007f1e0ff */
[----:B------:R-:W-:Y:S02]  /*f7a0*/  LEA.HI.X.SX32 R5, R5, R9, 0x1, P0 ;  /* 0x0000000905057211 */ /* 0x000fe400000f0eff */
[----:B------:R-:W-:Y:S02]  /*f7b0*/  PRMT R21, R22, 0x7632, R21 ;  /* 0x0000763216157816 */ /* 0x000fe40000000015 */
[----:B--2---:R-:W-:-:S04]  /*f7c0*/  LEA R4, P0, R8, R18, 0x1 ;  /* 0x0000001208047211 */ /* 0x004fc800078008ff */
[----:B------:R-:W-:Y:S02]  /*f7d0*/  LEA.HI.X R5, R8, R19, R5, 0x1, P0 ;  /* 0x0000001308057211 */ /* 0x000fe400000f0c05 */
[----:B------:R-:W-:-:S04]  /*f7e0*/  SHF.R.U32.HI R8, RZ, 0x18, R7 ;  /* 0x00000018ff087819 */ /* 0x000fc80000011607 */
[----:B------:R-:W-:Y:S02]  /*f7f0*/  ISETP.GE.U32.AND P4, PT, R199, R8, PT ;  /* 0x00000008c700720c */ /* 0x000fe40003f86070 */
[----:B------:R-:W-:-:S04]  /*f800*/  LOP3.LUT R8, R11, 0xff, RZ, 0xc0, !PT ;  /* 0x000000ff0b087812 */ /* 0x000fc800078ec0ff */
[C---:B------:R-:W-:Y:S01]  /*f810*/  ISETP.GE.U32.AND P1, PT, R199.reuse, R8, PT ;  /* 0x00000008c700720c */ /* 0x040fe20003f26070 */
[----:B------:R-:W-:Y:S02]  /*f820*/  IMAD.MOV.U32 R18, RZ, RZ, R13 ;  /* 0x000000ffff127224 */ /* 0x000fe400078e000d */
[----:B------:R-:W-:Y:S02]  /*f830*/  IMAD.MOV.U32 R13, RZ, RZ, R247 ;  /* 0x000000ffff0d7224 */ /* 0x000fe400078e00f7 */
[----:B------:R-:W-:Y:S01]  /*f840*/  IMAD.MOV.U32 R247, RZ, RZ, R245 ;  /* 0x000000fffff77224 */ /* 0x000fe200078e00f5 */
[----:B------:R-:W-:Y:S01]  /*f850*/  ISETP.GE.U32.AND P0, PT, R199, R10, PT ;  /* 0x0000000ac700720c */ /* 0x000fe20003f06070 */
[----:B------:R-:W-:-:S04]  /*f860*/  IMAD.MOV.U32 R245, RZ, RZ, R223 ;  /* 0x000000fffff57224 */ /* 0x000fc800078e00df */
[----:B------:R-:W-:Y:S02]  /*f870*/  IMAD.MOV.U32 R19, RZ, RZ, R245 ;  /* 0x000000ffff137224 */ /* 0x000fe400078e00f5 */
[----:B------:R-:W-:Y:S02]  /*f880*/  IMAD.MOV.U32 R245, RZ, RZ, R3 ;  /* 0x000000fffff57224 */ /* 0x000fe400078e0003 */
[----:B---3--:R-:W-:-:S05]  /*f890*/  @!P1 HFMA2.BF16_V2 R12, -RZ.H0_H0, RZ.H0_H0, -R22.H0_H0 ;  /* 0x200000ffff0c9231 */ /* 0x008fca0000340916 */
[----:B------:R-:W-:Y:S01]  /*f8a0*/  PRMT R10, R12, 0x7610, R10 ;  /* 0x000076100c0a7816 */ /* 0x000fe2000000000a */
[----:B------:R-:W-:Y:S02]  /*f8b0*/  IMAD.MOV.U32 R12, RZ, RZ, R247 ;  /* 0x000000ffff0c7224 */ /* 0x000fe400078e00f7 */
[----:B------:R-:W-:Y:S02]  /*f8c0*/  IMAD.MOV.U32 R247, RZ, RZ, R169 ;  /* 0x000000fffff77224 */ /* 0x000fe400078e00a9 */
[----:B------:R1:W2:Y:S04]  /*f8d0*/  LDL.LU.S16 R169, [R1+0x214] ;  /* 0x0002140001a97983 */ /* 0x0002a80000300600 */
[----:B------:R1:W3:Y:S01]  /*f8e0*/  LDL.LU.S16 R3, [R1+0x228] ;  /* 0x0002280001037983 */ /* 0x0002e20000300600 */
[----:B------:R-:W-:-:S02]  /*f8f0*/  IMAD.MOV.U32 R223, RZ, RZ, R242 ;  /* 0x000000ffffdf7224 */ /* 0x000fc400078e00f2 */
[----:B------:R-:W-:Y:S02]  /*f900*/  IMAD.MOV.U32 R242, RZ, RZ, R237 ;  /* 0x000000fffff27224 */ /* 0x000fe400078e00ed */
[----:B------:R-:W-:Y:S02]  /*f910*/  IMAD.MOV.U32 R15, RZ, RZ, R223 ;  /* 0x000000ffff0f7224 */ /* 0x000fe400078e00df */
[----:B------:R-:W-:Y:S01]  /*f920*/  IMAD.MOV.U32 R223, RZ, RZ, R222 ;  /* 0x000000ffffdf7224 */ /* 0x000fe200078e00de */
[----:B------:R-:W-:Y:S01]  /*f930*/  PRMT R237, R22, 0x5410, R21 ;  /* 0x0000541016ed7816 */ /* 0x000fe20000000015 */
[----:B------:R-:W-:Y:S01]  /*f940*/  IMAD.MOV.U32 R222, RZ, RZ, R236 ;  /* 0x000000ffffde7224 */ /* 0x000fe200078e00ec */
[----:B------:R-:W-:Y:S01]  /*f950*/  @!P1 PRMT R22, R10, 0x5410, RZ ;  /* 0x000054100a169816 */ /* 0x000fe200000000ff */
[----:B------:R1:W4:Y:S04]  /*f960*/  LDL.LU.S16 R236, [R1+0x224] ;  /* 0x0002240001ec7983 */ /* 0x0003280000300600 */
[----:B------:R1:W4:Y:S04]  /*f970*/  LDL.LU.S16 R11, [R1+0x220] ;  /* 0x00022000010b7983 */ /* 0x0003280000300600 */
[----:B------:R1:W4:Y:S01]  /*f980*/  LDL.LU.S16 R10, [R1+0x21c] ;  /* 0x00021c00010a7983 */ /* 0x0003220000300600 */
[----:B------:R-:W-:-:S04]  /*f990*/  SHF.R.U32.HI R7, RZ, 0x10, R7 ;  /* 0x00000010ff077819 */ /* 0x000fc80000011607 */
[----:B------:R-:W-:-:S04]  /*f9a0*/  LOP3.LUT R7, R7, 0xff, RZ, 0xc0, !PT ;  /* 0x000000ff07077812 */ /* 0x000fc800078ec0ff */
[----:B------:R-:W-:Y:S02]  /*f9b0*/  ISETP.GE.U32.AND P5, PT, R199, R7, PT ;  /* 0x00000007c700720c */ /* 0x000fe40003fa6070 */
[--C-:B------:R-:W-:Y:S02]  /*f9c0*/  SHF.R.U32.HI R7, RZ, 0x10, R6.reuse ;  /* 0x00000010ff077819 */ /* 0x100fe40000011606 */
[----:B------:R-:W-:-:S04]  /*f9d0*/  SHF.R.U32.HI R6, RZ, 0x18, R6 ;  /* 0x00000018ff067819 */ /* 0x000fc80000011606 */
[----:B------:R-:W-:Y:S02]  /*f9e0*/  ISETP.GE.U32.AND P2, PT, R199, R6, PT ;  /* 0x00000006c700720c */ /* 0x000fe40003f46070 */
[----:B------:R-:W-:Y:S02]  /*f9f0*/  LOP3.LUT R7, R7, 0xff, RZ, 0xc0, !PT ;  /* 0x000000ff07077812 */ /* 0x000fe400078ec0ff */
[----:B------:R-:W-:Y:S02]  /*fa00*/  PRMT R23, R25, 0x7632, R23 ;  /* 0x0000763219177816 */ /* 0x000fe40000000017 */
[----:B------:R-:W-:Y:S02]  /*fa10*/  ISETP.GE.U32.AND P3, PT, R199, R7, PT ;  /* 0x00000007c700720c */ /* 0x000fe40003f66070 */
[----:B------:R-:W-:Y:S01]  /*fa20*/  PRMT R26, R27, 0x7632, R26 ;  /* 0x000076321b1a7816 */ /* 0x000fe2000000001a */
[----:B--2---:R-:W-:Y:S02]  /*fa30*/  @!P0 HFMA2.BF16_V2 R169, -RZ.H0_H0, RZ.H0_H0, -R21.H0_H0 ;  /* 0x200000ffffa98231 */ /* 0x004fe40000340915 */
[----:B---3--:R-:W-:-:S03]  /*fa40*/  @!P5 HFMA2.BF16_V2 R3, -RZ.H0_H0, RZ.H0_H0, -R27.H0_H0 ;  /* 0x200000ffff03d231 */ /* 0x008fc6000034091b */
[----:B------:R-:W-:Y:S02]  /*fa50*/  PRMT R218, R169, 0x7610, R218 ;  /* 0x00007610a9da7816 */ /* 0x000fe400000000da */
[----:B------:R1:W5:Y:S01]  /*fa60*/  LDL.LU R169, [R1+0x3f8] ;  /* 0x0003f80001a97983 */ /* 0x0003620000300800 */
[----:B------:R-:W-:-:S03]  /*fa70*/  PRMT R9, R3, 0x7610, R9 ;  /* 0x0000761003097816 */ /* 0x000fc60000000009 */
[----:B------:R-:W2:Y:S01]  /*fa80*/  LDL.LU R3, [R1+0x3f4] ;  /* 0x0003f40001037983 */ /* 0x000ea20000300800 */
[----:B----4-:R-:W-:Y:S02]  /*fa90*/  @!P4 HFMA2.BF16_V2 R236, -RZ.H0_H0, RZ.H0_H0, -R26.H0_H0 ;  /* 0x200000ffffecc231 */ /* 0x010fe4000034091a */
[----:B------:R-:W-:-:S03]  /*faa0*/  @!P2 HFMA2.BF16_V2 R10, -RZ.H0_H0, RZ.H0_H0, -R23.H0_H0 ;  /* 0x200000ffff0aa231 */ /* 0x000fc60000340917 */
[----:B------:R-:W-:Y:S02]  /*fab0*/  PRMT R8, R236, 0x7610, R8 ;  /* 0x00007610ec087816 */ /* 0x000fe40000000008 */
[----:B------:R-:W-:Y:S01]  /*fac0*/  PRMT R6, R10, 0x7610, R6 ;  /* 0x000076100a067816 */ /* 0x000fe20000000006 */
[----:B------:R-:W-:Y:S01]  /*fad0*/  @!P3 HFMA2.BF16_V2 R11, -RZ.H0_H0, RZ.H0_H0, -R25.H0_H0 ;  /* 0x200000ffff0bb231 */ /* 0x000fe20000340919 */
[----:B------:R-:W-:Y:S02]  /*fae0*/  PRMT R236, R25, 0x5410, R23 ;  /* 0x0000541019ec7816 */ /* 0x000fe40000000017 */
[----:B------:R-:W-:Y:S01]  /*faf0*/  @!P2 PRMT R23, R6, 0x5410, RZ ;  /* 0x000054100617a816 */ /* 0x000fe200000000ff */
[----:B------:R-:W-:Y:S01]  /*fb00*/  IMAD.SHL.U32 R6, R0, 0x8, RZ ;  /* 0x0000000800067824 */ /* 0x000fe200078e00ff */
[----:B------:R-:W-:Y:S02]  /*fb10*/  @!P0 PRMT R21, R218, 0x5410, RZ ;  /* 0x00005410da158816 */ /* 0x000fe400000000ff */
[----:B------:R-:W-:Y:S01]  /*fb20*/  PRMT R7, R11, 0x7610, R7 ;  /* 0x000076100b077816 */ /* 0x000fe20000000007 */
[----:B------:R-:W-:Y:S01]  /*fb30*/  IMAD.WIDE R10, R6, 0x2, R4 ;  /* 0x00000002060a7825 */ /* 0x000fe200078e0204 */
[----:B------:R-:W-:Y:S01]  /*fb40*/  PRMT R218, R27, 0x5410, R26 ;  /* 0x000054101bda7816 */ /* 0x000fe2000000001a */
[----:B------:R3:W-:Y:S01]  /*fb50*/  STL [R1+0x2a0], R6 ;  /* 0x0002a00601007387 */ /* 0x0007e20000100800 */
[----:B------:R-:W-:Y:S01]  /*fb60*/  @!P4 PRMT R26, R8, 0x5410, RZ ;  /* 0x00005410081ac816 */ /* 0x000fe200000000ff */
[----:B------:R-:W-:-:S02]  /*fb70*/  IMAD.SHL.U32 R8, R0, 0x40, RZ ;  /* 0x0000004000087824 */ /* 0x000fc400078e00ff */
[----:B---3--:R-:W-:Y:S02]  /*fb80*/  IMAD R6, R0, 0x48, RZ ;  /* 0x0000004800067824 */ /* 0x008fe400078e02ff */
[----:B------:R-:W3:Y:S01]  /*fb90*/  LDL.LU R0, [R1+0x3f0] ;  /* 0x0003f00001007983 */ /* 0x000ee20000300800 */
[----:B------:R-:W-:Y:S01]  /*fba0*/  @!P5 PRMT R27, R9, 0x5410, RZ ;  /* 0x00005410091bd816 */ /* 0x000fe200000000ff */
[--C-:B------:R-:W-:Y:S01]  /*fbb0*/  IMAD.WIDE R8, R8, 0x2, R4.reuse ;  /* 0x0000000208087825 */ /* 0x100fe200078e0204 */
[----:B------:R-:W-:Y:S01]  /*fbc0*/  @!P3 PRMT R25, R7, 0x5410, RZ ;  /* 0x000054100719b816 */ /* 0x000fe200000000ff */
[----:B------:R4:W-:Y:S04]  /*fbd0*/  STL [R1+0x2a4], R6 ;  /* 0x0002a40601007387 */ /* 0x0009e80000100800 */
[----:B------:R1:W-:Y:S04]  /*fbe0*/  ST.E.U16 desc[UR4][R4.64], R152 ;  /* 0x0000009804007985 */ /* 0x0003e8000c101504 */
[----:B------:R1:W-:Y:S04]  /*fbf0*/  ST.E.U16 desc[UR4][R4.64+0x2], R151 ;  /* 0x0000029704007985 */ /* 0x0003e8000c101504 */
[----:B------:R1:W-:Y:S04]  /*fc00*/  ST.E.U16 desc[UR4][R10.64], R149 ;  /* 0x000000950a007985 */ /* 0x0003e8000c101504 */
[----:B------:R-:W-:Y:S04]  /*fc10*/  ST.E.U16 desc[UR4][R10.64+0x2], R150 ;  /* 0x000002960a007985 */ /* 0x000fe8000c101504 */
[----:B------:R1:W-:Y:S01]  /*fc20*/  ST.E.U16 desc[UR4][R8.64], R85 ;  /* 0x0000005508007985 */ /* 0x0003e2000c101504 */
[----:B----4-:R-:W-:-:S03]  /*fc30*/  IMAD.WIDE R6, R6, 0x2, R4 ;  /* 0x0000000206067825 */ /* 0x010fc600078e0204 */
[----:B------:R-:W-:Y:S04]  /*fc40*/  ST.E.U16 desc[UR4][R8.64+0x2], R84 ;  /* 0x0000025408007985 */ /* 0x000fe8000c101504 */
[----:B------:R4:W-:Y:S01]  /*fc50*/  ST.E.U16 desc[UR4][R6.64], R83 ;  /* 0x0000005306007985 */ /* 0x0009e2000c101504 */
[----:B-1----:R-:W-:Y:S02]  /*fc60*/  IMAD.MOV.U32 R152, RZ, RZ, R12 ;  /* 0x000000ffff987224 */ /* 0x002fe400078e000c */
[----:B------:R-:W-:Y:S02]  /*fc70*/  IMAD.MOV.U32 R151, RZ, RZ, R18 ;  /* 0x000000ffff977224 */ /* 0x000fe400078e0012 */
[----:B------:R-:W-:Y:S02]  /*fc80*/  IMAD.MOV.U32 R18, RZ, RZ, R222 ;  /* 0x000000ffff127224 */ /* 0x000fe400078e00de */
[----:B------:R-:W-:Y:S01]  /*fc90*/  IMAD.MOV.U32 R149, RZ, RZ, R16 ;  /* 0x000000ffff957224 */ /* 0x000fe200078e0010 */
[----:B------:R-:W-:Y:S01]  /*fca0*/  ST.E.U16 desc[UR4][R6.64+0x2], R82 ;  /* 0x0000025206007985 */ /* 0x000fe2000c101504 */
[----:B------:R-:W-:-:S02]  /*fcb0*/  IMAD.MOV.U32 R85, RZ, RZ, R223 ;  /* 0x000000ffff557224 */ /* 0x000fc400078e00df */
[----:B----4-:R-:W-:Y:S02]  /*fcc0*/  IMAD.MOV.U32 R83, RZ, RZ, R193 ;  /* 0x000000ffff537224 */ /* 0x010fe400078e00c1 */
[----:B------:R-:W-:-:S05]  /*fcd0*/  IMAD.WIDE.U32 R192, R192, -0x326172a9, RZ ;  /* 0xcd9e8d57c0c07825 */ /* 0x000fca00078e00ff */
[----:B------:R-:W-:Y:S01]  /*fce0*/  LOP3.LUT R12, R215, R193, RZ, 0x3c, !PT ;  /* 0x000000c1d70c7212 */ /* 0x000fe200078e3cff */
[----:B------:R-:W-:-:S04]  /*fcf0*/  IMAD.MOV.U32 R84, RZ, RZ, R13 ;  /* 0x000000ffff547224 */ /* 0x000fc800078e000d */
[----:B------:R-:W-:Y:S01]  /*fd00*/  IMAD.WIDE.U32 R222, R12, -0x2daee0ad, RZ ;  /* 0xd2511f530cde7825 */ /* 0x000fe200078e00ff */
[----:B------:R-:W-:-:S03]  /*fd10*/  LOP3.LUT R13, R179, R198, R176, 0x96, !PT ;  /* 0x000000c6b30d7212 */ /* 0x000fc600078e96b0 */
[----:B------:R-:W-:Y:S01]  /*fd20*/  IMAD.MOV.U32 R150, RZ, RZ, R14 ;  /* 0x000000ffff967224 */ /* 0x000fe200078e000e */
[-C--:B------:R-:W-:Y:S02]  /*fd30*/  LOP3.LUT R14, R154, R177.reuse, RZ, 0x3c, !PT ;  /* 0x000000b19a0e7212 */ /* 0x080fe400078e3cff */
[----:B------:R-:W-:Y:S01]  /*fd40*/  LOP3.LUT R12, R223, R198, R176, 0x96, !PT ;  /* 0x000000c6df0c7212 */ /* 0x000fe200078e96b0 */
[----:B------:R1:W-:Y:S01]  /*fd50*/  ST.E.U16 desc[UR4][R4.64+0x10], R148 ;  /* 0x0000109404007985 */ /* 0x0003e2000c101504 */
[----:B------:R-:W-:Y:S01]  /*fd60*/  LOP3.LUT R16, R153, R177, RZ, 0x3c, !PT ;  /* 0x000000b199107212 */ /* 0x000fe200078e3cff */
[----:B------:R-:W-:Y:S02]  /*fd70*/  IMAD.MOV.U32 R153, RZ, RZ, R149 ;  /* 0x000000ffff997224 */ /* 0x000fe400078e0095 */
[----:B------:R-:W-:Y:S01]  /*fd80*/  ST.E.U16 desc[UR4][R4.64+0x12], R121 ;  /* 0x0000127904007985 */ /* 0x000fe2000c101504 */
[----:B------:R-:W-:Y:S02]  /*fd90*/  IMAD.MOV.U32 R154, RZ, RZ, R150 ;  /* 0x000000ffff9a7224 */ /* 0x000fe400078e0096 */
[----:B------:R-:W-:Y:S01]  /*fda0*/  IMAD.MOV.U32 R149, RZ, RZ, R19 ;  /* 0x000000ffff957224 */ /* 0x000fe200078e0013 */
[----:B------:R4:W-:Y:S01]  /*fdb0*/  ST.E.U16 desc[UR4][R10.64+0x12], R120 ;  /* 0x000012780a007985 */ /* 0x0009e2000c101504 */
[----:B------:R-:W-:-:S02]  /*fdc0*/  IMAD.MOV.U32 R19, RZ, RZ, R174 ;  /* 0x000000ffff137224 */ /* 0x000fc400078e00ae */
[----:B------:R-:W-:Y:S01]  /*fdd0*/  IMAD.MOV.U32 R150, RZ, RZ, R175 ;  /* 0x000000ffff967224 */ /* 0x000fe200078e00af */
[----:B------:R-:W-:Y:S01]  /*fde0*/  ST.E.U16 desc[UR4][R10.64+0x10], R108 ;  /* 0x0000106c0a007985 */ /* 0x000fe2000c101504 */
[----:B------:R-:W-:-:S03]  /*fdf0*/  IMAD.WIDE.U32 R174, R12, -0x326172a9, RZ ;  /* 0xcd9e8d570cae7825 */ /* 0x000fc600078e00ff */
[----:B------:R4:W-:Y:S04]  /*fe00*/  ST.E.U16 desc[UR4][R8.64+0x10], R81 ;  /* 0x0000105108007985 */ /* 0x0009e8000c101504 */
[----:B------:R4:W-:Y:S01]  /*fe10*/  ST.E.U16 desc[UR4][R8.64+0x12], R79 ;  /* 0x0000124f08007985 */ /* 0x0009e2000c101504 */
[----:B-1----:R-:W-:Y:S02]  /*fe20*/  IMAD.MOV.U32 R148, RZ, RZ, R151 ;  /* 0x000000ffff947224 */ /* 0x002fe400078e0097 */
[----:B------:R-:W-:Y:S02]  /*fe30*/  IMAD.MOV.U32 R151, RZ, RZ, R15 ;  /* 0x000000ffff977224 */ /* 0x000fe400078e000f */
[----:B------:R-:W-:Y:S01]  /*fe40*/  IMAD.WIDE.U32 R14, R14, -0x326172a9, RZ ;  /* 0xcd9e8d570e0e7825 */ /* 0x000fe200078e00ff */
[----:B------:R-:W-:Y:S03]  /*fe50*/  ST.E.U16 desc[UR4][R6.64+0x10], R73 ;  /* 0x0000104906007985 */ /* 0x000fe6000c101504 */
[----:B----4-:R-:W-:Y:S01]  /*fe60*/  IMAD.WIDE.U32 R120, R13, -0x326172a9, RZ ;  /* 0xcd9e8d570d787825 */ /* 0x010fe200078e00ff */
[----:B------:R1:W-:Y:S03]  /*fe70*/  ST.E.U16 desc[UR4][R6.64+0x12], R74 ;  /* 0x0000124a06007985 */ /* 0x0003e6000c101504 */
[----:B------:R-:W-:Y:S01]  /*fe80*/  IMAD.WIDE.U32 R12, R16, -0x326172a9, RZ ;  /* 0xcd9e8d57100c7825 */ /* 0x000fe200078e00ff */
[----:B------:R-:W-:Y:S04]  /*fe90*/  ST.E.U16 desc[UR4][R4.64+0x20], R91 ;  /* 0x0000205b04007985 */ /* 0x000fe8000c101504 */
[----:B------:R4:W-:Y:S01]  /*fea0*/  ST.E.U16 desc[UR4][R4.64+0x22], R90 ;  /* 0x0000225a04007985 */ /* 0x0009e2000c101504 */
[----:B------:R-:W-:-:S02]  /*feb0*/  LOP3.LUT R81, R121, R221, R12, 0x96, !PT ;  /* 0x000000dd79517212 */ /* 0x000fc400078e960c */
[-C--:B------:R-:W-:Y:S01]  /*fec0*/  LOP3.LUT R79, R15, R224.reuse, R196, 0x96, !PT ;  /* 0x000000e00f4f7212 */ /* 0x080fe200078e96c4 */
[----:B------:R4:W-:Y:S01]  /*fed0*/  ST.E.U16 desc[UR4][R10.64+0x20], R89 ;  /* 0x000020590a007985 */ /* 0x0009e2000c101504 */
[----:B------:R-:W-:Y:S01]  /*fee0*/  IMAD.MOV.U32 R16, RZ, RZ, R85 ;  /* 0x000000ffff107224 */ /* 0x000fe200078e0055 */
[CC--:B------:R-:W-:Y:S01]  /*fef0*/  LOP3.LUT R85, R13.reuse, R224.reuse, R192, 0x96, !PT ;  /* 0x000000e00d557212 */ /* 0x0c0fe200078e96c0 */
[----:B------:R-:W-:Y:S01]  /*ff00*/  IMAD.MOV.U32 R108, RZ, RZ, R83 ;  /* 0x000000ffff6c7224 */ /* 0x000fe200078e0053 */
[----:B------:R-:W-:Y:S04]  /*ff10*/  ST.E.U16 desc[UR4][R10.64+0x22], R147 ;  /* 0x000022930a007985 */ /* 0x000fe8000c101504 */
[----:B------:R4:W-:Y:S01]  /*ff20*/  ST.E.U16 desc[UR4][R8.64+0x20], R75 ;  /* 0x0000204b08007985 */ /* 0x0009e2000c101504 */
[----:B-1----:R-:W-:-:S02]  /*ff30*/  LOP3.LUT R74, R13, R224, R196, 0x96, !PT ;  /* 0x000000e00d4a7212 */ /* 0x002fc400078e96c4 */
[----:B----4-:R-:W-:Y:S02]  /*ff40*/  LOP3.LUT R90, R175, R221, R12, 0x96, !PT ;  /* 0x000000ddaf5a7212 */ /* 0x010fe400078e960c */
[----:B------:R-:W-:Y:S02]  /*ff50*/  LOP3.LUT R12, R158, R177, RZ, 0x3c, !PT ;  /* 0x000000b19e0c7212 */ /* 0x000fe400078e3cff */
[----:B------:R-:W-:Y:S01]  /*ff60*/  LOP3.LUT R89, R15, R224, R192, 0x96, !PT ;  /* 0x000000e00f597212 */ /* 0x000fe200078e96c0 */
[----:B------:R-:W-:Y:S02]  /*ff70*/  IMAD.MOV.U32 R15, RZ, RZ, R171 ;  /* 0x000000ffff0f7224 */ /* 0x000fe400078e00ab */
[----:B------:R-:W-:Y:S01]  /*ff80*/  IMAD.WIDE.U32 R12, R12, -0x326172a9, RZ ;  /* 0xcd9e8d570c0c7825 */ /* 0x000fe200078e00ff */
[----:B------:R-:W-:Y:S02]  /*ff90*/  ST.E.U16 desc[UR4][R8.64+0x22], R80 ;  /* 0x0000225008007985 */ /* 0x000fe4000c101504 */
[----:B------:R-:W-:-:S02]  /*ffa0*/  LOP3.LUT R75, R121, R221, R12, 0x96, !PT ;  /* 0x000000dd794b7212 */ /* 0x000fc400078e960c */
[----:B------:R-:W-:Y:S01]  /*ffb0*/  ST.E.U16 desc[UR4][R6.64+0x20], R77 ;  /* 0x0000204d06007985 */ /* 0x000fe2000c101504 */
[-C--:B------:R-:W-:Y:S01]  /*ffc0*/  LOP3.LUT R83, R175, R221.reuse, R12, 0x96, !PT ;  /* 0x000000ddaf537212 */ /* 0x080fe200078e960c */
[----:B------:R-:W-:Y:S02]  /*ffd0*/  IMAD.MOV.U32 R12, RZ, RZ, R196 ;  /* 0x000000ffff0c7224 */ /* 0x000fe400078e00c4 */
[----:B------:R-:W-:Y:S01]  /*ffe0*/  ST.E.U16 desc[UR4][R6.64+0x22], R76 ;  /* 0x0000224c06007985 */ /* 0x000fe2000c101504 */
[-C--:B------:R-:W-:Y:S01]  /*fff0*/  LOP3.LUT R82, R121, R221.reuse, R14, 0x96, !PT ;  /* 0x000000dd79527212 */ /* 0x080fe200078e960e */
[----:B------:R-:W-:Y:S01]  /*10000*/  IMAD.MOV.U32 R73, RZ, RZ, R84 ;  /* 0x000000ffff497224 */ /* 0x000fe200078e0054 */
[----:B------:R-:W-:Y:S01]  /*10010*/  LOP3.LUT R91, R175, R221, R14, 0x96, !PT ;  /* 0x000000ddaf5b7212 */ /* 0x000fe200078e960e */
[----:B------:R-:W-:Y:S01]  /*10020*/  IMAD.MOV.U32 R14, RZ, RZ, R18 ;  /* 0x000000ffff0e7224 */ /* 0x000fe200078e0012 */
[CC--:B------:R-:W-:Y:S02]  /*10030*/  LOP3.LUT R18, R13.reuse, R224.reuse, R196, 0x96, !PT ;  /* 0x000000e00d127212 */ /* 0x0c0fe400078e96c4 */
[----:B------:R-:W-:Y:S01]  /*10040*/  LOP3.LUT R84, R13, R224, R192, 0x96, !PT ;  /* 0x000000e00d547212 */ /* 0x000fe200078e96c0 */
[----:B------:R-:W-:Y:S01]  /*10050*/  IMAD.MOV.U32 R13, RZ, RZ, R197 ;  /* 0x000000ffff0d7224 */ /* 0x000fe200078e00c5 */
[----:B------:R-:W-:Y:S01]  /*10060*/  ST.E.U16 desc[UR4][R4.64+0x30], R146 ;  /* 0x0000309204007985 */ /* 0x000fe2000c101504 */
[----:B------:R-:W-:-:S03]  /*10070*/  IMAD.MOV.U32 R158, RZ, RZ, R16 ;  /* 0x000000ffff9e7224 */ /* 0x000fc600078e0010 */
[----:B------:R-:W-:Y:S04]  /*10080*/  ST.E.U16 desc[UR4][R4.64+0x32], R145 ;  /* 0x0000329104007985 */ /* 0x000fe8000c101504 */
[----:B------:R1:W-:Y:S01]  /*10090*/  ST.E.U16 desc[UR4][R10.64+0x30], R143 ;  /* 0x0000308f0a007985 */ /* 0x0003e2000c101504 */
[----:B------:R-:W-:-:S03]  /*100a0*/  IMAD.MOV.U32 R147, RZ, RZ, R15 ;  /* 0x000000ffff937224 */ /* 0x000fc600078e000f */
[----:B------:R4:W-:Y:S01]  /*100b0*/  ST.E.U16 desc[UR4][R10.64+0x32], R144 ;  /* 0x000032900a007985 */ /* 0x0009e2000c101504 */
[----:B-1----:R-:W-:Y:S02]  /*100c0*/  IMAD.MOV.U32 R143, RZ, RZ, R14 ;  /* 0x000000ffff8f7224 */ /* 0x002fe400078e000e */
[----:B--2---:R-:W-:Y:S02]  /*100d0*/  IMAD R171, R2, 0x2, R3 ;  /* 0x0000000202ab7824 */ /* 0x004fe400078e0203 */
[----:B------:R-:W-:-:S05]  /*100e0*/  IMAD.SHL.U32 R2, R180, 0x4, RZ ;  /* 0x00000004b4027824 */ /* 0x000fca00078e00ff */
[----:B------:R-:W-:-:S05]  /*100f0*/  LOP3.LUT R2, R177, R195, R2, 0x96, !PT ;  /* 0x000000c3b1027212 */ /* 0x000fca00078e9602 */
[----:B------:R-:W-:-:S05]  /*10100*/  IMAD.WIDE.U32 R76, R2, -0x326172a9, RZ ;  /* 0xcd9e8d57024c7825 */ /* 0x000fca00078e00ff */
[----:B------:R-:W-:Y:S02]  /*10110*/  LOP3.LUT R2, R77, R224, R12, 0x96, !PT ;  /* 0x000000e04d027212 */ /* 0x000fe400078e960c */
[----:B------:R-:W-:-:S03]  /*10120*/  LOP3.LUT R12, R121, R221, R76, 0x96, !PT ;  /* 0x000000dd790c7212 */ /* 0x000fc600078e964c */
[----:B------:R-:W-:-:S04]  /*10130*/  IMAD.WIDE.U32 R2, R2, -0x2daee0ad, RZ ;  /* 0xd2511f5302027825 */ /* 0x000fc800078e00ff */
[----:B------:R-:W-:Y:S01]  /*10140*/  IMAD.WIDE.U32 R12, R12, -0x2daee0ad, RZ ;  /* 0xd2511f530c0c7825 */ /* 0x000fe200078e00ff */
[----:B------:R-:W-:-:S04]  /*10150*/  LOP3.LUT R16, R3, R225, R178, 0x96, !PT ;  /* 0x000000e103107212 */ /* 0x000fc800078e96b2 */
[----:B------:R-:W-:Y:S01]  /*10160*/  LOP3.LUT R14, R13, R226, R2, 0x96, !PT ;  /* 0x000000e20d0e7212 */ /* 0x000fe200078e9602 */
[----:B----4-:R-:W-:Y:S02]  /*10170*/  IMAD.MOV.U32 R144, RZ, RZ, R17 ;  /* 0x000000ffff907224 */ /* 0x010fe400078e0011 */
        /* <DEDUP_REMOVED lines=8> */
[----:B------:R-:W-:Y:S01]  /*10200*/  ST.E.U16 desc[UR4][R8.64+0x30], R78 ;  /* 0x0000304e08007985 */ /* 0x000fe2000c101504 */
[----:B------:R-:W-:-:S03]  /*10210*/  IMAD.WIDE.U32 R12, R12, -0x326172a9, RZ ;  /* 0xcd9e8d570c0c7825 */ /* 0x000fc600078e00ff */
[----:B------:R-:W-:Y:S01]  /*10220*/  ST.E.U16 desc[UR4][R8.64+0x32], R87 ;  /* 0x0000325708007985 */ /* 0x000fe2000c101504 */
[----:B------:R-:W-:-:S03]  /*10230*/  IMAD.WIDE.U32 R2, R2, -0x326172a9, RZ ;  /* 0xcd9e8d5702027825 */ /* 0x000fc600078e00ff */
[----:B------:R1:W-:Y:S01]  /*10240*/  ST.E.U16 desc[UR4][R6.64+0x30], R86 ;  /* 0x0000305606007985 */ /* 0x0003e2000c101504 */
[----:B------:R-:W-:Y:S01]  /*10250*/  IMAD.MOV.U32 R15, RZ, RZ, R20 ;  /* 0x000000ffff0f7224 */ /* 0x000fe200078e0014 */
[----:B------:R-:W-:Y:S02]  /*10260*/  LOP3.LUT R20, R3, R233, R12, 0x96, !PT ;  /* 0x000000e903147212 */ /* 0x000fe400078e960c */
[----:B------:R-:W-:Y:S04]  /*10270*/  ST.E.U16 desc[UR4][R6.64+0x32], R88 ;  /* 0x0000325806007985 */ /* 0x000fe8000c101504 */
[----:B------:R-:W-:Y:S04]  /*10280*/  ST.E.U16 desc[UR4][R4.64+0x40], R142 ;  /* 0x0000408e04007985 */ /* 0x000fe8000c101504 */
[----:B------:R-:W-:Y:S04]  /*10290*/  ST.E.U16 desc[UR4][R4.64+0x42], R141 ;  /* 0x0000428d04007985 */ /* 0x000fe8000c101504 */
[----:B------:R-:W-:Y:S04]  /*102a0*/  ST.E.U16 desc[UR4][R10.64+0x40], R139 ;  /* 0x0000408b0a007985 */ /* 0x000fe8000c101504 */
[----:B------:R2:W-:Y:S01]  /*102b0*/  ST.E.U16 desc[UR4][R10.64+0x42], R140 ;  /* 0x0000428c0a007985 */ /* 0x0005e2000c101504 */
[----:B-1----:R-:W-:-:S03]  /*102c0*/  IMAD.MOV.U32 R86, RZ, RZ, R192 ;  /* 0x000000ffff567224 */ /* 0x002fc600078e00c0 */
[----:B------:R-:W-:Y:S01]  /*102d0*/  ST.E.U16 desc[UR4][R8.64+0x40], R72 ;  /* 0x0000404808007985 */ /* 0x000fe2000c101504 */
[----:B------:R-:W-:Y:S02]  /*102e0*/  IMAD.MOV.U32 R87, RZ, RZ, R193 ;  /* 0x000000ffff577224 */ /* 0x000fe400078e00c1 */
[----:B------:R-:W-:Y:S01]  /*102f0*/  IMAD.MOV.U32 R12, RZ, RZ, R86 ;  /* 0x000000ffff0c7224 */ /* 0x000fe200078e0056 */
[----:B------:R1:W-:Y:S01]  /*10300*/  ST.E.U16 desc[UR4][R8.64+0x42], R71 ;  /* 0x0000424708007985 */ /* 0x0003e2000c101504 */
[----:B------:R-:W-:-:S03]  /*10310*/  IMAD.MOV.U32 R17, RZ, RZ, R19 ;  /* 0x000000ffff117224 */ /* 0x000fc600078e0013 */
[----:B------:R-:W-:Y:S01]  /*10320*/  ST.E.U16 desc[UR4][R6.64+0x40], R69 ;  /* 0x0000404506007985 */ /* 0x000fe2000c101504 */
[----:B------:R-:W-:-:S03]  /*10330*/  LOP3.LUT R78, R13, R228, R14, 0x96, !PT ;  /* 0x000000e40d4e7212 */ /* 0x000fc600078e960e */
[----:B------:R-:W-:Y:S01]  /*10340*/  ST.E.U16 desc[UR4][R6.64+0x42], R70 ;  /* 0x0000424606007985 */ /* 0x000fe2000c101504 */
[----:B------:R-:W-:-:S03]  /*10350*/  IMAD.MOV.U32 R13, RZ, RZ, R87 ;  /* 0x000000ffff0d7224 */ /* 0x000fc600078e0057 */
[----:B------:R-:W-:Y:S01]  /*10360*/  ST.E.U16 desc[UR4][R4.64+0x50], R138 ;  /* 0x0000508a04007985 */ /* 0x000fe2000c101504 */
[----:B------:R-:W-:-:S03]  /*10370*/  LOP3.LUT R19, R77, R224, R12, 0x96, !PT ;  /* 0x000000e04d137212 */ /* 0x000fc600078e960c */
[----:B------:R-:W-:Y:S01]  /*10380*/  ST.E.U16 desc[UR4][R4.64+0x52], R137 ;  /* 0x0000528904007985 */ /* 0x000fe2000c101504 */
[----:B------:R-:W-:-:S03]  /*10390*/  IMAD.MOV.U32 R77, RZ, RZ, R15 ;  /* 0x000000ffff4d7224 */ /* 0x000fc600078e000f */
[----:B------:R-:W-:Y:S01]  /*103a0*/  ST.E.U16 desc[UR4][R10.64+0x50], R135 ;  /* 0x000050870a007985 */ /* 0x000fe2000c101504 */
[----:B------:R-:W-:-:S03]  /*103b0*/  IMAD.WIDE.U32 R12, R79, -0x2daee0ad, RZ ;  /* 0xd2511f534f0c7825 */ /* 0x000fc600078e00ff */
[----:B------:R-:W-:Y:S01]  /*103c0*/  ST.E.U16 desc[UR4][R10.64+0x52], R136 ;  /* 0x000052880a007985 */ /* 0x000fe2000c101504 */
[----:B--2---:R-:W-:-:S03]  /*103d0*/  IMAD.WIDE.U32 R140, R82, -0x2daee0ad, RZ ;  /* 0xd2511f53528c7825 */ /* 0x004fc600078e00ff */
[----:B------:R-:W-:Y:S01]  /*103e0*/  ST.E.U16 desc[UR4][R8.64+0x50], R68 ;  /* 0x0000504408007985 */ /* 0x000fe2000c101504 */
[----:B------:R-:W-:-:S03]  /*103f0*/  IMAD.WIDE.U32 R14, R18, -0x2daee0ad, RZ ;  /* 0xd2511f53120e7825 */ /* 0x000fc600078e00ff */
[----:B------:R-:W-:Y:S01]  /*10400*/  ST.E.U16 desc[UR4][R8.64+0x52], R67 ;  /* 0x0000524308007985 */ /* 0x000fe2000c101504 */
[----:B------:R-:W-:-:S03]  /*10410*/  IMAD.MOV.U32 R146, RZ, RZ, R108 ;  /* 0x000000ffff927224 */ /* 0x000fc600078e006c */
[----:B------:R-:W-:Y:S01]  /*10420*/  ST.E.U16 desc[UR4][R6.64+0x50], R65 ;  /* 0x0000504106007985 */ /* 0x000fe2000c101504 */
[----:B------:R-:W-:-:S03]  /*10430*/  IMAD.MOV.U32 R145, RZ, RZ, R73 ;  /* 0x000000ffff917224 */ /* 0x000fc600078e0049 */
[----:B------:R-:W-:Y:S01]  /*10440*/  ST.E.U16 desc[UR4][R6.64+0x52], R64 ;  /* 0x0000524006007985 */ /* 0x000fe2000c101504 */
[----:B------:R-:W-:-:S03]  /*10450*/  LOP3.LUT R80, R2, 0xffff, RZ, 0xc0, !PT ;  /* 0x0000ffff02507812 */ /* 0x000fc600078ec0ff */
[----:B------:R2:W-:Y:S01]  /*10460*/  ST.E.U16 desc[UR4][R4.64+0x60], R134 ;  /* 0x0000608604007985 */ /* 0x0005e2000c101504 */
[----:B------:R-:W-:-:S03]  /*10470*/  LOP3.LUT R108, R2, 0xff, RZ, 0xc0, !PT ;  /* 0x000000ff026c7812 */ /* 0x000fc600078ec0ff */
[----:B------:R-:W-:Y:S01]  /*10480*/  ST.E.U16 desc[UR4][R4.64+0x62], R133 ;  /* 0x0000628504007985 */ /* 0x000fe2000c101504 */
[--C-:B------:R-:W-:Y:S01]  /*10490*/  SHF.R.U32.HI R86, RZ, 0x10, R2.reuse ;  /* 0x00000010ff567819 */ /* 0x100fe20000011602 */
[----:B-1----:R-:W-:Y:S02]  /*104a0*/  IMAD.MOV.U32 R71, RZ, RZ, R143 ;  /* 0x000000ffff477224 */ /* 0x002fe400078e008f */
[----:B------:R-:W-:Y:S01]  /*104b0*/  ST.E.U16 desc[UR4][R10.64+0x60], R129 ;  /* 0x000060810a007985 */ /* 0x000fe2000c101504 */
[----:B------:R-:W-:-:S03]  /*104c0*/  SHF.R.U32.HI R87, RZ, 0x18, R2 ;  /* 0x00000018ff577819 */ /* 0x000fc60000011602 */
[----:B------:R-:W-:Y:S01]  /*104d0*/  ST.E.U16 desc[UR4][R10.64+0x62], R128 ;  /* 0x000062800a007985 */ /* 0x000fe2000c101504 */
[----:B------:R-:W-:Y:S01]  /*104e0*/  LOP3.LUT R73, R175, R221, R76, 0x96, !PT ;  /* 0x000000ddaf497212 */ /* 0x000fe200078e964c */
[----:B------:R-:W-:Y:S02]  /*104f0*/  IMAD.MOV.U32 R76, RZ, RZ, R17 ;  /* 0x000000ffff4c7224 */ /* 0x000fe400078e0011 */
[----:B------:R-:W-:Y:S01]  /*10500*/  ST.E.U16 desc[UR4][R8.64+0x60], R58 ;  /* 0x0000603a08007985 */ /* 0x000fe2000c101504 */
[----:B------:R-:W-:-:S03]  /*10510*/  IMAD.WIDE.U32 R2, R74, -0x2daee0ad, RZ ;  /* 0xd2511f534a027825 */ /* 0x000fc600078e00ff */
[----:B------:R1:W-:Y:S01]  /*10520*/  ST.E.U16 desc[UR4][R8.64+0x62], R57 ;  /* 0x0000623908007985 */ /* 0x0003e2000c101504 */
[----:B------:R-:W-:Y:S01]  /*10530*/  IMAD.WIDE.U32 R142, R81, -0x2daee0ad, RZ ;  /* 0xd2511f53518e7825 */ /* 0x000fe200078e00ff */
[----:B------:R-:W-:Y:S02]  /*10540*/  LOP3.LUT R18, R13, R225, R178, 0x96, !PT ;  /* 0x000000e10d127212 */ /* 0x000fe400078e96b2 */
[----:B------:R4:W-:Y:S01]  /*10550*/  ST.E.U16 desc[UR4][R6.64+0x60], R56 ;  /* 0x0000603806007985 */ /* 0x0009e2000c101504 */
[----:B--2---:R-:W-:-:S03]  /*10560*/  IMAD.WIDE.U32 R134, R75, -0x2daee0ad, RZ ;  /* 0xd2511f534b867825 */ /* 0x004fc600078e00ff */
[----:B------:R-:W-:Y:S01]  /*10570*/  ST.E.U16 desc[UR4][R6.64+0x62], R55 ;  /* 0x0000623706007985 */ /* 0x000fe2000c101504 */
[----:B------:R-:W-:-:S03]  /*10580*/  LOP3.LUT R17, R141, R226, R12, 0x96, !PT ;  /* 0x000000e28d117212 */ /* 0x000fc600078e960c */
[----:B------:R2:W-:Y:S01]  /*10590*/  ST.E.U16 desc[UR4][R4.64+0x70], R127 ;  /* 0x0000707f04007985 */ /* 0x0005e2000c101504 */
[----:B------:R-:W-:-:S03]  /*105a0*/  IMAD.WIDE.U32 R12, R89, -0x2daee0ad, RZ ;  /* 0xd2511f53590c7825 */ /* 0x000fc600078e00ff */
[----:B------:R3:W-:Y:S04]  /*105b0*/  ST.E.U16 desc[UR4][R4.64+0x72], R132 ;  /* 0x0000728404007985 */ /* 0x0007e8000c101504 */
[----:B------:R-:W-:Y:S04]  /*105c0*/  ST.E.U16 desc[UR4][R10.64+0x70], R131 ;  /* 0x000070830a007985 */ /* 0x000fe8000c101504 */
[----:B------:R-:W-:Y:S01]  /*105d0*/  ST.E.U16 desc[UR4][R10.64+0x72], R130 ;  /* 0x000072820a007985 */ /* 0x000fe2000c101504 */
[----:B-1----:R-:W-:-:S03]  /*105e0*/  LOP3.LUT R57, R15, R225, R178, 0x96, !PT ;  /* 0x000000e10f397212 */ /* 0x002fc600078e96b2 */
[----:B------:R-:W-:Y:S01]  /*105f0*/  ST.E.U16 desc[UR4][R8.64+0x70], R63 ;  /* 0x0000703f08007985 */ /* 0x000fe2000c101504 */
[----:B----4-:R-:W-:-:S03]  /*10600*/  LOP3.LUT R56, R135, R226, R14, 0x96, !PT ;  /* 0x000000e287387212 */ /* 0x010fc600078e960e */
[----:B------:R1:W-:Y:S01]  /*10610*/  ST.E.U16 desc[UR4][R8.64+0x72], R62 ;  /* 0x0000723e08007985 */ /* 0x0003e2000c101504 */
[----:B------:R-:W-:Y:S01]  /*10620*/  IMAD.WIDE.U32 R14, R84, -0x2daee0ad, RZ ;  /* 0xd2511f53540e7825 */ /* 0x000fe200078e00ff */
[----:B------:R-:W-:-:S03]  /*10630*/  LOP3.LUT R133, R143, R226, R2, 0x96, !PT ;  /* 0x000000e28f857212 */ /* 0x000fc600078e9602 */
[----:B------:R-:W-:Y:S02]  /*10640*/  IMAD.MOV.U32 R72, RZ, RZ, R144 ;  /* 0x000000ffff487224 */ /* 0x000fe400078e0090 */
[----:B------:R-:W-:Y:S01]  /*10650*/  IMAD.MOV.U32 R69, RZ, RZ, R145 ;  /* 0x000000ffff457224 */ /* 0x000fe200078e0091 */
[-C--:B--2---:R-:W-:Y:S01]  /*10660*/  LOP3.LUT R127, R3, R225.reuse, R178, 0x96, !PT ;  /* 0x000000e1037f7212 */ /* 0x084fe200078e96b2 */
[----:B------:R-:W-:Y:S01]  /*10670*/  IMAD.WIDE.U32 R2, R85, -0x2daee0ad, RZ ;  /* 0xd2511f5355027825 */ /* 0x000fe200078e00ff */
[----:B------:R2:W-:Y:S03]  /*10680*/  ST.E.U16 desc[UR4][R6.64+0x70], R59 ;  /* 0x0000703b06007985 */ /* 0x0005e6000c101504 */
[----:B------:R-:W-:Y:S01]  /*10690*/  IMAD.WIDE.U32 R144, R90, -0x2daee0ad, RZ ;  /* 0xd2511f535a907825 */ /* 0x000fe200078e00ff */
[-CC-:B------:R-:W-:Y:S02]  /*106a0*/  LOP3.LUT R90, R13, R225.reuse, R222.reuse, 0x96, !PT ;  /* 0x000000e10d5a7212 */ /* 0x180fe400078e96de */
[-CC-:B------:R-:W-:Y:S01]  /*106b0*/  LOP3.LUT R13, R15, R225.reuse, R222.reuse, 0x96, !PT ;  /* 0x000000e10f0d7212 */ /* 0x180fe200078e96de */
[----:B------:R-:W-:Y:S01]  /*106c0*/  IMAD.WIDE.U32 R138, R91, -0x2daee0ad, RZ ;  /* 0xd2511f535b8a7825 */ /* 0x000fe200078e00ff */
[----:B---3--:R-:W-:Y:S01]  /*106d0*/  LOP3.LUT R132, R3, R225, R222, 0x96, !PT ;  /* 0x000000e103847212 */ /* 0x008fe200078e96de */
[----:B------:R-:W-:Y:S02]  /*106e0*/  ST.E.U16 desc[UR4][R6.64+0x72], R66 ;  /* 0x0000724206007985 */ /* 0x000fe4000c101504 */
[----:B-1----:R-:W-:Y:S01]  /*106f0*/  IMAD.WIDE.U32 R62, R83, -0x2daee0ad, RZ ;  /* 0xd2511f53533e7825 */ /* 0x002fe200078e00ff */
[----:B------:R-:W-:-:S04]  /*10700*/  LOP3.LUT R135, R145, R226, R2, 0x96, !PT ;  /* 0x000000e291877212 */ /* 0x000fc800078e9602 */
[-C--:B------:R-:W-:Y:S01]  /*10710*/  LOP3.LUT R55, R63, R226.reuse, R14, 0x96, !PT ;  /* 0x000000e23f377212 */ /* 0x080fe200078e960e */
[----:B------:R-:W-:Y:S01]  /*10720*/  IMAD.WIDE.U32 R14, R19, -0x2daee0ad, RZ ;  /* 0xd2511f53130e7825 */ /* 0x000fe200078e00ff */
[----:B------:R-:W-:Y:S03]  /*10730*/  ST.E.U16 desc[UR4][R4.64+0x80], R114 ;  /* 0x0000807204007985 */ /* 0x000fe6000c101504 */
[----:B--2---:R-:W-:Y:S01]  /*10740*/  IMAD.WIDE.U32 R58, R73, -0x2daee0ad, RZ ;  /* 0xd2511f53493a7825 */ /* 0x004fe200078e00ff */
[----:B------:R1:W-:Y:S01]  /*10750*/  ST.E.U16 desc[UR4][R4.64+0x82], R113 ;  /* 0x0000827104007985 */ /* 0x0003e2000c101504 */
[----:B------:R-:W-:Y:S02]  /*10760*/  LOP3.LUT R91, R139, R226, R12, 0x96, !PT ;  /* 0x000000e28b5b7212 */ /* 0x000fe400078e960c */
[----:B------:R-:W-:Y:S01]  /*10770*/  IMAD.WIDE.U32 R2, R18, -0x326172a9, RZ ;  /* 0xcd9e8d5712027825 */ /* 0x000fe200078e00ff */
[----:B------:R2:W-:Y:S01]  /*10780*/  ST.E.U16 desc[UR4][R10.64+0x80], R110 ;  /* 0x0000806e0a007985 */ /* 0x0005e2000c101504 */
[----:B------:R-:W-:-:S02]  /*10790*/  LOP3.LUT R12, R15, R225, R222, 0x96, !PT ;  /* 0x000000e10f0c7212 */ /* 0x000fc400078e96de */
[----:B------:R-:W-:Y:S01]  /*107a0*/  IMAD.WIDE.U32 R136, R17, -0x326172a9, RZ ;  /* 0xcd9e8d5711887825 */ /* 0x000fe200078e00ff */
[----:B------:R3:W-:Y:S01]  /*107b0*/  ST.E.U16 desc[UR4][R10.64+0x82], R115 ;  /* 0x000082730a007985 */ /* 0x0007e2000c101504 */
[----:B------:R-:W-:-:S03]  /*107c0*/  LOP3.LUT R17, R59, R226, R14, 0x96, !PT ;  /* 0x000000e23b117212 */ /* 0x000fc600078e960e */
[----:B------:R-:W-:Y:S04]  /*107d0*/  ST.E.U16 desc[UR4][R8.64+0x80], R50 ;  /* 0x0000803208007985 */ /* 0x000fe8000c101504 */
[----:B------:R-:W-:Y:S01]  /*107e0*/  ST.E.U16 desc[UR4][R8.64+0x82], R45 ;  /* 0x0000822d08007985 */ /* 0x000fe2000c101504 */
[----:B------:R-:W-:-:S03]  /*107f0*/  IMAD.WIDE.U32 R130, R56, -0x326172a9, RZ ;  /* 0xcd9e8d5738827825 */ /* 0x000fc600078e00ff */
[----:B------:R-:W-:Y:S04]  /*10800*/  ST.E.U16 desc[UR4][R6.64+0x80], R24 ;  /* 0x0000801806007985 */ /* 0x000fe8000c101504 */
[----:B------:R4:W-:Y:S01]  /*10810*/  ST.E.U16 desc[UR4][R6.64+0x82], R44 ;  /* 0x0000822c06007985 */ /* 0x0009e2000c101504 */
[----:B------:R-:W-:Y:S01]  /*10820*/  IMAD.WIDE.U32 R18, R12, -0x326172a9, RZ ;  /* 0xcd9e8d570c127825 */ /* 0x000fe200078e00ff */
[----:B-1----:R-:W-:Y:S02]  /*10830*/  LOP3.LUT R113, R137, R230, R2, 0x96, !PT ;  /* 0x000000e689717212 */ /* 0x002fe400078e9602 */
[----:B------:R-:W-:Y:S01]  /*10840*/  ST.E.U16 desc[UR4][R4.64+0x90], R109 ;  /* 0x0000906d04007985 */ /* 0x000fe2000c101504 */
[----:B--2---:R-:W-:-:S03]  /*10850*/  LOP3.LUT R110, R3, R220, R120, 0x96, !PT ;  /* 0x000000dc036e7212 */ /* 0x004fc600078e9678 */
[----:B------:R-:W-:Y:S01]  /*10860*/  ST.E.U16 desc[UR4][R4.64+0x92], R126 ;  /* 0x0000927e04007985 */ /* 0x000fe2000c101504 */
[----:B------:R-:W-:-:S03]  /*10870*/  IMAD.WIDE.U32 R2, R57, -0x326172a9, RZ ;  /* 0xcd9e8d5739027825 */ /* 0x000fc600078e00ff */
[----:B------:R-:W-:Y:S01]  /*10880*/  ST.E.U16 desc[UR4][R10.64+0x90], R124 ;  /* 0x0000907c0a007985 */ /* 0x000fe2000c101504 */
[----:B------:R-:W-:-:S03]  /*10890*/  IMAD.WIDE.U32 R56, R17, -0x326172a9, RZ ;  /* 0xcd9e8d5711387825 */ /* 0x000fc600078e00ff */
[----:B------:R-:W-:Y:S04]  /*108a0*/  ST.E.U16 desc[UR4][R10.64+0x92], R125 ;  /* 0x0000927d0a007985 */ /* 0x000fe8000c101504 */
[----:B------:R-:W-:Y:S04]  /*108b0*/  ST.E.U16 desc[UR4][R8.64+0x90], R61 ;  /* 0x0000903d08007985 */ /* 0x000fe8000c101504 */
[----:B------:R-:W-:Y:S01]  /*108c0*/  ST.E.U16 desc[UR4][R8.64+0x92], R60 ;  /* 0x0000923c08007985 */ /* 0x000fe2000c101504 */
[----:B------:R-:W-:-:S03]  /*108d0*/  IMAD.WIDE.U32 R12, R13, -0x326172a9, RZ ;  /* 0xcd9e8d570d0c7825 */ /* 0x000fc600078e00ff */
[----:B------:R-:W-:Y:S01]  /*108e0*/  ST.E.U16 desc[UR4][R6.64+0x90], R54 ;  /* 0x0000903606007985 */ /* 0x000fe2000c101504 */
[----:B---3--:R-:W-:-:S03]  /*108f0*/  IMAD.WIDE.U32 R114, R55, -0x326172a9, RZ ;  /* 0xcd9e8d5737727825 */ /* 0x008fc600078e00ff */
[----:B------:R-:W-:Y:S04]  /*10900*/  ST.E.U16 desc[UR4][R6.64+0x92], R53 ;  /* 0x0000923506007985 */ /* 0x000fe8000c101504 */
[----:B------:R-:W-:Y:S04]  /*10910*/  ST.E.U16 desc[UR4][R4.64+0xa0], R123 ;  /* 0x0000a07b04007985 */ /* 0x000fe8000c101504 */
[----:B------:R-:W-:Y:S01]  /*10920*/  ST.E.U16 desc[UR4][R4.64+0xa2], R122 ;  /* 0x0000a27a04007985 */ /* 0x000fe2000c101504 */
[----:B------:R-:W-:-:S03]  /*10930*/  LOP3.LUT R14, R19, R220, R174, 0x96, !PT ;  /* 0x000000dc130e7212 */ /* 0x000fc600078e96ae */
[----:B------:R-:W-:Y:S01]  /*10940*/  ST.E.U16 desc[UR4][R10.64+0xa0], R119 ;  /* 0x0000a0770a007985 */ /* 0x000fe2000c101504 */
[----:B----4-:R-:W-:-:S03]  /*10950*/  LOP3.LUT R44, R57, R230, R18, 0x96, !PT ;  /* 0x000000e6392c7212 */ /* 0x010fc600078e9612 */
[----:B------:R-:W-:Y:S04]  /*10960*/  ST.E.U16 desc[UR4][R10.64+0xa2], R118 ;  /* 0x0000a2760a007985 */ /* 0x000fe8000c101504 */
[----:B------:R-:W-:Y:S04]  /*10970*/  ST.E.U16 desc[UR4][R8.64+0xa0], R52 ;  /* 0x0000a03408007985 */ /* 0x000fe8000c101504 */
[----:B------:R-:W-:Y:S04]  /*10980*/  ST.E.U16 desc[UR4][R8.64+0xa2], R51 ;  /* 0x0000a23308007985 */ /* 0x000fe8000c101504 */
[----:B------:R-:W-:Y:S04]  /*10990*/  ST.E.U16 desc[UR4][R6.64+0xa0], R49 ;  /* 0x0000a03106007985 */ /* 0x000fe8000c101504 */
[----:B------:R-:W-:Y:S01]  /*109a0*/  ST.E.U16 desc[UR4][R6.64+0xa2], R48 ;  /* 0x0000a23006007985 */ /* 0x000fe2000c101504 */
[----:B------:R-:W-:-:S03]  /*109b0*/  LOP3.LUT R12, R115, R230, R12, 0x96, !PT ;  /* 0x000000e6730c7212 */ /* 0x000fc600078e960c */
[----:B------:R-:W-:Y:S04]  /*109c0*/  ST.E.U16 desc[UR4][R4.64+0xb0], R117 ;  /* 0x0000b07504007985 */ /* 0x000fe8000c101504 */
[----:B------:R-:W-:Y:S04]  /*109d0*/  ST.E.U16 desc[UR4][R4.64+0xb2], R116 ;  /* 0x0000b27404007985 */ /* 0x000fe8000c101504 */
[----:B------:R-:W-:Y:S04]  /*109e0*/  ST.E.U16 desc[UR4][R10.64+0xb0], R112 ;  /* 0x0000b0700a007985 */ /* 0x000fe8000c101504 */
[----:B------:R-:W-:Y:S01]  /*109f0*/  ST.E.U16 desc[UR4][R10.64+0xb2], R111 ;  /* 0x0000b26f0a007985 */ /* 0x000fe2000c101504 */
[----:B------:R-:W-:-:S03]  /*10a00*/  IMAD.WIDE.U32 R14, R14, -0x2daee0ad, RZ ;  /* 0xd2511f530e0e7825 */ /* 0x000fc600078e00ff */
[----:B------:R-:W-:Y:S01]  /*10a10*/  ST.E.U16 desc[UR4][R8.64+0xb0], R47 ;  /* 0x0000b02f08007985 */ /* 0x000fe2000c101504 */
[----:B------:R-:W-:-:S03]  /*10a20*/  IMAD.WIDE.U32 R44, R44, -0x2daee0ad, RZ ;  /* 0xd2511f532c2c7825 */ /* 0x000fc600078e00ff */
        /* <DEDUP_REMOVED lines=8> */
[----:B------:R-:W-:-:S03]  /*10ab0*/  IMAD.WIDE.U32 R128, R12, -0x2daee0ad, RZ ;  /* 0xd2511f530c807825 */ /* 0x000fc600078e00ff */
[----:B------:R-:W-:Y:S01]  /*10ac0*/  ST.E.U16 desc[UR4][R10.64+0xc2], R105 ;  /* 0x0000c2690a007985 */ /* 0x000fe2000c101504 */
[----:B------:R-:W-:-:S03]  /*10ad0*/  IMAD.WIDE.U32 R12, R78, -0x2daee0ad, RZ ;  /* 0xd2511f534e0c7825 */ /* 0x000fc600078e00ff */
[----:B------:R-:W-:Y:S04]  /*10ae0*/  ST.E.U16 desc[UR4][R8.64+0xc0], R41 ;  /* 0x0000c02908007985 */ /* 0x000fe8000c101504 */
[----:B------:R-:W-:Y:S01]  /*10af0*/  ST.E.U16 desc[UR4][R8.64+0xc2], R40 ;  /* 0x0000c22808007985 */ /* 0x000fe2000c101504 */
[----:B------:R-:W-:-:S03]  /*10b00*/  LOP3.LUT R17, R45, R227, R14, 0x96, !PT ;  /* 0x000000e32d117212 */ /* 0x000fc600078e960e */
[----:B------:R-:W-:Y:S04]  /*10b10*/  ST.E.U16 desc[UR4][R6.64+0xc0], R27 ;  /* 0x0000c01b06007985 */ /* 0x000fe8000c101504 */
[----:B------:R-:W-:Y:S01]  /*10b20*/  ST.E.U16 desc[UR4][R6.64+0xc2], R26 ;  /* 0x0000c21a06007985 */ /* 0x000fe2000c101504 */
[----:B------:R-:W-:-:S03]  /*10b30*/  LOP3.LUT R19, R15, R229, R58, 0x96, !PT ;  /* 0x000000e50f137212 */ /* 0x000fc600078e963a */
[----:B------:R-:W-:Y:S04]  /*10b40*/  ST.E.U16 desc[UR4][R4.64+0xd0], R103 ;  /* 0x0000d06704007985 */ /* 0x000fe8000c101504 */
        /* <DEDUP_REMOVED lines=16> */
[----:B------:R-:W-:Y:S04]  /*10c50*/  ST.E.U16 desc[UR4][R8.64+0xe0], R31 ;  /* 0x0000e01f08007985 */ /* 0x000fe8000c101504 */
[----:B------:R-:W-:Y:S01]  /*10c60*/  ST.E.U16 desc[UR4][R8.64+0xe2], R30 ;  /* 0x0000e21e08007985 */ /* 0x000fe2000c101504 */
[----:B------:R-:W-:-:S03]  /*10c70*/  LOP3.LUT R89, R3, R220, R120, 0x96, !PT ;  /* 0x000000dc03597212 */ /* 0x000fc600078e9678 */
        /* <DEDUP_REMOVED lines=16> */
[----:B------:R-:W-:Y:S02]  /*10d80*/  LOP3.LUT R85, R3, R229, R62, 0x96, !PT ;  /* 0x000000e503557212 */ /* 0x000fe400078e963e */
[----:B------:R-:W-:Y:S01]  /*10d90*/  LOP3.LUT R3, R19, R228, R56, 0x96, !PT ;  /* 0x000000e413037212 */ /* 0x000fe200078e9638 */
[----:B------:R-:W4:Y:S01]  /*10da0*/  LDSM.16.MT88.4 R40, [R171+0x4400] ;  /* 0x00440000ab28783b */ /* 0x000f220000004200 */
[----:B-1----:R-:W-:Y:S02]  /*10db0*/  LOP3.LUT R25, R16, 0xff, RZ, 0xc0, !PT ;  /* 0x000000ff10197812 */ /* 0x002fe400078ec0ff */
[----:B--2---:R-:W-:Y:S01]  /*10dc0*/  SHF.R.U32.HI R23, RZ, 0x18, R16 ;  /* 0x00000018ff177819 */ /* 0x004fe20000011610 */
[----:B------:R-:W1:Y:S01]  /*10dd0*/  LDSM.16.MT88.4 R48, [R188+0x4400] ;  /* 0x00440000bc30783b */ /* 0x000e620000004200 */
[----:B------:R-:W-:-:S02]  /*10de0*/  SHF.R.U32.HI R16, RZ, 0x10, R14 ;  /* 0x00000010ff107819 */ /* 0x000fc4000001160e */
[----:B---3--:R-:W-:Y:S02]  /*10df0*/  SHF.R.U32.HI R22, RZ, 0x8, R0 ;  /* 0x00000008ff167819 */ /* 0x008fe40000011600 */
[C---:B------:R-:W-:Y:S02]  /*10e00*/  LOP3.LUT R0, R14.reuse, 0xffff, RZ, 0xc0, !PT ;  /* 0x0000ffff0e007812 */ /* 0x040fe400078ec0ff */
[----:B----4-:R-:W-:Y:S02]  /*10e10*/  LOP3.LUT R21, R17, 0xff, RZ, 0xc0, !PT ;  /* 0x000000ff11157812 */ /* 0x010fe400078ec0ff */
[----:B------:R-:W-:Y:S01]  /*10e20*/  LOP3.LUT R84, R129, R227, R2, 0x96, !PT ;  /* 0x000000e381547212 */ /* 0x000fe200078e9602 */
[----:B------:R-:W-:Y:S01]  /*10e30*/  IMAD.WIDE.U32 R2, R3, -0x2daee0ad, RZ ;  /* 0xd2511f5303027825 */ /* 0x000fe200078e00ff */
[----:B------:R-:W-:Y:S02]  /*10e40*/  LOP3.LUT R19, R14, 0xff, RZ, 0xc0, !PT ;  /* 0x000000ff0e137812 */ /* 0x000fe400078ec0ff */
[----:B------:R-:W-:-:S02]  /*10e50*/  SHF.R.U32.HI R18, RZ, 0x8, R0 ;  /* 0x00000008ff127819 */ /* 0x000fc40000011600 */
[----:B------:R-:W-:Y:S02]  /*10e60*/  SHF.R.U32.HI R17, RZ, 0x18, R14 ;  /* 0x00000018ff117819 */ /* 0x000fe4000001160e */
[----:B------:R-:W-:Y:S02]  /*10e70*/  LOP3.LUT R14, R16, 0xff, RZ, 0xc0, !PT ;  /* 0x000000ff100e7812 */ /* 0x000fe400078ec0ff */
[----:B------:R-:W-:Y:S02]  /*10e80*/  PRMT R0, R25, 0x5410, R22 ;  /* 0x0000541019007816 */ /* 0x000fe40000000016 */
[----:B------:R-:W-:Y:S02]  /*10e90*/  PRMT R96, R199, 0x7054, R199 ;  /* 0x00007054c7607816 */ /* 0x000fe400000000c7 */
[----:B------:R-:W-:Y:S02]  /*10ea0*/  PRMT R16, R21, 0x5410, R23 ;  /* 0x0000541015107816 */ /* 0x000fe40000000017 */
[----:B------:R-:W-:-:S02]  /*10eb0*/  PRMT R18, R19, 0x5410, R18 ;  /* 0x0000541013127816 */ /* 0x000fc40000000012 */
[----:B------:R-:W-:Y:S02]  /*10ec0*/  LOP3.LUT R15, R3, R231, R44, 0x96, !PT ;  /* 0x000000e7030f7212 */ /* 0x000fe400078e962c */
[----:B------:R-:W-:Y:S02]  /*10ed0*/  LOP3.LUT R25, R2, 0xffff, RZ, 0xc0, !PT ;  /* 0x0000ffff02197812 */ /* 0x000fe400078ec0ff */
[--C-:B------:R-:W-:Y:S02]  /*10ee0*/  HSET2.LE.AND R0, R0, R96.reuse, PT ;  /* 0x0000006000007233 */ /* 0x100fe40003803000 */
[--C-:B------:R-:W-:Y:S02]  /*10ef0*/  HSET2.LE.AND R3, R16, R96.reuse, PT ;  /* 0x0000006010037233 */ /* 0x100fe40003803000 */
[----:B------:R-:W-:Y:S02]  /*10f00*/  PRMT R17, R14, 0x5410, R17 ;  /* 0x000054100e117816 */ /* 0x000fe40000000011 */
[----:B------:R-:W-:-:S02]  /*10f10*/  HSET2.LE.AND R14, R18, R96, PT ;  /* 0x00000060120e7233 */ /* 0x000fc40003803000 */
[----:B------:R-:W-:Y:S02]  /*10f20*/  LOP3.LUT R18, R156, R0, RZ, 0xc0, !PT ;  /* 0x000000009c127212 */ /* 0x000fe400078ec0ff */
[----:B------:R-:W-:Y:S02]  /*10f30*/  LOP3.LUT R44, R2, 0xff, RZ, 0xc0, !PT ;  /* 0x000000ff022c7812 */ /* 0x000fe400078ec0ff */
[--C-:B------:R-:W-:Y:S02]  /*10f40*/  SHF.R.U32.HI R26, RZ, 0x10, R2.reuse ;  /* 0x00000010ff1a7819 */ /* 0x100fe40000011602 */
[----:B------:R-:W-:Y:S02]  /*10f50*/  SHF.R.U32.HI R27, RZ, 0x18, R2 ;  /* 0x00000018ff1b7819 */ /* 0x000fe40000011602 */
[----:B------:R-:W-:Y:S02]  /*10f60*/  LOP3.LUT R19, R155, R3, RZ, 0xc0, !PT ;  /* 0x000000039b137212 */ /* 0x000fe400078ec0ff */
[----:B------:R-:W-:-:S02]  /*10f70*/  LOP3.LUT R0, R20, 0xffff, RZ, 0xc0, !PT ;  /* 0x0000ffff14007812 */ /* 0x000fc400078ec0ff */
[----:B------:R-:W-:Y:S02]  /*10f80*/  SHF.R.U32.HI R3, RZ, 0x8, R80 ;  /* 0x00000008ff037819 */ /* 0x000fe40000011650 */
[----:B------:R-:W-:Y:S02]  /*10f90*/  SHF.R.U32.HI R2, RZ, 0x10, R20 ;  /* 0x00000010ff027819 */ /* 0x000fe40000011614 */
[----:B------:R-:W-:Y:S02]  /*10fa0*/  LOP3.LUT R16, R159, R14, RZ, 0xc0, !PT ;  /* 0x0000000e9f107212 */ /* 0x000fe400078ec0ff */
[----:B------:R-:W-:Y:S02]  /*10fb0*/  LOP3.LUT R14, R86, 0xff, RZ, 0xc0, !PT ;  /* 0x000000ff560e7812 */ /* 0x000fe400078ec0ff */
[----:B------:R-:W-:Y:S02]  /*10fc0*/  SHF.R.U32.HI R22, RZ, 0x8, R0 ;  /* 0x00000008ff167819 */ /* 0x000fe40000011600 */
[----:B------:R-:W-:-:S02]  /*10fd0*/  SHF.R.U32.HI R21, RZ, 0x18, R20 ;  /* 0x00000018ff157819 */ /* 0x000fc40000011614 */
[----:B------:R-:W-:Y:S02]  /*10fe0*/  LOP3.LUT R2, R2, 0xff, RZ, 0xc0, !PT ;  /* 0x000000ff02027812 */ /* 0x000fe400078ec0ff */
[----:B------:R-:W-:Y:S02]  /*10ff0*/  PRMT R0, R108, 0x5410, R3 ;  /* 0x000054106c007816 */ /* 0x000fe40000000003 */
[----:B------:R-:W-:Y:S02]  /*11000*/  HSET2.LE.AND R17, R17, R96, PT ;  /* 0x0000006011117233 */ /* 0x000fe40003803000 */
[----:B------:R-:W-:Y:S02]  /*11010*/  LOP3.LUT R23, R20, 0xff, RZ, 0xc0, !PT ;  /* 0x000000ff14177812 */ /* 0x000fe400078ec0ff */
[----:B------:R-:W-:Y:S02]  /*11020*/  PRMT R3, R14, 0x5410, R87 ;  /* 0x000054100e037816 */ /* 0x000fe40000000057 */
[----:B------:R-:W-:-:S02]  /*11030*/  PRMT R14, R2, 0x5410, R21 ;  /* 0x00005410020e7816 */ /* 0x000fc40000000015 */
[--C-:B------:R-:W-:Y:S02]  /*11040*/  HSET2.LE.AND R0, R0, R96.reuse, PT ;  /* 0x0000006000007233 */ /* 0x100fe40003803000 */
[----:B------:R-:W-:Y:S02]  /*11050*/  PRMT R20, R23, 0x5410, R22 ;  /* 0x0000541017147816 */ /* 0x000fe40000000016 */
[----:B------:R-:W-:Y:S02]  /*11060*/  LOP3.LUT R17, R157, R17, RZ, 0xc0, !PT ;  /* 0x000000119d117212 */ /* 0x000fe400078ec0ff */
[--C-:B------:R-:W-:Y:S02]  /*11070*/  HSET2.LE.AND R2, R3, R96.reuse, PT ;  /* 0x0000006003027233 */ /* 0x100fe40003803000 */
[----:B------:R-:W-:Y:S02]  /*11080*/  HSET2.LE.AND R14, R14, R96, PT ;  /* 0x000000600e0e7233 */ /* 0x000fe40003803000 */
[----:B------:R-:W-:-:S02]  /*11090*/  LOP3.LUT R22, R70, R0, RZ, 0xc0, !PT ;  /* 0x0000000046167212 */ /* 0x000fc400078ec0ff */
[----:B------:R-:W-:Y:S02]  /*110a0*/  HSET2.LE.AND R3, R20, R96, PT ;  /* 0x0000006014037233 */ /* 0x000fe40003803000 */
[----:B------:R-:W-:Y:S02]  /*110b0*/  LOP3.LUT R0, R15, 0xffff, RZ, 0xc0, !PT ;  /* 0x0000ffff0f007812 */ /* 0x000fe400078ec0ff */
[----:B------:R-:W-:Y:S01]  /*110c0*/  LOP3.LUT R23, R69, R2, RZ, 0xc0, !PT ;  /* 0x0000000245177212 */ /* 0x000fe200078ec0ff */
[C---:B------:R-:W-:Y:S01]  /*110d0*/  HMMA.16816.F32.BF16 R64, R16.reuse, R28, RZ ;  /* 0x0000001c1040723c */ /* 0x040fe200000418ff */
[----:B------:R-:W-:Y:S02]  /*110e0*/  SHF.R.U32.HI R25, RZ, 0x8, R25 ;  /* 0x00000008ff197819 */ /* 0x000fe40000011619 */
[----:B------:R-:W-:Y:S02]  /*110f0*/  SHF.R.U32.HI R2, RZ, 0x10, R15 ;  /* 0x00000010ff027819 */ /* 0x000fe4000001160f */
[----:B------:R-:W-:Y:S01]  /*11100*/  LOP3.LUT R21, R190, R14, RZ, 0xc0, !PT ;  /* 0x0000000ebe157212 */ /* 0x000fe200078ec0ff */
[----:B------:R-:W-:Y:S01]  /*11110*/  HMMA.16816.F32.BF16 R52, R16, R32, RZ ;  /* 0x000000201034723c */ /* 0x000fe200000418ff */
[----:B------:R-:W-:-:S02]  /*11120*/  SHF.R.U32.HI R14, RZ, 0x8, R0 ;  /* 0x00000008ff0e7819 */ /* 0x000fc40000011600 */
        /* <DEDUP_REMOVED lines=13> */
[----:B------:R-:W-:Y:S02]  /*11200*/  LOP3.LUT R16, R12, 0xffff, RZ, 0xc0, !PT ;  /* 0x0000ffff0c107812 */ /* 0x000fe400078ec0ff */
        /* <DEDUP_REMOVED lines=19> */
[----:B------:R-:W-:Y:S01]  /*11340*/  HMMA.16816.F32.BF16 R44, R20, R32, RZ ;  /* 0x00000020142c723c */ /* 0x000fe200000418ff */
[----:B------:R-:W-:Y:S01]  /*11350*/  PRMT R17, R2, 0x5410, R17 ;  /* 0x0000541002117816 */ /* 0x000fe20000000011 */
[----:B------:R-:W-:Y:S01]  /*11360*/  IMAD.MOV.U32 R125, RZ, RZ, R71 ;  /* 0x000000ffff7d7224 */ /* 0x000fe200078e0047 */
[--C-:B------:R-:W-:Y:S01]  /*11370*/  HSET2.LE.AND R2, R3, R96.reuse, PT ;  /* 0x0000006003027233 */ /* 0x100fe20003803000 */
[----:B------:R-:W-:Y:S01]  /*11380*/  IMAD.MOV.U32 R109, RZ, RZ, R72 ;  /* 0x000000ffff6d7224 */ /* 0x000fe200078e0048 */
[--C-:B------:R-:W-:Y:S01]  /*11390*/  HSET2.LE.AND R3, R16, R96.reuse, PT ;  /* 0x0000006010037233 */ /* 0x100fe20003803000 */
[----:B------:R-:W-:Y:S01]  /*113a0*/  IMAD.MOV.U32 R126, RZ, RZ, R76 ;  /* 0x000000ffff7e7224 */ /* 0x000fe200078e004c */
[----:B------:R-:W-:Y:S01]  /*113b0*/  LOP3.LUT R13, R162, R13, RZ, 0xc0, !PT ;  /* 0x0000000da20d7212 */ /* 0x000fe200078ec0ff */
[----:B------:R-:W-:Y:S01]  /*113c0*/  IMAD.MOV.U32 R124, RZ, RZ, R77 ;  /* 0x000000ffff7c7224 */ /* 0x000fe200078e004d */
[----:B------:R-:W-:Y:S01]  /*113d0*/  HSET2.LE.AND R0, R0, R96, PT ;  /* 0x0000006000007233 */ /* 0x000fe20003803000 */
[----:B------:R-:W2:Y:S01]  /*113e0*/  LDSM.16.MT88.4 R24, [R171+0x4800] ;  /* 0x00480000ab18783b */ /* 0x000ea20000004200 */
[----:B------:R-:W-:-:S02]  /*113f0*/  LOP3.LUT R19, R173, R2, RZ, 0xc0, !PT ;  /* 0x00000002ad137212 */ /* 0x000fc400078ec0ff */
[----:B------:R-:W-:Y:S01]  /*11400*/  LOP3.LUT R16, R172, R3, RZ, 0xc0, !PT ;  /* 0x00000003ac107212 */ /* 0x000fe200078ec0ff */
[----:B------:R-:W-:Y:S01]  /*11410*/  IMAD.WIDE.U32 R2, R84, -0x326172a9, RZ ;  /* 0xcd9e8d5754027825 */ /* 0x000fe200078e00ff */
[----:B------:R-:W-:Y:S01]  /*11420*/  HMMA.16816.F32.BF16 R64, R12, R40, R64 ;  /* 0x000000280c40723c */ /* 0x000fe20000041840 */
[----:B------:R-:W-:Y:S01]  /*11430*/  HSET2.LE.AND R17, R17, R96, PT ;  /* 0x0000006011117233 */ /* 0x000fe20003803000 */
[----:B------:R-:W-:Y:S01]  /*11440*/  LDSM.16.MT88.4 R160, [R171+0x5c00] ;  /* 0x005c0000aba0783b */ /* 0x000fe20000004200 */
[----:B------:R-:W-:-:S03]  /*11450*/  LOP3.LUT R18, R189, R0, RZ, 0xc0, !PT ;  /* 0x00000000bd127212 */ /* 0x000fc600078ec0ff */
[----:B-1----:R-:W-:Y:S01]  /*11460*/  HMMA.16816.F32.BF16 R80, R12, R48, R52 ;  /* 0x000000300c50723c */ /* 0x002fe20000041834 */
[----:B------:R-:W-:-:S05]  /*11470*/  LOP3.LUT R0, R2, 0xffff, RZ, 0xc0, !PT ;  /* 0x0000ffff02007812 */ /* 0x000fca00078ec0ff */
[C---:B------:R-:W-:Y:S06]  /*11480*/  HMMA.16816.F32.BF16 R60, R12.reuse, R42, R60 ;  /* 0x0000002a0c3c723c */ /* 0x040fec000004183c */
[----:B------:R-:W-:Y:S01]  /*11490*/  HMMA.16816.F32.BF16 R56, R12, R50, R56 ;  /* 0x000000320c38723c */ /* 0x000fe20000041838 */
[----:B------:R-:W-:-:S06]  /*114a0*/  LOP3.LUT R17, R170, R17, RZ, 0xc0, !PT ;  /* 0x00000011aa117212 */ /* 0x000fcc00078ec0ff */
[----:B------:R-:W-:Y:S01]  /*114b0*/  IMAD.WIDE.U32 R12, R85, -0x326172a9, RZ ;  /* 0xcd9e8d57550c7825 */ /* 0x000fe200078e00ff */
[----:B------:R-:W-:Y:S03]  /*114c0*/  HMMA.16816.F32.BF16 R68, R20, R28, RZ ;  /* 0x0000001c1444723c */ /* 0x000fe600000418ff */
[----:B------:R-:W-:Y:S01]  /*114d0*/  IMAD.WIDE.U32 R14, R89, -0x2daee0ad, RZ ;  /* 0xd2511f53590e7825 */ /* 0x000fe200078e00ff */
[----:B------:R-:W-:-:S03]  /*114e0*/  LOP3.LUT R32, R13, R228, R114, 0x96, !PT ;  /* 0x000000e40d207212 */ /* 0x000fc600078e9672 */
[----:B------:R-:W-:Y:S01]  /*114f0*/  IMAD.WIDE.U32 R88, R88, -0x2daee0ad, RZ ;  /* 0xd2511f5358587825 */ /* 0x000fe200078e00ff */
[----:B------:R-:W-:Y:S01]  /*11500*/  HMMA.16816.F32.BF16 R76, R20, R30, RZ ;  /* 0x0000001e144c723c */ /* 0x000fe200000418ff */
[----:B------:R-:W-:Y:S02]  /*11510*/  SHF.R.U32.HI R13, RZ, 0x8, R0 ;  /* 0x00000008ff0d7819 */ /* 0x000fe40000011600 */
[----:B------:R-:W-:-:S03]  /*11520*/  LOP3.LUT R0, R3, R233, R12, 0x96, !PT ;  /* 0x000000e903007212 */ /* 0x000fc600078e960c */
[----:B------:R-:W-:Y:S01]  /*11530*/  HMMA.16816.F32.BF16 R72, R20, R34, RZ ;  /* 0x000000221448723c */ /* 0x000fe200000418ff */
[--C-:B------:R-:W-:Y:S02]  /*11540*/  SHF.R.U32.HI R12, RZ, 0x10, R2.reuse ;  /* 0x00000010ff0c7819 */ /* 0x100fe40000011602 */
[----:B------:R-:W-:-:S04]  /*11550*/  SHF.R.U32.HI R28, RZ, 0x18, R2 ;  /* 0x00000018ff1c7819 */ /* 0x000fc80000011602 */
[----:B------:R-:W-:Y:S01]  /*11560*/  IMAD.WIDE.U32 R20, R90, -0x326172a9, RZ ;  /* 0xcd9e8d575a147825 */ /* 0x000fe200078e00ff */
[----:B------:R-:W-:Y:S02]  /*11570*/  LOP3.LUT R22, R15, R229, R134, 0x96, !PT ;  /* 0x000000e50f167212 */ /* 0x000fe400078e9686 */
[----:B------:R-:W-:Y:S01]  /*11580*/  LOP3.LUT R15, R89, R227, R14, 0x96, !PT ;  /* 0x000000e3590f7212 */ /* 0x000fe200078e960e */
[----:B------:R-:W-:Y:S01]  /*11590*/  IMAD.WIDE.U32 R90, R91, -0x326172a9, RZ ;  /* 0xcd9e8d575b5a7825 */ /* 0x000fe200078e00ff */
[----:B------:R-:W-:Y:S01]  /*115a0*/  LOP3.LUT R14, R2, 0xff, RZ, 0xc0, !PT ;  /* 0x000000ff020e7812 */ /* 0x000fe200078ec0ff */
[----:B------:R-:W-:Y:S01]  /*115b0*/  HMMA.16816.F32.BF16 R84, R16, R48, R44 ;  /* 0x000000301054723c */ /* 0x000fe2000004182c */
[----:B------:R-:W-:Y:S01]  /*115c0*/  LOP3.LUT R2, R0, 0xffff, RZ, 0xc0, !PT ;  /* 0x0000ffff00027812 */ /* 0x000fe200078ec0ff */
[----:B------:R-:W1:Y:S01]  /*115d0*/  LDSM.16.MT88.4 R44, [R188+0x4800] ;  /* 0x00480000bc2c783b */ /* 0x000e620000004200 */
[----:B------:R-:W-:Y:S02]  /*115e0*/  LOP3.LUT R31, R21, R220, R174, 0x96, !PT ;  /* 0x000000dc151f7212 */ /* 0x000fe400078e96ae */
[----:B------:R-:W-:-:S02]  /*115f0*/  LOP3.LUT R30, R91, R230, R20, 0x96, !PT ;  /* 0x000000e65b1e7212 */ /* 0x000fc400078e9614 */
[----:B------:R-:W-:Y:S02]  /*11600*/  SHF.R.U32.HI R3, RZ, 0x10, R0 ;  /* 0x00000010ff037819 */ /* 0x000fe40000011600 */
        /* <DEDUP_REMOVED lines=18> */
[----:B------:R-:W-:Y:S01]  /*11730*/  LOP3.LUT R2, R0, 0xffff, RZ, 0xc0, !PT ;  /* 0x0000ffff00027812 */ /* 0x000fe200078ec0ff */
[----:B------:R-:W-:Y:S01]  /*11740*/  HMMA.16816.F32.BF16 R68, R16, R40, R68 ;  /* 0x000000281044723c */ /* 0x000fe20000041844 */
[----:B------:R-:W-:-:S02]  /*11750*/  LOP3.LUT R12, R167, R3, RZ, 0xc0, !PT ;  /* 0x00000003a70c7212 */ /* 0x000fc400078ec0ff */
[----:B------:R-:W-:-:S03]  /*11760*/  SHF.R.U32.HI R3, RZ, 0x10, R0 ;  /* 0x00000010ff037819 */ /* 0x000fc60000011600 */
[C---:B------:R-:W-:Y:S06]  /*11770*/  HMMA.16816.F32.BF16 R40, R16.reuse, R42, R76 ;  /* 0x0000002a1028723c */ /* 0x040fec000004184c */
[----:B------:R-:W-:Y:S07]  /*11780*/  HMMA.16816.F32.BF16 R52, R16, R50, R72 ;  /* 0x000000321034723c */ /* 0x000fee0000041848 */
[----:B------:R-:W-:-:S02]  /*11790*/  SHF.R.U32.HI R16, RZ, 0x8, R2 ;  /* 0x00000008ff107819 */ /* 0x000fc40000011602 */
[----:B------:R-:W-:Y:S02]  /*117a0*/  LOP3.LUT R17, R0, 0xff, RZ, 0xc0, !PT ;  /* 0x000000ff00117812 */ /* 0x000fe400078ec0ff */
[----:B------:R-:W-:Y:S02]  /*117b0*/  SHF.R.U32.HI R2, RZ, 0x18, R0 ;  /* 0x00000018ff027819 */ /* 0x000fe40000011600 */
[----:B------:R-:W-:Y:S02]  /*117c0*/  SHF.R.U32.HI R18, RZ, 0x8, R21 ;  /* 0x00000008ff127819 */ /* 0x000fe40000011615 */
[----:B------:R-:W-:Y:S02]  /*117d0*/  LOP3.LUT R0, R3, 0xff, RZ, 0xc0, !PT ;  /* 0x000000ff03007812 */ /* 0x000fe400078ec0ff */
        /* <DEDUP_REMOVED lines=8> */
[--C-:B------:R-:W-:Y:S02]  /*11860*/  HSET2.LE.AND R2, R2, R96.reuse, PT ;  /* 0x0000006002027233 */ /* 0x100fe40003803000 */
[--C-:B------:R-:W-:Y:S02]  /*11870*/  HSET2.LE.AND R3, R18, R96.reuse, PT ;  /* 0x0000006012037233 */ /* 0x100fe40003803000 */
[----:B------:R-:W-:Y:S02]  /*11880*/  HSET2.LE.AND R19, R19, R96, PT ;  /* 0x0000006013137233 */ /* 0x000fe40003803000 */
[----:B------:R-:W-:Y:S02]  /*11890*/  LOP3.LUT R13, R166, R13, RZ, 0xc0, !PT ;  /* 0x0000000da60d7212 */ /* 0x000fe400078ec0ff */
[----:B------:R-:W-:Y:S02]  /*118a0*/  LOP3.LUT R14, R165, R14, RZ, 0xc0, !PT ;  /* 0x0000000ea50e7212 */ /* 0x000fe400078ec0ff */
[----:B------:R-:W-:-:S02]  /*118b0*/  LOP3.LUT R15, R164, R15, RZ, 0xc0, !PT ;  /* 0x0000000fa40f7212 */ /* 0x000fc400078ec0ff */
[----:B------:R-:W-:Y:S02]  /*118c0*/  LOP3.LUT R16, R125, R0, RZ, 0xc0, !PT ;  /* 0x000000007d107212 */ /* 0x000fe400078ec0ff */
[----:B------:R-:W-:Y:S02]  /*118d0*/  LOP3.LUT R17, R250, R2, RZ, 0xc0, !PT ;  /* 0x00000002fa117212 */ /* 0x000fe400078ec0ff */
[----:B------:R-:W-:Y:S02]  /*118e0*/  LOP3.LUT R18, R249, R3, RZ, 0xc0, !PT ;  /* 0x00000003f9127212 */ /* 0x000fe400078ec0ff */
[----:B------:R-:W-:Y:S01]  /*118f0*/  LOP3.LUT R19, R240, R19, RZ, 0xc0, !PT ;  /* 0x00000013f0137212 */ /* 0x000fe200078ec0ff */
[----:B------:R-:W-:Y:S01]  /*11900*/  IMAD.WIDE.U32 R2, R32, -0x2daee0ad, RZ ;  /* 0xd2511f5320027825 */ /* 0x000fe200078e00ff */
[----:B--2---:R-:W-:Y:S01]  /*11910*/  HMMA.16816.F32.BF16 R64, R12, R24, R64 ;  /* 0x000000180c40723c */ /* 0x004fe20000041840 */
[----:B------:R-:W2:Y:S02]  /*11920*/  LDSM.16.MT88.4 R32, [R171+0x4c00] ;  /* 0x004c0000ab20783b */ /* 0x000ea40000004200 */
[----:B------:R-:W-:-:S03]  /*11930*/  IMAD.WIDE.U32 R20, R31, -0x2daee0ad, RZ ;  /* 0xd2511f531f147825 */ /* 0x000fc600078e00ff */
[----:B-1----:R-:W-:Y:S01]  /*11940*/  HMMA.16816.F32.BF16 R72, R12, R44, R80 ;  /* 0x0000002c0c48723c */ /* 0x002fe20000041850 */
[----:B------:R-:W-:Y:S01]  /*11950*/  IMAD.WIDE.U32 R92, R30, -0x2daee0ad, RZ ;  /* 0xd2511f531e5c7825 */ /* 0x000fe200078e00ff */
[----:B------:R-:W-:-:S04]  /*11960*/  LOP3.LUT R0, R3, R231, R128, 0x96, !PT ;  /* 0x000000e703007212 */ /* 0x000fc800078e9680 */
[----:B------:R-:W-:Y:S01]  /*11970*/  HMMA.16816.F32.BF16 R48, R12, R26, R60 ;  /* 0x0000001a0c30723c */ /* 0x000fe2000004183c */
[----:B------:R-:W-:-:S05]  /*11980*/  LOP3.LUT R30, R93, R227, R20, 0x96, !PT ;  /* 0x000000e35d1e7212 */ /* 0x000fca00078e9614 */
[----:B------:R-:W-:Y:S01]  /*11990*/  HMMA.16816.F32.BF16 R56, R12, R46, R56 ;  /* 0x0000002e0c38723c */ /* 0x000fe20000041838 */
[----:B------:R-:W-:-:S05]  /*119a0*/  LOP3.LUT R20, R2, 0xff, RZ, 0xc0, !PT ;  /* 0x000000ff02147812 */ /* 0x000fca00078ec0ff */
[----:B------:R-:W-:Y:S01]  /*119b0*/  HMMA.16816.F32.BF16 R60, R16, R26, R40 ;  /* 0x0000001a103c723c */ /* 0x000fe20000041828 */
[----:B------:R-:W-:Y:S01]  /*119c0*/  LOP3.LUT R12, R23, R228, R130, 0x96, !PT ;  /* 0x000000e4170c7212 */ /* 0x000fe200078e9682 */
[----:B------:R-:W1:Y:S01]  /*119d0*/  LDSM.16.MT88.4 R40, [R188+0x4c00] ;  /* 0x004c0000bc28783b */ /* 0x000e620000004200 */
[----:B------:R-:W-:Y:S02]  /*119e0*/  LOP3.LUT R13, R2, 0xffff, RZ, 0xc0, !PT ;  /* 0x0000ffff020d7812 */ /* 0x000fe400078ec0ff */
[--C-:B------:R-:W-:Y:S02]  /*119f0*/  SHF.R.U32.HI R14, RZ, 0x10, R2.reuse ;  /* 0x00000010ff0e7819 */ /* 0x100fe40000011602 */
[----:B------:R-:W-:Y:S01]  /*11a00*/  SHF.R.U32.HI R23, RZ, 0x18, R2 ;  /* 0x00000018ff177819 */ /* 0x000fe20000011602 */
[----:B------:R-:W-:Y:S01]  /*11a10*/  IMAD.WIDE.U32 R2, R12, -0x2daee0ad, RZ ;  /* 0xd2511f530c027825 */ /* 0x000fe200078e00ff */
[----:B------:R-:W-:Y:S02]  /*11a20*/  LOP3.LUT R12, R0, 0xffff, RZ, 0xc0, !PT ;  /* 0x0000ffff000c7812 */ /* 0x000fe400078ec0ff */
[----:B------:R-:W-:-:S02]  /*11a30*/  SHF.R.U32.HI R15, RZ, 0x8, R13 ;  /* 0x00000008ff0f7819 */ /* 0x000fc4000001160d */
[----:B------:R-:W-:Y:S02]  /*11a40*/  SHF.R.U32.HI R13, RZ, 0x10, R0 ;  /* 0x00000010ff0d7819 */ /* 0x000fe40000011600 */
[----:B------:R-:W-:Y:S02]  /*11a50*/  LOP3.LUT R22, R0, 0xff, RZ, 0xc0, !PT ;  /* 0x000000ff00167812 */ /* 0x000fe400078ec0ff */
[----:B------:R-:W-:Y:S02]  /*11a60*/  SHF.R.U32.HI R12, RZ, 0x8, R12 ;  /* 0x00000008ff0c7819 */ /* 0x000fe4000001160c */
[----:B------:R-:W-:Y:S02]  /*11a70*/  LOP3.LUT R31, R21, R229, R138, 0x96, !PT ;  /* 0x000000e5151f7212 */ /* 0x000fe400078e968a */
[----:B------:R-:W-:Y:S02]  /*11a80*/  SHF.R.U32.HI R21, RZ, 0x18, R0 ;  /* 0x00000018ff157819 */ /* 0x000fe40000011600 */
[----:B------:R-:W-:-:S02]  /*11a90*/  LOP3.LUT R13, R13, 0xff, RZ, 0xc0, !PT ;  /* 0x000000ff0d0d7812 */ /* 0x000fc400078ec0ff */
[----:B------:R-:W-:Y:S02]  /*11aa0*/  PRMT R12, R22, 0x5410, R12 ;  /* 0x00005410160c7816 */ /* 0x000fe4000000000c */
[----:B------:R-:W-:Y:S02]  /*11ab0*/  PRMT R13, R13, 0x5410, R21 ;  /* 0x000054100d0d7816 */ /* 0x000fe40000000015 */
[----:B------:R-:W-:Y:S02]  /*11ac0*/  LOP3.LUT R14, R14, 0xff, RZ, 0xc0, !PT ;  /* 0x000000ff0e0e7812 */ /* 0x000fe400078ec0ff */
[----:B------:R-:W-:Y:S02]  /*11ad0*/  LOP3.LUT R0, R3, R231, R88, 0x96, !PT ;  /* 0x000000e703007212 */ /* 0x000fe400078e9658 */
[----:B------:R-:W-:Y:S02]  /*11ae0*/  LOP3.LUT R21, R2, 0xffff, RZ, 0xc0, !PT ;  /* 0x0000ffff02157812 */ /* 0x000fe400078ec0ff */
[----:B------:R-:W-:Y:S01]  /*11af0*/  HSET2.LE.AND R3, R12, R96, PT ;  /* 0x000000600c037233 */ /* 0x000fe20003803000 */
[----:B------:R-:W-:Y:S01]  /*11b00*/  HMMA.16816.F32.BF16 R68, R16, R24, R68 ;  /* 0x000000181044723c */ /* 0x000fe20000041844 */
[----:B------:R-:W-:-:S02]  /*11b10*/  PRMT R20, R20, 0x5410, R15 ;  /* 0x0000541014147816 */ /* 0x000fc4000000000f */
[----:B------:R-:W-:Y:S02]  /*11b20*/  PRMT R15, R14, 0x5410, R23 ;  /* 0x000054100e0f7816 */ /* 0x000fe40000000017 */
[--C-:B------:R-:W-:Y:S02]  /*11b30*/  SHF.R.U32.HI R22, RZ, 0x10, R2.reuse ;  /* 0x00000010ff167819 */ /* 0x100fe40000011602 */
[----:B------:R-:W-:Y:S02]  /*11b40*/  LOP3.LUT R24, R2, 0xff, RZ, 0xc0, !PT ;  /* 0x000000ff02187812 */ /* 0x000fe400078ec0ff */
[----:B------:R-:W-:Y:S02]  /*11b50*/  SHF.R.U32.HI R23, RZ, 0x18, R2 ;  /* 0x00000018ff177819 */ /* 0x000fe40000011602 */
[----:B------:R-:W-:Y:S02]  /*11b60*/  LOP3.LUT R12, R184, R3, RZ, 0xc0, !PT ;  /* 0x00000003b80c7212 */ /* 0x000fe400078ec0ff */
[----:B------:R-:W-:Y:S01]  /*11b70*/  LOP3.LUT R2, R0, 0xffff, RZ, 0xc0, !PT ;  /* 0x0000ffff00027812 */ /* 0x000fe200078ec0ff */
[----:B------:R-:W-:Y:S01]  /*11b80*/  HMMA.16816.F32.BF16 R84, R16, R44, R84 ;  /* 0x0000002c1054723c */ /* 0x000fe20000041854 */
[----:B------:R-:W-:-:S02]  /*11b90*/  SHF.R.U32.HI R3, RZ, 0x10, R0 ;  /* 0x00000010ff037819 */ /* 0x000fc40000011600 */
[----:B------:R-:W-:-:S03]  /*11ba0*/  HSET2.LE.AND R14, R20, R96, PT ;  /* 0x00000060140e7233 */ /* 0x000fc60003803000 */
[----:B------:R-:W-:Y:S01]  /*11bb0*/  HMMA.16816.F32.BF16 R52, R16, R46, R52 ;  /* 0x0000002e1034723c */ /* 0x000fe20000041834 */
[----:B------:R-:W-:Y:S02]  /*11bc0*/  LOP3.LUT R20, R0, 0xff, RZ, 0xc0, !PT ;  /* 0x000000ff00147812 */ /* 0x000fe400078ec0ff */
[----:B------:R-:W-:-:S04]  /*11bd0*/  HSET2.LE.AND R15, R15, R96, PT ;  /* 0x000000600f0f7233 */ /* 0x000fc80003803000 */
[----:B------:R-:W-:Y:S02]  /*11be0*/  SHF.R.U32.HI R16, RZ, 0x8, R21 ;  /* 0x00000008ff107819 */ /* 0x000fe40000011615 */
[----:B------:R-:W-:Y:S02]  /*11bf0*/  LOP3.LUT R17, R22, 0xff, RZ, 0xc0, !PT ;  /* 0x000000ff16117812 */ /* 0x000fe400078ec0ff */
[----:B------:R-:W-:Y:S02]  /*11c00*/  SHF.R.U32.HI R19, RZ, 0x8, R2 ;  /* 0x00000008ff137819 */ /* 0x000fe40000011602 */
[----:B------:R-:W-:Y:S02]  /*11c10*/  SHF.R.U32.HI R18, RZ, 0x18, R0 ;  /* 0x00000018ff127819 */ /* 0x000fe40000011600 */
[----:B------:R-:W-:Y:S02]  /*11c20*/  LOP3.LUT R2, R3, 0xff, RZ, 0xc0, !PT ;  /* 0x000000ff03027812 */ /* 0x000fe400078ec0ff */
[----:B------:R-:W-:-:S02]  /*11c30*/  HSET2.LE.AND R13, R13, R96, PT ;  /* 0x000000600d0d7233 */ /* 0x000fc40003803000 */
[----:B------:R-:W-:Y:S02]  /*11c40*/  PRMT R3, R24, 0x5410, R16 ;  /* 0x0000541018037816 */ /* 0x000fe40000000010 */
[----:B------:R-:W-:Y:S01]  /*11c50*/  PRMT R16, R17, 0x5410, R23 ;  /* 0x0000541011107816 */ /* 0x000fe20000000017 */
[----:B------:R-:W-:Y:S01]  /*11c60*/  IMAD.WIDE.U32 R28, R110, -0x2daee0ad, RZ ;  /* 0xd2511f536e1c7825 */ /* 0x000fe200078e00ff */
[----:B------:R-:W-:Y:S01]  /*11c70*/  PRMT R0, R20, 0x5410, R19 ;  /* 0x0000541014007816 */ /* 0x000fe20000000013 */
[----:B------:R-:W3:Y:S01]  /*11c80*/  LDSM.16.MT88.4 R24, [R171+0x5000] ;  /* 0x00500000ab18783b */ /* 0x000ee20000004200 */
[----:B------:R-:W-:Y:S02]  /*11c90*/  PRMT R17, R2, 0x5410, R18 ;  /* 0x0000541002117816 */ /* 0x000fe40000000012 */
[----:B------:R-:W-:Y:S02]  /*11ca0*/  LOP3.LUT R14, R181, R14, RZ, 0xc0, !PT ;  /* 0x0000000eb50e7212 */ /* 0x000fe400078ec0ff */
[----:B------:R-:W-:-:S02]  /*11cb0*/  LOP3.LUT R15, R182, R15, RZ, 0xc0, !PT ;  /* 0x0000000fb60f7212 */ /* 0x000fc400078ec0ff */
[----:B------:R-:W-:Y:S02]  /*11cc0*/  LOP3.LUT R13, R183, R13, RZ, 0xc0, !PT ;  /* 0x0000000db70d7212 */ /* 0x000fe400078ec0ff */
[--C-:B------:R-:W-:Y:S02]  /*11cd0*/  HSET2.LE.AND R2, R3, R96.reuse, PT ;  /* 0x0000006003027233 */ /* 0x100fe40003803000 */
[--C-:B------:R-:W-:Y:S02]  /*11ce0*/  HSET2.LE.AND R3, R16, R96.reuse, PT ;  /* 0x0000006010037233 */ /* 0x100fe40003803000 */
[--C-:B------:R-:W-:Y:S02]  /*11cf0*/  HSET2.LE.AND R0, R0, R96.reuse, PT ;  /* 0x0000006000007233 */ /* 0x100fe40003803000 */
[----:B------:R-:W-:Y:S01]  /*11d00*/  HSET2.LE.AND R17, R17, R96, PT ;  /* 0x0000006011117233 */ /* 0x000fe20003803000 */
[----:B--2---:R-:W-:Y:S01]  /*11d10*/  HMMA.16816.F32.BF16 R80, R12, R32, R64 ;  /* 0x000000200c50723c */ /* 0x004fe20000041840 */
[----:B------:R-:W-:-:S02]  /*11d20*/  LOP3.LUT R18, R126, R2, RZ, 0xc0, !PT ;  /* 0x000000027e127212 */ /* 0x000fc400078ec0ff */
[----:B------:R-:W-:Y:S01]  /*11d30*/  LOP3.LUT R19, R109, R3, RZ, 0xc0, !PT ;  /* 0x000000036d137212 */ /* 0x000fe200078ec0ff */
[----:B------:R-:W-:Y:S01]  /*11d40*/  IMAD.WIDE.U32 R2, R30, -0x326172a9, RZ ;  /* 0xcd9e8d571e027825 */ /* 0x000fe200078e00ff */
[----:B------:R-:W-:Y:S01]  /*11d50*/  LOP3.LUT R16, R124, R0, RZ, 0xc0, !PT ;  /* 0x000000007c107212 */ /* 0x000fe200078ec0ff */
[----:B------:R-:W-:Y:S01]  /*11d60*/  HMMA.16816.F32.BF16 R48, R12, R34, R48 ;  /* 0x000000220c30723c */ /* 0x000fe20000041830 */
[----:B------:R-:W-:-:S05]  /*11d70*/  LOP3.LUT R17, R146, R17, RZ, 0xc0, !PT ;  /* 0x0000001192117212 */ /* 0x000fca00078ec0ff */
[----:B-1----:R-:W-:Y:S01]  /*11d80*/  HMMA.16816.F32.BF16 R44, R12, R40, R72 ;  /* 0x000000280c2c723c */ /* 0x002fe20000041848 */
[----:B------:R-:W-:-:S05]  /*11d90*/  LOP3.LUT R29, R29, R229, R140, 0x96, !PT ;  /* 0x000000e51d1d7212 */ /* 0x000fca00078e968c */
[----:B------:R-:W-:Y:S01]  /*11da0*/  HMMA.16816.F32.BF16 R56, R12, R42, R56 ;  /* 0x0000002a0c38723c */ /* 0x000fe20000041838 */
[----:B------:R-:W-:-:S06]  /*11db0*/  IMAD.WIDE.U32 R20, R127, -0x326172a9, RZ ;  /* 0xcd9e8d577f147825 */ /* 0x000fcc00078e00ff */
[----:B------:R-:W-:Y:S01]  /*11dc0*/  IMAD.WIDE.U32 R12, R31, -0x326172a9, RZ ;  /* 0xcd9e8d571f0c7825 */ /* 0x000fe200078e00ff */
[----:B------:R-:W-:Y:S03]  /*11dd0*/  HMMA.16816.F32.BF16 R68, R16, R32, R68 ;  /* 0x000000201044723c */ /* 0x000fe60000041844 */
[----:B------:R-:W-:Y:S01]  /*11de0*/  IMAD.WIDE.U32 R94, R133, -0x326172a9, RZ ;  /* 0xcd9e8d57855e7825 */ /* 0x000fe200078e00ff */
[----:B------:R-:W-:-:S03]  /*11df0*/  LOP3.LUT R0, R3, R233, R12, 0x96, !PT ;  /* 0x000000e903007212 */ /* 0x000fc600078e960c */
[----:B------:R-:W-:Y:S01]  /*11e00*/  IMAD.WIDE.U32 R78, R113, -0x2daee0ad, RZ ;  /* 0xd2511f53714e7825 */ /* 0x000fe200078e00ff */
[----:B------:R-:W-:Y:S01]  /*11e10*/  HMMA.16816.F32.BF16 R72, R16, R34, R60 ;  /* 0x000000221048723c */ /* 0x000fe2000004183c */
[----:B------:R-:W1:Y:S01]  /*11e20*/  LDSM.16.MT88.4 R32, [R188+0x5000] ;  /* 0x00500000bc20783b */ /* 0x000e620000004200 */
[----:B------:R-:W-:Y:S01]  /*11e30*/  LOP3.LUT R31, R95, R230, R20, 0x96, !PT ;  /* 0x000000e65f1f7212 */ /* 0x000fe200078e9614 */
[----:B------:R-:W-:Y:S01]  /*11e40*/  IMAD.WIDE.U32 R14, R29, -0x326172a9, RZ ;  /* 0xcd9e8d571d0e7825 */ /* 0x000fe200078e00ff */
[----:B------:R-:W-:Y:S02]  /*11e50*/  LOP3.LUT R12, R0, 0xffff, RZ, 0xc0, !PT ;  /* 0x0000ffff000c7812 */ /* 0x000fe400078ec0ff */
[----:B------:R-:W-:Y:S02]  /*11e60*/  LOP3.LUT R20, R79, R227, R28, 0x96, !PT ;  /* 0x000000e34f147212 */ /* 0x000fe400078e961c */
[----:B------:R-:W-:Y:S02]  /*11e70*/  LOP3.LUT R30, R13, R228, R90, 0x96, !PT ;  /* 0x000000e40d1e7212 */ /* 0x000fe400078e965a */
[----:B------:R-:W-:-:S02]  /*11e80*/  LOP3.LUT R76, R21, R220, R120, 0x96, !PT ;  /* 0x000000dc154c7212 */ /* 0x000fc400078e9678 */
[----:B------:R-:W-:Y:S02]  /*11e90*/  SHF.R.U32.HI R13, RZ, 0x10, R0 ;  /* 0x00000010ff0d7819 */ /* 0x000fe40000011600 */
[----:B------:R-:W-:Y:S02]  /*11ea0*/  LOP3.LUT R29, R15, R228, R136, 0x96, !PT ;  /* 0x000000e40f1d7212 */ /* 0x000fe400078e9688 */
[----:B------:R-:W-:Y:S02]  /*11eb0*/  LOP3.LUT R21, R0, 0xff, RZ, 0xc0, !PT ;  /* 0x000000ff00157812 */ /* 0x000fe400078ec0ff */
[----:B------:R-:W-:Y:S02]  /*11ec0*/  SHF.R.U32.HI R12, RZ, 0x8, R12 ;  /* 0x00000008ff0c7819 */ /* 0x000fe4000001160c */
[C---:B------:R-:W-:Y:S02]  /*11ed0*/  LOP3.LUT R15, R2.reuse, 0xffff, RZ, 0xc0, !PT ;  /* 0x0000ffff020f7812 */ /* 0x040fe400078ec0ff */
[----:B------:R-:W-:-:S02]  /*11ee0*/  LOP3.LUT R28, R2, 0xff, RZ, 0xc0, !PT ;  /* 0x000000ff021c7812 */ /* 0x000fc400078ec0ff */
[--C-:B------:R-:W-:Y:S02]  /*11ef0*/  SHF.R.U32.HI R22, RZ, 0x10, R2.reuse ;  /* 0x00000010ff167819 */ /* 0x100fe40000011602 */
[----:B------:R-:W-:Y:S01]  /*11f00*/  SHF.R.U32.HI R23, RZ, 0x18, R2 ;  /* 0x00000018ff177819 */ /* 0x000fe20000011602 */
[----:B------:R-:W-:Y:S01]  /*11f10*/  IMAD.WIDE.U32 R2, R20, -0x326172a9, RZ ;  /* 0xcd9e8d5714027825 */ /* 0x000fe200078e00ff */
[----:B------:R-:W-:Y:S02]  /*11f20*/  SHF.R.U32.HI R20, RZ, 0x18, R0 ;  /* 0x00000018ff147819 */ /* 0x000fe40000011600 */
[----:B------:R-:W-:Y:S02]  /*11f30*/  LOP3.LUT R13, R13, 0xff, RZ, 0xc0, !PT ;  /* 0x000000ff0d0d7812 */ /* 0x000fe400078ec0ff */
[----:B------:R-:W-:Y:S02]  /*11f40*/  PRMT R12, R21, 0x5410, R12 ;  /* 0x00005410150c7816 */ /* 0x000fe4000000000c */
[----:B------:R-:W-:-:S02]  /*11f50*/  SHF.R.U32.HI R15, RZ, 0x8, R15 ;  /* 0x00000008ff0f7819 */ /* 0x000fc4000001160f */
[----:B------:R-:W-:Y:S02]  /*11f60*/  LOP3.LUT R22, R22, 0xff, RZ, 0xc0, !PT ;  /* 0x000000ff16167812 */ /* 0x000fe400078ec0ff */
[----:B------:R-:W-:Y:S02]  /*11f70*/  PRMT R13, R13, 0x5410, R20 ;  /* 0x000054100d0d7816 */ /* 0x000fe40000000014 */
[----:B------:R-:W-:Y:S02]  /*11f80*/  LOP3.LUT R0, R3, R233, R14, 0x96, !PT ;  /* 0x000000e903007212 */ /* 0x000fe400078e960e */
[----:B------:R-:W-:Y:S02]  /*11f90*/  LOP3.LUT R20, R2, 0xffff, RZ, 0xc0, !PT ;  /* 0x0000ffff02147812 */ /* 0x000fe400078ec0ff */
[----:B------:R-:W-:Y:S02]  /*11fa0*/  HSET2.LE.AND R3, R12, R96, PT ;  /* 0x000000600c037233 */ /* 0x000fe40003803000 */
[----:B------:R-:W-:-:S02]  /*11fb0*/  PRMT R14, R28, 0x5410, R15 ;  /* 0x000054101c0e7816 */ /* 0x000fc4000000000f */
[----:B------:R-:W-:Y:S02]  /*11fc0*/  PRMT R15, R22, 0x5410, R23 ;  /* 0x00005410160f7816 */ /* 0x000fe40000000017 */
        /* <DEDUP_REMOVED lines=8> */
[--C-:B------:R-:W-:Y:S01]  /*12050*/  HSET2.LE.AND R13, R13, R96.reuse, PT ;  /* 0x000000600d0d7233 */ /* 0x100fe20003803000 */
[----:B------:R-:W-:Y:S01]  /*12060*/  IMAD.WIDE.U32 R90, R31, -0x2daee0ad, RZ ;  /* 0xd2511f531f5a7825 */ /* 0x000fe200078e00ff */
[----:B------:R-:W-:Y:S01]  /*12070*/  HSET2.LE.AND R14, R14, R96, PT ;  /* 0x000000600e0e7233 */ /* 0x000fe20003803000 */
[----:B------:R-:W2:Y:S03]  /*12080*/  LDSM.16.MT88.4 R40, [R188+0x5400] ;  /* 0x00540000bc28783b */ /* 0x000ea60000004200 */
[----:B------:R-:W-:Y:S02]  /*12090*/  SHF.R.U32.HI R16, RZ, 0x8, R2 ;  /* 0x00000008ff107819 */ /* 0x000fe40000011602 */
[----:B------:R-:W-:Y:S02]  /*120a0*/  LOP3.LUT R18, R0, 0xff, RZ, 0xc0, !PT ;  /* 0x000000ff00127812 */ /* 0x000fe400078ec0ff */
[----:B------:R-:W-:-:S02]  /*120b0*/  SHF.R.U32.HI R2, RZ, 0x18, R0 ;  /* 0x00000018ff027819 */ /* 0x000fc40000011600 */
[----:B------:R-:W-:Y:S02]  /*120c0*/  SHF.R.U32.HI R17, RZ, 0x8, R20 ;  /* 0x00000008ff117819 */ /* 0x000fe40000011614 */
[----:B------:R-:W-:Y:S02]  /*120d0*/  LOP3.LUT R0, R3, 0xff, RZ, 0xc0, !PT ;  /* 0x000000ff03007812 */ /* 0x000fe400078ec0ff */
[----:B------:R-:W-:Y:S02]  /*120e0*/  HSET2.LE.AND R15, R15, R96, PT ;  /* 0x000000600f0f7233 */ /* 0x000fe40003803000 */
[----:B------:R-:W-:Y:S02]  /*120f0*/  PRMT R3, R18, 0x5410, R16 ;  /* 0x0000541012037816 */ /* 0x000fe40000000010 */
[----:B------:R-:W-:Y:S02]  /*12100*/  PRMT R17, R23, 0x5410, R17 ;  /* 0x0000541017117816 */ /* 0x000fe40000000011 */
[----:B------:R-:W-:-:S02]  /*12110*/  PRMT R2, R0, 0x5410, R2 ;  /* 0x0000541000027816 */ /* 0x000fc40000000002 */
[----:B------:R-:W-:Y:S02]  /*12120*/  LOP3.LUT R19, R21, 0xff, RZ, 0xc0, !PT ;  /* 0x000000ff15137812 */ /* 0x000fe400078ec0ff */
[----:B------:R-:W-:Y:S02]  /*12130*/  LOP3.LUT R13, R187, R13, RZ, 0xc0, !PT ;  /* 0x0000000dbb0d7212 */ /* 0x000fe400078ec0ff */
[----:B------:R-:W-:Y:S02]  /*12140*/  LOP3.LUT R14, R186, R14, RZ, 0xc0, !PT ;  /* 0x0000000eba0e7212 */ /* 0x000fe400078ec0ff */
[----:B------:R-:W-:Y:S02]  /*12150*/  LOP3.LUT R15, R185, R15, RZ, 0xc0, !PT ;  /* 0x0000000fb90f7212 */ /* 0x000fe400078ec0ff */
[--C-:B------:R-:W-:Y:S02]  /*12160*/  HSET2.LE.AND R0, R3, R96.reuse, PT ;  /* 0x0000006003007233 */ /* 0x100fe40003803000 */
[----:B------:R-:W-:-:S02]  /*12170*/  HSET2.LE.AND R3, R17, R96, PT ;  /* 0x0000006011037233 */ /* 0x000fc40003803000 */
[--C-:B------:R-:W-:Y:S02]  /*12180*/  HSET2.LE.AND R2, R2, R96.reuse, PT ;  /* 0x0000006002027233 */ /* 0x100fe40003803000 */
[----:B------:R-:W-:Y:S01]  /*12190*/  PRMT R19, R19, 0x5410, R22 ;  /* 0x0000541013137816 */ /* 0x000fe20000000016 */
[C---:B---3--:R-:W-:Y:S01]  /*121a0*/  HMMA.16816.F32.BF16 R60, R12.reuse, R26, R48 ;  /* 0x0000001a0c3c723c */ /* 0x048fe20000041830 */
[----:B------:R-:W-:Y:S02]  /*121b0*/  LOP3.LUT R22, R252, R3, RZ, 0xc0, !PT ;  /* 0x00000003fc167212 */ /* 0x000fe400078ec0ff */
[----:B------:R-:W-:Y:S01]  /*121c0*/  LOP3.LUT R21, R158, R2, RZ, 0xc0, !PT ;  /* 0x000000029e157212 */ /* 0x000fe200078ec0ff */
[----:B------:R-:W-:Y:S01]  /*121d0*/  IMAD.WIDE.U32 R2, R30, -0x2daee0ad, RZ ;  /* 0xd2511f531e027825 */ /* 0x000fe200078e00ff */
[----:B------:R-:W-:Y:S01]  /*121e0*/  HSET2.LE.AND R18, R19, R96, PT ;  /* 0x0000006013127233 */ /* 0x000fe20003803000 */
[----:B------:R-:W-:Y:S01]  /*121f0*/  HMMA.16816.F32.BF16 R80, R12, R24, R80 ;  /* 0x000000180c50723c */ /* 0x000fe20000041850 */
[----:B------:R-:W-:Y:S01]  /*12200*/  LOP3.LUT R20, R147, R0, RZ, 0xc0, !PT ;  /* 0x0000000093147212 */ /* 0x000fe200078ec0ff */
[----:B------:R-:W-:-:S04]  /*12210*/  IMAD.WIDE.U32 R16, R132, -0x326172a9, RZ ;  /* 0xcd9e8d5784107825 */ /* 0x000fc800078e00ff */
[----:B-1----:R-:W-:Y:S01]  /*12220*/  HMMA.16816.F32.BF16 R52, R12, R32, R44 ;  /* 0x000000200c34723c */ /* 0x002fe2000004182c */
[----:B------:R-:W-:-:S05]  /*12230*/  LOP3.LUT R23, R251, R18, RZ, 0xc0, !PT ;  /* 0x00000012fb177212 */ /* 0x000fca00078ec0ff */
[----:B------:R-:W-:Y:S01]  /*12240*/  HMMA.16816.F32.BF16 R48, R12, R34, R56 ;  /* 0x000000220c30723c */ /* 0x000fe20000041838 */
[----:B------:R-:W-:-:S06]  /*12250*/  LOP3.LUT R0, R3, R231, R92, 0x96, !PT ;  /* 0x000000e703007212 */ /* 0x000fcc00078e965c */
[----:B------:R-:W-:Y:S02]  /*12260*/  IMAD.WIDE.U32 R12, R29, -0x2daee0ad, RZ ;  /* 0xd2511f531d0c7825 */ /* 0x000fe400078e00ff */
[----:B------:R-:W1:Y:S02]  /*12270*/  LDSM.16.MT88.4 R28, [R171+0x5400] ;  /* 0x00540000ab1c783b */ /* 0x000e640000004200 */
[----:B------:R-:W-:Y:S01]  /*12280*/  IMAD.WIDE.U32 R14, R76, -0x2daee0ad, RZ ;  /* 0xd2511f534c0e7825 */ /* 0x000fe200078e00ff */
[----:B------:R-:W-:Y:S02]  /*12290*/  LOP3.LUT R3, R2, 0xffff, RZ, 0xc0, !PT ;  /* 0x0000ffff02037812 */ /* 0x000fe400078ec0ff */
[----:B------:R-:W-:Y:S02]  /*122a0*/  LOP3.LUT R44, R17, R220, R174, 0x96, !PT ;  /* 0x000000dc112c7212 */ /* 0x000fe400078e96ae */
[----:B------:R-:W-:Y:S02]  /*122b0*/  LOP3.LUT R46, R91, R227, R14, 0x96, !PT ;  /* 0x000000e35b2e7212 */ /* 0x000fe400078e960e */
[----:B------:R-:W-:-:S02]  /*122c0*/  LOP3.LUT R47, R15, R229, R142, 0x96, !PT ;  /* 0x000000e50f2f7212 */ /* 0x000fc400078e968e */
[----:B------:R-:W-:Y:S02]  /*122d0*/  LOP3.LUT R14, R0, 0xffff, RZ, 0xc0, !PT ;  /* 0x0000ffff000e7812 */ /* 0x000fe400078ec0ff */
[----:B------:R-:W-:Y:S02]  /*122e0*/  SHF.R.U32.HI R15, RZ, 0x10, R2 ;  /* 0x00000010ff0f7819 */ /* 0x000fe40000011602 */
[----:B------:R-:W-:Y:S01]  /*122f0*/  SHF.R.U32.HI R17, RZ, 0x10, R0 ;  /* 0x00000010ff117819 */ /* 0x000fe20000011600 */
[----:B------:R-:W-:Y:S01]  /*12300*/  HMMA.16816.F32.BF16 R68, R20, R24, R68 ;  /* 0x000000181444723c */ /* 0x000fe20000041844 */
[----:B------:R-:W-:Y:S02]  /*12310*/  LOP3.LUT R19, R2, 0xff, RZ, 0xc0, !PT ;  /* 0x000000ff02137812 */ /* 0x000fe400078ec0ff */
[----:B------:R-:W-:Y:S02]  /*12320*/  SHF.R.U32.HI R18, RZ, 0x18, R2 ;  /* 0x00000018ff127819 */ /* 0x000fe40000011602 */
[----:B------:R-:W-:-:S02]  /*12330*/  SHF.R.U32.HI R2, RZ, 0x8, R3 ;  /* 0x00000008ff027819 */ /* 0x000fc40000011603 */
[----:B------:R-:W-:Y:S02]  /*12340*/  LOP3.LUT R25, R0, 0xff, RZ, 0xc0, !PT ;  /* 0x000000ff00197812 */ /* 0x000fe400078ec0ff */
[----:B------:R-:W-:Y:S02]  /*12350*/  SHF.R.U32.HI R24, RZ, 0x18, R0 ;  /* 0x00000018ff187819 */ /* 0x000fe40000011600 */
[----:B------:R-:W-:Y:S02]  /*12360*/  SHF.R.U32.HI R3, RZ, 0x8, R14 ;  /* 0x00000008ff037819 */ /* 0x000fe4000001160e */
[----:B------:R-:W-:Y:S02]  /*12370*/  LOP3.LUT R0, R15, 0xff, RZ, 0xc0, !PT ;  /* 0x000000ff0f007812 */ /* 0x000fe400078ec0ff */
[----:B------:R-:W-:Y:S01]  /*12380*/  LOP3.LUT R14, R17, 0xff, RZ, 0xc0, !PT ;  /* 0x000000ff110e7812 */ /* 0x000fe200078ec0ff */
[----:B------:R-:W-:Y:S01]  /*12390*/  IMAD.WIDE.U32 R88, R135, -0x326172a9, RZ ;  /* 0xcd9e8d5787587825 */ /* 0x000fe200078e00ff */
[----:B------:R-:W-:-:S02]  /*123a0*/  PRMT R17, R19, 0x5410, R2 ;  /* 0x0000541013117816 */ /* 0x000fc40000000002 */
[----:B------:R-:W-:Y:S02]  /*123b0*/  PRMT R15, R0, 0x5410, R18 ;  /* 0x00005410000f7816 */ /* 0x000fe40000000012 */
[----:B------:R-:W-:Y:S02]  /*123c0*/  PRMT R2, R14, 0x5410, R24 ;  /* 0x000054100e027816 */ /* 0x000fe40000000018 */
[----:B------:R-:W-:Y:S02]  /*123d0*/  PRMT R0, R25, 0x5410, R3 ;  /* 0x0000541019007816 */ /* 0x000fe40000000003 */
[----:B------:R-:W-:Y:S02]  /*123e0*/  LOP3.LUT R45, R89, R230, R16, 0x96, !PT ;  /* 0x000000e6592d7212 */ /* 0x000fe400078e9610 */
[----:B------:R-:W-:Y:S02]  /*123f0*/  LOP3.LUT R16, R13, R231, R78, 0x96, !PT ;  /* 0x000000e70d107212 */ /* 0x000fe400078e964e */
[----:B------:R-:W-:-:S02]  /*12400*/  HSET2.LE.AND R2, R2, R96, PT ;  /* 0x0000006002027233 */ /* 0x000fc40003803000 */
[--C-:B------:R-:W-:Y:S02]  /*12410*/  HSET2.LE.AND R3, R17, R96.reuse, PT ;  /* 0x0000006011037233 */ /* 0x100fe40003803000 */
[----:B------:R-:W-:Y:S01]  /*12420*/  HSET2.LE.AND R0, R0, R96, PT ;  /* 0x0000006000007233 */ /* 0x000fe20003803000 */
[C---:B------:R-:W-:Y:S01]  /*12430*/  HMMA.16816.F32.BF16 R72, R20.reuse, R26, R72 ;  /* 0x0000001a1448723c */ /* 0x040fe20000041848 */
[----:B------:R-:W-:Y:S02]  /*12440*/  LOP3.LUT R19, R12, 0xffff, RZ, 0xc0, !PT ;  /* 0x0000ffff0c137812 */ /* 0x000fe400078ec0ff */
[----:B------:R-:W-:Y:S02]  /*12450*/  SHF.R.U32.HI R25, RZ, 0x10, R12 ;  /* 0x00000010ff197819 */ /* 0x000fe4000001160c */
[----:B------:R-:W-:Y:S02]  /*12460*/  LOP3.LUT R17, R16, 0xffff, RZ, 0xc0, !PT ;  /* 0x0000ffff10117812 */ /* 0x000fe400078ec0ff */
[----:B------:R-:W-:Y:S01]  /*12470*/  SHF.R.U32.HI R18, RZ, 0x10, R16 ;  /* 0x00000010ff127819 */ /* 0x000fe20000011610 */
[----:B------:R-:W-:Y:S01]  /*12480*/  HMMA.16816.F32.BF16 R84, R20, R32, R84 ;  /* 0x000000201454723c */ /* 0x000fe20000041854 */
[----:B------:R-:W-:-:S02]  /*12490*/  LOP3.LUT R26, R12, 0xff, RZ, 0xc0, !PT ;  /* 0x000000ff0c1a7812 */ /* 0x000fc400078ec0ff */
[----:B------:R-:W-:Y:S02]  /*124a0*/  SHF.R.U32.HI R24, RZ, 0x18, R12 ;  /* 0x00000018ff187819 */ /* 0x000fe4000001160c */
[----:B------:R-:W-:Y:S01]  /*124b0*/  LOP3.LUT R13, R217, R2, RZ, 0xc0, !PT ;  /* 0x00000002d90d7212 */ /* 0x000fe200078ec0ff */
[----:B------:R-:W-:Y:S01]  /*124c0*/  HMMA.16816.F32.BF16 R64, R20, R34, R64 ;  /* 0x000000221440723c */ /* 0x000fe20000041840 */
[----:B------:R-:W-:Y:S01]  /*124d0*/  LOP3.LUT R14, R216, R3, RZ, 0xc0, !PT ;  /* 0x00000003d80e7212 */ /* 0x000fe200078ec0ff */
[----:B------:R-:W-:Y:S01]  /*124e0*/  IMAD.WIDE.U32 R2, R44, -0x2daee0ad, RZ ;  /* 0xd2511f532c027825 */ /* 0x000fe200078e00ff */
[----:B------:R-:W-:Y:S01]  /*124f0*/  LOP3.LUT R12, R219, R0, RZ, 0xc0, !PT ;  /* 0x00000000db0c7212 */ /* 0x000fe200078ec0ff */
[----:B------:R-:W-:Y:S01]  /*12500*/  LDSM.16.MT88.4 R32, [R188+0x5800] ;  /* 0x00580000bc20783b */ /* 0x000fe20000004200 */
[----:B------:R-:W-:Y:S02]  /*12510*/  HSET2.LE.AND R15, R15, R96, PT ;  /* 0x000000600f0f7233 */ /* 0x000fe40003803000 */
[----:B------:R-:W-:-:S02]  /*12520*/  LOP3.LUT R21, R16, 0xff, RZ, 0xc0, !PT ;  /* 0x000000ff10157812 */ /* 0x000fc400078ec0ff */
[----:B------:R-:W-:Y:S02]  /*12530*/  SHF.R.U32.HI R20, RZ, 0x18, R16 ;  /* 0x00000018ff147819 */ /* 0x000fe40000011610 */
[----:B------:R-:W-:Y:S02]  /*12540*/  SHF.R.U32.HI R0, RZ, 0x8, R19 ;  /* 0x00000008ff007819 */ /* 0x000fe40000011613 */
[----:B------:R-:W-:Y:S02]  /*12550*/  LOP3.LUT R19, R25, 0xff, RZ, 0xc0, !PT ;  /* 0x000000ff19137812 */ /* 0x000fe400078ec0ff */
[----:B------:R-:W-:Y:S02]  /*12560*/  SHF.R.U32.HI R17, RZ, 0x8, R17 ;  /* 0x00000008ff117819 */ /* 0x000fe40000011611 */
[----:B------:R-:W-:Y:S01]  /*12570*/  LOP3.LUT R16, R18, 0xff, RZ, 0xc0, !PT ;  /* 0x000000ff12107812 */ /* 0x000fe200078ec0ff */
[----:B------:R-:W-:Y:S01]  /*12580*/  IMAD.WIDE.U32 R76, R45, -0x2daee0ad, RZ ;  /* 0xd2511f532d4c7825 */ /* 0x000fe200078e00ff */
[----:B------:R-:W-:-:S02]  /*12590*/  LOP3.LUT R23, R3, R229, R144, 0x96, !PT ;  /* 0x000000e503177212 */ /* 0x000fc400078e9690 */
[----:B------:R-:W-:Y:S02]  /*125a0*/  PRMT R0, R26, 0x5410, R0 ;  /* 0x000054101a007816 */ /* 0x000fe40000000000 */
[----:B------:R-:W-:Y:S02]  /*125b0*/  LOP3.LUT R15, R202, R15, RZ, 0xc0, !PT ;  /* 0x0000000fca0f7212 */ /* 0x000fe400078ec0ff */
[----:B------:R-:W-:Y:S02]  /*125c0*/  PRMT R19, R19, 0x5410, R24 ;  /* 0x0000541013137816 */ /* 0x000fe40000000018 */
[----:B------:R-:W-:Y:S01]  /*125d0*/  PRMT R17, R21, 0x5410, R17 ;  /* 0x0000541015117816 */ /* 0x000fe20000000011 */
[----:B------:R-:W-:Y:S01]  /*125e0*/  IMAD.MOV.U32 R158, RZ, RZ, R153 ;  /* 0x000000ffff9e7224 */ /* 0x000fe200078e0099 */
[----:B------:R-:W-:Y:S01]  /*125f0*/  PRMT R3, R16, 0x5410, R20 ;  /* 0x0000541010037816 */ /* 0x000fe20000000014 */
[----:B------:R-:W-:Y:S01]  /*12600*/  IMAD.MOV.U32 R147, RZ, RZ, R154 ;  /* 0x000000ffff937224 */ /* 0x000fe200078e009a */
[--C-:B------:R-:W-:Y:S01]  /*12610*/  HSET2.LE.AND R18, R0, R96.reuse, PT ;  /* 0x0000006000127233 */ /* 0x100fe20003803000 */
[----:B------:R-:W-:Y:S01]  /*12620*/  IMAD.MOV.U32 R146, RZ, RZ, R152 ;  /* 0x000000ffff927224 */ /* 0x000fe200078e0098 */
[----:B------:R-:W-:Y:S01]  /*12630*/  LOP3.LUT R22, R77, R227, R2, 0x96, !PT ;  /* 0x000000e34d167212 */ /* 0x000fe200078e9602 */
[----:B--2---:R-:W-:Y:S01]  /*12640*/  HMMA.16816.F32.BF16 R56, R12, R40, R52 ;  /* 0x000000280c38723c */ /* 0x004fe20000041834 */
[--C-:B------:R-:W-:Y:S01]  /*12650*/  HSET2.LE.AND R0, R17, R96.reuse, PT ;  /* 0x0000006011007233 */ /* 0x100fe20003803000 */
[----:B------:R-:W2:Y:S01]  /*12660*/  LDSM.16.MT88.4 R24, [R171+0x5800] ;  /* 0x00580000ab18783b */ /* 0x000ea20000004200 */
[----:B------:R-:W-:-:S02]  /*12670*/  HSET2.LE.AND R3, R3, R96, PT ;  /* 0x0000006003037233 */ /* 0x000fc40003803000 */
[----:B------:R-:W-:Y:S01]  /*12680*/  HSET2.LE.AND R19, R19, R96, PT ;  /* 0x0000006013137233 */ /* 0x000fe20003803000 */
[C---:B-1----:R-:W-:Y:S01]  /*12690*/  HMMA.16816.F32.BF16 R152, R12.reuse, R28, R80 ;  /* 0x0000001c0c98723c */ /* 0x042fe20000041850 */
[----:B------:R-:W-:Y:S01]  /*126a0*/  IMAD.WIDE.U32 R20, R23, -0x326172a9, RZ ;  /* 0xcd9e8d5717147825 */ /* 0x000fe200078e00ff */
[----:B------:R-:W-:Y:S02]  /*126b0*/  LOP3.LUT R16, R146, R0, RZ, 0xc0, !PT ;  /* 0x0000000092107212 */ /* 0x000fe400078ec0ff */
[----:B------:R-:W-:Y:S02]  /*126c0*/  LOP3.LUT R17, R147, R3, RZ, 0xc0, !PT ;  /* 0x0000000393117212 */ /* 0x000fe400078ec0ff */
[----:B------:R-:W-:Y:S01]  /*126d0*/  HMMA.16816.F32.BF16 R60, R12, R30, R60 ;  /* 0x0000001e0c3c723c */ /* 0x000fe2000004183c */
[----:B------:R-:W-:Y:S02]  /*126e0*/  LOP3.LUT R18, R158, R18, RZ, 0xc0, !PT ;  /* 0x000000129e127212 */ /* 0x000fe400078ec0ff */
[----:B------:R-:W-:-:S03]  /*126f0*/  LOP3.LUT R19, R148, R19, RZ, 0xc0, !PT ;  /* 0x0000001394137212 */ /* 0x000fc600078ec0ff */
[----:B------:R-:W-:Y:S01]  /*12700*/  HMMA.16816.F32.BF16 R52, R12, R42, R48 ;  /* 0x0000002a0c34723c */ /* 0x000fe20000041830 */
[----:B------:R-:W-:-:S06]  /*12710*/  IMAD.WIDE.U32 R2, R47, -0x326172a9, RZ ;  /* 0xcd9e8d572f027825 */ /* 0x000fcc00078e00ff */
[----:B------:R-:W-:Y:S01]  /*12720*/  IMAD.WIDE.U32 R12, R22, -0x326172a9, RZ ;  /* 0xcd9e8d57160c7825 */ /* 0x000fe200078e00ff */
[-C--:B------:R-:W-:Y:S01]  /*12730*/  LOP3.LUT R22, R3, R228.reuse, R94, 0x96, !PT ;  /* 0x000000e403167212 */ /* 0x080fe200078e965e */
[----:B------:R-:W-:Y:S02]  /*12740*/  HMMA.16816.F32.BF16 R48, R16, R28, R68 ;  /* 0x0000001c1030723c */ /* 0x000fe40000041844 */
[----:B------:R-:W-:Y:S01]  /*12750*/  IMAD.WIDE.U32 R14, R46, -0x326172a9, RZ ;  /* 0xcd9e8d572e0e7825 */ /* 0x000fe200078e00ff */
[----:B------:R-:W-:Y:S02]  /*12760*/  LOP3.LUT R0, R13, R233, R20, 0x96, !PT ;  /* 0x000000e90d007212 */ /* 0x000fe400078e9614 */
[----:B------:R-:W-:Y:S02]  /*12770*/  LOP3.LUT R44, R21, R228, R88, 0x96, !PT ;  /* 0x000000e4152c7212 */ /* 0x000fe400078e9658 */
[C---:B------:R-:W-:Y:S02]  /*12780*/  LOP3.LUT R20, R12.reuse, 0xffff, RZ, 0xc0, !PT ;  /* 0x0000ffff0c147812 */ /* 0x040fe400078ec0ff */
[----:B------:R-:W-:-:S02]  /*12790*/  LOP3.LUT R28, R12, 0xff, RZ, 0xc0, !PT ;  /* 0x000000ff0c1c7812 */ /* 0x000fc400078ec0ff */
[--C-:B------:R-:W-:Y:S02]  /*127a0*/  SHF.R.U32.HI R23, RZ, 0x10, R12.reuse ;  /* 0x00000010ff177819 */ /* 0x100fe4000001160c */
[----:B------:R-:W-:Y:S02]  /*127b0*/  SHF.R.U32.HI R21, RZ, 0x18, R12 ;  /* 0x00000018ff157819 */ /* 0x000fe4000001160c */
[----:B------:R-:W-:Y:S02]  /*127c0*/  LOP3.LUT R3, R0, 0xffff, RZ, 0xc0, !PT ;  /* 0x0000ffff00037812 */ /* 0x000fe400078ec0ff */
[----:B------:R-:W-:Y:S02]  /*127d0*/  SHF.R.U32.HI R12, RZ, 0x10, R0 ;  /* 0x00000010ff0c7819 */ /* 0x000fe40000011600 */
[----:B------:R-:W-:Y:S02]  /*127e0*/  LOP3.LUT R2, R15, R233, R2, 0x96, !PT ;  /* 0x000000e90f027212 */ /* 0x000fe400078e9602 */
[----:B------:R-:W-:-:S02]  /*127f0*/  LOP3.LUT R29, R14, 0xffff, RZ, 0xc0, !PT ;  /* 0x0000ffff0e1d7812 */ /* 0x000fc400078ec0ff */
[----:B------:R-:W-:Y:S02]  /*12800*/  LOP3.LUT R15, R0, 0xff, RZ, 0xc0, !PT ;  /* 0x000000ff000f7812 */ /* 0x000fe400078ec0ff */
[----:B------:R-:W-:Y:S02]  /*12810*/  SHF.R.U32.HI R13, RZ, 0x18, R0 ;  /* 0x00000018ff0d7819 */ /* 0x000fe40000011600 */
[----:B------:R-:W-:Y:S02]  /*12820*/  SHF.R.U32.HI R0, RZ, 0x8, R3 ;  /* 0x00000008ff007819 */ /* 0x000fe40000011603 */
[----:B------:R-:W-:Y:S02]  /*12830*/  LOP3.LUT R3, R12, 0xff, RZ, 0xc0, !PT ;  /* 0x000000ff0c037812 */ /* 0x000fe400078ec0ff */
[----:B------:R-:W-:Y:S02]  /*12840*/  SHF.R.U32.HI R20, RZ, 0x8, R20 ;  /* 0x00000008ff147819 */ /* 0x000fe40000011614 */
[----:B------:R-:W-:Y:S01]  /*12850*/  PRMT R0, R15, 0x5410, R0 ;  /* 0x000054100f007816 */ /* 0x000fe20000000000 */
[----:B------:R-:W-:Y:S01]  /*12860*/  HMMA.16816.F32.BF16 R68, R16, R30, R72 ;  /* 0x0000001e1044723c */ /* 0x000fe20000041848 */
[----:B------:R-:W-:-:S02]  /*12870*/  PRMT R3, R3, 0x5410, R13 ;  /* 0x0000541003037816 */ /* 0x000fc4000000000d */
[----:B------:R-:W-:Y:S02]  /*12880*/  LOP3.LUT R45, R14, 0xff, RZ, 0xc0, !PT ;  /* 0x000000ff0e2d7812 */ /* 0x000fe400078ec0ff */
[----:B------:R-:W-:Y:S02]  /*12890*/  HSET2.LE.AND R0, R0, R96, PT ;  /* 0x0000006000007233 */ /* 0x000fe40003803000 */
[--C-:B------:R-:W-:Y:S02]  /*128a0*/  SHF.R.U32.HI R31, RZ, 0x10, R14.reuse ;  /* 0x00000010ff1f7819 */ /* 0x100fe4000001160e */
[----:B------:R-:W-:Y:S02]  /*128b0*/  SHF.R.U32.HI R30, RZ, 0x18, R14 ;  /* 0x00000018ff1e7819 */ /* 0x000fe4000001160e */
[----:B------:R-:W-:Y:S02]  /*128c0*/  PRMT R14, R28, 0x5410, R20 ;  /* 0x000054101c0e7816 */ /* 0x000fe40000000014 */
[----:B------:R-:W-:-:S02]  /*128d0*/  LOP3.LUT R23, R23, 0xff, RZ, 0xc0, !PT ;  /* 0x000000ff17177812 */ /* 0x000fc400078ec0ff */
[--C-:B------:R-:W-:Y:S02]  /*128e0*/  HSET2.LE.AND R3, R3, R96.reuse, PT ;  /* 0x0000006003037233 */ /* 0x100fe40003803000 */
[----:B------:R-:W-:Y:S02]  /*128f0*/  HSET2.LE.AND R15, R14, R96, PT ;  /* 0x000000600e0f7233 */ /* 0x000fe40003803000 */
[----:B------:R-:W-:Y:S02]  /*12900*/  PRMT R23, R23, 0x5410, R21 ;  /* 0x0000541017177816 */ /* 0x000fe40000000015 */
[----:B------:R-:W-:Y:S02]  /*12910*/  LOP3.LUT R20, R235, R0, RZ, 0xc0, !PT ;  /* 0x00000000eb147212 */ /* 0x000fe400078ec0ff */
[----:B------:R-:W-:Y:S02]  /*12920*/  LOP3.LUT R21, R218, R3, RZ, 0xc0, !PT ;  /* 0x00000003da157212 */ /* 0x000fe400078ec0ff */
[----:B------:R-:W-:Y:S01]  /*12930*/  LOP3.LUT R0, R2, 0xffff, RZ, 0xc0, !PT ;  /* 0x0000ffff02007812 */ /* 0x000fe200078ec0ff */
[----:B------:R-:W-:Y:S01]  /*12940*/  IMAD.WIDE.U32 R12, R22, -0x2daee0ad, RZ ;  /* 0xd2511f53160c7825 */ /* 0x000fe200078e00ff */
[----:B------:R-:W-:Y:S01]  /*12950*/  SHF.R.U32.HI R3, RZ, 0x10, R2 ;  /* 0x00000010ff037819 */ /* 0x000fe20000011602 */
[----:B------:R-:W-:Y:S01]  /*12960*/  HMMA.16816.F32.BF16 R156, R16, R40, R84 ;  /* 0x00000028109c723c */ /* 0x000fe20000041854 */
[----:B------:R-:W-:-:S02]  /*12970*/  LOP3.LUT R22, R234, R15, RZ, 0xc0, !PT ;  /* 0x0000000fea167212 */ /* 0x000fc400078ec0ff */
[----:B------:R-:W-:-:S03]  /*12980*/  SHF.R.U32.HI R15, RZ, 0x8, R0 ;  /* 0x00000008ff0f7819 */ /* 0x000fc60000011600 */
[----:B------:R-:W-:Y:S01]  /*12990*/  HMMA.16816.F32.BF16 R64, R16, R42, R64 ;  /* 0x0000002a1040723c */ /* 0x000fe20000041840 */
[----:B------:R-:W-:-:S06]  /*129a0*/  LOP3.LUT R0, R3, 0xff, RZ, 0xc0, !PT ;  /* 0x000000ff03007812 */ /* 0x000fcc00078ec0ff */
[----:B------:R-:W-:Y:S02]  /*129b0*/  LOP3.LUT R16, R2, 0xff, RZ, 0xc0, !PT ;  /* 0x000000ff02107812 */ /* 0x000fe400078ec0ff */
[----:B------:R-:W-:Y:S02]  /*129c0*/  SHF.R.U32.HI R2, RZ, 0x18, R2 ;  /* 0x00000018ff027819 */ /* 0x000fe40000011602 */
[----:B------:R-:W-:Y:S02]  /*129d0*/  PRMT R3, R16, 0x5410, R15 ;  /* 0x0000541010037816 */ /* 0x000fe4000000000f */
[----:B------:R-:W-:Y:S02]  /*129e0*/  PRMT R2, R0, 0x5410, R2 ;  /* 0x0000541000027816 */ /* 0x000fe40000000002 */
[--C-:B------:R-:W-:Y:S02]  /*129f0*/  HSET2.LE.AND R23, R23, R96.reuse, PT ;  /* 0x0000006017177233 */ /* 0x100fe40003803000 */
[----:B------:R-:W-:-:S02]  /*12a00*/  HSET2.LE.AND R0, R3, R96, PT ;  /* 0x0000006003007233 */ /* 0x000fc40003803000 */
[----:B------:R-:W-:Y:S01]  /*12a10*/  HSET2.LE.AND R15, R2, R96, PT ;  /* 0x00000060020f7233 */ /* 0x000fe20003803000 */
[----:B------:R-:W-:Y:S01]  /*12a20*/  IMAD.WIDE.U32 R2, R44, -0x2daee0ad, RZ ;  /* 0xd2511f532c027825 */ /* 0x000fe200078e00ff */
[----:B------:R-:W-:Y:S02]  /*12a30*/  LOP3.LUT R23, R232, R23, RZ, 0xc0, !PT ;  /* 0x00000017e8177212 */ /* 0x000fe400078ec0ff */
[----:B------:R-:W-:Y:S02]  /*12a40*/  LOP3.LUT R19, R31, 0xff, RZ, 0xc0, !PT ;  /* 0x000000ff1f137812 */ /* 0x000fe400078ec0ff */
[----:B------:R-:W-:Y:S02]  /*12a50*/  LOP3.LUT R16, R150, R0, RZ, 0xc0, !PT ;  /* 0x0000000096107212 */ /* 0x000fe400078ec0ff */
[----:B------:R-:W-:Y:S01]  /*12a60*/  LOP3.LUT R0, R3, R231, R76, 0x96, !PT ;  /* 0x000000e703007212 */ /* 0x000fe200078e964c */
[----:B--2---:R-:W-:Y:S01]  /*12a70*/  HMMA.16816.F32.BF16 R152, R20, R24, R152 ;  /* 0x000000181498723c */ /* 0x004fe20000041898 */
[----:B------:R-:W-:-:S02]  /*12a80*/  SHF.R.U32.HI R18, RZ, 0x8, R29 ;  /* 0x00000008ff127819 */ /* 0x000fc4000001161d */
[----:B------:R-:W-:-:S03]  /*12a90*/  PRMT R19, R19, 0x5410, R30 ;  /* 0x0000541013137816 */ /* 0x000fc6000000001e */
[----:B------:R-:W-:Y:S01]  /*12aa0*/  HMMA.16816.F32.BF16 R60, R20, R26, R60 ;  /* 0x0000001a143c723c */ /* 0x000fe2000004183c */
[C---:B------:R-:W-:Y:S02]  /*12ab0*/  LOP3.LUT R28, R12.reuse, 0xffff, RZ, 0xc0, !PT ;  /* 0x0000ffff0c1c7812 */ /* 0x040fe400078ec0ff */
[----:B------:R-:W-:-:S03]  /*12ac0*/  LOP3.LUT R29, R12, 0xff, RZ, 0xc0, !PT ;  /* 0x000000ff0c1d7812 */ /* 0x000fc600078ec0ff */
[----:B------:R-:W-:Y:S01]  /*12ad0*/  HMMA.16816.F32.BF16 R56, R20, R32, R56 ;  /* 0x000000201438723c */ /* 0x000fe20000041838 */
[--C-:B------:R-:W-:Y:S02]  /*12ae0*/  SHF.R.U32.HI R30, RZ, 0x10, R12.reuse ;  /* 0x00000010ff1e7819 */ /* 0x100fe4000001160c */
[----:B------:R-:W-:-:S03]  /*12af0*/  SHF.R.U32.HI R31, RZ, 0x18, R12 ;  /* 0x00000018ff1f7819 */ /* 0x000fc6000001160c */
[----:B------:R-:W-:Y:S01]  /*12b00*/  HMMA.16816.F32.BF16 R52, R20, R34, R52 ;  /* 0x000000221434723c */ /* 0x000fe20000041834 */
[----:B------:R-:W-:Y:S02]  /*12b10*/  SHF.R.U32.HI R12, RZ, 0x10, R0 ;  /* 0x00000010ff0c7819 */ /* 0x000fe40000011600 */
[----:B------:R-:W-:-:S04]  /*12b20*/  LOP3.LUT R14, R13, R231, R90, 0x96, !PT ;  /* 0x000000e70d0e7212 */ /* 0x000fc800078e965a */
[----:B------:R-:W-:Y:S02]  /*12b30*/  LOP3.LUT R21, R2, 0xffff, RZ, 0xc0, !PT ;  /* 0x0000ffff02157812 */ /* 0x000fe400078ec0ff */
[C---:B------:R-:W-:Y:S02]  /*12b40*/  LOP3.LUT R3, R0.reuse, 0xffff, RZ, 0xc0, !PT ;  /* 0x0000ffff00037812 */ /* 0x040fe400078ec0ff */
[----:B------:R-:W-:Y:S02]  /*12b50*/  LOP3.LUT R17, R149, R15, RZ, 0xc0, !PT ;  /* 0x0000000f95117212 */ /* 0x000fe400078ec0ff */
[----:B------:R-:W-:Y:S02]  /*12b60*/  LOP3.LUT R15, R0, 0xff, RZ, 0xc0, !PT ;  /* 0x000000ff000f7812 */ /* 0x000fe400078ec0ff */
[----:B------:R-:W-:Y:S02]  /*12b70*/  SHF.R.U32.HI R13, RZ, 0x18, R0 ;  /* 0x00000018ff0d7819 */ /* 0x000fe40000011600 */
[----:B------:R-:W-:-:S02]  /*12b80*/  SHF.R.U32.HI R0, RZ, 0x8, R3 ;  /* 0x00000008ff007819 */ /* 0x000fc40000011603 */
[----:B------:R-:W-:Y:S02]  /*12b90*/  PRMT R18, R45, 0x5410, R18 ;  /* 0x000054102d127816 */ /* 0x000fe40000000012 */
[----:B------:R-:W-:Y:S02]  /*12ba0*/  LOP3.LUT R3, R12, 0xff, RZ, 0xc0, !PT ;  /* 0x000000ff0c037812 */ /* 0x000fe400078ec0ff */
[----:B------:R-:W-:Y:S02]  /*12bb0*/  LOP3.LUT R23, R2, 0xff, RZ, 0xc0, !PT ;  /* 0x000000ff02177812 */ /* 0x000fe400078ec0ff */
[--C-:B------:R-:W-:Y:S02]  /*12bc0*/  SHF.R.U32.HI R20, RZ, 0x10, R2.reuse ;  /* 0x00000010ff147819 */ /* 0x100fe40000011602 */
[----:B------:R-:W-:Y:S02]  /*12bd0*/  SHF.R.U32.HI R22, RZ, 0x18, R2 ;  /* 0x00000018ff167819 */ /* 0x000fe40000011602 */
[----:B------:R-:W-:-:S02]  /*12be0*/  PRMT R0, R15, 0x5410, R0 ;  /* 0x000054100f007816 */ /* 0x000fc40000000000 */
[----:B------:R-:W-:Y:S02]  /*12bf0*/  PRMT R2, R3, 0x5410, R13 ;  /* 0x0000541003027816 */ /* 0x000fe4000000000d */
[--C-:B------:R-:W-:Y:S02]  /*12c00*/  HSET2.LE.AND R18, R18, R96.reuse, PT ;  /* 0x0000006012127233 */ /* 0x100fe40003803000 */
[--C-:B------:R-:W-:Y:S02]  /*12c10*/  HSET2.LE.AND R19, R19, R96.reuse, PT ;  /* 0x0000006013137233 */ /* 0x100fe40003803000 */
[----:B------:R-:W-:Y:S02]  /*12c20*/  SHF.R.U32.HI R3, RZ, 0x8, R21 ;  /* 0x00000008ff037819 */ /* 0x000fe40000011615 */
[----:B------:R-:W-:Y:S02]  /*12c30*/  SHF.R.U32.HI R12, RZ, 0x8, R28 ;  /* 0x00000008ff0c7819 */ /* 0x000fe4000001161c */
[----:B------:R-:W-:-:S02]  /*12c40*/  HSET2.LE.AND R0, R0, R96, PT ;  /* 0x0000006000007233 */ /* 0x000fc40003803000 */
[----:B------:R-:W-:Y:S02]  /*12c50*/  PRMT R3, R23, 0x5410, R3 ;  /* 0x0000541017037816 */ /* 0x000fe40000000003 */
[----:B------:R-:W-:Y:S02]  /*12c60*/  LOP3.LUT R18, R151, R18, RZ, 0xc0, !PT ;  /* 0x0000001297127212 */ /* 0x000fe400078ec0ff */
[----:B------:R-:W-:Y:S02]  /*12c70*/  LOP3.LUT R19, R247, R19, RZ, 0xc0, !PT ;  /* 0x00000013f7137212 */ /* 0x000fe400078ec0ff */
[----:B------:R-:W-:Y:S02]  /*12c80*/  PRMT R21, R29, 0x5410, R12 ;  /* 0x000054101d157816 */ /* 0x000fe4000000000c */
[----:B------:R-:W-:Y:S02]  /*12c90*/  LOP3.LUT R12, R14, 0xffff, RZ, 0xc0, !PT ;  /* 0x0000ffff0e0c7812 */ /* 0x000fe400078ec0ff */
[----:B------:R-:W-:-:S02]  /*12ca0*/  LOP3.LUT R136, R238, R0, RZ, 0xc0, !PT ;  /* 0x00000000ee887212 */ /* 0x000fc400078ec0ff */
        /* <DEDUP_REMOVED lines=8> */
[----:B------:R-:W-:Y:S01]  /*12d30*/  PRMT R0, R20, 0x5410, R3 ;  /* 0x0000541014007816 */ /* 0x000fe20000000003 */
[----:B------:R2:W-:Y:S01]  /*12d40*/  STL.64 [R1+0x140], R192 ;  /* 0x000140c001007387 */ /* 0x0005e20000100a00 */
[--C-:B------:R-:W-:Y:S02]  /*12d50*/  HSET2.LE.AND R2, R2, R96.reuse, PT ;  /* 0x0000006002027233 */ /* 0x100fe40003803000 */
[----:B------:R-:W-:Y:S01]  /*12d60*/  PRMT R13, R13, 0x5410, R22 ;  /* 0x000054100d0d7816 */ /* 0x000fe20000000016 */
[----:B------:R3:W5:Y:S01]  /*12d70*/  LDL.LU R215, [R1+0x3ec] ;  /* 0x0003ec0001d77983 */ /* 0x0007620000300800 */
[----:B------:R-:W-:-:S03]  /*12d80*/  HSET2.LE.AND R0, R0, R96, PT ;  /* 0x0000006000007233 */ /* 0x000fc60003803000 */
[----:B------:R3:W5:Y:S01]  /*12d90*/  LDL.LU R198, [R1+0x3e8] ;  /* 0x0003e80001c67983 */ /* 0x0007620000300800 */
[----:B------:R-:W-:-:S03]  /*12da0*/  SHF.R.U32.HI R15, RZ, 0x10, R14 ;  /* 0x00000010ff0f7819 */ /* 0x000fc6000001160e */
[----:B------:R3:W5:Y:S01]  /*12db0*/  LDL.LU.64 R196, [R1+0x3e0] ;  /* 0x0003e00001c47983 */ /* 0x0007620000300a00 */
[----:B------:R-:W-:-:S03]  /*12dc0*/  LOP3.LUT R137, R236, R2, RZ, 0xc0, !PT ;  /* 0x00000002ec897212 */ /* 0x000fc600078ec0ff */
[----:B------:R3:W5:Y:S01]  /*12dd0*/  LDL.LU.64 R194, [R1+0x3d8] ;  /* 0x0003d80001c27983 */ /* 0x0007620000300a00 */
[----:B------:R-:W-:Y:S02]  /*12de0*/  HSET2.LE.AND R2, R13, R96, PT ;  /* 0x000000600d027233 */ /* 0x000fe40003803000 */
[----:B------:R-:W-:Y:S02]  /*12df0*/  LOP3.LUT R144, R244, R0, RZ, 0xc0, !PT ;  /* 0x00000000f4907212 */ /* 0x000fe400078ec0ff */
[----:B------:R-:W-:Y:S02]  /*12e00*/  SHF.R.U32.HI R14, RZ, 0x18, R14 ;  /* 0x00000018ff0e7819 */ /* 0x000fe4000001160e */
[----:B------:R-:W-:Y:S01]  /*12e10*/  LOP3.LUT R12, R15, 0xff, RZ, 0xc0, !PT ;  /* 0x000000ff0f0c7812 */ /* 0x000fe200078ec0ff */
[----:B--2---:R3:W5:Y:S01]  /*12e20*/  LDL.LU.64 R192, [R1+0x3d0] ;  /* 0x0003d00001c07983 */ /* 0x0047620000300a00 */
[----:B------:R-:W-:-:S03]  /*12e30*/  IADD3 R0, P0, R4, -0x100, RZ ;  /* 0xffffff0004007810 */ /* 0x000fc60007f1e0ff */
[----:B------:R3:W5:Y:S04]  /*12e40*/  LDL.LU R191, [R1+0x3cc] ;  /* 0x0003cc0001bf7983 */ /* 0x0007680000300800 */
[----:B------:R3:W5:Y:S01]  /*12e50*/  LDL.LU R190, [R1+0x3c8] ;  /* 0x0003c80001be7983 */ /* 0x0007620000300800 */
[----:B------:R-:W-:Y:S03]  /*12e60*/  HMMA.16816.F32.BF16 R156, R16, R32, R156 ;  /* 0x00000020109c723c */ /* 0x000fe6000004189c */
[----:B------:R3:W5:Y:S01]  /*12e70*/  LDL.LU R189, [R1+0x3c4] ;  /* 0x0003c40001bd7983 */ /* 0x0007620000300800 */
[----:B------:R-:W-:-:S03]  /*12e80*/  LOP3.LUT R139, R237, R2, RZ, 0xc0, !PT ;  /* 0x00000002ed8b7212 */ /* 0x000fc600078ec0ff */
[----:B------:R3:W5:Y:S01]  /*12e90*/  LDL.LU R173, [R1+0x3c0] ;  /* 0x0003c00001ad7983 */ /* 0x0007620000300800 */
[----:B------:R-:W-:Y:S01]  /*12ea0*/  HMMA.16816.F32.BF16 R16, R16, R34, R64 ;  /* 0x000000221010723c */ /* 0x000fe20000041840 */
[----:B------:R-:W-:Y:S02]  /*12eb0*/  PRMT R2, R12, 0x5410, R14 ;  /* 0x000054100c027816 */ /* 0x000fe4000000000e */
        /* <DEDUP_REMOVED lines=27> */
[----:B------:R-:W-:Y:S01]  /*13070*/  IMAD.MOV.U32 R126, RZ, RZ, R241 ;  /* 0x000000ffff7e7224 */ /* 0x000fe200078e00f1 */
[----:B-----5:R-:W-:Y:S01]  /*13080*/  ISETP.GE.AND P0, PT, R172, R173, PT ;  /* 0x000000adac00720c */ /* 0x020fe20003f06270 */
[----:B------:R-:W-:-:S04]  /*13090*/  DEPBAR.LE SB0, 0x0 ;  /* 0x000080000000791a */ /* 0x000fc80000000000 */
[----:B------:R-:W3:Y:S04]  /*130a0*/  LDL.64 R246, [R1+0x378] ;  /* 0x0003780001f67983 */ /* 0x000ee80000100a00 */
[----:B------:R-:W3:Y:S04]  /*130b0*/  LDL.LU R241, [R1+0x230] ;  /* 0x0002300001f17983 */ /* 0x000ee80000300800 */
[----:B------:R-:W4:Y:S04]  /*130c0*/  LDL.64 R244, [R1+0xe8] ;  /* 0x0000e80001f47983 */ /* 0x000f280000100a00 */
[----:B------:R-:W4:Y:S01]  /*130d0*/  LDL.64 R242, [R1+0xf8] ;  /* 0x0000f80001f27983 */ /* 0x000f220000100a00 */
[----:B------:R-:W-:Y:S01]  /*130e0*/  VIADD R123, R126, 0xfffffffe ;  /* 0xfffffffe7e7b7836 */ /* 0x000fe20000000000 */
[----:B------:R-:W-:Y:S05]  /*130f0*/  WARPSYNC.ALL ;  /* 0x0000000000007948 */ /* 0x000fea0003800000 */
[----:B------:R-:W-:Y:S01]  /*13100*/  SHF.R.S32.HI R0, RZ, 0x1f, R123 ;  /* 0x0000001fff007819 */ /* 0x000fe2000001147b */
[----:B------:R-:W-:Y:S06]  /*13110*/  BAR.SYNC.DEFER_BLOCKING 0x0 ;  /* 0x0000000000007b1d */ /* 0x000fec0000010000 */
[----:B------:R-:W-:Y:S04]  /*13120*/  @P0 STS [R215+0x4000], RZ ;  /* 0x004000ffd7000388 */ /* 0x000fe80000000800 */
[----:B------:R-:W-:Y:S04]  /*13130*/  @P0 STS [R215+0x4004], RZ ;  /* 0x004004ffd7000388 */ /* 0x000fe80000000800 */
[----:B------:R-:W-:Y:S01]  /*13140*/  @P0 STS.64 [R215+0x4008], RZ ;  /* 0x004008ffd7000388 */ /* 0x000fe20000000a00 */
[----:B------:R-:W-:-:S02]  /*13150*/  IMAD.SHL.U32 R248, R248, 0x2, RZ ;  /* 0x00000002f8f87824 */ /* 0x000fc400078e00ff */
[----:B--2---:R-:W-:Y:S02]  /*13160*/  IMAD R12, R109, R123, RZ ;  /* 0x0000007b6d0c7224 */ /* 0x004fe400078e02ff */
[----:B---3--:R-:W-:-:S04]  /*13170*/  IMAD.WIDE.U32 R2, R123, R241, R246 ;  /* 0x000000f17b027225 */ /* 0x008fc800078e00f6 */
[----:B------:R-:W-:Y:S01]  /*13180*/  IMAD R13, R0, R241, R12 ;  /* 0x000000f1000d7224 */ /* 0x000fe200078e020c */
[----:B----4-:R-:W-:-:S03]  /*13190*/  @!P0 LEA R0, P4, R244, R2, 0x5 ;  /* 0x00000002f4008211 */ /* 0x010fc600078828ff */
[----:B------:R-:W-:Y:S01]  /*131a0*/  IMAD.IADD R3, R3, 0x1, R13 ;  /* 0x0000000103037824 */ /* 0x000fe200078e020d */
[----:B------:R-:W-:Y:S02]  /*131b0*/  @!P0 LEA R12, P2, R244, R2, 0x6 ;  /* 0x00000002f40c8211 */ /* 0x000fe400078430ff */
[-C--:B------:R-:W-:Y:S02]  /*131c0*/  @!P0 LEA R18, P5, R2, R242.reuse, 0x1 ;  /* 0x000000f202128211 */ /* 0x080fe400078a08ff */
[----:B------:R-:W-:Y:S02]  /*131d0*/  @!P0 LEA R16, P3, R0, R242, 0x1 ;  /* 0x000000f200108211 */ /* 0x000fe400078608ff */
[CCC-:B------:R-:W-:Y:S02]  /*131e0*/  @!P0 LEA.HI.X R13, R244.reuse, R3.reuse, R245.reuse, 0x5, P4 ;  /* 0x00000003f40d8211 */ /* 0x1c0fe400020f2cf5 */
[----:B------:R-:W-:Y:S02]  /*131f0*/  @!P0 LEA.HI.X R15, R244, R3, R245, 0x6, P2 ;  /* 0x00000003f40f8211 */ /* 0x000fe400010f34f5 */
[-CC-:B------:R-:W-:Y:S01]  /*13200*/  @!P0 LEA.HI.X R19, R2, R243.reuse, R3.reuse, 0x1, P5 ;  /* 0x000000f302138211 */ /* 0x180fe200028f0c03 */
[----:B------:R-:W-:Y:S01]  /*13210*/  @!P0 IMAD.WIDE.U32 R2, R244, 0x60, R2 ;  /* 0x00000060f4028825 */ /* 0x000fe200078e0002 */
[----:B------:R-:W-:-:S02]  /*13220*/  @!P0 LEA.HI.X R17, R0, R243, R13, 0x1, P3 ;  /* 0x000000f300118211 */ /* 0x000fc400018f0c0d */
        /* <DEDUP_REMOVED lines=25> */
[----:B------:R-:W-:Y:S04]  /*133c0*/  LDSM.16.M88.4 R32, [R170+0x2000] ;  /* 0x00200000aa20783b */ /* 0x000fe80000000200 */
[----:B------:R-:W2:Y:S04]  /*133d0*/  LDSM.16.M88.4 R20, [R189+0x1000] ;  /* 0x00100000bd14783b */ /* 0x000ea80000000200 */
[----:B------:R-:W-:Y:S04]  /*133e0*/  LDSM.16.M88.4 R48, [R191] ;  /* 0x00000000bf30783b */ /* 0x000fe80000000200 */
[----:B------:R-:W-:Y:S04]  /*133f0*/  LDSM.16.M88.4 R24, [R189] ;  /* 0x00000000bd18783b */ /* 0x000fe80000000200 */
[----:B------:R-:W-:Y:S04]  /*13400*/  LDSM.16.M88.4 R28, [R170+0x2800] ;  /* 0x00280000aa1c783b */ /* 0x000fe80000000200 */
[----:B------:R-:W-:Y:S04]  /*13410*/  LDSM.16.M88.4 R40, [R170+0x2400] ;  /* 0x00240000aa28783b */ /* 0x000fe80000000200 */
[----:B-1----:R-:W1:Y:S04]  /*13420*/  LDSM.16.M88.4 R12, [R190+0x1000] ;  /* 0x00100000be0c783b */ /* 0x002e680000000200 */
[----:B------:R-:W3:Y:S04]  /*13430*/  LDSM.16.M88.4 R64, [R170+0x2c00] ;  /* 0x002c0000aa40783b */ /* 0x000ee80000000200 */
[----:B------:R-:W4:Y:S04]  /*13440*/  LDSM.16.M88.4 R16, [R190] ;  /* 0x00000000be10783b */ /* 0x000f280000000200 */
[----:B------:R-:W-:Y:S04]  /*13450*/  LDSM.16.M88.4 R56, [R198] ;  /* 0x00000000c638783b */ /* 0x000fe80000000200 */
[----:B------:R-:W-:Y:S01]  /*13460*/  LDSM.16.M88.4 R60, [R196] ;  /* 0x00000000c43c783b */ /* 0x000fe20000000200 */
[----:B--2---:R-:W-:Y:S03]  /*13470*/  HMMA.16816.F32.BF16 R52, R20, R32, RZ ;  /* 0x000000201434723c */ /* 0x004fe600000418ff */
[----:B------:R-:W-:Y:S01]  /*13480*/  LDSM.16.M88.4 R116, [R170+0x3800] ;  /* 0x00380000aa74783b */ /* 0x000fe20000000200 */
[----:B------:R-:W-:-:S03]  /*13490*/  LOP3.LUT R248, R248, 0x6, RZ, 0xc0, !PT ;  /* 0x00000006f8f87812 */ /* 0x000fc600078ec0ff */
[----:B------:R-:W-:Y:S01]  /*134a0*/  STL [R1+0xa0], R123 ;  /* 0x0000a07b01007387 */ /* 0x000fe20000100800 */
[----:B------:R-:W-:Y:S03]  /*134b0*/  HMMA.16816.F32.BF16 R104, R20, R34, RZ ;  /* 0x000000221468723c */ /* 0x000fe600000418ff */
[----:B------:R-:W0:-:S13]  /*134c0*/  LDGDEPBAR ;  /* 0x00000000000079af */ /* 0x000e1a0000000000 */
[----:B-1----:R-:W-:Y:S01]  /*134d0*/  HMMA.16816.F32.BF16 R112, R12, R48, R52 ;  /* 0x000000300c70723c */ /* 0x002fe20000041834 */
[----:B------:R-:W1:Y:S05]  /*134e0*/  LDSM.16.M88.4 R52, [R197] ;  /* 0x00000000c534783b */ /* 0x000e6a0000000200 */
[C---:B------:R-:W-:Y:S06]  /*134f0*/  HMMA.16816.F32.BF16 R44, R24.reuse, R32, RZ ;  /* 0x00000020182c723c */ /* 0x040fec00000418ff */
[C---:B------:R-:W-:Y:S06]  /*13500*/  HMMA.16816.F32.BF16 R100, R24.reuse, R34, RZ ;  /* 0x000000221864723c */ /* 0x040fec00000418ff */
[-C--:B------:R-:W-:Y:S06]  /*13510*/  HMMA.16816.F32.BF16 R76, R24, R28.reuse, RZ ;  /* 0x0000001c184c723c */ /* 0x080fec00000418ff */
[C---:B------:R-:W-:Y:S06]  /*13520*/  HMMA.16816.F32.BF16 R68, R20.reuse, R28, RZ ;  /* 0x0000001c1444723c */ /* 0x040fec00000418ff */
[----:B------:R-:W-:Y:S06]  /*13530*/  HMMA.16816.F32.BF16 R32, R20, R30, RZ ;  /* 0x0000001e1420723c */ /* 0x000fec00000418ff */
[-C--:B------:R-:W-:Y:S06]  /*13540*/  HMMA.16816.F32.BF16 R96, R24, R40.reuse, RZ ;  /* 0x000000281860723c */ /* 0x080fec00000418ff */
[C---:B------:R-:W-:Y:S06]  /*13550*/  HMMA.16816.F32.BF16 R92, R20.reuse, R40, RZ ;  /* 0x00000028145c723c */ /* 0x040fec00000418ff */
[-C--:B------:R-:W-:Y:S06]  /*13560*/  HMMA.16816.F32.BF16 R88, R20, R42.reuse, RZ ;  /* 0x0000002a1458723c */ /* 0x080fec00000418ff */
[C---:B------:R-:W-:Y:S01]  /*13570*/  HMMA.16816.F32.BF16 R80, R24.reuse, R42, RZ ;  /* 0x0000002a1850723c */ /* 0x040fe200000418ff */
[----:B------:R-:W2:Y:S05]  /*13580*/  LDSM.16.M88.4 R40, [R170+0x3400] ;  /* 0x00340000aa28783b */ /* 0x000eaa0000000200 */
[----:B------:R-:W-:Y:S06]  /*13590*/  HMMA.16816.F32.BF16 R28, R24, R30, RZ ;  /* 0x0000001e181c723c */ /* 0x000fec00000418ff */
[----:B---3--:R-:W-:Y:S06]  /*135a0*/  HMMA.16816.F32.BF16 R84, R20, R64, RZ ;  /* 0x000000401454723c */ /* 0x008fec00000418ff */
[C---:B----4-:R-:W-:Y:S01]  /*135b0*/  HMMA.16816.F32.BF16 R108, R16.reuse, R48, R44 ;  /* 0x00000030106c723c */ /* 0x050fe2000004182c */
[----:B------:R-:W-:Y:S11]  /*135c0*/  LDSM.16.M88.4 R44, [R170+0x3000] ;  /* 0x00300000aa2c783b */ /* 0x000ff60000000200 */
[----:B-1----:R-:W-:Y:S01]  /*135d0*/  HMMA.16816.F32.BF16 R216, R16, R54, R28 ;  /* 0x0000003610d8723c */ /* 0x002fe2000004181c */
[----:B------:R-:W1:Y:S05]  /*135e0*/  LDSM.16.M88.4 R28, [R194] ;  /* 0x00000000c21c783b */ /* 0x000e6a0000000200 */
[C---:B------:R-:W-:Y:S06]  /*135f0*/  HMMA.16816.F32.BF16 R132, R12.reuse, R58, R88 ;  /* 0x0000003a0c84723c */ /* 0x040fec0000041858 */
[----:B------:R-:W-:Y:S06]  /*13600*/  HMMA.16816.F32.BF16 R244, R12, R60, R84 ;  /* 0x0000003c0cf4723c */ /* 0x000fec0000041854 */
[----:B------:R-:W-:Y:S06]  /*13610*/  HMMA.16816.F32.BF16 R72, R24, R64, RZ ;  /* 0x000000401848723c */ /* 0x000fec00000418ff */
[-C--:B------:R-:W-:Y:S06]  /*13620*/  HMMA.16816.F32.BF16 R180, R16, R52.reuse, R76 ;  /* 0x0000003410b4723c */ /* 0x080fec000004184c */
[C---:B------:R-:W-:Y:S06]  /*13630*/  HMMA.16816.F32.BF16 R184, R12.reuse, R52, R68 ;  /* 0x000000340cb8723c */ /* 0x040fec0000041844 */
[----:B------:R-:W-:Y:S01]  /*13640*/  HMMA.16816.F32.BF16 R236, R12, R54, R32 ;  /* 0x000000360cec723c */ /* 0x000fe20000041820 */
[----:B------:R-:W-:Y:S05]  /*13650*/  LDSM.16.M88.4 R32, [R195] ;  /* 0x00000000c320783b */ /* 0x000fea0000000200 */
[-C--:B------:R-:W-:Y:S06]  /*13660*/  HMMA.16816.F32.BF16 R88, R20, R66.reuse, RZ ;  /* 0x000000421458723c */ /* 0x080fec00000418ff */
[----:B------:R-:W-:Y:S06]  /*13670*/  HMMA.16816.F32.BF16 R84, R24, R66, RZ ;  /* 0x000000421854723c */ /* 0x000fec00000418ff */
[----:B--2---:R-:W-:Y:S06]  /*13680*/  HMMA.16816.F32.BF16 R52, R20, R42, RZ ;  /* 0x0000002a1434723c */ /* 0x004fec00000418ff */
[----:B------:R-:W-:Y:S01]  /*13690*/  HMMA.16816.F32.BF16 R124, R12, R56, R92 ;  /* 0x000000380c7c723c */ /* 0x000fe2000004185c */
[----:B------:R-:W2:Y:S05]  /*136a0*/  LDSM.16.M88.4 R92, [R193] ;  /* 0x00000000c15c783b */ /* 0x000eaa0000000200 */
[----:B------:R-:W-:Y:S06]  /*136b0*/  HMMA.16816.F32.BF16 R240, R16, R60, R72 ;  /* 0x0000003c10f0723c */ /* 0x000fec0000041848 */
[-C--:B------:R-:W-:Y:S06]  /*136c0*/  HMMA.16816.F32.BF16 R88, R12, R62.reuse, R88 ;  /* 0x0000003e0c58723c */ /* 0x080fec0000041858 */
[----:B------:R-:W-:Y:S06]  /*136d0*/  HMMA.16816.F32.BF16 R84, R16, R62, R84 ;  /* 0x0000003e1054723c */ /* 0x000fec0000041854 */
[-C--:B------:R-:W-:Y:S06]  /*136e0*/  HMMA.16816.F32.BF16 R104, R12, R50.reuse, R104 ;  /* 0x000000320c68723c */ /* 0x080fec0000041868 */
[C---:B------:R-:W-:Y:S06]  /*136f0*/  HMMA.16816.F32.BF16 R100, R16.reuse, R50, R100 ;  /* 0x000000321064723c */ /* 0x040fec0000041864 */
[C---:B------:R-:W-:Y:S06]  /*13700*/  HMMA.16816.F32.BF16 R96, R16.reuse, R56, R96 ;  /* 0x000000381060723c */ /* 0x040fec0000041860 */
[----:B------:R-:W-:Y:S06]  /*13710*/  HMMA.16816.F32.BF16 R128, R16, R58, R80 ;  /* 0x0000003a1080723c */ /* 0x000fec0000041850 */
[----:B-1----:R-:W-:Y:S06]  /*13720*/  HMMA.16816.F32.BF16 R60, R12, R30, R52 ;  /* 0x0000001e0c3c723c */ /* 0x002fec0000041834 */
[-C--:B------:R-:W-:Y:S06]  /*13730*/  HMMA.16816.F32.BF16 R80, R24, R44.reuse, RZ ;  /* 0x0000002c1850723c */ /* 0x080fec00000418ff */
[C---:B------:R-:W-:Y:S06]  /*13740*/  HMMA.16816.F32.BF16 R76, R20.reuse, R44, RZ ;  /* 0x0000002c144c723c */ /* 0x040fec00000418ff */
[-C--:B------:R-:W-:Y:S06]  /*13750*/  HMMA.16816.F32.BF16 R72, R20, R46.reuse, RZ ;  /* 0x0000002e1448723c */ /* 0x080fec00000418ff */
[C---:B------:R-:W-:Y:S06]  /*13760*/  HMMA.16816.F32.BF16 R68, R24.reuse, R46, RZ ;  /* 0x0000002e1844723c */ /* 0x040fec00000418ff */
[-C--:B------:R-:W-:Y:S06]  /*13770*/  HMMA.16816.F32.BF16 R64, R24, R40.reuse, RZ ;  /* 0x000000281840723c */ /* 0x080fec00000418ff */
[----:B------:R-:W-:Y:S06]  /*13780*/  HMMA.16816.F32.BF16 R56, R20, R40, RZ ;  /* 0x000000281438723c */ /* 0x000fec00000418ff */
[C---:B------:R-:W-:Y:S06]  /*13790*/  HMMA.16816.F32.BF16 R48, R24.reuse, R42, RZ ;  /* 0x0000002a1830723c */ /* 0x040fec00000418ff */
[----:B------:R-:W-:Y:S01]  /*137a0*/  HMMA.16816.F32.BF16 R44, R24, R116, RZ ;  /* 0x00000074182c723c */ /* 0x000fe200000418ff */
[----:B------:R-:W-:-:S02]  /*137b0*/  IMAD.MOV.U32 R55, RZ, RZ, R62 ;  /* 0x000000ffff377224 */ /* 0x000fc400078e003e */
[----:B------:R-:W-:Y:S02]  /*137c0*/  IMAD.MOV.U32 R53, RZ, RZ, R61 ;  /* 0x000000ffff357224 */ /* 0x000fe400078e003d */
[----:B------:R-:W-:Y:S01]  /*137d0*/  IMAD.MOV.U32 R52, RZ, RZ, R63 ;  /* 0x000000ffff347224 */ /* 0x000fe200078e003f */
[----:B------:R-:W-:Y:S06]  /*137e0*/  HMMA.16816.F32.BF16 R40, R20, R116, RZ ;  /* 0x000000741428723c */ /* 0x000fec00000418ff */
[----:B------:R-:W-:Y:S01]  /*137f0*/  HMMA.16816.F32.BF16 R64, R16, R28, R64 ;  /* 0x0000001c1040723c */ /* 0x000fe20000041840 */
[----:B------:R-:W-:-:S05]  /*13800*/  IMAD.MOV.U32 R116, RZ, RZ, R60 ;  /* 0x000000ffff747224 */ /* 0x000fca00078e003c */
[----:B------:R-:W-:Y:S06]  /*13810*/  HMMA.16816.F32.BF16 R56, R12, R28, R56 ;  /* 0x0000001c0c38723c */ /* 0x000fec0000041838 */
[C---:B------:R-:W-:Y:S06]  /*13820*/  HMMA.16816.F32.BF16 R60, R16.reuse, R30, R48 ;  /* 0x0000001e103c723c */ /* 0x040fec0000041830 */
[----:B--2---:R-:W-:Y:S01]  /*13830*/  HMMA.16816.F32.BF16 R28, R16, R92, R44 ;  /* 0x0000005c101c723c */ /* 0x004fe2000004182c */
[----:B------:R-:W-:-:S04]  /*13840*/  IMAD.MOV.U32 R51, RZ, RZ, R123 ;  /* 0x000000ffff337224 */ /* 0x000fc800078e007b */
[----:B------:R-:W-:-:S15]  /*13850*/  IMAD R0, R51, 0x80, R248 ;  /* 0x0000008033007824 */ /* 0x000fde00078e02f8 */
[----:B------:R-:W-:-:S04]  /*13860*/  NOP ;  /* 0x0000000000007918 */ /* 0x000fc80000000000 */
[----:B------:R-:W-:Y:S02]  /*13870*/  IMAD.MOV.U32 R117, RZ, RZ, R31 ;  /* 0x000000ffff757224 */ /* 0x000fe400078e001f */
[----:B------:R-:W-:Y:S02]  /*13880*/  IMAD.MOV.U32 R50, RZ, RZ, R28 ;  /* 0x000000ffff327224 */ /* 0x000fe400078e001c */
[----:B------:R-:W-:Y:S02]  /*13890*/  IMAD.MOV.U32 R49, RZ, RZ, R29 ;  /* 0x000000ffff317224 */ /* 0x000fe400078e001d */
[----:B------:R-:W-:Y:S02]  /*138a0*/  IMAD.MOV.U32 R54, RZ, RZ, R30 ;  /* 0x000000ffff367224 */ /* 0x000fe400078e001e */
[----:B------:R-:W-:Y:S01]  /*138b0*/  HMMA.16816.F32.BF16 R28, R12, R92, R40 ;  /* 0x0000005c0c1c723c */ /* 0x000fe20000041828 */
[--C-:B------:R-:W-:Y:S02]  /*138c0*/  IMAD.IADD R3, R207, 0x1, -R0.reuse ;  /* 0x00000001cf037824 */ /* 0x100fe400078e0a00 */
[----:B------:R-:W-:-:S03]  /*138d0*/  IMAD.IADD R2, R209, 0x1, -R0 ;  /* 0x00000001d1027824 */ /* 0x000fc600078e0a00 */
[-C--:B------:R-:W-:Y:S06]  /*138e0*/  HMMA.16816.F32.BF16 R72, R12, R34.reuse, R72 ;  /* 0x000000220c48723c */ /* 0x080fec0000041848 */
[----:B------:R-:W-:-:S12]  /*138f0*/  HMMA.16816.F32.BF16 R68, R16, R34, R68 ;  /* 0x000000221044723c */ /* 0x000fd80000041844 */
[----:B------:R-:W-:Y:S02]  /*13900*/  IMAD.MOV.U32 R47, RZ, RZ, R29 ;  /* 0x000000ffff2f7224 */ /* 0x000fe400078e001d */
[----:B------:R-:W-:Y:S01]  /*13910*/  IMAD.MOV.U32 R45, RZ, RZ, R28 ;  /* 0x000000ffff2d7224 */ /* 0x000fe200078e001c */
[----:B------:R-:W-:Y:S01]  /*13920*/  IABS R28, R3 ;  /* 0x00000003001c7213 */ /* 0x000fe20000000000 */
[----:B------:R-:W-:Y:S01]  /*13930*/  IMAD.IADD R29, R208, 0x1, -R0 ;  /* 0x00000001d01d7824 */ /* 0x000fe200078e0a00 */
[----:B------:R-:W-:-:S04]  /*13940*/  IABS R3, R2 ;  /* 0x0000000200037213 */ /* 0x000fc80000000000 */
[----:B------:R-:W-:Y:S02]  /*13950*/  IABS R2, R29 ;  /* 0x0000001d00027213 */ /* 0x000fe40000000000 */
[----:B------:R-:W-:Y:S02]  /*13960*/  I2FP.F32.S32 R3, R3 ;  /* 0x0000000300037245 */ /* 0x000fe40000201400 */
[----:B------:R-:W-:Y:S01]  /*13970*/  I2FP.F32.S32 R2, R2 ;  /* 0x0000000200027245 */ /* 0x000fe20000201400 */
[----:B------:R-:W-:Y:S02]  /*13980*/  HMMA.16816.F32.BF16 R80, R16, R32, R80 ;  /* 0x000000201050723c */ /* 0x000fe40000041850 */
[----:B------:R-:W-:Y:S01]  /*13990*/  FFMA.FTZ R34, R3, -R200, R110 ;  /* 0x800000c803227223 */ /* 0x000fe2000001006e */
[----:B------:R-:W-:-:S03]  /*139a0*/  VIADD R3, R0, 0x1 ;  /* 0x0000000100037836 */ /* 0x000fc60000000000 */
[----:B------:R-:W-:Y:S01]  /*139b0*/  HMMA.16816.F32.BF16 R76, R12, R32, R76 ;  /* 0x000000200c4c723c */ /* 0x000fe2000004184c */
[----:B------:R-:W-:-:S06]  /*139c0*/  IMAD.IADD R29, R209, 0x1, -R3 ;  /* 0x00000001d11d7824 */ /* 0x000fcc00078e0a03 */
[----:B------:R-:W-:Y:S01]  /*139d0*/  FFMA.FTZ R33, R2, -R200, R112 ;  /* 0x800000c802217223 */ /* 0x000fe20000010070 */
[----:B------:R-:W-:Y:S01]  /*139e0*/  IMAD.IADD R2, R210, 0x1, -R0 ;  /* 0x00000001d2027824 */ /* 0x000fe200078e0a00 */
[----:B------:R-:W-:Y:S02]  /*139f0*/  I2FP.F32.S32 R28, R28 ;  /* 0x0000001c001c7245 */ /* 0x000fe40000201400 */
[----:B------:R-:W-:Y:S02]  /*13a00*/  IABS R29, R29 ;  /* 0x0000001d001d7213 */ /* 0x000fe40000000000 */
[----:B------:R-:W-:Y:S01]  /*13a10*/  IABS R2, R2 ;  /* 0x0000000200027213 */ /* 0x000fe20000000000 */
[----:B------:R-:W-:Y:S02]  /*13a20*/  IMAD.MOV.U32 R48, RZ, RZ, R30 ;  /* 0x000000ffff307224 */ /* 0x000fe400078e001e */
[----:B------:R-:W-:Y:S01]  /*13a30*/  FFMA.FTZ R42, R28, -R200, R108 ;  /* 0x800000c81c2a7223 */ /* 0x000fe2000001006c */
[----:B------:R-:W-:-:S02]  /*13a40*/  IMAD.IADD R28, R207, 0x1, -R3 ;  /* 0x00000001cf1c7824 */ /* 0x000fc400078e0a03 */
[----:B------:R-:W-:Y:S02]  /*13a50*/  IMAD.MOV.U32 R30, RZ, RZ, R2 ;  /* 0x000000ffff1e7224 */ /* 0x000fe400078e0002 */
[----:B------:R-:W-:Y:S01]  /*13a60*/  IMAD.MOV.U32 R2, RZ, RZ, R29 ;  /* 0x000000ffff027224 */ /* 0x000fe200078e001d */
[----:B------:R-:W-:Y:S02]  /*13a70*/  IABS R28, R28 ;  /* 0x0000001c001c7213 */ /* 0x000fe40000000000 */
[----:B------:R-:W-:Y:S02]  /*13a80*/  I2FP.F32.S32 R30, R30 ;  /* 0x0000001e001e7245 */ /* 0x000fe40000201400 */
[----:B------:R-:W-:Y:S02]  /*13a90*/  I2FP.F32.S32 R2, R2 ;  /* 0x0000000200027245 */ /* 0x000fe40000201400 */
[----:B------:R-:W-:Y:S01]  /*13aa0*/  I2FP.F32.S32 R28, R28 ;  /* 0x0000001c001c7245 */ /* 0x000fe20000201400 */
[----:B------:R-:W-:Y:S01]  /*13ab0*/  FFMA.FTZ R32, R30, -R200, R114 ;  /* 0x800000c81e207223 */ /* 0x000fe20000010072 */
[C---:B------:R-:W-:Y:S01]  /*13ac0*/  ISETP.GE.AND P6, PT, R3.reuse, R206, PT ;  /* 0x000000ce0300720c */ /* 0x040fe20003fc6270 */
[----:B------:R-:W-:Y:S01]  /*13ad0*/  FFMA.FTZ R30, R2, -R200, R111 ;  /* 0x800000c8021e7223 */ /* 0x000fe2000001006f */
[----:B------:R-:W-:-:S02]  /*13ae0*/  ISETP.GE.AND P5, PT, R3, R205, PT ;  /* 0x000000cd0300720c */ /* 0x000fc40003fa6270 */
[C---:B------:R-:W-:Y:S02]  /*13af0*/  ISETP.GE.AND P4, PT, R3.reuse, R204, PT ;  /* 0x000000cc0300720c */ /* 0x040fe40003f86270 */
[C---:B------:R-:W-:Y:S01]  /*13b00*/  ISETP.GE.AND P2, PT, R3.reuse, R203, PT ;  /* 0x000000cb0300720c */ /* 0x040fe20003f46270 */
[----:B------:R-:W-:Y:S02]  /*13b10*/  VIADD R2, R0, 0x8 ;  /* 0x0000000800027836 */ /* 0x000fe40000000000 */
[----:B------:R-:W-:Y:S01]  /*13b20*/  IMAD.IADD R29, R208, 0x1, -R3 ;  /* 0x00000001d01d7824 */ /* 0x000fe200078e0a03 */
[C---:B------:R-:W-:Y:S01]  /*13b30*/  ISETP.GE.OR P6, PT, R3.reuse, R214, !P6 ;  /* 0x000000d60300720c */ /* 0x040fe200077c6670 */
[----:B------:R-:W-:Y:S01]  /*13b40*/  IMAD.MOV.U32 R46, RZ, RZ, R31 ;  /* 0x000000ffff2e7224 */ /* 0x000fe200078e001f */
[C---:B------:R-:W-:Y:S01]  /*13b50*/  ISETP.GE.OR P5, PT, R3.reuse, R213, !P5 ;  /* 0x000000d50300720c */ /* 0x040fe20006fa6670 */
[----:B------:R-:W-:Y:S01]  /*13b60*/  FFMA.FTZ R31, R28, -R200, R109 ;  /* 0x800000c81c1f7223 */ /* 0x000fe2000001006d */
[----:B------:R-:W-:-:S02]  /*13b70*/  ISETP.GE.OR P4, PT, R3, R212, !P4 ;  /* 0x000000d40300720c */ /* 0x000fc40006786670 */
[----:B------:R-:W-:Y:S01]  /*13b80*/  ISETP.GE.OR P2, PT, R3, R211, !P2 ;  /* 0x000000d30300720c */ /* 0x000fe20005746670 */
[----:B------:R-:W-:Y:S01]  /*13b90*/  IMAD.IADD R3, R210, 0x1, -R3 ;  /* 0x00000001d2037824 */ /* 0x000fe200078e0a03 */
[----:B------:R-:W-:Y:S01]  /*13ba0*/  IABS R35, R29 ;  /* 0x0000001d00237213 */ /* 0x000fe20000000000 */
[----:B------:R-:W-:-:S03]  /*13bb0*/  IMAD.IADD R28, R207, 0x1, -R2 ;  /* 0x00000001cf1c7824 */ /* 0x000fc600078e0a02 */
[----:B------:R-:W-:Y:S02]  /*13bc0*/  IABS R29, R3 ;  /* 0x00000003001d7213 */ /* 0x000fe40000000000 */
[----:B------:R-:W-:Y:S01]  /*13bd0*/  IABS R3, R28 ;  /* 0x0000001c00037213 */ /* 0x000fe20000000000 */
[----:B------:R-:W-:Y:S01]  /*13be0*/  IMAD.MOV.U32 R28, RZ, RZ, R35 ;  /* 0x000000ffff1c7224 */ /* 0x000fe200078e0023 */
[C---:B------:R-:W-:Y:S02]  /*13bf0*/  ISETP.GE.AND P1, PT, R0.reuse, R206, PT ;  /* 0x000000ce0000720c */ /* 0x040fe40003f26270 */
[C---:B------:R-:W-:Y:S02]  /*13c00*/  ISETP.GE.AND P3, PT, R0.reuse, R205, PT ;  /* 0x000000cd0000720c */ /* 0x040fe40003f66270 */
[----:B------:R-:W-:Y:S02]  /*13c10*/  I2FP.F32.S32 R28, R28 ;  /* 0x0000001c001c7245 */ /* 0x000fe40000201400 */
[----:B------:R-:W-:-:S02]  /*13c20*/  ISETP.GE.OR P1, PT, R0, R214, !P1 ;  /* 0x000000d60000720c */ /* 0x000fc40004f26670 */
[----:B------:R-:W-:Y:S01]  /*13c30*/  I2FP.F32.S32 R3, R3 ;  /* 0x0000000300037245 */ /* 0x000fe20000201400 */
[-C--:B------:R-:W-:Y:S01]  /*13c40*/  FFMA.FTZ R41, R28, -R200.reuse, R113 ;  /* 0x800000c81c297223 */ /* 0x080fe20000010071 */
[----:B------:R-:W-:Y:S02]  /*13c50*/  ISETP.GE.OR P3, PT, R0, R213, !P3 ;  /* 0x000000d50000720c */ /* 0x000fe40005f66670 */
[----:B------:R-:W-:Y:S01]  /*13c60*/  FSEL R28, R42, -INF , !P1 ;  /* 0xff8000002a1c7808 */ /* 0x000fe20004800000 */
[----:B------:R-:W-:Y:S01]  /*13c70*/  FFMA.FTZ R35, R3, -R200, R100 ;  /* 0x800000c803237223 */ /* 0x000fe20000010064 */
[----:B------:R-:W-:Y:S02]  /*13c80*/  ISETP.GE.AND P1, PT, R0, R204, PT ;  /* 0x000000cc0000720c */ /* 0x000fe40003f26270 */
[----:B------:R-:W-:Y:S02]  /*13c90*/  FSEL R3, R34, -INF , !P3 ;  /* 0xff80000022037808 */ /* 0x000fe40005800000 */
[C---:B------:R-:W-:Y:S01]  /*13ca0*/  ISETP.GE.OR P1, PT, R0.reuse, R212, !P1 ;  /* 0x000000d40000720c */ /* 0x040fe20004f26670 */
[----:B------:R1:W-:Y:S01]  /*13cb0*/  STL [R1+0x14], R28 ;  /* 0x0000141c01007387 */ /* 0x0003e20000100800 */
[----:B------:R-:W-:-:S03]  /*13cc0*/  ISETP.GE.AND P3, PT, R0, R203, PT ;  /* 0x000000cb0000720c */ /* 0x000fc60003f66270 */
[----:B------:R2:W-:Y:S01]  /*13cd0*/  STL [R1+0x30], R3 ;  /* 0x0000300301007387 */ /* 0x0005e20000100800 */
[----:B------:R-:W-:Y:S02]  /*13ce0*/  ISETP.GE.OR P3, PT, R0, R211, !P3 ;  /* 0x000000d30000720c */ /* 0x000fe40005f66670 */
[----:B------:R-:W-:Y:S02]  /*13cf0*/  I2FP.F32.S32 R29, R29 ;  /* 0x0000001d001d7245 */ /* 0x000fe40000201400 */
[----:B------:R-:W-:Y:S02]  /*13d00*/  FSEL R251, R32, -INF , !P3 ;  /* 0xff80000020fb7808 */ /* 0x000fe40005800000 */
[----:B------:R-:W-:Y:S01]  /*13d10*/  ISETP.GE.AND P3, PT, R2, R205, PT ;  /* 0x000000cd0200720c */ /* 0x000fe20003f66270 */
[----:B------:R-:W-:-:S03]  /*13d20*/  FFMA.FTZ R40, R29, -R200, R115 ;  /* 0x800000c81d287223 */ /* 0x000fc60000010073 */
[C---:B------:R-:W-:Y:S02]  /*13d30*/  ISETP.GE.OR P3, PT, R2.reuse, R213, !P3 ;  /* 0x000000d50200720c */ /* 0x040fe40005f66670 */
[----:B-1----:R-:W-:Y:S02]  /*13d40*/  FSEL R28, R31, -INF , !P6 ;  /* 0xff8000001f1c7808 */ /* 0x002fe40007000000 */
[----:B--2---:R-:W-:Y:S02]  /*13d50*/  FSEL R3, R33, -INF , !P1 ;  /* 0xff80000021037808 */ /* 0x004fe40004800000 */
[----:B------:R-:W-:-:S03]  /*13d60*/  ISETP.GE.AND P1, PT, R2, R206, PT ;  /* 0x000000ce0200720c */ /* 0x000fc60003f26270 */
[----:B------:R1:W-:Y:S01]  /*13d70*/  STL [R1+0x58], R3 ;  /* 0x0000580301007387 */ /* 0x0003e20000100800 */
[----:B------:R-:W-:-:S03]  /*13d80*/  ISETP.GE.AND P6, PT, R2, R204, PT ;  /* 0x000000cc0200720c */ /* 0x000fc60003fc6270 */
[----:B------:R2:W-:Y:S01]  /*13d90*/  STL [R1+0x1c], R28 ;  /* 0x00001c1c01007387 */ /* 0x0005e20000100800 */
[C---:B------:R-:W-:Y:S02]  /*13da0*/  ISETP.GE.OR P1, PT, R2.reuse, R214, !P1 ;  /* 0x000000d60200720c */ /* 0x040fe40004f26670 */
[----:B------:R-:W-:Y:S02]  /*13db0*/  ISETP.GE.OR P6, PT, R2, R212, !P6 ;  /* 0x000000d40200720c */ /* 0x000fe400077c6670 */
[----:B-1----:R-:W-:Y:S02]  /*13dc0*/  FSEL R3, R30, -INF , !P5 ;  /* 0xff8000001e037808 */ /* 0x002fe40006800000 */
[C---:B------:R-:W-:Y:S01]  /*13dd0*/  ISETP.GE.AND P5, PT, R2.reuse, R203, PT ;  /* 0x000000cb0200720c */ /* 0x040fe20003fa6270 */
[----:B--2---:R-:W-:Y:S02]  /*13de0*/  IMAD.IADD R28, R209, 0x1, -R2 ;  /* 0x00000001d11c7824 */ /* 0x004fe400078e0a02 */
[----:B------:R1:W-:Y:S01]  /*13df0*/  STL [R1+0x38], R3 ;  /* 0x0000380301007387 */ /* 0x0003e20000100800 */
[----:B------:R-:W-:-:S02]  /*13e00*/  ISETP.GE.OR P5, PT, R2, R211, !P5 ;  /* 0x000000d30200720c */ /* 0x000fc40006fa6670 */
[----:B------:R-:W-:Y:S01]  /*13e10*/  IABS R29, R28 ;  /* 0x0000001c001d7213 */ /* 0x000fe20000000000 */
[--C-:B-1----:R-:W-:Y:S02]  /*13e20*/  IMAD.IADD R3, R208, 0x1, -R2.reuse ;  /* 0x00000001d0037824 */ /* 0x102fe400078e0a02 */
[----:B------:R-:W-:-:S05]  /*13e30*/  IMAD.IADD R2, R210, 0x1, -R2 ;  /* 0x00000001d2027824 */ /* 0x000fca00078e0a02 */
[----:B------:R-:W-:Y:S01]  /*13e40*/  IABS R28, R2 ;  /* 0x00000002001c7213 */ /* 0x000fe20000000000 */
[----:B------:R-:W-:Y:S01]  /*13e50*/  IMAD.MOV.U32 R2, RZ, RZ, R29 ;  /* 0x000000ffff027224 */ /* 0x000fe200078e001d */
[----:B------:R-:W-:-:S04]  /*13e60*/  IABS R3, R3 ;  /* 0x0000000300037213 */ /* 0x000fc80000000000 */
[----:B------:R-:W-:Y:S02]  /*13e70*/  I2FP.F32.S32 R2, R2 ;  /* 0x0000000200027245 */ /* 0x000fe40000201400 */
[----:B------:R-:W-:Y:S02]  /*13e80*/  I2FP.F32.S32 R28, R28 ;  /* 0x0000001c001c7245 */ /* 0x000fe40000201400 */
[----:B------:R-:W-:Y:S01]  /*13e90*/  I2FP.F32.S32 R3, R3 ;  /* 0x0000000300037245 */ /* 0x000fe20000201400 */
[-C--:B------:R-:W-:Y:S01]  /*13ea0*/  FFMA.FTZ R31, R2, -R200.reuse, R102 ;  /* 0x800000c8021f7223 */ /* 0x080fe20000010066 */
[----:B------:R-:W-:Y:S02]  /*13eb0*/  VIADD R2, R0, 0x9 ;  /* 0x0000000900027836 */ /* 0x000fe40000000000 */
[-C--:B------:R-:W-:Y:S01]  /*13ec0*/  FFMA.FTZ R43, R28, -R200.reuse, R106 ;  /* 0x800000c81c2b7223 */ /* 0x080fe2000001006a */
[----:B------:R-:W-:Y:S01]  /*13ed0*/  FFMA.FTZ R44, R3, -R200, R104 ;  /* 0x800000c8032c7223 */ /* 0x000fe20000010068 */
[----:B------:R-:W-:-:S02]  /*13ee0*/  IMAD.IADD R28, R207, 0x1, -R2 ;  /* 0x00000001cf1c7824 */ /* 0x000fc400078e0a02 */
[--C-:B------:R-:W-:Y:S02]  /*13ef0*/  IMAD.IADD R3, R209, 0x1, -R2.reuse ;  /* 0x00000001d1037824 */ /* 0x100fe400078e0a02 */
[----:B------:R-:W-:Y:S01]  /*13f00*/  IMAD.IADD R30, R208, 0x1, -R2 ;  /* 0x00000001d01e7824 */ /* 0x000fe200078e0a02 */
[----:B------:R-:W-:Y:S02]  /*13f10*/  IABS R29, R28 ;  /* 0x0000001c001d7213 */ /* 0x000fe40000000000 */
[----:B------:R-:W-:Y:S02]  /*13f20*/  IABS R28, R3 ;  /* 0x00000003001c7213 */ /* 0x000fe40000000000 */
[----:B------:R-:W-:-:S04]  /*13f30*/  IABS R3, R30 ;  /* 0x0000001e00037213 */ /* 0x000fc80000000000 */
[----:B------:R-:W-:Y:S02]  /*13f40*/  I2FP.F32.S32 R3, R3 ;  /* 0x0000000300037245 */ /* 0x000fe40000201400 */
[----:B------:R-:W-:-:S03]  /*13f50*/  I2FP.F32.S32 R28, R28 ;  /* 0x0000001c001c7245 */ /* 0x000fc60000201400 */
[-C--:B------:R-:W-:Y:S01]  /*13f60*/  FFMA.FTZ R42, R3, -R200.reuse, R105 ;  /* 0x800000c8032a7223 */ /* 0x080fe20000010069 */
[----:B------:R-:W-:Y:S01]  /*13f70*/  FSEL R3, R41, -INF , !P4 ;  /* 0xff80000029037808 */ /* 0x000fe20006000000 */
[----:B------:R-:W-:Y:S01]  /*13f80*/  FFMA.FTZ R33, R28, -R200, R103 ;  /* 0x800000c81c217223 */ /* 0x000fe20000010067 */
[----:B------:R-:W-:-:S03]  /*13f90*/  FSEL R28, R35, -INF , !P1 ;  /* 0xff800000231c7808 */ /* 0x000fc60004800000 */
[----:B------:R1:W-:Y:S01]  /*13fa0*/  STL [R1+0x54], R3 ;  /* 0x0000540301007387 */ /* 0x0003e20000100800 */
[----:B------:R-:W-:Y:S02]  /*13fb0*/  FSEL R249, R40, -INF , !P2 ;  /* 0xff80000028f97808 */ /* 0x000fe40005000000 */
[----:B------:R-:W-:Y:S01]  /*13fc0*/  I2FP.F32.S32 R29, R29 ;  /* 0x0000001d001d7245 */ /* 0x000fe20000201400 */
[----:B------:R-:W-:Y:S01]  /*13fd0*/  STL [R1+0xc], R28 ;  /* 0x00000c1c01007387 */ /* 0x000fe20000100800 */
[C---:B------:R-:W-:Y:S02]  /*13fe0*/  ISETP.GE.AND P4, PT, R2.reuse, R206, PT ;  /* 0x000000ce0200720c */ /* 0x040fe40003f86270 */
[C---:B------:R-:W-:Y:S02]  /*13ff0*/  ISETP.GE.AND P2, PT, R2.reuse, R205, PT ;  /* 0x000000cd0200720c */ /* 0x040fe40003f46270 */
[C---:B------:R-:W-:Y:S01]  /*14000*/  ISETP.GE.AND P1, PT, R2.reuse, R204, PT ;  /* 0x000000cc0200720c */ /* 0x040fe20003f26270 */
[----:B------:R-:W-:Y:S01]  /*14010*/  FFMA.FTZ R34, R29, -R200, R101 ;  /* 0x800000c81d227223 */ /* 0x000fe20000010065 */
[----:B------:R-:W-:-:S02]  /*14020*/  ISETP.GE.OR P4, PT, R2, R214, !P4 ;  /* 0x000000d60200720c */ /* 0x000fc40006786670 */
[C---:B------:R-:W-:Y:S02]  /*14030*/  ISETP.GE.OR P2, PT, R2.reuse, R213, !P2 ;  /* 0x000000d50200720c */ /* 0x040fe40005746670 */
[C---:B------:R-:W-:Y:S02]  /*14040*/  ISETP.GE.OR P1, PT, R2.reuse, R212, !P1 ;  /* 0x000000d40200720c */ /* 0x040fe40004f26670 */
[----:B-1----:R-:W-:Y:S02]  /*14050*/  FSEL R3, R31, -INF , !P3 ;  /* 0xff8000001f037808 */ /* 0x002fe40005800000 */
[----:B------:R-:W-:-:S03]  /*14060*/  ISETP.GE.AND P3, PT, R2, R203, PT ;  /* 0x000000cb0200720c */ /* 0x000fc60003f66270 */
[----:B------:R1:W-:Y:S01]  /*14070*/  STL [R1+0x2c], R3 ;  /* 0x00002c0301007387 */ /* 0x0003e20000100800 */
[----:B------:R-:W-:Y:S01]  /*14080*/  ISETP.GE.OR P3, PT, R2, R211, !P3 ;  /* 0x000000d30200720c */ /* 0x000fe20005f66670 */
[----:B------:R-:W-:-:S05]  /*14090*/  IMAD.IADD R2, R210, 0x1, -R2 ;  /* 0x00000001d2027824 */ /* 0x000fca00078e0a02 */
[----:B------:R-:W-:Y:S01]  /*140a0*/  IABS R30, R2 ;  /* 0x00000002001e7213 */ /* 0x000fe20000000000 */
[----:B-1----:R-:W-:-:S04]  /*140b0*/  VIADD R3, R0, 0x10 ;  /* 0x0000001000037836 */ /* 0x002fc80000000000 */
[--C-:B------:R-:W-:Y:S02]  /*140c0*/  IMAD.IADD R29, R209, 0x1, -R3.reuse ;  /* 0x00000001d11d7824 */ /* 0x100fe400078e0a03 */
[----:B------:R-:W-:-:S03]  /*140d0*/  IMAD.IADD R28, R207, 0x1, -R3 ;  /* 0x00000001cf1c7824 */ /* 0x000fc600078e0a03 */
[----:B------:R-:W-:Y:S02]  /*140e0*/  IABS R2, R29 ;  /* 0x0000001d00027213 */ /* 0x000fe40000000000 */
[----:B------:R-:W-:Y:S02]  /*140f0*/  IABS R28, R28 ;  /* 0x0000001c001c7213 */ /* 0x000fe40000000000 */
[----:B------:R-:W-:Y:S01]  /*14100*/  I2FP.F32.S32 R2, R2 ;  /* 0x0000000200027245 */ /* 0x000fe20000201400 */
[----:B------:R-:W-:Y:S01]  /*14110*/  IMAD.MOV.U32 R29, RZ, RZ, R30 ;  /* 0x000000ffff1d7224 */ /* 0x000fe200078e001e */
[----:B------:R-:W-:-:S03]  /*14120*/  I2FP.F32.S32 R28, R28 ;  /* 0x0000001c001c7245 */ /* 0x000fc60000201400 */
[-C--:B------:R-:W-:Y:S01]  /*14130*/  FFMA.FTZ R30, R2, -R200.reuse, R98 ;  /* 0x800000c8021e7223 */ /* 0x080fe20000010062 */
[----:B------:R-:W-:Y:S01]  /*14140*/  FSEL R2, R44, -INF , !P6 ;  /* 0xff8000002c027808 */ /* 0x000fe20007000000 */
[----:B------:R-:W-:Y:S01]  /*14150*/  FFMA.FTZ R31, R28, -R200, R96 ;  /* 0x800000c81c1f7223 */ /* 0x000fe20000010060 */
[----:B------:R-:W-:-:S03]  /*14160*/  FSEL R28, R34, -INF , !P4 ;  /* 0xff800000221c7808 */ /* 0x000fc60006000000 */
[----:B------:R1:W-:Y:S01]  /*14170*/  STL [R1+0x50], R2 ;  /* 0x0000500201007387 */ /* 0x0003e20000100800 */
[----:B------:R-:W-:Y:S02]  /*14180*/  I2FP.F32.S32 R29, R29 ;  /* 0x0000001d001d7245 */ /* 0x000fe40000201400 */
[----:B------:R-:W-:Y:S01]  /*14190*/  FSEL R248, R43, -INF , !P5 ;  /* 0xff8000002bf87808 */ /* 0x000fe20006800000 */
[----:B------:R-:W-:Y:S01]  /*141a0*/  STL [R1+0x4], R28 ;  /* 0x0000041c01007387 */ /* 0x000fe20000100800 */
[C---:B------:R-:W-:Y:S02]  /*141b0*/  ISETP.GE.AND P6, PT, R3.reuse, R206, PT ;  /* 0x000000ce0300720c */ /* 0x040fe40003fc6270 */
[C---:B------:R-:W-:Y:S02]  /*141c0*/  ISETP.GE.AND P5, PT, R3.reuse, R205, PT ;  /* 0x000000cd0300720c */ /* 0x040fe40003fa6270 */
[----:B------:R-:W-:Y:S01]  /*141d0*/  ISETP.GE.AND P4, PT, R3, R204, PT ;  /* 0x000000cc0300720c */ /* 0x000fe20003f86270 */
[----:B------:R-:W-:Y:S01]  /*141e0*/  FFMA.FTZ R32, R29, -R200, R107 ;  /* 0x800000c81d207223 */ /* 0x000fe2000001006b */
[C---:B------:R-:W-:Y:S01]  /*141f0*/  ISETP.GE.OR P6, PT, R3.reuse, R214, !P6 ;  /* 0x000000d60300720c */ /* 0x040fe200077c6670 */
[----:B------:R-:W-:Y:S01]  /*14200*/  IMAD.IADD R29, R208, 0x1, -R3 ;  /* 0x00000001d01d7824 */ /* 0x000fe200078e0a03 */
[----:B------:R-:W-:-:S02]  /*14210*/  ISETP.GE.OR P5, PT, R3, R213, !P5 ;  /* 0x000000d50300720c */ /* 0x000fc40006fa6670 */
[----:B------:R-:W-:Y:S02]  /*14220*/  ISETP.GE.OR P4, PT, R3, R212, !P4 ;  /* 0x000000d40300720c */ /* 0x000fe40006786670 */
[----:B-1----:R-:W-:Y:S02]  /*14230*/  FSEL R2, R33, -INF , !P2 ;  /* 0xff80000021027808 */ /* 0x002fe40005000000 */
[----:B------:R-:W-:-:S03]  /*14240*/  ISETP.GE.AND P2, PT, R3, R203, PT ;  /* 0x000000cb0300720c */ /* 0x000fc60003f46270 */
[----:B------:R1:W-:Y:S01]  /*14250*/  STL [R1+0x24], R2 ;  /* 0x0000240201007387 */ /* 0x0003e20000100800 */
[----:B------:R-:W-:Y:S01]  /*14260*/  ISETP.GE.OR P2, PT, R3, R211, !P2 ;  /* 0x000000d30300720c */ /* 0x000fe20005746670 */
[----:B------:R-:W-:Y:S01]  /*14270*/  IMAD.IADD R3, R210, 0x1, -R3 ;  /* 0x00000001d2037824 */ /* 0x000fe200078e0a03 */
[----:B------:R-:W-:-:S04]  /*14280*/  IABS R33, R29 ;  /* 0x0000001d00217213 */ /* 0x000fc80000000000 */
[----:B------:R-:W-:Y:S01]  /*14290*/  IABS R29, R3 ;  /* 0x00000003001d7213 */ /* 0x000fe20000000000 */
[----:B-1----:R-:W-:-:S04]  /*142a0*/  VIADD R2, R0, 0x11 ;  /* 0x0000001100027836 */ /* 0x002fc80000000000 */
[----:B------:R-:W-:-:S05]  /*142b0*/  IMAD.IADD R28, R207, 0x1, -R2 ;  /* 0x00000001cf1c7824 */ /* 0x000fca00078e0a02 */
[----:B------:R-:W-:-:S04]  /*142c0*/  IABS R3, R28 ;  /* 0x0000001c00037213 */ /* 0x000fc80000000000 */
[----:B------:R-:W-:Y:S01]  /*142d0*/  I2FP.F32.S32 R3, R3 ;  /* 0x0000000300037245 */ /* 0x000fe20000201400 */
[----:B------:R-:W-:-:S04]  /*142e0*/  IMAD.MOV.U32 R28, RZ, RZ, R33 ;  /* 0x000000ffff1c7224 */ /* 0x000fc800078e0021 */
[----:B------:R-:W-:Y:S01]  /*142f0*/  FFMA.FTZ R35, R3, -R200, R97 ;  /* 0x800000c803237223 */ /* 0x000fe20000010061 */
[----:B------:R-:W-:Y:S02]  /*14300*/  FSEL R3, R42, -INF , !P1 ;  /* 0xff8000002a037808 */ /* 0x000fe40004800000 */
[----:B------:R-:W-:-:S03]  /*14310*/  I2FP.F32.S32 R28, R28 ;  /* 0x0000001c001c7245 */ /* 0x000fc60000201400 */
[----:B------:R1:W-:Y:S01]  /*14320*/  STL [R1+0x3c], R3 ;  /* 0x00003c0301007387 */ /* 0x0003e20000100800 */
[----:B------:R-:W-:Y:S01]  /*14330*/  FSEL R234, R32, -INF , !P3 ;  /* 0xff80000020ea7808 */ /* 0x000fe20005800000 */
[----:B------:R-:W-:Y:S01]  /*14340*/  FFMA.FTZ R41, R28, -R200, R124 ;  /* 0x800000c81c297223 */ /* 0x000fe2000001007c */
[----:B------:R-:W-:Y:S01]  /*14350*/  FSEL R252, R31, -INF , !P6 ;  /* 0xff8000001ffc7808 */ /* 0x000fe20007000000 */
[----:B------:R-:W-:Y:S01]  /*14360*/  IMAD.IADD R28, R209, 0x1, -R2 ;  /* 0x00000001d11c7824 */ /* 0x000fe200078e0a02 */
[----:B------:R-:W-:Y:S02]  /*14370*/  I2FP.F32.S32 R29, R29 ;  /* 0x0000001d001d7245 */ /* 0x000fe40000201400 */
[C---:B------:R-:W-:Y:S02]  /*14380*/  ISETP.GE.AND P1, PT, R2.reuse, R206, PT ;  /* 0x000000ce0200720c */ /* 0x040fe40003f26270 */
[C---:B------:R-:W-:Y:S02]  /*14390*/  ISETP.GE.AND P3, PT, R2.reuse, R205, PT ;  /* 0x000000cd0200720c */ /* 0x040fe40003f66270 */
[C---:B------:R-:W-:Y:S01]  /*143a0*/  ISETP.GE.AND P6, PT, R2.reuse, R204, PT ;  /* 0x000000cc0200720c */ /* 0x040fe20003fc6270 */
[----:B------:R-:W-:Y:S01]  /*143b0*/  FFMA.FTZ R40, R29, -R200, R126 ;  /* 0x800000c81d287223 */ /* 0x000fe2000001007e */
[----:B------:R-:W-:-:S02]  /*143c0*/  ISETP.GE.OR P1, PT, R2, R214, !P1 ;  /* 0x000000d60200720c */ /* 0x000fc40004f26670 */
[C---:B------:R-:W-:Y:S02]  /*143d0*/  ISETP.GE.OR P3, PT, R2.reuse, R213, !P3 ;  /* 0x000000d50200720c */ /* 0x040fe40005f66670 */
[----:B------:R-:W-:Y:S02]  /*143e0*/  ISETP.GE.OR P6, PT, R2, R212, !P6 ;  /* 0x000000d40200720c */ /* 0x000fe400077c6670 */
[----:B-1----:R-:W-:Y:S02]  /*143f0*/  FSEL R3, R30, -INF , !P5 ;  /* 0xff8000001e037808 */ /* 0x002fe40006800000 */
[----:B------:R-:W-:-:S03]  /*14400*/  ISETP.GE.AND P5, PT, R2, R203, PT ;  /* 0x000000cb0200720c */ /* 0x000fc60003fa6270 */
[----:B------:R1:W-:Y:S01]  /*14410*/  STL [R1+0x18], R3 ;  /* 0x0000180301007387 */ /* 0x0003e20000100800 */
[----:B------:R-:W-:Y:S02]  /*14420*/  ISETP.GE.OR P5, PT, R2, R211, !P5 ;  /* 0x000000d30200720c */ /* 0x000fe40006fa6670 */
        /* <DEDUP_REMOVED lines=19> */
[----:B------:R-:W-:-:S05]  /*14560*/  I2FP.F32.S32 R3, R3 ;  /* 0x0000000300037245 */ /* 0x000fca0000201400 */
[----:B------:R-:W-:Y:S01]  /*14570*/  FFMA.FTZ R42, R3, -R200, R132 ;  /* 0x800000c8032a7223 */ /* 0x000fe20000010084 */
[----:B------:R-:W-:-:S05]  /*14580*/  FSEL R3, R41, -INF , !P4 ;  /* 0xff80000029037808 */ /* 0x000fca0006000000 */
[----:B------:R1:W-:Y:S01]  /*14590*/  STL [R1+0x34], R3 ;  /* 0x0000340301007387 */ /* 0x0003e20000100800 */
[----:B------:R-:W-:Y:S02]  /*145a0*/  FSEL R202, R40, -INF , !P2 ;  /* 0xff80000028ca7808 */ /* 0x000fe40005000000 */
[----:B------:R-:W-:Y:S02]  /*145b0*/  FSEL R235, R35, -INF , !P1 ;  /* 0xff80000023eb7808 */ /* 0x000fe40004800000 */
[----:B------:R-:W-:Y:S02]  /*145c0*/  I2FP.F32.S32 R29, R29 ;  /* 0x0000001d001d7245 */ /* 0x000fe40000201400 */
        /* <DEDUP_REMOVED lines=12> */
[----:B------:R-:W-:Y:S02]  /*14690*/  IABS R30, R2 ;  /* 0x00000002001e7213 */ /* 0x000fe40000000000 */
[----:B------:R-:W-:Y:S01]  /*146a0*/  I2FP.F32.S32 R28, R28 ;  /* 0x0000001c001c7245 */ /* 0x000fe20000201400 */
[----:B-1----:R-:W-:-:S04]  /*146b0*/  VIADD R3, R0, 0x19 ;  /* 0x0000001900037836 */ /* 0x002fc80000000000 */
[----:B------:R-:W-:-:S05]  /*146c0*/  IMAD.IADD R29, R209, 0x1, -R3 ;  /* 0x00000001d11d7824 */ /* 0x000fca00078e0a03 */
[----:B------:R-:W-:-:S04]  /*146d0*/  IABS R2, R29 ;  /* 0x0000001d00027213 */ /* 0x000fc80000000000 */
[----:B------:R-:W-:Y:S01]  /*146e0*/  I2FP.F32.S32 R2, R2 ;  /* 0x0000000200027245 */ /* 0x000fe20000201400 */
[----:B------:R-:W-:Y:S02]  /*146f0*/  IMAD.MOV.U32 R29, RZ, RZ, R30 ;  /* 0x000000ffff1d7224 */ /* 0x000fe400078e001e */
[-C--:B------:R-:W-:Y:S01]  /*14700*/  FFMA.FTZ R33, R28, -R200.reuse, R130 ;  /* 0x800000c81c217223 */ /* 0x080fe20000010082 */
[----:B------:R-:W-:Y:S02]  /*14710*/  IMAD.IADD R28, R207, 0x1, -R3 ;  /* 0x00000001cf1c7824 */ /* 0x000fe400078e0a03 */
[----:B------:R-:W-:Y:S01]  /*14720*/  FFMA.FTZ R30, R2, -R200, R131 ;  /* 0x800000c8021e7223 */ /* 0x000fe20000010083 */
[----:B------:R-:W-:Y:S02]  /*14730*/  FSEL R2, R44, -INF , !P6 ;  /* 0xff8000002c027808 */ /* 0x000fe40007000000 */
[----:B------:R-:W-:-:S03]  /*14740*/  IABS R28, R28 ;  /* 0x0000001c001c7213 */ /* 0x000fc60000000000 */
[----:B------:R1:W-:Y:S01]  /*14750*/  STL [R1+0x28], R2 ;  /* 0x0000280201007387 */ /* 0x0003e20000100800 */
[----:B------:R-:W-:Y:S02]  /*14760*/  I2FP.F32.S32 R29, R29 ;  /* 0x0000001d001d7245 */ /* 0x000fe40000201400 */
[----:B------:R-:W-:Y:S02]  /*14770*/  FSEL R201, R43, -INF , !P5 ;  /* 0xff8000002bc97808 */ /* 0x000fe40006800000 */
[----:B------:R-:W-:Y:S02]  /*14780*/  FSEL R232, R34, -INF , !P4 ;  /* 0xff80000022e87808 */ /* 0x000fe40006000000 */
[----:B------:R-:W-:Y:S02]  /*14790*/  I2FP.F32.S32 R28, R28 ;  /* 0x0000001c001c7245 */ /* 0x000fe40000201400 */
[C---:B------:R-:W-:Y:S02]  /*147a0*/  ISETP.GE.AND P6, PT, R3.reuse, R206, PT ;  /* 0x000000ce0300720c */ /* 0x040fe40003fc6270 */
[----:B------:R-:W-:-:S02]  /*147b0*/  ISETP.GE.AND P5, PT, R3, R205, PT ;  /* 0x000000cd0300720c */ /* 0x000fc40003fa6270 */
[----:B------:R-:W-:Y:S01]  /*147c0*/  ISETP.GE.AND P4, PT, R3, R204, PT ;  /* 0x000000cc0300720c */ /* 0x000fe20003f86270 */
[----:B------:R-:W-:Y:S01]  /*147d0*/  FFMA.FTZ R32, R29, -R200, R134 ;  /* 0x800000c81d207223 */ /* 0x000fe20000010086 */
[----:B------:R-:W-:Y:S01]  /*147e0*/  IMAD.IADD R29, R208, 0x1, -R3 ;  /* 0x00000001d01d7824 */ /* 0x000fe200078e0a03 */
[----:B------:R-:W-:Y:S02]  /*147f0*/  ISETP.GE.OR P6, PT, R3, R214, !P6 ;  /* 0x000000d60300720c */ /* 0x000fe400077c6670 */
[----:B-1----:R-:W-:Y:S02]  /*14800*/  FSEL R2, R33, -INF , !P2 ;  /* 0xff80000021027808 */ /* 0x002fe40005000000 */
[----:B------:R-:W-:-:S03]  /*14810*/  ISETP.GE.AND P2, PT, R3, R203, PT ;  /* 0x000000cb0300720c */ /* 0x000fc60003f46270 */
[----:B------:R1:W-:Y:S01]  /*14820*/  STL [R1], R2 ;  /* 0x0000000201007387 */ /* 0x0003e20000100800 */
[C---:B------:R-:W-:Y:S01]  /*14830*/  ISETP.GE.OR P5, PT, R3.reuse, R213, !P5 ;  /* 0x000000d50300720c */ /* 0x040fe20006fa6670 */
[----:B------:R-:W-:Y:S01]  /*14840*/  FFMA.FTZ R31, R28, -R200, R129 ;  /* 0x800000c81c1f7223 */ /* 0x000fe20000010081 */
[C---:B------:R-:W-:Y:S02]  /*14850*/  ISETP.GE.OR P4, PT, R3.reuse, R212, !P4 ;  /* 0x000000d40300720c */ /* 0x040fe40006786670 */
[----:B------:R-:W-:Y:S01]  /*14860*/  ISETP.GE.OR P2, PT, R3, R211, !P2 ;  /* 0x000000d30300720c */ /* 0x000fe20005746670 */
[----:B------:R-:W-:Y:S01]  /*14870*/  IMAD.IADD R3, R210, 0x1, -R3 ;  /* 0x00000001d2037824 */ /* 0x000fe200078e0a03 */
[----:B------:R-:W-:-:S04]  /*14880*/  IABS R33, R29 ;  /* 0x0000001d00217213 */ /* 0x000fc80000000000 */
[----:B------:R-:W-:Y:S01]  /*14890*/  IABS R29, R3 ;  /* 0x00000003001d7213 */ /* 0x000fe20000000000 */
[----:B-1----:R-:W-:-:S04]  /*148a0*/  VIADD R2, R0, 0x20 ;  /* 0x0000002000027836 */ /* 0x002fc80000000000 */
[----:B------:R-:W-:-:S05]  /*148b0*/  IMAD.IADD R28, R207, 0x1, -R2 ;  /* 0x00000001cf1c7824 */ /* 0x000fca00078e0a02 */
[----:B------:R-:W-:Y:S01]  /*148c0*/  IABS R3, R28 ;  /* 0x0000001c00037213 */ /* 0x000fe20000000000 */
[----:B------:R-:W-:-:S03]  /*148d0*/  IMAD.MOV.U32 R28, RZ, RZ, R33 ;  /* 0x000000ffff1c7224 */ /* 0x000fc600078e0021 */
[----:B------:R-:W-:Y:S02]  /*148e0*/  I2FP.F32.S32 R3, R3 ;  /* 0x0000000300037245 */ /* 0x000fe40000201400 */
[----:B------:R-:W-:-:S03]  /*148f0*/  I2FP.F32.S32 R28, R28 ;  /* 0x0000001c001c7245 */ /* 0x000fc60000201400 */
[-C--:B------:R-:W-:Y:S01]  /*14900*/  FFMA.FTZ R35, R3, -R200.reuse, R180 ;  /* 0x800000c803237223 */ /* 0x080fe200000100b4 */
[----:B------:R-:W-:Y:S01]  /*14910*/  FSEL R3, R42, -INF , !P1 ;  /* 0xff8000002a037808 */ /* 0x000fe20004800000 */
[----:B------:R-:W-:Y:S01]  /*14920*/  FFMA.FTZ R41, R28, -R200, R133 ;  /* 0x800000c81c297223 */ /* 0x000fe20000010085 */
[----:B------:R-:W-:Y:S02]  /*14930*/  FSEL R115, R32, -INF , !P3 ;  /* 0xff80000020737808 */ /* 0x000fe40005800000 */
[----:B------:R-:W-:Y:S02]  /*14940*/  FSEL R180, R31, -INF , !P6 ;  /* 0xff8000001fb47808 */ /* 0x000fe40007000000 */
[----:B------:R-:W-:Y:S01]  /*14950*/  FSEL R250, R30, -INF , !P5 ;  /* 0xff8000001efa7808 */ /* 0x000fe20006800000 */
[----:B------:R-:W-:Y:S01]  /*14960*/  IMAD.IADD R28, R209, 0x1, -R2 ;  /* 0x00000001d11c7824 */ /* 0x000fe200078e0a02 */
[----:B------:R-:W-:Y:S02]  /*14970*/  I2FP.F32.S32 R29, R29 ;  /* 0x0000001d001d7245 */ /* 0x000fe40000201400 */
[----:B------:R-:W-:-:S02]  /*14980*/  ISETP.GE.AND P1, PT, R2, R206, PT ;  /* 0x000000ce0200720c */ /* 0x000fc40003f26270 */
[C---:B------:R-:W-:Y:S02]  /*14990*/  ISETP.GE.AND P3, PT, R2.reuse, R205, PT ;  /* 0x000000cd0200720c */ /* 0x040fe40003f66270 */
[C---:B------:R-:W-:Y:S02]  /*149a0*/  ISETP.GE.AND P6, PT, R2.reuse, R204, PT ;  /* 0x000000cc0200720c */ /* 0x040fe40003fc6270 */
[C---:B------:R-:W-:Y:S01]  /*149b0*/  ISETP.GE.AND P5, PT, R2.reuse, R203, PT ;  /* 0x000000cb0200720c */ /* 0x040fe20003fa6270 */
[----:B------:R1:W-:Y:S01]  /*149c0*/  STL [R1+0x20], R3 ;  /* 0x0000200301007387 */ /* 0x0003e20000100800 */
[C---:B------:R-:W-:Y:S01]  /*149d0*/  ISETP.GE.OR P1, PT, R2.reuse, R214, !P1 ;  /* 0x000000d60200720c */ /* 0x040fe20004f26670 */
[----:B------:R-:W-:Y:S01]  /*149e0*/  FFMA.FTZ R40, R29, -R200, R135 ;  /* 0x800000c81d287223 */ /* 0x000fe20000010087 */
[C---:B------:R-:W-:Y:S02]  /*149f0*/  ISETP.GE.OR P3, PT, R2.reuse, R213, !P3 ;  /* 0x000000d50200720c */ /* 0x040fe40005f66670 */
[----:B------:R-:W-:-:S02]  /*14a00*/  ISETP.GE.OR P6, PT, R2, R212, !P6 ;  /* 0x000000d40200720c */ /* 0x000fc400077c6670 */
        /* <DEDUP_REMOVED lines=20> */
[----:B------:R-:W-:Y:S01]  /*14b50*/  I2FP.F32.S32 R3, R3 ;  /* 0x0000000300037245 */ /* 0x000fe20000201400 */
[----:B------:R-:W-:Y:S01]  /*14b60*/  IMAD.MOV.U32 R93, RZ, RZ, R117 ;  /* 0x000000ffff5d7224 */ /* 0x000fe200078e0075 */
[----:B------:R-:W-:-:S03]  /*14b70*/  FSEL R117, R40, -INF , !P2 ;  /* 0xff80000028757808 */ /* 0x000fc60005000000 */
[----:B------:R-:W-:Y:S01]  /*14b80*/  FFMA.FTZ R42, R3, -R200, R185 ;  /* 0x800000c8032a7223 */ /* 0x000fe200000100b9 */
[----:B------:R-:W-:Y:S02]  /*14b90*/  FSEL R3, R41, -INF , !P4 ;  /* 0xff80000029037808 */ /* 0x000fe40006000000 */
[----:B------:R-:W-:Y:S02]  /*14ba0*/  FSEL R134, R35, -INF , !P1 ;  /* 0xff80000023867808 */ /* 0x000fe40004800000 */
[----:B------:R-:W-:Y:S02]  /*14bb0*/  FSEL R184, R31, -INF , !P3 ;  /* 0xff8000001fb87808 */ /* 0x000fe40005800000 */
[C---:B------:R-:W-:Y:S02]  /*14bc0*/  ISETP.GE.AND P4, PT, R2.reuse, R206, PT ;  /* 0x000000ce0200720c */ /* 0x040fe40003f86270 */
[C---:B------:R-:W-:Y:S02]  /*14bd0*/  ISETP.GE.AND P2, PT, R2.reuse, R205, PT ;  /* 0x000000cd0200720c */ /* 0x040fe40003f46270 */
[----:B------:R-:W-:-:S02]  /*14be0*/  ISETP.GE.AND P1, PT, R2, R204, PT ;  /* 0x000000cc0200720c */ /* 0x000fc40003f26270 */
[C---:B------:R-:W-:Y:S01]  /*14bf0*/  ISETP.GE.AND P3, PT, R2.reuse, R203, PT ;  /* 0x000000cb0200720c */ /* 0x040fe20003f66270 */
[----:B------:R1:W-:Y:S01]  /*14c00*/  STL [R1+0x10], R3 ;  /* 0x0000100301007387 */ /* 0x0003e20000100800 */
[----:B------:R-:W-:Y:S02]  /*14c10*/  I2FP.F32.S32 R28, R28 ;  /* 0x0000001c001c7245 */ /* 0x000fe40000201400 */
[----:B------:R-:W-:Y:S02]  /*14c20*/  I2FP.F32.S32 R29, R29 ;  /* 0x0000001d001d7245 */ /* 0x000fe40000201400 */
[C---:B------:R-:W-:Y:S02]  /*14c30*/  ISETP.GE.OR P4, PT, R2.reuse, R214, !P4 ;  /* 0x000000d60200720c */ /* 0x040fe40006786670 */
[C---:B------:R-:W-:Y:S02]  /*14c40*/  ISETP.GE.OR P2, PT, R2.reuse, R213, !P2 ;  /* 0x000000d50200720c */ /* 0x040fe40005746670 */
[----:B------:R-:W-:-:S02]  /*14c50*/  ISETP.GE.OR P1, PT, R2, R212, !P1 ;  /* 0x000000d40200720c */ /* 0x000fc40004f26670 */
[----:B------:R-:W-:Y:S01]  /*14c60*/  ISETP.GE.OR P3, PT, R2, R211, !P3 ;  /* 0x000000d30200720c */ /* 0x000fe20005f66670 */
[----:B------:R-:W-:Y:S02]  /*14c70*/  IMAD.IADD R2, R210, 0x1, -R2 ;  /* 0x00000001d2027824 */ /* 0x000fe400078e0a02 */
[-C--:B------:R-:W-:Y:S01]  /*14c80*/  FFMA.FTZ R33, R28, -R200.reuse, R183 ;  /* 0x800000c81c217223 */ /* 0x080fe200000100b7 */
[----:B------:R-:W-:Y:S02]  /*14c90*/  FFMA.FTZ R34, R29, -R200, R181 ;  /* 0x800000c81d227223 */ /* 0x000fe400000100b5 */
[----:B------:R-:W-:Y:S01]  /*14ca0*/  IABS R30, R2 ;  /* 0x00000002001e7213 */ /* 0x000fe20000000000 */
[----:B-1----:R-:W-:-:S04]  /*14cb0*/  VIADD R3, R0, 0x28 ;  /* 0x0000002800037836 */ /* 0x002fc80000000000 */
[--C-:B------:R-:W-:Y:S02]  /*14cc0*/  IMAD.IADD R28, R207, 0x1, -R3.reuse ;  /* 0x00000001cf1c7824 */ /* 0x100fe400078e0a03 */
[----:B------:R-:W-:-:S03]  /*14cd0*/  IMAD.IADD R29, R209, 0x1, -R3 ;  /* 0x00000001d11d7824 */ /* 0x000fc600078e0a03 */
[----:B------:R-:W-:Y:S02]  /*14ce0*/  IABS R28, R28 ;  /* 0x0000001c001c7213 */ /* 0x000fe40000000000 */
[----:B------:R-:W-:Y:S01]  /*14cf0*/  IABS R2, R29 ;  /* 0x0000001d00027213 */ /* 0x000fe20000000000 */
[----:B------:R-:W-:Y:S01]  /*14d00*/  IMAD.MOV.U32 R29, RZ, RZ, R30 ;  /* 0x000000ffff1d7224 */ /* 0x000fe200078e001e */
[----:B------:R-:W-:Y:S02]  /*14d10*/  I2FP.F32.S32 R28, R28 ;  /* 0x0000001c001c7245 */ /* 0x000fe40000201400 */
[----:B------:R-:W-:Y:S02]  /*14d20*/  I2FP.F32.S32 R2, R2 ;  /* 0x0000000200027245 */ /* 0x000fe40000201400 */
[----:B------:R-:W-:Y:S01]  /*14d30*/  I2FP.F32.S32 R29, R29 ;  /* 0x0000001d001d7245 */ /* 0x000fe20000201400 */
[----:B------:R-:W-:Y:S01]  /*14d40*/  FFMA.FTZ R31, R28, -R200, R216 ;  /* 0x800000c81c1f7223 */ /* 0x000fe200000100d8 */
[----:B------:R-:W-:-:S02]  /*14d50*/  FSEL R216, R44, -INF , !P6 ;  /* 0xff8000002cd87808 */ /* 0x000fc40007000000 */
[----:B------:R-:W-:Y:S02]  /*14d60*/  FSEL R123, R43, -INF , !P5 ;  /* 0xff8000002b7b7808 */ /* 0x000fe40006800000 */
[----:B------:R-:W-:Y:S02]  /*14d70*/  FSEL R130, R34, -INF , !P4 ;  /* 0xff80000022827808 */ /* 0x000fe40006000000 */
[----:B------:R-:W-:Y:S01]  /*14d80*/  FSEL R182, R33, -INF , !P2 ;  /* 0xff80000021b67808 */ /* 0x000fe20005000000 */
[----:B------:R-:W-:Y:S01]  /*14d90*/  FFMA.FTZ R32, R29, -R200, R187 ;  /* 0x800000c81d207223 */ /* 0x000fe200000100bb */
[C---:B------:R-:W-:Y:S01]  /*14da0*/  ISETP.GE.AND P6, PT, R3.reuse, R206, PT ;  /* 0x000000ce0300720c */ /* 0x040fe20003fc6270 */
[----:B------:R-:W-:Y:S01]  /*14db0*/  FFMA.FTZ R30, R2, -R200, R218 ;  /* 0x800000c8021e7223 */ /* 0x000fe200000100da */
[C---:B------:R-:W-:Y:S02]  /*14dc0*/  ISETP.GE.AND P5, PT, R3.reuse, R205, PT ;  /* 0x000000cd0300720c */ /* 0x040fe40003fa6270 */
[----:B------:R-:W-:-:S02]  /*14dd0*/  ISETP.GE.AND P4, PT, R3, R204, PT ;  /* 0x000000cc0300720c */ /* 0x000fc40003f86270 */
[C---:B------:R-:W-:Y:S01]  /*14de0*/  ISETP.GE.AND P2, PT, R3.reuse, R203, PT ;  /* 0x000000cb0300720c */ /* 0x040fe20003f46270 */
[----:B------:R-:W-:Y:S02]  /*14df0*/  VIADD R2, R0, 0x29 ;  /* 0x0000002900027836 */ /* 0x000fe40000000000 */
[--C-:B------:R-:W-:Y:S01]  /*14e00*/  IMAD.IADD R29, R208, 0x1, -R3.reuse ;  /* 0x00000001d01d7824 */ /* 0x100fe200078e0a03 */
[C---:B------:R-:W-:Y:S02]  /*14e10*/  ISETP.GE.OR P6, PT, R3.reuse, R214, !P6 ;  /* 0x000000d60300720c */ /* 0x040fe400077c6670 */
[C---:B------:R-:W-:Y:S02]  /*14e20*/  ISETP.GE.OR P5, PT, R3.reuse, R213, !P5 ;  /* 0x000000d50300720c */ /* 0x040fe40006fa6670 */
[C---:B------:R-:W-:Y:S02]  /*14e30*/  ISETP.GE.OR P4, PT, R3.reuse, R212, !P4 ;  /* 0x000000d40300720c */ /* 0x040fe40006786670 */
[----:B------:R-:W-:Y:S01]  /*14e40*/  ISETP.GE.OR P2, PT, R3, R211, !P2 ;  /* 0x000000d30300720c */ /* 0x000fe20005746670 */
[----:B------:R-:W-:Y:S01]  /*14e50*/  IMAD.IADD R3, R210, 0x1, -R3 ;  /* 0x00000001d2037824 */ /* 0x000fe200078e0a03 */
[----:B------:R-:W-:Y:S01]  /*14e60*/  IABS R33, R29 ;  /* 0x0000001d00217213 */ /* 0x000fe20000000000 */
[----:B------:R-:W-:-:S03]  /*14e70*/  IMAD.IADD R28, R207, 0x1, -R2 ;  /* 0x00000001cf1c7824 */ /* 0x000fc600078e0a02 */
[----:B------:R-:W-:Y:S02]  /*14e80*/  IABS R29, R3 ;  /* 0x00000003001d7213 */ /* 0x000fe40000000000 */
[----:B------:R-:W-:Y:S01]  /*14e90*/  IABS R3, R28 ;  /* 0x0000001c00037213 */ /* 0x000fe20000000000 */
        /* <DEDUP_REMOVED lines=8> */
[----:B------:R-:W-:Y:S01]  /*14f20*/  IMAD.IADD R28, R209, 0x1, -R2 ;  /* 0x00000001d11c7824 */ /* 0x000fe200078e0a02 */
[----:B------:R-:W-:-:S02]  /*14f30*/  I2FP.F32.S32 R29, R29 ;  /* 0x0000001d001d7245 */ /* 0x000fc40000201400 */
[C---:B------:R-:W-:Y:S02]  /*14f40*/  ISETP.GE.AND P1, PT, R2.reuse, R206, PT ;  /* 0x000000ce0200720c */ /* 0x040fe40003f26270 */
[C---:B------:R-:W-:Y:S02]  /*14f50*/  ISETP.GE.AND P3, PT, R2.reuse, R205, PT ;  /* 0x000000cd0200720c */ /* 0x040fe40003f66270 */
[C---:B------:R-:W-:Y:S02]  /*14f60*/  ISETP.GE.AND P6, PT, R2.reuse, R204, PT ;  /* 0x000000cc0200720c */ /* 0x040fe40003fc6270 */
[C---:B------:R-:W-:Y:S01]  /*14f70*/  ISETP.GE.AND P5, PT, R2.reuse, R203, PT ;  /* 0x000000cb0200720c */ /* 0x040fe20003fa6270 */
[----:B------:R-:W-:Y:S01]  /*14f80*/  FFMA.FTZ R35, R3, -R200, R217 ;  /* 0x800000c803237223 */ /* 0x000fe200000100d9 */
[----:B------:R-:W-:Y:S01]  /*14f90*/  ISETP.GE.OR P1, PT, R2, R214, !P1 ;  /* 0x000000d60200720c */ /* 0x000fe20004f26670 */
[----:B------:R-:W-:Y:S01]  /*14fa0*/  IMAD.IADD R3, R208, 0x1, -R2 ;  /* 0x00000001d0037824 */ /* 0x000fe200078e0a02 */
[C---:B------:R-:W-:Y:S01]  /*14fb0*/  ISETP.GE.OR P3, PT, R2.reuse, R213, !P3 ;  /* 0x000000d50200720c */ /* 0x040fe20005f66670 */
[----:B------:R-:W-:Y:S01]  /*14fc0*/  FFMA.FTZ R40, R29, -R200, R238 ;  /* 0x800000c81d287223 */ /* 0x000fe200000100ee */
[----:B------:R-:W-:-:S02]  /*14fd0*/  ISETP.GE.OR P6, PT, R2, R212, !P6 ;  /* 0x000000d40200720c */ /* 0x000fc400077c6670 */
[----:B------:R-:W-:Y:S01]  /*14fe0*/  ISETP.GE.OR P5, PT, R2, R211, !P5 ;  /* 0x000000d30200720c */ /* 0x000fe20006fa6670 */
[----:B------:R-:W-:Y:S01]  /*14ff0*/  IMAD.IADD R2, R210, 0x1, -R2 ;  /* 0x00000001d2027824 */ /* 0x000fe200078e0a02 */
[----:B------:R-:W-:-:S04]  /*15000*/  IABS R29, R28 ;  /* 0x0000001c001d7213 */ /* 0x000fc80000000000 */
        /* <DEDUP_REMOVED lines=15> */
[----:B------:R-:W-:Y:S02]  /*15100*/  IABS R3, R30 ;  /* 0x0000001e00037213 */ /* 0x000fe40000000000 */
[----:B------:R-:W-:Y:S02]  /*15110*/  FSEL R185, R41, -INF , !P4 ;  /* 0xff80000029b97808 */ /* 0x000fe40006000000 */
[----:B------:R-:W-:-:S02]  /*15120*/  I2FP.F32.S32 R3, R3 ;  /* 0x0000000300037245 */ /* 0x000fc40000201400 */
[----:B------:R-:W-:Y:S02]  /*15130*/  FSEL R107, R40, -INF , !P2 ;  /* 0xff800000286b7808 */ /* 0x000fe40005000000 */
[----:B------:R-:W-:Y:S02]  /*15140*/  FSEL R124, R35, -INF , !P1 ;  /* 0xff800000237c7808 */ /* 0x000fe40004800000 */
[----:B------:R-:W-:Y:S02]  /*15150*/  FSEL R132, R31, -INF , !P3 ;  /* 0xff8000001f847808 */ /* 0x000fe40005800000 */
[C---:B------:R-:W-:Y:S02]  /*15160*/  ISETP.GE.AND P4, PT, R2.reuse, R206, PT ;  /* 0x000000ce0200720c */ /* 0x040fe40003f86270 */
[C---:B------:R-:W-:Y:S02]  /*15170*/  ISETP.GE.AND P2, PT, R2.reuse, R205, PT ;  /* 0x000000cd0200720c */ /* 0x040fe40003f46270 */
[----:B------:R-:W-:-:S02]  /*15180*/  ISETP.GE.AND P1, PT, R2, R204, PT ;  /* 0x000000cc0200720c */ /* 0x000fc40003f26270 */
[----:B------:R-:W-:Y:S01]  /*15190*/  ISETP.GE.AND P3, PT, R2, R203, PT ;  /* 0x000000cb0200720c */ /* 0x000fe20003f66270 */
[----:B------:R-:W-:Y:S01]  /*151a0*/  FFMA.FTZ R42, R3, -R200, R244 ;  /* 0x800000c8032a7223 */ /* 0x000fe200000100f4 */
[----:B------:R-:W-:Y:S01]  /*151b0*/  I2FP.F32.S32 R29, R29 ;  /* 0x0000001d001d7245 */ /* 0x000fe20000201400 */
[----:B------:R-:W-:Y:S01]  /*151c0*/  VIADD R3, R0, 0x31 ;  /* 0x0000003100037836 */ /* 0x000fe20000000000 */
[C---:B------:R-:W-:Y:S02]  /*151d0*/  ISETP.GE.OR P4, PT, R2.reuse, R214, !P4 ;  /* 0x000000d60200720c */ /* 0x040fe40006786670 */
[C---:B------:R-:W-:Y:S02]  /*151e0*/  ISETP.GE.OR P2, PT, R2.reuse, R213, !P2 ;  /* 0x000000d50200720c */ /* 0x040fe40005746670 */
[C---:B------:R-:W-:Y:S02]  /*151f0*/  ISETP.GE.OR P1, PT, R2.reuse, R212, !P1 ;  /* 0x000000d40200720c */ /* 0x040fe40004f26670 */
[----:B------:R-:W-:Y:S01]  /*15200*/  ISETP.GE.OR P3, PT, R2, R211, !P3 ;  /* 0x000000d30200720c */ /* 0x000fe20005f66670 */
[----:B------:R-:W-:-:S02]  /*15210*/  IMAD.IADD R2, R210, 0x1, -R2 ;  /* 0x00000001d2027824 */ /* 0x000fc400078e0a02 */
[----:B------:R-:W-:Y:S01]  /*15220*/  FFMA.FTZ R34, R29, -R200, R240 ;  /* 0x800000c81d227223 */ /* 0x000fe200000100f0 */
[----:B------:R-:W-:Y:S01]  /*15230*/  I2FP.F32.S32 R28, R28 ;  /* 0x0000001c001c7245 */ /* 0x000fe20000201400 */
[----:B------:R-:W-:Y:S01]  /*15240*/  IMAD.IADD R29, R209, 0x1, -R3 ;  /* 0x00000001d11d7824 */ /* 0x000fe200078e0a03 */
[----:B------:R-:W-:-:S03]  /*15250*/  IABS R30, R2 ;  /* 0x00000002001e7213 */ /* 0x000fc60000000000 */
[----:B------:R-:W-:Y:S01]  /*15260*/  FFMA.FTZ R33, R28, -R200, R242 ;  /* 0x800000c81c217223 */ /* 0x000fe200000100f2 */
[----:B------:R-:W-:Y:S01]  /*15270*/  IABS R2, R29 ;  /* 0x0000001d00027213 */ /* 0x000fe20000000000 */
[----:B------:R-:W-:Y:S02]  /*15280*/  IMAD.IADD R28, R207, 0x1, -R3 ;  /* 0x00000001cf1c7824 */ /* 0x000fe400078e0a03 */
[----:B------:R-:W-:Y:S01]  /*15290*/  IMAD.MOV.U32 R29, RZ, RZ, R30 ;  /* 0x000000ffff1d7224 */ /* 0x000fe200078e001e */
[----:B------:R-:W-:Y:S02]  /*152a0*/  I2FP.F32.S32 R2, R2 ;  /* 0x0000000200027245 */ /* 0x000fe40000201400 */
[----:B------:R-:W-:Y:S02]  /*152b0*/  IABS R28, R28 ;  /* 0x0000001c001c7213 */ /* 0x000fe40000000000 */
[----:B------:R-:W-:Y:S02]  /*152c0*/  I2FP.F32.S32 R29, R29 ;  /* 0x0000001d001d7245 */ /* 0x000fe40000201400 */
[----:B------:R-:W-:-:S02]  /*152d0*/  FSEL R183, R44, -INF , !P6 ;  /* 0xff8000002cb77808 */ /* 0x000fc40007000000 */
[----:B------:R-:W-:Y:S02]  /*152e0*/  FSEL R103, R43, -INF , !P5 ;  /* 0xff8000002b677808 */ /* 0x000fe40006800000 */
[----:B------:R-:W-:Y:S02]  /*152f0*/  FSEL R114, R34, -INF , !P4 ;  /* 0xff80000022727808 */ /* 0x000fe40006000000 */
[----:B------:R-:W-:Y:S01]  /*15300*/  FSEL R129, R33, -INF , !P2 ;  /* 0xff80000021817808 */ /* 0x000fe20005000000 */
[----:B------:R-:W-:Y:S01]  /*15310*/  FFMA.FTZ R32, R29, -R200, R246 ;  /* 0x800000c81d207223 */ /* 0x000fe200000100f6 */
[----:B------:R-:W-:Y:S01]  /*15320*/  I2FP.F32.S32 R28, R28 ;  /* 0x0000001c001c7245 */ /* 0x000fe20000201400 */
[----:B------:R-:W-:Y:S01]  /*15330*/  FFMA.FTZ R30, R2, -R200, R243 ;  /* 0x800000c8021e7223 */ /* 0x000fe200000100f3 */
[C---:B------:R-:W-:Y:S02]  /*15340*/  ISETP.GE.AND P6, PT, R3.reuse, R206, PT ;  /* 0x000000ce0300720c */ /* 0x040fe40003fc6270 */
[----:B------:R-:W-:-:S02]  /*15350*/  ISETP.GE.AND P5, PT, R3, R205, PT ;  /* 0x000000cd0300720c */ /* 0x000fc40003fa6270 */
[C---:B------:R-:W-:Y:S02]  /*15360*/  ISETP.GE.AND P4, PT, R3.reuse, R204, PT ;  /* 0x000000cc0300720c */ /* 0x040fe40003f86270 */
[C---:B------:R-:W-:Y:S01]  /*15370*/  ISETP.GE.AND P2, PT, R3.reuse, R203, PT ;  /* 0x000000cb0300720c */ /* 0x040fe20003f46270 */
[----:B------:R-:W-:Y:S02]  /*15380*/  VIADD R2, R0, 0x38 ;  /* 0x0000003800027836 */ /* 0x000fe40000000000 */
[----:B------:R-:W-:Y:S01]  /*15390*/  IMAD.IADD R29, R208, 0x1, -R3 ;  /* 0x00000001d01d7824 */ /* 0x000fe200078e0a03 */
[C---:B------:R-:W-:Y:S01]  /*153a0*/  ISETP.GE.OR P6, PT, R3.reuse, R214, !P6 ;  /* 0x000000d60300720c */ /* 0x040fe200077c6670 */
[----:B------:R-:W-:Y:S01]  /*153b0*/  FFMA.FTZ R31, R28, -R200, R241 ;  /* 0x800000c81c1f7223 */ /* 0x000fe200000100f1 */
[C---:B------:R-:W-:Y:S02]  /*153c0*/  ISETP.GE.OR P5, PT, R3.reuse, R213, !P5 ;  /* 0x000000d50300720c */ /* 0x040fe40006fa6670 */
        /* <DEDUP_REMOVED lines=45> */
[----:B------:R-:W-:Y:S01]  /*156a0*/  IABS R3, R30 ;  /* 0x0000001e00037213 */ /* 0x000fe20000000000 */
[----:B------:R-:W-:Y:S01]  /*156b0*/  IMAD.MOV.U32 R218, RZ, RZ, R122 ;  /* 0x000000ffffda7224 */ /* 0x000fe200078e007a */
        /* <DEDUP_REMOVED lines=116> */
[----:B------:R-:W-:Y:S01]  /*15e00*/  I2FP.F32.S32 R2, R2 ;  /* 0x0000000200027245 */ /* 0x000fe20000201400 */
[----:B------:R-:W-:Y:S01]  /*15e10*/  IMAD.MOV.U32 R186, RZ, RZ, R51 ;  /* 0x000000ffffba7224 */ /* 0x000fe200078e0033 */
[----:B------:R-:W-:Y:S02]  /*15e20*/  IABS R28, R28 ;  /* 0x0000001c001c7213 */ /* 0x000fe40000000000 */
[----:B------:R-:W-:Y:S01]  /*15e30*/  I2FP.F32.S32 R29, R29 ;  /* 0x0000001d001d7245 */ /* 0x000fe20000201400 */
[----:B------:R-:W-:Y:S01]  /*15e40*/  IMAD.MOV.U32 R51, RZ, RZ, R116 ;  /* 0x000000ffff337224 */ /* 0x000fe200078e0074 */
        /* <DEDUP_REMOVED lines=33> */
[----:B------:R-:W-:Y:S01]  /*16060*/  IMAD.IADD R28, R209, 0x1, -R2 ;  /* 0x00000001d11c7824 */ /* 0x000fe200078e0a02 */
[----:B------:R-:W-:-:S02]  /*16070*/  ISETP.GE.AND P1, PT, R2, R206, PT ;  /* 0x000000ce0200720c */ /* 0x000fc40003f26270 */
[C---:B------:R-:W-:Y:S02]  /*16080*/  ISETP.GE.AND P3, PT, R2.reuse, R205, PT ;  /* 0x000000cd0200720c */ /* 0x040fe40003f66270 */
[C---:B------:R-:W-:Y:S02]  /*16090*/  ISETP.GE.AND P6, PT, R2.reuse, R204, PT ;  /* 0x000000cc0200720c */ /* 0x040fe40003fc6270 */
[C---:B------:R-:W-:Y:S01]  /*160a0*/  ISETP.GE.AND P5, PT, R2.reuse, R203, PT ;  /* 0x000000cb0200720c */ /* 0x040fe20003fa6270 */
[----:B------:R-:W-:Y:S01]  /*160b0*/  FFMA.FTZ R35, R3, -R200, R64 ;  /* 0x800000c803237223 */ /* 0x000fe20000010040 */
[----:B------:R-:W-:Y:S01]  /*160c0*/  ISETP.GE.OR P1, PT, R2, R214, !P1 ;  /* 0x000000d60200720c */ /* 0x000fe20004f26670 */
[----:B------:R-:W-:Y:S01]  /*160d0*/  IMAD.IADD R3, R208, 0x1, -R2 ;  /* 0x00000001d0037824 */ /* 0x000fe200078e0a02 */
[C---:B------:R-:W-:Y:S02]  /*160e0*/  ISETP.GE.OR P3, PT, R2.reuse, R213, !P3 ;  /* 0x000000d50200720c */ /* 0x040fe40005f66670 */
        /* <DEDUP_REMOVED lines=38> */
[----:B------:R-:W-:Y:S01]  /*16350*/  IMAD.IADD R29, R209, 0x1, -R3 ;  /* 0x00000001d11d7824 */ /* 0x000fe200078e0a03 */
[----:B------:R-:W-:Y:S02]  /*16360*/  I2FP.F32.S32 R28, R28 ;  /* 0x0000001c001c7245 */ /* 0x000fe40000201400 */
[----:B------:R-:W-:Y:S02]  /*16370*/  IABS R30, R2 ;  /* 0x00000002001e7213 */ /* 0x000fe40000000000 */
[----:B------:R-:W-:Y:S01]  /*16380*/  IABS R2, R29 ;  /* 0x0000001d00027213 */ /* 0x000fe20000000000 */
[----:B------:R-:W-:Y:S02]  /*16390*/  FFMA.FTZ R33, R28, -R200, R67 ;  /* 0x800000c81c217223 */ /* 0x000fe40000010043 */
[----:B------:R-:W-:Y:S01]  /*163a0*/  IMAD.MOV.U32 R29, RZ, RZ, R30 ;  /* 0x000000ffff1d7224 */ /* 0x000fe200078e001e */
[----:B------:R-:W-:Y:S01]  /*163b0*/  FSEL R104, R44, -INF , !P6 ;  /* 0xff8000002c687808 */ /* 0x000fe20007000000 */
[----:B------:R-:W-:Y:S01]  /*163c0*/  IMAD.IADD R28, R207, 0x1, -R3 ;  /* 0x00000001cf1c7824 */ /* 0x000fe200078e0a03 */
[----:B------:R-:W-:-:S02]  /*163d0*/  FSEL R69, R43, -INF , !P5 ;  /* 0xff8000002b457808 */ /* 0x000fc40006800000 */
[----:B------:R-:W-:Y:S02]  /*163e0*/  I2FP.F32.S32 R29, R29 ;  /* 0x0000001d001d7245 */ /* 0x000fe40000201400 */
[----:B------:R-:W-:Y:S02]  /*163f0*/  FSEL R80, R34, -INF , !P4 ;  /* 0xff80000022507808 */ /* 0x000fe40006000000 */
[----:B------:R-:W-:Y:S02]  /*16400*/  FSEL R88, R33, -INF , !P2 ;  /* 0xff80000021587808 */ /* 0x000fe40005000000 */
[C---:B------:R-:W-:Y:S02]  /*16410*/  ISETP.GE.AND P6, PT, R3.reuse, R206, PT ;  /* 0x000000ce0300720c */ /* 0x040fe40003fc6270 */
[C---:B------:R-:W-:Y:S02]  /*16420*/  ISETP.GE.AND P5, PT, R3.reuse, R205, PT ;  /* 0x000000cd0300720c */ /* 0x040fe40003fa6270 */
[----:B------:R-:W-:-:S02]  /*16430*/  ISETP.GE.AND P4, PT, R3, R204, PT ;  /* 0x000000cc0300720c */ /* 0x000fc40003f86270 */
[----:B------:R-:W-:Y:S01]  /*16440*/  ISETP.GE.AND P2, PT, R3, R203, PT ;  /* 0x000000cb0300720c */ /* 0x000fe20003f46270 */
[----:B------:R-:W-:Y:S01]  /*16450*/  FFMA.FTZ R32, R29, -R200, R59 ;  /* 0x800000c81d207223 */ /* 0x000fe2000001003b */
[----:B------:R-:W-:Y:S01]  /*16460*/  IABS R28, R28 ;  /* 0x0000001c001c7213 */ /* 0x000fe20000000000 */
[----:B------:R-:W-:Y:S01]  /*16470*/  IMAD.IADD R29, R208, 0x1, -R3 ;  /* 0x00000001d01d7824 */ /* 0x000fe200078e0a03 */
[----:B------:R-:W-:Y:S02]  /*16480*/  I2FP.F32.S32 R2, R2 ;  /* 0x0000000200027245 */ /* 0x000fe40000201400 */
[C---:B------:R-:W-:Y:S02]  /*16490*/  ISETP.GE.OR P6, PT, R3.reuse, R214, !P6 ;  /* 0x000000d60300720c */ /* 0x040fe400077c6670 */
[C---:B------:R-:W-:Y:S02]  /*164a0*/  ISETP.GE.OR P5, PT, R3.reuse, R213, !P5 ;  /* 0x000000d50300720c */ /* 0x040fe40006fa6670 */
[----:B------:R-:W-:-:S02]  /*164b0*/  ISETP.GE.OR P4, PT, R3, R212, !P4 ;  /* 0x000000d40300720c */ /* 0x000fc40006786670 */
[----:B------:R-:W-:Y:S01]  /*164c0*/  ISETP.GE.OR P2, PT, R3, R211, !P2 ;  /* 0x000000d30300720c */ /* 0x000fe20005746670 */
[----:B------:R-:W-:Y:S01]  /*164d0*/  IMAD.IADD R3, R210, 0x1, -R3 ;  /* 0x00000001d2037824 */ /* 0x000fe200078e0a03 */
[----:B------:R-:W-:Y:S01]  /*164e0*/  I2FP.F32.S32 R28, R28 ;  /* 0x0000001c001c7245 */ /* 0x000fe20000201400 */
[-C--:B------:R-:W-:Y:S01]  /*164f0*/  FFMA.FTZ R30, R2, -R200.reuse, R62 ;  /* 0x800000c8021e7223 */ /* 0x080fe2000001003e */
[----:B------:R-:W-:Y:S01]  /*16500*/  IABS R33, R29 ;  /* 0x0000001d00217213 */ /* 0x000fe20000000000 */
[----:B------:R-:W-:Y:S01]  /*16510*/  VIADD R2, R0, 0x59 ;  /* 0x0000005900027836 */ /* 0x000fe20000000000 */
[----:B------:R-:W-:Y:S01]  /*16520*/  IABS R29, R3 ;  /* 0x00000003001d7213 */ /* 0x000fe20000000000 */
[----:B------:R-:W-:Y:S02]  /*16530*/  FFMA.FTZ R31, R28, -R200, R60 ;  /* 0x800000c81c1f7223 */ /* 0x000fe4000001003c */
[----:B------:R-:W-:Y:S01]  /*16540*/  IMAD.IADD R28, R207, 0x1, -R2 ;  /* 0x00000001cf1c7824 */ /* 0x000fe200078e0a02 */
[----:B------:R-:W-:Y:S01]  /*16550*/  I2FP.F32.S32 R29, R29 ;  /* 0x0000001d001d7245 */ /* 0x000fe20000201400 */
[----:B------:R-:W-:-:S03]  /*16560*/  IMAD.MOV.U32 R240, RZ, RZ, R50 ;  /* 0x000000fffff07224 */ /* 0x000fc600078e0032 */
[----:B------:R-:W-:Y:S01]  /*16570*/  IABS R3, R28 ;  /* 0x0000001c00037213 */ /* 0x000fe20000000000 */
[----:B------:R-:W-:Y:S01]  /*16580*/  FFMA.FTZ R50, R29, -R200, R55 ;  /* 0x800000c81d327223 */ /* 0x000fe20000010037 */
[----:B------:R-:W-:Y:S01]  /*16590*/  IMAD.MOV.U32 R28, RZ, RZ, R33 ;  /* 0x000000ffff1c7224 */ /* 0x000fe200078e0021 */
[----:B------:R-:W-:Y:S02]  /*165a0*/  FSEL R55, R32, -INF , !P3 ;  /* 0xff80000020377808 */ /* 0x000fe40005800000 */
[----:B------:R-:W1:Y:S01]  /*165b0*/  LDSM.16.M88.4 R32, [R170+0x3c00] ;  /* 0x003c0000aa20783b */ /* 0x000e620000000200 */
[----:B------:R-:W-:Y:S02]  /*165c0*/  I2FP.F32.S32 R3, R3 ;  /* 0x0000000300037245 */ /* 0x000fe40000201400 */
[----:B------:R-:W-:Y:S02]  /*165d0*/  I2FP.F32.S32 R28, R28 ;  /* 0x0000001c001c7245 */ /* 0x000fe40000201400 */
[----:B------:R-:W-:-:S02]  /*165e0*/  FSEL R100, R41, -INF , !P1 ;  /* 0xff80000029647808 */ /* 0x000fc40004800000 */
[----:B------:R-:W-:Y:S02]  /*165f0*/  FSEL R73, R31, -INF , !P6 ;  /* 0xff8000001f497808 */ /* 0x000fe40007000000 */
[----:B------:R-:W-:Y:S02]  /*16600*/  FSEL R86, R30, -INF , !P5 ;  /* 0xff8000001e567808 */ /* 0x000fe40006800000 */
[C---:B------:R-:W-:Y:S02]  /*16610*/  ISETP.GE.AND P1, PT, R2.reuse, R206, PT ;  /* 0x000000ce0200720c */ /* 0x040fe40003f26270 */
[C---:B------:R-:W-:Y:S02]  /*16620*/  ISETP.GE.AND P3, PT, R2.reuse, R205, PT ;  /* 0x000000cd0200720c */ /* 0x040fe40003f66270 */
[C---:B------:R-:W-:Y:S02]  /*16630*/  ISETP.GE.AND P6, PT, R2.reuse, R204, PT ;  /* 0x000000cc0200720c */ /* 0x040fe40003fc6270 */
[----:B------:R-:W-:Y:S01]  /*16640*/  ISETP.GE.AND P5, PT, R2, R203, PT ;  /* 0x000000cb0200720c */ /* 0x000fe20003fa6270 */
[----:B------:R-:W-:-:S02]  /*16650*/  IMAD.MOV.U32 R238, RZ, RZ, R49 ;  /* 0x000000ffffee7224 */ /* 0x000fc400078e0031 */
[-C--:B------:R-:W-:Y:S01]  /*16660*/  FFMA.FTZ R51, R28, -R200.reuse, R51 ;  /* 0x800000c81c337223 */ /* 0x080fe20000010033 */
[----:B------:R-:W-:Y:S01]  /*16670*/  FFMA.FTZ R49, R3, -R200, R61 ;  /* 0x800000c803317223 */ /* 0x000fe2000001003d */
[C---:B------:R-:W-:Y:S01]  /*16680*/  ISETP.GE.OR P1, PT, R2.reuse, R214, !P1 ;  /* 0x000000d60200720c */ /* 0x040fe20004f26670 */
[--C-:B------:R-:W-:Y:S01]  /*16690*/  IMAD.IADD R28, R209, 0x1, -R2.reuse ;  /* 0x00000001d11c7824 */ /* 0x100fe200078e0a02 */
[----:B------:R-:W-:Y:S01]  /*166a0*/  ISETP.GE.OR P3, PT, R2, R213, !P3 ;  /* 0x000000d50200720c */ /* 0x000fe20005f66670 */
[--C-:B------:R-:W-:Y:S01]  /*166b0*/  IMAD.IADD R3, R208, 0x1, -R2.reuse ;  /* 0x00000001d0037824 */ /* 0x100fe200078e0a02 */
[C---:B------:R-:W-:Y:S02]  /*166c0*/  ISETP.GE.OR P6, PT, R2.reuse, R212, !P6 ;  /* 0x000000d40200720c */ /* 0x040fe400077c6670 */
[----:B------:R-:W-:Y:S01]  /*166d0*/  ISETP.GE.OR P5, PT, R2, R211, !P5 ;  /* 0x000000d30200720c */ /* 0x000fe20006fa6670 */
[----:B------:R-:W-:Y:S01]  /*166e0*/  IMAD.IADD R2, R210, 0x1, -R2 ;  /* 0x00000001d2027824 */ /* 0x000fe200078e0a02 */
[----:B------:R-:W-:-:S04]  /*166f0*/  IABS R29, R28 ;  /* 0x0000001c001d7213 */ /* 0x000fc80000000000 */
[----:B------:R-:W-:Y:S01]  /*16700*/  IABS R28, R2 ;  /* 0x00000002001c7213 */ /* 0x000fe20000000000 */
[----:B------:R-:W-:-:S04]  /*16710*/  IMAD.MOV.U32 R2, RZ, RZ, R29 ;  /* 0x000000ffff027224 */ /* 0x000fc800078e001d */
[----:B------:R-:W-:Y:S02]  /*16720*/  IMAD.MOV.U32 R40, RZ, RZ, R28 ;  /* 0x000000ffff287224 */ /* 0x000fe400078e001c */
[----:B------:R-:W2:Y:S01]  /*16730*/  LDSM.16.M88.4 R28, [R192] ;  /* 0x00000000c01c783b */ /* 0x000ea20000000200 */
[----:B------:R-:W-:Y:S01]  /*16740*/  I2FP.F32.S32 R2, R2 ;  /* 0x0000000200027245 */ /* 0x000fe20000201400 */
[----:B------:R-:W-:Y:S01]  /*16750*/  IMAD.MOV.U32 R217, RZ, RZ, R48 ;  /* 0x000000ffffd97224 */ /* 0x000fe200078e0030 */
[----:B------:R-:W-:Y:S01]  /*16760*/  I2FP.F32.S32 R40, R40 ;  /* 0x0000002800287245 */ /* 0x000fe20000201400 */
[----:B------:R-:W-:Y:S01]  /*16770*/  IMAD.MOV.U32 R219, RZ, RZ, R238 ;  /* 0x000000ffffdb7224 */ /* 0x000fe200078e00ee */
[----:B------:R-:W-:Y:S01]  /*16780*/  IABS R3, R3 ;  /* 0x0000000300037213 */ /* 0x000fe20000000000 */
[----:B------:R-:W-:Y:S01]  /*16790*/  IMAD.MOV.U32 R239, RZ, RZ, R45 ;  /* 0x000000ffffef7224 */ /* 0x000fe200078e002d */
[----:B------:R-:W-:Y:S01]  /*167a0*/  FSEL R85, R51, -INF , !P4 ;  /* 0xff80000033557808 */ /* 0x000fe20006000000 */
[----:B------:R-:W-:Y:S01]  /*167b0*/  FFMA.FTZ R52, R40, -R200, R52 ;  /* 0x800000c828347223 */ /* 0x000fe20000010034 */
[----:B------:R-:W-:-:S04]  /*167c0*/  DEPBAR.LE SB0, 0x0 ;  /* 0x000080000000791a */ /* 0x000fc80000000000 */
[----:B-1----:R-:W-:Y:S01]  /*167d0*/  HMMA.16816.F32.BF16 R40, R20, R32, RZ ;  /* 0x000000201428723c */ /* 0x002fe200000418ff */
[----:B------:R-:W-:-:S15]  /*167e0*/  FFMA.FTZ R48, R2, -R200, R63 ;  /* 0x800000c802307223 */ /* 0x000fde000001003f */
[----:B------:R-:W-:-:S08]  /*167f0*/  NOP ;  /* 0x0000000000007918 */ /* 0x000fd00000000000 */
[----:B--2---:R-:W-:Y:S06]  /*16800*/  HMMA.16816.F32.BF16 R60, R12, R28, R40 ;  /* 0x0000001c0c3c723c */ /* 0x004fec0000041828 */
[C---:B------:R-:W-:Y:S06]  /*16810*/  HMMA.16816.F32.BF16 R40, R20.reuse, R118, RZ ;  /* 0x000000761428723c */ /* 0x040fec00000418ff */
[----:B------:R-:W-:Y:S01]  /*16820*/  HMMA.16816.F32.BF16 R20, R20, R34, RZ ;  /* 0x000000221414723c */ /* 0x000fe200000418ff */
[----:B------:R-:W-:-:S02]  /*16830*/  IMAD.MOV.U32 R237, RZ, RZ, R217 ;  /* 0x000000ffffed7224 */ /* 0x000fc400078e00d9 */
[----:B------:R-:W-:-:S15]  /*16840*/  IMAD.MOV.U32 R217, RZ, RZ, R236 ;  /* 0x000000ffffd97224 */ /* 0x000fde00078e00ec */
[C---:B------:R-:W-:Y:S06]  /*16850*/  HMMA.16816.F32.BF16 R40, R12.reuse, R94, R40 ;  /* 0x0000005e0c28723c */ /* 0x040fec0000041828 */
[----:B------:R-:W-:Y:S06]  /*16860*/  HMMA.16816.F32.BF16 R76, R12, R30, R20 ;  /* 0x0000001e0c4c723c */ /* 0x000fec0000041814 */
[----:B------:R-:W-:Y:S01]  /*16870*/  HMMA.16816.F32.BF16 R12, R24, R118, RZ ;  /* 0x00000076180c723c */ /* 0x000fe200000418ff */
[----:B------:R-:W-:Y:S01]  /*16880*/  IMAD.MOV.U32 R238, RZ, RZ, R47 ;  /* 0x000000ffffee7224 */ /* 0x000fe200078e002f */
[----:B------:R-:W-:Y:S01]  /*16890*/  I2FP.F32.S32 R3, R3 ;  /* 0x0000000300037245 */ /* 0x000fe20000201400 */
[----:B------:R-:W-:-:S03]  /*168a0*/  IMAD.MOV.U32 R236, RZ, RZ, R46 ;  /* 0x000000ffffec7224 */ /* 0x000fc600078e002e */
[----:B------:R-:W-:Y:S01]  /*168b0*/  HMMA.16816.F32.BF16 R44, R24, R32, RZ ;  /* 0x00000020182c723c */ /* 0x000fe200000418ff */
[----:B------:R-:W-:-:S05]  /*168c0*/  FFMA.FTZ R53, R3, -R200, R53 ;  /* 0x800000c803357223 */ /* 0x000fca0000010035 */
[----:B------:R-:W-:Y:S01]  /*168d0*/  HMMA.16816.F32.BF16 R24, R24, R34, RZ ;  /* 0x000000221818723c */ /* 0x000fe200000418ff */
[----:B------:R-:W-:-:S04]  /*168e0*/  VIADD R3, R0, 0x60 ;  /* 0x0000006000037836 */ /* 0x000fc80000000000 */
[----:B------:R-:W-:-:S07]  /*168f0*/  IMAD.IADD R2, R207, 0x1, -R3 ;  /* 0x00000001cf027824 */ /* 0x000fce00078e0a03 */
[----:B------:R-:W-:Y:S07]  /*16900*/  HMMA.16816.F32.BF16 R32, R16, R94, R12 ;  /* 0x0000005e1020723c */ /* 0x000fee000004180c */
[----:B------:R-:W-:Y:S01]  /*16910*/  IMAD.IADD R13, R209, 0x1, -R3 ;  /* 0x00000001d10d7824 */ /* 0x000fe200078e0a03 */
[----:B------:R-:W-:-:S04]  /*16920*/  IABS R12, R2 ;  /* 0x00000002000c7213 */ /* 0x000fc80000000000 */
[----:B------:R-:W-:-:S04]  /*16930*/  IABS R2, R13 ;  /* 0x0000000d00027213 */ /* 0x000fc80000000000 */
[----:B------:R-:W-:Y:S01]  /*16940*/  I2FP.F32.S32 R2, R2 ;  /* 0x0000000200027245 */ /* 0x000fe20000201400 */
[----:B------:R-:W-:Y:S01]  /*16950*/  HMMA.16816.F32.BF16 R64, R16, R30, R24 ;  /* 0x0000001e1040723c */ /* 0x000fe20000041818 */
[----:B------:R-:W-:-:S03]  /*16960*/  FSEL R70, R48, -INF , !P3 ;  /* 0xff80000030467808 */ /* 0x000fc60005800000 */
[----:B------:R-:W-:Y:S01]  /*16970*/  FFMA.FTZ R14, R2, -R200, R54 ;  /* 0x800000c8020e7223 */ /* 0x000fe20000010036 */
[----:B------:R-:W-:Y:S02]  /*16980*/  FSEL R54, R49, -INF , !P1 ;  /* 0xff80000031367808 */ /* 0x000fe40004800000 */
[----:B------:R-:W-:Y:S02]  /*16990*/  FSEL R31, R50, -INF , !P2 ;  /* 0xff800000321f7808 */ /* 0x000fe40005000000 */
[----:B------:R-:W-:Y:S02]  /*169a0*/  I2FP.F32.S32 R12, R12 ;  /* 0x0000000c000c7245 */ /* 0x000fe40000201400 */
[C---:B------:R-:W-:Y:S02]  /*169b0*/  ISETP.GE.AND P4, PT, R3.reuse, R206, PT ;  /* 0x000000ce0300720c */ /* 0x040fe40003f86270 */
[C---:B------:R-:W-:Y:S02]  /*169c0*/  ISETP.GE.AND P2, PT, R3.reuse, R205, PT ;  /* 0x000000cd0300720c */ /* 0x040fe40003f46270 */
[----:B------:R-:W-:-:S02]  /*169d0*/  ISETP.GE.AND P1, PT, R3, R204, PT ;  /* 0x000000cc0300720c */ /* 0x000fc40003f26270 */
[C---:B------:R-:W-:Y:S01]  /*169e0*/  ISETP.GE.AND P3, PT, R3.reuse, R203, PT ;  /* 0x000000cb0300720c */ /* 0x040fe20003f66270 */
[----:B------:R-:W-:Y:S02]  /*169f0*/  VIADD R2, R0, 0x61 ;  /* 0x0000006100027836 */ /* 0x000fe40000000000 */
[--C-:B------:R-:W-:Y:S01]  /*16a00*/  IMAD.IADD R13, R208, 0x1, -R3.reuse ;  /* 0x00000001d00d7824 */ /* 0x100fe200078e0a03 */
[C---:B------:R-:W-:Y:S01]  /*16a10*/  ISETP.GE.OR P4, PT, R3.reuse, R214, !P4 ;  /* 0x000000d60300720c */ /* 0x040fe20006786670 */
[----:B------:R-:W-:Y:S01]  /*16a20*/  FFMA.FTZ R15, R12, -R200, R240 ;  /* 0x800000c80c0f7223 */ /* 0x000fe200000100f0 */
[C---:B------:R-:W-:Y:S02]  /*16a30*/  ISETP.GE.OR P2, PT, R3.reuse, R213, !P2 ;  /* 0x000000d50300720c */ /* 0x040fe40005746670 */
[C---:B------:R-:W-:Y:S01]  /*16a40*/  ISETP.GE.OR P1, PT, R3.reuse, R212, !P1 ;  /* 0x000000d40300720c */ /* 0x040fe20004f26670 */
[----:B------:R-:W-:Y:S01]  /*16a50*/  BAR.SYNC.DEFER_BLOCKING 0x0 ;  /* 0x0000000000007b1d */ /* 0x000fe20000010000 */
[----:B------:R-:W-:Y:S01]  /*16a60*/  ISETP.GE.OR P3, PT, R3, R211, !P3 ;  /* 0x000000d30300720c */ /* 0x000fe20005f66670 */
[----:B------:R-:W-:Y:S01]  /*16a70*/  IMAD.IADD R3, R210, 0x1, -R3 ;  /* 0x00000001d2037824 */ /* 0x000fe200078e0a03 */
[----:B------:R-:W-:Y:S01]  /*16a80*/  HMMA.16816.F32.BF16 R56, R16, R28, R44 ;  /* 0x0000001c1038723c */ /* 0x000fe2000004182c */
[----:B------:R-:W-:-:S06]  /*16a90*/  IMAD.IADD R12, R207, 0x1, -R2 ;  /* 0x00000001cf0c7824 */ /* 0x000fcc00078e0a02 */
[----:B------:R-:W-:Y:S02]  /*16aa0*/  IABS R16, R13 ;  /* 0x0000000d00107213 */ /* 0x000fe40000000000 */
        /* <DEDUP_REMOVED lines=93> */
[----:B------:R-:W-:Y:S02]  /*17080*/  I2FP.F32.S32 R13, R13 ;  /* 0x0000000d000d7245 */ /* 0x000fe40000201400 */
[----:B------:R-:W-:Y:S02]  /*17090*/  I2FP.F32.S32 R3, R3 ;  /* 0x0000000300037245 */ /* 0x000fe40000201400 */
[----:B------:R-:W-:Y:S01]  /*170a0*/  I2FP.F32.S32 R12, R12 ;  /* 0x0000000c000c7245 */ /* 0x000fe20000201400 */
[-C--:B------:R-:W-:Y:S01]  /*170b0*/  FFMA.FTZ R19, R13, -R200.reuse, R43 ;  /* 0x800000c80d137223 */ /* 0x080fe2000001002b */
[----:B------:R-:W-:Y:S01]  /*170c0*/  FSEL R24, R16, -INF , !P5 ;  /* 0xff80000010187808 */ /* 0x000fe20006800000 */
[-C--:B------:R-:W-:Y:S01]  /*170d0*/  FFMA.FTZ R17, R3, -R200.reuse, R56 ;  /* 0x800000c803117223 */ /* 0x080fe20000010038 */
[----:B------:R-:W-:Y:S01]  /*170e0*/  FSEL R56, R21, -INF , !P6 ;  /* 0xff80000015387808 */ /* 0x000fe20007000000 */
[----:B------:R-:W-:Y:S01]  /*170f0*/  FFMA.FTZ R20, R12, -R200, R41 ;  /* 0x800000c80c147223 */ /* 0x000fe20000010029 */
[----:B------:R-:W-:-:S02]  /*17100*/  FSEL R32, R15, -INF , !P4 ;  /* 0xff8000000f207808 */ /* 0x000fc40006000000 */
[----:B------:R-:W-:Y:S01]  /*17110*/  FSEL R43, R14, -INF , !P2 ;  /* 0xff8000000e2b7808 */ /* 0x000fe20005000000 */
[--C-:B------:R-:W-:Y:S01]  /*17120*/  IMAD.IADD R12, R209, 0x1, -R2.reuse ;  /* 0x00000001d10c7824 */ /* 0x100fe200078e0a02 */
[C---:B------:R-:W-:Y:S02]  /*17130*/  ISETP.GE.AND P6, PT, R2.reuse, R206, PT ;  /* 0x000000ce0200720c */ /* 0x040fe40003fc6270 */
[C---:B------:R-:W-:Y:S02]  /*17140*/  ISETP.GE.AND P5, PT, R2.reuse, R205, PT ;  /* 0x000000cd0200720c */ /* 0x040fe40003fa6270 */
[C---:B------:R-:W-:Y:S02]  /*17150*/  ISETP.GE.AND P4, PT, R2.reuse, R204, PT ;  /* 0x000000cc0200720c */ /* 0x040fe40003f86270 */
[----:B------:R-:W-:Y:S01]  /*17160*/  ISETP.GE.AND P2, PT, R2, R203, PT ;  /* 0x000000cb0200720c */ /* 0x000fe20003f46270 */
[----:B------:R-:W-:Y:S01]  /*17170*/  IMAD.IADD R3, R208, 0x1, -R2 ;  /* 0x00000001d0037824 */ /* 0x000fe200078e0a02 */
[----:B------:R-:W-:-:S02]  /*17180*/  ISETP.GE.OR P6, PT, R2, R214, !P6 ;  /* 0x000000d60200720c */ /* 0x000fc400077c6670 */
[C---:B------:R-:W-:Y:S02]  /*17190*/  ISETP.GE.OR P5, PT, R2.reuse, R213, !P5 ;  /* 0x000000d50200720c */ /* 0x040fe40006fa6670 */
[C---:B------:R-:W-:Y:S02]  /*171a0*/  ISETP.GE.OR P4, PT, R2.reuse, R212, !P4 ;  /* 0x000000d40200720c */ /* 0x040fe40006786670 */
        /* <DEDUP_REMOVED lines=20> */
[----:B------:R-:W-:Y:S02]  /*172f0*/  I2FP.F32.S32 R12, R12 ;  /* 0x0000000c000c7245 */ /* 0x000fe40000201400 */
[----:B------:R-:W-:Y:S01]  /*17300*/  FSEL R53, R20, -INF , !P1 ;  /* 0xff80000014357808 */ /* 0x000fe20004800000 */
[-C--:B------:R-:W-:Y:S01]  /*17310*/  FFMA.FTZ R21, R3, -R200.reuse, R61 ;  /* 0x800000c803157223 */ /* 0x080fe2000001003d */
[----:B------:R-:W-:Y:S01]  /*17320*/  VIADD R3, R0, 0x78 ;  /* 0x0000007800037836 */ /* 0x000fe20000000000 */
[----:B------:R-:W-:Y:S02]  /*17330*/  FSEL R20, R19, -INF , !P3 ;  /* 0xff80000013147808 */ /* 0x000fe40005800000 */
[----:B------:R-:W-:Y:S02]  /*17340*/  FSEL R26, R17, -INF , !P6 ;  /* 0xff800000111a7808 */ /* 0x000fe40007000000 */
[----:B------:R-:W-:Y:S01]  /*17350*/  FSEL R35, R15, -INF , !P5 ;  /* 0xff8000000f237808 */ /* 0x000fe20006800000 */
[----:B------:R-:W-:Y:S01]  /*17360*/  FFMA.FTZ R14, R12, -R200, R59 ;  /* 0x800000c80c0e7223 */ /* 0x000fe2000001003b */
[----:B------:R-:W-:-:S02]  /*17370*/  ISETP.GE.AND P1, PT, R2, R206, PT ;  /* 0x000000ce0200720c */ /* 0x000fc40003f26270 */
[C---:B------:R-:W-:Y:S02]  /*17380*/  ISETP.GE.AND P3, PT, R2.reuse, R205, PT ;  /* 0x000000cd0200720c */ /* 0x040fe40003f66270 */
[C---:B------:R-:W-:Y:S02]  /*17390*/  ISETP.GE.AND P6, PT, R2.reuse, R204, PT ;  /* 0x000000cc0200720c */ /* 0x040fe40003fc6270 */
[C---:B------:R-:W-:Y:S01]  /*173a0*/  ISETP.GE.AND P5, PT, R2.reuse, R203, PT ;  /* 0x000000cb0200720c */ /* 0x040fe20003fa6270 */
[----:B------:R-:W-:Y:S01]  /*173b0*/  IMAD.IADD R12, R207, 0x1, -R3 ;  /* 0x00000001cf0c7824 */ /* 0x000fe200078e0a03 */
[----:B------:R-:W-:Y:S02]  /*173c0*/  I2FP.F32.S32 R13, R13 ;  /* 0x0000000d000d7245 */ /* 0x000fe40000201400 */
[C---:B------:R-:W-:Y:S02]  /*173d0*/  ISETP.GE.OR P1, PT, R2.reuse, R214, !P1 ;  /* 0x000000d60200720c */ /* 0x040fe40004f26670 */
[----:B------:R-:W-:-:S02]  /*173e0*/  ISETP.GE.OR P3, PT, R2, R213, !P3 ;  /* 0x000000d50200720c */ /* 0x000fc40005f66670 */
[C---:B------:R-:W-:Y:S02]  /*173f0*/  ISETP.GE.OR P6, PT, R2.reuse, R212, !P6 ;  /* 0x000000d40200720c */ /* 0x040fe400077c6670 */
[----:B------:R-:W-:Y:S01]  /*17400*/  ISETP.GE.OR P5, PT, R2, R211, !P5 ;  /* 0x000000d30200720c */ /* 0x000fe20006fa6670 */
[----:B------:R-:W-:Y:S02]  /*17410*/  IMAD.IADD R2, R210, 0x1, -R2 ;  /* 0x00000001d2027824 */ /* 0x000fe400078e0a02 */
[----:B------:R-:W-:Y:S01]  /*17420*/  FFMA.FTZ R18, R13, -R200, R57 ;  /* 0x800000c80d127223 */ /* 0x000fe20000010039 */
[----:B------:R-:W-:Y:S01]  /*17430*/  IABS R12, R12 ;  /* 0x0000000c000c7213 */ /* 0x000fe20000000000 */
[----:B------:R-:W-:Y:S01]  /*17440*/  IMAD.IADD R13, R209, 0x1, -R3 ;  /* 0x00000001d10d7824 */ /* 0x000fe200078e0a03 */
[----:B------:R-:W-:Y:S02]  /*17450*/  IABS R15, R2 ;  /* 0x00000002000f7213 */ /* 0x000fe40000000000 */
[----:B------:R-:W-:-:S02]  /*17460*/  I2FP.F32.S32 R12, R12 ;  /* 0x0000000c000c7245 */ /* 0x000fc40000201400 */
[----:B------:R-:W-:Y:S01]  /*17470*/  IABS R2, R13 ;  /* 0x0000000d00027213 */ /* 0x000fe20000000000 */
[----:B------:R-:W-:Y:S01]  /*17480*/  IMAD.MOV.U32 R13, RZ, RZ, R15 ;  /* 0x000000ffff0d7224 */ /* 0x000fe200078e000f */
        /* <DEDUP_REMOVED lines=9> */
[C---:B------:R-:W-:Y:S02]  /*17520*/  ISETP.GE.AND P3, PT, R3.reuse, R203, PT ;  /* 0x000000cb0300720c */ /* 0x040fe40003f66270 */
[----:B------:R-:W-:Y:S01]  /*17530*/  I2FP.F32.S32 R2, R2 ;  /* 0x0000000200027245 */ /* 0x000fe20000201400 */
[----:B------:R-:W-:Y:S01]  /*17540*/  VIADD R0, R0, 0x79 ;  /* 0x0000007900007836 */ /* 0x000fe20000000000 */
[----:B------:R-:W-:Y:S02]  /*17550*/  I2FP.F32.S32 R13, R13 ;  /* 0x0000000d000d7245 */ /* 0x000fe40000201400 */
[----:B------:R-:W-:-:S02]  /*17560*/  ISETP.GE.OR P4, PT, R3, R214, !P4 ;  /* 0x000000d60300720c */ /* 0x000fc40006786670 */
[C---:B------:R-:W-:Y:S02]  /*17570*/  ISETP.GE.OR P2, PT, R3.reuse, R213, !P2 ;  /* 0x000000d50300720c */ /* 0x040fe40005746670 */
[C---:B------:R-:W-:Y:S02]  /*17580*/  ISETP.GE.OR P1, PT, R3.reuse, R212, !P1 ;  /* 0x000000d40300720c */ /* 0x040fe40004f26670 */
[----:B------:R-:W-:Y:S01]  /*17590*/  ISETP.GE.OR P3, PT, R3, R211, !P3 ;  /* 0x000000d30300720c */ /* 0x000fe20005f66670 */
[----:B------:R-:W-:Y:S02]  /*175a0*/  IMAD.IADD R3, R210, 0x1, -R3 ;  /* 0x00000001d2037824 */ /* 0x000fe400078e0a03 */
[----:B------:R-:W-:Y:S01]  /*175b0*/  FFMA.FTZ R15, R2, -R200, R66 ;  /* 0x800000c8020f7223 */ /* 0x000fe20000010042 */
[----:B------:R-:W-:Y:S01]  /*175c0*/  IABS R12, R12 ;  /* 0x0000000c000c7213 */ /* 0x000fe20000000000 */
[----:B------:R-:W-:Y:S02]  /*175d0*/  IMAD.IADD R2, R207, 0x1, -R0 ;  /* 0x00000001cf027824 */ /* 0x000fe400078e0a00 */
[----:B------:R-:W-:Y:S01]  /*175e0*/  FFMA.FTZ R17, R13, -R200, R63 ;  /* 0x800000c80d117223 */ /* 0x000fe2000001003f */
[----:B------:R-:W-:Y:S01]  /*175f0*/  IABS R13, R3 ;  /* 0x00000003000d7213 */ /* 0x000fe20000000000 */
[----:B------:R-:W-:Y:S01]  /*17600*/  IMAD.MOV.U32 R3, RZ, RZ, R12 ;  /* 0x000000ffff037224 */ /* 0x000fe200078e000c */
[----:B------:R-:W-:-:S02]  /*17610*/  IABS R2, R2 ;  /* 0x0000000200027213 */ /* 0x000fc40000000000 */
[----:B------:R-:W-:Y:S02]  /*17620*/  FSEL R45, R21, -INF , !P6 ;  /* 0xff800000152d7808 */ /* 0x000fe40007000000 */
[----:B------:R-:W-:Y:S02]  /*17630*/  I2FP.F32.S32 R3, R3 ;  /* 0x0000000300037245 */ /* 0x000fe40000201400 */
[----:B------:R-:W-:Y:S02]  /*17640*/  I2FP.F32.S32 R2, R2 ;  /* 0x0000000200027245 */ /* 0x000fe40000201400 */
[----:B------:R-:W-:Y:S02]  /*17650*/  FSEL R18, R17, -INF , !P5 ;  /* 0xff80000011127808 */ /* 0x000fe40006800000 */
[----:B------:R-:W-:Y:S02]  /*17660*/  FSEL R22, R16, -INF , !P4 ;  /* 0xff80000010167808 */ /* 0x000fe40006000000 */
[----:B------:R-:W-:-:S02]  /*17670*/  FSEL R28, R15, -INF , !P2 ;  /* 0xff8000000f1c7808 */ /* 0x000fc40005000000 */
[C---:B------:R-:W-:Y:S02]  /*17680*/  ISETP.GE.AND P6, PT, R0.reuse, R206, PT ;  /* 0x000000ce0000720c */ /* 0x040fe40003fc6270 */
[C---:B------:R-:W-:Y:S02]  /*17690*/  ISETP.GE.AND P5, PT, R0.reuse, R205, PT ;  /* 0x000000cd0000720c */ /* 0x040fe40003fa6270 */
[C---:B------:R-:W-:Y:S02]  /*176a0*/  ISETP.GE.AND P4, PT, R0.reuse, R204, PT ;  /* 0x000000cc0000720c */ /* 0x040fe40003f86270 */
[----:B------:R-:W-:Y:S01]  /*176b0*/  ISETP.GE.AND P2, PT, R0, R203, PT ;  /* 0x000000cb0000720c */ /* 0x000fe20003f46270 */
[-C--:B------:R-:W-:Y:S01]  /*176c0*/  FFMA.FTZ R14, R3, -R200.reuse, R76 ;  /* 0x800000c8030e7223 */ /* 0x080fe2000001004c */
[----:B------:R-:W-:Y:S01]  /*176d0*/  FFMA.FTZ R12, R2, -R200, R65 ;  /* 0x800000c8020c7223 */ /* 0x000fe20000010041 */
[C---:B------:R-:W-:Y:S01]  /*176e0*/  ISETP.GE.OR P6, PT, R0.reuse, R214, !P6 ;  /* 0x000000d60000720c */ /* 0x040fe200077c6670 */
[--C-:B------:R-:W-:Y:S01]  /*176f0*/  IMAD.IADD R3, R209, 0x1, -R0.reuse ;  /* 0x00000001d1037824 */ /* 0x100fe200078e0a00 */
[----:B------:R-:W-:Y:S01]  /*17700*/  ISETP.GE.OR P5, PT, R0, R213, !P5 ;  /* 0x000000d50000720c */ /* 0x000fe20006fa6670 */
[----:B------:R-:W-:Y:S01]  /*17710*/  IMAD.IADD R2, R208, 0x1, -R0 ;  /* 0x00000001d0027824 */ /* 0x000fe200078e0a00 */
[----:B------:R-:W-:-:S02]  /*17720*/  ISETP.GE.OR P4, PT, R0, R212, !P4 ;  /* 0x000000d40000720c */ /* 0x000fc40006786670 */
[----:B------:R-:W-:Y:S01]  /*17730*/  ISETP.GE.OR P2, PT, R0, R211, !P2 ;  /* 0x000000d30000720c */ /* 0x000fe20005746670 */
[----:B------:R-:W-:Y:S01]  /*17740*/  IMAD.IADD R0, R210, 0x1, -R0 ;  /* 0x00000001d2007824 */ /* 0x000fe200078e0a00 */
[----:B------:R-:W-:Y:S02]  /*17750*/  FSEL R41, R14, -INF , !P1 ;  /* 0xff8000000e297808 */ /* 0x000fe40004800000 */
[----:B------:R-:W-:Y:S02]  /*17760*/  ISETP.GT.AND P1, PT, R186, R218, PT ;  /* 0x000000daba00720c */ /* 0x000fe40003f24270 */
[----:B------:R-:W-:Y:S02]  /*17770*/  IABS R3, R3 ;  /* 0x0000000300037213 */ /* 0x000fe40000000000 */
[----:B------:R-:W-:Y:S02]  /*17780*/  IABS R2, R2 ;  /* 0x0000000200027213 */ /* 0x000fe40000000000 */
[----:B------:R-:W-:-:S02]  /*17790*/  IABS R0, R0 ;  /* 0x0000000000007213 */ /* 0x000fc40000000000 */
[----:B------:R-:W-:Y:S02]  /*177a0*/  I2FP.F32.S32 R13, R13 ;  /* 0x0000000d000d7245 */ /* 0x000fe40000201400 */
[----:B------:R-:W-:Y:S02]  /*177b0*/  I2FP.F32.S32 R3, R3 ;  /* 0x0000000300037245 */ /* 0x000fe40000201400 */
[----:B------:R-:W-:Y:S02]  /*177c0*/  I2FP.F32.S32 R2, R2 ;  /* 0x0000000200027245 */ /* 0x000fe40000201400 */
[----:B------:R-:W-:Y:S01]  /*177d0*/  I2FP.F32.S32 R0, R0 ;  /* 0x0000000000007245 */ /* 0x000fe20000201400 */
[-C--:B------:R-:W-:Y:S01]  /*177e0*/  FFMA.FTZ R13, R13, -R200.reuse, R78 ;  /* 0x800000c80d0d7223 */ /* 0x080fe2000001004e */
[-C--:B------:R-:W-:Y:S01]  /*177f0*/  FFMA.FTZ R3, R3, -R200.reuse, R67 ;  /* 0x800000c803037223 */ /* 0x080fe20000010043 */
[-C--:B------:R-:W-:Y:S02]  /*17800*/  FFMA.FTZ R2, R2, -R200.reuse, R77 ;  /* 0x800000c802027223 */ /* 0x080fe4000001004d */
[----:B------:R-:W-:Y:S01]  /*17810*/  FFMA.FTZ R0, R0, -R200, R79 ;  /* 0x800000c800007223 */ /* 0x000fe2000001004f */
[----:B------:R-:W-:Y:S01]  /*17820*/  BSSY B1, `(.L_x_1204) ;  /* 0x000003d000017945 */ /* 0x000fe20003800000 */
        /* <DEDUP_REMOVED lines=58> */
.L_x_1207:
[----:B------:R-:W-:Y:S05]  /*17bd0*/  BSYNC B0 ;  /* 0x0000000000007941 */ /* 0x000fea0003800000 */
.L_x_1206:
[----:B------:R-:W0:Y:S02]  /*17be0*/  LDGDEPBAR ;  /* 0x00000000000079af */ /* 0x000e240000000000 */
.L_x_1205:
[----:B------:R-:W-:Y:S05]  /*17bf0*/  BSYNC B1 ;  /* 0x0000000000017941 */ /* 0x000fea0003800000 */
.L_x_1204:
        /* <DEDUP_REMOVED lines=92> */
[----:B------:R2:W-:Y:S02]  /*181c0*/  STL [R1+0x3b8], R170 ;  /* 0x0003b8aa01007387 */ /* 0x0005e40000100800 */
[----:B--2---:R-:W-:-:S04]  /*181d0*/  FMNMX.FTZ R170, R0, R2, !PT ;  /* 0x0000000200aa7209 */ /* 0x004fc80007810000 */
[----:B------:R-:W-:-:S04]  /*181e0*/  FSETP.NEU.FTZ.AND P0, PT, R170, -INF , PT ;  /* 0xff800000aa00780b */ /* 0x000fc80003f1d000 */
[----:B------:R-:W-:-:S05]  /*181f0*/  FSEL R0, R170, RZ, P0 ;  /* 0x000000ffaa007208 */ /* 0x000fca0000000000 */
[----:B------:R-:W-:Y:S02]  /*18200*/  FADD.FTZ R12, R36, -R0 ;  /* 0x80000000240c7221 */ /* 0x000fe40000010000 */
        /* <DEDUP_REMOVED lines=32> */
[----:B------:R-:W-:Y:S01]  /*18410*/  STL [R1+0x4e8], R222 ;  /* 0x0004e8de01007387 */ /* 0x000fe20000100800 */
[-CC-:B------:R-:W-:Y:S01]  /*18420*/  FFMA.FTZ R194, R69, R0.reuse, -R2.reuse ;  /* 0x0000000045c27223 */ /* 0x180fe20000010802 */
[-CC-:B--2---:R-:W-:Y:S01]  /*18430*/  FFMA.FTZ R5, R55, R0.reuse, -R2.reuse ;  /* 0x0000000037057223 */ /* 0x184fe20000010802 */
[----:B---3--:R-:W-:-:S05]  /*18440*/  FFMA.FTZ R4, R75, R0, -R2 ;  /* 0x000000004b047223 */ /* 0x008fca0000010802 */
[----:B------:R2:W-:Y:S04]  /*18450*/  STL [R1+0x1b0], R4 ;  /* 0x0001b00401007387 */ /* 0x0005e80000100800 */
[----:B------:R-:W3:Y:S04]  /*18460*/  LDL R57, [R1+0x104] ;  /* 0x0001040001397983 */ /* 0x000ee80000100800 */
[----:B------:R4:W-:Y:S04]  /*18470*/  STL [R1+0x1c8], R5 ;  /* 0x0001c80501007387 */ /* 0x0009e80000100800 */
[----:B------:R-:W3:Y:S01]  /*18480*/  LDL.LU R42, [R1+0x14] ;  /* 0x00001400012a7983 */ /* 0x000ee20000300800 */
[----:B--2---:R-:W-:-:S05]  /*18490*/  FFMA.FTZ R4, R31, R0, -R2 ;  /* 0x000000001f047223 */ /* 0x004fca0000010802 */
[----:B------:R2:W-:Y:S04]  /*184a0*/  STL [R1+0x1cc], R4 ;  /* 0x0001cc0401007387 */ /* 0x0005e80000100800 */
[----:B------:R-:W3:Y:S04]  /*184b0*/  LDL R13, [R1+0x1c] ;  /* 0x00001c00010d7983 */ /* 0x000ee80000100800 */
[----:B-1----:R-:W3:Y:S04]  /*184c0*/  LDL.LU R15, [R1+0xc] ;  /* 0x00000c00010f7983 */ /* 0x002ee80000300800 */
[----:B------:R-:W3:Y:S01]  /*184d0*/  LDL.LU R14, [R1+0x4] ;  /* 0x00000400010e7983 */ /* 0x000ee20000300800 */
[-CC-:B------:R-:W-:Y:S01]  /*184e0*/  FFMA.FTZ R192, R25, R0.reuse, -R2.reuse ;  /* 0x0000000019c07223 */ /* 0x180fe20000010802 */
[----:B------:R-:W-:-:S02]  /*184f0*/  FFMA.FTZ R190, R24, R0, -R2 ;  /* 0x0000000018be7223 */ /* 0x000fc40000010802 */
[----:B------:R-:W-:Y:S01]  /*18500*/  STL [R1+0x4a0], R140 ;  /* 0x0004a08c01007387 */ /* 0x000fe20000100800 */
[-CC-:B------:R-:W-:Y:S01]  /*18510*/  FFMA.FTZ R168, R20, R0.reuse, -R2.reuse ;  /* 0x0000000014a87223 */ /* 0x180fe20000010802 */
[-CC-:B------:R-:W-:Y:S01]  /*18520*/  FFMA.FTZ R137, R19, R0.reuse, -R2.reuse ;  /* 0x0000000013897223 */ /* 0x180fe20000010802 */
[-CC-:B----4-:R-:W-:Y:S01]  /*18530*/  FFMA.FTZ R5, R17, R0.reuse, -R2.reuse ;  /* 0x0000000011057223 */ /* 0x190fe20000010802 */
[-CC-:B--2---:R-:W-:Y:S01]  /*18540*/  FFMA.FTZ R4, R29, R0.reuse, -R2.reuse ;  /* 0x000000001d047223 */ /* 0x184fe20000010802 */
[----:B------:R-:W-:-:S04]  /*18550*/  FFMA.FTZ R10, R16, R0, -R2 ;  /* 0x00000000100a7223 */ /* 0x000fc80000010802 */
[----:B------:R1:W-:Y:S01]  /*18560*/  STL [R1+0x1d4], R4 ;  /* 0x0001d40401007387 */ /* 0x0003e20000100800 */
[----:B------:R-:W-:Y:S01]  /*18570*/  MUFU.EX2 R81, R3 ;  /* 0x0000000300517308 */ /* 0x000fe20000000800 */
[----:B-1----:R-:W-:Y:S01]  /*18580*/  FFMA.FTZ R4, R18, R0, -R2 ;  /* 0x0000000012047223 */ /* 0x002fe20000010802 */
[----:B------:R-:W-:-:S06]  /*18590*/  FMUL.FTZ R2, R0, R12 ;  /* 0x0000000c00027220 */ /* 0x000fcc0000410000 */
[----:B------:R-:W1:Y:S01]  /*185a0*/  MUFU.EX2 R2, R2 ;  /* 0x0000000200027308 */ /* 0x000e620000000800 */
[----:B------:R-:W-:Y:S04]  /*185b0*/  STL [R1+0x4a4], R137 ;  /* 0x0004a48901007387 */ /* 0x000fe80000100800 */
[----:B------:R-:W-:Y:S04]  /*185c0*/  STL [R1+0x4a8], R137 ;  /* 0x0004a88901007387 */ /* 0x000fe80000100800 */
[----:B------:R2:W-:Y:S04]  /*185d0*/  STL [R1+0x4ec], R4 ;  /* 0x0004ec0401007387 */ /* 0x0005e80000100800 */
[----:B------:R4:W-:Y:S01]  /*185e0*/  STL [R1+0x4f0], R5 ;  /* 0x0004f00501007387 */ /* 0x0009e20000100800 */
[-C--:B-1----:R-:W-:Y:S01]  /*185f0*/  FMUL.FTZ R171, R154, R2.reuse ;  /* 0x000000029aab7220 */ /* 0x082fe20000410000 */
[----:B------:R-:W-:-:S02]  /*18600*/  FMUL.FTZ R188, R155, R2 ;  /* 0x000000029bbc7220 */ /* 0x000fc40000410000 */
[----:B------:R-:W-:Y:S01]  /*18610*/  STL [R1+0x4f4], R10 ;  /* 0x0004f40a01007387 */ /* 0x000fe20000100800 */
[----:B------:R-:W-:-:S03]  /*18620*/  FMUL.FTZ R3, R142, R2 ;  /* 0x000000028e037220 */ /* 0x000fc60000410000 */
[----:B------:R-:W-:Y:S04]  /*18630*/  STL [R1+0x440], R171 ;  /* 0x000440ab01007387 */ /* 0x000fe80000100800 */
[----:B------:R-:W-:Y:S01]  /*18640*/  STL [R1+0x444], R188 ;  /* 0x000444bc01007387 */ /* 0x000fe20000100800 */
[-C--:B--2---:R-:W-:Y:S01]  /*18650*/  FMUL.FTZ R4, R151, R2.reuse ;  /* 0x0000000297047220 */ /* 0x084fe20000410000 */
[----:B----4-:R-:W-:-:S05]  /*18660*/  FMUL.FTZ R5, R150, R2 ;  /* 0x0000000296057220 */ /* 0x010fca0000410000 */
[----:B------:R1:W-:Y:S04]  /*18670*/  STL [R1+0x1d8], R5 ;  /* 0x0001d80501007387 */ /* 0x0003e80000100800 */
[----:B------:R2:W-:Y:S04]  /*18680*/  STL [R1+0x1dc], R4 ;  /* 0x0001dc0401007387 */ /* 0x0005e80000100800 */
[----:B------:R4:W-:Y:S01]  /*18690*/  STL [R1+0x1e8], R3 ;  /* 0x0001e80301007387 */ /* 0x0009e20000100800 */
[-C--:B-1----:R-:W-:Y:S01]  /*186a0*/  FMUL.FTZ R5, R143, R2.reuse ;  /* 0x000000028f057220 */ /* 0x082fe20000410000 */
[-C--:B--2---:R-:W-:Y:S01]  /*186b0*/  FMUL.FTZ R4, R138, R2.reuse ;  /* 0x000000028a047220 */ /* 0x084fe20000410000 */
[----:B----4-:R-:W-:-:S03]  /*186c0*/  FMUL.FTZ R3, R139, R2 ;  /* 0x000000028b037220 */ /* 0x010fc60000410000 */
[----:B------:R-:W-:Y:S04]  /*186d0*/  STL [R1+0x1ec], R5 ;  /* 0x0001ec0501007387 */ /* 0x000fe80000100800 */
[----:B------:R-:W-:Y:S01]  /*186e0*/  STL [R1+0x1f8], R4 ;  /* 0x0001f80401007387 */ /* 0x000fe20000100800 */
[----:B---3--:R-:W-:Y:S01]  /*186f0*/  FFMA.FTZ R55, R57, R2, R81 ;  /* 0x0000000239377223 */ /* 0x008fe20000010051 */
        /* <DEDUP_REMOVED lines=32> */
[----:B------:R-:W-:Y:S04]  /*18900*/  STL [R1+0x1fc], R3 ;  /* 0x0001fc0301007387 */ /* 0x000fe80000100800 */
[----:B------:R-:W1:Y:S04]  /*18910*/  SHFL.BFLY PT, R3, R2, 0x2, 0x1f ;  /* 0x0c401f0002037f89 */ /* 0x000e6800000e0000 */
[----:B------:R-:W2:Y:S01]  /*18920*/  LDL.LU R217, [R1+0x10c] ;  /* 0x00010c0001d97983 */ /* 0x000ea20000300800 */
[----:B-1----:R-:W-:-:S05]  /*18930*/  FMNMX.FTZ R2, R2, R3, !PT ;  /* 0x0000000302027209 */ /* 0x002fca0007810000 */
[----:B------:R-:W1:Y:S02]  /*18940*/  SHFL.BFLY PT, R3, R2, 0x1, 0x1f ;  /* 0x0c201f0002037f89 */ /* 0x000e6400000e0000 */
[----:B-1----:R-:W-:-:S04]  /*18950*/  FMNMX.FTZ R191, R2, R3, !PT ;  /* 0x0000000302bf7209 */ /* 0x002fc80007810000 */
[----:B------:R-:W-:-:S04]  /*18960*/  FSETP.NEU.FTZ.AND P0, PT, R191, -INF , PT ;  /* 0xff800000bf00780b */ /* 0x000fc80003f1d000 */
[----:B------:R-:W-:-:S05]  /*18970*/  FSEL R2, R191, RZ, P0 ;  /* 0x000000ffbf027208 */ /* 0x000fca0000000000 */
[----:B------:R-:W-:Y:S01]  /*18980*/  FADD.FTZ R3, R39, -R2 ;  /* 0x8000000227037221 */ /* 0x000fe20000010000 */
[----:B------:R-:W-:-:S05]  /*18990*/  FMUL.FTZ R2, R0, R191 ;  /* 0x000000bf00027220 */ /* 0x000fca0000410000 */
[----:B------:R-:W-:Y:S01]  /*189a0*/  FSEL R2, R2, RZ, P0 ;  /* 0x000000ff02027208 */ /* 0x000fe20000000000 */
[----:B------:R-:W-:Y:S04]  /*189b0*/  STL [R1+0x4f8], R235 ;  /* 0x0004f8eb01007387 */ /* 0x000fe80000100800 */
[-CC-:B------:R-:W-:Y:S01]  /*189c0*/  FFMA.FTZ R248, R73, R0.reuse, -R2.reuse ;  /* 0x0000000049f87223 */ /* 0x180fe20000010802 */
[----:B------:R-:W-:Y:S04]  /*189d0*/  STL [R1+0x4fc], R232 ;  /* 0x0004fce801007387 */ /* 0x000fe80000100800 */
[----:B------:R-:W-:Y:S01]  /*189e0*/  STL [R1+0x500], R180 ;  /* 0x000500b401007387 */ /* 0x000fe20000100800 */
[----:B------:R-:W-:-:S03]  /*189f0*/  FFMA.FTZ R4, R47, R0, -R2 ;  /* 0x000000002f047223 */ /* 0x000fc60000010802 */
[----:B------:R-:W-:Y:S04]  /*18a00*/  STL [R1+0x508], R248 ;  /* 0x000508f801007387 */ /* 0x000fe80000100800 */
[----:B------:R-:W3:Y:S01]  /*18a10*/  LDL R186, [R1+0x30] ;  /* 0x0000300001ba7983 */ /* 0x000ee20000100800 */
[----:B------:R-:W-:-:S03]  /*18a20*/  FFMA.FTZ R16, R15, R0, -R2 ;  /* 0x000000000f107223 */ /* 0x000fc60000010802 */
[----:B------:R-:W4:Y:S04]  /*18a30*/  LDL R77, [R1+0x38] ;  /* 0x00003800014d7983 */ /* 0x000f280000100800 */
[----:B------:R1:W-:Y:S01]  /*18a40*/  STL [R1+0xc], R4 ;  /* 0x00000c0401007387 */ /* 0x0003e20000100800 */
[----:B------:R-:W-:-:S03]  /*18a50*/  FFMA.FTZ R20, R14, R0, -R2 ;  /* 0x000000000e147223 */ /* 0x000fc60000010802 */
[----:B------:R-:W4:Y:S04]  /*18a60*/  LDL.LU R15, [R1+0x2c] ;  /* 0x00002c00010f7983 */ /* 0x000f280000300800 */
[----:B------:R-:W4:Y:S04]  /*18a70*/  LDL R14, [R1+0x24] ;  /* 0x00002400010e7983 */ /* 0x000f280000100800 */
[----:B------:R-:W4:Y:S01]  /*18a80*/  LDL R76, [R1+0x18] ;  /* 0x00001800014c7983 */ /* 0x000f220000100800 */
[----:B------:R-:W-:-:S03]  /*18a90*/  FFMA.FTZ R12, R42, R0, -R2 ;  /* 0x000000002a0c7223 */ /* 0x000fc60000010802 */
[----:B------:R-:W4:Y:S04]  /*18aa0*/  LDL.LU R59, [R1+0x8] ;  /* 0x00000800013b7983 */ /* 0x000f280000300800 */
[----:B------:R-:W4:Y:S01]  /*18ab0*/  LDL.LU R42, [R1] ;  /* 0x00000000012a7983 */ /* 0x000f220000300800 */
[----:B------:R-:W-:-:S06]  /*18ac0*/  FMUL.FTZ R3, R0, R3 ;  /* 0x0000000300037220 */ /* 0x000fcc0000410000 */
        /* <DEDUP_REMOVED lines=17> */
[-C--:B-1----:R-:W-:Y:S01]  /*18be0*/  FMUL.FTZ R4, R164, R3.reuse ;  /* 0x00000003a4047220 */ /* 0x082fe20000410000 */
        /* <DEDUP_REMOVED lines=11> */
[-C--:B------:R-:W-:Y:S01]  /*18ca0*/  FMUL.FTZ R169, R160, R3.reuse ;  /* 0x00000003a0a97220 */ /* 0x080fe20000410000 */
[-C--:B------:R-:W-:Y:S01]  /*18cb0*/  FMUL.FTZ R2, R165, R3.reuse ;  /* 0x00000003a5027220 */ /* 0x080fe20000410000 */
[----:B------:R-:W-:Y:S01]  /*18cc0*/  MUFU.EX2 R12, R12 ;  /* 0x0000000c000c7308 */ /* 0x000fe20000000800 */
[----:B------:R-:W-:Y:S04]  /*18cd0*/  STL [R1+0x260], R4 ;  /* 0x0002600401007387 */ /* 0x000fe80000100800 */
[----:B------:R-:W-:Y:S04]  /*18ce0*/  STL [R1+0x43c], R169 ;  /* 0x00043ca901007387 */ /* 0x000fe80000100800 */
[----:B------:R1:W-:Y:S01]  /*18cf0*/  STL [R1+0x264], R2 ;  /* 0x0002640201007387 */ /* 0x0003e20000100800 */
[-C--:B------:R-:W-:Y:S01]  /*18d00*/  FMUL.FTZ R215, R161, R3.reuse ;  /* 0x00000003a1d77220 */ /* 0x080fe20000410000 */
[-C--:B------:R-:W-:Y:S01]  /*18d10*/  FMUL.FTZ R209, R156, R3.reuse ;  /* 0x000000039cd17220 */ /* 0x080fe20000410000 */
[-C--:B------:R-:W-:Y:S01]  /*18d20*/  FMUL.FTZ R208, R157, R3.reuse ;  /* 0x000000039dd07220 */ /* 0x080fe20000410000 */
[-C--:B------:R-:W-:Y:S01]  /*18d30*/  FMUL.FTZ R205, R144, R3.reuse ;  /* 0x0000000390cd7220 */ /* 0x080fe20000410000 */
[----:B------:R-:W-:Y:S01]  /*18d40*/  FMUL.FTZ R204, R145, R3 ;  /* 0x0000000391cc7220 */ /* 0x000fe20000410000 */
[----:B------:R-:W-:Y:S01]  /*18d50*/  STL [R1+0x430], R215 ;  /* 0x000430d701007387 */ /* 0x000fe20000100800 */
[----:B-1----:R-:W1:Y:S03]  /*18d60*/  MUFU.EX2 R2, R13 ;  /* 0x0000000d00027308 */ /* 0x002e660000000800 */
[----:B------:R-:W-:Y:S04]  /*18d70*/  STL [R1+0x42c], R209 ;  /* 0x00042cd101007387 */ /* 0x000fe80000100800 */
[----:B------:R-:W-:Y:S04]  /*18d80*/  STL.64 [R1+0x448], R204 ;  /* 0x000448cc01007387 */ /* 0x000fe80000100a00 */
[----:B------:R-:W4:Y:S04]  /*18d90*/  LDL R9, [R1+0x58] ;  /* 0x0000580001097983 */ /* 0x000f280000100800 */
[----:B------:R-:W4:Y:S01]  /*18da0*/  LDL R6, [R1+0x108] ;  /* 0x0001080001067983 */ /* 0x000f220000100800 */
[----:B-1----:R-:W-:-:S03]  /*18db0*/  F2FP.BF16.F32.PACK_AB R58, R2, R12 ;  /* 0x0000000c023a723e */ /* 0x002fc600000010ff */
[----:B------:R-:W4:Y:S04]  /*18dc0*/  LDL.LU R136, [R1+0x54] ;  /* 0x0000540001887983 */ /* 0x000f280000300800 */
[----:B------:R-:W4:Y:S04]  /*18dd0*/  LDL R141, [R1+0x50] ;  /* 0x00005000018d7983 */ /* 0x000f280000100800 */
[----:B------:R-:W4:Y:S04]  /*18de0*/  LDL R153, [R1+0x3c] ;  /* 0x00003c0001997983 */ /* 0x000f280000100800 */
[----:B------:R-:W4:Y:S04]  /*18df0*/  LDL R175, [R1+0x34] ;  /* 0x0000340001af7983 */ /* 0x000f280000100800 */
[----:B------:R-:W4:Y:S04]  /*18e00*/  LDL R174, [R1+0x28] ;  /* 0x0000280001ae7983 */ /* 0x000f280000100800 */
[----:B------:R-:W4:Y:S04]  /*18e10*/  LDL R244, [R1+0x20] ;  /* 0x0000200001f47983 */ /* 0x000f280000100800 */
[----:B------:R-:W4:Y:S01]  /*18e20*/  LDL R247, [R1+0x10] ;  /* 0x0000100001f77983 */ /* 0x000f220000100800 */
[----:B--2---:R-:W-:-:S04]  /*18e30*/  FFMA.FTZ R3, R217, R3, R12 ;  /* 0x00000003d9037223 */ /* 0x004fc8000001000c */
[----:B------:R-:W-:Y:S01]  /*18e40*/  FADD.FTZ R73, R2, R3 ;  /* 0x0000000302497221 */ /* 0x000fe20000010000 */
        /* <DEDUP_REMOVED lines=42> */
[----:B------:R-:W-:-:S04]  /*190f0*/  FMUL.FTZ R209, R167, R3 ;  /* 0x00000003a7d17220 */ /* 0x000fc80000410000 */
[----:B------:R-:W-:Y:S04]  /*19100*/  STL [R1+0x458], R215 ;  /* 0x000458d701007387 */ /* 0x000fe80000100800 */
[----:B------:R1:W-:Y:S04]  /*19110*/  STL.64 [R1+0x450], R208 ;  /* 0x000450d001007387 */ /* 0x0003e80000100a00 */
[----:B------:R-:W2:Y:S04]  /*19120*/  LDL R212, [R1+0x100] ;  /* 0x0001000001d47983 */ /* 0x000ea80000100800 */
[----:B-1----:R-:W3:Y:S04]  /*19130*/  LDL.64 R208, [R1+0x110] ;  /* 0x0001100001d07983 */ /* 0x002ee80000100a00 */
[----:B------:R-:W4:Y:S04]  /*19140*/  LDL.LU.64 R204, [R1+0x258] ;  /* 0x0002580001cc7983 */ /* 0x000f280000300a00 */
[----:B------:R-:W3:Y:S01]  /*19150*/  LDL R235, [R1+0xa0] ;  /* 0x0000a00001eb7983 */ /* 0x000ee20000100800 */
        /* <DEDUP_REMOVED lines=60> */
[----:B------:R-:W1:Y:S03]  /*19520*/  MUFU.EX2 R12, R12 ;  /* 0x0000000c000c7308 */ /* 0x000e660000000800 */
        /* <DEDUP_REMOVED lines=9> */
[-C--:B------:R-:W-:Y:S01]  /*195c0*/  FMUL.FTZ R206, R159, R3.reuse ;  /* 0x000000039fce7220 */ /* 0x080fe20000410000 */
[-C--:B------:R-:W-:Y:S01]  /*195d0*/  FMUL.FTZ R203, R146, R3.reuse ;  /* 0x0000000392cb7220 */ /* 0x080fe20000410000 */
[-C--:B------:R-:W-:Y:S01]  /*195e0*/  FMUL.FTZ R200, R147, R3.reuse ;  /* 0x0000000393c87220 */ /* 0x080fe20000410000 */
[----:B-1----:R-:W-:Y:S01]  /*195f0*/  FFMA.FTZ R3, R6, R3, R12 ;  /* 0x0000000306037223 */ /* 0x002fe2000001000c */
[----:B------:R-:W-:-:S03]  /*19600*/  FMNMX.FTZ R2, R40, R2, !PT ;  /* 0x0000000228027209 */ /* 0x000fc60007810000 */
[----:B------:R-:W-:Y:S02]  /*19610*/  FADD.FTZ R24, R13, R3 ;  /* 0x000000030d187221 */ /* 0x000fe40000010000 */
[----:B------:R-:W1:Y:S02]  /*19620*/  SHFL.BFLY PT, R3, R2, 0x2, 0x1f ;  /* 0x0c401f0002037f89 */ /* 0x000e6400000e0000 */
[----:B-1----:R-:W-:-:S05]  /*19630*/  FMNMX.FTZ R2, R2, R3, !PT ;  /* 0x0000000302027209 */ /* 0x002fca0007810000 */
[----:B------:R-:W1:Y:S01]  /*19640*/  SHFL.BFLY PT, R3, R2, 0x1, 0x1f ;  /* 0x0c201f0002037f89 */ /* 0x000e6200000e0000 */
[----:B------:R1:W-:Y:S02]  /*19650*/  MUFU.EX2 R23, R16 ;  /* 0x0000001000177308 */ /* 0x0003e40000000800 */
[----:B-1----:R-:W-:-:S04]  /*19660*/  FMNMX.FTZ R193, R2, R3, !PT ;  /* 0x0000000302c17209 */ /* 0x002fc80007810000 */
[----:B------:R-:W-:-:S04]  /*19670*/  FSETP.NEU.FTZ.AND P0, PT, R193, -INF , PT ;  /* 0xff800000c100780b */ /* 0x000fc80003f1d000 */
[----:B------:R-:W-:-:S05]  /*19680*/  FSEL R2, R193, RZ, P0 ;  /* 0x000000ffc1027208 */ /* 0x000fca0000000000 */
[----:B------:R-:W-:Y:S01]  /*19690*/  FADD.FTZ R16, R37, -R2 ;  /* 0x8000000225107221 */ /* 0x000fe20000010000 */
[----:B------:R-:W-:-:S05]  /*196a0*/  FMUL.FTZ R2, R0, R193 ;  /* 0x000000c100027220 */ /* 0x000fca0000410000 */
[----:B------:R-:W-:Y:S01]  /*196b0*/  FSEL R2, R2, RZ, P0 ;  /* 0x000000ff02027208 */ /* 0x000fe20000000000 */
[----:B------:R-:W-:Y:S01]  /*196c0*/  MUFU.EX2 R22, R20 ;  /* 0x0000001400167308 */ /* 0x000fe20000000800 */
[----:B------:R-:W-:-:S03]  /*196d0*/  FMUL.FTZ R16, R0, R16 ;  /* 0x0000001000107220 */ /* 0x000fc60000410000 */
[----:B------:R-:W-:-:S04]  /*196e0*/  FFMA.FTZ R3, R9, R0, -R2 ;  /* 0x0000000009037223 */ /* 0x000fc80000010802 */
[----:B------:R1:W-:Y:S01]  /*196f0*/  MUFU.EX2 R20, R14 ;  /* 0x0000000e00147308 */ /* 0x0003e20000000800 */
[----:B------:R-:W-:Y:S01]  /*19700*/  F2FP.BF16.F32.PACK_AB R35, R13, R12 ;  /* 0x0000000c0d23723e */ /* 0x000fe200000010ff */
[----:B------:R-:W-:-:S06]  /*19710*/  FFMA.FTZ R13, R141, R0, -R2 ;  /* 0x000000008d0d7223 */ /* 0x000fcc0000010802 */
[----:B------:R-:W-:Y:S01]  /*19720*/  MUFU.EX2 R32, R17 ;  /* 0x0000001100207308 */ /* 0x000fe20000000800 */
[----:B-1----:R-:W-:-:S07]  /*19730*/  FFMA.FTZ R14, R136, R0, -R2 ;  /* 0x00000000880e7223 */ /* 0x002fce0000010802 */
[----:B------:R1:W-:Y:S08]  /*19740*/  MUFU.EX2 R17, R3 ;  /* 0x0000000300117308 */ /* 0x0003f00000000800 */
[----:B------:R-:W-:Y:S08]  /*19750*/  MUFU.EX2 R164, R16 ;  /* 0x0000001000a47308 */ /* 0x000ff00000000800 */
[----:B------:R2:W4:Y:S08]  /*19760*/  MUFU.EX2 R19, R36 ;  /* 0x0000002400137308 */ /* 0x0005300000000800 */
[----:B------:R-:W3:Y:S08]  /*19770*/  MUFU.EX2 R14, R14 ;  /* 0x0000000e000e7308 */ /* 0x000ef00000000800 */
[----:B------:R-:W-:Y:S01]  /*19780*/  MUFU.EX2 R26, R18 ;  /* 0x00000012001a7308 */ /* 0x000fe20000000800 */
[----:B------:R-:W-:-:S07]  /*19790*/  FFMA.FTZ R12, R153, R0, -R2 ;  /* 0x00000000990c7223 */ /* 0x000fce0000010802 */
[----:B------:R-:W-:Y:S01]  /*197a0*/  MUFU.EX2 R18, R13 ;  /* 0x0000000d00127308 */ /* 0x000fe20000000800 */
[----:B-1----:R-:W-:-:S07]  /*197b0*/  FFMA.FTZ R3, R174, R0, -R2 ;  /* 0x00000000ae037223 */ /* 0x002fce0000010802 */
[----:B------:R1:W-:Y:S01]  /*197c0*/  MUFU.EX2 R29, R49 ;  /* 0x00000031001d7308 */ /* 0x0003e20000000800 */
[-CC-:B--2---:R-:W-:Y:S01]  /*197d0*/  FFMA.FTZ R36, R216, R0.reuse, -R2.reuse ;  /* 0x00000000d8247223 */ /* 0x184fe20000010802 */
[----:B------:R-:W-:-:S06]  /*197e0*/  FFMA.FTZ R37, R187, R0, -R2 ;  /* 0x00000000bb257223 */ /* 0x000fcc0000010802 */
[----:B------:R2:W3:Y:S01]  /*197f0*/  MUFU.EX2 R21, R15 ;  /* 0x0000000f00157308 */ /* 0x0004e20000000800 */
[-CC-:B------:R-:W-:Y:S01]  /*19800*/  FFMA.FTZ R249, R128, R0.reuse, -R2.reuse ;  /* 0x0000000080f97223 */ /* 0x180fe20000010802 */
[-CC-:B------:R-:W-:Y:S01]  /*19810*/  FFMA.FTZ R250, R125, R0.reuse, -R2.reuse ;  /* 0x000000007dfa7223 */ /* 0x180fe20000010802 */
[-CC-:B------:R-:W-:Y:S01]  /*19820*/  FFMA.FTZ R252, R116, R0.reuse, -R2.reuse ;  /* 0x0000000074fc7223 */ /* 0x180fe20000010802 */
[-CC-:B------:R-:W-:Y:S01]  /*19830*/  FFMA.FTZ R174, R111, R0.reuse, -R2.reuse ;  /* 0x000000006fae7223 */ /* 0x180fe20000010802 */
[-CC-:B------:R-:W-:Y:S01]  /*19840*/  FFMA.FTZ R170, R104, R0.reuse, -R2.reuse ;  /* 0x0000000068aa7223 */ /* 0x180fe20000010802 */
[-CC-:B------:R-:W-:Y:S02]  /*19850*/  FFMA.FTZ R7, R85, R0.reuse, -R2.reuse ;  /* 0x0000000055077223 */ /* 0x180fe40000010802 */
[----:B------:R4:W-:Y:S01]  /*19860*/  MUFU.EX2 R38, R51 ;  /* 0x0000003300267308 */ /* 0x0009e20000000800 */
[-CC-:B-1----:R-:W-:Y:S01]  /*19870*/  FFMA.FTZ R49, R185, R0.reuse, -R2.reuse ;  /* 0x00000000b9317223 */ /* 0x182fe20000010802 */
[-CC-:B------:R-:W-:Y:S01]  /*19880*/  FFMA.FTZ R153, R83, R0.reuse, -R2.reuse ;  /* 0x0000000053997223 */ /* 0x180fe20000010802 */
[-CC-:B------:R-:W-:Y:S01]  /*19890*/  FFMA.FTZ R141, R74, R0.reuse, -R2.reuse ;  /* 0x000000004a8d7223 */ /* 0x180fe20000010802 */
[-CC-:B------:R-:W-:Y:S01]  /*198a0*/  FFMA.FTZ R136, R72, R0.reuse, -R2.reuse ;  /* 0x0000000048887223 */ /* 0x180fe20000010802 */
[-CC-:B------:R-:W-:Y:S01]  /*198b0*/  FFMA.FTZ R248, R56, R0.reuse, -R2.reuse ;  /* 0x0000000038f87223 */ /* 0x180fe20000010802 */
[----:B------:R-:W-:-:S02]  /*198c0*/  FFMA.FTZ R171, R53, R0, -R2 ;  /* 0x0000000035ab7223 */ /* 0x000fc40000010802 */
[----:B------:R1:W-:Y:S01]  /*198d0*/  MUFU.EX2 R34, R31 ;  /* 0x0000001f00227308 */ /* 0x0003e20000000800 */
[-CC-:B--2---:R-:W-:Y:S01]  /*198e0*/  FFMA.FTZ R15, R175, R0.reuse, -R2.reuse ;  /* 0x00000000af0f7223 */ /* 0x184fe20000010802 */
[-CC-:B------:R-:W-:Y:S01]  /*198f0*/  FFMA.FTZ R175, R108, R0.reuse, -R2.reuse ;  /* 0x000000006caf7223 */ /* 0x180fe20000010802 */
[-CC-:B------:R-:W-:Y:S01]  /*19900*/  FFMA.FTZ R189, R48, R0.reuse, -R2.reuse ;  /* 0x0000000030bd7223 */ /* 0x180fe20000010802 */
[-CC-:B------:R-:W-:Y:S01]  /*19910*/  FFMA.FTZ R180, R45, R0.reuse, -R2.reuse ;  /* 0x000000002db47223 */ /* 0x180fe20000010802 */
[-CC-:B------:R-:W-:Y:S01]  /*19920*/  FFMA.FTZ R9, R41, R0.reuse, -R2.reuse ;  /* 0x0000000029097223 */ /* 0x180fe20000010802 */
[-CC-:B------:R-:W-:Y:S02]  /*19930*/  FFMA.FTZ R6, R40, R0.reuse, -R2.reuse ;  /* 0x0000000028067223 */ /* 0x180fe40000010802 */
[----:B------:R2:W-:Y:S01]  /*19940*/  MUFU.EX2 R33, R30 ;  /* 0x0000001e00217308 */ /* 0x0005e20000000800 */
[-CC-:B----4-:R-:W-:Y:S01]  /*19950*/  FFMA.FTZ R51, R181, R0.reuse, -R2.reuse ;  /* 0x00000000b5337223 */ /* 0x190fe20000010802 */
[----:B------:R-:W-:-:S06]  /*19960*/  FFMA.FTZ R181, R133, R0, -R2 ;  /* 0x0000000085b57223 */ /* 0x000fcc0000010802 */
[----:B------:R4:W3:Y:S01]  /*19970*/  MUFU.EX2 R25, R50 ;  /* 0x0000003200197308 */ /* 0x0008e20000000800 */
[-CC-:B-1----:R-:W-:Y:S01]  /*19980*/  FFMA.FTZ R31, R247, R0.reuse, -R2.reuse ;  /* 0x00000000f71f7223 */ /* 0x182fe20000010802 */
[-CC-:B------:R-:W-:Y:S01]  /*19990*/  FFMA.FTZ R247, R131, R0.reuse, -R2.reuse ;  /* 0x0000000083f77223 */ /* 0x180fe20000010802 */
[----:B------:R-:W-:Y:S01]  /*199a0*/  FADD.FTZ R13, R19, R55 ;  /* 0x00000037130d7221 */ /* 0x000fe20000010000 */
[-CC-:B--2---:R-:W-:Y:S01]  /*199b0*/  FFMA.FTZ R30, R244, R0.reuse, -R2.reuse ;  /* 0x00000000f41e7223 */ /* 0x184fe20000010802 */
[----:B------:R-:W-:-:S03]  /*199c0*/  FFMA.FTZ R244, R100, R0, -R2 ;  /* 0x0000000064f47223 */ /* 0x000fc60000010802 */
[----:B------:R1:W2:Y:S01]  /*199d0*/  MUFU.EX2 R16, R12 ;  /* 0x0000000c00107308 */ /* 0x0002a20000000800 */
[----:B----4-:R-:W-:Y:S01]  /*199e0*/  FFMA.FTZ R50, R183, R0, -R2 ;  /* 0x00000000b7327223 */ /* 0x010fe20000010802 */
[----:B------:R-:W-:Y:S01]  /*199f0*/  FFMA.FTZ R0, R212, R164, R17 ;  /* 0x000000a4d4007223 */ /* 0x000fe20000010011 */
[----:B---3--:R-:W-:-:S03]  /*19a00*/  F2FP.BF16.F32.PACK_AB R2, R14, R17 ;  /* 0x000000110e02723e */ /* 0x008fc600000010ff */
[----:B-1----:R-:W-:Y:S01]  /*19a10*/  FADD.FTZ R12, R14, R0 ;  /* 0x000000000e0c7221 */ /* 0x002fe20000010000 */
[----:B------:R-:W-:Y:S01]  /*19a20*/  F2FP.BF16.F32.PACK_AB R0, R19, R81 ;  /* 0x000000511300723e */ /* 0x000fe200000010ff */
[----:B------:R1:W-:Y:S03]  /*19a30*/  MUFU.EX2 R14, R3 ;  /* 0x00000003000e7308 */ /* 0x0003e60000000800 */
[C---:B------:R-:W-:Y:S02]  /*19a40*/  PRMT R11, R0.reuse, 0x7610, R11 ;  /* 0x00007610000b7816 */ /* 0x040fe4000000000b */
[----:B------:R-:W-:Y:S01]  /*19a50*/  PRMT R152, R0, 0x7632, R152 ;  /* 0x0000763200987816 */ /* 0x000fe20000000098 */
[----:B------:R-:W-:Y:S02]  /*19a60*/  FADD.FTZ R0, R21, R24 ;  /* 0x0000001815007221 */ /* 0x000fe40000010000 */
[----:B------:R-:W-:Y:S02]  /*19a70*/  MUFU.EX2 R15, R15 ;  /* 0x0000000f000f7308 */ /* 0x000fe40000000800 */
[----:B------:R-:W-:Y:S01]  /*19a80*/  FADD.FTZ R0, R20, R0 ;  /* 0x0000000014007221 */ /* 0x000fe20000010000 */
[----:B-1----:R-:W-:Y:S01]  /*19a90*/  FADD.FTZ R3, R18, R12 ;  /* 0x0000000c12037221 */ /* 0x002fe20000010000 */
[----:B------:R-:W-:-:S04]  /*19aa0*/  FADD.FTZ R12, R29, R13 ;  /* 0x0000000d1d0c7221 */ /* 0x000fc80000010000 */
[----:B------:R-:W1:Y:S01]  /*19ab0*/  MUFU.EX2 R13, R61 ;  /* 0x0000003d000d7308 */ /* 0x000e620000000800 */
[----:B------:R-:W-:Y:S01]  /*19ac0*/  FADD.FTZ R0, R32, R0 ;  /* 0x0000000020007221 */ /* 0x000fe20000010000 */
[C---:B------:R-:W-:Y:S01]  /*19ad0*/  PRMT R223, R2.reuse, 0x7610, R223 ;  /* 0x0000761002df7816 */ /* 0x040fe200000000df */
[----:B------:R-:W-:Y:S01]  /*19ae0*/  FADD.FTZ R12, R25, R12 ;  /* 0x0000000c190c7221 */ /* 0x000fe20000010000 */
[----:B------:R-:W-:Y:S01]  /*19af0*/  PRMT R137, R2, 0x7632, R137 ;  /* 0x0000763202897816 */ /* 0x000fe20000000089 */
[----:B------:R-:W-:Y:S01]  /*19b00*/  FADD.FTZ R2, R23, R73 ;  /* 0x0000004917027221 */ /* 0x000fe20000010000 */
[----:B------:R-:W-:Y:S01]  /*19b10*/  FADD.FTZ R19, R26, R0 ;  /* 0x000000001a137221 */ /* 0x000fe20000010000 */
[----:B------:R-:W-:Y:S01]  /*19b20*/  FADD.FTZ R0, R38, R12 ;  /* 0x0000000c26007221 */ /* 0x000fe20000010000 */
[----:B------:R-:W-:Y:S02]  /*19b30*/  IMAD.SHL.U32 R215, R235, 0x4, RZ ;  /* 0x00000004ebd77824 */ /* 0x000fe400078e00ff */
[----:B------:R-:W-:Y:S01]  /*19b40*/  FADD.FTZ R2, R22, R2 ;  /* 0x0000000216027221 */ /* 0x000fe20000010000 */
[----:B--2---:R-:W-:-:S03]  /*19b50*/  FADD.FTZ R3, R16, R3 ;  /* 0x0000000310037221 */ /* 0x004fc60000010000 */
[----:B------:R-:W-:Y:S01]  /*19b60*/  FADD.FTZ R2, R34, R2 ;  /* 0x0000000222027221 */ /* 0x000fe20000010000 */
[----:B-1----:R-:W-:Y:S01]  /*19b70*/  FADD.FTZ R24, R13, R0 ;  /* 0x000000000d187221 */ /* 0x002fe20000010000 */
[----:B------:R-:W-:Y:S02]  /*19b80*/  LOP3.LUT R0, R177, R209, R215, 0x96, !PT ;  /* 0x000000d1b1007212 */ /* 0x000fe400078e96d7 */
[----:B------:R-:W-:Y:S01]  /*19b90*/  F2FP.BF16.F32.PACK_AB R27, R20, R21 ;  /* 0x00000015141b723e */ /* 0x000fe200000010ff */
[----:B------:R-:W-:Y:S01]  /*19ba0*/  FADD.FTZ R20, R33, R2 ;  /* 0x0000000221147221 */ /* 0x000fe20000010000 */
[----:B------:R-:W-:Y:S01]  /*19bb0*/  FADD.FTZ R2, R15, R3 ;  /* 0x000000030f027221 */ /* 0x000fe20000010000 */
[----:B------:R-:W-:-:S04]  /*19bc0*/  IMAD.WIDE.U32 R82, R0, -0x326172a9, RZ ;  /* 0xcd9e8d5700527825 */ /* 0x000fc800078e00ff */
[----:B------:R-:W-:Y:S01]  /*19bd0*/  FADD.FTZ R21, R14, R2 ;  /* 0x000000020e157221 */ /* 0x000fe20000010000 */
[----:B------:R-:W-:Y:S02]  /*19be0*/  LOP3.LUT R2, R83, R224, R204, 0x96, !PT ;  /* 0x000000e053027212 */ /* 0x000fe400078e96cc */
[----:B------:R-:W-:Y:S02]  /*19bf0*/  LOP3.LUT R0, R121, R221, R82, 0x96, !PT ;  /* 0x000000dd79007212 */ /* 0x000fe400078e9652 */
[----:B------:R-:W-:Y:S01]  /*19c00*/  F2FP.BF16.F32.PACK_AB R73, R16, R18 ;  /* 0x000000121049723e */ /* 0x000fe200000010ff */
[----:B------:R-:W-:Y:S01]  /*19c10*/  IMAD.WIDE.U32 R158, R2, -0x2daee0ad, RZ ;  /* 0xd2511f53029e7825 */ /* 0x000fe200078e00ff */
[----:B------:R-:W-:-:S03]  /*19c20*/  F2FP.BF16.F32.PACK_AB R16, R13, R38 ;  /* 0x000000260d10723e */ /* 0x000fc600000010ff */
[----:B------:R-:W-:Y:S01]  /*19c30*/  IMAD.WIDE.U32 R12, R0, -0x2daee0ad, RZ ;  /* 0xd2511f53000c7825 */ /* 0x000fe200078e00ff */
[----:B------:R-:W-:-:S04]  /*19c40*/  LOP3.LUT R2, R159, R225, R178, 0x96, !PT ;  /* 0x000000e19f027212 */ /* 0x000fc800078e96b2 */
[----:B------:R-:W-:Y:S01]  /*19c50*/  LOP3.LUT R0, R13, R226, R158, 0x96, !PT ;  /* 0x000000e20d007212 */ /* 0x000fe200078e969e */
[----:B------:R-:W-:Y:S01]  /*19c60*/  IMAD.WIDE.U32 R2, R2, -0x326172a9, RZ ;  /* 0xcd9e8d5702027825 */ /* 0x000fe200078e00ff */
[----:B------:R-:W-:-:S03]  /*19c70*/  F2FP.BF16.F32.PACK_AB R61, R14, R15 ;  /* 0x0000000f0e3d723e */ /* 0x000fc600000010ff */
[----:B------:R-:W-:Y:S01]  /*19c80*/  IMAD.WIDE.U32 R14, R0, -0x326172a9, RZ ;  /* 0xcd9e8d57000e7825 */ /* 0x000fe200078e00ff */
[----:B------:R-:W-:Y:S02]  /*19c90*/  F2FP.BF16.F32.PACK_AB R17, R25, R29 ;  /* 0x0000001d1911723e */ /* 0x000fe400000010ff */
[----:B------:R-:W-:Y:S02]  /*19ca0*/  LOP3.LUT R3, R3, R220, R120, 0x96, !PT ;  /* 0x000000dc03037212 */ /* 0x000fe400078e9678 */
[----:B------:R-:W-:Y:S02]  /*19cb0*/  LOP3.LUT R13, R15, R230, R2, 0x96, !PT ;  /* 0x000000e60f0d7212 */ /* 0x000fe400078e9602 */
[----:B------:R-:W-:Y:S01]  /*19cc0*/  PRMT R140, R17, 0x7610, R140 ;  /* 0x00007610118c7816 */ /* 0x000fe2000000008c */
[----:B------:R-:W-:Y:S01]  /*19cd0*/  IMAD.WIDE.U32 R2, R3, -0x2daee0ad, RZ ;  /* 0xd2511f5303027825 */ /* 0x000fe200078e00ff */
[----:B------:R-:W-:Y:S02]  /*19ce0*/  PRMT R8, R17, 0x7632, R8 ;  /* 0x0000763211087816 */ /* 0x000fe40000000008 */
[----:B------:R-:W-:-:S02]  /*19cf0*/  PRMT R148, R16, 0x7610, R148 ;  /* 0x0000761010947816 */ /* 0x000fc40000000094 */
[----:B------:R-:W-:Y:S01]  /*19d00*/  PRMT R149, R16, 0x7632, R149 ;  /* 0x0000763210957816 */ /* 0x000fe20000000095 */
        /* <DEDUP_REMOVED lines=14> */
[----:B------:R-:W-:Y:S02]  /*19df0*/  F2FP.BF16.F32.PACK_AB R28, R22, R23 ;  /* 0x00000017161c723e */ /* 0x000fe400000010ff */
[----:B------:R-:W-:Y:S01]  /*19e00*/  ISETP.GE.U32.AND P0, PT, R199, R0, PT ;  /* 0x00000000c700720c */ /* 0x000fe20003f06070 */
[----:B------:R-:W1:Y:S01]  /*19e10*/  MUFU.EX2 R23, R39 ;  /* 0x0000002700177308 */ /* 0x000e620000000800 */
[----:B------:R-:W-:-:S02]  /*19e20*/  LOP3.LUT R0, R2, 0xff, RZ, 0xc0, !PT ;  /* 0x000000ff02007812 */ /* 0x000fc400078ec0ff */
[----:B------:R-:W-:Y:S02]  /*19e30*/  LOP3.LUT R15, R13, R228, R14, 0x96, !PT ;  /* 0x000000e40d0f7212 */ /* 0x000fe400078e960e */
[----:B------:R-:W-:-:S03]  /*19e40*/  ISETP.GE.U32.AND P2, PT, R199, R0, PT ;  /* 0x00000000c700720c */ /* 0x000fc60003f46070 */
[----:B------:R-:W2:Y:S01]  /*19e50*/  MUFU.EX2 R29, R57 ;  /* 0x00000039001d7308 */ /* 0x000ea20000000800 */
[--C-:B------:R-:W-:Y:S02]  /*19e60*/  SHF.R.U32.HI R0, RZ, 0x10, R2.reuse ;  /* 0x00000010ff007819 */ /* 0x100fe40000011602 */
[----:B------:R-:W-:Y:S02]  /*19e70*/  LOP3.LUT R14, R2, 0xffff, RZ, 0xc0, !PT ;  /* 0x0000ffff020e7812 */ /* 0x000fe400078ec0ff */
[----:B------:R-:W-:-:S03]  /*19e80*/  SHF.R.U32.HI R2, RZ, 0x18, R2 ;  /* 0x00000018ff027819 */ /* 0x000fc60000011602 */
[----:B------:R-:W3:Y:S01]  /*19e90*/  MUFU.EX2 R22, R42 ;  /* 0x0000002a00167308 */ /* 0x000ee20000000800 */
[----:B------:R-:W-:Y:S01]  /*19ea0*/  ISETP.GE.U32.AND P1, PT, R199, R2, PT ;  /* 0x00000002c700720c */ /* 0x000fe20003f26070 */
[----:B------:R-:W-:Y:S01]  /*19eb0*/  IMAD.WIDE.U32 R2, R15, -0x2daee0ad, RZ ;  /* 0xd2511f530f027825 */ /* 0x000fe200078e00ff */
[----:B------:R-:W-:Y:S02]  /*19ec0*/  LOP3.LUT R12, R12, 0xff, RZ, 0xc0, !PT ;  /* 0x000000ff0c0c7812 */ /* 0x000fe400078ec0ff */
[----:B------:R-:W-:Y:S02]  /*19ed0*/  LOP3.LUT R0, R0, 0xff, RZ, 0xc0, !PT ;  /* 0x000000ff00007812 */ /* 0x000fe400078ec0ff */
[----:B------:R-:W-:Y:S02]  /*19ee0*/  ISETP.GE.U32.AND P5, PT, R199, R12, PT ;  /* 0x0000000cc700720c */ /* 0x000fe40003fa6070 */
[C---:B------:R-:W-:Y:S02]  /*19ef0*/  LOP3.LUT R13, R2.reuse, 0xff, RZ, 0xc0, !PT ;  /* 0x000000ff020d7812 */ /* 0x040fe400078ec0ff */
[----:B------:R-:W-:-:S02]  /*19f00*/  LOP3.LUT R18, R2, 0xffff, RZ, 0xc0, !PT ;  /* 0x0000ffff02127812 */ /* 0x000fc400078ec0ff */
[--C-:B------:R-:W-:Y:S02]  /*19f10*/  SHF.R.U32.HI R15, RZ, 0x10, R2.reuse ;  /* 0x00000010ff0f7819 */ /* 0x100fe40000011602 */
[----:B------:R-:W-:Y:S01]  /*19f20*/  SHF.R.U32.HI R12, RZ, 0x18, R2 ;  /* 0x00000018ff0c7819 */ /* 0x000fe20000011602 */
[----:B-1----:R-:W-:Y:S01]  /*19f30*/  FADD.FTZ R2, R23, R19 ;  /* 0x0000001317027221 */ /* 0x002fe20000010000 */
[----:B------:R-:W-:Y:S02]  /*19f40*/  ISETP.GE.U32.AND P6, PT, R199, R0, PT ;  /* 0x00000000c700720c */ /* 0x000fe40003fc6070 */
[----:B------:R-:W-:Y:S01]  /*19f50*/  LOP3.LUT R0, R3, R231, R16, 0x96, !PT ;  /* 0x000000e703007212 */ /* 0x000fe200078e9610 */
[----:B--2---:R-:W-:Y:S01]  /*19f60*/  FADD.FTZ R3, R29, R20 ;  /* 0x000000141d037221 */ /* 0x004fe20000010000 */
[----:B------:R-:W-:Y:S01]  /*19f70*/  PRMT R88, R58, 0x7610, R88 ;  /* 0x000076103a587816 */ /* 0x000fe20000000058 */
[----:B---3--:R-:W-:Y:S01]  /*19f80*/  FADD.FTZ R20, R22, R2 ;  /* 0x0000000216147221 */ /* 0x008fe20000010000 */
[----:B------:R-:W-:-:S02]  /*19f90*/  SHF.R.U32.HI R2, RZ, 0x8, R14 ;  /* 0x00000008ff027819 */ /* 0x000fc4000001160e */
[----:B------:R-:W-:Y:S01]  /*19fa0*/  PRMT R87, R58, 0x7632, R87 ;  /* 0x000076323a577816 */ /* 0x000fe20000000057 */
[----:B------:R-:W-:Y:S01]  /*19fb0*/  @!P4 HFMA2.BF16_V2 R45, -RZ.H0_H0, RZ.H0_H0, -R88.H0_H0 ;  /* 0x200000ffff2dc231 */ /* 0x000fe20000340958 */
[----:B------:R-:W-:Y:S01]  /*19fc0*/  LOP3.LUT R2, R2, 0xffff, RZ, 0xc0, !PT ;  /* 0x0000ffff02027812 */ /* 0x000fe200078ec0ff */
[----:B------:R-:W1:Y:S01]  /*19fd0*/  MUFU.EX2 R17, R60 ;  /* 0x0000003c00117308 */ /* 0x000e620000000800 */
[----:B------:R-:W-:Y:S02]  /*19fe0*/  F2FP.BF16.F32.PACK_AB R16, R22, R23 ;  /* 0x000000171610723e */ /* 0x000fe400000010ff */
[----:B------:R-:W-:Y:S02]  /*19ff0*/  PRMT R211, R88, 0x5410, R87 ;  /* 0x0000541058d37816 */ /* 0x000fe40000000057 */
[----:B------:R-:W-:Y:S02]  /*1a000*/  PRMT R85, R35, 0x7610, R85 ;  /* 0x0000761023557816 */ /* 0x000fe40000000055 */
[----:B------:R-:W-:Y:S01]  /*1a010*/  @!P4 PRMT R88, R45, 0x5410, RZ ;  /* 0x000054102d58c816 */ /* 0x000fe200000000ff */
[----:B------:R-:W2:Y:S01]  /*1a020*/  MUFU.EX2 R22, R30 ;  /* 0x0000001e00167308 */ /* 0x000ea20000000800 */
[----:B------:R-:W-:-:S02]  /*1a030*/  ISETP.GE.U32.AND P4, PT, R199, R2, PT ;  /* 0x00000002c700720c */ /* 0x000fc40003f86070 */
[----:B------:R-:W-:Y:S01]  /*1a040*/  SHF.R.U32.HI R2, RZ, 0x10, R0 ;  /* 0x00000010ff027819 */ /* 0x000fe20000011600 */
[----:B------:R-:W-:Y:S01]  /*1a050*/  @!P5 HFMA2.BF16_V2 R41, -RZ.H0_H0, RZ.H0_H0, -R85.H0_H0 ;  /* 0x200000ffff29d231 */ /* 0x000fe20000340955 */
[----:B------:R-:W-:Y:S02]  /*1a060*/  PRMT R86, R35, 0x7632, R86 ;  /* 0x0000763223567816 */ /* 0x000fe40000000056 */
[----:B------:R-:W-:Y:S01]  /*1a070*/  PRMT R84, R28, 0x7610, R84 ;  /* 0x000076101c547816 */ /* 0x000fe20000000054 */
[----:B------:R-:W3:Y:S01]  /*1a080*/  MUFU.EX2 R14, R31 ;  /* 0x0000001f000e7308 */ /* 0x000ee20000000800 */
[----:B------:R-:W-:Y:S02]  /*1a090*/  LOP3.LUT R2, R2, 0xff, RZ, 0xc0, !PT ;  /* 0x000000ff02027812 */ /* 0x000fe400078ec0ff */
[----:B------:R-:W-:Y:S01]  /*1a0a0*/  PRMT R210, R85, 0x5410, R86 ;  /* 0x0000541055d27816 */ /* 0x000fe20000000056 */
[----:B------:R-:W-:Y:S01]  /*1a0b0*/  @!P2 HFMA2.BF16_V2 R46, -RZ.H0_H0, RZ.H0_H0, -R84.H0_H0 ;  /* 0x200000ffff2ea231 */ /* 0x000fe20000340954 */
[----:B------:R-:W-:-:S02]  /*1a0c0*/  @!P5 PRMT R85, R41, 0x5410, RZ ;  /* 0x000054102955d816 */ /* 0x000fc400000000ff */
[----:B------:R-:W-:Y:S02]  /*1a0d0*/  PRMT R81, R28, 0x7632, R81 ;  /* 0x000076321c517816 */ /* 0x000fe40000000051 */
[----:B------:R-:W-:Y:S01]  /*1a0e0*/  ISETP.GE.U32.AND P5, PT, R199, R2, PT ;  /* 0x00000002c700720c */ /* 0x000fe20003fa6070 */
[----:B------:R-:W-:Y:S01]  /*1a0f0*/  IMAD.MOV.U32 R45, RZ, RZ, R168 ;  /* 0x000000ffff2d7224 */ /* 0x000fe200078e00a8 */
[----:B------:R-:W-:Y:S01]  /*1a100*/  LOP3.LUT R2, R0, 0xff, RZ, 0xc0, !PT ;  /* 0x000000ff00027812 */ /* 0x000fe200078ec0ff */
[----:B------:R-:W-:Y:S01]  /*1a110*/  @!P3 HFMA2.BF16_V2 R43, -RZ.H0_H0, RZ.H0_H0, -R87.H0_H0 ;  /* 0x200000ffff2bb231 */ /* 0x000fe20000340957 */
[----:B------:R-:W-:Y:S01]  /*1a120*/  PRMT R168, R84, 0x5410, R81 ;  /* 0x0000541054a87816 */ /* 0x000fe20000000051 */
[----:B------:R-:W-:Y:S01]  /*1a130*/  @!P0 HFMA2.BF16_V2 R40, -RZ.H0_H0, RZ.H0_H0, -R86.H0_H0 ;  /* 0x200000ffff288231 */ /* 0x000fe20000340956 */
[----:B------:R-:W-:Y:S01]  /*1a140*/  @!P2 PRMT R84, R46, 0x5410, RZ ;  /* 0x000054102e54a816 */ /* 0x000fe200000000ff */
[----:B-1----:R-:W-:Y:S01]  /*1a150*/  FADD.FTZ R19, R17, R3 ;  /* 0x0000000311137221 */ /* 0x002fe20000010000 */
[----:B------:R-:W-:Y:S01]  /*1a160*/  ISETP.GE.U32.AND P2, PT, R199, R2, PT ;  /* 0x00000002c700720c */ /* 0x000fe20003f46070 */
[----:B--2---:R-:W-:Y:S01]  /*1a170*/  FADD.FTZ R3, R22, R21 ;  /* 0x0000001516037221 */ /* 0x004fe20000010000 */
[----:B------:R-:W-:-:S02]  /*1a180*/  SHF.R.U32.HI R2, RZ, 0x18, R0 ;  /* 0x00000018ff027819 */ /* 0x000fc40000011600 */
[----:B------:R-:W-:Y:S02]  /*1a190*/  LOP3.LUT R0, R0, 0xffff, RZ, 0xc0, !PT ;  /* 0x0000ffff00007812 */ /* 0x000fe400078ec0ff */
[----:B------:R-:W-:Y:S02]  /*1a1a0*/  PRMT R80, R27, 0x7610, R80 ;  /* 0x000076101b507816 */ /* 0x000fe40000000050 */
[----:B------:R-:W-:Y:S02]  /*1a1b0*/  @!P3 PRMT R87, R43, 0x5410, RZ ;  /* 0x000054102b57b816 */ /* 0x000fe400000000ff */
[C---:B------:R-:W-:Y:S01]  /*1a1c0*/  ISETP.GE.U32.AND P3, PT, R199.reuse, R13, PT ;  /* 0x0000000dc700720c */ /* 0x040fe20003f66070 */
[----:B---3--:R-:W-:Y:S01]  /*1a1d0*/  FADD.FTZ R13, R14, R3 ;  /* 0x000000030e0d7221 */ /* 0x008fe20000010000 */
[----:B------:R-:W-:Y:S01]  /*1a1e0*/  @!P0 PRMT R86, R40, 0x5410, RZ ;  /* 0x0000541028568816 */ /* 0x000fe200000000ff */
[----:B------:R-:W-:Y:S01]  /*1a1f0*/  @!P4 HFMA2.BF16_V2 R48, -RZ.H0_H0, RZ.H0_H0, -R81.H0_H0 ;  /* 0x200000ffff30c231 */ /* 0x000fe20000340951 */
[----:B------:R-:W-:-:S02]  /*1a200*/  ISETP.GE.U32.AND P0, PT, R199, R12, PT ;  /* 0x0000000cc700720c */ /* 0x000fc40003f06070 */
[----:B------:R-:W-:Y:S01]  /*1a210*/  F2FP.BF16.F32.PACK_AB R55, R14, R22 ;  /* 0x000000160e37723e */ /* 0x000fe200000010ff */
[----:B------:R-:W-:Y:S01]  /*1a220*/  MUFU.EX2 R12, R117 ;  /* 0x00000075000c7308 */ /* 0x000fe20000000800 */
[----:B------:R-:W-:Y:S01]  /*1a230*/  SHF.R.U32.HI R0, RZ, 0x8, R0 ;  /* 0x00000008ff007819 */ /* 0x000fe20000011600 */
[----:B------:R-:W-:Y:S01]  /*1a240*/  @!P6 HFMA2.BF16_V2 R53, -RZ.H0_H0, RZ.H0_H0, -R80.H0_H0 ;  /* 0x200000ffff35e231 */ /* 0x000fe20000340950 */
[----:B------:R-:W-:Y:S02]  /*1a250*/  F2FP.BF16.F32.PACK_AB R25, R33, R34 ;  /* 0x000000222119723e */ /* 0x000fe400000010ff */
[----:B------:R-:W-:-:S03]  /*1a260*/  PRMT R160, R27, 0x7632, R160 ;  /* 0x000076321ba07816 */ /* 0x000fc600000000a0 */
[----:B------:R-:W1:Y:S01]  /*1a270*/  MUFU.EX2 R14, R115 ;  /* 0x00000073000e7308 */ /* 0x000e620000000800 */
[----:B------:R-:W-:Y:S01]  /*1a280*/  LOP3.LUT R0, R0, 0xffff, RZ, 0xc0, !PT ;  /* 0x0000ffff00007812 */ /* 0x000fe200078ec0ff */
[----:B------:R-:W-:Y:S01]  /*1a290*/  @!P1 HFMA2.BF16_V2 R52, -RZ.H0_H0, RZ.H0_H0, -R160.H0_H0 ;  /* 0x200000ffff349231 */ /* 0x000fe200003409a0 */
[----:B------:R-:W-:Y:S02]  /*1a2a0*/  @!P4 PRMT R81, R48, 0x5410, RZ ;  /* 0x000054103051c816 */ /* 0x000fe400000000ff */
[----:B------:R-:W-:Y:S02]  /*1a2b0*/  PRMT R212, R80, 0x5410, R160 ;  /* 0x0000541050d47816 */ /* 0x000fe400000000a0 */
[----:B------:R-:W-:Y:S02]  /*1a2c0*/  PRMT R157, R25, 0x7610, R157 ;  /* 0x00007610199d7816 */ /* 0x000fe4000000009d */
[----:B------:R-:W-:Y:S02]  /*1a2d0*/  ISETP.GE.U32.AND P4, PT, R199, R2, PT ;  /* 0x00000002c700720c */ /* 0x000fe40003f86070 */
[----:B------:R-:W-:-:S02]  /*1a2e0*/  @!P6 PRMT R80, R53, 0x5410, RZ ;  /* 0x000054103550e816 */ /* 0x000fc400000000ff */
[----:B------:R-:W-:Y:S02]  /*1a2f0*/  LOP3.LUT R2, R15, 0xff, RZ, 0xc0, !PT ;  /* 0x000000ff0f027812 */ /* 0x000fe400078ec0ff */
[----:B------:R-:W-:Y:S01]  /*1a300*/  ISETP.GE.U32.AND P6, PT, R199, R0, PT ;  /* 0x00000000c700720c */ /* 0x000fe20003fc6070 */
[----:B------:R-:W2:Y:S01]  /*1a310*/  MUFU.EX2 R22, R69 ;  /* 0x0000004500167308 */ /* 0x000ea20000000800 */
[----:B------:R-:W-:Y:S01]  /*1a320*/  SHF.R.U32.HI R0, RZ, 0x8, R18 ;  /* 0x00000008ff007819 */ /* 0x000fe20000011612 */
[----:B------:R-:W-:Y:S01]  /*1a330*/  @!P2 HFMA2.BF16_V2 R56, -RZ.H0_H0, RZ.H0_H0, -R157.H0_H0 ;  /* 0x200000ffff38a231 */ /* 0x000fe2000034099d */
[----:B------:R-:W-:Y:S02]  /*1a340*/  PRMT R156, R25, 0x7632, R156 ;  /* 0x00007632199c7816 */ /* 0x000fe4000000009c */
[----:B------:R-:W-:Y:S02]  /*1a350*/  @!P1 PRMT R160, R52, 0x5410, RZ ;  /* 0x0000541034a09816 */ /* 0x000fe400000000ff */
[----:B------:R-:W-:-:S02]  /*1a360*/  ISETP.GE.U32.AND P1, PT, R199, R2, PT ;  /* 0x00000002c700720c */ /* 0x000fc40003f26070 */
[----:B------:R-:W-:Y:S01]  /*1a370*/  LOP3.LUT R0, R0, 0xffff, RZ, 0xc0, !PT ;  /* 0x0000ffff00007812 */ /* 0x000fe200078ec0ff */
[----:B------:R-:W3:Y:S01]  /*1a380*/  MUFU.EX2 R2, R71 ;  /* 0x0000004700027308 */ /* 0x000ee20000000800 */
[----:B------:R-:W-:Y:S02]  /*1a390*/  PRMT R198, R157, 0x5410, R156 ;  /* 0x000054109dc67816 */ /* 0x000fe4000000009c */
[----:B------:R-:W-:Y:S02]  /*1a3a0*/  @!P2 PRMT R157, R56, 0x5410, RZ ;  /* 0x00005410389da816 */ /* 0x000fe400000000ff */
[----:B------:R-:W-:-:S03]  /*1a3b0*/  ISETP.GE.U32.AND P2, PT, R199, R0, PT ;  /* 0x00000000c700720c */ /* 0x000fc60003f46070 */
[----:B------:R-:W4:Y:S01]  /*1a3c0*/  MUFU.EX2 R25, R36 ;  /* 0x0000002400197308 */ /* 0x000f220000000800 */
[----:B-1----:R-:W-:Y:S01]  /*1a3d0*/  FADD.FTZ R0, R14, R24 ;  /* 0x000000180e007221 */ /* 0x002fe20000010000 */
[----:B------:R-:W-:-:S06]  /*1a3e0*/  F2FP.BF16.F32.PACK_AB R41, R12, R14 ;  /* 0x0000000e0c29723e */ /* 0x000fcc00000010ff */
[----:B------:R-:W1:Y:S01]  /*1a3f0*/  MUFU.EX2 R14, R37 ;  /* 0x00000025000e7308 */ /* 0x000e620000000800 */
[----:B------:R-:W-:-:S07]  /*1a400*/  FADD.FTZ R3, R12, R0 ;  /* 0x000000000c037221 */ /* 0x000fce0000010000 */
[----:B------:R-:W1:Y:S01]  /*1a410*/  MUFU.EX2 R31, R118 ;  /* 0x00000076001f7308 */ /* 0x000e620000000800 */
[----:B--2---:R-:W-:-:S07]  /*1a420*/  FADD.FTZ R0, R22, R19 ;  /* 0x0000001316007221 */ /* 0x004fce0000010000 */
[----:B------:R-:W2:Y:S01]  /*1a430*/  MUFU.EX2 R28, R112 ;  /* 0x00000070001c7308 */ /* 0x000ea20000000800 */
[----:B---3--:R-:W-:Y:S01]  /*1a440*/  FADD.FTZ R12, R2, R0 ;  /* 0x00000000020c7221 */ /* 0x008fe20000010000 */
[----:B----4-:R-:W-:-:S06]  /*1a450*/  FADD.FTZ R0, R25, R13 ;  /* 0x0000000d19007221 */ /* 0x010fcc0000010000 */
[----:B------:R-:W3:Y:S01]  /*1a460*/  MUFU.EX2 R21, R44 ;  /* 0x0000002c00157308 */ /* 0x000ee20000000800 */
[----:B-1----:R-:W-:Y:S01]  /*1a470*/  FADD.FTZ R30, R14, R0 ;  /* 0x000000000e1e7221 */ /* 0x002fe20000010000 */
[----:B------:R-:W-:Y:S01]  /*1a480*/  PRMT R147, R16, 0x7610, R147 ;  /* 0x0000761010937816 */ /* 0x000fe20000000093 */
[----:B------:R-:W-:-:S05]  /*1a490*/  FADD.FTZ R0, R31, R3 ;  /* 0x000000031f007221 */ /* 0x000fca0000010000 */
[----:B------:R-:W1:Y:S01]  /*1a4a0*/  MUFU.EX2 R18, R47 ;  /* 0x0000002f00127308 */ /* 0x000e620000000800 */
[----:B------:R-:W-:-:S07]  /*1a4b0*/  PRMT R146, R16, 0x7632, R146 ;  /* 0x0000763210927816 */ /* 0x000fce0000000092 */
[----:B------:R-:W4:Y:S01]  /*1a4c0*/  MUFU.EX2 R27, R75 ;  /* 0x0000004b001b7308 */ /* 0x000f220000000800 */
[----:B------:R-:W-:Y:S01]  /*1a4d0*/  F2FP.BF16.F32.PACK_AB R17, R17, R29 ;  /* 0x0000001d1111723e */ /* 0x000fe200000010ff */
[----:B--2---:R-:W-:Y:S01]  /*1a4e0*/  FADD.FTZ R29, R28, R0 ;  /* 0x000000001c1d7221 */ /* 0x004fe20000010000 */
[----:B------:R-:W-:-:S05]  /*1a4f0*/  LEA R0, R235, 0x1, 0x2 ;  /* 0x00000001eb007811 */ /* 0x000fca00078e10ff */
[----:B------:R-:W2:Y:S01]  /*1a500*/  MUFU.EX2 R15, R78 ;  /* 0x0000004e000f7308 */ /* 0x000ea20000000800 */
[----:B------:R-:W-:-:S07]  /*1a510*/  F2FP.BF16.F32.PACK_AB R24, R2, R22 ;  /* 0x000000160218723e */ /* 0x000fce00000010ff */
[----:B------:R-:W2:Y:S01]  /*1a520*/  MUFU.EX2 R16, R54 ;  /* 0x0000003600107308 */ /* 0x000ea20000000800 */
[----:B---3--:R-:W-:Y:S01]  /*1a530*/  FADD.FTZ R2, R21, R20 ;  /* 0x0000001415027221 */ /* 0x008fe20000010000 */
[----:B------:R-:W-:-:S06]  /*1a540*/  LOP3.LUT R0, R209, R0, RZ, 0x3c, !PT ;  /* 0x00000000d1007212 */ /* 0x000fcc00078e3cff */
[----:B------:R-:W3:Y:S01]  /*1a550*/  MUFU.EX2 R3, R59 ;  /* 0x0000003b00037308 */ /* 0x000ee20000000800 */
[----:B-1----:R-:W-:Y:S01]  /*1a560*/  FADD.FTZ R13, R18, R2 ;  /* 0x00000002120d7221 */ /* 0x002fe20000010000 */
[----:B----4-:R-:W-:Y:S01]  /*1a570*/  FADD.FTZ R2, R27, R12 ;  /* 0x0000000c1b027221 */ /* 0x010fe20000010000 */
[----:B------:R-:W-:-:S03]  /*1a580*/  LOP3.LUT R0, R0, R177, RZ, 0x3c, !PT ;  /* 0x000000b100007212 */ /* 0x000fc600078e3cff */
[----:B--2---:R-:W-:Y:S02]  /*1a590*/  FADD.FTZ R20, R15, R2 ;  /* 0x000000020f147221 */ /* 0x004fe40000010000 */
[----:B------:R-:W-:-:S04]  /*1a5a0*/  IMAD.WIDE.U32 R42, R0, -0x326172a9, RZ ;  /* 0xcd9e8d57002a7825 */ /* 0x000fc800078e00ff */
[----:B------:R-:W-:Y:S01]  /*1a5b0*/  FADD.FTZ R2, R16, R13 ;  /* 0x0000000d10027221 */ /* 0x000fe20000010000 */
[----:B------:R-:W-:-:S03]  /*1a5c0*/  F2FP.BF16.F32.PACK_AB R23, R18, R21 ;  /* 0x000000151217723e */ /* 0x000fc600000010ff */
[----:B---3--:R-:W-:Y:S01]  /*1a5d0*/  FADD.FTZ R18, R3, R2 ;  /* 0x0000000203127221 */ /* 0x008fe20000010000 */
[----:B------:R-:W-:Y:S02]  /*1a5e0*/  LOP3.LUT R2, R43, R224, R204, 0x96, !PT ;  /* 0x000000e02b027212 */ /* 0x000fe400078e96cc */
[----:B------:R-:W-:-:S03]  /*1a5f0*/  F2FP.BF16.F32.PACK_AB R21, R3, R16 ;  /* 0x000000100315723e */ /* 0x000fc600000010ff */
[----:B------:R-:W-:-:S05]  /*1a600*/  IMAD.WIDE.U32 R2, R2, -0x2daee0ad, RZ ;  /* 0xd2511f5302027825 */ /* 0x000fca00078e00ff */
[----:B------:R-:W-:Y:S02]  /*1a610*/  LOP3.LUT R0, R3, R225, R178, 0x96, !PT ;  /* 0x000000e103007212 */ /* 0x000fe400078e96b2 */
[----:B------:R-:W-:Y:S02]  /*1a620*/  LOP3.LUT R3, R121, R221, R42, 0x96, !PT ;  /* 0x000000dd79037212 */ /* 0x000fe400078e962a */
[----:B------:R-:W-:-:S03]  /*1a630*/  PRMT R151, R17, 0x7610, R151 ;  /* 0x0000761011977816 */ /* 0x000fc60000000097 */
[----:B------:R-:W-:Y:S01]  /*1a640*/  IMAD.WIDE.U32 R12, R3, -0x2daee0ad, RZ ;  /* 0xd2511f53030c7825 */ /* 0x000fe200078e00ff */
[----:B------:R-:W-:-:S03]  /*1a650*/  PRMT R150, R17, 0x7632, R150 ;  /* 0x0000763211967816 */ /* 0x000fc60000000096 */
[----:B------:R-:W-:Y:S01]  /*1a660*/  IMAD.WIDE.U32 R16, R0, -0x326172a9, RZ ;  /* 0xcd9e8d5700107825 */ /* 0x000fe200078e00ff */
[----:B------:R-:W-:Y:S02]  /*1a670*/  LOP3.LUT R0, R13, R226, R2, 0x96, !PT ;  /* 0x000000e20d007212 */ /* 0x000fe400078e9602 */
[----:B------:R-:W-:Y:S02]  /*1a680*/  F2FP.BF16.F32.PACK_AB R46, R14, R25 ;  /* 0x000000190e2e723e */ /* 0x000fe400000010ff */
[----:B------:R-:W-:Y:S01]  /*1a690*/  F2FP.BF16.F32.PACK_AB R22, R15, R27 ;  /* 0x0000001b0f16723e */ /* 0x000fe200000010ff */
[----:B------:R-:W-:Y:S01]  /*1a6a0*/  IMAD.WIDE.U32 R14, R0, -0x326172a9, RZ ;  /* 0xcd9e8d57000e7825 */ /* 0x000fe200078e00ff */
[----:B------:R-:W-:-:S04]  /*1a6b0*/  LOP3.LUT R3, R17, R220, R120, 0x96, !PT ;  /* 0x000000dc11037212 */ /* 0x000fc800078e9678 */
[----:B------:R-:W-:Y:S01]  /*1a6c0*/  LOP3.LUT R0, R15, R230, R16, 0x96, !PT ;  /* 0x000000e60f007212 */ /* 0x000fe200078e9610 */
[----:B------:R-:W-:-:S04]  /*1a6d0*/  IMAD.WIDE.U32 R2, R3, -0x2daee0ad, RZ ;  /* 0xd2511f5303027825 */ /* 0x000fc800078e00ff */
[----:B------:R-:W-:Y:S01]  /*1a6e0*/  IMAD.WIDE.U32 R16, R0, -0x2daee0ad, RZ ;  /* 0xd2511f5300107825 */ /* 0x000fe200078e00ff */
[----:B------:R-:W-:-:S04]  /*1a6f0*/  LOP3.LUT R3, R3, R229, R12, 0x96, !PT ;  /* 0x000000e503037212 */ /* 0x000fc800078e960c */
[----:B------:R-:W-:Y:S01]  /*1a700*/  LOP3.LUT R2, R17, R227, R2, 0x96, !PT ;  /* 0x000000e311027212 */ /* 0x000fe200078e9602 */
[----:B------:R-:W-:Y:S01]  /*1a710*/  IMAD.WIDE.U32 R12, R3, -0x326172a9, RZ ;  /* 0xcd9e8d57030c7825 */ /* 0x000fe200078e00ff */
[----:B------:R-:W-:-:S03]  /*1a720*/  F2FP.BF16.F32.PACK_AB R26, R26, R32 ;  /* 0x000000201a1a723e */ /* 0x000fc600000010ff */
[----:B------:R-:W-:Y:S01]  /*1a730*/  IMAD.WIDE.U32 R2, R2, -0x326172a9, RZ ;  /* 0xcd9e8d5702027825 */ /* 0x000fe200078e00ff */
[C---:B------:R-:W-:Y:S02]  /*1a740*/  PRMT R155, R26.reuse, 0x7632, R155 ;  /* 0x000076321a9b7816 */ /* 0x040fe4000000009b */
[----:B------:R-:W-:Y:S02]  /*1a750*/  PRMT R154, R26, 0x7610, R154 ;  /* 0x000076101a9a7816 */ /* 0x000fe4000000009a */
[----:B------:R-:W-:Y:S01]  /*1a760*/  LOP3.LUT R0, R3, R233, R12, 0x96, !PT ;  /* 0x000000e903007212 */ /* 0x000fe200078e960c */
[----:B------:R-:W-:Y:S01]  /*1a770*/  @!P4 HFMA2.BF16_V2 R62, -RZ.H0_H0, RZ.H0_H0, -R155.H0_H0 ;  /* 0x200000ffff3ec231 */ /* 0x000fe2000034099b */
[----:B------:R-:W-:Y:S02]  /*1a780*/  PRMT R197, R154, 0x5410, R155 ;  /* 0x000054109ac57816 */ /* 0x000fe4000000009b */
[----:B------:R-:W-:Y:S02]  /*1a790*/  LOP3.LUT R12, R0, 0xff, RZ, 0xc0, !PT ;  /* 0x000000ff000c7812 */ /* 0x000fe400078ec0ff */
[----:B------:R-:W-:-:S02]  /*1a7a0*/  @!P4 PRMT R155, R62, 0x5410, RZ ;  /* 0x000054103e9bc816 */ /* 0x000fc400000000ff */
        /* <DEDUP_REMOVED lines=13> */
[----:B------:R-:W-:Y:S01]  /*1a880*/  @!P0 PRMT R146, R67, 0x5410, RZ ;  /* 0x0000541043928816 */ /* 0x000fe200000000ff */
[----:B------:R-:W1:Y:S01]  /*1a890*/  MUFU.EX2 R25, R76 ;  /* 0x0000004c00197308 */ /* 0x000e620000000800 */
[----:B------:R-:W-:Y:S02]  /*1a8a0*/  ISETP.GE.U32.AND P0, PT, R199, R0, PT ;  /* 0x00000000c700720c */ /* 0x000fe40003f06070 */
[----:B------:R-:W-:Y:S01]  /*1a8b0*/  LOP3.LUT R0, R2, 0xff, RZ, 0xc0, !PT ;  /* 0x000000ff02007812 */ /* 0x000fe200078ec0ff */
[----:B------:R-:W-:Y:S01]  /*1a8c0*/  @!P1 HFMA2.BF16_V2 R68, -RZ.H0_H0, RZ.H0_H0, -R147.H0_H0 ;  /* 0x200000ffff449231 */ /* 0x000fe20000340993 */
[----:B------:R-:W-:-:S02]  /*1a8d0*/  @!P2 PRMT R150, R65, 0x5410, RZ ;  /* 0x000054104196a816 */ /* 0x000fc400000000ff */
[----:B------:R-:W-:Y:S01]  /*1a8e0*/  LOP3.LUT R15, R13, R228, R14, 0x96, !PT ;  /* 0x000000e40d0f7212 */ /* 0x000fe200078e960e */
[----:B------:R-:W2:Y:S01]  /*1a8f0*/  MUFU.EX2 R17, R77 ;  /* 0x0000004d00117308 */ /* 0x000ea20000000800 */
[----:B------:R-:W-:Y:S02]  /*1a900*/  ISETP.GE.U32.AND P2, PT, R199, R0, PT ;  /* 0x00000000c700720c */ /* 0x000fe40003f46070 */
[--C-:B------:R-:W-:Y:S02]  /*1a910*/  SHF.R.U32.HI R0, RZ, 0x10, R2.reuse ;  /* 0x00000010ff007819 */ /* 0x100fe40000011602 */
[----:B------:R-:W-:Y:S02]  /*1a920*/  LOP3.LUT R14, R2, 0xffff, RZ, 0xc0, !PT ;  /* 0x0000ffff020e7812 */ /* 0x000fe400078ec0ff */
[----:B------:R-:W-:Y:S01]  /*1a930*/  SHF.R.U32.HI R2, RZ, 0x18, R2 ;  /* 0x00000018ff027819 */ /* 0x000fe20000011602 */
[----:B------:R-:W-:Y:S01]  /*1a940*/  @!P5 HFMA2.BF16_V2 R63, -RZ.H0_H0, RZ.H0_H0, -R154.H0_H0 ;  /* 0x200000ffff3fd231 */ /* 0x000fe2000034099a */
[----:B------:R-:W-:-:S02]  /*1a950*/  @!P1 PRMT R147, R68, 0x5410, RZ ;  /* 0x0000541044939816 */ /* 0x000fc400000000ff */
[----:B------:R-:W-:Y:S01]  /*1a960*/  ISETP.GE.U32.AND P1, PT, R199, R2, PT ;  /* 0x00000002c700720c */ /* 0x000fe20003f26070 */
[----:B------:R-:W-:Y:S01]  /*1a970*/  IMAD.WIDE.U32 R2, R15, -0x2daee0ad, RZ ;  /* 0xd2511f530f027825 */ /* 0x000fe200078e00ff */
[----:B------:R-:W-:Y:S02]  /*1a980*/  LOP3.LUT R12, R12, 0xff, RZ, 0xc0, !PT ;  /* 0x000000ff0c0c7812 */ /* 0x000fe400078ec0ff */
[----:B------:R-:W-:Y:S02]  /*1a990*/  @!P5 PRMT R154, R63, 0x5410, RZ ;  /* 0x000054103f9ad816 */ /* 0x000fe400000000ff */
[----:B------:R-:W-:Y:S02]  /*1a9a0*/  ISETP.GE.U32.AND P5, PT, R199, R12, PT ;  /* 0x0000000cc700720c */ /* 0x000fe40003fa6070 */
[C---:B------:R-:W-:Y:S02]  /*1a9b0*/  LOP3.LUT R13, R2.reuse, 0xff, RZ, 0xc0, !PT ;  /* 0x000000ff020d7812 */ /* 0x040fe400078ec0ff */
[----:B------:R-:W-:-:S02]  /*1a9c0*/  LOP3.LUT R19, R2, 0xffff, RZ, 0xc0, !PT ;  /* 0x0000ffff02137812 */ /* 0x000fc400078ec0ff */
[--C-:B------:R-:W-:Y:S02]  /*1a9d0*/  SHF.R.U32.HI R15, RZ, 0x10, R2.reuse ;  /* 0x00000010ff0f7819 */ /* 0x100fe40000011602 */
[----:B------:R-:W-:Y:S01]  /*1a9e0*/  SHF.R.U32.HI R12, RZ, 0x18, R2 ;  /* 0x00000018ff0c7819 */ /* 0x000fe20000011602 */
[----:B-1----:R-:W-:Y:S01]  /*1a9f0*/  FADD.FTZ R2, R25, R18 ;  /* 0x0000001219027221 */ /* 0x002fe20000010000 */
[----:B------:R-:W-:Y:S01]  /*1aa00*/  PRMT R132, R24, 0x7610, R132 ;  /* 0x0000761018847816 */ /* 0x000fe20000000084 */
[----:B------:R-:W-:Y:S01]  /*1aa10*/  @!P6 HFMA2.BF16_V2 R64, -RZ.H0_H0, RZ.H0_H0, -R156.H0_H0 ;  /* 0x200000ffff40e231 */ /* 0x000fe2000034099c */
[----:B------:R-:W1:Y:S01]  /*1aa20*/  MUFU.EX2 R27, R107 ;  /* 0x0000006b001b7308 */ /* 0x000e620000000800 */
[----:B--2---:R-:W-:Y:S01]  /*1aa30*/  FADD.FTZ R18, R17, R2 ;  /* 0x0000000211127221 */ /* 0x004fe20000010000 */
[----:B------:R-:W-:Y:S02]  /*1aa40*/  LOP3.LUT R0, R0, 0xff, RZ, 0xc0, !PT ;  /* 0x000000ff00007812 */ /* 0x000fe400078ec0ff */
[----:B------:R-:W-:Y:S01]  /*1aa50*/  SHF.R.U32.HI R2, RZ, 0x8, R14 ;  /* 0x00000008ff027819 */ /* 0x000fe2000001160e */
[----:B------:R-:W-:Y:S01]  /*1aa60*/  @!P4 HFMA2.BF16_V2 R70, -RZ.H0_H0, RZ.H0_H0, -R132.H0_H0 ;  /* 0x200000ffff46c231 */ /* 0x000fe20000340984 */
[----:B------:R-:W-:-:S02]  /*1aa70*/  PRMT R129, R24, 0x7632, R129 ;  /* 0x0000763218817816 */ /* 0x000fc40000000081 */
[----:B------:R-:W-:Y:S01]  /*1aa80*/  @!P6 PRMT R156, R64, 0x5410, RZ ;  /* 0x00005410409ce816 */ /* 0x000fe200000000ff */
[----:B------:R-:W-:Y:S01]  /*1aa90*/  IMAD.MOV.U32 R188, RZ, RZ, R192 ;  /* 0x000000ffffbc7224 */ /* 0x000fe200078e00c0 */
[----:B------:R-:W-:Y:S02]  /*1aaa0*/  ISETP.GE.U32.AND P6, PT, R199, R0, PT ;  /* 0x00000000c700720c */ /* 0x000fe40003fc6070 */
[----:B------:R-:W-:Y:S02]  /*1aab0*/  LOP3.LUT R2, R2, 0xffff, RZ, 0xc0, !PT ;  /* 0x0000ffff02027812 */ /* 0x000fe400078ec0ff */
[----:B------:R-:W-:Y:S02]  /*1aac0*/  LOP3.LUT R0, R3, R231, R16, 0x96, !PT ;  /* 0x000000e703007212 */ /* 0x000fe400078e9610 */
[----:B------:R-:W-:Y:S02]  /*1aad0*/  PRMT R192, R132, 0x5410, R129 ;  /* 0x0000541084c07816 */ /* 0x000fe40000000081 */
[----:B------:R-:W-:-:S02]  /*1aae0*/  PRMT R126, R23, 0x7610, R126 ;  /* 0x00007610177e7816 */ /* 0x000fc4000000007e */
[----:B------:R-:W-:Y:S02]  /*1aaf0*/  @!P4 PRMT R132, R70, 0x5410, RZ ;  /* 0x000054104684c816 */ /* 0x000fe400000000ff */
[----:B------:R-:W-:Y:S02]  /*1ab00*/  ISETP.GE.U32.AND P4, PT, R199, R2, PT ;  /* 0x00000002c700720c */ /* 0x000fe40003f86070 */
[----:B------:R-:W-:Y:S01]  /*1ab10*/  SHF.R.U32.HI R2, RZ, 0x10, R0 ;  /* 0x00000010ff027819 */ /* 0x000fe20000011600 */
[----:B------:R-:W-:Y:S01]  /*1ab20*/  @!P5 HFMA2.BF16_V2 R79, -RZ.H0_H0, RZ.H0_H0, -R126.H0_H0 ;  /* 0x200000ffff4fd231 */ /* 0x000fe2000034097e */
[----:B------:R-:W-:Y:S02]  /*1ab30*/  PRMT R127, R23, 0x7632, R127 ;  /* 0x00007632177f7816 */ /* 0x000fe4000000007f */
[----:B------:R-:W-:Y:S01]  /*1ab40*/  PRMT R133, R22, 0x7610, R133 ;  /* 0x0000761016857816 */ /* 0x000fe20000000085 */
[----:B------:R-:W-:Y:S01]  /*1ab50*/  IMAD.MOV.U32 R169, RZ, RZ, R191 ;  /* 0x000000ffffa97224 */ /* 0x000fe200078e00bf */
[----:B------:R-:W2:Y:S01]  /*1ab60*/  MUFU.EX2 R26, R110 ;  /* 0x0000006e001a7308 */ /* 0x000ea20000000800 */
[----:B------:R-:W-:Y:S01]  /*1ab70*/  LOP3.LUT R2, R2, 0xff, RZ, 0xc0, !PT ;  /* 0x000000ff02027812 */ /* 0x000fe200078ec0ff */
[----:B-1----:R-:W-:Y:S01]  /*1ab80*/  FADD.FTZ R3, R27, R20 ;  /* 0x000000141b037221 */ /* 0x002fe20000010000 */
[----:B------:R-:W-:Y:S01]  /*1ab90*/  F2FP.BF16.F32.PACK_AB R17, R17, R25 ;  /* 0x000000191111723e */ /* 0x000fe200000010ff */
[----:B------:R-:W-:Y:S01]  /*1aba0*/  @!P2 HFMA2.BF16_V2 R89, -RZ.H0_H0, RZ.H0_H0, -R133.H0_H0 ;  /* 0x200000ffff59a231 */ /* 0x000fe20000340985 */
[----:B------:R-:W-:-:S02]  /*1abb0*/  PRMT R191, R126, 0x5410, R127 ;  /* 0x000054107ebf7816 */ /* 0x000fc4000000007f */
[----:B------:R-:W-:Y:S01]  /*1abc0*/  @!P5 PRMT R126, R79, 0x5410, RZ ;  /* 0x000054104f7ed816 */ /* 0x000fe200000000ff */
[----:B------:R1:W-:Y:S01]  /*1abd0*/  MUFU.EX2 R25, R219 ;  /* 0x000000db00197308 */ /* 0x0003e20000000800 */
[----:B------:R-:W-:Y:S02]  /*1abe0*/  PRMT R130, R22, 0x7632, R130 ;  /* 0x0000763216827816 */ /* 0x000fe40000000082 */
[----:B------:R-:W-:Y:S02]  /*1abf0*/  ISETP.GE.U32.AND P5, PT, R199, R2, PT ;  /* 0x00000002c700720c */ /* 0x000fe40003fa6070 */
[----:B------:R-:W-:-:S03]  /*1ac00*/  LOP3.LUT R2, R0, 0xff, RZ, 0xc0, !PT ;  /* 0x000000ff00027812 */ /* 0x000fc600078ec0ff */
[----:B------:R-:W3:Y:S01]  /*1ac10*/  MUFU.EX2 R20, R114 ;  /* 0x0000007200147308 */ /* 0x000ee20000000800 */
[----:B------:R-:W-:Y:S01]  /*1ac20*/  @!P4 HFMA2.BF16_V2 R90, -RZ.H0_H0, RZ.H0_H0, -R130.H0_H0 ;  /* 0x200000ffff5ac231 */ /* 0x000fe20000340982 */
[----:B------:R-:W-:Y:S01]  /*1ac30*/  PRMT R131, R21, 0x7632, R131 ;  /* 0x0000763215837816 */ /* 0x000fe20000000083 */
[----:B------:R-:W-:Y:S02]  /*1ac40*/  @!P0 HFMA2.BF16_V2 R74, -RZ.H0_H0, RZ.H0_H0, -R127.H0_H0 ;  /* 0x200000ffff4a8231 */ /* 0x000fe4000034097f */
[----:B-1----:R-:W-:Y:S02]  /*1ac50*/  IMAD.MOV.U32 R219, RZ, RZ, R169 ;  /* 0x000000ffffdb7224 */ /* 0x002fe400078e00a9 */
[----:B------:R-:W-:Y:S02]  /*1ac60*/  IMAD.MOV.U32 R169, RZ, RZ, R188 ;  /* 0x000000ffffa97224 */ /* 0x000fe400078e00bc */
[----:B------:R-:W-:Y:S01]  /*1ac70*/  IMAD.MOV.U32 R188, RZ, RZ, R194 ;  /* 0x000000ffffbc7224 */ /* 0x000fe200078e00c2 */
[----:B------:R-:W-:Y:S01]  /*1ac80*/  PRMT R194, R133, 0x5410, R130 ;  /* 0x0000541085c27816 */ /* 0x000fe20000000082 */
[----:B------:R-:W1:Y:S01]  /*1ac90*/  MUFU.EX2 R14, R119 ;  /* 0x00000077000e7308 */ /* 0x000e620000000800 */
[----:B------:R-:W-:-:S02]  /*1aca0*/  @!P2 PRMT R133, R89, 0x5410, RZ ;  /* 0x000054105985a816 */ /* 0x000fc400000000ff */
[----:B------:R-:W-:Y:S02]  /*1acb0*/  ISETP.GE.U32.AND P2, PT, R199, R2, PT ;  /* 0x00000002c700720c */ /* 0x000fe40003f46070 */
[----:B------:R-:W-:Y:S02]  /*1acc0*/  SHF.R.U32.HI R2, RZ, 0x18, R0 ;  /* 0x00000018ff027819 */ /* 0x000fe40000011600 */
[----:B------:R-:W-:Y:S01]  /*1acd0*/  LOP3.LUT R0, R0, 0xffff, RZ, 0xc0, !PT ;  /* 0x0000ffff00007812 */ /* 0x000fe200078ec0ff */
[----:B------:R-:W-:Y:S01]  /*1ace0*/  @!P1 HFMA2.BF16_V2 R91, -RZ.H0_H0, RZ.H0_H0, -R131.H0_H0 ;  /* 0x200000ffff5b9231 */ /* 0x000fe20000340983 */
[----:B------:R-:W-:Y:S02]  /*1acf0*/  @!P4 PRMT R130, R90, 0x5410, RZ ;  /* 0x000054105a82c816 */ /* 0x000fe400000000ff */
[----:B------:R-:W-:Y:S02]  /*1ad00*/  PRMT R128, R21, 0x7610, R128 ;  /* 0x0000761015807816 */ /* 0x000fe40000000080 */
[----:B------:R-:W-:-:S02]  /*1ad10*/  ISETP.GE.U32.AND P4, PT, R199, R2, PT ;  /* 0x00000002c700720c */ /* 0x000fc40003f86070 */
[----:B------:R-:W-:Y:S01]  /*1ad20*/  @!P0 PRMT R127, R74, 0x5410, RZ ;  /* 0x000054104a7f8816 */ /* 0x000fe200000000ff */
[----:B------:R-:W-:Y:S01]  /*1ad30*/  IMAD.MOV.U32 R74, RZ, RZ, R45 ;  /* 0x000000ffff4a7224 */ /* 0x000fe200078e002d */
[----:B------:R-:W-:Y:S01]  /*1ad40*/  LOP3.LUT R2, R15, 0xff, RZ, 0xc0, !PT ;  /* 0x000000ff0f027812 */ /* 0x000fe200078ec0ff */
[C---:B--2---:R-:W-:Y:S01]  /*1ad50*/  FADD.FTZ R3, R26.reuse, R3 ;  /* 0x000000031a037221 */ /* 0x044fe20000010000 */
[----:B------:R-:W-:Y:S01]  /*1ad60*/  SHF.R.U32.HI R0, RZ, 0x8, R0 ;  /* 0x00000008ff007819 */ /* 0x000fe20000011600 */
[----:B------:R-:W-:Y:S01]  /*1ad70*/  IMAD.MOV.U32 R45, RZ, RZ, R193 ;  /* 0x000000ffff2d7224 */ /* 0x000fe200078e00c1 */
[----:B------:R-:W2:Y:S01]  /*1ad80*/  MUFU.EX2 R15, R102 ;  /* 0x00000066000f7308 */ /* 0x000ea20000000800 */
[----:B------:R-:W-:Y:S01]  /*1ad90*/  F2FP.BF16.F32.PACK_AB R16, R26, R27 ;  /* 0x0000001b1a10723e */ /* 0x000fe200000010ff */
[----:B------:R-:W-:Y:S01]  /*1ada0*/  @!P6 HFMA2.BF16_V2 R92, -RZ.H0_H0, RZ.H0_H0, -R128.H0_H0 ;  /* 0x200000ffff5ce231 */ /* 0x000fe20000340980 */
[----:B------:R-:W-:Y:S02]  /*1adb0*/  PRMT R193, R128, 0x5410, R131 ;  /* 0x0000541080c17816 */ /* 0x000fe40000000083 */
[----:B------:R-:W-:Y:S01]  /*1adc0*/  @!P1 PRMT R131, R91, 0x5410, RZ ;  /* 0x000054105b839816 */ /* 0x000fe200000000ff */
[----:B---3--:R-:W-:Y:S01]  /*1add0*/  FADD.FTZ R3, R20, R3 ;  /* 0x0000000314037221 */ /* 0x008fe20000010000 */
[----:B------:R-:W-:Y:S01]  /*1ade0*/  ISETP.GE.U32.AND P1, PT, R199, R2, PT ;  /* 0x00000002c700720c */ /* 0x000fe20003f26070 */
[----:B------:R3:W-:Y:S01]  /*1adf0*/  MUFU.EX2 R22, R138 ;  /* 0x0000008a00167308 */ /* 0x0007e20000000800 */
[----:B------:R-:W-:Y:S01]  /*1ae00*/  LOP3.LUT R0, R0, 0xffff, RZ, 0xc0, !PT ;  /* 0x0000ffff00007812 */ /* 0x000fe200078ec0ff */
[----:B------:R-:W-:Y:S01]  /*1ae10*/  @!P3 HFMA2.BF16_V2 R72, -RZ.H0_H0, RZ.H0_H0, -R129.H0_H0 ;  /* 0x200000ffff48b231 */ /* 0x000fe20000340981 */
[----:B------:R-:W-:-:S02]  /*1ae20*/  @!P6 PRMT R128, R92, 0x5410, RZ ;  /* 0x000054105c80e816 */ /* 0x000fc400000000ff */
[----:B------:R-:W-:-:S03]  /*1ae30*/  ISETP.GE.U32.AND P0, PT, R199, R12, PT ;  /* 0x0000000cc700720c */ /* 0x000fc60003f06070 */
[----:B------:R-:W4:Y:S01]  /*1ae40*/  MUFU.EX2 R2, R103 ;  /* 0x0000006700027308 */ /* 0x000f220000000800 */
[----:B------:R-:W-:Y:S01]  /*1ae50*/  ISETP.GE.U32.AND P6, PT, R199, R0, PT ;  /* 0x00000000c700720c */ /* 0x000fe20003fc6070 */
[C---:B-1----:R-:W-:Y:S01]  /*1ae60*/  FADD.FTZ R12, R14.reuse, R3 ;  /* 0x000000030e0c7221 */ /* 0x042fe20000010000 */
[----:B------:R-:W-:Y:S02]  /*1ae70*/  SHF.R.U32.HI R0, RZ, 0x8, R19 ;  /* 0x00000008ff007819 */ /* 0x000fe40000011613 */
[----:B------:R-:W-:Y:S02]  /*1ae80*/  F2FP.BF16.F32.PACK_AB R3, R14, R20 ;  /* 0x000000140e03723e */ /* 0x000fe400000010ff */
[C---:B---3--:R-:W-:Y:S01]  /*1ae90*/  PRMT R138, R16.reuse, 0x7610, R138 ;  /* 0x00007610108a7816 */ /* 0x048fe2000000008a */
[----:B------:R-:W1:Y:S01]  /*1aea0*/  MUFU.EX2 R14, R49 ;  /* 0x00000031000e7308 */ /* 0x000e620000000800 */
[----:B------:R-:W-:Y:S01]  /*1aeb0*/  PRMT R135, R16, 0x7632, R135 ;  /* 0x0000763210877816 */ /* 0x000fe20000000087 */
[----:B------:R-:W-:-:S02]  /*1aec0*/  IMAD.MOV.U32 R19, RZ, RZ, R45 ;  /* 0x000000ffff137224 */ /* 0x000fc400078e002d */
[----:B------:R-:W-:Y:S01]  /*1aed0*/  @!P2 HFMA2.BF16_V2 R93, -RZ.H0_H0, RZ.H0_H0, -R138.H0_H0 ;  /* 0x200000ffff5da231 */ /* 0x000fe2000034098a */
[----:B------:R-:W-:Y:S01]  /*1aee0*/  @!P3 PRMT R129, R72, 0x5410, RZ ;  /* 0x000054104881b816 */ /* 0x000fe200000000ff */
[----:B------:R-:W-:Y:S01]  /*1aef0*/  IMAD.MOV.U32 R45, RZ, RZ, R173 ;  /* 0x000000ffff2d7224 */ /* 0x000fe200078e00ad */
[----:B------:R-:W-:Y:S02]  /*1af00*/  LOP3.LUT R0, R0, 0xffff, RZ, 0xc0, !PT ;  /* 0x0000ffff00007812 */ /* 0x000fe400078ec0ff */
[----:B------:R-:W-:Y:S01]  /*1af10*/  ISETP.GE.U32.AND P3, PT, R199, R13, PT ;  /* 0x0000000dc700720c */ /* 0x000fe20003f66070 */
[----:B------:R-:W-:Y:S01]  /*1af20*/  MUFU.EX2 R24, R123 ;  /* 0x0000007b00187308 */ /* 0x000fe20000000800 */
[----:B------:R-:W-:Y:S02]  /*1af30*/  PRMT R173, R138, 0x5410, R135 ;  /* 0x000054108aad7816 */ /* 0x000fe40000000087 */
[----:B------:R-:W-:Y:S02]  /*1af40*/  @!P2 PRMT R138, R93, 0x5410, RZ ;  /* 0x000054105d8aa816 */ /* 0x000fe400000000ff */
[----:B------:R-:W-:-:S03]  /*1af50*/  ISETP.GE.U32.AND P2, PT, R199, R0, PT ;  /* 0x00000000c700720c */ /* 0x000fc60003f46070 */
[----:B------:R-:W3:Y:S01]  /*1af60*/  MUFU.EX2 R13, R50 ;  /* 0x00000032000d7308 */ /* 0x000ee20000000800 */
[----:B--2---:R-:W-:Y:S01]  /*1af70*/  FADD.FTZ R0, R15, R18 ;  /* 0x000000120f007221 */ /* 0x004fe20000010000 */
[C---:B------:R-:W-:Y:S02]  /*1af80*/  PRMT R145, R3.reuse, 0x7610, R145 ;  /* 0x0000761003917816 */ /* 0x040fe40000000091 */
[----:B------:R-:W-:Y:S01]  /*1af90*/  PRMT R144, R3, 0x7632, R144 ;  /* 0x0000763203907816 */ /* 0x000fe20000000090 */
[----:B----4-:R-:W-:-:S03]  /*1afa0*/  FADD.FTZ R3, R2, R0 ;  /* 0x0000000002037221 */ /* 0x010fc60000010000 */
[----:B------:R-:W2:Y:S01]  /*1afb0*/  MUFU.EX2 R20, R234 ;  /* 0x000000ea00147308 */ /* 0x000ea20000000800 */
[----:B------:R-:W-:-:S07]  /*1afc0*/  F2FP.BF16.F32.PACK_AB R0, R2, R15 ;  /* 0x0000000f0200723e */ /* 0x000fce00000010ff */
[----:B------:R-:W4:Y:S01]  /*1afd0*/  MUFU.EX2 R23, R124 ;  /* 0x0000007c00177308 */ /* 0x000f220000000800 */
[----:B------:R-:W-:-:S07]  /*1afe0*/  PRMT R143, R0, 0x7610, R143 ;  /* 0x00007610008f7816 */ /* 0x000fce000000008f */
[----:B------:R-:W4:Y:S01]  /*1aff0*/  MUFU.EX2 R16, R106 ;  /* 0x0000006a00107308 */ /* 0x000f220000000800 */
[----:B------:R-:W-:Y:S01]  /*1b000*/  PRMT R142, R0, 0x7632, R142 ;  /* 0x00007632008e7816 */ /* 0x000fe2000000008e */
[----:B-1----:R-:W-:-:S06]  /*1b010*/  FADD.FTZ R0, R14, R30 ;  /* 0x0000001e0e007221 */ /* 0x002fcc0000010000 */
[----:B------:R-:W1:Y:S01]  /*1b020*/  MUFU.EX2 R26, R134 ;  /* 0x00000086001a7308 */ /* 0x000e620000000800 */
[----:B---3--:R-:W-:-:S07]  /*1b030*/  FADD.FTZ R30, R13, R0 ;  /* 0x000000000d1e7221 */ /* 0x008fce0000010000 */
[----:B------:R-:W3:Y:S01]  /*1b040*/  MUFU.EX2 R15, R105 ;  /* 0x00000069000f7308 */ /* 0x000ee20000000800 */
[----:B------:R-:W-:Y:S01]  /*1b050*/  FADD.FTZ R0, R25, R29 ;  /* 0x0000001d19007221 */ /* 0x000fe20000010000 */
[----:B------:R-:W-:Y:S01]  /*1b060*/  FADD.FTZ R2, R24, R12 ;  /* 0x0000000c18027221 */ /* 0x000fe20000010000 */
[----:B------:R-:W-:Y:S02]  /*1b070*/  F2FP.BF16.F32.PACK_AB R39, R13, R14 ;  /* 0x0000000e0d27723e */ /* 0x000fe400000010ff */
[----:B------:R-:W-:Y:S01]  /*1b080*/  F2FP.BF16.F32.PACK_AB R47, R28, R31 ;  /* 0x0000001f1c2f723e */ /* 0x000fe200000010ff */
[----:B--2---:R-:W-:Y:S02]  /*1b090*/  FADD.FTZ R28, R20, R0 ;  /* 0x00000000141c7221 */ /* 0x004fe40000010000 */
[----:B------:R-:W2:Y:S01]  /*1b0a0*/  MUFU.EX2 R13, R101 ;  /* 0x00000065000d7308 */ /* 0x000ea20000000800 */
[----:B----4-:R-:W-:Y:S01]  /*1b0b0*/  FADD.FTZ R2, R23, R2 ;  /* 0x0000000217027221 */ /* 0x010fe20000010000 */
[----:B------:R-:W-:-:S03]  /*1b0c0*/  FADD.FTZ R0, R16, R3 ;  /* 0x0000000310007221 */ /* 0x000fc60000010000 */
[----:B-1----:R-:W-:-:S03]  /*1b0d0*/  FADD.FTZ R3, R26, R2 ;  /* 0x000000021a037221 */ /* 0x002fc60000010000 */
[----:B------:R-:W1:Y:S01]  /*1b0e0*/  MUFU.EX2 R12, R109 ;  /* 0x0000006d000c7308 */ /* 0x000e620000000800 */
[----:B---3--:R-:W-:Y:S01]  /*1b0f0*/  FADD.FTZ R2, R15, R0 ;  /* 0x000000000f027221 */ /* 0x008fe20000010000 */
[----:B------:R-:W-:Y:S01]  /*1b100*/  LEA R0, R235, 0x2, 0x2 ;  /* 0x00000002eb007811 */ /* 0x000fe200078e10ff */
[----:B------:R-:W-:Y:S01]  /*1b110*/  IMAD.MOV.U32 R44, RZ, RZ, R172 ;  /* 0x000000ffff2c7224 */ /* 0x000fe200078e00ac */
[----:B------:R-:W-:Y:S02]  /*1b120*/  F2FP.BF16.F32.PACK_AB R23, R23, R24 ;  /* 0x000000181717723e */ /* 0x000fe400000010ff */
[----:B------:R-:W-:Y:S02]  /*1b130*/  LOP3.LUT R0, R177, R209, R0, 0x96, !PT ;  /* 0x000000d1b1007212 */ /* 0x000fe400078e9600 */
[----:B------:R-:W-:Y:S01]  /*1b140*/  F2FP.BF16.F32.PACK_AB R40, R20, R25 ;  /* 0x000000191428723e */ /* 0x000fe200000010ff */
[----:B------:R-:W-:Y:S01]  /*1b150*/  IMAD.MOV.U32 R25, RZ, RZ, R44 ;  /* 0x000000ffff197224 */ /* 0x000fe200078e002c */
[----:B------:R-:W-:Y:S01]  /*1b160*/  F2FP.BF16.F32.PACK_AB R24, R22, R26 ;  /* 0x0000001a1618723e */ /* 0x000fe200000010ff */
[----:B------:R-:W-:-:S02]  /*1b170*/  IMAD.MOV.U32 R26, RZ, RZ, R45 ;  /* 0x000000ffff1a7224 */ /* 0x000fc400078e002d */
[----:B--2---:R-:W-:Y:S01]  /*1b180*/  FADD.FTZ R2, R13, R2 ;  /* 0x000000020d027221 */ /* 0x004fe20000010000 */
[----:B------:R-:W-:-:S04]  /*1b190*/  IMAD.WIDE.U32 R44, R0, -0x326172a9, RZ ;  /* 0xcd9e8d57002c7825 */ /* 0x000fc800078e00ff */
[----:B-1----:R-:W-:Y:S01]  /*1b1a0*/  FADD.FTZ R18, R12, R2 ;  /* 0x000000020c127221 */ /* 0x002fe20000010000 */
[----:B------:R-:W-:Y:S01]  /*1b1b0*/  LOP3.LUT R2, R45, R224, R204, 0x96, !PT ;  /* 0x000000e02d027212 */ /* 0x000fe200078e96cc */
[----:B------:R-:W-:-:S04]  /*1b1c0*/  FADD.FTZ R20, R22, R3 ;  /* 0x0000000316147221 */ /* 0x000fc80000010000 */
[----:B------:R-:W-:-:S05]  /*1b1d0*/  IMAD.WIDE.U32 R2, R2, -0x2daee0ad, RZ ;  /* 0xd2511f5302027825 */ /* 0x000fca00078e00ff */
[----:B------:R-:W-:Y:S02]  /*1b1e0*/  LOP3.LUT R0, R3, R225, R178, 0x96, !PT ;  /* 0x000000e103007212 */ /* 0x000fe400078e96b2 */
[----:B------:R-:W-:Y:S02]  /*1b1f0*/  LOP3.LUT R3, R121, R221, R44, 0x96, !PT ;  /* 0x000000dd79037212 */ /* 0x000fe400078e962c */
[----:B------:R-:W-:-:S03]  /*1b200*/  F2FP.BF16.F32.PACK_AB R22, R12, R13 ;  /* 0x0000000d0c16723e */ /* 0x000fc600000010ff */
[----:B------:R-:W-:Y:S01]  /*1b210*/  IMAD.WIDE.U32 R12, R3, -0x2daee0ad, RZ ;  /* 0xd2511f53030c7825 */ /* 0x000fe200078e00ff */
[C---:B------:R-:W-:Y:S02]  /*1b220*/  PRMT R134, R17.reuse, 0x7610, R134 ;  /* 0x0000761011867816 */ /* 0x040fe40000000086 */
[----:B------:R-:W-:Y:S02]  /*1b230*/  PRMT R139, R17, 0x7632, R139 ;  /* 0x00007632118b7816 */ /* 0x000fe4000000008b */
[----:B------:R-:W-:Y:S01]  /*1b240*/  F2FP.BF16.F32.PACK_AB R21, R15, R16 ;  /* 0x000000100f15723e */ /* 0x000fe200000010ff */
        /* <DEDUP_REMOVED lines=22> */
[----:B------:R-:W-:Y:S01]  /*1b3b0*/  LOP3.LUT R12, R12, 0xffff, RZ, 0xc0, !PT ;  /* 0x0000ffff0c0c7812 */ /* 0x000fe200078ec0ff */
[----:B------:R-:W-:Y:S01]  /*1b3c0*/  @!P0 HFMA2.BF16_V2 R99, -RZ.H0_H0, RZ.H0_H0, -R142.H0_H0 ;  /* 0x200000ffff638231 */ /* 0x000fe2000034098e */
[----:B------:R-:W-:Y:S02]  /*1b3d0*/  @!P3 PRMT R145, R98, 0x5410, RZ ;  /* 0x000054106291b816 */ /* 0x000fe400000000ff */
[----:B------:R-:W-:Y:S02]  /*1b3e0*/  ISETP.GE.U32.AND P3, PT, R199, R12, PT ;  /* 0x0000000cc700720c */ /* 0x000fe40003f66070 */
[--C-:B------:R-:W-:Y:S01]  /*1b3f0*/  SHF.R.U32.HI R12, RZ, 0x10, R0.reuse ;  /* 0x00000010ff0c7819 */ /* 0x100fe20000011600 */
[----:B------:R-:W-:Y:S01]  /*1b400*/  IMAD.MOV.U32 R91, RZ, RZ, R189 ;  /* 0x000000ffff5b7224 */ /* 0x000fe200078e00bd */
[----:B------:R-:W-:Y:S01]  /*1b410*/  SHF.R.U32.HI R0, RZ, 0x18, R0 ;  /* 0x00000018ff007819 */ /* 0x000fe20000011600 */
[----:B------:R-:W-:Y:S01]  /*1b420*/  @!P2 HFMA2.BF16_V2 R97, -RZ.H0_H0, RZ.H0_H0, -R144.H0_H0 ;  /* 0x200000ffff61a231 */ /* 0x000fe20000340990 */
[----:B------:R-:W-:-:S02]  /*1b430*/  PRMT R189, R143, 0x5410, R142 ;  /* 0x000054108fbd7816 */ /* 0x000fc4000000008e */
[----:B------:R-:W-:Y:S02]  /*1b440*/  @!P0 PRMT R142, R99, 0x5410, RZ ;  /* 0x00005410638e8816 */ /* 0x000fe400000000ff */
[----:B------:R-:W-:Y:S01]  /*1b450*/  ISETP.GE.U32.AND P0, PT, R199, R0, PT ;  /* 0x00000000c700720c */ /* 0x000fe20003f06070 */
[----:B------:R1:W2:Y:S01]  /*1b460*/  MUFU.EX2 R27, R240 ;  /* 0x000000f0001b7308 */ /* 0x0002a20000000800 */
[----:B------:R-:W-:Y:S01]  /*1b470*/  LOP3.LUT R0, R2, 0xff, RZ, 0xc0, !PT ;  /* 0x000000ff02007812 */ /* 0x000fe200078ec0ff */
[----:B------:R-:W-:Y:S01]  /*1b480*/  @!P1 HFMA2.BF16_V2 R100, -RZ.H0_H0, RZ.H0_H0, -R143.H0_H0 ;  /* 0x200000ffff649231 */ /* 0x000fe2000034098f */
[----:B------:R-:W-:Y:S02]  /*1b490*/  @!P2 PRMT R144, R97, 0x5410, RZ ;  /* 0x000054106190a816 */ /* 0x000fe400000000ff */
[----:B------:R-:W-:Y:S02]  /*1b4a0*/  LOP3.LUT R15, R13, R228, R14, 0x96, !PT ;  /* 0x000000e40d0f7212 */ /* 0x000fe400078e960e */
[----:B------:R-:W-:-:S02]  /*1b4b0*/  ISETP.GE.U32.AND P2, PT, R199, R0, PT ;  /* 0x00000000c700720c */ /* 0x000fc40003f46070 */
[--C-:B------:R-:W-:Y:S02]  /*1b4c0*/  SHF.R.U32.HI R0, RZ, 0x10, R2.reuse ;  /* 0x00000010ff007819 */ /* 0x100fe40000011602 */
[----:B------:R-:W-:Y:S02]  /*1b4d0*/  LOP3.LUT R14, R2, 0xffff, RZ, 0xc0, !PT ;  /* 0x0000ffff020e7812 */ /* 0x000fe400078ec0ff */
[----:B------:R-:W-:Y:S01]  /*1b4e0*/  SHF.R.U32.HI R2, RZ, 0x18, R2 ;  /* 0x00000018ff027819 */ /* 0x000fe20000011602 */
[----:B-1----:R-:W-:Y:S02]  /*1b4f0*/  IMAD.MOV.U32 R240, RZ, RZ, R26 ;  /* 0x000000fffff07224 */ /* 0x002fe400078e001a */
[----:B------:R1:W-:Y:S01]  /*1b500*/  MUFU.EX2 R26, R242 ;  /* 0x000000f2001a7308 */ /* 0x0003e20000000800 */
[----:B------:R-:W-:Y:S01]  /*1b510*/  @!P5 HFMA2.BF16_V2 R95, -RZ.H0_H0, RZ.H0_H0, -R134.H0_H0 ;  /* 0x200000ffff5fd231 */ /* 0x000fe20000340986 */
[----:B------:R-:W-:Y:S02]  /*1b520*/  @!P1 PRMT R143, R100, 0x5410, RZ ;  /* 0x00005410648f9816 */ /* 0x000fe400000000ff */
[----:B------:R-:W-:Y:S01]  /*1b530*/  ISETP.GE.U32.AND P1, PT, R199, R2, PT ;  /* 0x00000002c700720c */ /* 0x000fe20003f26070 */
[----:B------:R-:W-:Y:S01]  /*1b540*/  IMAD.WIDE.U32 R2, R15, -0x2daee0ad, RZ ;  /* 0xd2511f530f027825 */ /* 0x000fe200078e00ff */
[----:B------:R-:W-:-:S03]  /*1b550*/  LOP3.LUT R12, R12, 0xff, RZ, 0xc0, !PT ;  /* 0x000000ff0c0c7812 */ /* 0x000fc600078ec0ff */
[----:B------:R-:W-:Y:S01]  /*1b560*/  @!P6 HFMA2.BF16_V2 R96, -RZ.H0_H0, RZ.H0_H0, -R135.H0_H0 ;  /* 0x200000ffff60e231 */ /* 0x000fe20000340987 */
[----:B------:R3:W-:Y:S01]  /*1b570*/  MUFU.EX2 R17, R186 ;  /* 0x000000ba00117308 */ /* 0x0007e20000000800 */
[----:B-1----:R-:W-:-:S07]  /*1b580*/  IMAD.MOV.U32 R242, RZ, RZ, R25 ;  /* 0x000000fffff27224 */ /* 0x002fce00078e0019 */
[----:B------:R-:W1:Y:S01]  /*1b590*/  MUFU.EX2 R25, R122 ;  /* 0x0000007a00197308 */ /* 0x000e620000000800 */
[----:B------:R-:W-:Y:S02]  /*1b5a0*/  @!P5 PRMT R134, R95, 0x5410, RZ ;  /* 0x000054105f86d816 */ /* 0x000fe400000000ff */
[----:B------:R-:W-:Y:S02]  /*1b5b0*/  LOP3.LUT R0, R0, 0xff, RZ, 0xc0, !PT ;  /* 0x000000ff00007812 */ /* 0x000fe400078ec0ff */
[----:B------:R-:W-:Y:S01]  /*1b5c0*/  ISETP.GE.U32.AND P5, PT, R199, R12, PT ;  /* 0x0000000cc700720c */ /* 0x000fe20003fa6070 */
[----:B---3--:R-:W-:Y:S01]  /*1b5d0*/  IMAD.MOV.U32 R186, RZ, RZ, R19 ;  /* 0x000000ffffba7224 */ /* 0x008fe200078e0013 */
[C---:B------:R-:W-:Y:S02]  /*1b5e0*/  LOP3.LUT R13, R2.reuse, 0xff, RZ, 0xc0, !PT ;  /* 0x000000ff020d7812 */ /* 0x040fe400078ec0ff */
[----:B------:R-:W-:Y:S02]  /*1b5f0*/  LOP3.LUT R19, R2, 0xffff, RZ, 0xc0, !PT ;  /* 0x0000ffff02137812 */ /* 0x000fe400078ec0ff */
[----:B------:R-:W-:-:S02]  /*1b600*/  SHF.R.U32.HI R15, RZ, 0x10, R2 ;  /* 0x00000010ff0f7819 */ /* 0x000fc40000011602 */
[----:B------:R-:W-:Y:S01]  /*1b610*/  SHF.R.U32.HI R12, RZ, 0x18, R2 ;  /* 0x00000018ff0c7819 */ /* 0x000fe20000011602 */
[----:B------:R-:W-:Y:S01]  /*1b620*/  IMAD.MOV.U32 R2, RZ, RZ, R248 ;  /* 0x000000ffff027224 */ /* 0x000fe200078e00f8 */
[----:B------:R-:W-:Y:S01]  /*1b630*/  @!P6 PRMT R135, R96, 0x5410, RZ ;  /* 0x000054106087e816 */ /* 0x000fe200000000ff */
[----:B------:R-:W3:Y:S01]  /*1b640*/  LDL.LU R248, [R1+0x508] ;  /* 0x0005080001f87983 */ /* 0x000ee20000300800 */
[----:B------:R-:W-:Y:S02]  /*1b650*/  ISETP.GE.U32.AND P6, PT, R199, R0, PT ;  /* 0x00000000c700720c */ /* 0x000fe40003fc6070 */
[----:B------:R-:W-:Y:S01]  /*1b660*/  LOP3.LUT R0, R3, R231, R16, 0x96, !PT ;  /* 0x000000e703007212 */ /* 0x000fe200078e9610 */
[----:B--2---:R-:W-:Y:S01]  /*1b670*/  FADD.FTZ R3, R27, R20 ;  /* 0x000000141b037221 */ /* 0x004fe20000010000 */
[----:B------:R-:W-:Y:S02]  /*1b680*/  IMAD.MOV.U32 R20, RZ, RZ, R2 ;  /* 0x000000ffff147224 */ /* 0x000fe400078e0002 */
[----:B-1----:R-:W-:Y:S01]  /*1b690*/  FADD.FTZ R2, R25, R18 ;  /* 0x0000001219027221 */ /* 0x002fe20000010000 */
[----:B------:R-:W-:-:S02]  /*1b6a0*/  IMAD.MOV.U32 R18, RZ, RZ, R170 ;  /* 0x000000ffff127224 */ /* 0x000fc400078e00aa */
[C---:B------:R-:W-:Y:S01]  /*1b6b0*/  FADD.FTZ R3, R26.reuse, R3 ;  /* 0x000000031a037221 */ /* 0x040fe20000010000 */
[----:B------:R-:W-:Y:S01]  /*1b6c0*/  F2FP.BF16.F32.PACK_AB R16, R26, R27 ;  /* 0x0000001b1a10723e */ /* 0x000fe200000010ff */
[----:B------:R-:W2:Y:S01]  /*1b6d0*/  LDL.LU R170, [R1+0x504] ;  /* 0x0005040001aa7983 */ /* 0x000ea20000300800 */
[----:B------:R-:W-:Y:S02]  /*1b6e0*/  IMAD.MOV.U32 R26, RZ, RZ, R18 ;  /* 0x000000ffff1a7224 */ /* 0x000fe400078e0012 */
[----:B------:R-:W-:Y:S02]  /*1b6f0*/  FADD.FTZ R18, R17, R2 ;  /* 0x0000000211127221 */ /* 0x000fe40000010000 */
[----:B------:R-:W4:Y:S01]  /*1b700*/  LDL.LU R2, [R1+0x1cc] ;  /* 0x0001cc0001027983 */ /* 0x000f220000300800 */
[----:B------:R-:W-:Y:S02]  /*1b710*/  PRMT R125, R23, 0x7610, R125 ;  /* 0x00007610177d7816 */ /* 0x000fe4000000007d */
[----:B------:R-:W-:-:S02]  /*1b720*/  F2FP.BF16.F32.PACK_AB R17, R17, R25 ;  /* 0x000000191111723e */ /* 0x000fc400000010ff */
[----:B------:R-:W-:Y:S01]  /*1b730*/  PRMT R124, R23, 0x7632, R124 ;  /* 0x00007632177c7816 */ /* 0x000fe2000000007c */
[----:B------:R-:W-:Y:S02]  /*1b740*/  @!P4 HFMA2.BF16_V2 R104, -RZ.H0_H0, RZ.H0_H0, -R125.H0_H0 ;  /* 0x200000ffff68c231 */ /* 0x000fe4000034097d */
[----:B------:R-:W-:Y:S02]  /*1b750*/  IMAD.MOV.U32 R23, RZ, RZ, R171 ;  /* 0x000000ffff177224 */ /* 0x000fe400078e00ab */
[----:B----4-:R-:W-:Y:S01]  /*1b760*/  IMAD.MOV.U32 R25, RZ, RZ, R2 ;  /* 0x000000ffff197224 */ /* 0x010fe200078e0002 */
[----:B------:R-:W-:Y:S01]  /*1b770*/  SHF.R.U32.HI R2, RZ, 0x8, R14 ;  /* 0x00000008ff027819 */ /* 0x000fe2000001160e */
[----:B--2---:R-:W-:Y:S01]  /*1b780*/  IMAD.MOV.U32 R171, RZ, RZ, R170 ;  /* 0x000000ffffab7224 */ /* 0x004fe200078e00aa */
[----:B------:R-:W-:Y:S02]  /*1b790*/  PRMT R170, R125, 0x5410, R124 ;  /* 0x000054107daa7816 */ /* 0x000fe4000000007c */
[----:B------:R-:W-:-:S02]  /*1b7a0*/  LOP3.LUT R2, R2, 0xffff, RZ, 0xc0, !PT ;  /* 0x0000ffff02027812 */ /* 0x000fc400078ec0ff */
[----:B------:R-:W-:Y:S01]  /*1b7b0*/  @!P4 PRMT R125, R104, 0x5410, RZ ;  /* 0x00005410687dc816 */ /* 0x000fe200000000ff */
[----:B------:R-:W-:Y:S01]  /*1b7c0*/  IMAD.MOV.U32 R14, RZ, RZ, R180 ;  /* 0x000000ffff0e7224 */ /* 0x000fe200078e00b4 */
[----:B------:R-:W-:Y:S01]  /*1b7d0*/  ISETP.GE.U32.AND P4, PT, R199, R2, PT ;  /* 0x00000002c700720c */ /* 0x000fe20003f86070 */
[----:B------:R-:W-:Y:S01]  /*1b7e0*/  IMAD.MOV.U32 R2, RZ, RZ, R20 ;  /* 0x000000ffff027224 */ /* 0x000fe200078e0014 */
[----:B------:R1:W2:Y:S01]  /*1b7f0*/  LDL.LU R180, [R1+0x500] ;  /* 0x0005000001b47983 */ /* 0x0002a20000300800 */
[----:B---3--:R3:W4:Y:S03]  /*1b800*/  MUFU.EX2 R20, R248 ;  /* 0x000000f800147308 */ /* 0x0087260000000800 */
[----:B---3--:R-:W3:Y:S01]  /*1b810*/  LDL.LU R248, [R1+0x1c8] ;  /* 0x0001c80001f87983 */ /* 0x008ee20000300800 */
[----:B------:R-:W-:Y:S01]  /*1b820*/  @!P3 HFMA2.BF16_V2 R108, -RZ.H0_H0, RZ.H0_H0, -R124.H0_H0 ;  /* 0x200000ffff6cb231 */ /* 0x000fe2000034097c */
[----:B------:R-:W-:-:S02]  /*1b830*/  PRMT R123, R21, 0x7632, R123 ;  /* 0x00007632157b7816 */ /* 0x000fc4000000007b */
[----:B------:R-:W-:Y:S01]  /*1b840*/  PRMT R122, R21, 0x7610, R122 ;  /* 0x00007610157a7816 */ /* 0x000fe2000000007a */
[----:B------:R-:W-:Y:S01]  /*1b850*/  IMAD.MOV.U32 R21, RZ, RZ, R14 ;  /* 0x000000ffff157224 */ /* 0x000fe200078e000e */
[----:B------:R-:W-:Y:S01]  /*1b860*/  @!P3 PRMT R124, R108, 0x5410, RZ ;  /* 0x000054106c7cb816 */ /* 0x000fe200000000ff */
[----:B------:R4:W1:Y:S01]  /*1b870*/  MUFU.EX2 R14, R251 ;  /* 0x000000fb000e7308 */ /* 0x0008620000000800 */
[----:B------:R-:W-:Y:S01]  /*1b880*/  ISETP.GE.U32.AND P3, PT, R199, R13, PT ;  /* 0x0000000dc700720c */ /* 0x000fe20003f66070 */
[----:B------:R-:W-:Y:S01]  /*1b890*/  IMAD.MOV.U32 R13, RZ, RZ, R2 ;  /* 0x000000ffff0d7224 */ /* 0x000fe200078e0002 */
[----:B------:R-:W-:Y:S01]  /*1b8a0*/  SHF.R.U32.HI R2, RZ, 0x10, R0 ;  /* 0x00000010ff027819 */ /* 0x000fe20000011600 */
[----:B------:R-:W-:Y:S01]  /*1b8b0*/  @!P5 HFMA2.BF16_V2 R113, -RZ.H0_H0, RZ.H0_H0, -R122.H0_H0 ;  /* 0x200000ffff71d231 */ /* 0x000fe2000034097a */
[----:B------:R-:W-:Y:S02]  /*1b8c0*/  PRMT R119, R24, 0x7610, R119 ;  /* 0x0000761018777816 */ /* 0x000fe40000000077 */
[----:B------:R-:W-:-:S02]  /*1b8d0*/  LOP3.LUT R2, R2, 0xff, RZ, 0xc0, !PT ;  /* 0x000000ff02027812 */ /* 0x000fc400078ec0ff */
[----:B------:R-:W-:Y:S01]  /*1b8e0*/  PRMT R118, R24, 0x7632, R118 ;  /* 0x0000763218767816 */ /* 0x000fe20000000076 */
[----:B------:R-:W-:Y:S02]  /*1b8f0*/  @!P2 HFMA2.BF16_V2 R116, -RZ.H0_H0, RZ.H0_H0, -R119.H0_H0 ;  /* 0x200000ffff74a231 */ /* 0x000fe40000340977 */
[----:B------:R-:W-:Y:S02]  /*1b900*/  IMAD.MOV.U32 R24, RZ, RZ, R13 ;  /* 0x000000ffff187224 */ /* 0x000fe400078e000d */
[----:B------:R-:W-:Y:S02]  /*1b910*/  @!P0 HFMA2.BF16_V2 R111, -RZ.H0_H0, RZ.H0_H0, -R123.H0_H0 ;  /* 0x200000ffff6f8231 */ /* 0x000fe4000034097b */
[----:B------:R-:W-:Y:S02]  /*1b920*/  IMAD.MOV.U32 R13, RZ, RZ, R23 ;  /* 0x000000ffff0d7224 */ /* 0x000fe400078e0017 */
[----:B----4-:R-:W-:Y:S02]  /*1b930*/  IMAD.MOV.U32 R251, RZ, RZ, R21 ;  /* 0x000000fffffb7224 */ /* 0x010fe400078e0015 */
[----:B------:R-:W-:-:S02]  /*1b940*/  IMAD.MOV.U32 R23, RZ, RZ, R186 ;  /* 0x000000ffff177224 */ /* 0x000fc400078e00ba */
[----:B------:R-:W-:Y:S01]  /*1b950*/  FADD.FTZ R3, R20, R3 ;  /* 0x0000000314037221 */ /* 0x000fe20000010000 */
[----:B------:R-:W-:Y:S01]  /*1b960*/  IMAD.MOV.U32 R186, RZ, RZ, R242 ;  /* 0x000000ffffba7224 */ /* 0x000fe200078e00f2 */
[----:B------:R-:W-:Y:S01]  /*1b970*/  PRMT R242, R119, 0x5410, R118 ;  /* 0x0000541077f27816 */ /* 0x000fe20000000076 */
[----:B------:R-:W-:Y:S01]  /*1b980*/  @!P4 HFMA2.BF16_V2 R161, -RZ.H0_H0, RZ.H0_H0, -R118.H0_H0 ;  /* 0x200000ffffa1c231 */ /* 0x000fe20000340976 */
[----:B------:R-:W-:-:S04]  /*1b990*/  @!P2 PRMT R119, R116, 0x5410, RZ ;  /* 0x000054107477a816 */ /* 0x000fc800000000ff */
[----:B------:R-:W-:Y:S01]  /*1b9a0*/  @!P4 PRMT R118, R161, 0x5410, RZ ;  /* 0x00005410a176c816 */ /* 0x000fe200000000ff */
[----:B---3--:R-:W-:Y:S01]  /*1b9b0*/  IMAD.MOV.U32 R21, RZ, RZ, R248 ;  /* 0x000000ffff157224 */ /* 0x008fe200078e00f8 */
[----:B------:R-:W-:Y:S02]  /*1b9c0*/  PRMT R248, R122, 0x5410, R123 ;  /* 0x000054107af87816 */ /* 0x000fe4000000007b */
[----:B------:R-:W-:Y:S02]  /*1b9d0*/  @!P5 PRMT R122, R113, 0x5410, RZ ;  /* 0x00005410717ad816 */ /* 0x000fe400000000ff */
[----:B------:R-:W-:Y:S02]  /*1b9e0*/  ISETP.GE.U32.AND P5, PT, R199, R2, PT ;  /* 0x00000002c700720c */ /* 0x000fe40003fa6070 */
[----:B------:R-:W-:Y:S02]  /*1b9f0*/  LOP3.LUT R2, R0, 0xff, RZ, 0xc0, !PT ;  /* 0x000000ff00027812 */ /* 0x000fe400078ec0ff */
[----:B------:R-:W-:-:S02]  /*1ba00*/  @!P0 PRMT R123, R111, 0x5410, RZ ;  /* 0x000054106f7b8816 */ /* 0x000fc400000000ff */
[C---:B------:R-:W-:Y:S02]  /*1ba10*/  ISETP.GE.U32.AND P2, PT, R199.reuse, R2, PT ;  /* 0x00000002c700720c */ /* 0x040fe40003f46070 */
[C---:B------:R-:W-:Y:S01]  /*1ba20*/  ISETP.GE.U32.AND P0, PT, R199.reuse, R12, PT ;  /* 0x0000000cc700720c */ /* 0x040fe20003f06070 */
[C---:B-1----:R-:W-:Y:S01]  /*1ba30*/  FADD.FTZ R12, R14.reuse, R3 ;  /* 0x000000030e0c7221 */ /* 0x042fe20000010000 */
[----:B------:R-:W-:Y:S02]  /*1ba40*/  SHF.R.U32.HI R2, RZ, 0x18, R0 ;  /* 0x00000018ff027819 */ /* 0x000fe40000011600 */
[----:B------:R-:W-:Y:S01]  /*1ba50*/  F2FP.BF16.F32.PACK_AB R3, R14, R20 ;  /* 0x000000140e03723e */ /* 0x000fe200000010ff */
[----:B------:R-:W-:Y:S01]  /*1ba60*/  IMAD.MOV.U32 R161, RZ, RZ, R21 ;  /* 0x000000ffffa17224 */ /* 0x000fe200078e0015 */
[----:B------:R-:W3:Y:S01]  /*1ba70*/  LDL.LU R14, [R1+0x98] ;  /* 0x00009800010e7983 */ /* 0x000ee20000300800 */
[----:B------:R-:W-:-:S03]  /*1ba80*/  ISETP.GE.U32.AND P4, PT, R199, R2, PT ;  /* 0x00000002c700720c */ /* 0x000fc60003f86070 */
[----:B------:R-:W4:Y:S04]  /*1ba90*/  LDL.LU R20, [R1+0x9c] ;  /* 0x00009c0001147983 */ /* 0x000f280000300800 */
[----:B------:R-:W4:Y:S04]  /*1baa0*/  LDL.LU R21, [R1+0xc] ;  /* 0x00000c0001157983 */ /* 0x000f280000300800 */
[----:B------:R-:W3:Y:S01]  /*1bab0*/  LDL.LU R2, [R1+0x1d4] ;  /* 0x0001d40001027983 */ /* 0x000ee20000300800 */
[C---:B------:R-:W-:Y:S02]  /*1bac0*/  PRMT R117, R22.reuse, 0x7632, R117 ;  /* 0x0000763216757816 */ /* 0x040fe40000000075 */
[----:B------:R-:W-:-:S02]  /*1bad0*/  PRMT R116, R22, 0x7610, R116 ;  /* 0x0000761016747816 */ /* 0x000fc40000000074 */
[----:B------:R-:W-:-:S04]  /*1bae0*/  LOP3.LUT R0, R0, 0xffff, RZ, 0xc0, !PT ;  /* 0x0000ffff00007812 */ /* 0x000fc800078ec0ff */
[----:B------:R-:W-:Y:S01]  /*1baf0*/  SHF.R.U32.HI R0, RZ, 0x8, R0 ;  /* 0x00000008ff007819 */ /* 0x000fe20000011600 */
[----:B------:R-:W-:-:S03]  /*1bb00*/  @!P6 HFMA2.BF16_V2 R163, -RZ.H0_H0, RZ.H0_H0, -R116.H0_H0 ;  /* 0x200000ffffa3e231 */ /* 0x000fc60000340974 */
[----:B------:R-:W-:Y:S01]  /*1bb10*/  LOP3.LUT R0, R0, 0xffff, RZ, 0xc0, !PT ;  /* 0x0000ffff00007812 */ /* 0x000fe200078ec0ff */
[----:B------:R-:W-:Y:S01]  /*1bb20*/  @!P1 HFMA2.BF16_V2 R162, -RZ.H0_H0, RZ.H0_H0, -R117.H0_H0 ;  /* 0x200000ffffa29231 */ /* 0x000fe20000340975 */
[C---:B------:R-:W-:Y:S02]  /*1bb30*/  PRMT R115, R16.reuse, 0x7610, R115 ;  /* 0x0000761010737816 */ /* 0x040fe40000000073 */
[----:B------:R-:W-:-:S03]  /*1bb40*/  PRMT R114, R16, 0x7632, R114 ;  /* 0x0000763210727816 */ /* 0x000fc60000000072 */
[----:B------:R-:W-:Y:S01]  /*1bb50*/  @!P2 HFMA2.BF16_V2 R165, -RZ.H0_H0, RZ.H0_H0, -R115.H0_H0 ;  /* 0x200000ffffa5a231 */ /* 0x000fe20000340973 */
[C---:B------:R-:W-:Y:S02]  /*1bb60*/  PRMT R111, R3.reuse, 0x7610, R111 ;  /* 0x00007610036f7816 */ /* 0x040fe4000000006f */
[----:B------:R-:W-:Y:S02]  /*1bb70*/  PRMT R110, R3, 0x7632, R110 ;  /* 0x00007632036e7816 */ /* 0x000fe4000000006e */
[C---:B------:R-:W-:Y:S02]  /*1bb80*/  PRMT R113, R17.reuse, 0x7610, R113 ;  /* 0x0000761011717816 */ /* 0x040fe40000000071 */
[----:B------:R-:W-:Y:S01]  /*1bb90*/  PRMT R112, R17, 0x7632, R112 ;  /* 0x0000763211707816 */ /* 0x000fe20000000070 */
[----:B------:R-:W-:Y:S02]  /*1bba0*/  IMAD.MOV.U32 R17, RZ, RZ, R26 ;  /* 0x000000ffff117224 */ /* 0x000fe400078e001a */
[----:B------:R-:W-:-:S02]  /*1bbb0*/  @!P5 HFMA2.BF16_V2 R166, -RZ.H0_H0, RZ.H0_H0, -R113.H0_H0 ;  /* 0x200000ffffa6d231 */ /* 0x000fc40000340971 */
[----:B--2---:R-:W-:Y:S02]  /*1bbc0*/  @!P4 HFMA2.BF16_V2 R180, -RZ.H0_H0, RZ.H0_H0, -R112.H0_H0 ;  /* 0x200000ffffb4c231 */ /* 0x004fe40000340970 */
[----:B------:R-:W-:Y:S02]  /*1bbd0*/  @!P3 HFMA2.BF16_V2 R183, -RZ.H0_H0, RZ.H0_H0, -R111.H0_H0 ;  /* 0x200000ffffb7b231 */ /* 0x000fe4000034096f */
[----:B---3--:R-:W-:Y:S01]  /*1bbe0*/  IMAD.MOV.U32 R22, RZ, RZ, R2 ;  /* 0x000000ffff167224 */ /* 0x008fe200078e0002 */
[----:B------:R-:W-:-:S03]  /*1bbf0*/  LOP3.LUT R2, R15, 0xff, RZ, 0xc0, !PT ;  /* 0x000000ff0f027812 */ /* 0x000fc600078ec0ff */
[----:B------:R-:W-:Y:S02]  /*1bc00*/  IMAD.MOV.U32 R15, RZ, RZ, R22 ;  /* 0x000000ffff0f7224 */ /* 0x000fe400078e0016 */
[----:B------:R1:W-:Y:S02]  /*1bc10*/  MUFU.EX2 R22, R14 ;  /* 0x0000000e00167308 */ /* 0x0003e40000000800 */
[----:B-1----:R-:W-:Y:S02]  /*1bc20*/  IMAD.MOV.U32 R14, RZ, RZ, R13 ;  /* 0x000000ffff0e7224 */ /* 0x002fe400078e000d */
[----:B------:R-:W-:Y:S02]  /*1bc30*/  IMAD.MOV.U32 R13, RZ, RZ, R23 ;  /* 0x000000ffff0d7224 */ /* 0x000fe400078e0017 */
[----:B------:R-:W-:Y:S01]  /*1bc40*/  IMAD.MOV.U32 R23, RZ, RZ, R240 ;  /* 0x000000ffff177224 */ /* 0x000fe200078e00f0 */
[----:B------:R-:W-:Y:S02]  /*1bc50*/  PRMT R240, R116, 0x5410, R117 ;  /* 0x0000541074f07816 */ /* 0x000fe40000000075 */
[----:B------:R-:W-:-:S02]  /*1bc60*/  @!P6 PRMT R116, R163, 0x5410, RZ ;  /* 0x00005410a374e816 */ /* 0x000fc400000000ff */
[C---:B------:R-:W-:Y:S02]  /*1bc70*/  ISETP.GE.U32.AND P6, PT, R199.reuse, R0, PT ;  /* 0x00000000c700720c */ /* 0x040fe40003fc6070 */
[----:B------:R-:W-:Y:S01]  /*1bc80*/  SHF.R.U32.HI R0, RZ, 0x8, R19 ;  /* 0x00000008ff007819 */ /* 0x000fe20000011613 */
[----:B------:R-:W-:Y:S02]  /*1bc90*/  IMAD.MOV.U32 R19, RZ, RZ, R13 ;  /* 0x000000ffff137224 */ /* 0x000fe400078e000d */
[----:B------:R1:W2:Y:S01]  /*1bca0*/  MUFU.EX2 R13, R202 ;  /* 0x000000ca000d7308 */ /* 0x0002a20000000800 */
[----:B------:R-:W-:Y:S02]  /*1bcb0*/  @!P1 PRMT R117, R162, 0x5410, RZ ;  /* 0x00005410a2759816 */ /* 0x000fe400000000ff */
[----:B------:R-:W-:-:S05]  /*1bcc0*/  ISETP.GE.U32.AND P1, PT, R199, R2, PT ;  /* 0x00000002c700720c */ /* 0x000fca0003f26070 */
[----:B------:R-:W3:Y:S01]  /*1bcd0*/  MUFU.EX2 R2, R217 ;  /* 0x000000d900027308 */ /* 0x000ee20000000800 */
[----:B------:R-:W-:Y:S01]  /*1bce0*/  IMAD.MOV.U32 R162, RZ, RZ, R15 ;  /* 0x000000ffffa27224 */ /* 0x000fe200078e000f */
[----:B------:R-:W-:Y:S01]  /*1bcf0*/  LOP3.LUT R0, R0, 0xffff, RZ, 0xc0, !PT ;  /* 0x0000ffff00007812 */ /* 0x000fe200078ec0ff */
[----:B------:R-:W-:-:S05]  /*1bd00*/  IMAD.MOV.U32 R16, RZ, RZ, R14 ;  /* 0x000000ffff107224 */ /* 0x000fca00078e000e */
[----:B------:R-:W4:Y:S01]  /*1bd10*/  MUFU.EX2 R15, R51 ;  /* 0x00000033000f7308 */ /* 0x000f220000000800 */
[----:B-1----:R-:W-:Y:S02]  /*1bd20*/  PRMT R202, R115, 0x5410, R114 ;  /* 0x0000541073ca7816 */ /* 0x002fe40000000072 */
[----:B------:R-:W-:Y:S02]  /*1bd30*/  @!P2 PRMT R115, R165, 0x5410, RZ ;  /* 0x00005410a573a816 */ /* 0x000fe400000000ff */
[----:B------:R-:W-:-:S03]  /*1bd40*/  ISETP.GE.U32.AND P2, PT, R199, R0, PT ;  /* 0x00000000c700720c */ /* 0x000fc60003f46070 */
[----:B------:R-:W1:Y:S01]  /*1bd50*/  MUFU.EX2 R14, R181 ;  /* 0x000000b5000e7308 */ /* 0x000e620000000800 */
[----:B--2---:R-:W-:-:S04]  /*1bd60*/  FADD.FTZ R0, R13, R18 ;  /* 0x000000120d007221 */ /* 0x004fc80000010000 */
[----:B---3--:R-:W-:-:S03]  /*1bd70*/  FADD.FTZ R3, R2, R0 ;  /* 0x0000000002037221 */ /* 0x008fc60000010000 */
[----:B----4-:R-:W2:Y:S01]  /*1bd80*/  MUFU.EX2 R20, R20 ;  /* 0x0000001400147308 */ /* 0x010ea20000000800 */
[----:B------:R-:W-:Y:S01]  /*1bd90*/  F2FP.BF16.F32.PACK_AB R0, R2, R13 ;  /* 0x0000000d0200723e */ /* 0x000fe200000010ff */
[----:B------:R-:W-:-:S03]  /*1bda0*/  IMAD.MOV.U32 R217, RZ, RZ, R16 ;  /* 0x000000ffffd97224 */ /* 0x000fc600078e0010 */
[----:B------:R-:W-:-:S03]  /*1bdb0*/  PRMT R109, R0, 0x7610, R109 ;  /* 0x00007610006d7816 */ /* 0x000fc6000000006d */
[----:B------:R-:W3:Y:S01]  /*1bdc0*/  MUFU.EX2 R21, R21 ;  /* 0x0000001500157308 */ /* 0x000ee20000000800 */
[----:B------:R-:W-:Y:S01]  /*1bdd0*/  PRMT R108, R0, 0x7632, R108 ;  /* 0x00007632006c7816 */ /* 0x000fe2000000006c */
[----:B------:R-:W-:Y:S01]  /*1bde0*/  FADD.FTZ R0, R15, R30 ;  /* 0x0000001e0f007221 */ /* 0x000fe20000010000 */
[----:B------:R-:W-:Y:S01]  /*1bdf0*/  IMAD.MOV.U32 R165, RZ, RZ, R25 ;  /* 0x000000ffffa57224 */ /* 0x000fe200078e0019 */
[----:B-1----:R-:W-:-:S04]  /*1be00*/  F2FP.BF16.F32.PACK_AB R37, R14, R15 ;  /* 0x0000000f0e25723e */ /* 0x002fc800000010ff */
[----:B------:R-:W1:Y:S01]  /*1be10*/  MUFU.EX2 R13, R232 ;  /* 0x000000e8000d7308 */ /* 0x000e620000000800 */
[----:B------:R-:W-:Y:S01]  /*1be20*/  FADD.FTZ R25, R14, R0 ;  /* 0x000000000e197221 */ /* 0x000fe20000010000 */
[----:B------:R-:W-:Y:S01]  /*1be30*/  FADD.FTZ R0, R22, R28 ;  /* 0x0000001c16007221 */ /* 0x000fe20000010000 */
[----:B------:R-:W-:-:S05]  /*1be40*/  @!P6 HFMA2.BF16_V2 R167, -RZ.H0_H0, RZ.H0_H0, -R114.H0_H0 ;  /* 0x200000ffffa7e231 */ /* 0x000fca0000340972 */
[----:B------:R-:W4:Y:S01]  /*1be50*/  MUFU.EX2 R16, R238 ;  /* 0x000000ee00107308 */ /* 0x000f220000000800 */
[----:B--2---:R-:W-:Y:S01]  /*1be60*/  FADD.FTZ R26, R20, R0 ;  /* 0x00000000141a7221 */ /* 0x004fe20000010000 */
[----:B------:R-:W-:Y:S01]  /*1be70*/  @!P0 HFMA2.BF16_V2 R184, -RZ.H0_H0, RZ.H0_H0, -R108.H0_H0 ;  /* 0x200000ffffb88231 */ /* 0x000fe2000034096c */
[----:B------:R-:W-:-:S05]  /*1be80*/  LEA R0, R235, 0x3, 0x2 ;  /* 0x00000003eb007811 */ /* 0x000fca00078e10ff */
[----:B------:R-:W2:Y:S01]  /*1be90*/  MUFU.EX2 R14, R241 ;  /* 0x000000f1000e7308 */ /* 0x000ea20000000800 */
[----:B------:R-:W-:Y:S01]  /*1bea0*/  @!P6 PRMT R114, R167, 0x5410, RZ ;  /* 0x00005410a772e816 */ /* 0x000fe200000000ff */
[----:B------:R-:W-:Y:S02]  /*1beb0*/  IMAD.MOV.U32 R167, RZ, RZ, R162 ;  /* 0x000000ffffa77224 */ /* 0x000fe400078e00a2 */
[----:B------:R-:W-:Y:S02]  /*1bec0*/  @!P1 HFMA2.BF16_V2 R185, -RZ.H0_H0, RZ.H0_H0, -R109.H0_H0 ;  /* 0x200000ffffb99231 */ /* 0x000fe4000034096d */
[----:B------:R-:W-:Y:S01]  /*1bed0*/  IMAD.MOV.U32 R162, RZ, RZ, R169 ;  /* 0x000000ffffa27224 */ /* 0x000fe200078e00a9 */
[----:B------:R-:W-:Y:S01]  /*1bee0*/  PRMT R169, R109, 0x5410, R108 ;  /* 0x000054106da97816 */ /* 0x000fe2000000006c */
[----:B---3--:R-:W-:Y:S01]  /*1bef0*/  FADD.FTZ R2, R21, R12 ;  /* 0x0000000c15027221 */ /* 0x008fe20000010000 */
[----:B------:R-:W-:Y:S01]  /*1bf00*/  LOP3.LUT R0, R177, R209, R0, 0x96, !PT ;  /* 0x000000d1b1007212 */ /* 0x000fe200078e9600 */
[----:B------:R-:W-:Y:S01]  /*1bf10*/  IMAD.MOV.U32 R163, RZ, RZ, R161 ;  /* 0x000000ffffa37224 */ /* 0x000fe200078e00a1 */
[----:B------:R-:W-:Y:S01]  /*1bf20*/  @!P0 PRMT R108, R184, 0x5410, RZ ;  /* 0x00005410b86c8816 */ /* 0x000fe200000000ff */
[----:B------:R-:W-:Y:S01]  /*1bf30*/  IMAD.MOV.U32 R184, RZ, RZ, R217 ;  /* 0x000000ffffb87224 */ /* 0x000fe200078e00d9 */
[----:B------:R-:W-:Y:S01]  /*1bf40*/  @!P1 PRMT R109, R185, 0x5410, RZ ;  /* 0x00005410b96d9816 */ /* 0x000fe200000000ff */
[----:B------:R-:W-:-:S02]  /*1bf50*/  IMAD.MOV.U32 R217, RZ, RZ, R186 ;  /* 0x000000ffffd97224 */ /* 0x000fc400078e00ba */
[----:B-1----:R-:W-:Y:S01]  /*1bf60*/  FADD.FTZ R18, R13, R2 ;  /* 0x000000020d127221 */ /* 0x002fe20000010000 */
[----:B------:R-:W-:Y:S02]  /*1bf70*/  IMAD.MOV.U32 R186, RZ, RZ, R91 ;  /* 0x000000ffffba7224 */ /* 0x000fe400078e005b */
[----:B----4-:R-:W-:Y:S01]  /*1bf80*/  FADD.FTZ R2, R16, R3 ;  /* 0x0000000310027221 */ /* 0x010fe20000010000 */
[----:B------:R-:W-:Y:S01]  /*1bf90*/  IMAD.MOV.U32 R185, RZ, RZ, R90 ;  /* 0x000000ffffb97224 */ /* 0x000fe200078e005a */
[----:B------:R-:W-:Y:S01]  /*1bfa0*/  F2FP.BF16.F32.PACK_AB R38, R20, R22 ;  /* 0x000000161426723e */ /* 0x000fe200000010ff */
[----:B------:R-:W-:-:S04]  /*1bfb0*/  IMAD.WIDE.U32 R90, R0, -0x326172a9, RZ ;  /* 0xcd9e8d57005a7825 */ /* 0x000fc800078e00ff */
[C---:B--2---:R-:W-:Y:S01]  /*1bfc0*/  FADD.FTZ R20, R14.reuse, R2 ;  /* 0x000000020e147221 */ /* 0x044fe20000010000 */
[----:B------:R-:W-:Y:S01]  /*1bfd0*/  @!P2 HFMA2.BF16_V2 R182, -RZ.H0_H0, RZ.H0_H0, -R110.H0_H0 ;  /* 0x200000ffffb6a231 */ /* 0x000fe2000034096e */
[----:B------:R1:W2:Y:S01]  /*1bfe0*/  LDL.LU R232, [R1+0x4fc] ;  /* 0x0004fc0001e87983 */ /* 0x0002a20000300800 */
[----:B------:R-:W-:Y:S02]  /*1bff0*/  LOP3.LUT R2, R91, R224, R204, 0x96, !PT ;  /* 0x000000e05b027212 */ /* 0x000fe400078e96cc */
[----:B------:R-:W-:Y:S01]  /*1c000*/  F2FP.BF16.F32.PACK_AB R21, R13, R21 ;  /* 0x000000150d15723e */ /* 0x000fe200000010ff */
[----:B------:R-:W-:Y:S01]  /*1c010*/  IMAD.MOV.U32 R161, RZ, RZ, R24 ;  /* 0x000000ffffa17224 */ /* 0x000fe200078e0018 */
[----:B------:R-:W-:Y:S01]  /*1c020*/  F2FP.BF16.F32.PACK_AB R22, R14, R16 ;  /* 0x000000100e16723e */ /* 0x000fe200000010ff */
[----:B------:R-:W-:Y:S01]  /*1c030*/  IMAD.WIDE.U32 R2, R2, -0x2daee0ad, RZ ;  /* 0xd2511f5302027825 */ /* 0x000fe200078e00ff */
[----:B------:R1:W3:Y:S04]  /*1c040*/  LDL.LU R235, [R1+0x4f8] ;  /* 0x0004f80001eb7983 */ /* 0x0002e80000300800 */
[----:B------:R-:W-:-:S05]  /*1c050*/  LOP3.LUT R0, R3, R225, R178, 0x96, !PT ;  /* 0x000000e103007212 */ /* 0x000fca00078e96b2 */
[----:B------:R-:W-:Y:S01]  /*1c060*/  IMAD.WIDE.U32 R12, R0, -0x326172a9, RZ ;  /* 0xcd9e8d57000c7825 */ /* 0x000fe200078e00ff */
[----:B------:R-:W-:-:S04]  /*1c070*/  LOP3.LUT R0, R121, R221, R90, 0x96, !PT ;  /* 0x000000dd79007212 */ /* 0x000fc800078e965a */
[----:B------:R-:W-:Y:S01]  /*1c080*/  LOP3.LUT R3, R13, R220, R120, 0x96, !PT ;  /* 0x000000dc0d037212 */ /* 0x000fe200078e9678 */
[----:B------:R-:W-:-:S05]  /*1c090*/  IMAD.WIDE.U32 R14, R0, -0x2daee0ad, RZ ;  /* 0xd2511f53000e7825 */ /* 0x000fca00078e00ff */
[----:B------:R-:W-:Y:S01]  /*1c0a0*/  LOP3.LUT R0, R15, R226, R2, 0x96, !PT ;  /* 0x000000e20f007212 */ /* 0x000fe200078e9602 */
[----:B------:R-:W-:-:S04]  /*1c0b0*/  IMAD.WIDE.U32 R2, R3, -0x2daee0ad, RZ ;  /* 0xd2511f5303027825 */ /* 0x000fc800078e00ff */
[----:B------:R-:W-:Y:S01]  /*1c0c0*/  IMAD.MOV.U32 R24, RZ, RZ, R74 ;  /* 0x000000ffff187224 */ /* 0x000fe200078e004a */
[----:B------:R-:W-:Y:S01]  /*1c0d0*/  LOP3.LUT R3, R3, R229, R14, 0x96, !PT ;  /* 0x000000e503037212 */ /* 0x000fe200078e960e */
[----:B------:R-:W-:-:S04]  /*1c0e0*/  IMAD.WIDE.U32 R14, R0, -0x326172a9, RZ ;  /* 0xcd9e8d57000e7825 */ /* 0x000fc800078e00ff */
[----:B------:R-:W-:Y:S01]  /*1c0f0*/  IMAD.MOV.U32 R74, RZ, RZ, R171 ;  /* 0x000000ffff4a7224 */ /* 0x000fe200078e00ab */
[----:B------:R-:W-:Y:S02]  /*1c100*/  PRMT R171, R113, 0x5410, R112 ;  /* 0x0000541071ab7816 */ /* 0x000fe40000000070 */
[----:B------:R-:W-:Y:S01]  /*1c110*/  @!P5 PRMT R113, R166, 0x5410, RZ ;  /* 0x00005410a671d816 */ /* 0x000fe200000000ff */
[----:B------:R-:W-:Y:S01]  /*1c120*/  IMAD.MOV.U32 R166, RZ, RZ, R163 ;  /* 0x000000ffffa67224 */ /* 0x000fe200078e00a3 */
[----:B------:R-:W-:-:S03]  /*1c130*/  LOP3.LUT R0, R15, R230, R12, 0x96, !PT ;  /* 0x000000e60f007212 */ /* 0x000fc600078e960c */
[----:B------:R-:W-:Y:S02]  /*1c140*/  IMAD.MOV.U32 R181, RZ, RZ, R166 ;  /* 0x000000ffffb57224 */ /* 0x000fe400078e00a6 */
[----:B------:R-:W-:Y:S02]  /*1c150*/  IMAD.MOV.U32 R166, RZ, RZ, R17 ;  /* 0x000000ffffa67224 */ /* 0x000fe400078e0011 */
[----:B------:R-:W-:-:S05]  /*1c160*/  IMAD.WIDE.U32 R16, R0, -0x2daee0ad, RZ ;  /* 0xd2511f5300107825 */ /* 0x000fca00078e00ff */
[----:B------:R-:W-:Y:S01]  /*1c170*/  LOP3.LUT R2, R17, R227, R2, 0x96, !PT ;  /* 0x000000e311027212 */ /* 0x000fe200078e9602 */
[----:B------:R-:W-:-:S04]  /*1c180*/  IMAD.WIDE.U32 R12, R3, -0x326172a9, RZ ;  /* 0xcd9e8d57030c7825 */ /* 0x000fc800078e00ff */
[----:B------:R-:W-:-:S05]  /*1c190*/  IMAD.WIDE.U32 R2, R2, -0x326172a9, RZ ;  /* 0xcd9e8d5702027825 */ /* 0x000fca00078e00ff */
[----:B------:R-:W-:-:S04]  /*1c1a0*/  LOP3.LUT R0, R3, R233, R12, 0x96, !PT ;  /* 0x000000e903007212 */ /* 0x000fc800078e960c */
[----:B------:R-:W-:Y:S02]  /*1c1b0*/  LOP3.LUT R12, R0, 0xff, RZ, 0xc0, !PT ;  /* 0x000000ff000c7812 */ /* 0x000fe400078ec0ff */
[----:B------:R-:W-:Y:S02]  /*1c1c0*/  @!P4 PRMT R112, R180, 0x5410, RZ ;  /* 0x00005410b470c816 */ /* 0x000fe400000000ff */
[----:B------:R-:W-:Y:S02]  /*1c1d0*/  ISETP.GE.U32.AND P4, PT, R199, R12, PT ;  /* 0x0000000cc700720c */ /* 0x000fe40003f86070 */
[----:B------:R-:W-:-:S04]  /*1c1e0*/  LOP3.LUT R12, R0, 0xffff, RZ, 0xc0, !PT ;  /* 0x0000ffff000c7812 */ /* 0x000fc800078ec0ff */
[----:B------:R-:W-:Y:S01]  /*1c1f0*/  SHF.R.U32.HI R12, RZ, 0x8, R12 ;  /* 0x00000008ff0c7819 */ /* 0x000fe2000001160c */
[----:B------:R-:W-:Y:S01]  /*1c200*/  IMAD.MOV.U32 R163, RZ, RZ, R188 ;  /* 0x000000ffffa37224 */ /* 0x000fe200078e00bc */
[----:B------:R-:W-:Y:S02]  /*1c210*/  PRMT R188, R111, 0x5410, R110 ;  /* 0x000054106fbc7816 */ /* 0x000fe4000000006e */
[----:B------:R-:W-:Y:S02]  /*1c220*/  LOP3.LUT R12, R12, 0xffff, RZ, 0xc0, !PT ;  /* 0x0000ffff0c0c7812 */ /* 0x000fe400078ec0ff */
[----:B------:R-:W-:Y:S02]  /*1c230*/  @!P3 PRMT R111, R183, 0x5410, RZ ;  /* 0x00005410b76fb816 */ /* 0x000fe400000000ff */
[----:B------:R-:W-:Y:S02]  /*1c240*/  ISETP.GE.U32.AND P3, PT, R199, R12, PT ;  /* 0x0000000cc700720c */ /* 0x000fe40003f66070 */
[----:B------:R-:W-:-:S02]  /*1c250*/  SHF.R.U32.HI R12, RZ, 0x10, R0 ;  /* 0x00000010ff0c7819 */ /* 0x000fc40000011600 */
[----:B------:R-:W-:Y:S01]  /*1c260*/  SHF.R.U32.HI R0, RZ, 0x18, R0 ;  /* 0x00000018ff007819 */ /* 0x000fe20000011600 */
[----:B------:R-:W-:Y:S02]  /*1c270*/  IMAD.MOV.U32 R241, RZ, RZ, R24 ;  /* 0x000000fffff17224 */ /* 0x000fe400078e0018 */
[----:B------:R4:W1:Y:S01]  /*1c280*/  MUFU.EX2 R24, R10 ;  /* 0x0000000a00187308 */ /* 0x0008620000000800 */
[C---:B------:R-:W-:Y:S02]  /*1c290*/  ISETP.GE.U32.AND P0, PT, R199.reuse, R0, PT ;  /* 0x00000000c700720c */ /* 0x040fe40003f06070 */
[----:B------:R-:W-:Y:S01]  /*1c2a0*/  LOP3.LUT R0, R2, 0xff, RZ, 0xc0, !PT ;  /* 0x000000ff02007812 */ /* 0x000fe200078ec0ff */
[----:B------:R-:W-:Y:S01]  /*1c2b0*/  IMAD.MOV.U32 R238, RZ, RZ, R19 ;  /* 0x000000ffffee7224 */ /* 0x000fe200078e0013 */
[----:B------:R-:W-:Y:S01]  /*1c2c0*/  @!P2 PRMT R110, R182, 0x5410, RZ ;  /* 0x00005410b66ea816 */ /* 0x000fe200000000ff */
[----:B------:R-:W-:Y:S01]  /*1c2d0*/  IMAD.MOV.U32 R183, RZ, RZ, R23 ;  /* 0x000000ffffb77224 */ /* 0x000fe200078e0017 */
[----:B------:R-:W-:Y:S01]  /*1c2e0*/  ISETP.GE.U32.AND P2, PT, R199, R0, PT ;  /* 0x00000000c700720c */ /* 0x000fe20003f46070 */
[----:B------:R1:W1:Y:S01]  /*1c2f0*/  MUFU.EX2 R17, R5 ;  /* 0x0000000500117308 */ /* 0x0002620000000800 */
[----:B------:R-:W-:-:S02]  /*1c300*/  SHF.R.U32.HI R0, RZ, 0x10, R2 ;  /* 0x00000010ff007819 */ /* 0x000fc40000011602 */
[----:B------:R-:W-:Y:S02]  /*1c310*/  LOP3.LUT R19, R2, 0xffff, RZ, 0xc0, !PT ;  /* 0x0000ffff02137812 */ /* 0x000fe400078ec0ff */
[----:B------:R-:W-:Y:S02]  /*1c320*/  LOP3.LUT R13, R13, R228, R14, 0x96, !PT ;  /* 0x000000e40d0d7212 */ /* 0x000fe400078e960e */
[----:B------:R-:W-:Y:S01]  /*1c330*/  SHF.R.U32.HI R2, RZ, 0x18, R2 ;  /* 0x00000018ff027819 */ /* 0x000fe20000011602 */
[----:B------:R-:W1:Y:S01]  /*1c340*/  MUFU.EX2 R23, R4 ;  /* 0x0000000400177308 */ /* 0x000e620000000800 */
[----:B------:R-:W-:Y:S01]  /*1c350*/  LOP3.LUT R12, R12, 0xff, RZ, 0xc0, !PT ;  /* 0x000000ff0c0c7812 */ /* 0x000fe200078ec0ff */
[----:B----4-:R-:W4:Y:S01]  /*1c360*/  LDL.LU R10, [R1+0x4f4] ;  /* 0x0004f400010a7983 */ /* 0x010f220000300800 */
[----:B------:R-:W-:Y:S01]  /*1c370*/  ISETP.GE.U32.AND P6, PT, R199, R2, PT ;  /* 0x00000002c700720c */ /* 0x000fe20003fc6070 */
[----:B------:R-:W-:Y:S01]  /*1c380*/  IMAD.WIDE.U32 R2, R13, -0x2daee0ad, RZ ;  /* 0xd2511f530d027825 */ /* 0x000fe200078e00ff */
[----:B------:R-:W-:-:S03]  /*1c390*/  LOP3.LUT R0, R0, 0xff, RZ, 0xc0, !PT ;  /* 0x000000ff00007812 */ /* 0x000fc600078ec0ff */
[----:B------:R-:W1:Y:S01]  /*1c3a0*/  MUFU.EX2 R15, R222 ;  /* 0x000000de000f7308 */ /* 0x000e620000000800 */
[C---:B------:R-:W-:Y:S01]  /*1c3b0*/  ISETP.GE.U32.AND P5, PT, R199.reuse, R12, PT ;  /* 0x0000000cc700720c */ /* 0x040fe20003fa6070 */
[----:B-1----:R-:W-:Y:S01]  /*1c3c0*/  FADD.FTZ R12, R24, R18 ;  /* 0x00000012180c7221 */ /* 0x002fe20000010000 */
[----:B------:R-:W-:Y:S01]  /*1c3d0*/  ISETP.GE.U32.AND P1, PT, R199, R0, PT ;  /* 0x00000000c700720c */ /* 0x000fe20003f26070 */
[----:B------:R-:W4:Y:S01]  /*1c3e0*/  LDL.LU R5, [R1+0x4f0] ;  /* 0x0004f00001057983 */ /* 0x000f220000300800 */
[----:B------:R-:W-:Y:S02]  /*1c3f0*/  LOP3.LUT R0, R3, R231, R16, 0x96, !PT ;  /* 0x000000e703007212 */ /* 0x000fe400078e9610 */
[----:B------:R-:W-:Y:S02]  /*1c400*/  LOP3.LUT R18, R2, 0xffff, RZ, 0xc0, !PT ;  /* 0x0000ffff02127812 */ /* 0x000fe400078ec0ff */
[----:B------:R-:W-:Y:S02]  /*1c410*/  PRMT R3, R223, 0x7610, R3 ;  /* 0x00007610df037816 */ /* 0x000fe40000000003 */
[C---:B------:R-:W-:Y:S01]  /*1c420*/  F2FP.BF16.F32.PACK_AB R13, R17.reuse, R24 ;  /* 0x00000018110d723e */ /* 0x040fe200000010ff */
[----:B------:R-:W-:Y:S01]  /*1c430*/  FADD.FTZ R12, R17, R12 ;  /* 0x0000000c110c7221 */ /* 0x000fe20000010000 */
[----:B------:R-:W-:Y:S01]  /*1c440*/  PRMT R24, R3, 0x7610, R24 ;  /* 0x0000761003187816 */ /* 0x000fe20000000018 */
[----:B------:R-:W-:Y:S01]  /*1c450*/  FADD.FTZ R3, R23, R20 ;  /* 0x0000001417037221 */ /* 0x000fe20000010000 */
[----:B------:R-:W-:Y:S01]  /*1c460*/  PRMT R107, R21, 0x7610, R107 ;  /* 0x00007610156b7816 */ /* 0x000fe2000000006b */
[----:B------:R-:W4:Y:S02]  /*1c470*/  LDL.LU R4, [R1+0x4ec] ;  /* 0x0004ec0001047983 */ /* 0x000f240000300800 */
[----:B------:R-:W-:Y:S01]  /*1c480*/  FADD.FTZ R17, R15, R3 ;  /* 0x000000030f117221 */ /* 0x000fe20000010000 */
[----:B------:R-:W-:Y:S01]  /*1c490*/  SHF.R.U32.HI R3, RZ, 0x8, R19 ;  /* 0x00000008ff037819 */ /* 0x000fe20000011613 */
[----:B------:R-:W-:Y:S01]  /*1c4a0*/  @!P4 HFMA2.BF16_V2 R120, -RZ.H0_H0, RZ.H0_H0, -R107.H0_H0 ;  /* 0x200000ffff78c231 */ /* 0x000fe2000034096b */
[----:B------:R-:W-:Y:S01]  /*1c4b0*/  PRMT R106, R21, 0x7632, R106 ;  /* 0x00007632156a7816 */ /* 0x000fe2000000006a */
[----:B------:R-:W4:Y:S01]  /*1c4c0*/  LDL.LU R222, [R1+0x4e8] ;  /* 0x0004e80001de7983 */ /* 0x000f220000300800 */
[----:B------:R-:W-:-:S02]  /*1c4d0*/  PRMT R21, R11, 0x7610, R21 ;  /* 0x000076100b157816 */ /* 0x000fc40000000015 */
[----:B------:R-:W-:Y:S01]  /*1c4e0*/  LOP3.LUT R3, R3, 0xffff, RZ, 0xc0, !PT ;  /* 0x0000ffff03037812 */ /* 0x000fe200078ec0ff */
[----:B------:R-:W2:Y:S01]  /*1c4f0*/  LDL.LU R223, [R1+0x4e4] ;  /* 0x0004e40001df7983 */ /* 0x000ea20000300800 */
[----:B------:R-:W-:Y:S01]  /*1c500*/  PRMT R11, R107, 0x5410, R106 ;  /* 0x000054106b0b7816 */ /* 0x000fe2000000006a */
[----:B------:R1:W2:Y:S01]  /*1c510*/  MUFU.EX2 R19, R201 ;  /* 0x000000c900137308 */ /* 0x0002a20000000800 */
[----:B------:R-:W-:Y:S02]  /*1c520*/  @!P4 PRMT R107, R120, 0x5410, RZ ;  /* 0x00005410786bc816 */ /* 0x000fe400000000ff */
[C---:B------:R-:W-:Y:S02]  /*1c530*/  PRMT R105, R22.reuse, 0x7632, R105 ;  /* 0x0000763216697816 */ /* 0x040fe40000000069 */
[----:B------:R-:W-:Y:S02]  /*1c540*/  PRMT R104, R22, 0x7610, R104 ;  /* 0x0000761016687816 */ /* 0x000fe40000000068 */
[----:B------:R-:W-:-:S02]  /*1c550*/  ISETP.GE.U32.AND P4, PT, R199, R3, PT ;  /* 0x00000003c700720c */ /* 0x000fc40003f86070 */
[----:B------:R-:W-:Y:S01]  /*1c560*/  PRMT R22, R21, 0x7610, R22 ;  /* 0x0000761015167816 */ /* 0x000fe20000000016 */
[----:B------:R1:W2:Y:S02]  /*1c570*/  MUFU.EX2 R3, R218 ;  /* 0x000000da00037308 */ /* 0x0002a40000000800 */
[----:B-1----:R1:W3:Y:S04]  /*1c580*/  LDL.LU R201, [R1+0x4e0] ;  /* 0x0004e00001c97983 */ /* 0x0022e80000300800 */
[----:B------:R-:W4:Y:S04]  /*1c590*/  LDL.LU R21, [R1+0x148] ;  /* 0x0001480001157983 */ /* 0x000f280000300800 */
[----:B------:R-:W3:Y:S01]  /*1c5a0*/  LDL.LU R218, [R1+0x4dc] ;  /* 0x0004dc0001da7983 */ /* 0x000ee20000300800 */
[----:B------:R-:W-:Y:S01]  /*1c5b0*/  @!P3 HFMA2.BF16_V2 R121, -RZ.H0_H0, RZ.H0_H0, -R106.H0_H0 ;  /* 0x200000ffff79b231 */ /* 0x000fe2000034096a */
[----:B------:R-:W-:-:S02]  /*1c5c0*/  LOP3.LUT R14, R2, 0xff, RZ, 0xc0, !PT ;  /* 0x000000ff020e7812 */ /* 0x000fc400078ec0ff */
[----:B------:R-:W-:Y:S02]  /*1c5d0*/  F2FP.BF16.F32.PACK_AB R15, R15, R23 ;  /* 0x000000170f0f723e */ /* 0x000fe400000010ff */
[----:B------:R-:W-:Y:S02]  /*1c5e0*/  PRMT R103, R13, 0x7610, R103 ;  /* 0x000076100d677816 */ /* 0x000fe40000000067 */
[----:B------:R-:W-:Y:S01]  /*1c5f0*/  PRMT R23, R24, 0x7610, R23 ;  /* 0x0000761018177816 */ /* 0x000fe20000000017 */
[----:B------:R-:W-:Y:S01]  /*1c600*/  IMAD.MOV.U32 R24, RZ, RZ, R166 ;  /* 0x000000ffff187224 */ /* 0x000fe200078e00a6 */
[----:B------:R-:W-:Y:S01]  /*1c610*/  @!P3 PRMT R106, R121, 0x5410, RZ ;  /* 0x00005410796ab816 */ /* 0x000fe200000000ff */
[----:B------:R-:W-:Y:S01]  /*1c620*/  @!P2 HFMA2.BF16_V2 R216, -RZ.H0_H0, RZ.H0_H0, -R103.H0_H0 ;  /* 0x200000ffffd8a231 */ /* 0x000fe20000340967 */
[----:B------:R-:W-:Y:S02]  /*1c630*/  ISETP.GE.U32.AND P3, PT, R199, R14, PT ;  /* 0x0000000ec700720c */ /* 0x000fe40003f66070 */
[----:B------:R-:W-:-:S02]  /*1c640*/  PRMT R20, R22, 0x7610, R20 ;  /* 0x0000761016147816 */ /* 0x000fc40000000014 */
[----:B------:R-:W-:Y:S01]  /*1c650*/  PRMT R14, R23, 0x7610, R14 ;  /* 0x00007610170e7816 */ /* 0x000fe2000000000e */
[----:B------:R-:W-:Y:S01]  /*1c660*/  IMAD.MOV.U32 R23, RZ, RZ, R24 ;  /* 0x000000ffff177224 */ /* 0x000fe200078e0018 */
[----:B------:R-:W-:Y:S01]  /*1c670*/  PRMT R102, R13, 0x7632, R102 ;  /* 0x000076320d667816 */ /* 0x000fe20000000066 */
[----:B------:R-:W-:Y:S02]  /*1c680*/  IMAD.MOV.U32 R24, RZ, RZ, R181 ;  /* 0x000000ffff187224 */ /* 0x000fe400078e00b5 */
[----:B------:R-:W-:Y:S01]  /*1c690*/  IMAD.MOV.U32 R181, RZ, RZ, R251 ;  /* 0x000000ffffb57224 */ /* 0x000fe200078e00fb */
[----:B------:R-:W-:Y:S02]  /*1c6a0*/  PRMT R251, R103, 0x5410, R102 ;  /* 0x0000541067fb7816 */ /* 0x000fe40000000066 */
[----:B------:R-:W-:Y:S02]  /*1c6b0*/  @!P2 PRMT R103, R216, 0x5410, RZ ;  /* 0x00005410d867a816 */ /* 0x000fe400000000ff */
[----:B------:R-:W-:-:S02]  /*1c6c0*/  PRMT R216, R20, 0x7610, R216 ;  /* 0x0000761014d87816 */ /* 0x000fc400000000d8 */
[----:B--2---:R-:W-:Y:S08]  /*1c6d0*/  MUFU.EX2 R20, R223 ;  /* 0x000000df00147308 */ /* 0x004ff00000000800 */
[----:B----4-:R-:W-:Y:S08]  /*1c6e0*/  MUFU.EX2 R22, R21 ;  /* 0x0000001500167308 */ /* 0x010ff00000000800 */
[----:B---3--:R2:W-:Y:S02]  /*1c6f0*/  MUFU.EX2 R21, R218 ;  /* 0x000000da00157308 */ /* 0x0085e40000000800 */
[----:B--2---:R1:W2:Y:S04]  /*1c700*/  LDL.LU R218, [R1+0x4d8] ;  /* 0x0004d80001da7983 */ /* 0x0042a80000300800 */
[----:B------:R1:W3:Y:S01]  /*1c710*/  LDL.LU R223, [R1+0x4d4] ;  /* 0x0004d40001df7983 */ /* 0x0002e20000300800 */
[----:B------:R-:W-:Y:S01]  /*1c720*/  @!P0 HFMA2.BF16_V2 R187, -RZ.H0_H0, RZ.H0_H0, -R105.H0_H0 ;  /* 0x200000ffffbb8231 */ /* 0x000fe20000340969 */
[----:B------:R-:W-:Y:S01]  /*1c730*/  SHF.R.U32.HI R16, RZ, 0x10, R2 ;  /* 0x00000010ff107819 */ /* 0x000fe20000011602 */
[----:B------:R-:W-:Y:S01]  /*1c740*/  IMAD.MOV.U32 R166, RZ, RZ, R162 ;  /* 0x000000ffffa67224 */ /* 0x000fe200078e00a2 */
[----:B------:R-:W-:Y:S01]  /*1c750*/  SHF.R.U32.HI R2, RZ, 0x18, R2 ;  /* 0x00000018ff027819 */ /* 0x000fe20000011602 */
[----:B------:R-:W-:Y:S01]  /*1c760*/  IMAD.MOV.U32 R162, RZ, RZ, R7 ;  /* 0x000000ffffa27224 */ /* 0x000fe200078e0007 */
[----:B------:R-:W-:-:S02]  /*1c770*/  PRMT R7, R104, 0x5410, R105 ;  /* 0x0000541068077816 */ /* 0x000fc40000000069 */
[----:B------:R-:W-:Y:S02]  /*1c780*/  @!P0 PRMT R105, R187, 0x5410, RZ ;  /* 0x00005410bb698816 */ /* 0x000fe400000000ff */
[----:B------:R-:W-:Y:S02]  /*1c790*/  ISETP.GE.U32.AND P0, PT, R199, R2, PT ;  /* 0x00000002c700720c */ /* 0x000fe40003f06070 */
[----:B------:R-:W-:Y:S01]  /*1c7a0*/  SHF.R.U32.HI R2, RZ, 0x10, R0 ;  /* 0x00000010ff027819 */ /* 0x000fe20000011600 */
[----:B------:R-:W-:-:S03]  /*1c7b0*/  @!P5 HFMA2.BF16_V2 R201, -RZ.H0_H0, RZ.H0_H0, -R104.H0_H0 ;  /* 0x200000ffffc9d231 */ /* 0x000fc60000340968 */
[----:B------:R-:W-:Y:S02]  /*1c7c0*/  LOP3.LUT R2, R2, 0xff, RZ, 0xc0, !PT ;  /* 0x000000ff02027812 */ /* 0x000fe400078ec0ff */
[----:B------:R-:W-:Y:S02]  /*1c7d0*/  @!P5 PRMT R104, R201, 0x5410, RZ ;  /* 0x00005410c968d816 */ /* 0x000fe400000000ff */
[----:B------:R-:W-:Y:S01]  /*1c7e0*/  ISETP.GE.U32.AND P5, PT, R199, R2, PT ;  /* 0x00000002c700720c */ /* 0x000fe20003fa6070 */
[----:B------:R-:W-:-:S04]  /*1c7f0*/  FADD.FTZ R2, R19, R12 ;  /* 0x0000000c13027221 */ /* 0x000fc80000010000 */
[----:B------:R-:W-:Y:S01]  /*1c800*/  FADD.FTZ R12, R3, R2 ;  /* 0x00000002030c7221 */ /* 0x000fe20000010000 */
[----:B------:R-:W-:Y:S02]  /*1c810*/  LOP3.LUT R2, R0, 0xff, RZ, 0xc0, !PT ;  /* 0x000000ff00027812 */ /* 0x000fe400078ec0ff */
[----:B------:R-:W-:Y:S02]  /*1c820*/  PRMT R101, R15, 0x7610, R101 ;  /* 0x000076100f657816 */ /* 0x000fe40000000065 */
[----:B------:R-:W-:Y:S02]  /*1c830*/  ISETP.GE.U32.AND P2, PT, R199, R2, PT ;  /* 0x00000002c700720c */ /* 0x000fe40003f46070 */
[----:B------:R-:W-:Y:S02]  /*1c840*/  SHF.R.U32.HI R2, RZ, 0x18, R0 ;  /* 0x00000018ff027819 */ /* 0x000fe40000011600 */
[----:B------:R-:W-:Y:S02]  /*1c850*/  F2FP.BF16.F32.PACK_AB R3, R3, R19 ;  /* 0x000000130303723e */ /* 0x000fe400000010ff */
[----:B------:R-:W-:Y:S01]  /*1c860*/  PRMT R100, R15, 0x7632, R100 ;  /* 0x000076320f647816 */ /* 0x000fe20000000064 */
[----:B------:R4:W-:Y:S01]  /*1c870*/  MUFU.EX2 R19, R236 ;  /* 0x000000ec00137308 */ /* 0x0009e20000000800 */
[----:B------:R-:W-:Y:S01]  /*1c880*/  PRMT R121, R14, 0x7610, R121 ;  /* 0x000076100e797816 */ /* 0x000fe20000000079 */
[----:B------:R-:W-:Y:S01]  /*1c890*/  IMAD.MOV.U32 R14, RZ, RZ, R241 ;  /* 0x000000ffff0e7224 */ /* 0x000fe200078e00f1 */
[----:B------:R-:W-:-:S05]  /*1c8a0*/  PRMT R241, R101, 0x5410, R100 ;  /* 0x0000541065f17816 */ /* 0x000fca0000000064 */
[----:B------:R1:W-:Y:S01]  /*1c8b0*/  MUFU.EX2 R15, R239 ;  /* 0x000000ef000f7308 */ /* 0x0003e20000000800 */
[----:B----4-:R4:W4:Y:S04]  /*1c8c0*/  LDL.LU R236, [R1+0x4d0] ;  /* 0x0004d00001ec7983 */ /* 0x0109280000300800 */
[----:B-1----:R1:W4:Y:S01]  /*1c8d0*/  LDL.LU R239, [R1+0x4cc] ;  /* 0x0004cc0001ef7983 */ /* 0x0023220000300800 */
[----:B--2---:R-:W-:Y:S02]  /*1c8e0*/  @!P4 HFMA2.BF16_V2 R218, -RZ.H0_H0, RZ.H0_H0, -R102.H0_H0 ;  /* 0x200000ffffdac231 */ /* 0x004fe40000340966 */
[----:B---3--:R-:W-:-:S03]  /*1c8f0*/  @!P1 HFMA2.BF16_V2 R223, -RZ.H0_H0, RZ.H0_H0, -R101.H0_H0 ;  /* 0x200000ffffdf9231 */ /* 0x008fc60000340965 */
[----:B------:R-:W-:Y:S02]  /*1c900*/  @!P4 PRMT R102, R218, 0x5410, RZ ;  /* 0x00005410da66c816 */ /* 0x000fe400000000ff */
[----:B------:R-:W-:Y:S02]  /*1c910*/  ISETP.GE.U32.AND P4, PT, R199, R2, PT ;  /* 0x00000002c700720c */ /* 0x000fe40003f86070 */
[----:B------:R-:W-:Y:S02]  /*1c920*/  LOP3.LUT R2, R16, 0xff, RZ, 0xc0, !PT ;  /* 0x000000ff10027812 */ /* 0x000fe400078ec0ff */
[----:B------:R-:W-:Y:S02]  /*1c930*/  @!P1 PRMT R101, R223, 0x5410, RZ ;  /* 0x00005410df659816 */ /* 0x000fe400000000ff */
[----:B------:R-:W-:Y:S02]  /*1c940*/  ISETP.GE.U32.AND P1, PT, R199, R2, PT ;  /* 0x00000002c700720c */ /* 0x000fe40003f26070 */
[----:B------:R2:W-:Y:S02]  /*1c950*/  MUFU.EX2 R2, R237 ;  /* 0x000000ed00027308 */ /* 0x0005e40000000800 */
[----:B--2---:R1:W2:Y:S01]  /*1c960*/  LDL.LU R237, [R1+0x4c8] ;  /* 0x0004c80001ed7983 */ /* 0x0042a20000300800 */
[----:B------:R-:W-:-:S02]  /*1c970*/  PRMT R120, R216, 0x7610, R120 ;  /* 0x00007610d8787816 */ /* 0x000fc40000000078 */
[----:B------:R-:W-:Y:S02]  /*1c980*/  LOP3.LUT R0, R0, 0xffff, RZ, 0xc0, !PT ;  /* 0x0000ffff00007812 */ /* 0x000fe400078ec0ff */
[----:B------:R-:W-:Y:S02]  /*1c990*/  PRMT R36, R120, 0x7610, R36 ;  /* 0x0000761078247816 */ /* 0x000fe40000000024 */
[----:B------:R-:W-:Y:S01]  /*1c9a0*/  SHF.R.U32.HI R0, RZ, 0x8, R0 ;  /* 0x00000008ff007819 */ /* 0x000fe20000011600 */
[----:B------:R3:W1:Y:S01]  /*1c9b0*/  MUFU.EX2 R120, R246 ;  /* 0x000000f600787308 */ /* 0x0006620000000800 */
[----:B------:R-:W-:Y:S02]  /*1c9c0*/  @!P6 HFMA2.BF16_V2 R232, -RZ.H0_H0, RZ.H0_H0, -R100.H0_H0 ;  /* 0x200000ffffe8e231 */ /* 0x000fe40000340964 */
[----:B------:R-:W-:Y:S02]  /*1c9d0*/  LOP3.LUT R0, R0, 0xffff, RZ, 0xc0, !PT ;  /* 0x0000ffff00007812 */ /* 0x000fe400078ec0ff */
[----:B------:R-:W-:-:S02]  /*1c9e0*/  PRMT R99, R3, 0x7610, R99 ;  /* 0x0000761003637816 */ /* 0x000fc40000000063 */
[----:B------:R-:W-:Y:S02]  /*1c9f0*/  @!P6 PRMT R100, R232, 0x5410, RZ ;  /* 0x00005410e864e816 */ /* 0x000fe400000000ff */
[----:B------:R-:W-:Y:S02]  /*1ca00*/  ISETP.GE.U32.AND P6, PT, R199, R0, PT ;  /* 0x00000000c700720c */ /* 0x000fe40003fc6070 */
[----:B------:R-:W-:Y:S01]  /*1ca10*/  SHF.R.U32.HI R0, RZ, 0x8, R18 ;  /* 0x00000008ff007819 */ /* 0x000fe20000011612 */
[----:B------:R-:W-:Y:S01]  /*1ca20*/  @!P2 HFMA2.BF16_V2 R235, -RZ.H0_H0, RZ.H0_H0, -R99.H0_H0 ;  /* 0x200000ffffeba231 */ /* 0x000fe20000340963 */
[----:B------:R-:W-:Y:S02]  /*1ca30*/  PRMT R98, R3, 0x7632, R98 ;  /* 0x0000763203627816 */ /* 0x000fe40000000062 */
[----:B------:R-:W-:Y:S02]  /*1ca40*/  LOP3.LUT R0, R0, 0xffff, RZ, 0xc0, !PT ;  /* 0x0000ffff00007812 */ /* 0x000fe400078ec0ff */
[----:B------:R-:W-:-:S02]  /*1ca50*/  PRMT R232, R99, 0x5410, R98 ;  /* 0x0000541063e87816 */ /* 0x000fc40000000062 */
[----:B------:R-:W-:Y:S01]  /*1ca60*/  PRMT R13, R121, 0x7610, R13 ;  /* 0x00007610790d7816 */ /* 0x000fe2000000000d */
[----:B------:R-:W-:Y:S01]  /*1ca70*/  IMAD.MOV.U32 R216, RZ, RZ, R14 ;  /* 0x000000ffffd87224 */ /* 0x000fe200078e000e */
[----:B------:R-:W-:Y:S01]  /*1ca80*/  @!P2 PRMT R99, R235, 0x5410, RZ ;  /* 0x00005410eb63a816 */ /* 0x000fe200000000ff */
[----:B---3--:R3:W3:Y:S01]  /*1ca90*/  LDL.LU R246, [R1+0x4c4] ;  /* 0x0004c40001f67983 */ /* 0x0086e20000300800 */
[----:B------:R-:W-:Y:S02]  /*1caa0*/  ISETP.GE.U32.AND P2, PT, R199, R0, PT ;  /* 0x00000000c700720c */ /* 0x000fe40003f46070 */
[----:B-1----:R-:W-:Y:S01]  /*1cab0*/  F2FP.BF16.F32.PACK_AB R0, R120, R2 ;  /* 0x000000027800723e */ /* 0x002fe200000010ff */
[----:B------:R1:W-:Y:S01]  /*1cac0*/  MUFU.EX2 R14, R247 ;  /* 0x000000f7000e7308 */ /* 0x0003e20000000800 */
[----:B----4-:R-:W-:Y:S02]  /*1cad0*/  @!P6 HFMA2.BF16_V2 R236, -RZ.H0_H0, RZ.H0_H0, -R98.H0_H0 ;  /* 0x200000ffffece231 */ /* 0x010fe40000340962 */
[----:B------:R-:W-:-:S02]  /*1cae0*/  PRMT R97, R0, 0x7610, R97 ;  /* 0x0000761000617816 */ /* 0x000fc40000000061 */
[----:B------:R-:W-:Y:S01]  /*1caf0*/  PRMT R96, R0, 0x7632, R96 ;  /* 0x0000763200607816 */ /* 0x000fe20000000060 */
[----:B------:R-:W-:Y:S01]  /*1cb00*/  FADD.FTZ R0, R19, R12 ;  /* 0x0000000c13007221 */ /* 0x000fe20000010000 */
[----:B------:R-:W-:Y:S02]  /*1cb10*/  PRMT R16, R13, 0x7610, R16 ;  /* 0x000076100d107816 */ /* 0x000fe40000000010 */
[----:B------:R-:W4:Y:S01]  /*1cb20*/  MUFU.EX2 R13, R249 ;  /* 0x000000f9000d7308 */ /* 0x000f220000000800 */
[----:B------:R-:W-:Y:S01]  /*1cb30*/  @!P5 HFMA2.BF16_V2 R239, -RZ.H0_H0, RZ.H0_H0, -R97.H0_H0 ;  /* 0x200000ffffefd231 */ /* 0x000fe20000340961 */
[----:B------:R-:W-:Y:S01]  /*1cb40*/  @!P6 PRMT R98, R236, 0x5410, RZ ;  /* 0x00005410ec62e816 */ /* 0x000fe200000000ff */
[----:B------:R-:W-:Y:S02]  /*1cb50*/  IMAD.MOV.U32 R236, RZ, RZ, R217 ;  /* 0x000000ffffec7224 */ /* 0x000fe400078e00d9 */
[----:B------:R-:W-:Y:S01]  /*1cb60*/  FADD.FTZ R0, R15, R0 ;  /* 0x000000000f007221 */ /* 0x000fe20000010000 */
[----:B-1----:R-:W-:-:S02]  /*1cb70*/  PRMT R247, R36, 0x7610, R247 ;  /* 0x0000761024f77816 */ /* 0x002fc400000000f7 */
[----:B------:R1:W-:Y:S01]  /*1cb80*/  MUFU.EX2 R121, R245 ;  /* 0x000000f500797308 */ /* 0x0003e20000000800 */
[----:B------:R-:W-:Y:S01]  /*1cb90*/  FADD.FTZ R36, R2, R17 ;  /* 0x0000001102247221 */ /* 0x000fe20000010000 */
[----:B------:R-:W-:Y:S01]  /*1cba0*/  IMAD.MOV.U32 R17, RZ, RZ, R244 ;  /* 0x000000ffff117224 */ /* 0x000fe200078e00f4 */
[----:B------:R-:W-:Y:S02]  /*1cbb0*/  PRMT R3, R247, 0x7610, R3 ;  /* 0x00007610f7037816 */ /* 0x000fe40000000003 */
[----:B------:R-:W-:Y:S02]  /*1cbc0*/  PRMT R12, R16, 0x7610, R12 ;  /* 0x00007610100c7816 */ /* 0x000fe4000000000c */
[----:B------:R-:W-:Y:S01]  /*1cbd0*/  PRMT R247, R97, 0x5410, R96 ;  /* 0x0000541061f77816 */ /* 0x000fe20000000060 */
[----:B------:R4:W2:Y:S01]  /*1cbe0*/  MUFU.EX2 R217, R243 ;  /* 0x000000f300d97308 */ /* 0x0008a20000000800 */
[----:B------:R-:W-:Y:S01]  /*1cbf0*/  @!P5 PRMT R97, R239, 0x5410, RZ ;  /* 0x00005410ef61d816 */ /* 0x000fe200000000ff */
[----:B------:R-:W-:Y:S01]  /*1cc00*/  IMAD.MOV.U32 R239, RZ, RZ, R236 ;  /* 0x000000ffffef7224 */ /* 0x000fe200078e00ec */
[----:B-1----:R1:W3:Y:S05]  /*1cc10*/  LDL.LU R245, [R1+0x4c0] ;  /* 0x0004c00001f57983 */ /* 0x0022ea0000300800 */
[----:B------:R1:W-:Y:S01]  /*1cc20*/  MUFU.EX2 R16, R222 ;  /* 0x000000de00107308 */ /* 0x0003e20000000800 */
[----:B------:R2:W3:Y:S04]  /*1cc30*/  LDL.LU R244, [R1+0x4bc] ;  /* 0x0004bc0001f47983 */ /* 0x0004e80000300800 */
[----:B----4-:R4:W4:Y:S01]  /*1cc40*/  LDL.LU R243, [R1+0x4b8] ;  /* 0x0004b80001f37983 */ /* 0x0109220000300800 */
[----:B------:R-:W-:-:S03]  /*1cc50*/  F2FP.BF16.F32.PACK_AB R2, R15, R19 ;  /* 0x000000130f02723e */ /* 0x000fc600000010ff */
[----:B-1----:R-:W4:Y:S04]  /*1cc60*/  LDL.LU R222, [R1+0x4b4] ;  /* 0x0004b40001de7983 */ /* 0x002f280000300800 */
[----:B------:R1:W-:Y:S01]  /*1cc70*/  STL [R1+0x10c], R0 ;  /* 0x00010c0001007387 */ /* 0x0003e20000100800 */
[----:B------:R1:W2:Y:S01]  /*1cc80*/  MUFU.EX2 R15, R250 ;  /* 0x000000fa000f7308 */ /* 0x0002a20000000800 */
[----:B------:R-:W-:Y:S02]  /*1cc90*/  F2FP.BF16.F32.PACK_AB R27, R13, R14 ;  /* 0x0000000e0d1b723e */ /* 0x000fe400000010ff */
[----:B-1----:R-:W-:Y:S01]  /*1cca0*/  PRMT R250, R3, 0x7610, R250 ;  /* 0x0000761003fa7816 */ /* 0x002fe200000000fa */
[----:B------:R-:W-:-:S04]  /*1ccb0*/  FADD.FTZ R0, R14, R25 ;  /* 0x000000190e007221 */ /* 0x000fc80000010000 */
[----:B------:R1:W-:Y:S01]  /*1ccc0*/  MUFU.EX2 R14, R174 ;  /* 0x000000ae000e7308 */ /* 0x0003e20000000800 */
[----:B------:R-:W-:-:S07]  /*1ccd0*/  FADD.FTZ R3, R13, R0 ;  /* 0x000000000d037221 */ /* 0x000fce0000010000 */
[----:B------:R1:W-:Y:S01]  /*1cce0*/  MUFU.EX2 R13, R175 ;  /* 0x000000af000d7308 */ /* 0x0003e20000000800 */
[----:B--2---:R-:W-:-:S05]  /*1ccf0*/  @!P4 HFMA2.BF16_V2 R237, -RZ.H0_H0, RZ.H0_H0, -R96.H0_H0 ;  /* 0x200000ffffedc231 */ /* 0x004fca0000340960 */
[----:B------:R-:W-:Y:S02]  /*1cd00*/  @!P4 PRMT R96, R237, 0x5410, RZ ;  /* 0x00005410ed60c816 */ /* 0x000fe400000000ff */
[----:B------:R-:W2:Y:S04]  /*1cd10*/  LDL.64 R236, [R1+0x140] ;  /* 0x0001400001ec7983 */ /* 0x000ea80000100a00 */
[----:B-1----:R-:W2:Y:S04]  /*1cd20*/  LDL.LU R174, [R1+0x4b0] ;  /* 0x0004b00001ae7983 */ /* 0x002ea80000300800 */
[----:B------:R-:W2:Y:S01]  /*1cd30*/  LDL.LU R175, [R1+0x4ac] ;  /* 0x0004ac0001af7983 */ /* 0x000ea20000300800 */
[----:B------:R-:W-:-:S02]  /*1cd40*/  PRMT R19, R12, 0x7610, R19 ;  /* 0x000076100c137816 */ /* 0x000fc40000000013 */
[----:B------:R-:W1:Y:S01]  /*1cd50*/  MUFU.EX2 R12, R252 ;  /* 0x000000fc000c7308 */ /* 0x000e620000000800 */
[----:B------:R-:W-:Y:S02]  /*1cd60*/  F2FP.BF16.F32.PACK_AB R0, R217, R121 ;  /* 0x00000079d900723e */ /* 0x000fe400000010ff */
[C---:B------:R-:W-:Y:S02]  /*1cd70*/  PRMT R95, R2.reuse, 0x7610, R95 ;  /* 0x00007610025f7816 */ /* 0x040fe4000000005f */
[----:B------:R-:W-:Y:S01]  /*1cd80*/  PRMT R94, R2, 0x7632, R94 ;  /* 0x00007632025e7816 */ /* 0x000fe2000000005e */
[----:B------:R-:W-:Y:S01]  /*1cd90*/  FADD.FTZ R2, R15, R3 ;  /* 0x000000030f027221 */ /* 0x000fe20000010000 */
[C---:B------:R-:W-:Y:S02]  /*1cda0*/  PRMT R93, R0.reuse, 0x7610, R93 ;  /* 0x00007610005d7816 */ /* 0x040fe4000000005d */
[----:B------:R-:W-:Y:S01]  /*1cdb0*/  PRMT R92, R0, 0x7632, R92 ;  /* 0x00007632005c7816 */ /* 0x000fe2000000005c */
[----:B------:R-:W-:-:S04]  /*1cdc0*/  FADD.FTZ R0, R22, R26 ;  /* 0x0000001a16007221 */ /* 0x000fc80000010000 */
[----:B------:R-:W-:Y:S01]  /*1cdd0*/  FADD.FTZ R0, R21, R0 ;  /* 0x0000000015007221 */ /* 0x000fe20000010000 */
[----:B-1----:R-:W-:-:S03]  /*1cde0*/  FADD.FTZ R2, R12, R2 ;  /* 0x000000020c027221 */ /* 0x002fc60000010000 */
[----:B------:R-:W-:Y:S01]  /*1cdf0*/  FADD.FTZ R0, R20, R0 ;  /* 0x0000000014007221 */ /* 0x000fe20000010000 */
[----:B------:R-:W-:Y:S01]  /*1ce00*/  FADD.FTZ R2, R14, R2 ;  /* 0x000000020e027221 */ /* 0x000fe20000010000 */
[----:B------:R-:W-:-:S03]  /*1ce10*/  F2FP.BF16.F32.PACK_AB R34, R16, R20 ;  /* 0x000000141022723e */ /* 0x000fc600000010ff */
[----:B------:R-:W-:Y:S01]  /*1ce20*/  FADD.FTZ R20, R13, R2 ;  /* 0x000000020d147221 */ /* 0x000fe20000010000 */
[----:B------:R-:W-:Y:S02]  /*1ce30*/  PRMT R18, R19, 0x7610, R18 ;  /* 0x0000761013127816 */ /* 0x000fe40000000012 */
[----:B------:R-:W-:Y:S02]  /*1ce40*/  F2FP.BF16.F32.PACK_AB R33, R12, R15 ;  /* 0x0000000f0c21723e */ /* 0x000fe400000010ff */
[----:B------:R-:W-:Y:S01]  /*1ce50*/  PRMT R15, R18, 0x7610, R15 ;  /* 0x00007610120f7816 */ /* 0x000fe2000000000f */
[----:B------:R-:W-:Y:S01]  /*1ce60*/  FADD.FTZ R18, R16, R0 ;  /* 0x0000000010127221 */ /* 0x000fe20000010000 */
[----:B------:R-:W-:Y:S01]  /*1ce70*/  IMAD.MOV.U32 R19, RZ, RZ, R239 ;  /* 0x000000ffff137224 */ /* 0x000fe200078e00ef */
[----:B------:R-:W-:Y:S02]  /*1ce80*/  PRMT R239, R95, 0x5410, R94 ;  /* 0x000054105fef7816 */ /* 0x000fe4000000005e */
[----:B------:R-:W-:Y:S01]  /*1ce90*/  F2FP.BF16.F32.PACK_AB R35, R13, R14 ;  /* 0x0000000e0d23723e */ /* 0x000fe200000010ff */
[----:B---3--:R-:W-:-:S05]  /*1cea0*/  @!P2 HFMA2.BF16_V2 R245, -RZ.H0_H0, RZ.H0_H0, -R94.H0_H0 ;  /* 0x200000fffff5a231 */ /* 0x008fca000034095e */
[----:B------:R-:W-:Y:S01]  /*1ceb0*/  @!P2 PRMT R94, R245, 0x5410, RZ ;  /* 0x00005410f55ea816 */ /* 0x000fe200000000ff */
[----:B----4-:R-:W-:Y:S01]  /*1cec0*/  @!P0 HFMA2.BF16_V2 R243, -RZ.H0_H0, RZ.H0_H0, -R92.H0_H0 ;  /* 0x200000fffff38231 */ /* 0x010fe2000034095c */
[----:B------:R-:W-:-:S04]  /*1ced0*/  PRMT R245, R93, 0x5410, R92 ;  /* 0x000054105df57816 */ /* 0x000fc8000000005c */
[----:B------:R-:W-:Y:S02]  /*1cee0*/  @!P0 PRMT R92, R243, 0x5410, RZ ;  /* 0x00005410f35c8816 */ /* 0x000fe400000000ff */
[----:B------:R-:W-:Y:S01]  /*1cef0*/  PRMT R243, R250, 0x7610, R243 ;  /* 0x00007610faf37816 */ /* 0x000fe200000000f3 */
[----:B------:R-:W-:Y:S01]  /*1cf00*/  IMAD.MOV.U32 R250, RZ, RZ, R17 ;  /* 0x000000fffffa7224 */ /* 0x000fe200078e0011 */
[----:B------:R-:W-:Y:S01]  /*1cf10*/  F2FP.BF16.F32.PACK_AB R25, R21, R22 ;  /* 0x000000161519723e */ /* 0x000fe200000010ff */
[----:B------:R-:W-:Y:S02]  /*1cf20*/  IMAD.MOV.U32 R22, RZ, RZ, R19 ;  /* 0x000000ffff167224 */ /* 0x000fe400078e0013 */
[----:B------:R-:W-:Y:S01]  /*1cf30*/  IMAD.MOV.U32 R19, RZ, RZ, R24 ;  /* 0x000000ffff137224 */ /* 0x000fe200078e0018 */
[----:B------:R-:W-:Y:S01]  /*1cf40*/  PRMT R218, R243, 0x7610, R218 ;  /* 0x00007610f3da7816 */ /* 0x000fe200000000da */
[----:B------:R-:W3:Y:S01]  /*1cf50*/  LDL.LU R24, [R1+0x1b0] ;  /* 0x0001b00001187983 */ /* 0x000ee20000300800 */
[----:B--2---:R-:W-:-:S05]  /*1cf60*/  LOP3.LUT R2, R83, R224, R236, 0x96, !PT ;  /* 0x000000e053027212 */ /* 0x004fca00078e96ec */
[----:B------:R-:W-:-:S05]  /*1cf70*/  IMAD.WIDE.U32 R2, R2, -0x2daee0ad, RZ ;  /* 0xd2511f5302027825 */ /* 0x000fca00078e00ff */
[----:B------:R-:W-:Y:S02]  /*1cf80*/  LOP3.LUT R0, R3, R225, R222, 0x96, !PT ;  /* 0x000000e103007212 */ /* 0x000fe400078e96de */
[----:B------:R-:W-:-:S03]  /*1cf90*/  LOP3.LUT R3, R175, R221, R82, 0x96, !PT ;  /* 0x000000ddaf037212 */ /* 0x000fc600078e9652 */
[----:B------:R-:W-:-:S04]  /*1cfa0*/  IMAD.WIDE.U32 R16, R0, -0x326172a9, RZ ;  /* 0xcd9e8d5700107825 */ /* 0x000fc800078e00ff */
[----:B------:R-:W-:Y:S01]  /*1cfb0*/  IMAD.WIDE.U32 R12, R3, -0x2daee0ad, RZ ;  /* 0xd2511f53030c7825 */ /* 0x000fe200078e00ff */
[----:B------:R-:W-:-:S04]  /*1cfc0*/  LOP3.LUT R3, R17, R220, R174, 0x96, !PT ;  /* 0x000000dc11037212 */ /* 0x000fc800078e96ae */
[----:B------:R-:W-:Y:S02]  /*1cfd0*/  LOP3.LUT R0, R13, R226, R2, 0x96, !PT ;  /* 0x000000e20d007212 */ /* 0x000fe400078e9602 */
[----:B------:R-:W-:Y:S01]  /*1cfe0*/  PRMT R13, R15, 0x7610, R13 ;  /* 0x000076100f0d7816 */ /* 0x000fe2000000000d */
[----:B------:R-:W-:-:S04]  /*1cff0*/  IMAD.WIDE.U32 R2, R3, -0x2daee0ad, RZ ;  /* 0xd2511f5303027825 */ /* 0x000fc800078e00ff */
[----:B------:R-:W-:Y:S01]  /*1d000*/  IMAD.WIDE.U32 R14, R0, -0x326172a9, RZ ;  /* 0xcd9e8d57000e7825 */ /* 0x000fe200078e00ff */
[----:B------:R-:W-:-:S04]  /*1d010*/  LOP3.LUT R3, R3, R229, R12, 0x96, !PT ;  /* 0x000000e503037212 */ /* 0x000fc800078e960c */
[----:B------:R-:W-:-:S05]  /*1d020*/  LOP3.LUT R0, R15, R230, R16, 0x96, !PT ;  /* 0x000000e60f007212 */ /* 0x000fca00078e9610 */
[----:B------:R-:W-:Y:S01]  /*1d030*/  IMAD.WIDE.U32 R16, R0, -0x2daee0ad, RZ ;  /* 0xd2511f5300107825 */ /* 0x000fe200078e00ff */
[----:B------:R-:W-:-:S03]  /*1d040*/  PRMT R0, R13, 0x7610, R0 ;  /* 0x000076100d007816 */ /* 0x000fc60000000000 */
[----:B------:R-:W-:-:S05]  /*1d050*/  IMAD.WIDE.U32 R12, R3, -0x326172a9, RZ ;  /* 0xcd9e8d57030c7825 */ /* 0x000fca00078e00ff */
[----:B------:R-:W-:Y:S02]  /*1d060*/  LOP3.LUT R15, R13, R228, R14, 0x96, !PT ;  /* 0x000000e40d0f7212 */ /* 0x000fe400078e960e */
[----:B------:R-:W-:Y:S02]  /*1d070*/  PRMT R13, R137, 0x7610, R13 ;  /* 0x00007610890d7816 */ /* 0x000fe4000000000d */
[----:B------:R-:W2:Y:S04]  /*1d080*/  LDL.LU R137, [R1+0x4a8] ;  /* 0x0004a80001897983 */ /* 0x000ea80000300800 */
[----:B------:R1:W4:Y:S01]  /*1d090*/  LDL.LU.S16 R243, [R1+0x10] ;  /* 0x0000100001f37983 */ /* 0x0003220000300600 */
[----:B------:R-:W-:-:S05]  /*1d0a0*/  LOP3.LUT R2, R17, R227, R2, 0x96, !PT ;  /* 0x000000e311027212 */ /* 0x000fca00078e9602 */
[----:B------:R-:W-:Y:S01]  /*1d0b0*/  IMAD.WIDE.U32 R2, R2, -0x326172a9, RZ ;  /* 0xcd9e8d5702027825 */ /* 0x000fe200078e00ff */
[----:B------:R-:W-:-:S04]  /*1d0c0*/  PRMT R14, R0, 0x7610, R14 ;  /* 0x00007610000e7816 */ /* 0x000fc8000000000e */
[----:B------:R-:W-:-:S04]  /*1d0d0*/  LOP3.LUT R0, R3, R233, R12, 0x96, !PT ;  /* 0x000000e903007212 */ /* 0x000fc800078e960c */
[----:B------:R-:W-:-:S04]  /*1d0e0*/  LOP3.LUT R12, R0, 0xff, RZ, 0xc0, !PT ;  /* 0x000000ff000c7812 */ /* 0x000fc800078ec0ff */
[----:B------:R-:W-:Y:S02]  /*1d0f0*/  ISETP.GE.U32.AND P4, PT, R199, R12, PT ;  /* 0x0000000cc700720c */ /* 0x000fe40003f86070 */
[----:B------:R-:W-:Y:S01]  /*1d100*/  LOP3.LUT R12, R0, 0xffff, RZ, 0xc0, !PT ;  /* 0x0000ffff000c7812 */ /* 0x000fe200078ec0ff */
[----:B------:R-:W-:-:S03]  /*1d110*/  @!P3 HFMA2.BF16_V2 R246, -RZ.H0_H0, RZ.H0_H0, -R95.H0_H0 ;  /* 0x200000fffff6b231 */ /* 0x000fc6000034095f */
[----:B------:R-:W-:-:S04]  /*1d120*/  SHF.R.U32.HI R12, RZ, 0x8, R12 ;  /* 0x00000008ff0c7819 */ /* 0x000fc8000001160c */
[----:B------:R-:W-:Y:S02]  /*1d130*/  LOP3.LUT R12, R12, 0xffff, RZ, 0xc0, !PT ;  /* 0x0000ffff0c0c7812 */ /* 0x000fe400078ec0ff */
[----:B------:R-:W-:Y:S02]  /*1d140*/  @!P3 PRMT R95, R246, 0x5410, RZ ;  /* 0x00005410f65fb816 */ /* 0x000fe400000000ff */
[----:B------:R-:W-:Y:S02]  /*1d150*/  ISETP.GE.U32.AND P3, PT, R199, R12, PT ;  /* 0x0000000cc700720c */ /* 0x000fe40003f66070 */
[--C-:B------:R-:W-:Y:S02]  /*1d160*/  SHF.R.U32.HI R12, RZ, 0x10, R0.reuse ;  /* 0x00000010ff0c7819 */ /* 0x100fe40000011600 */
[----:B------:R-:W-:Y:S02]  /*1d170*/  SHF.R.U32.HI R0, RZ, 0x18, R0 ;  /* 0x00000018ff007819 */ /* 0x000fe40000011600 */
[----:B------:R-:W-:-:S02]  /*1d180*/  LOP3.LUT R12, R12, 0xff, RZ, 0xc0, !PT ;  /* 0x000000ff0c0c7812 */ /* 0x000fc400078ec0ff */
[C---:B------:R-:W-:Y:S02]  /*1d190*/  ISETP.GE.U32.AND P0, PT, R199.reuse, R0, PT ;  /* 0x00000000c700720c */ /* 0x040fe40003f06070 */
[----:B------:R-:W-:Y:S02]  /*1d1a0*/  LOP3.LUT R0, R2, 0xff, RZ, 0xc0, !PT ;  /* 0x000000ff02007812 */ /* 0x000fe400078ec0ff */
[C---:B------:R-:W-:Y:S02]  /*1d1b0*/  ISETP.GE.U32.AND P5, PT, R199.reuse, R12, PT ;  /* 0x0000000cc700720c */ /* 0x040fe40003fa6070 */
[----:B------:R-:W-:Y:S02]  /*1d1c0*/  ISETP.GE.U32.AND P2, PT, R199, R0, PT ;  /* 0x00000000c700720c */ /* 0x000fe40003f46070 */
[--C-:B------:R-:W-:Y:S02]  /*1d1d0*/  SHF.R.U32.HI R0, RZ, 0x18, R2.reuse ;  /* 0x00000018ff007819 */ /* 0x100fe40000011602 */
[----:B------:R-:W-:Y:S01]  /*1d1e0*/  SHF.R.U32.HI R12, RZ, 0x10, R2 ;  /* 0x00000010ff0c7819 */ /* 0x000fe20000011602 */
[----:B------:R-:W-:Y:S01]  /*1d1f0*/  @!P1 HFMA2.BF16_V2 R244, -RZ.H0_H0, RZ.H0_H0, -R93.H0_H0 ;  /* 0x200000fffff49231 */ /* 0x000fe2000034095d */
[----:B------:R-:W-:-:S02]  /*1d200*/  PRMT R21, R14, 0x7610, R21 ;  /* 0x000076100e157816 */ /* 0x000fc40000000015 */
[----:B------:R-:W-:Y:S01]  /*1d210*/  LOP3.LUT R14, R2, 0xffff, RZ, 0xc0, !PT ;  /* 0x0000ffff020e7812 */ /* 0x000fe200078ec0ff */
[----:B------:R-:W-:Y:S01]  /*1d220*/  IMAD.WIDE.U32 R2, R15, -0x2daee0ad, RZ ;  /* 0xd2511f530f027825 */ /* 0x000fe200078e00ff */
[C---:B------:R-:W-:Y:S02]  /*1d230*/  ISETP.GE.U32.AND P6, PT, R199.reuse, R0, PT ;  /* 0x00000000c700720c */ /* 0x040fe40003fc6070 */
[----:B------:R-:W-:Y:S02]  /*1d240*/  LOP3.LUT R0, R12, 0xff, RZ, 0xc0, !PT ;  /* 0x000000ff0c007812 */ /* 0x000fe400078ec0ff */
[----:B------:R-:W-:Y:S02]  /*1d250*/  @!P1 PRMT R93, R244, 0x5410, RZ ;  /* 0x00005410f45d9816 */ /* 0x000fe400000000ff */
[----:B------:R-:W-:Y:S02]  /*1d260*/  ISETP.GE.U32.AND P1, PT, R199, R0, PT ;  /* 0x00000000c700720c */ /* 0x000fe40003f26070 */
[----:B------:R-:W-:-:S02]  /*1d270*/  LOP3.LUT R0, R3, R231, R16, 0x96, !PT ;  /* 0x000000e703007212 */ /* 0x000fc400078e9610 */
[----:B------:R-:W-:Y:S02]  /*1d280*/  PRMT R16, R21, 0x7610, R16 ;  /* 0x0000761015107816 */ /* 0x000fe40000000010 */
[----:B------:R-:W-:Y:S02]  /*1d290*/  PRMT R246, R13, 0x7610, R246 ;  /* 0x000076100df67816 */ /* 0x000fe400000000f6 */
[----:B------:R-:W-:Y:S02]  /*1d2a0*/  PRMT R64, R16, 0x7610, R64 ;  /* 0x0000761010407816 */ /* 0x000fe40000000040 */
[----:B------:R-:W-:Y:S02]  /*1d2b0*/  PRMT R63, R246, 0x7610, R63 ;  /* 0x00007610f63f7816 */ /* 0x000fe4000000003f */
[----:B------:R1:W3:Y:S01]  /*1d2c0*/  LDL.LU.S16 R246, [R1+0x18] ;  /* 0x0000180001f67983 */ /* 0x0002e20000300600 */
[----:B----4-:R-:W-:-:S05]  /*1d2d0*/  @!P4 HFMA2.BF16_V2 R243, -RZ.H0_H0, RZ.H0_H0, -R64.H0_H0 ;  /* 0x200000fffff3c231 */ /* 0x010fca0000340940 */
[----:B--2---:R-:W-:Y:S02]  /*1d2e0*/  PRMT R137, R243, 0x7610, R137 ;  /* 0x00007610f3897816 */ /* 0x004fe40000000089 */
[----:B------:R1:W2:Y:S01]  /*1d2f0*/  LDL.LU.S16 R243, [R1+0x1c] ;  /* 0x00001c0001f37983 */ /* 0x0002a20000300600 */
[----:B---3--:R-:W3:Y:S08]  /*1d300*/  MUFU.EX2 R24, R24 ;  /* 0x0000001800187308 */ /* 0x008ef00000000800 */
[----:B------:R-:W4:Y:S08]  /*1d310*/  MUFU.EX2 R22, R22 ;  /* 0x0000001600167308 */ /* 0x000f300000000800 */
[----:B------:R-:W1:Y:S01]  /*1d320*/  MUFU.EX2 R23, R23 ;  /* 0x0000001700177308 */ /* 0x000e620000000800 */
[----:B------:R-:W-:-:S07]  /*1d330*/  LOP3.LUT R17, R2, 0xffff, RZ, 0xc0, !PT ;  /* 0x0000ffff02117812 */ /* 0x000fce00078ec0ff */
[----:B------:R-:W1:Y:S01]  /*1d340*/  MUFU.EX2 R21, R250 ;  /* 0x000000fa00157308 */ /* 0x000e620000000800 */
[----:B------:R-:W-:Y:S02]  /*1d350*/  LOP3.LUT R13, R2, 0xff, RZ, 0xc0, !PT ;  /* 0x000000ff020d7812 */ /* 0x000fe400078ec0ff */
[--C-:B------:R-:W-:Y:S02]  /*1d360*/  SHF.R.U32.HI R15, RZ, 0x10, R2.reuse ;  /* 0x00000010ff0f7819 */ /* 0x100fe40000011602 */
[----:B------:R-:W-:Y:S01]  /*1d370*/  SHF.R.U32.HI R3, RZ, 0x18, R2 ;  /* 0x00000018ff037819 */ /* 0x000fe20000011602 */
[----:B---3--:R-:W-:Y:S01]  /*1d380*/  FADD.FTZ R2, R24, R18 ;  /* 0x0000001218027221 */ /* 0x008fe20000010000 */
[----:B------:R-:W-:-:S03]  /*1d390*/  PRMT R62, R152, 0x7610, R62 ;  /* 0x00007610983e7816 */ /* 0x000fc6000000003e */
[----:B----4-:R-:W-:Y:S01]  /*1d3a0*/  FADD.FTZ R12, R22, R2 ;  /* 0x00000002160c7221 */ /* 0x010fe20000010000 */
[----:B-1----:R-:W-:Y:S01]  /*1d3b0*/  FADD.FTZ R2, R23, R20 ;  /* 0x0000001417027221 */ /* 0x002fe20000010000 */
[----:B------:R-:W-:Y:S01]  /*1d3c0*/  PRMT R252, R218, 0x7610, R252 ;  /* 0x00007610dafc7816 */ /* 0x000fe200000000fc */
[----:B------:R-:W-:Y:S02]  /*1d3d0*/  IMAD.MOV.U32 R218, RZ, RZ, R165 ;  /* 0x000000ffffda7224 */ /* 0x000fe400078e00a5 */
[----:B------:R-:W-:Y:S01]  /*1d3e0*/  FADD.FTZ R16, R21, R2 ;  /* 0x0000000215107221 */ /* 0x000fe20000010000 */
[----:B------:R-:W-:Y:S02]  /*1d3f0*/  SHF.R.U32.HI R2, RZ, 0x8, R14 ;  /* 0x00000008ff027819 */ /* 0x000fe4000001160e */
[----:B------:R-:W-:Y:S02]  /*1d400*/  F2FP.BF16.F32.PACK_AB R32, R22, R24 ;  /* 0x000000181620723e */ /* 0x000fe400000010ff */
[----:B------:R-:W-:-:S02]  /*1d410*/  PRMT R165, R64, 0x5410, R63 ;  /* 0x0000541040a57816 */ /* 0x000fc4000000003f */
[----:B------:R-:W-:Y:S02]  /*1d420*/  LOP3.LUT R2, R2, 0xffff, RZ, 0xc0, !PT ;  /* 0x0000ffff02027812 */ /* 0x000fe400078ec0ff */
[----:B------:R-:W-:Y:S02]  /*1d430*/  @!P4 PRMT R64, R137, 0x5410, RZ ;  /* 0x000054108940c816 */ /* 0x000fe400000000ff */
[----:B------:R-:W-:Y:S01]  /*1d440*/  PRMT R59, R252, 0x7610, R59 ;  /* 0x00007610fc3b7816 */ /* 0x000fe2000000003b */
[----:B------:R-:W3:Y:S01]  /*1d450*/  LDL.LU R137, [R1+0x4a4] ;  /* 0x0004a40001897983 */ /* 0x000ee20000300800 */
[----:B------:R-:W-:Y:S02]  /*1d460*/  PRMT R249, R140, 0x7610, R249 ;  /* 0x000076108cf97816 */ /* 0x000fe400000000f9 */
[----:B------:R-:W-:Y:S01]  /*1d470*/  PRMT R182, R8, 0x7610, R182 ;  /* 0x0000761008b67816 */ /* 0x000fe200000000b6 */
[----:B------:R-:W4:Y:S01]  /*1d480*/  LDL.LU R140, [R1+0x4a0] ;  /* 0x0004a000018c7983 */ /* 0x000f220000300800 */
[----:B------:R-:W-:-:S03]  /*1d490*/  @!P3 HFMA2.BF16_V2 R246, -RZ.H0_H0, RZ.H0_H0, -R63.H0_H0 ;  /* 0x200000fffff6b231 */ /* 0x000fc6000034093f */
[----:B------:R-:W3:Y:S02]  /*1d4a0*/  LDL.LU R8, [R1+0x49c] ;  /* 0x00049c0001087983 */ /* 0x000ee40000300800 */
[----:B------:R-:W-:Y:S02]  /*1d4b0*/  PRMT R14, R246, 0x7610, R14 ;  /* 0x00007610f60e7816 */ /* 0x000fe4000000000e */
[----:B------:R-:W3:Y:S01]  /*1d4c0*/  LDL.LU R152, [R1+0x498] ;  /* 0x0004980001987983 */ /* 0x000ee20000300800 */
[----:B------:R-:W-:Y:S02]  /*1d4d0*/  ISETP.GE.U32.AND P4, PT, R199, R2, PT ;  /* 0x00000002c700720c */ /* 0x000fe40003f86070 */
[----:B------:R-:W-:Y:S01]  /*1d4e0*/  @!P3 PRMT R63, R14, 0x5410, RZ ;  /* 0x000054100e3fb816 */ /* 0x000fe200000000ff */
[----:B------:R1:W4:Y:S01]  /*1d4f0*/  LDL.LU.S16 R2, [R1+0x20] ;  /* 0x0000200001027983 */ /* 0x0003220000300600 */
[----:B------:R1:W4:Y:S02]  /*1d500*/  MUFU.EX2 R14, R163 ;  /* 0x000000a3000e7308 */ /* 0x0003240000000800 */
[----:B-1----:R-:W-:Y:S01]  /*1d510*/  PRMT R163, R59, 0x5410, R62 ;  /* 0x000054103ba37816 */ /* 0x002fe2000000003e */
[----:B--2---:R-:W-:-:S05]  /*1d520*/  @!P0 HFMA2.BF16_V2 R243, -RZ.H0_H0, RZ.H0_H0, -R62.H0_H0 ;  /* 0x200000fffff38231 */ /* 0x004fca000034093e */
[----:B------:R-:W-:-:S04]  /*1d530*/  PRMT R22, R243, 0x7610, R22 ;  /* 0x00007610f3167816 */ /* 0x000fc80000000016 */
[----:B------:R-:W-:Y:S02]  /*1d540*/  @!P0 PRMT R62, R22, 0x5410, RZ ;  /* 0x00005410163e8816 */ /* 0x000fe400000000ff */
[----:B------:R1:W2:Y:S01]  /*1d550*/  LDL.LU.S16 R22, [R1+0x24] ;  /* 0x0000240001167983 */ /* 0x0002a20000300600 */
[----:B------:R-:W-:-:S03]  /*1d560*/  PRMT R78, R73, 0x7610, R78 ;  /* 0x00007610494e7816 */ /* 0x000fc6000000004e */
[----:B------:R1:W3:Y:S01]  /*1d570*/  LDL.LU.S16 R243, [R1+0x28] ;  /* 0x0000280001f37983 */ /* 0x0002e20000300600 */
[----:B------:R-:W-:Y:S02]  /*1d580*/  F2FP.BF16.F32.PACK_AB R31, R21, R23 ;  /* 0x00000017151f723e */ /* 0x000fe400000010ff */
[----:B------:R-:W-:Y:S02]  /*1d590*/  PRMT R77, R73, 0x7632, R77 ;  /* 0x00007632494d7816 */ /* 0x000fe4000000004d */
[----:B------:R-:W-:Y:S01]  /*1d5a0*/  PRMT R187, R182, 0x7610, R187 ;  /* 0x00007610b6bb7816 */ /* 0x000fe200000000bb */
[----:B------:R-:W-:Y:S01]  /*1d5b0*/  IMAD.MOV.U32 R182, RZ, RZ, R162 ;  /* 0x000000ffffb67224 */ /* 0x000fe200078e00a2 */
[----:B------:R-:W-:Y:S01]  /*1d5c0*/  PRMT R162, R78, 0x5410, R77 ;  /* 0x000054104ea27816 */ /* 0x000fe2000000004d */
[----:B------:R-:W-:Y:S01]  /*1d5d0*/  IMAD.MOV.U32 R250, RZ, RZ, R19 ;  /* 0x000000fffffa7224 */ /* 0x000fe200078e0013 */
[----:B------:R-:W-:-:S03]  /*1d5e0*/  ISETP.GE.U32.AND P3, PT, R199, R13, PT ;  /* 0x0000000dc700720c */ /* 0x000fc60003f66070 */
[----:B------:R-:W1:Y:S01]  /*1d5f0*/  MUFU.EX2 R13, R250 ;  /* 0x000000fa000d7308 */ /* 0x000e620000000800 */
[----:B--2---:R-:W-:-:S05]  /*1d600*/  @!P2 HFMA2.BF16_V2 R22, -RZ.H0_H0, RZ.H0_H0, -R78.H0_H0 ;  /* 0x200000ffff16a231 */ /* 0x004fca000034094e */
[----:B------:R-:W-:Y:S02]  /*1d610*/  PRMT R21, R22, 0x7610, R21 ;  /* 0x0000761016157816 */ /* 0x000fe40000000015 */
[----:B------:R2:W2:Y:S02]  /*1d620*/  LDL.LU.S16 R22, [R1+0x30] ;  /* 0x0000300001167983 */ /* 0x0004a40000300600 */
[----:B------:R-:W-:Y:S02]  /*1d630*/  @!P2 PRMT R78, R21, 0x5410, RZ ;  /* 0x00005410154ea816 */ /* 0x000fe400000000ff */
[----:B------:R2:W2:Y:S01]  /*1d640*/  LDL.LU.S16 R21, [R1+0x34] ;  /* 0x0000340001157983 */ /* 0x0004a20000300600 */
[----:B----4-:R-:W-:Y:S01]  /*1d650*/  @!P5 HFMA2.BF16_V2 R2, -RZ.H0_H0, RZ.H0_H0, -R59.H0_H0 ;  /* 0x200000ffff02d231 */ /* 0x010fe2000034093b */
[----:B------:R-:W-:-:S04]  /*1d660*/  ISETP.GE.U32.AND P0, PT, R199, R3, PT ;  /* 0x00000003c700720c */ /* 0x000fc80003f06070 */
[----:B------:R-:W-:Y:S02]  /*1d670*/  PRMT R3, R2, 0x7610, R3 ;  /* 0x0000761002037816 */ /* 0x000fe40000000003 */
[----:B------:R-:W-:-:S04]  /*1d680*/  SHF.R.U32.HI R2, RZ, 0x10, R0 ;  /* 0x00000010ff027819 */ /* 0x000fc80000011600 */
[----:B------:R-:W-:Y:S02]  /*1d690*/  LOP3.LUT R2, R2, 0xff, RZ, 0xc0, !PT ;  /* 0x000000ff02027812 */ /* 0x000fe400078ec0ff */
[----:B------:R-:W-:Y:S02]  /*1d6a0*/  @!P5 PRMT R59, R3, 0x5410, RZ ;  /* 0x00005410033bd816 */ /* 0x000fe400000000ff */
[----:B------:R-:W-:Y:S01]  /*1d6b0*/  ISETP.GE.U32.AND P5, PT, R199, R2, PT ;  /* 0x00000002c700720c */ /* 0x000fe20003fa6070 */
[----:B------:R-:W-:Y:S01]  /*1d6c0*/  FADD.FTZ R2, R14, R12 ;  /* 0x0000000c0e027221 */ /* 0x000fe20000010000 */
[----:B------:R-:W-:Y:S01]  /*1d6d0*/  PRMT R235, R249, 0x7610, R235 ;  /* 0x00007610f9eb7816 */ /* 0x000fe200000000eb */
[----:B---3--:R-:W-:Y:S02]  /*1d6e0*/  @!P4 HFMA2.BF16_V2 R243, -RZ.H0_H0, RZ.H0_H0, -R77.H0_H0 ;  /* 0x200000fffff3c231 */ /* 0x008fe4000034094d */
[----:B-1----:R-:W-:Y:S01]  /*1d6f0*/  FADD.FTZ R3, R13, R2 ;  /* 0x000000020d037221 */ /* 0x002fe20000010000 */
[----:B------:R-:W-:-:S02]  /*1d700*/  PRMT R76, R235, 0x7610, R76 ;  /* 0x00007610eb4c7816 */ /* 0x000fc4000000004c */
[----:B------:R-:W-:Y:S02]  /*1d710*/  LOP3.LUT R2, R0, 0xff, RZ, 0xc0, !PT ;  /* 0x000000ff00027812 */ /* 0x000fe400078ec0ff */
[----:B------:R-:W-:Y:S02]  /*1d720*/  PRMT R24, R243, 0x7610, R24 ;  /* 0x00007610f3187816 */ /* 0x000fe40000000018 */
[----:B------:R-:W-:Y:S02]  /*1d730*/  ISETP.GE.U32.AND P2, PT, R199, R2, PT ;  /* 0x00000002c700720c */ /* 0x000fe40003f46070 */
[----:B------:R-:W-:Y:S02]  /*1d740*/  SHF.R.U32.HI R2, RZ, 0x18, R0 ;  /* 0x00000018ff027819 */ /* 0x000fe40000011600 */
[----:B------:R-:W-:Y:S01]  /*1d750*/  PRMT R75, R187, 0x7610, R75 ;  /* 0x00007610bb4b7816 */ /* 0x000fe2000000004b */
[----:B------:R-:W-:Y:S01]  /*1d760*/  IMAD.MOV.U32 R187, RZ, RZ, R182 ;  /* 0x000000ffffbb7224 */ /* 0x000fe200078e00b6 */
[----:B------:R-:W-:Y:S01]  /*1d770*/  @!P4 PRMT R77, R24, 0x5410, RZ ;  /* 0x00005410184dc816 */ /* 0x000fe200000000ff */
[----:B------:R-:W-:Y:S01]  /*1d780*/  IMAD.MOV.U32 R182, RZ, RZ, R181 ;  /* 0x000000ffffb67224 */ /* 0x000fe200078e00b5 */
[----:B------:R-:W-:Y:S01]  /*1d790*/  ISETP.GE.U32.AND P4, PT, R199, R2, PT ;  /* 0x00000002c700720c */ /* 0x000fe20003f86070 */
[----:B------:R-:W-:Y:S01]  /*1d7a0*/  IMAD.MOV.U32 R181, RZ, RZ, R161 ;  /* 0x000000ffffb57224 */ /* 0x000fe200078e00a1 */
[----:B------:R-:W-:-:S02]  /*1d7b0*/  LOP3.LUT R2, R15, 0xff, RZ, 0xc0, !PT ;  /* 0x000000ff0f027812 */ /* 0x000fc400078ec0ff */
[----:B------:R-:W-:Y:S01]  /*1d7c0*/  PRMT R161, R76, 0x5410, R75 ;  /* 0x000054104ca17816 */ /* 0x000fe2000000004b */
[----:B--2---:R-:W-:Y:S02]  /*1d7d0*/  @!P1 HFMA2.BF16_V2 R22, -RZ.H0_H0, RZ.H0_H0, -R76.H0_H0 ;  /* 0x200000ffff169231 */ /* 0x004fe4000034094c */
[----:B------:R-:W-:-:S03]  /*1d7e0*/  @!P6 HFMA2.BF16_V2 R21, -RZ.H0_H0, RZ.H0_H0, -R75.H0_H0 ;  /* 0x200000ffff15e231 */ /* 0x000fc6000034094b */
[----:B------:R-:W-:-:S04]  /*1d7f0*/  PRMT R12, R22, 0x7610, R12 ;  /* 0x00007610160c7816 */ /* 0x000fc8000000000c */
[----:B------:R-:W-:Y:S02]  /*1d800*/  @!P1 PRMT R76, R12, 0x5410, RZ ;  /* 0x000054100c4c9816 */ /* 0x000fe400000000ff */
[----:B------:R-:W-:Y:S01]  /*1d810*/  ISETP.GE.U32.AND P1, PT, R199, R2, PT ;  /* 0x00000002c700720c */ /* 0x000fe20003f26070 */
[----:B------:R1:W2:Y:S01]  /*1d820*/  LDL.LU.S16 R12, [R1+0x38] ;  /* 0x00003800010c7983 */ /* 0x0002a20000300600 */
[----:B------:R-:W-:-:S04]  /*1d830*/  PRMT R2, R21, 0x7610, R2 ;  /* 0x0000761015027816 */ /* 0x000fc80000000002 */
[----:B------:R-:W-:Y:S02]  /*1d840*/  @!P6 PRMT R75, R2, 0x5410, RZ ;  /* 0x00005410024be816 */ /* 0x000fe400000000ff */
[----:B------:R1:W3:Y:S04]  /*1d850*/  LDL.LU.S16 R2, [R1+0x3c] ;  /* 0x00003c0001027983 */ /* 0x0002e80000300600 */
[----:B------:R1:W4:Y:S04]  /*1d860*/  LDL.LU.S16 R22, [R1+0x50] ;  /* 0x0000500001167983 */ /* 0x0003280000300600 */
[----:B------:R1:W4:Y:S01]  /*1d870*/  LDL.LU.S16 R21, [R1+0x48] ;  /* 0x0000480001157983 */ /* 0x0003220000300600 */
[----:B------:R-:W-:-:S04]  /*1d880*/  LOP3.LUT R0, R0, 0xffff, RZ, 0xc0, !PT ;  /* 0x0000ffff00007812 */ /* 0x000fc800078ec0ff */
[----:B------:R-:W-:-:S04]  /*1d890*/  SHF.R.U32.HI R0, RZ, 0x8, R0 ;  /* 0x00000008ff007819 */ /* 0x000fc80000011600 */
[----:B------:R-:W-:-:S04]  /*1d8a0*/  LOP3.LUT R0, R0, 0xffff, RZ, 0xc0, !PT ;  /* 0x0000ffff00007812 */ /* 0x000fc800078ec0ff */
[----:B------:R-:W-:Y:S02]  /*1d8b0*/  ISETP.GE.U32.AND P6, PT, R199, R0, PT ;  /* 0x00000000c700720c */ /* 0x000fe40003fc6070 */
[C---:B------:R-:W-:Y:S02]  /*1d8c0*/  PRMT R71, R61.reuse, 0x7632, R71 ;  /* 0x000076323d477816 */ /* 0x040fe40000000047 */
[----:B------:R-:W-:Y:S02]  /*1d8d0*/  PRMT R72, R61, 0x7610, R72 ;  /* 0x000076103d487816 */ /* 0x000fe40000000048 */
[----:B------:R-:W-:Y:S02]  /*1d8e0*/  F2FP.BF16.F32.PACK_AB R28, R13, R14 ;  /* 0x0000000e0d1c723e */ /* 0x000fe400000010ff */
[----:B------:R-:W-:Y:S02]  /*1d8f0*/  PRMT R70, R148, 0x7610, R70 ;  /* 0x0000761094467816 */ /* 0x000fe40000000046 */
[----:B------:R-:W-:-:S02]  /*1d900*/  PRMT R69, R149, 0x7610, R69 ;  /* 0x0000761095457816 */ /* 0x000fc40000000045 */
[----:B------:R-:W-:-:S04]  /*1d910*/  SHF.R.U32.HI R0, RZ, 0x8, R17 ;  /* 0x00000008ff007819 */ /* 0x000fc80000011611 */
[----:B------:R-:W-:Y:S01]  /*1d920*/  LOP3.LUT R0, R0, 0xffff, RZ, 0xc0, !PT ;  /* 0x0000ffff00007812 */ /* 0x000fe200078ec0ff */
[----:B--2---:R-:W-:Y:S02]  /*1d930*/  @!P2 HFMA2.BF16_V2 R12, -RZ.H0_H0, RZ.H0_H0, -R72.H0_H0 ;  /* 0x200000ffff0ca231 */ /* 0x004fe40000340948 */
[----:B---3--:R-:W-:-:S03]  /*1d940*/  @!P6 HFMA2.BF16_V2 R2, -RZ.H0_H0, RZ.H0_H0, -R71.H0_H0 ;  /* 0x200000ffff02e231 */ /* 0x008fc60000340947 */
[----:B------:R-:W-:Y:S02]  /*1d950*/  PRMT R23, R12, 0x7610, R23 ;  /* 0x000076100c177816 */ /* 0x000fe40000000017 */
[----:B------:R2:W-:Y:S01]  /*1d960*/  MUFU.EX2 R12, R187 ;  /* 0x000000bb000c7308 */ /* 0x0005e20000000800 */
[----:B------:R-:W-:Y:S01]  /*1d970*/  PRMT R13, R2, 0x7610, R13 ;  /* 0x00007610020d7816 */ /* 0x000fe2000000000d */
[----:B----4-:R-:W-:Y:S02]  /*1d980*/  @!P5 HFMA2.BF16_V2 R22, -RZ.H0_H0, RZ.H0_H0, -R70.H0_H0 ;  /* 0x200000ffff16d231 */ /* 0x010fe40000340946 */
[----:B------:R-:W-:-:S04]  /*1d990*/  @!P4 HFMA2.BF16_V2 R21, -RZ.H0_H0, RZ.H0_H0, -R69.H0_H0 ;  /* 0x200000ffff15c231 */ /* 0x000fc80000340945 */
[----:B------:R3:W4:Y:S01]  /*1d9a0*/  MUFU.EX2 R2, R153 ;  /* 0x0000009900027308 */ /* 0x0007220000000800 */
[----:B------:R-:W-:Y:S01]  /*1d9b0*/  PRMT R14, R22, 0x7610, R14 ;  /* 0x00007610160e7816 */ /* 0x000fe2000000000e */
[----:B--2---:R-:W-:Y:S01]  /*1d9c0*/  IMAD.MOV.U32 R187, RZ, RZ, R182 ;  /* 0x000000ffffbb7224 */ /* 0x004fe200078e00b6 */
[----:B------:R-:W-:Y:S02]  /*1d9d0*/  PRMT R182, R72, 0x5410, R71 ;  /* 0x0000541048b67816 */ /* 0x000fe40000000047 */
[----:B------:R-:W-:-:S03]  /*1d9e0*/  @!P6 PRMT R71, R13, 0x5410, RZ ;  /* 0x000054100d47e816 */ /* 0x000fc600000000ff */
[----:B------:R2:W-:Y:S01]  /*1d9f0*/  MUFU.EX2 R13, R140 ;  /* 0x0000008c000d7308 */ /* 0x0005e20000000800 */
[----:B---3--:R-:W3:Y:S01]  /*1da00*/  LDL.LU R153, [R1+0x494] ;  /* 0x0004940001997983 */ /* 0x008ee20000300800 */
[----:B------:R-:W-:-:S03]  /*1da10*/  @!P2 PRMT R72, R23, 0x5410, RZ ;  /* 0x000054101748a816 */ /* 0x000fc600000000ff */
[----:B------:R-:W3:Y:S01]  /*1da20*/  LDL.LU R148, [R1+0x490] ;  /* 0x0004900001947983 */ /* 0x000ee20000300800 */
[----:B------:R-:W-:-:S03]  /*1da30*/  ISETP.GE.U32.AND P2, PT, R199, R0, PT ;  /* 0x00000000c700720c */ /* 0x000fc60003f46070 */
[----:B------:R-:W3:Y:S01]  /*1da40*/  LDL.LU R149, [R1+0x48c] ;  /* 0x00048c0001957983 */ /* 0x000ee20000300800 */
[----:B------:R-:W-:-:S03]  /*1da50*/  PRMT R0, R21, 0x7610, R0 ;  /* 0x0000761015007816 */ /* 0x000fc60000000000 */
[----:B--2---:R-:W2:Y:S04]  /*1da60*/  LDL.LU R140, [R1+0x488] ;  /* 0x00048800018c7983 */ /* 0x004ea80000300800 */
[----:B------:R1:W3:Y:S04]  /*1da70*/  LDL.LU.S16 R24, [R1+0x6c] ;  /* 0x00006c0001187983 */ /* 0x0002e80000300600 */
[----:B------:R1:W2:Y:S04]  /*1da80*/  LDL.LU.S16 R23, [R1+0x58] ;  /* 0x0000580001177983 */ /* 0x0002a80000300600 */
[----:B------:R1:W2:Y:S04]  /*1da90*/  LDL.LU.S16 R22, [R1+0x7c] ;  /* 0x00007c0001167983 */ /* 0x0002a80000300600 */
[----:B------:R1:W2:Y:S01]  /*1daa0*/  LDL.LU.S16 R21, [R1+0x74] ;  /* 0x0000740001157983 */ /* 0x0002a20000300600 */
[----:B------:R1:W1:Y:S01]  /*1dab0*/  MUFU.EX2 R15, R218 ;  /* 0x000000da000f7308 */ /* 0x0002620000000800 */
[----:B----4-:R-:W-:-:S02]  /*1dac0*/  F2FP.BF16.F32.PACK_AB R29, R2, R12 ;  /* 0x0000000c021d723e */ /* 0x010fc400000010ff */
[C---:B------:R-:W-:Y:S01]  /*1dad0*/  PRMT R65, R41.reuse, 0x7632, R65 ;  /* 0x0000763229417816 */ /* 0x040fe20000000041 */
[----:B-1----:R-:W-:Y:S02]  /*1dae0*/  IMAD.MOV.U32 R218, RZ, RZ, R216 ;  /* 0x000000ffffda7224 */ /* 0x002fe400078e00d8 */
[----:B------:R-:W-:Y:S01]  /*1daf0*/  IMAD.MOV.U32 R216, RZ, RZ, R181 ;  /* 0x000000ffffd87224 */ /* 0x000fe200078e00b5 */
[----:B------:R-:W-:Y:S02]  /*1db00*/  PRMT R181, R70, 0x5410, R69 ;  /* 0x0000541046b57816 */ /* 0x000fe40000000045 */
[----:B------:R-:W-:Y:S01]  /*1db10*/  @!P4 PRMT R69, R0, 0x5410, RZ ;  /* 0x000054100045c816 */ /* 0x000fe200000000ff */
[----:B------:R-:W-:Y:S01]  /*1db20*/  FADD.FTZ R0, R12, R16 ;  /* 0x000000100c007221 */ /* 0x000fe20000010000 */
[----:B------:R-:W-:Y:S01]  /*1db30*/  @!P5 PRMT R70, R14, 0x5410, RZ ;  /* 0x000054100e46d816 */ /* 0x000fe200000000ff */
[----:B------:R-:W-:Y:S08]  /*1db40*/  MUFU.EX2 R12, R136 ;  /* 0x00000088000c7308 */ /* 0x000ff00000000800 */
[----:B------:R-:W1:Y:S01]  /*1db50*/  MUFU.EX2 R14, R141 ;  /* 0x0000008d000e7308 */ /* 0x000e620000000800 */
[----:B------:R-:W-:Y:S01]  /*1db60*/  FADD.FTZ R0, R2, R0 ;  /* 0x0000000002007221 */ /* 0x000fe20000010000 */
[----:B------:R-:W-:-:S02]  /*1db70*/  PRMT R66, R41, 0x7610, R66 ;  /* 0x0000761029427816 */ /* 0x000fc40000000042 */
[----:B------:R-:W-:Y:S01]  /*1db80*/  PRMT R68, R55, 0x7610, R68 ;  /* 0x0000761037447816 */ /* 0x000fe20000000044 */
[----:B------:R-:W-:Y:S01]  /*1db90*/  IMAD.MOV.U32 R249, RZ, RZ, R167 ;  /* 0x000000fffff97224 */ /* 0x000fe200078e00a7 */
[----:B------:R-:W-:Y:S02]  /*1dba0*/  LOP3.LUT R18, R43, R224, R236, 0x96, !PT ;  /* 0x000000e02b127212 */ /* 0x000fe400078e96ec */
[----:B------:R-:W-:Y:S02]  /*1dbb0*/  PRMT R167, R66, 0x5410, R65 ;  /* 0x0000541042a77816 */ /* 0x000fe40000000041 */
[----:B------:R-:W-:Y:S02]  /*1dbc0*/  F2FP.BF16.F32.PACK_AB R30, R13, R15 ;  /* 0x0000000f0d1e723e */ /* 0x000fe400000010ff */
[----:B------:R-:W-:Y:S01]  /*1dbd0*/  PRMT R67, R55, 0x7632, R67 ;  /* 0x0000763237437816 */ /* 0x000fe20000000043 */
[----:B-1----:R-:W-:Y:S01]  /*1dbe0*/  FADD.FTZ R0, R14, R0 ;  /* 0x000000000e007221 */ /* 0x002fe20000010000 */
[----:B------:R-:W-:Y:S01]  /*1dbf0*/  F2FP.BF16.F32.PACK_AB R89, R12, R14 ;  /* 0x0000000e0c59723e */ /* 0x000fe200000010ff */
[----:B------:R-:W-:Y:S01]  /*1dc00*/  IMAD.MOV.U32 R235, RZ, RZ, R218 ;  /* 0x000000ffffeb7224 */ /* 0x000fe200078e00da */
[----:B------:R-:W-:Y:S01]  /*1dc10*/  LOP3.LUT R19, R175, R221, R42, 0x96, !PT ;  /* 0x000000ddaf137212 */ /* 0x000fe200078e962a */
[----:B------:R-:W-:Y:S01]  /*1dc20*/  IMAD.MOV.U32 R218, RZ, RZ, R166 ;  /* 0x000000ffffda7224 */ /* 0x000fe200078e00a6 */
[----:B------:R-:W-:Y:S01]  /*1dc30*/  PRMT R166, R68, 0x5410, R67 ;  /* 0x0000541044a67816 */ /* 0x000fe20000000043 */
[----:B------:R-:W4:Y:S04]  /*1dc40*/  LDL.LU R141, [R1+0x484] ;  /* 0x00048400018d7983 */ /* 0x000f280000300800 */
[----:B------:R-:W4:Y:S01]  /*1dc50*/  LDL.LU R136, [R1+0x480] ;  /* 0x0004800001887983 */ /* 0x000f220000300800 */
[----:B---3--:R-:W-:-:S02]  /*1dc60*/  @!P3 HFMA2.BF16_V2 R24, -RZ.H0_H0, RZ.H0_H0, -R68.H0_H0 ;  /* 0x200000ffff18b231 */ /* 0x008fc40000340944 */
[----:B--2---:R-:W-:-:S05]  /*1dc70*/  @!P0 HFMA2.BF16_V2 R21, -RZ.H0_H0, RZ.H0_H0, -R65.H0_H0 ;  /* 0x200000ffff158231 */ /* 0x004fca0000340941 */
[----:B------:R-:W-:-:S04]  /*1dc80*/  PRMT R2, R21, 0x7610, R2 ;  /* 0x0000761015027816 */ /* 0x000fc80000000002 */
[----:B------:R-:W-:Y:S01]  /*1dc90*/  @!P0 PRMT R65, R2, 0x5410, RZ ;  /* 0x0000541002418816 */ /* 0x000fe200000000ff */
[----:B------:R-:W-:Y:S01]  /*1dca0*/  FADD.FTZ R2, R15, R3 ;  /* 0x000000030f027221 */ /* 0x000fe20000010000 */
[----:B------:R-:W-:Y:S01]  /*1dcb0*/  IMAD.WIDE.U32 R14, R18, -0x2daee0ad, RZ ;  /* 0xd2511f53120e7825 */ /* 0x000fe200078e00ff */
[----:B------:R-:W-:-:S03]  /*1dcc0*/  PRMT R20, R24, 0x7610, R20 ;  /* 0x0000761018147816 */ /* 0x000fc60000000014 */
[----:B------:R-:W-:Y:S01]  /*1dcd0*/  FADD.FTZ R21, R12, R0 ;  /* 0x000000000c157221 */ /* 0x000fe20000010000 */
[----:B------:R-:W-:Y:S01]  /*1dce0*/  @!P2 HFMA2.BF16_V2 R23, -RZ.H0_H0, RZ.H0_H0, -R67.H0_H0 ;  /* 0x200000ffff17a231 */ /* 0x000fe20000340943 */
[----:B------:R-:W-:Y:S01]  /*1dcf0*/  LOP3.LUT R0, R15, R225, R222, 0x96, !PT ;  /* 0x000000e10f007212 */ /* 0x000fe200078e96de */
[----:B------:R-:W-:Y:S01]  /*1dd00*/  @!P1 HFMA2.BF16_V2 R22, -RZ.H0_H0, RZ.H0_H0, -R66.H0_H0 ;  /* 0x200000ffff169231 */ /* 0x000fe20000340942 */
[----:B------:R-:W-:Y:S01]  /*1dd10*/  @!P3 PRMT R68, R20, 0x5410, RZ ;  /* 0x000054101444b816 */ /* 0x000fe200000000ff */
[----:B------:R-:W-:Y:S01]  /*1dd20*/  FADD.FTZ R20, R13, R2 ;  /* 0x000000020d147221 */ /* 0x000fe20000010000 */
[----:B------:R-:W-:Y:S01]  /*1dd30*/  PRMT R17, R23, 0x7610, R17 ;  /* 0x0000761017117816 */ /* 0x000fe20000000011 */
[----:B------:R-:W-:Y:S01]  /*1dd40*/  IMAD.WIDE.U32 R12, R0, -0x326172a9, RZ ;  /* 0xcd9e8d57000c7825 */ /* 0x000fe200078e00ff */
[----:B------:R-:W-:Y:S02]  /*1dd50*/  PRMT R16, R22, 0x7610, R16 ;  /* 0x0000761016107816 */ /* 0x000fe40000000010 */
[----:B------:R-:W-:-:S02]  /*1dd60*/  @!P2 PRMT R67, R17, 0x5410, RZ ;  /* 0x000054101143a816 */ /* 0x000fc400000000ff */
[----:B------:R-:W-:Y:S01]  /*1dd70*/  @!P1 PRMT R66, R16, 0x5410, RZ ;  /* 0x0000541010429816 */ /* 0x000fe200000000ff */
[----:B------:R-:W-:Y:S01]  /*1dd80*/  IMAD.WIDE.U32 R16, R19, -0x2daee0ad, RZ ;  /* 0xd2511f5313107825 */ /* 0x000fe200078e00ff */
[----:B------:R-:W-:-:S04]  /*1dd90*/  LOP3.LUT R2, R13, R220, R174, 0x96, !PT ;  /* 0x000000dc0d027212 */ /* 0x000fc800078e96ae */
[----:B------:R-:W-:Y:S01]  /*1dda0*/  LOP3.LUT R0, R17, R226, R14, 0x96, !PT ;  /* 0x000000e211007212 */ /* 0x000fe200078e960e */
[----:B------:R-:W-:-:S05]  /*1ddb0*/  IMAD.WIDE.U32 R2, R2, -0x2daee0ad, RZ ;  /* 0xd2511f5302027825 */ /* 0x000fca00078e00ff */
[----:B------:R-:W-:Y:S01]  /*1ddc0*/  LOP3.LUT R3, R3, R229, R16, 0x96, !PT ;  /* 0x000000e503037212 */ /* 0x000fe200078e9610 */
[----:B------:R-:W-:-:S05]  /*1ddd0*/  IMAD.WIDE.U32 R16, R0, -0x326172a9, RZ ;  /* 0xcd9e8d5700107825 */ /* 0x000fca00078e00ff */
[----:B------:R-:W-:Y:S01]  /*1dde0*/  LOP3.LUT R0, R17, R230, R12, 0x96, !PT ;  /* 0x000000e611007212 */ /* 0x000fe200078e960c */
[----:B------:R-:W-:-:S05]  /*1ddf0*/  IMAD.WIDE.U32 R12, R3, -0x326172a9, RZ ;  /* 0xcd9e8d57030c7825 */ /* 0x000fca00078e00ff */
[----:B------:R-:W-:Y:S02]  /*1de00*/  LOP3.LUT R13, R13, R228, R16, 0x96, !PT ;  /* 0x000000e40d0d7212 */ /* 0x000fe400078e9610 */
[----:B------:R1:W-:Y:S08]  /*1de10*/  MUFU.EX2 R16, R218 ;  /* 0x000000da00107308 */ /* 0x0003f00000000800 */
[----:B------:R2:W-:Y:S01]  /*1de20*/  MUFU.EX2 R23, R216 ;  /* 0x000000d800177308 */ /* 0x0005e20000000800 */
[----:B-1----:R-:W-:-:S02]  /*1de30*/  IMAD.MOV.U32 R218, RZ, RZ, R186 ;  /* 0x000000ffffda7224 */ /* 0x002fc400078e00ba */
[----:B------:R1:W3:Y:S05]  /*1de40*/  LDL.LU.S16 R186, [R1+0xb0] ;  /* 0x0000b00001ba7983 */ /* 0x0002ea0000300600 */
[----:B------:R4:W-:Y:S01]  /*1de50*/  MUFU.EX2 R22, R184 ;  /* 0x000000b800167308 */ /* 0x0009e20000000800 */
[----:B--2---:R1:W2:Y:S04]  /*1de60*/  LDL.LU.S16 R216, [R1+0xb8] ;  /* 0x0000b80001d87983 */ /* 0x0042a80000300600 */
[----:B----4-:R1:W4:Y:S01]  /*1de70*/  LDL.LU.S16 R184, [R1+0xc0] ;  /* 0x0000c00001b87983 */ /* 0x0103220000300600 */
        /* <DEDUP_REMOVED lines=11> */
[----:B------:R-:W-:Y:S01]  /*1df30*/  SHF.R.U32.HI R0, RZ, 0x18, R0 ;  /* 0x00000018ff007819 */ /* 0x000fe20000011600 */
[----:B------:R-:W1:Y:S01]  /*1df40*/  MUFU.EX2 R24, R249 ;  /* 0x000000f900187308 */ /* 0x000e620000000800 */
[----:B------:R-:W-:Y:S02]  /*1df50*/  LOP3.LUT R12, R12, 0xff, RZ, 0xc0, !PT ;  /* 0x000000ff0c0c7812 */ /* 0x000fe400078ec0ff */
[----:B------:R-:W-:Y:S02]  /*1df60*/  ISETP.GE.U32.AND P0, PT, R199, R0, PT ;  /* 0x00000000c700720c */ /* 0x000fe40003f06070 */
[----:B------:R-:W-:-:S02]  /*1df70*/  LOP3.LUT R0, R2, 0xff, RZ, 0xc0, !PT ;  /* 0x000000ff02007812 */ /* 0x000fc400078ec0ff */
[C---:B------:R-:W-:Y:S02]  /*1df80*/  ISETP.GE.U32.AND P5, PT, R199.reuse, R12, PT ;  /* 0x0000000cc700720c */ /* 0x040fe40003fa6070 */
[----:B------:R-:W-:Y:S02]  /*1df90*/  ISETP.GE.U32.AND P2, PT, R199, R0, PT ;  /* 0x00000000c700720c */ /* 0x000fe40003f46070 */
[--C-:B------:R-:W-:Y:S02]  /*1dfa0*/  SHF.R.U32.HI R0, RZ, 0x18, R2.reuse ;  /* 0x00000018ff007819 */ /* 0x100fe40000011602 */
[----:B------:R-:W-:Y:S02]  /*1dfb0*/  SHF.R.U32.HI R12, RZ, 0x10, R2 ;  /* 0x00000010ff0c7819 */ /* 0x000fe40000011602 */
[----:B------:R-:W-:Y:S01]  /*1dfc0*/  LOP3.LUT R17, R2, 0xffff, RZ, 0xc0, !PT ;  /* 0x0000ffff02117812 */ /* 0x000fe200078ec0ff */
[----:B------:R-:W-:Y:S01]  /*1dfd0*/  IMAD.WIDE.U32 R2, R13, -0x2daee0ad, RZ ;  /* 0xd2511f530d027825 */ /* 0x000fe200078e00ff */
[----:B------:R-:W-:-:S02]  /*1dfe0*/  ISETP.GE.U32.AND P6, PT, R199, R0, PT ;  /* 0x00000000c700720c */ /* 0x000fc40003fc6070 */
[----:B------:R-:W-:Y:S02]  /*1dff0*/  LOP3.LUT R0, R12, 0xff, RZ, 0xc0, !PT ;  /* 0x000000ff0c007812 */ /* 0x000fe400078ec0ff */
[C---:B------:R-:W-:Y:S02]  /*1e000*/  LOP3.LUT R15, R2.reuse, 0xffff, RZ, 0xc0, !PT ;  /* 0x0000ffff020f7812 */ /* 0x040fe400078ec0ff */
[----:B------:R-:W-:Y:S02]  /*1e010*/  ISETP.GE.U32.AND P1, PT, R199, R0, PT ;  /* 0x00000000c700720c */ /* 0x000fe40003f26070 */
[----:B------:R-:W-:Y:S02]  /*1e020*/  LOP3.LUT R0, R3, R231, R14, 0x96, !PT ;  /* 0x000000e703007212 */ /* 0x000fe400078e960e */
[----:B------:R-:W-:Y:S02]  /*1e030*/  LOP3.LUT R12, R2, 0xff, RZ, 0xc0, !PT ;  /* 0x000000ff020c7812 */ /* 0x000fe400078ec0ff */
[----:B------:R-:W-:-:S02]  /*1e040*/  SHF.R.U32.HI R14, RZ, 0x10, R2 ;  /* 0x00000010ff0e7819 */ /* 0x000fc40000011602 */
[----:B------:R-:W-:Y:S01]  /*1e050*/  SHF.R.U32.HI R3, RZ, 0x18, R2 ;  /* 0x00000018ff037819 */ /* 0x000fe20000011602 */
[----:B-1----:R-:W-:Y:S01]  /*1e060*/  FADD.FTZ R2, R24, R20 ;  /* 0x0000001418027221 */ /* 0x002fe20000010000 */
[----:B------:R-:W-:-:S03]  /*1e070*/  PRMT R56, R46, 0x7610, R56 ;  /* 0x000076102e387816 */ /* 0x000fc60000000038 */
[C---:B------:R-:W-:Y:S01]  /*1e080*/  FADD.FTZ R13, R16.reuse, R2 ;  /* 0x00000002100d7221 */ /* 0x040fe20000010000 */
[----:B------:R-:W-:Y:S01]  /*1e090*/  FADD.FTZ R2, R23, R21 ;  /* 0x0000001517027221 */ /* 0x000fe20000010000 */
[----:B------:R-:W-:Y:S02]  /*1e0a0*/  F2FP.BF16.F32.PACK_AB R79, R16, R24 ;  /* 0x00000018104f723e */ /* 0x000fe400000010ff */
[----:B------:R-:W-:Y:S01]  /*1e0b0*/  PRMT R57, R47, 0x7632, R57 ;  /* 0x000076322f397816 */ /* 0x000fe20000000039 */
[----:B------:R-:W-:Y:S01]  /*1e0c0*/  FADD.FTZ R16, R22, R2 ;  /* 0x0000000216107221 */ /* 0x000fe20000010000 */
[----:B------:R-:W-:Y:S02]  /*1e0d0*/  SHF.R.U32.HI R2, RZ, 0x8, R17 ;  /* 0x00000008ff027819 */ /* 0x000fe40000011611 */
[----:B------:R-:W-:Y:S02]  /*1e0e0*/  PRMT R55, R46, 0x7632, R55 ;  /* 0x000076322e377816 */ /* 0x000fe40000000037 */
[----:B------:R-:W-:-:S02]  /*1e0f0*/  LOP3.LUT R2, R2, 0xffff, RZ, 0xc0, !PT ;  /* 0x0000ffff02027812 */ /* 0x000fc400078ec0ff */
[----:B------:R-:W-:Y:S02]  /*1e100*/  F2FP.BF16.F32.PACK_AB R61, R22, R23 ;  /* 0x00000017163d723e */ /* 0x000fe400000010ff */
[----:B------:R1:W2:Y:S01]  /*1e110*/  LDL.LU.S16 R23, [R1+0xc4] ;  /* 0x0000c40001177983 */ /* 0x0002a20000300600 */
[----:B---3--:R-:W-:-:S05]  /*1e120*/  @!P4 HFMA2.BF16_V2 R186, -RZ.H0_H0, RZ.H0_H0, -R56.H0_H0 ;  /* 0x200000ffffbac231 */ /* 0x008fca0000340938 */
[----:B------:R-:W-:Y:S02]  /*1e130*/  PRMT R24, R186, 0x7610, R24 ;  /* 0x00007610ba187816 */ /* 0x000fe40000000018 */
[----:B------:R-:W-:Y:S02]  /*1e140*/  PRMT R186, R56, 0x5410, R55 ;  /* 0x0000541038ba7816 */ /* 0x000fe40000000037 */
[----:B------:R-:W-:Y:S02]  /*1e150*/  @!P4 PRMT R56, R24, 0x5410, RZ ;  /* 0x000054101838c816 */ /* 0x000fe400000000ff */
[----:B------:R-:W-:Y:S01]  /*1e160*/  ISETP.GE.U32.AND P4, PT, R199, R2, PT ;  /* 0x00000002c700720c */ /* 0x000fe20003f86070 */
[----:B----4-:R-:W-:-:S05]  /*1e170*/  @!P0 HFMA2.BF16_V2 R184, -RZ.H0_H0, RZ.H0_H0, -R57.H0_H0 ;  /* 0x200000ffffb88231 */ /* 0x010fca0000340939 */
[----:B------:R-:W-:Y:S02]  /*1e180*/  PRMT R2, R184, 0x7610, R2 ;  /* 0x00007610b8027816 */ /* 0x000fe40000000002 */
[----:B------:R1:W3:Y:S01]  /*1e190*/  LDL.LU.S16 R184, [R1+0xc8] ;  /* 0x0000c80001b87983 */ /* 0x0002e20000300600 */
[----:B--2---:R-:W-:-:S05]  /*1e1a0*/  @!P3 HFMA2.BF16_V2 R216, -RZ.H0_H0, RZ.H0_H0, -R55.H0_H0 ;  /* 0x200000ffffd8b231 */ /* 0x004fca0000340937 */
[----:B------:R-:W-:Y:S01]  /*1e1b0*/  PRMT R17, R216, 0x7610, R17 ;  /* 0x00007610d8117816 */ /* 0x000fe20000000011 */
[----:B------:R-:W-:Y:S02]  /*1e1c0*/  IMAD.MOV.U32 R216, RZ, RZ, R187 ;  /* 0x000000ffffd87224 */ /* 0x000fe400078e00bb */
[----:B------:R1:W2:Y:S01]  /*1e1d0*/  LDL.LU.S16 R187, [R1+0xd0] ;  /* 0x0000d00001bb7983 */ /* 0x0002a20000300600 */
[----:B------:R-:W-:Y:S02]  /*1e1e0*/  PRMT R52, R39, 0x7610, R52 ;  /* 0x0000761027347816 */ /* 0x000fe40000000034 */
[----:B------:R-:W-:Y:S01]  /*1e1f0*/  PRMT R58, R47, 0x7610, R58 ;  /* 0x000076102f3a7816 */ /* 0x000fe2000000003a */
[----:B------:R1:W4:Y:S01]  /*1e200*/  LDL.LU.S16 R24, [R1+0xd8] ;  /* 0x0000d80001187983 */ /* 0x0003220000300600 */
[----:B------:R-:W-:Y:S02]  /*1e210*/  @!P3 PRMT R55, R17, 0x5410, RZ ;  /* 0x000054101137b816 */ /* 0x000fe400000000ff */
[----:B------:R1:W2:Y:S01]  /*1e220*/  MUFU.EX2 R17, R185 ;  /* 0x000000b900117308 */ /* 0x0002a20000000800 */
[----:B------:R-:W-:-:S02]  /*1e230*/  PRMT R51, R39, 0x7632, R51 ;  /* 0x0000763227337816 */ /* 0x000fc40000000033 */
[----:B-1----:R-:W-:Y:S02]  /*1e240*/  PRMT R185, R58, 0x5410, R57 ;  /* 0x000054103ab97816 */ /* 0x002fe40000000039 */
[----:B------:R-:W-:Y:S02]  /*1e250*/  @!P0 PRMT R57, R2, 0x5410, RZ ;  /* 0x0000541002398816 */ /* 0x000fe400000000ff */
[----:B------:R-:W-:Y:S01]  /*1e260*/  ISETP.GE.U32.AND P0, PT, R199, R3, PT ;  /* 0x00000003c700720c */ /* 0x000fe20003f06070 */
[----:B------:R-:W-:-:S05]  /*1e270*/  @!P5 HFMA2.BF16_V2 R23, -RZ.H0_H0, RZ.H0_H0, -R58.H0_H0 ;  /* 0x200000ffff17d231 */ /* 0x000fca000034093a */
[----:B------:R-:W-:Y:S02]  /*1e280*/  PRMT R3, R23, 0x7610, R3 ;  /* 0x0000761017037816 */ /* 0x000fe40000000003 */
[----:B------:R1:W4:Y:S01]  /*1e290*/  LDL.LU.S16 R23, [R1+0xe4] ;  /* 0x0000e40001177983 */ /* 0x0003220000300600 */
[----:B---3--:R-:W-:-:S05]  /*1e2a0*/  @!P2 HFMA2.BF16_V2 R184, -RZ.H0_H0, RZ.H0_H0, -R52.H0_H0 ;  /* 0x200000ffffb8a231 */ /* 0x008fca0000340934 */
[----:B------:R-:W-:Y:S02]  /*1e2b0*/  PRMT R22, R184, 0x7610, R22 ;  /* 0x00007610b8167816 */ /* 0x000fe40000000016 */
[----:B------:R-:W-:Y:S02]  /*1e2c0*/  PRMT R184, R52, 0x5410, R51 ;  /* 0x0000541034b87816 */ /* 0x000fe40000000033 */
[----:B------:R-:W-:Y:S02]  /*1e2d0*/  @!P2 PRMT R52, R22, 0x5410, RZ ;  /* 0x000054101634a816 */ /* 0x000fe400000000ff */
[----:B------:R1:W3:Y:S01]  /*1e2e0*/  LDL.LU.S16 R22, [R1+0x100] ;  /* 0x0001000001167983 */ /* 0x0002e20000300600 */
[----:B--2---:R-:W-:-:S05]  /*1e2f0*/  @!P4 HFMA2.BF16_V2 R187, -RZ.H0_H0, RZ.H0_H0, -R51.H0_H0 ;  /* 0x200000ffffbbc231 */ /* 0x004fca0000340933 */
[----:B------:R-:W-:-:S04]  /*1e300*/  PRMT R21, R187, 0x7610, R21 ;  /* 0x00007610bb157816 */ /* 0x000fc80000000015 */
[----:B------:R-:W-:Y:S02]  /*1e310*/  @!P4 PRMT R51, R21, 0x5410, RZ ;  /* 0x000054101533c816 */ /* 0x000fe400000000ff */
[----:B------:R1:W2:Y:S01]  /*1e320*/  LDL.LU.S16 R21, [R1+0x104] ;  /* 0x0001040001157983 */ /* 0x0002a20000300600 */
[----:B------:R-:W-:Y:S02]  /*1e330*/  ISETP.GE.U32.AND P3, PT, R199, R12, PT ;  /* 0x0000000cc700720c */ /* 0x000fe40003f66070 */
[----:B------:R-:W1:Y:S01]  /*1e340*/  MUFU.EX2 R12, R235 ;  /* 0x000000eb000c7308 */ /* 0x000e620000000800 */
[----:B------:R-:W-:-:S04]  /*1e350*/  SHF.R.U32.HI R2, RZ, 0x10, R0 ;  /* 0x00000010ff027819 */ /* 0x000fc80000011600 */
[----:B------:R-:W-:Y:S02]  /*1e360*/  LOP3.LUT R2, R2, 0xff, RZ, 0xc0, !PT ;  /* 0x000000ff02027812 */ /* 0x000fe400078ec0ff */
[----:B------:R-:W-:Y:S02]  /*1e370*/  @!P5 PRMT R58, R3, 0x5410, RZ ;  /* 0x00005410033ad816 */ /* 0x000fe400000000ff */
[----:B------:R-:W-:Y:S01]  /*1e380*/  ISETP.GE.U32.AND P5, PT, R199, R2, PT ;  /* 0x00000002c700720c */ /* 0x000fe20003fa6070 */
[----:B------:R-:W-:Y:S01]  /*1e390*/  FADD.FTZ R2, R17, R13 ;  /* 0x0000000d11027221 */ /* 0x000fe20000010000 */
[----:B------:R-:W-:-:S03]  /*1e3a0*/  PRMT R54, R40, 0x7610, R54 ;  /* 0x0000761028367816 */ /* 0x000fc60000000036 */
[----:B-1----:R-:W-:Y:S01]  /*1e3b0*/  FADD.FTZ R3, R12, R2 ;  /* 0x000000020c037221 */ /* 0x002fe20000010000 */
[----:B------:R-:W-:-:S04]  /*1e3c0*/  LOP3.LUT R2, R0, 0xff, RZ, 0xc0, !PT ;  /* 0x000000ff00027812 */ /* 0x000fc800078ec0ff */
[----:B------:R-:W-:Y:S01]  /*1e3d0*/  ISETP.GE.U32.AND P2, PT, R199, R2, PT ;  /* 0x00000002c700720c */ /* 0x000fe20003f46070 */
[----:B----4-:R-:W-:Y:S01]  /*1e3e0*/  @!P1 HFMA2.BF16_V2 R24, -RZ.H0_H0, RZ.H0_H0, -R54.H0_H0 ;  /* 0x200000ffff189231 */ /* 0x010fe20000340936 */
[----:B------:R-:W-:Y:S02]  /*1e3f0*/  SHF.R.U32.HI R2, RZ, 0x18, R0 ;  /* 0x00000018ff027819 */ /* 0x000fe40000011600 */
[----:B------:R-:W-:Y:S02]  /*1e400*/  PRMT R53, R40, 0x7632, R53 ;  /* 0x0000763228357816 */ /* 0x000fe40000000035 */
[----:B------:R-:W-:Y:S02]  /*1e410*/  F2FP.BF16.F32.PACK_AB R60, R12, R17 ;  /* 0x000000110c3c723e */ /* 0x000fe400000010ff */
[----:B------:R-:W-:Y:S02]  /*1e420*/  PRMT R48, R37, 0x7610, R48 ;  /* 0x0000761025307816 */ /* 0x000fe40000000030 */
[----:B------:R-:W-:-:S02]  /*1e430*/  PRMT R12, R24, 0x7610, R12 ;  /* 0x00007610180c7816 */ /* 0x000fc4000000000c */
[C---:B------:R-:W-:Y:S01]  /*1e440*/  ISETP.GE.U32.AND P4, PT, R199.reuse, R2, PT ;  /* 0x00000002c700720c */ /* 0x040fe20003f86070 */
[----:B------:R-:W-:Y:S01]  /*1e450*/  IMAD.MOV.U32 R187, RZ, RZ, R183 ;  /* 0x000000ffffbb7224 */ /* 0x000fe200078e00b7 */
[----:B------:R-:W-:Y:S02]  /*1e460*/  LOP3.LUT R2, R14, 0xff, RZ, 0xc0, !PT ;  /* 0x000000ff0e027812 */ /* 0x000fe400078ec0ff */
[----:B------:R-:W-:Y:S02]  /*1e470*/  PRMT R183, R54, 0x5410, R53 ;  /* 0x0000541036b77816 */ /* 0x000fe40000000035 */
[----:B------:R-:W-:Y:S02]  /*1e480*/  @!P1 PRMT R54, R12, 0x5410, RZ ;  /* 0x000054100c369816 */ /* 0x000fe400000000ff */
[----:B------:R-:W-:Y:S02]  /*1e490*/  ISETP.GE.U32.AND P1, PT, R199, R2, PT ;  /* 0x00000002c700720c */ /* 0x000fe40003f26070 */
[----:B------:R-:W-:-:S02]  /*1e4a0*/  LOP3.LUT R0, R0, 0xffff, RZ, 0xc0, !PT ;  /* 0x0000ffff00007812 */ /* 0x000fc400078ec0ff */
[----:B------:R-:W-:Y:S02]  /*1e4b0*/  PRMT R47, R37, 0x7632, R47 ;  /* 0x00007632252f7816 */ /* 0x000fe4000000002f */
[----:B------:R-:W-:-:S04]  /*1e4c0*/  SHF.R.U32.HI R0, RZ, 0x8, R0 ;  /* 0x00000008ff007819 */ /* 0x000fc80000011600 */
[----:B------:R-:W-:Y:S01]  /*1e4d0*/  LOP3.LUT R0, R0, 0xffff, RZ, 0xc0, !PT ;  /* 0x0000ffff00007812 */ /* 0x000fe200078ec0ff */
[----:B------:R-:W-:-:S05]  /*1e4e0*/  @!P6 HFMA2.BF16_V2 R23, -RZ.H0_H0, RZ.H0_H0, -R53.H0_H0 ;  /* 0x200000ffff17e231 */ /* 0x000fca0000340935 */
[----:B------:R-:W-:-:S04]  /*1e4f0*/  PRMT R2, R23, 0x7610, R2 ;  /* 0x0000761017027816 */ /* 0x000fc80000000002 */
[----:B------:R-:W-:Y:S02]  /*1e500*/  @!P6 PRMT R53, R2, 0x5410, RZ ;  /* 0x000054100235e816 */ /* 0x000fe400000000ff */
[----:B------:R1:W-:Y:S01]  /*1e510*/  MUFU.EX2 R2, R216 ;  /* 0x000000d800027308 */ /* 0x0003e20000000800 */
[----:B------:R-:W-:Y:S01]  /*1e520*/  ISETP.GE.U32.AND P6, PT, R199, R0, PT ;  /* 0x00000000c700720c */ /* 0x000fe20003fc6070 */
[----:B------:R-:W-:Y:S01]  /*1e530*/  IMAD.MOV.U32 R235, RZ, RZ, R202 ;  /* 0x000000ffffeb7224 */ /* 0x000fe200078e00ca */
[----:B------:R-:W-:-:S05]  /*1e540*/  SHF.R.U32.HI R0, RZ, 0x8, R15 ;  /* 0x00000008ff007819 */ /* 0x000fca000001160f */
[----:B------:R4:W-:Y:S01]  /*1e550*/  MUFU.EX2 R14, R137 ;  /* 0x00000089000e7308 */ /* 0x0009e20000000800 */
[----:B-1----:R-:W-:Y:S02]  /*1e560*/  PRMT R216, R48, 0x5410, R47 ;  /* 0x0000541030d87816 */ /* 0x002fe4000000002f */
[----:B------:R-:W-:Y:S01]  /*1e570*/  LOP3.LUT R0, R0, 0xffff, RZ, 0xc0, !PT ;  /* 0x0000ffff00007812 */ /* 0x000fe200078ec0ff */
[----:B---3--:R-:W-:-:S05]  /*1e580*/  @!P2 HFMA2.BF16_V2 R22, -RZ.H0_H0, RZ.H0_H0, -R48.H0_H0 ;  /* 0x200000ffff16a231 */ /* 0x008fca0000340930 */
[----:B------:R-:W-:-:S04]  /*1e590*/  PRMT R13, R22, 0x7610, R13 ;  /* 0x00007610160d7816 */ /* 0x000fc8000000000d */
[----:B------:R-:W-:Y:S02]  /*1e5a0*/  @!P2 PRMT R48, R13, 0x5410, RZ ;  /* 0x000054100d30a816 */ /* 0x000fe400000000ff */
[----:B------:R1:W3:Y:S04]  /*1e5b0*/  LDL.LU.S16 R13, [R1+0x108] ;  /* 0x00010800010d7983 */ /* 0x0002e80000300600 */
[----:B----4-:R-:W4:Y:S04]  /*1e5c0*/  LDL.LU R137, [R1+0x47c] ;  /* 0x00047c0001897983 */ /* 0x010f280000300800 */
[----:B------:R1:W4:Y:S01]  /*1e5d0*/  LDL.LU.S16 R202, [R1+0x118] ;  /* 0x0001180001ca7983 */ /* 0x0003220000300600 */
[----:B--2---:R-:W-:Y:S01]  /*1e5e0*/  @!P6 HFMA2.BF16_V2 R21, -RZ.H0_H0, RZ.H0_H0, -R47.H0_H0 ;  /* 0x200000ffff15e231 */ /* 0x004fe2000034092f */
[----:B------:R-:W-:-:S02]  /*1e5f0*/  ISETP.GE.U32.AND P2, PT, R199, R0, PT ;  /* 0x00000000c700720c */ /* 0x000fc40003f46070 */
[----:B------:R1:W2:Y:S02]  /*1e600*/  LDL.LU.S16 R24, [R1+0x11c] ;  /* 0x00011c0001187983 */ /* 0x0002a40000300600 */
[----:B------:R-:W-:Y:S02]  /*1e610*/  PRMT R0, R21, 0x7610, R0 ;  /* 0x0000761015007816 */ /* 0x000fe40000000000 */
[----:B------:R1:W2:Y:S04]  /*1e620*/  LDL.LU.S16 R23, [R1+0x128] ;  /* 0x0001280001177983 */ /* 0x0002a80000300600 */
[----:B------:R1:W2:Y:S04]  /*1e630*/  LDL.LU.S16 R22, [R1+0x130] ;  /* 0x0001300001167983 */ /* 0x0002a80000300600 */
[----:B------:R1:W2:Y:S01]  /*1e640*/  LDL.LU.S16 R21, [R1+0x12c] ;  /* 0x00012c0001157983 */ /* 0x0002a20000300600 */
[----:B------:R-:W1:Y:S01]  /*1e650*/  MUFU.EX2 R12, R218 ;  /* 0x000000da000c7308 */ /* 0x000e620000000800 */
[----:B------:R-:W-:-:S02]  /*1e660*/  PRMT R50, R38, 0x7610, R50 ;  /* 0x0000761026327816 */ /* 0x000fc40000000032 */
[----:B------:R-:W-:Y:S02]  /*1e670*/  PRMT R49, R38, 0x7632, R49 ;  /* 0x0000763226317816 */ /* 0x000fe40000000031 */
[----:B------:R-:W-:Y:S02]  /*1e680*/  @!P6 PRMT R47, R0, 0x5410, RZ ;  /* 0x00005410002fe816 */ /* 0x000fe400000000ff */
[----:B------:R-:W-:Y:S02]  /*1e690*/  LOP3.LUT R18, R45, R224, R236, 0x96, !PT ;  /* 0x000000e02d127212 */ /* 0x000fe400078e96ec */
[----:B------:R-:W-:Y:S01]  /*1e6a0*/  PRMT R45, R25, 0x7632, R45 ;  /* 0x00007632192d7816 */ /* 0x000fe2000000002d */
[----:B-1----:R-:W-:Y:S01]  /*1e6b0*/  FADD.FTZ R0, R12, R16 ;  /* 0x000000100c007221 */ /* 0x002fe20000010000 */
[----:B------:R-:W-:Y:S01]  /*1e6c0*/  F2FP.BF16.F32.PACK_AB R73, R2, R12 ;  /* 0x0000000c0249723e */ /* 0x000fe200000010ff */
[----:B------:R-:W-:Y:S01]  /*1e6d0*/  IMAD.MOV.U32 R218, RZ, RZ, R187 ;  /* 0x000000ffffda7224 */ /* 0x000fe200078e00bb */
[----:B------:R-:W-:Y:S01]  /*1e6e0*/  MUFU.EX2 R12, R5 ;  /* 0x00000005000c7308 */ /* 0x000fe20000000800 */
[----:B------:R-:W-:-:S02]  /*1e6f0*/  IMAD.MOV.U32 R187, RZ, RZ, R238 ;  /* 0x000000ffffbb7224 */ /* 0x000fc400078e00ee */
[----:B------:R-:W-:Y:S02]  /*1e700*/  IMAD.MOV.U32 R238, RZ, RZ, R74 ;  /* 0x000000ffffee7224 */ /* 0x000fe400078e004a */
[----:B------:R-:W-:-:S03]  /*1e710*/  FADD.FTZ R74, R2, R0 ;  /* 0x00000000024a7221 */ /* 0x000fc60000010000 */
[----:B------:R-:W1:Y:S01]  /*1e720*/  MUFU.EX2 R2, R10 ;  /* 0x0000000a00027308 */ /* 0x000e620000000800 */
[----:B------:R-:W-:Y:S02]  /*1e730*/  PRMT R43, R27, 0x7632, R43 ;  /* 0x000076321b2b7816 */ /* 0x000fe4000000002b */
[----:B------:R-:W-:Y:S01]  /*1e740*/  PRMT R46, R25, 0x7610, R46 ;  /* 0x00007610192e7816 */ /* 0x000fe2000000002e */
[----:B------:R-:W-:Y:S02]  /*1e750*/  IMAD.MOV.U32 R249, RZ, RZ, R235 ;  /* 0x000000fffff97224 */ /* 0x000fe400078e00eb */
[----:B------:R-:W-:Y:S01]  /*1e760*/  IMAD.MOV.U32 R235, RZ, RZ, R187 ;  /* 0x000000ffffeb7224 */ /* 0x000fe200078e00bb */
[----:B------:R-:W-:Y:S02]  /*1e770*/  PRMT R187, R46, 0x5410, R45 ;  /* 0x000054102ebb7816 */ /* 0x000fe4000000002d */
[--C-:B------:R-:W-:Y:S02]  /*1e780*/  LOP3.LUT R19, R175, R221, R44.reuse, 0x96, !PT ;  /* 0x000000ddaf137212 */ /* 0x100fe400078e962c */
[----:B------:R-:W-:-:S02]  /*1e790*/  PRMT R44, R27, 0x7610, R44 ;  /* 0x000076101b2c7816 */ /* 0x000fc4000000002c */
[----:B-1----:R-:W-:Y:S02]  /*1e7a0*/  F2FP.BF16.F32.PACK_AB R180, R2, R12 ;  /* 0x0000000c02b4723e */ /* 0x002fe400000010ff */
[C---:B------:R-:W-:Y:S02]  /*1e7b0*/  PRMT R40, R33.reuse, 0x7610, R40 ;  /* 0x0000761021287816 */ /* 0x040fe40000000028 */
[----:B------:R-:W-:Y:S01]  /*1e7c0*/  PRMT R39, R33, 0x7632, R39 ;  /* 0x0000763221277816 */ /* 0x000fe20000000027 */
[----:B------:R-:W-:Y:S01]  /*1e7d0*/  FMUL.FTZ R246, R148, R164 ;  /* 0x000000a494f67220 */ /* 0x000fe20000410000 */
[----:B------:R-:W-:Y:S02]  /*1e7e0*/  IMAD.MOV.U32 R252, RZ, RZ, R169 ;  /* 0x000000fffffc7224 */ /* 0x000fe400078e00a9 */
[----:B---3--:R-:W-:-:S05]  /*1e7f0*/  @!P5 HFMA2.BF16_V2 R13, -RZ.H0_H0, RZ.H0_H0, -R50.H0_H0 ;  /* 0x200000ffff0dd231 */ /* 0x008fca0000340932 */
[----:B------:R-:W-:Y:S02]  /*1e800*/  PRMT R201, R13, 0x7610, R201 ;  /* 0x000076100dc97816 */ /* 0x000fe400000000c9 */
[----:B------:R-:W1:Y:S01]  /*1e810*/  MUFU.EX2 R13, R4 ;  /* 0x00000004000d7308 */ /* 0x000e620000000800 */
[----:B----4-:R-:W-:-:S05]  /*1e820*/  @!P4 HFMA2.BF16_V2 R202, -RZ.H0_H0, RZ.H0_H0, -R49.H0_H0 ;  /* 0x200000ffffcac231 */ /* 0x010fca0000340931 */
[----:B------:R-:W-:Y:S02]  /*1e830*/  PRMT R0, R202, 0x7610, R0 ;  /* 0x00007610ca007816 */ /* 0x000fe40000000000 */
[----:B------:R-:W-:Y:S02]  /*1e840*/  PRMT R202, R50, 0x5410, R49 ;  /* 0x0000541032ca7816 */ /* 0x000fe40000000031 */
[----:B------:R-:W-:Y:S01]  /*1e850*/  @!P4 PRMT R49, R0, 0x5410, RZ ;  /* 0x000054100031c816 */ /* 0x000fe200000000ff */
[----:B------:R-:W-:Y:S01]  /*1e860*/  FADD.FTZ R0, R14, R3 ;  /* 0x000000030e007221 */ /* 0x000fe20000010000 */
[----:B--2---:R-:W-:-:S03]  /*1e870*/  @!P0 HFMA2.BF16_V2 R21, -RZ.H0_H0, RZ.H0_H0, -R45.H0_H0 ;  /* 0x200000ffff158231 */ /* 0x004fc6000034092d */
[----:B-1----:R-:W-:Y:S01]  /*1e880*/  FADD.FTZ R0, R13, R0 ;  /* 0x000000000d007221 */ /* 0x002fe20000010000 */
[----:B------:R-:W-:Y:S01]  /*1e890*/  @!P2 HFMA2.BF16_V2 R23, -RZ.H0_H0, RZ.H0_H0, -R43.H0_H0 ;  /* 0x200000ffff17a231 */ /* 0x000fe2000034092b */
[----:B------:R-:W2:Y:S01]  /*1e8a0*/  LDL.LU R4, [R1+0x478] ;  /* 0x0004780001047983 */ /* 0x000ea20000300800 */
[----:B------:R-:W-:Y:S01]  /*1e8b0*/  @!P1 HFMA2.BF16_V2 R22, -RZ.H0_H0, RZ.H0_H0, -R46.H0_H0 ;  /* 0x200000ffff169231 */ /* 0x000fe2000034092e */
[----:B------:R-:W-:Y:S01]  /*1e8c0*/  PRMT R15, R21, 0x7610, R15 ;  /* 0x00007610150f7816 */ /* 0x000fe2000000000f */
[----:B------:R-:W-:Y:S01]  /*1e8d0*/  FADD.FTZ R0, R12, R0 ;  /* 0x000000000c007221 */ /* 0x000fe20000010000 */
[----:B------:R-:W-:Y:S01]  /*1e8e0*/  F2FP.BF16.F32.PACK_AB R26, R13, R14 ;  /* 0x0000000e0d1a723e */ /* 0x000fe200000010ff */
[----:B------:R-:W2:Y:S01]  /*1e8f0*/  LDL.LU R5, [R1+0x474] ;  /* 0x0004740001057983 */ /* 0x000ea20000300800 */
[----:B------:R-:W-:Y:S01]  /*1e900*/  @!P0 PRMT R45, R15, 0x5410, RZ ;  /* 0x000054100f2d8816 */ /* 0x000fe200000000ff */
[----:B------:R-:W-:Y:S01]  /*1e910*/  FADD.FTZ R0, R2, R0 ;  /* 0x0000000002007221 */ /* 0x000fe20000010000 */
[----:B------:R-:W-:Y:S01]  /*1e920*/  IMAD.WIDE.U32 R14, R18, -0x2daee0ad, RZ ;  /* 0xd2511f53120e7825 */ /* 0x000fe200078e00ff */
[----:B------:R-:W-:Y:S01]  /*1e930*/  PRMT R17, R23, 0x7610, R17 ;  /* 0x0000761017117816 */ /* 0x000fe20000000011 */
[----:B------:R-:W3:Y:S01]  /*1e940*/  LDL.LU R10, [R1+0x470] ;  /* 0x00047000010a7983 */ /* 0x000ee20000300800 */
[----:B------:R-:W-:-:S02]  /*1e950*/  PRMT R16, R22, 0x7610, R16 ;  /* 0x0000761016107816 */ /* 0x000fc40000000010 */
[----:B------:R-:W-:Y:S01]  /*1e960*/  @!P5 PRMT R50, R201, 0x5410, RZ ;  /* 0x00005410c932d816 */ /* 0x000fe200000000ff */
[----:B------:R1:W-:Y:S01]  /*1e970*/  STL [R1+0x104], R0 ;  /* 0x0001040001007387 */ /* 0x0003e20000100800 */
[----:B------:R-:W-:Y:S02]  /*1e980*/  PRMT R201, R44, 0x5410, R43 ;  /* 0x000054102cc97816 */ /* 0x000fe4000000002b */
[----:B------:R-:W-:Y:S02]  /*1e990*/  @!P2 PRMT R43, R17, 0x5410, RZ ;  /* 0x00005410112ba816 */ /* 0x000fe400000000ff */
[----:B------:R-:W-:Y:S01]  /*1e9a0*/  @!P1 PRMT R46, R16, 0x5410, RZ ;  /* 0x00005410102e9816 */ /* 0x000fe200000000ff */
[----:B------:R-:W-:-:S04]  /*1e9b0*/  IMAD.WIDE.U32 R16, R19, -0x2daee0ad, RZ ;  /* 0xd2511f5313107825 */ /* 0x000fc800078e00ff */
[----:B------:R-:W-:Y:S01]  /*1e9c0*/  @!P3 HFMA2.BF16_V2 R24, -RZ.H0_H0, RZ.H0_H0, -R44.H0_H0 ;  /* 0x200000ffff18b231 */ /* 0x000fe2000034092c */
[----:B-1----:R-:W-:-:S05]  /*1e9d0*/  LOP3.LUT R0, R15, R225, R222, 0x96, !PT ;  /* 0x000000e10f007212 */ /* 0x002fca00078e96de */
[----:B------:R-:W-:Y:S01]  /*1e9e0*/  IMAD.WIDE.U32 R12, R0, -0x326172a9, RZ ;  /* 0xcd9e8d57000c7825 */ /* 0x000fe200078e00ff */
[----:B------:R-:W-:-:S05]  /*1e9f0*/  LOP3.LUT R0, R17, R226, R14, 0x96, !PT ;  /* 0x000000e211007212 */ /* 0x000fca00078e960e */
[----:B------:R-:W-:Y:S01]  /*1ea00*/  IMAD.WIDE.U32 R14, R0, -0x326172a9, RZ ;  /* 0xcd9e8d57000e7825 */ /* 0x000fe200078e00ff */
[----:B------:R-:W-:Y:S02]  /*1ea10*/  LOP3.LUT R2, R13, R220, R174, 0x96, !PT ;  /* 0x000000dc0d027212 */ /* 0x000fe400078e96ae */
[----:B------:R-:W-:Y:S02]  /*1ea20*/  PRMT R20, R24, 0x7610, R20 ;  /* 0x0000761018147816 */ /* 0x000fe40000000014 */
[----:B------:R-:W-:Y:S01]  /*1ea30*/  LOP3.LUT R0, R15, R230, R12, 0x96, !PT ;  /* 0x000000e60f007212 */ /* 0x000fe200078e960c */
[----:B------:R-:W-:Y:S01]  /*1ea40*/  IMAD.WIDE.U32 R2, R2, -0x2daee0ad, RZ ;  /* 0xd2511f5302027825 */ /* 0x000fe200078e00ff */
[----:B------:R-:W-:-:S03]  /*1ea50*/  @!P3 PRMT R44, R20, 0x5410, RZ ;  /* 0x00005410142cb816 */ /* 0x000fc600000000ff */
[----:B------:R-:W-:Y:S01]  /*1ea60*/  IMAD.WIDE.U32 R20, R0, -0x2daee0ad, RZ ;  /* 0xd2511f5300147825 */ /* 0x000fe200078e00ff */
[----:B------:R-:W-:-:S04]  /*1ea70*/  LOP3.LUT R3, R3, R229, R16, 0x96, !PT ;  /* 0x000000e503037212 */ /* 0x000fc800078e9610 */
[----:B------:R-:W-:Y:S01]  /*1ea80*/  LOP3.LUT R2, R21, R227, R2, 0x96, !PT ;  /* 0x000000e315027212 */ /* 0x000fe200078e9602 */
[----:B------:R-:W-:-:S04]  /*1ea90*/  IMAD.WIDE.U32 R12, R3, -0x326172a9, RZ ;  /* 0xcd9e8d57030c7825 */ /* 0x000fc800078e00ff */
[----:B------:R-:W-:-:S05]  /*1eaa0*/  IMAD.WIDE.U32 R2, R2, -0x326172a9, RZ ;  /* 0xcd9e8d5702027825 */ /* 0x000fca00078e00ff */
[----:B------:R-:W-:Y:S02]  /*1eab0*/  LOP3.LUT R0, R3, R233, R12, 0x96, !PT ;  /* 0x000000e903007212 */ /* 0x000fe400078e960c */
[----:B------:R-:W-:Y:S02]  /*1eac0*/  LOP3.LUT R18, R13, R228, R14, 0x96, !PT ;  /* 0x000000e40d127212 */ /* 0x000fe400078e960e */
[----:B------:R-:W-:Y:S02]  /*1ead0*/  LOP3.LUT R12, R0, 0xff, RZ, 0xc0, !PT ;  /* 0x000000ff000c7812 */ /* 0x000fe400078ec0ff */
[----:B------:R-:W-:Y:S02]  /*1eae0*/  LOP3.LUT R14, R91, R224, R236, 0x96, !PT ;  /* 0x000000e05b0e7212 */ /* 0x000fe400078e96ec */
[----:B------:R-:W-:Y:S02]  /*1eaf0*/  LOP3.LUT R13, R175, R221, R90, 0x96, !PT ;  /* 0x000000ddaf0d7212 */ /* 0x000fe400078e965a */
[----:B------:R-:W-:-:S02]  /*1eb00*/  ISETP.GE.U32.AND P4, PT, R199, R12, PT ;  /* 0x0000000cc700720c */ /* 0x000fc40003f86070 */
[----:B------:R-:W-:Y:S01]  /*1eb10*/  LOP3.LUT R12, R0, 0xffff, RZ, 0xc0, !PT ;  /* 0x0000ffff000c7812 */ /* 0x000fe200078ec0ff */
[----:B------:R-:W-:-:S03]  /*1eb20*/  IMAD.WIDE.U32 R14, R14, -0x2daee0ad, RZ ;  /* 0xd2511f530e0e7825 */ /* 0x000fc600078e00ff */
[----:B------:R-:W-:Y:S01]  /*1eb30*/  SHF.R.U32.HI R12, RZ, 0x8, R12 ;  /* 0x00000008ff0c7819 */ /* 0x000fe2000001160c */
[----:B------:R-:W-:Y:S01]  /*1eb40*/  IMAD.WIDE.U32 R24, R13, -0x2daee0ad, RZ ;  /* 0xd2511f530d187825 */ /* 0x000fe200078e00ff */
[----:B------:R-:W-:Y:S02]  /*1eb50*/  LOP3.LUT R13, R15, R225, R222, 0x96, !PT ;  /* 0x000000e10f0d7212 */ /* 0x000fe400078e96de */
[----:B------:R-:W-:Y:S02]  /*1eb60*/  LOP3.LUT R12, R12, 0xffff, RZ, 0xc0, !PT ;  /* 0x0000ffff0c0c7812 */ /* 0x000fe400078ec0ff */
[----:B------:R-:W-:Y:S02]  /*1eb70*/  LOP3.LUT R14, R25, R226, R14, 0x96, !PT ;  /* 0x000000e2190e7212 */ /* 0x000fe400078e960e */
[----:B------:R-:W-:Y:S01]  /*1eb80*/  ISETP.GE.U32.AND P2, PT, R199, R12, PT ;  /* 0x0000000cc700720c */ /* 0x000fe20003f46070 */
[----:B------:R-:W-:-:S04]  /*1eb90*/  IMAD.WIDE.U32 R12, R13, -0x326172a9, RZ ;  /* 0xcd9e8d570d0c7825 */ /* 0x000fc800078e00ff */
[----:B------:R-:W-:-:S05]  /*1eba0*/  IMAD.WIDE.U32 R16, R14, -0x326172a9, RZ ;  /* 0xcd9e8d570e107825 */ /* 0x000fca00078e00ff */
[----:B------:R-:W-:Y:S02]  /*1ebb0*/  LOP3.LUT R14, R17, R230, R12, 0x96, !PT ;  /* 0x000000e6110e7212 */ /* 0x000fe400078e960c */
[----:B------:R-:W-:Y:S02]  /*1ebc0*/  SHF.R.U32.HI R12, RZ, 0x10, R0 ;  /* 0x00000010ff0c7819 */ /* 0x000fe40000011600 */
[----:B------:R-:W-:Y:S02]  /*1ebd0*/  LOP3.LUT R13, R13, R220, R174, 0x96, !PT ;  /* 0x000000dc0d0d7212 */ /* 0x000fe400078e96ae */
[----:B------:R-:W-:Y:S01]  /*1ebe0*/  LOP3.LUT R12, R12, 0xff, RZ, 0xc0, !PT ;  /* 0x000000ff0c0c7812 */ /* 0x000fe200078ec0ff */
[----:B------:R-:W-:Y:S01]  /*1ebf0*/  IMAD.WIDE.U32 R22, R14, -0x2daee0ad, RZ ;  /* 0xd2511f530e167825 */ /* 0x000fe200078e00ff */
[----:B------:R-:W-:Y:S02]  /*1ec00*/  SHF.R.U32.HI R0, RZ, 0x18, R0 ;  /* 0x00000018ff007819 */ /* 0x000fe40000011600 */
[----:B------:R-:W-:Y:S01]  /*1ec10*/  ISETP.GE.U32.AND P3, PT, R199, R12, PT ;  /* 0x0000000cc700720c */ /* 0x000fe20003f66070 */
[----:B------:R-:W-:Y:S01]  /*1ec20*/  IMAD.WIDE.U32 R12, R13, -0x2daee0ad, RZ ;  /* 0xd2511f530d0c7825 */ /* 0x000fe200078e00ff */
[----:B------:R-:W-:-:S02]  /*1ec30*/  ISETP.GE.U32.AND P1, PT, R199, R0, PT ;  /* 0x00000000c700720c */ /* 0x000fc40003f26070 */
[----:B------:R-:W-:Y:S02]  /*1ec40*/  LOP3.LUT R0, R23, R227, R12, 0x96, !PT ;  /* 0x000000e317007212 */ /* 0x000fe400078e960c */
[C---:B------:R-:W-:Y:S02]  /*1ec50*/  LOP3.LUT R12, R2.reuse, 0xff, RZ, 0xc0, !PT ;  /* 0x000000ff020c7812 */ /* 0x040fe400078ec0ff */
[----:B------:R-:W-:Y:S02]  /*1ec60*/  LOP3.LUT R19, R2, 0xffff, RZ, 0xc0, !PT ;  /* 0x0000ffff02137812 */ /* 0x000fe400078ec0ff */
[--C-:B------:R-:W-:Y:S02]  /*1ec70*/  SHF.R.U32.HI R15, RZ, 0x10, R2.reuse ;  /* 0x00000010ff0f7819 */ /* 0x100fe40000011602 */
[----:B------:R-:W-:Y:S01]  /*1ec80*/  SHF.R.U32.HI R14, RZ, 0x18, R2 ;  /* 0x00000018ff0e7819 */ /* 0x000fe20000011602 */
[----:B------:R-:W-:-:S04]  /*1ec90*/  IMAD.WIDE.U32 R2, R0, -0x326172a9, RZ ;  /* 0xcd9e8d5700027825 */ /* 0x000fc800078e00ff */
[----:B------:R-:W-:Y:S01]  /*1eca0*/  FMUL.FTZ R91, R136, R164 ;  /* 0x000000a4885b7220 */ /* 0x000fe20000410000 */
[----:B------:R-:W-:Y:S02]  /*1ecb0*/  LOP3.LUT R13, R13, R229, R24, 0x96, !PT ;  /* 0x000000e50d0d7212 */ /* 0x000fe400078e9618 */
[----:B------:R-:W-:Y:S01]  /*1ecc0*/  LOP3.LUT R0, R2, 0xff, RZ, 0xc0, !PT ;  /* 0x000000ff02007812 */ /* 0x000fe200078ec0ff */
[----:B------:R-:W-:-:S03]  /*1ecd0*/  @!P4 HFMA2.BF16_V2 R136, -RZ.H0_H0, RZ.H0_H0, -R40.H0_H0 ;  /* 0x200000ffff88c231 */ /* 0x000fc60000340928 */
[----:B------:R-:W-:Y:S02]  /*1ece0*/  ISETP.GE.U32.AND P5, PT, R199, R0, PT ;  /* 0x00000000c700720c */ /* 0x000fe40003fa6070 */
[----:B------:R-:W-:Y:S02]  /*1ecf0*/  LOP3.LUT R0, R15, 0xff, RZ, 0xc0, !PT ;  /* 0x000000ff0f007812 */ /* 0x000fe400078ec0ff */
[----:B------:R-:W-:Y:S01]  /*1ed00*/  ISETP.GE.U32.AND P0, PT, R199, R12, PT ;  /* 0x0000000cc700720c */ /* 0x000fe20003f06070 */
[----:B------:R-:W-:Y:S01]  /*1ed10*/  IMAD.WIDE.U32 R12, R13, -0x326172a9, RZ ;  /* 0xcd9e8d570d0c7825 */ /* 0x000fe200078e00ff */
[----:B------:R-:W-:Y:S02]  /*1ed20*/  PRMT R174, R40, 0x5410, R39 ;  /* 0x0000541028ae7816 */ /* 0x000fe40000000027 */
[----:B------:R-:W-:Y:S01]  /*1ed30*/  @!P4 PRMT R40, R136, 0x5410, RZ ;  /* 0x000054108828c816 */ /* 0x000fe200000000ff */
[----:B------:R-:W-:Y:S01]  /*1ed40*/  IMAD.MOV.U32 R136, RZ, RZ, R246 ;  /* 0x000000ffff887224 */ /* 0x000fe200078e00f6 */
[----:B------:R-:W-:Y:S01]  /*1ed50*/  ISETP.GE.U32.AND P4, PT, R199, R0, PT ;  /* 0x00000000c700720c */ /* 0x000fe20003f86070 */
[----:B------:R-:W-:Y:S01]  /*1ed60*/  IMAD.MOV.U32 R236, RZ, RZ, R171 ;  /* 0x000000ffffec7224 */ /* 0x000fe200078e00ab */
[----:B------:R-:W-:Y:S01]  /*1ed70*/  SHF.R.U32.HI R0, RZ, 0x8, R19 ;  /* 0x00000008ff007819 */ /* 0x000fe20000011613 */
[----:B------:R-:W-:-:S02]  /*1ed80*/  IMAD.MOV.U32 R246, RZ, RZ, R232 ;  /* 0x000000fffff67224 */ /* 0x000fc400078e00e8 */
[----:B------:R-:W-:Y:S01]  /*1ed90*/  FMUL.FTZ R171, R137, R164 ;  /* 0x000000a489ab7220 */ /* 0x000fe20000410000 */
[----:B------:R-:W-:Y:S02]  /*1eda0*/  IMAD.MOV.U32 R15, RZ, RZ, R252 ;  /* 0x000000ffff0f7224 */ /* 0x000fe400078e00fc */
[----:B------:R-:W-:Y:S02]  /*1edb0*/  @!P2 HFMA2.BF16_V2 R137, -RZ.H0_H0, RZ.H0_H0, -R39.H0_H0 ;  /* 0x200000ffff89a231 */ /* 0x000fe40000340927 */
[----:B------:R-:W-:Y:S01]  /*1edc0*/  IMAD.MOV.U32 R232, RZ, RZ, R219 ;  /* 0x000000ffffe87224 */ /* 0x000fe200078e00db */
[----:B------:R-:W-:Y:S01]  /*1edd0*/  LOP3.LUT R12, R3, R233, R12, 0x96, !PT ;  /* 0x000000e9030c7212 */ /* 0x000fe200078e960c */
[----:B------:R-:W-:Y:S01]  /*1ede0*/  IMAD.MOV.U32 R252, RZ, RZ, R218 ;  /* 0x000000fffffc7224 */ /* 0x000fe200078e00da */
[----:B------:R1:W4:Y:S01]  /*1edf0*/  LDL.LU.S16 R219, [R1+0x140] ;  /* 0x0001400001db7983 */ /* 0x0003220000300600 */
[----:B------:R-:W-:Y:S02]  /*1ee00*/  LOP3.LUT R24, R2, 0xffff, RZ, 0xc0, !PT ;  /* 0x0000ffff02187812 */ /* 0x000fe400078ec0ff */
[--C-:B------:R-:W-:Y:S01]  /*1ee10*/  SHF.R.U32.HI R23, RZ, 0x10, R2.reuse ;  /* 0x00000010ff177819 */ /* 0x100fe20000011602 */
[----:B------:R1:W2:Y:S01]  /*1ee20*/  LDL.LU.S16 R218, [R1+0x13c] ;  /* 0x00013c0001da7983 */ /* 0x0002a20000300600 */
[----:B------:R-:W-:Y:S01]  /*1ee30*/  SHF.R.U32.HI R21, RZ, 0x18, R2 ;  /* 0x00000018ff157819 */ /* 0x000fe20000011602 */
[----:B------:R-:W-:Y:S01]  /*1ee40*/  IMAD.WIDE.U32 R2, R18, -0x2daee0ad, RZ ;  /* 0xd2511f5312027825 */ /* 0x000fe200078e00ff */
[----:B------:R-:W-:Y:S01]  /*1ee50*/  LOP3.LUT R0, R0, 0xffff, RZ, 0xc0, !PT ;  /* 0x0000ffff00007812 */ /* 0x000fe200078ec0ff */
[----:B------:R1:W3:Y:S01]  /*1ee60*/  LDL.LU.S16 R19, [R1+0x144] ;  /* 0x0001440001137983 */ /* 0x0002e20000300600 */
[----:B------:R-:W-:-:S02]  /*1ee70*/  @!P2 PRMT R39, R137, 0x5410, RZ ;  /* 0x000054108927a816 */ /* 0x000fc400000000ff */
[----:B------:R-:W-:Y:S02]  /*1ee80*/  ISETP.GE.U32.AND P2, PT, R199, R0, PT ;  /* 0x00000000c700720c */ /* 0x000fe40003f46070 */
[----:B------:R-:W-:Y:S02]  /*1ee90*/  LOP3.LUT R0, R3, R231, R20, 0x96, !PT ;  /* 0x000000e703007212 */ /* 0x000fe400078e9614 */
[----:B------:R1:W3:Y:S01]  /*1eea0*/  LDL.LU.S16 R20, [R1+0x14c] ;  /* 0x00014c0001147983 */ /* 0x0002e20000300600 */
[----:B------:R-:W-:Y:S02]  /*1eeb0*/  PRMT R41, R34, 0x7632, R41 ;  /* 0x0000763222297816 */ /* 0x000fe40000000029 */
[----:B------:R-:W-:Y:S01]  /*1eec0*/  LOP3.LUT R17, R13, R228, R16, 0x96, !PT ;  /* 0x000000e40d117212 */ /* 0x000fe200078e9610 */
[----:B------:R-:W-:Y:S01]  /*1eed0*/  FMUL.FTZ R90, R140, R164 ;  /* 0x000000a48c5a7220 */ /* 0x000fe20000410000 */
[----:B------:R-:W-:Y:S01]  /*1eee0*/  SHF.R.U32.HI R13, RZ, 0x10, R0 ;  /* 0x00000010ff0d7819 */ /* 0x000fe20000011600 */
[----:B------:R-:W-:Y:S01]  /*1eef0*/  @!P1 HFMA2.BF16_V2 R140, -RZ.H0_H0, RZ.H0_H0, -R41.H0_H0 ;  /* 0x200000ffff8c9231 */ /* 0x000fe20000340929 */
[----:B------:R-:W-:Y:S01]  /*1ef00*/  PRMT R42, R34, 0x7610, R42 ;  /* 0x00007610222a7816 */ /* 0x000fe2000000002a */
[----:B------:R-:W-:Y:S01]  /*1ef10*/  IMAD.MOV.U32 R243, RZ, RZ, R249 ;  /* 0x000000fffff37224 */ /* 0x000fe200078e00f9 */
[----:B------:R-:W-:Y:S01]  /*1ef20*/  LOP3.LUT R13, R13, 0xff, RZ, 0xc0, !PT ;  /* 0x000000ff0d0d7812 */ /* 0x000fe200078ec0ff */
[----:B------:R-:W-:-:S02]  /*1ef30*/  IMAD.MOV.U32 R249, RZ, RZ, R235 ;  /* 0x000000fffff97224 */ /* 0x000fc400078e00eb */
[-C--:B------:R-:W-:Y:S01]  /*1ef40*/  FMUL.FTZ R169, R153, R164.reuse ;  /* 0x000000a499a97220 */ /* 0x080fe20000410000 */
[----:B------:R-:W-:Y:S02]  /*1ef50*/  IMAD.MOV.U32 R250, RZ, RZ, R238 ;  /* 0x000000fffffa7224 */ /* 0x000fe400078e00ee */
[-C--:B------:R-:W-:Y:S01]  /*1ef60*/  FMUL.FTZ R238, R152, R164.reuse ;  /* 0x000000a498ee7220 */ /* 0x080fe20000410000 */
[-C--:B------:R-:W-:Y:S01]  /*1ef70*/  FMUL.FTZ R237, R149, R164.reuse ;  /* 0x000000a495ed7220 */ /* 0x080fe20000410000 */
[----:B------:R-:W-:Y:S01]  /*1ef80*/  FMUL.FTZ R235, R141, R164 ;  /* 0x000000a48deb7220 */ /* 0x000fe20000410000 */
[----:B------:R-:W-:Y:S01]  /*1ef90*/  PRMT R164, R42, 0x5410, R41 ;  /* 0x000054102aa47816 */ /* 0x000fe20000000029 */
[----:B------:R-:W-:Y:S01]  /*1efa0*/  @!P3 HFMA2.BF16_V2 R141, -RZ.H0_H0, RZ.H0_H0, -R42.H0_H0 ;  /* 0x200000ffff8db231 */ /* 0x000fe2000034092a */
[----:B------:R-:W-:Y:S02]  /*1efb0*/  @!P1 PRMT R41, R140, 0x5410, RZ ;  /* 0x000054108c299816 */ /* 0x000fe400000000ff */
[----:B------:R-:W-:-:S02]  /*1efc0*/  ISETP.GE.U32.AND P1, PT, R199, R13, PT ;  /* 0x0000000dc700720c */ /* 0x000fc40003f26070 */
[C---:B------:R-:W-:Y:S02]  /*1efd0*/  LOP3.LUT R13, R0.reuse, 0xff, RZ, 0xc0, !PT ;  /* 0x000000ff000d7812 */ /* 0x040fe400078ec0ff */
[----:B------:R-:W-:Y:S02]  /*1efe0*/  @!P3 PRMT R42, R141, 0x5410, RZ ;  /* 0x000054108d2ab816 */ /* 0x000fe400000000ff */
[----:B------:R-:W-:Y:S02]  /*1eff0*/  ISETP.GE.U32.AND P3, PT, R199, R13, PT ;  /* 0x0000000dc700720c */ /* 0x000fe40003f66070 */
[----:B------:R-:W-:Y:S02]  /*1f000*/  SHF.R.U32.HI R13, RZ, 0x18, R0 ;  /* 0x00000018ff0d7819 */ /* 0x000fe40000011600 */
[----:B------:R-:W-:Y:S02]  /*1f010*/  LOP3.LUT R0, R0, 0xffff, RZ, 0xc0, !PT ;  /* 0x0000ffff00007812 */ /* 0x000fe400078ec0ff */
[----:B------:R-:W-:-:S02]  /*1f020*/  PRMT R38, R35, 0x7610, R38 ;  /* 0x0000761023267816 */ /* 0x000fc40000000026 */
[----:B------:R-:W-:Y:S02]  /*1f030*/  PRMT R37, R35, 0x7632, R37 ;  /* 0x0000763223257816 */ /* 0x000fe40000000025 */
[----:B------:R-:W-:Y:S01]  /*1f040*/  SHF.R.U32.HI R0, RZ, 0x8, R0 ;  /* 0x00000008ff007819 */ /* 0x000fe20000011600 */
[----:B------:R-:W-:Y:S02]  /*1f050*/  @!P0 HFMA2.BF16_V2 R148, -RZ.H0_H0, RZ.H0_H0, -R38.H0_H0 ;  /* 0x200000ffff948231 */ /* 0x000fe40000340926 */
[----:B------:R-:W-:Y:S01]  /*1f060*/  @!P2 HFMA2.BF16_V2 R149, -RZ.H0_H0, RZ.H0_H0, -R37.H0_H0 ;  /* 0x200000ffff95a231 */ /* 0x000fe20000340925 */
[----:B------:R-:W-:Y:S02]  /*1f070*/  LOP3.LUT R0, R0, 0xffff, RZ, 0xc0, !PT ;  /* 0x0000ffff00007812 */ /* 0x000fe400078ec0ff */
[----:B------:R-:W-:Y:S02]  /*1f080*/  PRMT R153, R38, 0x5410, R37 ;  /* 0x0000541026997816 */ /* 0x000fe40000000025 */
[----:B------:R-:W-:-:S02]  /*1f090*/  @!P0 PRMT R38, R148, 0x5410, RZ ;  /* 0x0000541094268816 */ /* 0x000fc400000000ff */
[----:B------:R-:W-:Y:S02]  /*1f0a0*/  @!P2 PRMT R37, R149, 0x5410, RZ ;  /* 0x000054109525a816 */ /* 0x000fe400000000ff */
[C---:B------:R-:W-:Y:S02]  /*1f0b0*/  ISETP.GE.U32.AND P0, PT, R199.reuse, R13, PT ;  /* 0x0000000dc700720c */ /* 0x040fe40003f06070 */
[C---:B------:R-:W-:Y:S02]  /*1f0c0*/  ISETP.GE.U32.AND P2, PT, R199.reuse, R0, PT ;  /* 0x00000000c700720c */ /* 0x040fe40003f46070 */
[----:B------:R-:W-:Y:S01]  /*1f0d0*/  ISETP.GE.U32.AND P6, PT, R199, R14, PT ;  /* 0x0000000ec700720c */ /* 0x000fe20003fc6070 */
[--C-:B------:R-:W-:Y:S01]  /*1f0e0*/  FADD.FTZ R14, R120, R36.reuse ;  /* 0x00000024780e7221 */ /* 0x100fe20000010000 */
[C---:B------:R-:W-:Y:S02]  /*1f0f0*/  PRMT R36, R32.reuse, 0x7610, R36 ;  /* 0x0000761020247816 */ /* 0x040fe40000000024 */
[----:B------:R-:W-:-:S02]  /*1f100*/  PRMT R35, R32, 0x7632, R35 ;  /* 0x0000763220237816 */ /* 0x000fc40000000023 */
[C---:B------:R-:W-:Y:S02]  /*1f110*/  PRMT R32, R31.reuse, 0x7610, R32 ;  /* 0x000076101f207816 */ /* 0x040fe40000000020 */
[----:B------:R-:W-:Y:S02]  /*1f120*/  PRMT R31, R31, 0x7632, R31 ;  /* 0x000076321f1f7816 */ /* 0x000fe4000000001f */
[C---:B------:R-:W-:Y:S02]  /*1f130*/  PRMT R34, R28.reuse, 0x7610, R34 ;  /* 0x000076101c227816 */ /* 0x040fe40000000022 */
[----:B------:R-:W-:Y:S01]  /*1f140*/  PRMT R33, R28, 0x7632, R33 ;  /* 0x000076321c217816 */ /* 0x000fe20000000021 */
[----:B------:R-:W-:Y:S01]  /*1f150*/  FADD.FTZ R16, R121, R14 ;  /* 0x0000000e79107221 */ /* 0x000fe20000010000 */
[----:B------:R-:W-:Y:S01]  /*1f160*/  IMAD.MOV.U32 R121, RZ, RZ, R15 ;  /* 0x000000ffff797224 */ /* 0x000fe200078e000f */
[----:B------:R-:W-:Y:S01]  /*1f170*/  SHF.R.U32.HI R15, RZ, 0x10, R2 ;  /* 0x00000010ff0f7819 */ /* 0x000fe20000011602 */
[----:B----4-:R-:W-:-:S02]  /*1f180*/  @!P1 HFMA2.BF16_V2 R219, -RZ.H0_H0, RZ.H0_H0, -R34.H0_H0 ;  /* 0x200000ffffdb9231 */ /* 0x010fc40000340922 */
[----:B--2---:R-:W-:Y:S02]  /*1f190*/  @!P0 HFMA2.BF16_V2 R218, -RZ.H0_H0, RZ.H0_H0, -R33.H0_H0 ;  /* 0x200000ffffda8231 */ /* 0x004fe40000340921 */
[----:B---3--:R-:W-:Y:S01]  /*1f1a0*/  @!P2 HFMA2.BF16_V2 R19, -RZ.H0_H0, RZ.H0_H0, -R31.H0_H0 ;  /* 0x200000ffff13a231 */ /* 0x008fe2000034091f */
[----:B------:R-:W-:Y:S02]  /*1f1b0*/  PRMT R13, R219, 0x7610, R13 ;  /* 0x00007610db0d7816 */ /* 0x000fe4000000000d */
[----:B------:R-:W-:Y:S02]  /*1f1c0*/  PRMT R0, R218, 0x7610, R0 ;  /* 0x00007610da007816 */ /* 0x000fe40000000000 */
[----:B------:R-:W-:Y:S01]  /*1f1d0*/  PRMT R14, R19, 0x7610, R14 ;  /* 0x00007610130e7816 */ /* 0x000fe2000000000e */
[----:B------:R-:W-:Y:S01]  /*1f1e0*/  @!P3 HFMA2.BF16_V2 R20, -RZ.H0_H0, RZ.H0_H0, -R32.H0_H0 ;  /* 0x200000ffff14b231 */ /* 0x000fe20000340920 */
[----:B------:R-:W-:Y:S02]  /*1f1f0*/  PRMT R218, R32, 0x5410, R31 ;  /* 0x0000541020da7816 */ /* 0x000fe4000000001f */
[----:B------:R-:W-:-:S02]  /*1f200*/  PRMT R219, R34, 0x5410, R33 ;  /* 0x0000541022db7816 */ /* 0x000fc40000000021 */
[----:B------:R-:W-:Y:S02]  /*1f210*/  @!P2 PRMT R31, R14, 0x5410, RZ ;  /* 0x000054100e1fa816 */ /* 0x000fe400000000ff */
[----:B------:R-:W-:Y:S02]  /*1f220*/  @!P1 PRMT R34, R13, 0x5410, RZ ;  /* 0x000054100d229816 */ /* 0x000fe400000000ff */
[----:B------:R-:W-:Y:S02]  /*1f230*/  @!P0 PRMT R33, R0, 0x5410, RZ ;  /* 0x0000541000218816 */ /* 0x000fe400000000ff */
[C---:B------:R-:W-:Y:S02]  /*1f240*/  LOP3.LUT R0, R2.reuse, 0xff, RZ, 0xc0, !PT ;  /* 0x000000ff02007812 */ /* 0x040fe400078ec0ff */
[----:B------:R-:W-:Y:S02]  /*1f250*/  LOP3.LUT R14, R2, 0xffff, RZ, 0xc0, !PT ;  /* 0x0000ffff020e7812 */ /* 0x000fe400078ec0ff */
[----:B------:R-:W-:Y:S01]  /*1f260*/  SHF.R.U32.HI R13, RZ, 0x18, R2 ;  /* 0x00000018ff0d7819 */ /* 0x000fe20000011602 */
[----:B------:R-:W-:Y:S01]  /*1f270*/  IMAD.WIDE.U32 R2, R17, -0x2daee0ad, RZ ;  /* 0xd2511f5311027825 */ /* 0x000fe200078e00ff */
[----:B------:R-:W-:-:S04]  /*1f280*/  PRMT R18, R20, 0x7610, R18 ;  /* 0x0000761014127816 */ /* 0x000fc80000000012 */
[----:B------:R-:W-:Y:S02]  /*1f290*/  @!P3 PRMT R32, R18, 0x5410, RZ ;  /* 0x000054101220b816 */ /* 0x000fe400000000ff */
[C---:B------:R-:W-:Y:S02]  /*1f2a0*/  LOP3.LUT R19, R2.reuse, 0xff, RZ, 0xc0, !PT ;  /* 0x000000ff02137812 */ /* 0x040fe400078ec0ff */
[----:B------:R-:W-:Y:S02]  /*1f2b0*/  LOP3.LUT R20, R2, 0xffff, RZ, 0xc0, !PT ;  /* 0x0000ffff02147812 */ /* 0x000fe400078ec0ff */
[--C-:B------:R-:W-:Y:S02]  /*1f2c0*/  SHF.R.U32.HI R18, RZ, 0x10, R2.reuse ;  /* 0x00000010ff127819 */ /* 0x100fe40000011602 */
[----:B------:R-:W-:Y:S02]  /*1f2d0*/  SHF.R.U32.HI R17, RZ, 0x18, R2 ;  /* 0x00000018ff117819 */ /* 0x000fe40000011602 */
[----:B------:R-:W-:-:S04]  /*1f2e0*/  SHF.R.U32.HI R2, RZ, 0x8, R14 ;  /* 0x00000008ff027819 */ /* 0x000fc8000001160e */
[----:B------:R-:W-:-:S04]  /*1f2f0*/  LOP3.LUT R2, R2, 0xffff, RZ, 0xc0, !PT ;  /* 0x0000ffff02027812 */ /* 0x000fc800078ec0ff */
[C---:B------:R-:W-:Y:S02]  /*1f300*/  ISETP.GE.U32.AND P1, PT, R199.reuse, R2, PT ;  /* 0x00000002c700720c */ /* 0x040fe40003f26070 */
[----:B------:R1:W2:Y:S01]  /*1f310*/  LDL.LU.S16 R2, [R1+0x158] ;  /* 0x0001580001027983 */ /* 0x0002a20000300600 */
[----:B------:R-:W-:Y:S01]  /*1f320*/  ISETP.GE.U32.AND P2, PT, R199, R0, PT ;  /* 0x00000000c700720c */ /* 0x000fe20003f46070 */
[----:B------:R-:W-:Y:S01]  /*1f330*/  @!P6 HFMA2.BF16_V2 R222, -RZ.H0_H0, RZ.H0_H0, -R35.H0_H0 ;  /* 0x200000ffffdee231 */ /* 0x000fe20000340923 */
[----:B------:R-:W-:Y:S02]  /*1f340*/  LOP3.LUT R0, R23, 0xff, RZ, 0xc0, !PT ;  /* 0x000000ff17007812 */ /* 0x000fe400078ec0ff */
[----:B------:R-:W-:Y:S02]  /*1f350*/  PRMT R152, R36, 0x5410, R35 ;  /* 0x0000541024987816 */ /* 0x000fe40000000023 */
[----:B------:R-:W-:Y:S02]  /*1f360*/  PRMT R28, R29, 0x7610, R28 ;  /* 0x000076101d1c7816 */ /* 0x000fe4000000001c */
[----:B------:R-:W-:-:S02]  /*1f370*/  @!P6 PRMT R35, R222, 0x5410, RZ ;  /* 0x00005410de23e816 */ /* 0x000fc400000000ff */
[----:B------:R-:W-:Y:S02]  /*1f380*/  ISETP.GE.U32.AND P6, PT, R199, R0, PT ;  /* 0x00000000c700720c */ /* 0x000fe40003fc6070 */
[----:B------:R-:W-:Y:S02]  /*1f390*/  LOP3.LUT R0, R3, R231, R22, 0x96, !PT ;  /* 0x000000e703007212 */ /* 0x000fe400078e9616 */
[----:B------:R-:W-:Y:S02]  /*1f3a0*/  LOP3.LUT R3, R15, 0xff, RZ, 0xc0, !PT ;  /* 0x000000ff0f037812 */ /* 0x000fe400078ec0ff */
[----:B------:R-:W-:Y:S02]  /*1f3b0*/  PRMT R27, R29, 0x7632, R27 ;  /* 0x000076321d1b7816 */ /* 0x000fe4000000001b */
[----:B------:R-:W-:Y:S01]  /*1f3c0*/  ISETP.GE.U32.AND P0, PT, R199, R3, PT ;  /* 0x00000003c700720c */ /* 0x000fe20003f06070 */
[----:B------:R-:W-:Y:S01]  /*1f3d0*/  FADD.FTZ R3, R217, R16 ;  /* 0x00000010d9037221 */ /* 0x000fe20000010000 */
[----:B------:R-:W-:-:S04]  /*1f3e0*/  PRMT R217, R28, 0x5410, R27 ;  /* 0x000054101cd97816 */ /* 0x000fc8000000001b */
[----:B------:R3:W-:Y:S04]  /*1f3f0*/  STL [R1+0x108], R3 ;  /* 0x0001080301007387 */ /* 0x0007e80000100800 */
[----:B---3--:R1:W3:Y:S01]  /*1f400*/  LDL.LU.S16 R3, [R1+0x160] ;  /* 0x0001600001037983 */ /* 0x0082e20000300600 */
[----:B--2---:R-:W-:-:S05]  /*1f410*/  @!P2 HFMA2.BF16_V2 R2, -RZ.H0_H0, RZ.H0_H0, -R28.H0_H0 ;  /* 0x200000ffff02a231 */ /* 0x004fca000034091c */
[----:B------:R-:W-:Y:S02]  /*1f420*/  PRMT R244, R2, 0x7610, R244 ;  /* 0x0000761002f47816 */ /* 0x000fe400000000f4 */
[----:B------:R-:W-:Y:S02]  /*1f430*/  LOP3.LUT R2, R12, 0xff, RZ, 0xc0, !PT ;  /* 0x000000ff0c027812 */ /* 0x000fe400078ec0ff */
[----:B------:R-:W-:Y:S02]  /*1f440*/  @!P2 PRMT R28, R244, 0x5410, RZ ;  /* 0x00005410f41ca816 */ /* 0x000fe400000000ff */
[----:B------:R1:W2:Y:S01]  /*1f450*/  LDL.LU.S16 R244, [R1+0x168] ;  /* 0x0001680001f47983 */ /* 0x0002a20000300600 */
[----:B------:R-:W-:-:S03]  /*1f460*/  ISETP.GE.U32.AND P2, PT, R199, R2, PT ;  /* 0x00000002c700720c */ /* 0x000fc60003f46070 */
[----:B------:R1:W4:Y:S01]  /*1f470*/  LDL.LU.S16 R2, [R1+0x15c] ;  /* 0x00015c0001027983 */ /* 0x0003220000300600 */
[----:B------:R-:W-:Y:S01]  /*1f480*/  ISETP.GE.U32.AND P3, PT, R199, R13, PT ;  /* 0x0000000dc700720c */ /* 0x000fe20003f66070 */
[----:B------:R-:W-:Y:S01]  /*1f490*/  @!P4 HFMA2.BF16_V2 R175, -RZ.H0_H0, RZ.H0_H0, -R36.H0_H0 ;  /* 0x200000ffffafc231 */ /* 0x000fe20000340924 */
[----:B------:R-:W-:-:S04]  /*1f4a0*/  PRMT R29, R30, 0x7632, R29 ;  /* 0x000076321e1d7816 */ /* 0x000fc8000000001d */
[----:B------:R-:W-:Y:S01]  /*1f4b0*/  @!P4 PRMT R36, R175, 0x5410, RZ ;  /* 0x00005410af24c816 */ /* 0x000fe200000000ff */
[----:B---3--:R-:W-:-:S05]  /*1f4c0*/  @!P0 HFMA2.BF16_V2 R3, -RZ.H0_H0, RZ.H0_H0, -R30.H0_H0 ;  /* 0x200000ffff038231 */ /* 0x008fca000034091e */
[----:B------:R-:W-:Y:S01]  /*1f4d0*/  PRMT R234, R3, 0x7610, R234 ;  /* 0x0000761003ea7816 */ /* 0x000fe200000000ea */
[----:B----4-:R-:W-:-:S05]  /*1f4e0*/  @!P1 HFMA2.BF16_V2 R2, -RZ.H0_H0, RZ.H0_H0, -R27.H0_H0 ;  /* 0x200000ffff029231 */ /* 0x010fca000034091b */
[----:B------:R-:W-:Y:S01]  /*1f4f0*/  PRMT R175, R2, 0x7610, R175 ;  /* 0x0000761002af7816 */ /* 0x000fe200000000af */
[----:B--2---:R-:W-:-:S03]  /*1f500*/  @!P3 HFMA2.BF16_V2 R244, -RZ.H0_H0, RZ.H0_H0, -R29.H0_H0 ;  /* 0x200000fffff4b231 */ /* 0x004fc6000034091d */
[----:B------:R-:W-:Y:S02]  /*1f510*/  @!P1 PRMT R27, R175, 0x5410, RZ ;  /* 0x00005410af1b9816 */ /* 0x000fe400000000ff */
[----:B------:R-:W-:Y:S02]  /*1f520*/  PRMT R175, R30, 0x5410, R29 ;  /* 0x000054101eaf7816 */ /* 0x000fe4000000001d */
[----:B------:R-:W-:Y:S02]  /*1f530*/  @!P0 PRMT R30, R234, 0x5410, RZ ;  /* 0x00005410ea1e8816 */ /* 0x000fe400000000ff */
[----:B------:R1:W2:Y:S01]  /*1f540*/  LDL.LU.S16 R234, [R1+0x16c] ;  /* 0x00016c0001ea7983 */ /* 0x0002a20000300600 */
[----:B------:R-:W-:-:S04]  /*1f550*/  PRMT R137, R244, 0x7610, R137 ;  /* 0x00007610f4897816 */ /* 0x000fc80000000089 */
[----:B------:R-:W-:Y:S01]  /*1f560*/  @!P3 PRMT R29, R137, 0x5410, RZ ;  /* 0x00005410891db816 */ /* 0x000fe200000000ff */
[----:B------:R-:W-:Y:S02]  /*1f570*/  IMAD.MOV.U32 R137, RZ, RZ, R11 ;  /* 0x000000ffff897224 */ /* 0x000fe400078e000b */
[----:B------:R1:W3:Y:S01]  /*1f580*/  LDL.LU.S16 R11, [R1+0x17c] ;  /* 0x00017c00010b7983 */ /* 0x0002e20000300600 */
[----:B------:R-:W-:-:S04]  /*1f590*/  SHF.R.U32.HI R2, RZ, 0x18, R12 ;  /* 0x00000018ff027819 */ /* 0x000fc8000001160c */
[----:B------:R-:W-:Y:S02]  /*1f5a0*/  ISETP.GE.U32.AND P1, PT, R199, R2, PT ;  /* 0x00000002c700720c */ /* 0x000fe40003f26070 */
[----:B------:R-:W-:-:S04]  /*1f5b0*/  SHF.R.U32.HI R2, RZ, 0x10, R12 ;  /* 0x00000010ff027819 */ /* 0x000fc8000001160c */
[----:B------:R-:W-:Y:S02]  /*1f5c0*/  LOP3.LUT R3, R2, 0xff, RZ, 0xc0, !PT ;  /* 0x000000ff02037812 */ /* 0x000fe400078ec0ff */
[----:B------:R-:W-:-:S04]  /*1f5d0*/  LOP3.LUT R2, R12, 0xffff, RZ, 0xc0, !PT ;  /* 0x0000ffff0c027812 */ /* 0x000fc800078ec0ff */
[----:B------:R-:W-:-:S04]  /*1f5e0*/  SHF.R.U32.HI R2, RZ, 0x8, R2 ;  /* 0x00000008ff027819 */ /* 0x000fc80000011602 */
[----:B------:R-:W-:Y:S02]  /*1f5f0*/  LOP3.LUT R2, R2, 0xffff, RZ, 0xc0, !PT ;  /* 0x0000ffff02027812 */ /* 0x000fe400078ec0ff */
[----:B------:R-:W-:Y:S02]  /*1f600*/  PRMT R23, R89, 0x7610, R23 ;  /* 0x0000761059177816 */ /* 0x000fe40000000017 */
[----:B------:R-:W-:Y:S01]  /*1f610*/  ISETP.GE.U32.AND P3, PT, R199, R2, PT ;  /* 0x00000002c700720c */ /* 0x000fe20003f66070 */
[----:B------:R-:W-:Y:S01]  /*1f620*/  IMAD.MOV.U32 R244, RZ, RZ, R246 ;  /* 0x000000fffff47224 */ /* 0x000fe200078e00f6 */
[----:B------:R-:W-:Y:S01]  /*1f630*/  PRMT R22, R89, 0x7632, R22 ;  /* 0x0000763259167816 */ /* 0x000fe20000000016 */
[----:B------:R-:W-:Y:S02]  /*1f640*/  IMAD.MOV.U32 R246, RZ, RZ, R252 ;  /* 0x000000fffff67224 */ /* 0x000fe400078e00fc */
[----:B------:R-:W-:Y:S02]  /*1f650*/  IMAD.MOV.U32 R252, RZ, RZ, R232 ;  /* 0x000000fffffc7224 */ /* 0x000fe400078e00e8 */
[----:B------:R1:W4:Y:S01]  /*1f660*/  LDL.LU.S16 R232, [R1+0x178] ;  /* 0x0001780001e87983 */ /* 0x0003220000300600 */
[----:B--2---:R-:W-:-:S05]  /*1f670*/  @!P2 HFMA2.BF16_V2 R234, -RZ.H0_H0, RZ.H0_H0, -R23.H0_H0 ;  /* 0x200000ffffeaa231 */ /* 0x004fca0000340917 */
[----:B------:R-:W-:Y:S02]  /*1f680*/  PRMT R222, R234, 0x7610, R222 ;  /* 0x00007610eade7816 */ /* 0x000fe400000000de */
[----:B------:R-:W-:Y:S01]  /*1f690*/  PRMT R234, R23, 0x5410, R22 ;  /* 0x0000541017ea7816 */ /* 0x000fe20000000016 */
[----:B---3--:R-:W-:Y:S01]  /*1f6a0*/  @!P3 HFMA2.BF16_V2 R11, -RZ.H0_H0, RZ.H0_H0, -R22.H0_H0 ;  /* 0x200000ffff0bb231 */ /* 0x008fe20000340916 */
[----:B------:R-:W-:Y:S02]  /*1f6b0*/  @!P2 PRMT R23, R222, 0x5410, RZ ;  /* 0x00005410de17a816 */ /* 0x000fe400000000ff */
[----:B------:R1:W2:Y:S02]  /*1f6c0*/  LDL.LU.S16 R222, [R1+0x174] ;  /* 0x0001740001de7983 */ /* 0x0002a40000300600 */
[----:B------:R-:W-:Y:S02]  /*1f6d0*/  PRMT R223, R11, 0x7610, R223 ;  /* 0x000076100bdf7816 */ /* 0x000fe400000000df */
[----:B------:R-:W3:Y:S02]  /*1f6e0*/  LDL.LU R11, [R1+0x46c] ;  /* 0x00046c00010b7983 */ /* 0x000ee40000300800 */
[----:B------:R-:W-:-:S02]  /*1f6f0*/  @!P3 PRMT R22, R223, 0x5410, RZ ;  /* 0x00005410df16b816 */ /* 0x000fc400000000ff */
[----:B------:R1:W3:Y:S01]  /*1f700*/  LDL.LU.S16 R223, [R1+0x180] ;  /* 0x0001800001df7983 */ /* 0x0002e20000300600 */
[----:B------:R-:W-:Y:S02]  /*1f710*/  ISETP.GE.U32.AND P0, PT, R199, R3, PT ;  /* 0x00000003c700720c */ /* 0x000fe40003f06070 */
[C---:B------:R-:W-:Y:S02]  /*1f720*/  PRMT R25, R79.reuse, 0x7610, R25 ;  /* 0x000076104f197816 */ /* 0x040fe40000000019 */
[--C-:B------:R-:W-:Y:S02]  /*1f730*/  SHF.R.U32.HI R2, RZ, 0x8, R24.reuse ;  /* 0x00000008ff027819 */ /* 0x100fe40000011618 */
[----:B------:R-:W-:Y:S02]  /*1f740*/  PRMT R24, R79, 0x7632, R24 ;  /* 0x000076324f187816 */ /* 0x000fe40000000018 */
[----:B------:R-:W-:-:S04]  /*1f750*/  LOP3.LUT R2, R2, 0xffff, RZ, 0xc0, !PT ;  /* 0x0000ffff02027812 */ /* 0x000fc800078ec0ff */
[C---:B------:R-:W-:Y:S01]  /*1f760*/  ISETP.GE.U32.AND P2, PT, R199.reuse, R2, PT ;  /* 0x00000002c700720c */ /* 0x040fe20003f46070 */
[----:B----4-:R-:W-:Y:S01]  /*1f770*/  @!P0 HFMA2.BF16_V2 R232, -RZ.H0_H0, RZ.H0_H0, -R25.H0_H0 ;  /* 0x200000ffffe88231 */ /* 0x010fe20000340919 */
[----:B------:R-:W-:-:S04]  /*1f780*/  ISETP.GE.U32.AND P3, PT, R199, R19, PT ;  /* 0x00000013c700720c */ /* 0x000fc80003f66070 */
[----:B------:R-:W-:Y:S02]  /*1f790*/  PRMT R2, R232, 0x7610, R2 ;  /* 0x00007610e8027816 */ /* 0x000fe40000000002 */
[----:B------:R-:W-:Y:S02]  /*1f7a0*/  PRMT R232, R25, 0x5410, R24 ;  /* 0x0000541019e87816 */ /* 0x000fe40000000018 */
[C---:B------:R-:W-:Y:S02]  /*1f7b0*/  PRMT R19, R61.reuse, 0x7610, R19 ;  /* 0x000076103d137816 */ /* 0x040fe40000000013 */
[----:B------:R-:W-:Y:S02]  /*1f7c0*/  @!P0 PRMT R25, R2, 0x5410, RZ ;  /* 0x0000541002198816 */ /* 0x000fe400000000ff */
[----:B------:R-:W-:Y:S02]  /*1f7d0*/  LOP3.LUT R2, R18, 0xff, RZ, 0xc0, !PT ;  /* 0x000000ff12027812 */ /* 0x000fe400078ec0ff */
[----:B------:R-:W-:Y:S01]  /*1f7e0*/  PRMT R18, R61, 0x7632, R18 ;  /* 0x000076323d127816 */ /* 0x000fe20000000012 */
[----:B--2---:R-:W-:-:S05]  /*1f7f0*/  @!P1 HFMA2.BF16_V2 R222, -RZ.H0_H0, RZ.H0_H0, -R24.H0_H0 ;  /* 0x200000ffffde9231 */ /* 0x004fca0000340918 */
[----:B------:R-:W-:Y:S02]  /*1f800*/  PRMT R149, R222, 0x7610, R149 ;  /* 0x00007610de957816 */ /* 0x000fe40000000095 */
[----:B------:R1:W2:Y:S01]  /*1f810*/  LDL.LU.S16 R222, [R1+0x18c] ;  /* 0x00018c0001de7983 */ /* 0x0002a20000300600 */
[----:B---3--:R-:W-:Y:S01]  /*1f820*/  @!P5 HFMA2.BF16_V2 R223, -RZ.H0_H0, RZ.H0_H0, -R19.H0_H0 ;  /* 0x200000ffffdfd231 */ /* 0x008fe20000340913 */
[----:B------:R-:W-:Y:S02]  /*1f830*/  @!P1 PRMT R24, R149, 0x5410, RZ ;  /* 0x0000541095189816 */ /* 0x000fe400000000ff */
[----:B------:R-:W-:Y:S01]  /*1f840*/  ISETP.GE.U32.AND P1, PT, R199, R2, PT ;  /* 0x00000002c700720c */ /* 0x000fe20003f26070 */
[----:B------:R1:W3:Y:S01]  /*1f850*/  LDL.LU.S16 R149, [R1+0x188] ;  /* 0x0001880001957983 */ /* 0x0002e20000300600 */
[----:B------:R-:W-:Y:S02]  /*1f860*/  SHF.R.U32.HI R2, RZ, 0x10, R0 ;  /* 0x00000010ff027819 */ /* 0x000fe40000011600 */
[----:B------:R-:W-:-:S02]  /*1f870*/  PRMT R8, R223, 0x7610, R8 ;  /* 0x00007610df087816 */ /* 0x000fc40000000008 */
[----:B------:R-:W-:Y:S02]  /*1f880*/  LOP3.LUT R2, R2, 0xff, RZ, 0xc0, !PT ;  /* 0x000000ff02027812 */ /* 0x000fe400078ec0ff */
[----:B------:R-:W-:Y:S02]  /*1f890*/  PRMT R223, R19, 0x5410, R18 ;  /* 0x0000541013df7816 */ /* 0x000fe40000000012 */
[----:B------:R-:W-:Y:S02]  /*1f8a0*/  @!P5 PRMT R19, R8, 0x5410, RZ ;  /* 0x000054100813d816 */ /* 0x000fe400000000ff */
[----:B------:R-:W4:Y:S01]  /*1f8b0*/  LDL.LU R8, [R1+0x468] ;  /* 0x0004680001087983 */ /* 0x000f220000300800 */
[----:B------:R-:W-:-:S03]  /*1f8c0*/  ISETP.GE.U32.AND P5, PT, R199, R2, PT ;  /* 0x00000002c700720c */ /* 0x000fc60003fa6070 */
[----:B------:R1:W3:Y:S01]  /*1f8d0*/  LDL.LU.S16 R2, [R1+0x184] ;  /* 0x0001840001027983 */ /* 0x0002e20000300600 */
[----:B------:R-:W-:Y:S02]  /*1f8e0*/  ISETP.GE.U32.AND P4, PT, R199, R21, PT ;  /* 0x00000015c700720c */ /* 0x000fe40003f86070 */
[----:B------:R-:W-:-:S05]  /*1f8f0*/  PRMT R21, R60, 0x7610, R21 ;  /* 0x000076103c157816 */ /* 0x000fca0000000015 */
[----:B--2---:R-:W-:-:S05]  /*1f900*/  @!P6 HFMA2.BF16_V2 R222, -RZ.H0_H0, RZ.H0_H0, -R21.H0_H0 ;  /* 0x200000ffffdee231 */ /* 0x004fca0000340915 */
[----:B------:R-:W-:Y:S01]  /*1f910*/  PRMT R3, R222, 0x7610, R3 ;  /* 0x00007610de037816 */ /* 0x000fe20000000003 */
[----:B---3--:R-:W-:-:S05]  /*1f920*/  @!P2 HFMA2.BF16_V2 R2, -RZ.H0_H0, RZ.H0_H0, -R18.H0_H0 ;  /* 0x200000ffff02a231 */ /* 0x008fca0000340912 */
[----:B------:R-:W-:Y:S02]  /*1f930*/  PRMT R140, R2, 0x7610, R140 ;  /* 0x00007610028c7816 */ /* 0x000fe4000000008c */
[--C-:B------:R-:W-:Y:S02]  /*1f940*/  SHF.R.U32.HI R2, RZ, 0x8, R20.reuse ;  /* 0x00000008ff027819 */ /* 0x100fe40000011614 */
[----:B------:R-:W-:-:S04]  /*1f950*/  PRMT R20, R60, 0x7632, R20 ;  /* 0x000076323c147816 */ /* 0x000fc80000000014 */
[----:B------:R-:W-:Y:S02]  /*1f960*/  PRMT R222, R21, 0x5410, R20 ;  /* 0x0000541015de7816 */ /* 0x000fe40000000014 */
[----:B------:R-:W-:Y:S01]  /*1f970*/  @!P6 PRMT R21, R3, 0x5410, RZ ;  /* 0x000054100315e816 */ /* 0x000fe200000000ff */
[----:B------:R-:W-:Y:S01]  /*1f980*/  @!P4 HFMA2.BF16_V2 R149, -RZ.H0_H0, RZ.H0_H0, -R20.H0_H0 ;  /* 0x200000ffff95c231 */ /* 0x000fe20000340914 */
[----:B------:R1:W2:Y:S01]  /*1f990*/  LDL.LU.S16 R3, [R1+0x190] ;  /* 0x0001900001037983 */ /* 0x0002a20000300600 */
[----:B------:R-:W-:-:S03]  /*1f9a0*/  @!P2 PRMT R18, R140, 0x5410, RZ ;  /* 0x000054108c12a816 */ /* 0x000fc600000000ff */
[----:B------:R1:W3:Y:S01]  /*1f9b0*/  LDL.LU.S16 R140, [R1+0x198] ;  /* 0x00019800018c7983 */ /* 0x0002e20000300600 */
[----:B------:R-:W-:-:S04]  /*1f9c0*/  PRMT R89, R149, 0x7610, R89 ;  /* 0x0000761095597816 */ /* 0x000fc80000000059 */
[----:B------:R-:W-:Y:S02]  /*1f9d0*/  @!P4 PRMT R20, R89, 0x5410, RZ ;  /* 0x000054105914c816 */ /* 0x000fe400000000ff */
[----:B------:R1:W4:Y:S01]  /*1f9e0*/  LDL.LU.S16 R89, [R1+0x19c] ;  /* 0x00019c0001597983 */ /* 0x0003220000300600 */
[----:B------:R-:W-:Y:S02]  /*1f9f0*/  LOP3.LUT R2, R2, 0xffff, RZ, 0xc0, !PT ;  /* 0x0000ffff02027812 */ /* 0x000fe400078ec0ff */
[C---:B------:R-:W-:Y:S02]  /*1fa00*/  ISETP.GE.U32.AND P0, PT, R199.reuse, R17, PT ;  /* 0x00000011c700720c */ /* 0x040fe40003f06070 */
[----:B------:R-:W-:Y:S02]  /*1fa10*/  ISETP.GE.U32.AND P2, PT, R199, R2, PT ;  /* 0x00000002c700720c */ /* 0x000fe40003f46070 */
[----:B------:R-:W-:-:S04]  /*1fa20*/  LOP3.LUT R2, R0, 0xff, RZ, 0xc0, !PT ;  /* 0x000000ff00027812 */ /* 0x000fc800078ec0ff */
[----:B------:R-:W-:Y:S02]  /*1fa30*/  ISETP.GE.U32.AND P6, PT, R199, R2, PT ;  /* 0x00000002c700720c */ /* 0x000fe40003fc6070 */
[----:B------:R-:W-:Y:S02]  /*1fa40*/  SHF.R.U32.HI R2, RZ, 0x18, R0 ;  /* 0x00000018ff027819 */ /* 0x000fe40000011600 */
[----:B------:R-:W-:Y:S02]  /*1fa50*/  PRMT R15, R73, 0x7610, R15 ;  /* 0x00007610490f7816 */ /* 0x000fe4000000000f */
[----:B------:R-:W-:Y:S02]  /*1fa60*/  ISETP.GE.U32.AND P4, PT, R199, R2, PT ;  /* 0x00000002c700720c */ /* 0x000fe40003f86070 */
[----:B------:R1:W-:Y:S01]  /*1fa70*/  MUFU.EX2 R2, R9 ;  /* 0x0000000900027308 */ /* 0x0003e20000000800 */
[----:B------:R-:W-:Y:S01]  /*1fa80*/  @P1 PRMT R61, R180, 0x7610, R61 ;  /* 0x00007610b43d1816 */ /* 0x000fe2000000003d */
[----:B------:R-:W-:-:S02]  /*1fa90*/  IMAD.MOV.U32 R149, RZ, RZ, R137 ;  /* 0x000000ffff957224 */ /* 0x000fc400078e0089 */
[----:B------:R-:W-:Y:S01]  /*1faa0*/  IMAD.MOV.U32 R137, RZ, RZ, R236 ;  /* 0x000000ffff897224 */ /* 0x000fe200078e00ec */
[----:B-1----:R-:W4:Y:S01]  /*1fab0*/  LDL.LU R9, [R1+0x464] ;  /* 0x0004640001097983 */ /* 0x002f220000300800 */
[--C-:B--2---:R-:W-:Y:S02]  /*1fac0*/  @!P1 HFMA2.BF16_V2 R3, -RZ.H0_H0, RZ.H0_H0, -R180.reuse.H0_H0 ;  /* 0x200000ffff039231 */ /* 0x104fe400003409b4 */
[----:B---3--:R-:W-:-:S03]  /*1fad0*/  @!P0 HFMA2.BF16_V2 R140, -RZ.H0_H0, RZ.H0_H0, -R180.H1_H1 ;  /* 0x200000ffff8c8231 */ /* 0x008fc600003609b4 */
[----:B------:R-:W-:Y:S01]  /*1fae0*/  PRMT R141, R3, 0x7610, R141 ;  /* 0x00007610038d7816 */ /* 0x000fe2000000008d */
[----:B------:R-:W-:Y:S02]  /*1faf0*/  IMAD.MOV.U32 R3, RZ, RZ, R121 ;  /* 0x000000ffff037224 */ /* 0x000fe400078e0079 */
[----:B------:R-:W-:Y:S01]  /*1fb00*/  IMAD.MOV.U32 R121, RZ, RZ, R91 ;  /* 0x000000ffff797224 */ /* 0x000fe200078e005b */
[----:B------:R-:W-:Y:S01]  /*1fb10*/  @!P1 PRMT R61, R141, 0x5410, RZ ;  /* 0x000054108d3d9816 */ /* 0x000fe200000000ff */
[----:B------:R-:W-:Y:S01]  /*1fb20*/  IMAD.MOV.U32 R91, RZ, RZ, R243 ;  /* 0x000000ffff5b7224 */ /* 0x000fe200078e00f3 */
[----:B------:R-:W-:Y:S01]  /*1fb30*/  PRMT R120, R140, 0x7610, R120 ;  /* 0x000076108c787816 */ /* 0x000fe20000000078 */
[----:B------:R1:W2:Y:S01]  /*1fb40*/  MUFU.EX2 R243, R6 ;  /* 0x0000000600f37308 */ /* 0x0002a20000000800 */
[----:B------:R-:W-:Y:S02]  /*1fb50*/  IMAD.MOV.U32 R141, RZ, RZ, R7 ;  /* 0x000000ffff8d7224 */ /* 0x000fe400078e0007 */
[----:B----4-:R-:W-:-:S02]  /*1fb60*/  @!P6 HFMA2.BF16_V2 R89, -RZ.H0_H0, RZ.H0_H0, -R15.H0_H0 ;  /* 0x200000ffff59e231 */ /* 0x010fc4000034090f */
[----:B------:R-:W-:-:S03]  /*1fb70*/  IMAD.MOV.U32 R140, RZ, RZ, R238 ;  /* 0x000000ffff8c7224 */ /* 0x000fc600078e00ee */
[----:B------:R-:W-:Y:S01]  /*1fb80*/  PRMT R79, R89, 0x7610, R79 ;  /* 0x00007610594f7816 */ /* 0x000fe2000000004f */
[----:B-1----:R-:W3:Y:S04]  /*1fb90*/  LDL.LU R6, [R1+0x460] ;  /* 0x0004600001067983 */ /* 0x002ee80000300800 */
[----:B------:R1:W4:Y:S04]  /*1fba0*/  LDL.LU.S16 R7, [R1+0x1a0] ;  /* 0x0001a00001077983 */ /* 0x0003280000300600 */
[----:B------:R1:W3:Y:S04]  /*1fbb0*/  LDL.LU.S16 R238, [R1+0x1a4] ;  /* 0x0001a40001ee7983 */ /* 0x0002e80000300600 */
[----:B------:R1:W3:Y:S04]  /*1fbc0*/  LDL.LU.S16 R236, [R1+0x1c0] ;  /* 0x0001c00001ec7983 */ /* 0x0002e80000300600 */
[----:B------:R1:W3:Y:S01]  /*1fbd0*/  LDL.LU.S16 R89, [R1+0x1ac] ;  /* 0x0001ac0001597983 */ /* 0x0002e20000300600 */
[----:B------:R-:W-:-:S04]  /*1fbe0*/  LOP3.LUT R0, R0, 0xffff, RZ, 0xc0, !PT ;  /* 0x0000ffff00007812 */ /* 0x000fc800078ec0ff */
[----:B------:R-:W-:-:S04]  /*1fbf0*/  SHF.R.U32.HI R0, RZ, 0x8, R0 ;  /* 0x00000008ff007819 */ /* 0x000fc80000011600 */
[----:B------:R-:W-:-:S04]  /*1fc00*/  LOP3.LUT R0, R0, 0xffff, RZ, 0xc0, !PT ;  /* 0x0000ffff00007812 */ /* 0x000fc800078ec0ff */
[----:B------:R-:W-:Y:S02]  /*1fc10*/  ISETP.GE.U32.AND P1, PT, R199, R0, PT ;  /* 0x00000000c700720c */ /* 0x000fe40003f26070 */
[----:B------:R-:W-:Y:S02]  /*1fc20*/  PRMT R14, R73, 0x7632, R14 ;  /* 0x00007632490e7816 */ /* 0x000fe4000000000e */
[----:B------:R-:W-:Y:S02]  /*1fc30*/  PRMT R16, R26, 0x7632, R16 ;  /* 0x000076321a107816 */ /* 0x000fe40000000010 */
[----:B--2---:R-:W-:Y:S02]  /*1fc40*/  F2FP.BF16.F32.PACK_AB R0, R243, R2 ;  /* 0x00000002f300723e */ /* 0x004fe400000010ff */
[----:B------:R-:W-:Y:S02]  /*1fc50*/  @P0 PRMT R60, R180, 0x7632, R60 ;  /* 0x00007632b43c0816 */ /* 0x000fe4000000003c */
[----:B------:R-:W-:Y:S01]  /*1fc60*/  @!P0 PRMT R60, R120, 0x5410, RZ ;  /* 0x00005410783c8816 */ /* 0x000fe200000000ff */
[----:B------:R-:W-:Y:S01]  /*1fc70*/  IMAD.MOV.U32 R120, RZ, RZ, R235 ;  /* 0x000000ffff787224 */ /* 0x000fe200078e00eb */
[----:B------:R-:W-:-:S02]  /*1fc80*/  PRMT R17, R26, 0x7610, R17 ;  /* 0x000076101a117816 */ /* 0x000fc40000000011 */
[----:B------:R-:W-:Y:S02]  /*1fc90*/  PRMT R235, R15, 0x5410, R14 ;  /* 0x000054100feb7816 */ /* 0x000fe4000000000e */
[----:B------:R-:W-:Y:S02]  /*1fca0*/  @!P6 PRMT R15, R79, 0x5410, RZ ;  /* 0x000054104f0fe816 */ /* 0x000fe400000000ff */
[----:B------:R1:W2:Y:S01]  /*1fcb0*/  LDL.LU.S16 R79, [R1+0x1a8] ;  /* 0x0001a800014f7983 */ /* 0x0002a20000300600 */
[----:B------:R-:W-:Y:S01]  /*1fcc0*/  PRMT R26, R0, 0x7632, R26 ;  /* 0x00007632001a7816 */ /* 0x000fe2000000001a */
[----:B----4-:R-:W-:Y:S02]  /*1fcd0*/  @!P1 HFMA2.BF16_V2 R7, -RZ.H0_H0, RZ.H0_H0, -R14.H0_H0 ;  /* 0x200000ffff079231 */ /* 0x010fe4000034090e */
[----:B---3--:R-:W-:-:S03]  /*1fce0*/  @!P4 HFMA2.BF16_V2 R236, -RZ.H0_H0, RZ.H0_H0, -R16.H0_H0 ;  /* 0x200000ffffecc231 */ /* 0x008fc60000340910 */
[----:B------:R-:W-:Y:S02]  /*1fcf0*/  PRMT R148, R7, 0x7610, R148 ;  /* 0x0000761007947816 */ /* 0x000fe40000000094 */
[----:B------:R-:W3:Y:S01]  /*1fd00*/  LDL.LU R7, [R1+0x45c] ;  /* 0x00045c0001077983 */ /* 0x000ee20000300800 */
[----:B------:R-:W-:Y:S01]  /*1fd10*/  @!P3 HFMA2.BF16_V2 R89, -RZ.H0_H0, RZ.H0_H0, -R0.H0_H0 ;  /* 0x200000ffff59b231 */ /* 0x000fe20000340900 */
[----:B------:R-:W-:Y:S02]  /*1fd20*/  PRMT R12, R236, 0x7610, R12 ;  /* 0x00007610ec0c7816 */ /* 0x000fe4000000000c */
[----:B------:R-:W-:Y:S02]  /*1fd30*/  PRMT R236, R17, 0x5410, R16 ;  /* 0x0000541011ec7816 */ /* 0x000fe40000000010 */
[----:B------:R-:W-:Y:S01]  /*1fd40*/  @!P1 PRMT R14, R148, 0x5410, RZ ;  /* 0x00005410940e9816 */ /* 0x000fe200000000ff */
[----:B------:R-:W-:Y:S01]  /*1fd50*/  IMAD.MOV.U32 R148, RZ, RZ, R120 ;  /* 0x000000ffff947224 */ /* 0x000fe200078e0078 */
[----:B------:R-:W-:Y:S01]  /*1fd60*/  @!P4 PRMT R16, R12, 0x5410, RZ ;  /* 0x000054100c10c816 */ /* 0x000fe200000000ff */
[----:B------:R-:W-:Y:S01]  /*1fd70*/  IMAD.MOV.U32 R12, RZ, RZ, R149 ;  /* 0x000000ffff0c7224 */ /* 0x000fe200078e0095 */
[----:B------:R-:W-:Y:S01]  /*1fd80*/  PRMT R13, R89, 0x7610, R13 ;  /* 0x00007610590d7816 */ /* 0x000fe2000000000d */
[----:B------:R-:W4:Y:S01]  /*1fd90*/  LDL R120, [R1+0x338] ;  /* 0x0003380001787983 */ /* 0x000f220000100800 */
[----:B------:R-:W-:-:S02]  /*1fda0*/  IMAD.MOV.U32 R149, RZ, RZ, R141 ;  /* 0x000000ffff957224 */ /* 0x000fc400078e008d */
[----:B------:R-:W-:Y:S01]  /*1fdb0*/  IMAD.MOV.U32 R141, RZ, RZ, R137 ;  /* 0x000000ffff8d7224 */ /* 0x000fe200078e0089 */
[----:B------:R-:W4:Y:S01]  /*1fdc0*/  LDL R89, [R1+0x33c] ;  /* 0x00033c0001597983 */ /* 0x000f220000100800 */
[----:B------:R-:W-:Y:S01]  /*1fdd0*/  IMAD.MOV.U32 R137, RZ, RZ, R237 ;  /* 0x000000ffff897224 */ /* 0x000fe200078e00ed */
[----:B------:R-:W-:Y:S02]  /*1fde0*/  PRMT R237, R0, 0x5410, R26 ;  /* 0x0000541000ed7816 */ /* 0x000fe4000000001a */
[----:B------:R-:W-:Y:S02]  /*1fdf0*/  @!P3 PRMT R0, R13, 0x5410, RZ ;  /* 0x000054100d00b816 */ /* 0x000fe400000000ff */
[----:B------:R-:W4:Y:S01]  /*1fe00*/  LDL R13, [R1+0x340] ;  /* 0x00034000010d7983 */ /* 0x000f220000100800 */
[----:B------:R-:W-:-:S05]  /*1fe10*/  @!P5 HFMA2.BF16_V2 R238, -RZ.H0_H0, RZ.H0_H0, -R17.H0_H0 ;  /* 0x200000ffffeed231 */ /* 0x000fca0000340911 */
[----:B------:R-:W-:Y:S01]  /*1fe20*/  PRMT R73, R238, 0x7610, R73 ;  /* 0x00007610ee497816 */ /* 0x000fe20000000049 */
[----:B------:R-:W-:Y:S01]  /*1fe30*/  FADD.FTZ R238, R2, R74 ;  /* 0x0000004a02ee7221 */ /* 0x000fe20000010000 */
[----:B--2---:R-:W-:Y:S02]  /*1fe40*/  @!P2 HFMA2.BF16_V2 R79, -RZ.H0_H0, RZ.H0_H0, -R26.H0_H0 ;  /* 0x200000ffff4fa231 */ /* 0x004fe4000034091a */
[----:B------:R-:W-:-:S03]  /*1fe50*/  IMAD.MOV.U32 R74, RZ, RZ, R121 ;  /* 0x000000ffff4a7224 */ /* 0x000fc600078e0079 */
[----:B------:R-:W-:Y:S01]  /*1fe60*/  PRMT R2, R79, 0x7610, R2 ;  /* 0x000076104f027816 */ /* 0x000fe20000000002 */
[----:B------:R-:W-:Y:S01]  /*1fe70*/  ST.E.U16 desc[UR4][R4.64+-0x100], R88 ;  /* 0xffff005804007985 */ /* 0x000fe2000c101504 */
[----:B------:R-:W-:Y:S02]  /*1fe80*/  @!P5 PRMT R17, R73, 0x5410, RZ ;  /* 0x000054104911d816 */ /* 0x000fe400000000ff */
[----:B------:R-:W-:Y:S01]  /*1fe90*/  @!P2 PRMT R26, R2, 0x5410, RZ ;  /* 0x00005410021aa816 */ /* 0x000fe200000000ff */
[----:B------:R-:W-:Y:S01]  /*1fea0*/  ST.E.U16 desc[UR4][R4.64+-0xfe], R87 ;  /* 0xffff025704007985 */ /* 0x000fe2000c101504 */
[----:B------:R-:W-:-:S03]  /*1feb0*/  IMAD.MOV.U32 R73, RZ, RZ, R3 ;  /* 0x000000ffff497224 */ /* 0x000fc600078e0003 */
[----:B------:R-:W-:Y:S01]  /*1fec0*/  ST.E.U16 desc[UR4][R10.64+-0x100], R85 ;  /* 0xffff00550a007985 */ /* 0x000fe2000c101504 */
[----:B------:R-:W-:-:S03]  /*1fed0*/  VIADD R3, R215, 0x2 ;  /* 0x00000002d7037836 */ /* 0x000fc60000000000 */
[----:B------:R-:W-:Y:S01]  /*1fee0*/  ST.E.U16 desc[UR4][R10.64+-0xfe], R86 ;  /* 0xffff02560a007985 */ /* 0x000fe2000c101504 */
[----:B------:R-:W-:-:S03]  /*1fef0*/  IMAD.MOV.U32 R79, RZ, RZ, R12 ;  /* 0x000000ffff4f7224 */ /* 0x000fc600078e000c */
[----:B------:R-:W-:Y:S04]  /*1ff00*/  ST.E.U16 desc[UR4][R8.64+-0x100], R64 ;  /* 0xffff004008007985 */ /* 0x000fe8000c101504 */
[----:B------:R2:W-:Y:S02]  /*1ff10*/  ST.E.U16 desc[UR4][R8.64+-0xfe], R63 ;  /* 0xffff023f08007985 */ /* 0x0005e4000c101504 */
[----:B--2---:R-:W-:Y:S02]  /*1ff20*/  VIADD R63, R215, 0x1 ;  /* 0x00000001d73f7836 */ /* 0x004fe40000000000 */
[----:B------:R-:W-:Y:S01]  /*1ff30*/  IMAD.MOV.U32 R64, RZ, RZ, R74 ;  /* 0x000000ffff407224 */ /* 0x000fe200078e004a */
[----:B---3--:R2:W-:Y:S01]  /*1ff40*/  ST.E.U16 desc[UR4][R6.64+-0x100], R59 ;  /* 0xffff003b06007985 */ /* 0x0085e2000c101504 */
[----:B----4-:R-:W-:-:S03]  /*1ff50*/  IMAD.WIDE.U32 R120, R120, -0x326172a9, RZ ;  /* 0xcd9e8d5778787825 */ /* 0x010fc600078e00ff */
[----:B------:R3:W-:Y:S02]  /*1ff60*/  ST.E.U16 desc[UR4][R6.64+-0xfe], R62 ;  /* 0xffff023e06007985 */ /* 0x0007e4000c101504 */
[----:B------:R-:W-:-:S05]  /*1ff70*/  LOP3.LUT R2, R13, R121, RZ, 0x3c, !PT ;  /* 0x000000790d027212 */ /* 0x000fca00078e3cff */
[----:B------:R-:W-:-:S04]  /*1ff80*/  IMAD.WIDE.U32 R12, R2, -0x2daee0ad, RZ ;  /* 0xd2511f53020c7825 */ /* 0x000fc800078e00ff */
[----:B--2---:R-:W-:Y:S01]  /*1ff90*/  VIADD R59, R215, 0x3 ;  /* 0x00000003d73b7836 */ /* 0x004fe20000000000 */
[-CC-:B------:R-:W-:Y:S01]  /*1ffa0*/  LOP3.LUT R2, R179, R89.reuse, R176.reuse, 0x96, !PT ;  /* 0x00000059b3027212 */ /* 0x180fe200078e96b0 */
[----:B------:R2:W-:Y:S01]  /*1ffb0*/  ST.E.U16 desc[UR4][R4.64+-0xf0], R84 ;  /* 0xffff105404007985 */ /* 0x0005e2000c101504 */
[----:B------:R-:W-:Y:S02]  /*1ffc0*/  LOP3.LUT R13, R13, R89, R176, 0x96, !PT ;  /* 0x000000590d0d7212 */ /* 0x000fe400078e96b0 */
[CC--:B---3--:R-:W-:Y:S01]  /*1ffd0*/  LOP3.LUT R62, R177.reuse, R209.reuse, R3, 0x96, !PT ;  /* 0x000000d1b13e7212 */ /* 0x0c8fe200078e9603 */
[----:B------:R3:W-:Y:S01]  /*1ffe0*/  ST.E.U16 desc[UR4][R4.64+-0xee], R81 ;  /* 0xffff125104007985 */ /* 0x0007e2000c101504 */
[CC--:B------:R-:W-:Y:S02]  /*1fff0*/  LOP3.LUT R3, R177.reuse, R209.reuse, R59, 0x96, !PT ;  /* 0x000000d1b1037212 */ /* 0x0c0fe400078e963b */
[----:B------:R-:W-:Y:S01]  /*20000*/  LOP3.LUT R59, R177, R209, R63, 0x96, !PT ;  /* 0x000000d1b13b7212 */ /* 0x000fe200078e963f */
[----:B------:R-:W-:Y:S01]  /*20010*/  IMAD.WIDE.U32 R86, R62, -0x326172a9, RZ ;  /* 0xcd9e8d573e567825 */ /* 0x000fe200078e00ff */
[----:B------:R-:W4:Y:S03]  /*20020*/  LDL.LU R215, [R1+0x458] ;  /* 0x0004580001d77983 */ /* 0x000f260000300800 */
[----:B------:R-:W-:-:S04]  /*20030*/  IMAD.WIDE.U32 R88, R3, -0x326172a9, RZ ;  /* 0xcd9e8d5703587825 */ /* 0x000fc800078e00ff */
[----:B------:R-:W-:-:S04]  /*20040*/  IMAD.WIDE.U32 R62, R2, -0x326172a9, RZ ;  /* 0xcd9e8d57023e7825 */ /* 0x000fc800078e00ff */
[----:B--2---:R-:W-:-:S04]  /*20050*/  IMAD.WIDE.U32 R84, R59, -0x326172a9, RZ ;  /* 0xcd9e8d573b547825 */ /* 0x004fc800078e00ff */
[----:B------:R-:W-:Y:S01]  /*20060*/  IMAD.MOV.U32 R176, RZ, RZ, R79 ;  /* 0x000000ffffb07224 */ /* 0x000fe200078e004f */
[-C--:B---3--:R-:W-:Y:S01]  /*20070*/  LOP3.LUT R81, R83, R224.reuse, R120, 0x96, !PT ;  /* 0x000000e053517212 */ /* 0x088fe200078e9678 */
[----:B------:R-:W-:Y:S01]  /*20080*/  IMAD.WIDE.U32 R2, R13, -0x326172a9, RZ ;  /* 0xcd9e8d570d027825 */ /* 0x000fe200078e00ff */
[-CC-:B------:R-:W-:Y:S01]  /*20090*/  LOP3.LUT R79, R63, R221.reuse, R84.reuse, 0x96, !PT ;  /* 0x000000dd3f4f7212 */ /* 0x180fe200078e9654 */
[----:B------:R2:W-:Y:S02]  /*200a0*/  ST.E.U16 desc[UR4][R10.64+-0xf0], R80 ;  /* 0xffff10500a007985 */ /* 0x0005e4000c101504 */
[----:B------:R-:W-:Y:S01]  /*200b0*/  IMAD.MOV.U32 R83, RZ, RZ, R91 ;  /* 0x000000ffff537224 */ /* 0x000fe200078e005b */
[-C--:B------:R-:W-:Y:S01]  /*200c0*/  LOP3.LUT R91, R3, R221.reuse, R84, 0x96, !PT ;  /* 0x000000dd035b7212 */ /* 0x080fe200078e9654 */
[----:B------:R-:W-:Y:S01]  /*200d0*/  IMAD.MOV.U32 R177, RZ, RZ, R149 ;  /* 0x000000ffffb17224 */ /* 0x000fe200078e0095 */
[CC--:B------:R-:W-:Y:S01]  /*200e0*/  LOP3.LUT R74, R87.reuse, R224.reuse, R204, 0x96, !PT ;  /* 0x000000e0574a7212 */ /* 0x0c0fe200078e96cc */
[----:B------:R-:W-:Y:S01]  /*200f0*/  IMAD.MOV.U32 R84, RZ, RZ, R83 ;  /* 0x000000ffff547224 */ /* 0x000fe200078e0053 */
[-C--:B------:R-:W-:Y:S01]  /*20100*/  LOP3.LUT R83, R87, R224.reuse, R120, 0x96, !PT ;  /* 0x000000e057537212 */ /* 0x080fe200078e9678 */
[----:B------:R-:W-:Y:S01]  /*20110*/  IMAD.MOV.U32 R149, RZ, RZ, R90 ;  /* 0x000000ffff957224 */ /* 0x000fe200078e005a */
[-CC-:B------:R-:W-:Y:S01]  /*20120*/  LOP3.LUT R13, R63, R221.reuse, R82.reuse, 0x96, !PT ;  /* 0x000000dd3f0d7212 */ /* 0x180fe200078e9652 */
[----:B------:R-:W-:Y:S01]  /*20130*/  IMAD.MOV.U32 R59, RZ, RZ, R73 ;  /* 0x000000ffff3b7224 */ /* 0x000fe200078e0049 */
[----:B------:R-:W-:Y:S01]  /*20140*/  LOP3.LUT R90, R3, R221, R82, 0x96, !PT ;  /* 0x000000dd035a7212 */ /* 0x000fe200078e9652 */
[----:B------:R-:W-:Y:S01]  /*20150*/  IMAD.MOV.U32 R87, RZ, RZ, R84 ;  /* 0x000000ffff577224 */ /* 0x000fe200078e0054 */
[----:B------:R-:W3:Y:S01]  /*20160*/  LDL.LU.64 R208, [R1+0x450] ;  /* 0x0004500001d07983 */ /* 0x000ee20000300a00 */
[----:B------:R-:W-:-:S02]  /*20170*/  LOP3.LUT R73, R89, R224, R204, 0x96, !PT ;  /* 0x000000e059497212 */ /* 0x000fc400078e96cc */
[-CC-:B------:R-:W-:Y:S02]  /*20180*/  LOP3.LUT R82, R85, R224.reuse, R120.reuse, 0x96, !PT ;  /* 0x000000e055527212 */ /* 0x180fe400078e9678 */
[-C--:B------:R-:W-:Y:S01]  /*20190*/  LOP3.LUT R84, R89, R224.reuse, R120, 0x96, !PT ;  /* 0x000000e059547212 */ /* 0x080fe200078e9678 */
[----:B------:R-:W-:Y:S02]  /*201a0*/  IMAD.MOV.U32 R120, RZ, RZ, R188 ;  /* 0x000000ffff787224 */ /* 0x000fe400078e00bc */
[----:B------:R-:W-:Y:S01]  /*201b0*/  IMAD.MOV.U32 R89, RZ, RZ, R171 ;  /* 0x000000ffff597224 */ /* 0x000fe200078e00ab */
[----:B--2---:R-:W-:Y:S02]  /*201c0*/  LOP3.LUT R80, R85, R224, R204, 0x96, !PT ;  /* 0x000000e055507212 */ /* 0x004fe400078e96cc */
[----:B------:R-:W2:Y:S04]  /*201d0*/  LDL.LU.64 R204, [R1+0x448] ;  /* 0x0004480001cc7983 */ /* 0x000ea80000300a00 */
[----:B------:R-:W4:Y:S04]  /*201e0*/  LDL.LU R188, [R1+0x444] ;  /* 0x0004440001bc7983 */ /* 0x000f280000300800 */
[----:B------:R-:W3:Y:S04]  /*201f0*/  LDL.LU R171, [R1+0x440] ;  /* 0x0004400001ab7983 */ /* 0x000ee80000300800 */
[----:B------:R-:W-:Y:S04]  /*20200*/  ST.E.U16 desc[UR4][R10.64+-0xee], R160 ;  /* 0xffff12a00a007985 */ /* 0x000fe8000c101504 */
[----:B------:R-:W-:Y:S04]  /*20210*/  ST.E.U16 desc[UR4][R8.64+-0xf0], R78 ;  /* 0xffff104e08007985 */ /* 0x000fe8000c101504 */
[----:B------:R-:W-:Y:S01]  /*20220*/  ST.E.U16 desc[UR4][R8.64+-0xee], R77 ;  /* 0xffff124d08007985 */ /* 0x000fe2000c101504 */
[----:B------:R-:W-:-:S03]  /*20230*/  IMAD.MOV.U32 R85, RZ, RZ, R64 ;  /* 0x000000ffff557224 */ /* 0x000fc600078e0040 */
[----:B------:R1:W-:Y:S04]  /*20240*/  ST.E.U16 desc[UR4][R6.64+-0xf0], R76 ;  /* 0xffff104c06007985 */ /* 0x0003e8000c101504 */
[----:B------:R-:W-:Y:S01]  /*20250*/  ST.E.U16 desc[UR4][R6.64+-0xee], R75 ;  /* 0xffff124b06007985 */ /* 0x000fe2000c101504 */
[----:B------:R-:W-:-:S03]  /*20260*/  LOP3.LUT R64, R63, R221, R86, 0x96, !PT ;  /* 0x000000dd3f407212 */ /* 0x000fc600078e9656 */
[----:B------:R1:W-:Y:S01]  /*20270*/  ST.E.U16 desc[UR4][R4.64+-0xe0], R157 ;  /* 0xffff209d04007985 */ /* 0x0003e2000c101504 */
[----:B------:R-:W-:-:S03]  /*20280*/  IMAD.MOV.U32 R121, RZ, RZ, R59 ;  /* 0x000000ffff797224 */ /* 0x000fc600078e003b */
[----:B------:R-:W-:Y:S01]  /*20290*/  ST.E.U16 desc[UR4][R4.64+-0xde], R156 ;  /* 0xffff229c04007985 */ /* 0x000fe2000c101504 */
[----:B------:R-:W-:-:S03]  /*202a0*/  LOP3.LUT R59, R63, R221, R88, 0x96, !PT ;  /* 0x000000dd3f3b7212 */ /* 0x000fc600078e9658 */
[----:B------:R-:W-:Y:S04]  /*202b0*/  ST.E.U16 desc[UR4][R10.64+-0xe0], R154 ;  /* 0xffff209a0a007985 */ /* 0x000fe8000c101504 */
[----:B------:R1:W-:Y:S04]  /*202c0*/  ST.E.U16 desc[UR4][R10.64+-0xde], R155 ;  /* 0xffff229b0a007985 */ /* 0x0003e8000c101504 */
[----:B------:R-:W-:Y:S04]  /*202d0*/  ST.E.U16 desc[UR4][R8.64+-0xe0], R72 ;  /* 0xffff204808007985 */ /* 0x000fe8000c101504 */
[----:B------:R-:W-:Y:S01]  /*202e0*/  ST.E.U16 desc[UR4][R8.64+-0xde], R71 ;  /* 0xffff224708007985 */ /* 0x000fe2000c101504 */
[----:B-1----:R-:W-:-:S03]  /*202f0*/  IMAD.WIDE.U32 R76, R13, -0x2daee0ad, RZ ;  /* 0xd2511f530d4c7825 */ /* 0x002fc600078e00ff */
[----:B------:R-:W-:Y:S04]  /*20300*/  ST.E.U16 desc[UR4][R6.64+-0xe0], R70 ;  /* 0xffff204606007985 */ /* 0x000fe8000c101504 */
[----:B------:R-:W-:Y:S01]  /*20310*/  ST.E.U16 desc[UR4][R6.64+-0xde], R69 ;  /* 0xffff224506007985 */ /* 0x000fe2000c101504 */
[----:B------:R-:W-:-:S03]  /*20320*/  IMAD.MOV.U32 R157, RZ, RZ, R87 ;  /* 0x000000ffff9d7224 */ /* 0x000fc600078e0057 */
[----:B------:R-:W-:Y:S01]  /*20330*/  ST.E.U16 desc[UR4][R4.64+-0xd0], R151 ;  /* 0xffff309704007985 */ /* 0x000fe2000c101504 */
[----:B------:R-:W-:-:S03]  /*20340*/  IMAD.MOV.U32 R160, RZ, RZ, R141 ;  /* 0x000000ffffa07224 */ /* 0x000fc600078e008d */
[----:B------:R-:W-:Y:S01]  /*20350*/  ST.E.U16 desc[UR4][R4.64+-0xce], R150 ;  /* 0xffff329604007985 */ /* 0x000fe2000c101504 */
[----:B------:R-:W-:-:S03]  /*20360*/  IMAD.MOV.U32 R87, RZ, RZ, R140 ;  /* 0x000000ffff577224 */ /* 0x000fc600078e008c */
[----:B------:R-:W-:Y:S01]  /*20370*/  ST.E.U16 desc[UR4][R10.64+-0xd0], R147 ;  /* 0xffff30930a007985 */ /* 0x000fe2000c101504 */
[----:B------:R-:W-:-:S03]  /*20380*/  IMAD.MOV.U32 R63, RZ, RZ, R85 ;  /* 0x000000ffff3f7224 */ /* 0x000fc600078e0055 */
[----:B------:R1:W-:Y:S01]  /*20390*/  ST.E.U16 desc[UR4][R10.64+-0xce], R146 ;  /* 0xffff32920a007985 */ /* 0x0003e2000c101504 */
[----:B------:R-:W-:-:S03]  /*203a0*/  IMAD.WIDE.U32 R140, R64, -0x2daee0ad, RZ ;  /* 0xd2511f53408c7825 */ /* 0x000fc600078e00ff */
[----:B------:R-:W-:Y:S01]  /*203b0*/  ST.E.U16 desc[UR4][R8.64+-0xd0], R68 ;  /* 0xffff304408007985 */ /* 0x000fe2000c101504 */
[----:B------:R-:W-:-:S03]  /*203c0*/  LOP3.LUT R86, R3, R221, R86, 0x96, !PT ;  /* 0x000000dd03567212 */ /* 0x000fc600078e9656 */
[----:B------:R-:W-:Y:S01]  /*203d0*/  ST.E.U16 desc[UR4][R8.64+-0xce], R67 ;  /* 0xffff324308007985 */ /* 0x000fe2000c101504 */
[----:B------:R-:W-:-:S03]  /*203e0*/  LOP3.LUT R85, R3, R221, R88, 0x96, !PT ;  /* 0x000000dd03557212 */ /* 0x000fc600078e9658 */
[----:B------:R1:W-:Y:S01]  /*203f0*/  ST.E.U16 desc[UR4][R6.64+-0xd0], R66 ;  /* 0xffff304206007985 */ /* 0x0003e2000c101504 */
[----:B------:R-:W-:-:S03]  /*20400*/  LOP3.LUT R3, R159, R225, R178, 0x96, !PT ;  /* 0x000000e19f037212 */ /* 0x000fc600078e96b2 */
[----:B------:R1:W-:Y:S01]  /*20410*/  ST.E.U16 desc[UR4][R6.64+-0xce], R65 ;  /* 0xffff324106007985 */ /* 0x0003e2000c101504 */
[----:B------:R-:W-:-:S03]  /*20420*/  LOP3.LUT R13, R77, R226, R158, 0x96, !PT ;  /* 0x000000e24d0d7212 */ /* 0x000fc600078e969e */
[----:B------:R-:W-:Y:S01]  /*20430*/  ST.E.U16 desc[UR4][R4.64+-0xc0], R132 ;  /* 0xffff408404007985 */ /* 0x000fe2000c101504 */
[----:B------:R-:W-:-:S03]  /*20440*/  IMAD.MOV.U32 R155, RZ, RZ, R89 ;  /* 0x000000ffff9b7224 */ /* 0x000fc600078e0059 */
[----:B------:R-:W-:Y:S01]  /*20450*/  ST.E.U16 desc[UR4][R4.64+-0xbe], R129 ;  /* 0xffff428104007985 */ /* 0x000fe2000c101504 */
[----:B-1----:R-:W-:-:S03]  /*20460*/  IMAD.WIDE.U32 R146, R59, -0x2daee0ad, RZ ;  /* 0xd2511f533b927825 */ /* 0x002fc600078e00ff */
[----:B------:R-:W-:Y:S04]  /*20470*/  ST.E.U16 desc[UR4][R10.64+-0xc0], R126 ;  /* 0xffff407e0a007985 */ /* 0x000fe8000c101504 */
[----:B------:R-:W-:Y:S01]  /*20480*/  ST.E.U16 desc[UR4][R10.64+-0xbe], R127 ;  /* 0xffff427f0a007985 */ /* 0x000fe2000c101504 */
[----:B------:R-:W-:Y:S02]  /*20490*/  IMAD.MOV.U32 R151, RZ, RZ, R63 ;  /* 0x000000ffff977224 */ /* 0x000fe400078e003f */
[----:B------:R-:W-:Y:S01]  /*204a0*/  IMAD.WIDE.U32 R66, R74, -0x2daee0ad, RZ ;  /* 0xd2511f534a427825 */ /* 0x000fe200078e00ff */
[----:B------:R1:W-:Y:S03]  /*204b0*/  ST.E.U16 desc[UR4][R8.64+-0xbe], R55 ;  /* 0xffff423708007985 */ /* 0x0003e6000c101504 */
[----:B------:R-:W-:Y:S01]  /*204c0*/  IMAD.WIDE.U32 R64, R73, -0x2daee0ad, RZ ;  /* 0xd2511f5349407825 */ /* 0x000fe200078e00ff */
[----:B------:R-:W-:Y:S01]  /*204d0*/  ST.E.U16 desc[UR4][R8.64+-0xc0], R56 ;  /* 0xffff403808007985 */ /* 0x000fe2000c101504 */
[----:B------:R-:W-:-:S02]  /*204e0*/  LOP3.LUT R66, R141, R226, R66, 0x96, !PT ;  /* 0x000000e28d427212 */ /* 0x000fc400078e9642 */
[----:B------:R-:W-:Y:S01]  /*204f0*/  IMAD.WIDE.U32 R88, R79, -0x2daee0ad, RZ ;  /* 0xd2511f534f587825 */ /* 0x000fe200078e00ff */
[----:B------:R-:W-:Y:S01]  /*20500*/  LOP3.LUT R63, R65, R225, R178, 0x96, !PT ;  /* 0x000000e1413f7212 */ /* 0x000fe200078e96b2 */
[----:B------:R1:W-:Y:S02]  /*20510*/  ST.E.U16 desc[UR4][R6.64+-0xc0], R58 ;  /* 0xffff403a06007985 */ /* 0x0003e4000c101504 */
[----:B------:R-:W-:Y:S02]  /*20520*/  IMAD.WIDE.U32 R78, R13, -0x326172a9, RZ ;  /* 0xcd9e8d570d4e7825 */ /* 0x000fe400078e00ff */
[----:B------:R1:W-:Y:S02]  /*20530*/  ST.E.U16 desc[UR4][R6.64+-0xbe], R57 ;  /* 0xffff423906007985 */ /* 0x0003e4000c101504 */
[----:B------:R-:W-:Y:S02]  /*20540*/  IMAD.WIDE.U32 R70, R82, -0x2daee0ad, RZ ;  /* 0xd2511f5352467825 */ /* 0x000fe400078e00ff */
[----:B------:R-:W-:Y:S02]  /*20550*/  ST.E.U16 desc[UR4][R4.64+-0xb0], R133 ;  /* 0xffff508504007985 */ /* 0x000fe4000c101504 */
[----:B------:R-:W-:-:S02]  /*20560*/  IMAD.WIDE.U32 R74, R83, -0x2daee0ad, RZ ;  /* 0xd2511f53534a7825 */ /* 0x000fc400078e00ff */
[----:B------:R-:W-:Y:S02]  /*20570*/  ST.E.U16 desc[UR4][R4.64+-0xae], R130 ;  /* 0xffff528204007985 */ /* 0x000fe4000c101504 */
[----:B------:R-:W-:Y:S01]  /*20580*/  IMAD.WIDE.U32 R72, R84, -0x2daee0ad, RZ ;  /* 0xd2511f5354487825 */ /* 0x000fe200078e00ff */
[----:B-1----:R-:W-:Y:S02]  /*20590*/  LOP3.LUT R55, R67, R225, R178, 0x96, !PT ;  /* 0x000000e143377212 */ /* 0x002fe400078e96b2 */
[----:B------:R-:W-:Y:S01]  /*205a0*/  LOP3.LUT R67, R147, R226, R64, 0x96, !PT ;  /* 0x000000e293437212 */ /* 0x000fe200078e9640 */
[----:B------:R-:W-:Y:S01]  /*205b0*/  IMAD.WIDE.U32 R64, R80, -0x2daee0ad, RZ ;  /* 0xd2511f5350407825 */ /* 0x000fe200078e00ff */
[----:B------:R1:W-:Y:S04]  /*205c0*/  ST.E.U16 desc[UR4][R10.64+-0xb0], R128 ;  /* 0xffff50800a007985 */ /* 0x0003e8000c101504 */
[----:B------:R1:W-:Y:S01]  /*205d0*/  ST.E.U16 desc[UR4][R10.64+-0xae], R131 ;  /* 0xffff52830a007985 */ /* 0x0003e2000c101504 */
[----:B------:R-:W-:-:S04]  /*205e0*/  IMAD.WIDE.U32 R58, R81, -0x2daee0ad, RZ ;  /* 0xd2511f53513a7825 */ /* 0x000fc800078e00ff */
[----:B------:R-:W-:Y:S01]  /*205f0*/  IMAD.WIDE.U32 R56, R3, -0x326172a9, RZ ;  /* 0xcd9e8d5703387825 */ /* 0x000fe200078e00ff */
[----:B------:R-:W-:Y:S01]  /*20600*/  ST.E.U16 desc[UR4][R8.64+-0xb0], R52 ;  /* 0xffff503408007985 */ /* 0x000fe2000c101504 */
[-C--:B------:R-:W-:Y:S02]  /*20610*/  LOP3.LUT R68, R65, R225.reuse, R178, 0x96, !PT ;  /* 0x000000e141447212 */ /* 0x080fe400078e96b2 */
[----:B------:R-:W-:Y:S01]  /*20620*/  IMAD.MOV.U32 R158, RZ, RZ, R137 ;  /* 0x000000ffff9e7224 */ /* 0x000fe200078e0089 */
[----:B------:R1:W-:Y:S01]  /*20630*/  ST.E.U16 desc[UR4][R8.64+-0xae], R51 ;  /* 0xffff523308007985 */ /* 0x0003e2000c101504 */
[----:B------:R-:W-:Y:S01]  /*20640*/  IMAD.MOV.U32 R80, RZ, RZ, R136 ;  /* 0x000000ffff507224 */ /* 0x000fe200078e0088 */
[----:B------:R-:W-:Y:S01]  /*20650*/  LOP3.LUT R69, R89, R226, R64, 0x96, !PT ;  /* 0x000000e259457212 */ /* 0x000fe200078e9640 */
[----:B------:R-:W-:Y:S01]  /*20660*/  IMAD.WIDE.U32 R136, R66, -0x326172a9, RZ ;  /* 0xcd9e8d5742887825 */ /* 0x000fe200078e00ff */
[----:B------:R1:W-:Y:S01]  /*20670*/  ST.E.U16 desc[UR4][R6.64+-0xae], R53 ;  /* 0xffff523506007985 */ /* 0x0003e2000c101504 */
[----:B------:R-:W-:-:S02]  /*20680*/  LOP3.LUT R59, R59, R225, R12, 0x96, !PT ;  /* 0x000000e13b3b7212 */ /* 0x000fc400078e960c */
[----:B------:R-:W-:Y:S01]  /*20690*/  IMAD.MOV.U32 R154, RZ, RZ, R120 ;  /* 0x000000ffff9a7224 */ /* 0x000fe200078e0078 */
[----:B------:R-:W-:Y:S01]  /*206a0*/  LOP3.LUT R3, R79, R230, R56, 0x96, !PT ;  /* 0x000000e64f037212 */ /* 0x000fe200078e9638 */
[----:B------:R-:W-:Y:S01]  /*206b0*/  IMAD.MOV.U32 R156, RZ, RZ, R121 ;  /* 0x000000ffff9c7224 */ /* 0x000fe200078e0079 */
[-CC-:B------:R-:W-:Y:S01]  /*206c0*/  LOP3.LUT R71, R71, R225.reuse, R12.reuse, 0x96, !PT ;  /* 0x000000e147477212 */ /* 0x180fe200078e960c */
[----:B------:R-:W-:Y:S01]  /*206d0*/  IMAD.WIDE.U32 R120, R86, -0x2daee0ad, RZ ;  /* 0xd2511f5356787825 */ /* 0x000fe200078e00ff */
[-CC-:B------:R-:W-:Y:S02]  /*206e0*/  LOP3.LUT R84, R75, R225.reuse, R12.reuse, 0x96, !PT ;  /* 0x000000e14b547212 */ /* 0x180fe400078e960c */
[----:B-1----:R-:W-:Y:S01]  /*206f0*/  LOP3.LUT R128, R73, R225, R12, 0x96, !PT ;  /* 0x000000e149807212 */ /* 0x002fe200078e960c */
[----:B------:R-:W-:Y:S02]  /*20700*/  IMAD.MOV.U32 R159, RZ, RZ, R149 ;  /* 0x000000ffff9f7224 */ /* 0x000fe400078e0095 */
[----:B------:R-:W-:-:S02]  /*20710*/  IMAD.MOV.U32 R150, RZ, RZ, R148 ;  /* 0x000000ffff967224 */ /* 0x000fc400078e0094 */
[----:B------:R-:W-:Y:S01]  /*20720*/  IMAD.WIDE.U32 R130, R85, -0x2daee0ad, RZ ;  /* 0xd2511f5355827825 */ /* 0x000fe200078e00ff */
[----:B------:R1:W-:Y:S03]  /*20730*/  ST.E.U16 desc[UR4][R6.64+-0xb0], R54 ;  /* 0xffff503606007985 */ /* 0x0003e6000c101504 */
[----:B------:R-:W-:Y:S01]  /*20740*/  IMAD.WIDE.U32 R64, R91, -0x2daee0ad, RZ ;  /* 0xd2511f535b407825 */ /* 0x000fe200078e00ff */
[----:B------:R-:W-:-:S03]  /*20750*/  LOP3.LUT R51, R57, R220, R62, 0x96, !PT ;  /* 0x000000dc39337212 */ /* 0x000fc600078e963e */
[----:B------:R-:W-:-:S04]  /*20760*/  IMAD.WIDE.U32 R56, R90, -0x2daee0ad, RZ ;  /* 0xd2511f535a387825 */ /* 0x000fc800078e00ff */
[----:B------:R-:W-:Y:S01]  /*20770*/  IMAD.WIDE.U32 R52, R55, -0x326172a9, RZ ;  /* 0xcd9e8d5737347825 */ /* 0x000fe200078e00ff */
[----:B------:R-:W-:-:S03]  /*20780*/  LOP3.LUT R57, R57, R226, R58, 0x96, !PT ;  /* 0x000000e239397212 */ /* 0x000fc600078e963a */
[----:B------:R-:W-:Y:S01]  /*20790*/  IMAD.WIDE.U32 R12, R63, -0x326172a9, RZ ;  /* 0xcd9e8d573f0c7825 */ /* 0x000fe200078e00ff */
[----:B------:R-:W-:Y:S02]  /*207a0*/  LOP3.LUT R91, R53, R220, R62, 0x96, !PT ;  /* 0x000000dc355b7212 */ /* 0x000fe400078e963e */
[----:B------:R-:W-:Y:S01]  /*207b0*/  LOP3.LUT R132, R137, R230, R52, 0x96, !PT ;  /* 0x000000e689847212 */ /* 0x000fe200078e9634 */
[----:B------:R-:W-:Y:S01]  /*207c0*/  IMAD.WIDE.U32 R148, R67, -0x326172a9, RZ ;  /* 0xcd9e8d5743947825 */ /* 0x000fe200078e00ff */
[----:B------:R-:W-:-:S03]  /*207d0*/  LOP3.LUT R129, R121, R226, R74, 0x96, !PT ;  /* 0x000000e279817212 */ /* 0x000fc600078e964a */
[----:B------:R-:W-:Y:S01]  /*207e0*/  IMAD.WIDE.U32 R126, R69, -0x326172a9, RZ ;  /* 0xcd9e8d57457e7825 */ /* 0x000fe200078e00ff */
[----:B------:R-:W-:-:S03]  /*207f0*/  LOP3.LUT R121, R131, R226, R72, 0x96, !PT ;  /* 0x000000e283797212 */ /* 0x000fc600078e9648 */
[----:B-1----:R-:W-:Y:S01]  /*20800*/  IMAD.WIDE.U32 R54, R68, -0x326172a9, RZ ;  /* 0xcd9e8d5744367825 */ /* 0x002fe200078e00ff */
        /* <DEDUP_REMOVED lines=8> */
[----:B------:R-:W-:Y:S01]  /*20890*/  IMAD.WIDE.U32 R54, R57, -0x326172a9, RZ ;  /* 0xcd9e8d5739367825 */ /* 0x000fe200078e00ff */
[----:B------:R-:W-:Y:S02]  /*208a0*/  LOP3.LUT R58, R13, R229, R76, 0x96, !PT ;  /* 0x000000e50d3a7212 */ /* 0x000fe400078e964c */
[----:B------:R-:W-:Y:S01]  /*208b0*/  LOP3.LUT R51, R73, R227, R12, 0x96, !PT ;  /* 0x000000e349337212 */ /* 0x000fe200078e960c */
[----:B------:R-:W-:Y:S01]  /*208c0*/  IMAD.WIDE.U32 R12, R3, -0x2daee0ad, RZ ;  /* 0xd2511f53030c7825 */ /* 0x000fe200078e00ff */
[----:B------:R-:W-:Y:S02]  /*208d0*/  LOP3.LUT R65, R65, R226, R70, 0x96, !PT ;  /* 0x000000e241417212 */ /* 0x000fe400078e9646 */
[----:B------:R-:W-:Y:S01]  /*208e0*/  LOP3.LUT R3, R55, R230, R52, 0x96, !PT ;  /* 0x000000e637037212 */ /* 0x000fe200078e9634 */
[----:B------:R-:W-:Y:S01]  /*208f0*/  IMAD.WIDE.U32 R52, R71, -0x326172a9, RZ ;  /* 0xcd9e8d5747347825 */ /* 0x000fe200078e00ff */
[----:B------:R-:W2:Y:S03]  /*20900*/  LDL.LU R70, [R1+0x1d8] ;  /* 0x0001d80001467983 */ /* 0x000ea60000300800 */
[----:B------:R-:W-:Y:S01]  /*20910*/  IMAD.MOV.U32 R81, RZ, RZ, R169 ;  /* 0x000000ffff517224 */ /* 0x000fe200078e00a9 */
[----:B------:R-:W2:Y:S04]  /*20920*/  LDL.LU R71, [R1+0x1dc] ;  /* 0x0001dc0001477983 */ /* 0x000ea80000300800 */
[----:B------:R-:W2:Y:S01]  /*20930*/  LDL.LU R169, [R1+0x43c] ;  /* 0x00043c0001a97983 */ /* 0x000ea20000300800 */
[----:B---3--:R-:W-:-:S03]  /*20940*/  IMAD.MOV.U32 R82, RZ, RZ, R171 ;  /* 0x000000ffff527224 */ /* 0x008fc600078e00ab */
[----:B------:R-:W3:Y:S04]  /*20950*/  LDL.LU R171, [R1+0x438] ;  /* 0x0004380001ab7983 */ /* 0x000ee80000300800 */
        /* <DEDUP_REMOVED lines=61> */
[----:B------:R-:W-:Y:S04]  /*20d30*/  ST.E.U16 desc[UR4][R8.64+-0x30], R19 ;  /* 0xffffd01308007985 */ /* 0x000fe8000c101504 */
[----:B------:R1:W-:Y:S01]  /*20d40*/  ST.E.U16 desc[UR4][R8.64+-0x2e], R18 ;  /* 0xffffd21208007985 */ /* 0x0003e2000c101504 */
        /* <DEDUP_REMOVED lines=15> */
[----:B------:R2:W-:Y:S04]  /*20e40*/  ST.E.U16 desc[UR4][R10.64+-0xe], R92 ;  /* 0xfffff25c0a007985 */ /* 0x0005e8000c101504 */
[----:B------:R-:W-:Y:S04]  /*20e50*/  ST.E.U16 desc[UR4][R8.64+-0x10], R0 ;  /* 0xfffff00008007985 */ /* 0x000fe8000c101504 */
[----:B------:R2:W-:Y:S04]  /*20e60*/  ST.E.U16 desc[UR4][R8.64+-0xe], R26 ;  /* 0xfffff21a08007985 */ /* 0x0005e8000c101504 */
[----:B------:R-:W-:Y:S04]  /*20e70*/  ST.E.U16 desc[UR4][R6.64+-0x10], R61 ;  /* 0xfffff03d06007985 */ /* 0x000fe8000c101504 */
[----:B------:R2:W-:Y:S01]  /*20e80*/  ST.E.U16 desc[UR4][R6.64+-0xe], R60 ;  /* 0xfffff23c06007985 */ /* 0x0005e2000c101504 */
[----:B----4-:R-:W-:-:S03]  /*20e90*/  IMAD.MOV.U32 R83, RZ, RZ, R188 ;  /* 0x000000ffff537224 */ /* 0x010fc600078e00bc */
[----:B---3--:R-:W3:Y:S04]  /*20ea0*/  LDSM.16.MT88.4 R20, [R171+0x4000] ;  /* 0x00400000ab14783b */ /* 0x008ee80000004200 */
[----:B------:R-:W4:Y:S01]  /*20eb0*/  LDL.LU R188, [R1+0x434] ;  /* 0x0004340001bc7983 */ /* 0x000f220000300800 */
[----:B-1----:R-:W-:-:S04]  /*20ec0*/  IMAD.WIDE.U32 R18, R58, -0x326172a9, RZ ;  /* 0xcd9e8d573a127825 */ /* 0x002fc800078e00ff */
[----:B--2---:R-:W-:-:S04]  /*20ed0*/  IMAD.WIDE.U32 R10, R51, -0x326172a9, RZ ;  /* 0xcd9e8d57330a7825 */ /* 0x004fc800078e00ff */
[----:B------:R-:W-:-:S04]  /*20ee0*/  IMAD.WIDE.U32 R8, R13, -0x326172a9, RZ ;  /* 0xcd9e8d570d087825 */ /* 0x000fc800078e00ff */
[----:B------:R-:W-:Y:S01]  /*20ef0*/  IMAD.WIDE.U32 R6, R12, -0x326172a9, RZ ;  /* 0xcd9e8d570c067825 */ /* 0x000fe200078e00ff */
[----:B------:R-:W-:-:S04]  /*20f00*/  LOP3.LUT R15, R10, 0xffff, RZ, 0xc0, !PT ;  /* 0x0000ffff0a0f7812 */ /* 0x000fc800078ec0ff */
[----:B------:R-:W-:Y:S02]  /*20f10*/  LOP3.LUT R0, R7, R233, R8, 0x96, !PT ;  /* 0x000000e907007212 */ /* 0x000fe400078e9608 */
[----:B------:R-:W-:Y:S02]  /*20f20*/  LOP3.LUT R7, R6, 0xffff, RZ, 0xc0, !PT ;  /* 0x0000ffff06077812 */ /* 0x000fe400078ec0ff */
[----:B------:R-:W-:Y:S02]  /*20f30*/  LOP3.LUT R16, R10, 0xff, RZ, 0xc0, !PT ;  /* 0x000000ff0a107812 */ /* 0x000fe400078ec0ff */
[--C-:B------:R-:W-:Y:S02]  /*20f40*/  SHF.R.U32.HI R17, RZ, 0x10, R10.reuse ;  /* 0x00000010ff117819 */ /* 0x100fe4000001160a */
[----:B------:R-:W-:Y:S02]  /*20f50*/  SHF.R.U32.HI R28, RZ, 0x18, R10 ;  /* 0x00000018ff1c7819 */ /* 0x000fe4000001160a */
[----:B------:R-:W-:-:S02]  /*20f60*/  LOP3.LUT R14, R6, 0xff, RZ, 0xc0, !PT ;  /* 0x000000ff060e7812 */ /* 0x000fc400078ec0ff */
[--C-:B------:R-:W-:Y:S02]  /*20f70*/  SHF.R.U32.HI R8, RZ, 0x10, R6.reuse ;  /* 0x00000010ff087819 */ /* 0x100fe40000011606 */
[----:B------:R-:W-:Y:S02]  /*20f80*/  SHF.R.U32.HI R13, RZ, 0x18, R6 ;  /* 0x00000018ff0d7819 */ /* 0x000fe40000011606 */
[----:B------:R-:W-:Y:S02]  /*20f90*/  SHF.R.U32.HI R10, RZ, 0x8, R7 ;  /* 0x00000008ff0a7819 */ /* 0x000fe40000011607 */
[----:B------:R-:W-:Y:S02]  /*20fa0*/  LOP3.LUT R6, R0, 0xffff, RZ, 0xc0, !PT ;  /* 0x0000ffff00067812 */ /* 0x000fe400078ec0ff */
[----:B------:R-:W-:Y:S02]  /*20fb0*/  LOP3.LUT R3, R11, R233, R18, 0x96, !PT ;  /* 0x000000e90b037212 */ /* 0x000fe400078e9612 */
[----:B------:R-:W-:-:S02]  /*20fc0*/  SHF.R.U32.HI R7, RZ, 0x10, R0 ;  /* 0x00000010ff077819 */ /* 0x000fc40000011600 */
[----:B------:R-:W-:Y:S02]  /*20fd0*/  LOP3.LUT R18, R9, R228, R54, 0x96, !PT ;  /* 0x000000e409127212 */ /* 0x000fe400078e9636 */
[----:B------:R-:W-:Y:S02]  /*20fe0*/  LOP3.LUT R9, R8, 0xff, RZ, 0xc0, !PT ;  /* 0x000000ff08097812 */ /* 0x000fe400078ec0ff */
[----:B------:R-:W-:Y:S02]  /*20ff0*/  SHF.R.U32.HI R8, RZ, 0x8, R6 ;  /* 0x00000008ff087819 */ /* 0x000fe40000011606 */
[----:B------:R-:W-:Y:S02]  /*21000*/  LOP3.LUT R12, R0, 0xff, RZ, 0xc0, !PT ;  /* 0x000000ff000c7812 */ /* 0x000fe400078ec0ff */
[----:B------:R-:W-:Y:S02]  /*21010*/  SHF.R.U32.HI R11, RZ, 0x18, R0 ;  /* 0x00000018ff0b7819 */ /* 0x000fe40000011600 */
[----:B------:R-:W-:-:S02]  /*21020*/  LOP3.LUT R6, R7, 0xff, RZ, 0xc0, !PT ;  /* 0x000000ff07067812 */ /* 0x000fc400078ec0ff */
[----:B------:R-:W-:Y:S02]  /*21030*/  PRMT R93, R199, 0x7054, R199 ;  /* 0x00007054c75d7816 */ /* 0x000fe400000000c7 */
[----:B------:R-:W-:Y:S02]  /*21040*/  PRMT R7, R9, 0x5410, R13 ;  /* 0x0000541009077816 */ /* 0x000fe4000000000d */
[----:B------:R-:W-:Y:S02]  /*21050*/  PRMT R0, R14, 0x5410, R10 ;  /* 0x000054100e007816 */ /* 0x000fe4000000000a */
[----:B------:R-:W-:Y:S02]  /*21060*/  PRMT R8, R12, 0x5410, R8 ;  /* 0x000054100c087816 */ /* 0x000fe40000000008 */
[----:B------:R-:W-:Y:S02]  /*21070*/  PRMT R9, R6, 0x5410, R11 ;  /* 0x0000541006097816 */ /* 0x000fe4000000000b */
[----:B------:R-:W-:-:S02]  /*21080*/  HSET2.LE.AND R6, R7, R93, PT ;  /* 0x0000005d07067233 */ /* 0x000fc40003803000 */
[--C-:B------:R-:W-:Y:S02]  /*21090*/  HSET2.LE.AND R0, R0, R93.reuse, PT ;  /* 0x0000005d00007233 */ /* 0x100fe40003803000 */
[--C-:B------:R-:W-:Y:S02]  /*210a0*/  HSET2.LE.AND R7, R8, R93.reuse, PT ;  /* 0x0000005d08077233 */ /* 0x100fe40003803000 */
[----:B------:R-:W-:Y:S01]  /*210b0*/  HSET2.LE.AND R9, R9, R93, PT ;  /* 0x0000005d09097233 */ /* 0x000fe20003803000 */
[----:B------:R-:W-:Y:S01]  /*210c0*/  IMAD.MOV.U32 R68, RZ, RZ, R80 ;  /* 0x000000ffff447224 */ /* 0x000fe200078e0050 */
[----:B------:R-:W-:Y:S01]  /*210d0*/  LOP3.LUT R10, R162, R0, RZ, 0xc0, !PT ;  /* 0x00000000a20a7212 */ /* 0x000fe200078ec0ff */
[----:B------:R-:W-:Y:S01]  /*210e0*/  IMAD.MOV.U32 R80, RZ, RZ, R87 ;  /* 0x000000ffff507224 */ /* 0x000fe200078e0057 */
[----:B------:R-:W-:Y:S02]  /*210f0*/  LOP3.LUT R11, R161, R6, RZ, 0xc0, !PT ;  /* 0x00000006a10b7212 */ /* 0x000fe400078ec0ff */
[----:B------:R-:W-:-:S02]  /*21100*/  LOP3.LUT R8, R165, R7, RZ, 0xc0, !PT ;  /* 0x00000007a5087212 */ /* 0x000fc400078ec0ff */
[----:B------:R-:W-:Y:S01]  /*21110*/  LOP3.LUT R9, R163, R9, RZ, 0xc0, !PT ;  /* 0x00000009a3097212 */ /* 0x000fe200078ec0ff */
[----:B------:R-:W-:-:S06]  /*21120*/  IMAD.MOV.U32 R69, RZ, RZ, R158 ;  /* 0x000000ffff457224 */ /* 0x000fcc00078e009e */
[C---:B---3--:R-:W-:Y:S01]  /*21130*/  HMMA.16816.F32.BF16 R48, R8.reuse, R20, R80 ;  /* 0x000000140830723c */ /* 0x048fe20000041850 */
[----:B------:R-:W2:Y:S04]  /*21140*/  LDL.LU R82, [R1+0x1e8] ;  /* 0x0001e80001527983 */ /* 0x000ea80000300800 */
[----:B------:R-:W2:Y:S01]  /*21150*/  LDL.LU R83, [R1+0x1ec] ;  /* 0x0001ec0001537983 */ /* 0x000ea20000300800 */
[----:B------:R-:W-:Y:S03]  /*21160*/  HMMA.16816.F32.BF16 R40, R8, R22, R68 ;  /* 0x000000160828723c */ /* 0x000fe60000041844 */
[----:B------:R-:W3:Y:S04]  /*21170*/  LDL.LU R70, [R1+0x1f8] ;  /* 0x0001f80001467983 */ /* 0x000ee80000300800 */
[----:B------:R-:W3:Y:S01]  /*21180*/  LDL.LU R71, [R1+0x1fc] ;  /* 0x0001fc0001477983 */ /* 0x000ee20000300800 */
[----:B------:R-:W-:-:S03]  /*21190*/  IMAD.MOV.U32 R118, RZ, RZ, R215 ;  /* 0x000000ffff767224 */ /* 0x000fc600078e00d7 */
[----:B------:R-:W3:Y:S04]  /*211a0*/  LDL.LU R116, [R1+0x260] ;  /* 0x0002600001747983 */ /* 0x000ee80000300800 */
[----:B------:R-:W3:Y:S04]  /*211b0*/  LDL.LU R117, [R1+0x264] ;  /* 0x0002640001757983 */ /* 0x000ee80000300800 */
[----:B------:R-:W3:Y:S01]  /*211c0*/  LDL.LU R215, [R1+0x430] ;  /* 0x0004300001d77983 */ /* 0x000ee20000300800 */
[----:B------:R-:W-:-:S03]  /*211d0*/  IMAD.MOV.U32 R119, RZ, RZ, R209 ;  /* 0x000000ffff777224 */ /* 0x000fc600078e00d1 */
[----:B------:R-:W3:Y:S01]  /*211e0*/  LDL.LU R209, [R1+0x42c] ;  /* 0x00042c0001d17983 */ /* 0x000ee20000300800 */
[C---:B------:R-:W-:Y:S02]  /*211f0*/  LOP3.LUT R0, R3.reuse, 0xffff, RZ, 0xc0, !PT ;  /* 0x0000ffff03007812 */ /* 0x040fe400078ec0ff */
[--C-:B------:R-:W-:Y:S02]  /*21200*/  SHF.R.U32.HI R6, RZ, 0x10, R3.reuse ;  /* 0x00000010ff067819 */ /* 0x100fe40000011603 */
[----:B------:R-:W-:Y:S02]  /*21210*/  LOP3.LUT R12, R3, 0xff, RZ, 0xc0, !PT ;  /* 0x000000ff030c7812 */ /* 0x000fe400078ec0ff */
[----:B------:R-:W-:Y:S02]  /*21220*/  SHF.R.U32.HI R0, RZ, 0x8, R0 ;  /* 0x00000008ff007819 */ /* 0x000fe40000011600 */
[----:B------:R-:W-:Y:S02]  /*21230*/  SHF.R.U32.HI R7, RZ, 0x18, R3 ;  /* 0x00000018ff077819 */ /* 0x000fe40000011603 */
[----:B------:R-:W-:-:S02]  /*21240*/  LOP3.LUT R6, R6, 0xff, RZ, 0xc0, !PT ;  /* 0x000000ff06067812 */ /* 0x000fc400078ec0ff */
[----:B------:R-:W-:Y:S02]  /*21250*/  LOP3.LUT R14, R17, 0xff, RZ, 0xc0, !PT ;  /* 0x000000ff110e7812 */ /* 0x000fe400078ec0ff */
[----:B------:R-:W-:Y:S02]  /*21260*/  SHF.R.U32.HI R13, RZ, 0x8, R15 ;  /* 0x00000008ff0d7819 */ /* 0x000fe4000001160f */
[----:B------:R-:W-:Y:S02]  /*21270*/  PRMT R12, R12, 0x5410, R0 ;  /* 0x000054100c0c7816 */ /* 0x000fe40000000000 */
[----:B------:R-:W-:Y:S02]  /*21280*/  PRMT R7, R6, 0x5410, R7 ;  /* 0x0000541006077816 */ /* 0x000fe40000000007 */
[----:B------:R-:W-:Y:S02]  /*21290*/  PRMT R3, R14, 0x5410, R28 ;  /* 0x000054100e037816 */ /* 0x000fe4000000001c */
[----:B------:R-:W-:Y:S01]  /*212a0*/  PRMT R13, R16, 0x5410, R13 ;  /* 0x00005410100d7816 */ /* 0x000fe2000000000d */
[----:B------:R-:W-:Y:S01]  /*212b0*/  IMAD.MOV.U32 R80, RZ, RZ, R159 ;  /* 0x000000ffff507224 */ /* 0x000fe200078e009f */
[--C-:B------:R-:W-:Y:S01]  /*212c0*/  HSET2.LE.AND R6, R12, R93.reuse, PT ;  /* 0x0000005d0c067233 */ /* 0x100fe20003803000 */
[----:B------:R-:W-:Y:S01]  /*212d0*/  IMAD.MOV.U32 R81, RZ, RZ, R150 ;  /* 0x000000ffff517224 */ /* 0x000fe200078e0096 */
[--C-:B------:R-:W-:Y:S01]  /*212e0*/  HSET2.LE.AND R7, R7, R93.reuse, PT ;  /* 0x0000005d07077233 */ /* 0x100fe20003803000 */
[----:B------:R-:W-:Y:S01]  /*212f0*/  IMAD.MOV.U32 R68, RZ, RZ, R151 ;  /* 0x000000ffff447224 */ /* 0x000fe200078e0097 */
[--C-:B------:R-:W-:Y:S01]  /*21300*/  HSET2.LE.AND R3, R3, R93.reuse, PT ;  /* 0x0000005d03037233 */ /* 0x100fe20003803000 */
[----:B------:R-:W-:Y:S01]  /*21310*/  IMAD.MOV.U32 R69, RZ, RZ, R155 ;  /* 0x000000ffff457224 */ /* 0x000fe200078e009b */
[----:B------:R-:W-:Y:S01]  /*21320*/  HSET2.LE.AND R0, R13, R93, PT ;  /* 0x0000005d0d007233 */ /* 0x000fe20003803000 */
[----:B------:R-:W-:Y:S01]  /*21330*/  IMAD.WIDE.U32 R86, R65, -0x326172a9, RZ ;  /* 0xcd9e8d5741567825 */ /* 0x000fe200078e00ff */
[----:B------:R-:W-:Y:S01]  /*21340*/  LOP3.LUT R12, R211, R6, RZ, 0xc0, !PT ;  /* 0x00000006d30c7212 */ /* 0x000fe200078ec0ff */
[----:B------:R-:W-:Y:S01]  /*21350*/  LDSM.16.MT88.4 R28, [R171+0x4400] ;  /* 0x00440000ab1c783b */ /* 0x000fe20000004200 */
[----:B------:R-:W-:Y:S01]  /*21360*/  LOP3.LUT R13, R210, R7, RZ, 0xc0, !PT ;  /* 0x00000007d20d7212 */ /* 0x000fe200078ec0ff */
[----:B------:R-:W-:Y:S01]  /*21370*/  IMAD.WIDE.U32 R6, R18, -0x2daee0ad, RZ ;  /* 0xd2511f5312067825 */ /* 0x000fe200078e00ff */
[----:B------:R-:W-:-:S02]  /*21380*/  LOP3.LUT R47, R53, R220, R2, 0x96, !PT ;  /* 0x000000dc352f7212 */ /* 0x000fc400078e9602 */
[----:B------:R-:W-:Y:S02]  /*21390*/  LOP3.LUT R15, R212, R3, RZ, 0xc0, !PT ;  /* 0x00000003d40f7212 */ /* 0x000fe400078ec0ff */
[----:B------:R-:W-:Y:S02]  /*213a0*/  LOP3.LUT R52, R87, R230, R52, 0x96, !PT ;  /* 0x000000e657347212 */ /* 0x000fe400078e9634 */
[----:B------:R-:W-:Y:S02]  /*213b0*/  LOP3.LUT R3, R19, R228, R78, 0x96, !PT ;  /* 0x000000e413037212 */ /* 0x000fe400078e964e */
[----:B------:R-:W-:Y:S02]  /*213c0*/  LOP3.LUT R14, R168, R0, RZ, 0xc0, !PT ;  /* 0x00000000a80e7212 */ /* 0x000fe400078ec0ff */
[----:B------:R-:W-:Y:S01]  /*213d0*/  LOP3.LUT R0, R7, R231, R56, 0x96, !PT ;  /* 0x000000e707007212 */ /* 0x000fe200078e9638 */
[----:B------:R-:W-:Y:S01]  /*213e0*/  IMAD.WIDE.U32 R32, R66, -0x2daee0ad, RZ ;  /* 0xd2511f5342207825 */ /* 0x000fe200078e00ff */
[----:B------:R-:W-:Y:S01]  /*213f0*/  LOP3.LUT R19, R6, 0xff, RZ, 0xc0, !PT ;  /* 0x000000ff06137812 */ /* 0x000fe200078ec0ff */
[----:B------:R1:W5:Y:S01]  /*21400*/  LDL.LU R168, [R1+0x428] ;  /* 0x0004280001a87983 */ /* 0x0003620000300800 */
[----:B------:R-:W-:Y:S01]  /*21410*/  SHF.R.U32.HI R18, RZ, 0x18, R6 ;  /* 0x00000018ff127819 */ /* 0x000fe20000011606 */
[----:B------:R-:W-:-:S04]  /*21420*/  IMAD.WIDE.U32 R16, R47, -0x2daee0ad, RZ ;  /* 0xd2511f532f107825 */ /* 0x000fc800078e00ff */
[----:B------:R-:W-:Y:S01]  /*21430*/  IMAD.WIDE.U32 R44, R52, -0x2daee0ad, RZ ;  /* 0xd2511f53342c7825 */ /* 0x000fe200078e00ff */
[-C--:B------:R-:W-:Y:S02]  /*21440*/  LOP3.LUT R35, R33, R229.reuse, R88, 0x96, !PT ;  /* 0x000000e521237212 */ /* 0x080fe400078e9658 */
[----:B------:R-:W-:Y:S02]  /*21450*/  LOP3.LUT R34, R17, R229, R64, 0x96, !PT ;  /* 0x000000e511227212 */ /* 0x000fe400078e9640 */
[----:B------:R-:W-:Y:S02]  /*21460*/  LOP3.LUT R33, R45, R227, R16, 0x96, !PT ;  /* 0x000000e32d217212 */ /* 0x000fe400078e9610 */
[----:B------:R-:W-:Y:S02]  /*21470*/  LOP3.LUT R17, R0, 0xff, RZ, 0xc0, !PT ;  /* 0x000000ff00117812 */ /* 0x000fe400078ec0ff */
[----:B------:R-:W-:Y:S01]  /*21480*/  SHF.R.U32.HI R16, RZ, 0x18, R0 ;  /* 0x00000018ff107819 */ /* 0x000fe20000011600 */
[----:B------:R-:W-:-:S04]  /*21490*/  IMAD.WIDE.U32 R84, R84, -0x326172a9, RZ ;  /* 0xcd9e8d5754547825 */ /* 0x000fc800078e00ff */
[----:B------:R-:W-:Y:S01]  /*214a0*/  IMAD.WIDE.U32 R46, R128, -0x326172a9, RZ ;  /* 0xcd9e8d57802e7825 */ /* 0x000fe200078e00ff */
[----:B------:R-:W-:-:S04]  /*214b0*/  LOP3.LUT R90, R85, R220, R2, 0x96, !PT ;  /* 0x000000dc555a7212 */ /* 0x000fc800078e9602 */
[----:B------:R-:W-:Y:S01]  /*214c0*/  LOP3.LUT R92, R47, R220, R2, 0x96, !PT ;  /* 0x000000dc2f5c7212 */ /* 0x000fe200078e9602 */
[----:B----4-:R-:W2:Y:S04]  /*214d0*/  LDSM.16.MT88.4 R24, [R188+0x4000] ;  /* 0x00400000bc18783b */ /* 0x010ea80000004200 */
[----:B------:R-:W4:Y:S01]  /*214e0*/  LDSM.16.MT88.4 R36, [R188+0x4400] ;  /* 0x00440000bc24783b */ /* 0x000f220000004200 */
[C---:B--2---:R-:W-:Y:S06]  /*214f0*/  HMMA.16816.F32.BF16 R60, R8.reuse, R24, R80 ;  /* 0x00000018083c723c */ /* 0x044fec0000041850 */
[----:B---3--:R-:W-:Y:S07]  /*21500*/  HMMA.16816.F32.BF16 R68, R8, R26, R68 ;  /* 0x0000001a0844723c */ /* 0x008fee0000041844 */
[----:B------:R-:W-:-:S02]  /*21510*/  LOP3.LUT R8, R6, 0xffff, RZ, 0xc0, !PT ;  /* 0x0000ffff06087812 */ /* 0x000fc400078ec0ff */
[----:B------:R-:W-:Y:S01]  /*21520*/  SHF.R.U32.HI R9, RZ, 0x10, R6 ;  /* 0x00000010ff097819 */ /* 0x000fe20000011606 */
[----:B------:R-:W-:Y:S01]  /*21530*/  IMAD.WIDE.U32 R6, R3, -0x2daee0ad, RZ ;  /* 0xd2511f5303067825 */ /* 0x000fe200078e00ff */
[----:B------:R-:W-:Y:S02]  /*21540*/  SHF.R.U32.HI R11, RZ, 0x8, R8 ;  /* 0x00000008ff0b7819 */ /* 0x000fe40000011608 */
[----:B------:R-:W-:Y:S02]  /*21550*/  LOP3.LUT R3, R0, 0xffff, RZ, 0xc0, !PT ;  /* 0x0000ffff00037812 */ /* 0x000fe400078ec0ff */
        /* <DEDUP_REMOVED lines=9> */
[----:B------:R-:W-:Y:S01]  /*215f0*/  HMMA.16816.F32.BF16 R56, R12, R20, R116 ;  /* 0x000000140c38723c */ /* 0x000fe20000041874 */
[----:B------:R-:W-:Y:S01]  /*21600*/  PRMT R9, R9, 0x5410, R18 ;  /* 0x0000541009097816 */ /* 0x000fe20000000012 */
[----:B------:R1:W5:Y:S01]  /*21610*/  LDL.LU R169, [R1+0x424] ;  /* 0x0004240001a97983 */ /* 0x0003620000300800 */
[----:B------:R-:W-:-:S02]  /*21620*/  PRMT R11, R17, 0x5410, R10 ;  /* 0x00005410110b7816 */ /* 0x000fc4000000000a */
[----:B------:R-:W-:Y:S01]  /*21630*/  PRMT R10, R8, 0x5410, R16 ;  /* 0x00005410080a7816 */ /* 0x000fe20000000010 */
[----:B------:R-:W-:Y:S01]  /*21640*/  HMMA.16816.F32.BF16 R64, R12, R22, R80 ;  /* 0x000000160c40723c */ /* 0x000fe20000041850 */
[--C-:B------:R-:W-:Y:S01]  /*21650*/  HSET2.LE.AND R3, R3, R93.reuse, PT ;  /* 0x0000005d03037233 */ /* 0x100fe20003803000 */
[----:B------:R-:W-:Y:S01]  /*21660*/  IMAD.MOV.U32 R116, RZ, RZ, R209 ;  /* 0x000000ffff747224 */ /* 0x000fe200078e00d1 */
[----:B------:R-:W-:Y:S01]  /*21670*/  LOP3.LUT R0, R7, R231, R72, 0x96, !PT ;  /* 0x000000e707007212 */ /* 0x000fe200078e9648 */
[----:B------:R-:W-:Y:S01]  /*21680*/  IMAD.MOV.U32 R117, RZ, RZ, R208 ;  /* 0x000000ffff757224 */ /* 0x000fe200078e00d0 */
[C---:B------:R-:W-:Y:S01]  /*21690*/  LOP3.LUT R16, R6.reuse, 0xffff, RZ, 0xc0, !PT ;  /* 0x0000ffff06107812 */ /* 0x040fe200078ec0ff */
[----:B------:R-:W-:Y:S01]  /*216a0*/  IMAD.MOV.U32 R118, RZ, RZ, R207 ;  /* 0x000000ffff767224 */ /* 0x000fe200078e00cf */
[----:B------:R-:W-:Y:S01]  /*216b0*/  HSET2.LE.AND R7, R9, R93, PT ;  /* 0x0000005d09077233 */ /* 0x000fe20003803000 */
[----:B------:R-:W-:Y:S01]  /*216c0*/  IMAD.MOV.U32 R119, RZ, RZ, R206 ;  /* 0x000000ffff777224 */ /* 0x000fe200078e00ce */
[----:B------:R-:W-:Y:S01]  /*216d0*/  LOP3.LUT R19, R6, 0xff, RZ, 0xc0, !PT ;  /* 0x000000ff06137812 */ /* 0x000fe200078ec0ff */
[----:B------:R-:W-:Y:S01]  /*216e0*/  IMAD.MOV.U32 R80, RZ, RZ, R205 ;  /* 0x000000ffff507224 */ /* 0x000fe200078e00cd */
[----:B------:R-:W-:Y:S01]  /*216f0*/  SHF.R.U32.HI R18, RZ, 0x18, R6 ;  /* 0x00000018ff127819 */ /* 0x000fe20000011606 */
[----:B------:R-:W-:Y:S01]  /*21700*/  IMAD.MOV.U32 R81, RZ, RZ, R204 ;  /* 0x000000ffff517224 */ /* 0x000fe200078e00cc */
[----:B------:R1:W5:Y:S01]  /*21710*/  LDL.LU R215, [R1+0x420] ;  /* 0x0004200001d77983 */ /* 0x0003620000300800 */
[----:B------:R-:W-:-:S02]  /*21720*/  IMAD.MOV.U32 R82, RZ, RZ, R203 ;  /* 0x000000ffff527224 */ /* 0x000fc400078e00cb */
[----:B------:R-:W-:Y:S01]  /*21730*/  IMAD.MOV.U32 R83, RZ, RZ, R200 ;  /* 0x000000ffff537224 */ /* 0x000fe200078e00c8 */
[--C-:B------:R-:W-:Y:S02]  /*21740*/  HSET2.LE.AND R9, R10, R93.reuse, PT ;  /* 0x0000005d0a097233 */ /* 0x100fe40003803000 */
[----:B------:R-:W-:Y:S01]  /*21750*/  SHF.R.U32.HI R17, RZ, 0x10, R6 ;  /* 0x00000010ff117819 */ /* 0x000fe20000011606 */
[C---:B------:R-:W-:Y:S01]  /*21760*/  HMMA.16816.F32.BF16 R76, R12.reuse, R24, R116 ;  /* 0x000000180c4c723c */ /* 0x040fe20000041874 */
[----:B------:R-:W-:Y:S02]  /*21770*/  LOP3.LUT R10, R166, R3, RZ, 0xc0, !PT ;  /* 0x00000003a60a7212 */ /* 0x000fe400078ec0ff */
[----:B------:R-:W-:Y:S01]  /*21780*/  HSET2.LE.AND R8, R11, R93, PT ;  /* 0x0000005d0b087233 */ /* 0x000fe20003803000 */
[----:B------:R-:W-:Y:S01]  /*21790*/  IMAD.WIDE.U32 R20, R34, -0x326172a9, RZ ;  /* 0xcd9e8d5722147825 */ /* 0x000fe200078e00ff */
[----:B------:R-:W-:Y:S01]  /*217a0*/  LOP3.LUT R3, R0, 0xffff, RZ, 0xc0, !PT ;  /* 0x0000ffff00037812 */ /* 0x000fe200078ec0ff */
[----:B------:R-:W-:Y:S01]  /*217b0*/  HMMA.16816.F32.BF16 R72, R12, R26, R80 ;  /* 0x0000001a0c48723c */ /* 0x000fe20000041850 */
[----:B------:R-:W-:Y:S01]  /*217c0*/  LOP3.LUT R11, R167, R7, RZ, 0xc0, !PT ;  /* 0x00000007a70b7212 */ /* 0x000fe200078ec0ff */
[----:B------:R-:W-:Y:S01]  /*217d0*/  IMAD.WIDE.U32 R22, R89, -0x2daee0ad, RZ ;  /* 0xd2511f5359167825 */ /* 0x000fe200078e00ff */
[----:B------:R-:W-:Y:S01]  /*217e0*/  SHF.R.U32.HI R6, RZ, 0x10, R0 ;  /* 0x00000010ff067819 */ /* 0x000fe20000011600 */
[----:B------:R-:W2:Y:S01]  /*217f0*/  LDSM.16.MT88.4 R24, [R171+0x4800] ;  /* 0x00480000ab18783b */ /* 0x000ea20000004200 */
[----:B------:R-:W-:-:S02]  /*21800*/  SHF.R.U32.HI R7, RZ, 0x8, R3 ;  /* 0x00000008ff077819 */ /* 0x000fc40000011603 */
[----:B------:R-:W-:Y:S01]  /*21810*/  LOP3.LUT R14, R0, 0xff, RZ, 0xc0, !PT ;  /* 0x000000ff000e7812 */ /* 0x000fe200078ec0ff */
[----:B------:R1:W5:Y:S01]  /*21820*/  LDL.LU R214, [R1+0x41c] ;  /* 0x00041c0001d67983 */ /* 0x0003620000300800 */
[----:B------:R-:W-:Y:S02]  /*21830*/  SHF.R.U32.HI R13, RZ, 0x8, R16 ;  /* 0x00000008ff0d7819 */ /* 0x000fe40000011610 */
[----:B------:R-:W-:Y:S02]  /*21840*/  LOP3.LUT R12, R17, 0xff, RZ, 0xc0, !PT ;  /* 0x000000ff110c7812 */ /* 0x000fe400078ec0ff */
[----:B------:R-:W-:Y:S02]  /*21850*/  LOP3.LUT R8, R182, R8, RZ, 0xc0, !PT ;  /* 0x00000008b6087212 */ /* 0x000fe400078ec0ff */
[----:B------:R-:W-:Y:S01]  /*21860*/  LOP3.LUT R9, R181, R9, RZ, 0xc0, !PT ;  /* 0x00000009b5097212 */ /* 0x000fe200078ec0ff */
[----:B------:R-:W-:Y:S01]  /*21870*/  IMAD.WIDE.U32 R88, R121, -0x326172a9, RZ ;  /* 0xcd9e8d5779587825 */ /* 0x000fe200078e00ff */
[----:B------:R-:W-:Y:S01]  /*21880*/  SHF.R.U32.HI R3, RZ, 0x18, R0 ;  /* 0x00000018ff037819 */ /* 0x000fe20000011600 */
[----:B------:R1:W5:Y:S01]  /*21890*/  LDL.LU R213, [R1+0x418] ;  /* 0x0004180001d57983 */ /* 0x0003620000300800 */
[----:B------:R-:W-:-:S02]  /*218a0*/  LOP3.LUT R0, R6, 0xff, RZ, 0xc0, !PT ;  /* 0x000000ff06007812 */ /* 0x000fc400078ec0ff */
[----:B------:R-:W-:Y:S02]  /*218b0*/  PRMT R6, R14, 0x5410, R7 ;  /* 0x000054100e067816 */ /* 0x000fe40000000007 */
[----:B------:R-:W-:Y:S02]  /*218c0*/  PRMT R13, R19, 0x5410, R13 ;  /* 0x00005410130d7816 */ /* 0x000fe4000000000d */
[----:B------:R-:W-:Y:S01]  /*218d0*/  PRMT R12, R12, 0x5410, R18 ;  /* 0x000054100c0c7816 */ /* 0x000fe20000000012 */
[----:B------:R-:W-:Y:S01]  /*218e0*/  HMMA.16816.F32.BF16 R80, R8, R28, R48 ;  /* 0x0000001c0850723c */ /* 0x000fe20000041830 */
[----:B------:R-:W-:Y:S01]  /*218f0*/  PRMT R3, R0, 0x5410, R3 ;  /* 0x0000541000037816 */ /* 0x000fe20000000003 */
[----:B------:R1:W5:Y:S01]  /*21900*/  LDL.LU R212, [R1+0x414] ;  /* 0x0004140001d47983 */ /* 0x0003620000300800 */
[--C-:B------:R-:W-:Y:S02]  /*21910*/  HSET2.LE.AND R0, R6, R93.reuse, PT ;  /* 0x0000005d06007233 */ /* 0x100fe40003803000 */
[----:B------:R-:W-:-:S02]  /*21920*/  HSET2.LE.AND R6, R13, R93, PT ;  /* 0x0000005d0d067233 */ /* 0x000fc40003803000 */
[--C-:B------:R-:W-:Y:S01]  /*21930*/  HSET2.LE.AND R7, R12, R93.reuse, PT ;  /* 0x0000005d0c077233 */ /* 0x100fe20003803000 */
[C---:B------:R-:W-:Y:S01]  /*21940*/  HMMA.16816.F32.BF16 R52, R8.reuse, R30, R40 ;  /* 0x0000001e0834723c */ /* 0x040fe20000041828 */
[----:B------:R-:W-:Y:S01]  /*21950*/  HSET2.LE.AND R3, R3, R93, PT ;  /* 0x0000005d03037233 */ /* 0x000fe20003803000 */
[----:B------:R1:W5:Y:S01]  /*21960*/  LDL.LU R211, [R1+0x410] ;  /* 0x0004100001d37983 */ /* 0x0003620000300800 */
[----:B------:R-:W-:Y:S02]  /*21970*/  LOP3.LUT R14, R196, R6, RZ, 0xc0, !PT ;  /* 0x00000006c40e7212 */ /* 0x000fe400078ec0ff */
[----:B------:R-:W-:Y:S01]  /*21980*/  LOP3.LUT R15, R195, R7, RZ, 0xc0, !PT ;  /* 0x00000007c30f7212 */ /* 0x000fe200078ec0ff */
[----:B------:R-:W-:Y:S01]  /*21990*/  IMAD.WIDE.U32 R6, R33, -0x326172a9, RZ ;  /* 0xcd9e8d5721067825 */ /* 0x000fe200078e00ff */
[C---:B----4-:R-:W-:Y:S01]  /*219a0*/  HMMA.16816.F32.BF16 R48, R8.reuse, R36, R60 ;  /* 0x000000240830723c */ /* 0x050fe2000004183c */
[----:B------:R-:W-:Y:S01]  /*219b0*/  LOP3.LUT R12, R198, R0, RZ, 0xc0, !PT ;  /* 0x00000000c60c7212 */ /* 0x000fe200078ec0ff */
[----:B------:R1:W5:Y:S04]  /*219c0*/  LDL.LU R210, [R1+0x40c] ;  /* 0x00040c0001d27983 */ /* 0x0003680000300800 */
[----:B------:R-:W-:Y:S01]  /*219d0*/  HMMA.16816.F32.BF16 R40, R8, R38, R68 ;  /* 0x000000260828723c */ /* 0x000fe20000041844 */
[----:B------:R-:W-:Y:S01]  /*219e0*/  LOP3.LUT R0, R7, R233, R20, 0x96, !PT ;  /* 0x000000e907007212 */ /* 0x000fe200078e9614 */
[----:B------:R1:W5:Y:S01]  /*219f0*/  LDL.LU R209, [R1+0x408] ;  /* 0x0004080001d17983 */ /* 0x0003620000300800 */
[----:B------:R-:W-:-:S04]  /*21a00*/  LOP3.LUT R2, R23, R227, R32, 0x96, !PT ;  /* 0x000000e317027212 */ /* 0x000fc800078e9620 */
[----:B------:R-:W-:Y:S01]  /*21a10*/  IMAD.WIDE.U32 R8, R35, -0x326172a9, RZ ;  /* 0xcd9e8d5723087825 */ /* 0x000fe200078e00ff */
[C---:B------:R-:W-:Y:S01]  /*21a20*/  LOP3.LUT R7, R6.reuse, 0xffff, RZ, 0xc0, !PT ;  /* 0x0000ffff06077812 */ /* 0x040fe200078ec0ff */
[----:B------:R-:W3:Y:S01]  /*21a30*/  LDSM.16.MT88.4 R32, [R188+0x4800] ;  /* 0x00480000bc20783b */ /* 0x000ee20000004200 */
[----:B------:R-:W-:Y:S02]  /*21a40*/  LOP3.LUT R20, R6, 0xff, RZ, 0xc0, !PT ;  /* 0x000000ff06147812 */ /* 0x000fe400078ec0ff */
[----:B------:R-:W-:Y:S01]  /*21a50*/  LOP3.LUT R23, R9, R228, R126, 0x96, !PT ;  /* 0x000000e409177212 */ /* 0x000fe200078e967e */
[----:B------:R1:W5:Y:S01]  /*21a60*/  LDL.LU R208, [R1+0x404] ;  /* 0x0004040001d07983 */ /* 0x0003620000300800 */
[--C-:B------:R-:W-:Y:S02]  /*21a70*/  SHF.R.U32.HI R9, RZ, 0x10, R6.reuse ;  /* 0x00000010ff097819 */ /* 0x100fe40000011606 */
[----:B------:R-:W-:Y:S01]  /*21a80*/  SHF.R.U32.HI R19, RZ, 0x18, R6 ;  /* 0x00000018ff137819 */ /* 0x000fe20000011606 */
[----:B------:R1:W5:Y:S01]  /*21a90*/  LDL.LU R207, [R1+0x400] ;  /* 0x0004000001cf7983 */ /* 0x0003620000300800 */
[----:B------:R-:W-:-:S02]  /*21aa0*/  LOP3.LUT R6, R0, 0xffff, RZ, 0xc0, !PT ;  /* 0x0000ffff00067812 */ /* 0x000fc400078ec0ff */
[----:B------:R-:W-:Y:S01]  /*21ab0*/  LOP3.LUT R13, R197, R3, RZ, 0xc0, !PT ;  /* 0x00000003c50d7212 */ /* 0x000fe200078ec0ff */
[----:B------:R-:W-:Y:S01]  /*21ac0*/  IMAD.WIDE.U32 R2, R2, -0x326172a9, RZ ;  /* 0xcd9e8d5702027825 */ /* 0x000fe200078e00ff */
[----:B------:R-:W-:Y:S01]  /*21ad0*/  SHF.R.U32.HI R16, RZ, 0x8, R7 ;  /* 0x00000008ff107819 */ /* 0x000fe20000011607 */
[----:B------:R1:W5:Y:S01]  /*21ae0*/  LDL.LU R206, [R1+0x3fc] ;  /* 0x0003fc0001ce7983 */ /* 0x0003620000300800 */
[----:B------:R-:W-:Y:S02]  /*21af0*/  SHF.R.U32.HI R7, RZ, 0x10, R0 ;  /* 0x00000010ff077819 */ /* 0x000fe40000011600 */
[----:B------:R-:W-:Y:S02]  /*21b00*/  LOP3.LUT R11, R9, 0xff, RZ, 0xc0, !PT ;  /* 0x000000ff090b7812 */ /* 0x000fe400078ec0ff */
[----:B------:R-:W-:Y:S02]  /*21b10*/  LOP3.LUT R18, R0, 0xff, RZ, 0xc0, !PT ;  /* 0x000000ff00127812 */ /* 0x000fe400078ec0ff */
[----:B------:R-:W-:-:S02]  /*21b20*/  SHF.R.U32.HI R10, RZ, 0x8, R6 ;  /* 0x00000008ff0a7819 */ /* 0x000fc40000011606 */
[----:B------:R-:W-:Y:S01]  /*21b30*/  SHF.R.U32.HI R17, RZ, 0x18, R0 ;  /* 0x00000018ff117819 */ /* 0x000fe20000011600 */
[C---:B------:R-:W-:Y:S01]  /*21b40*/  HMMA.16816.F32.BF16 R68, R12.reuse, R30, R64 ;  /* 0x0000001e0c44723c */ /* 0x040fe20000041840 */
[----:B------:R-:W-:Y:S01]  /*21b50*/  LOP3.LUT R9, R7, 0xff, RZ, 0xc0, !PT ;  /* 0x000000ff07097812 */ /* 0x000fe200078ec0ff */
[----:B------:R1:W5:Y:S01]  /*21b60*/  LDL.LU R205, [R1+0x3f8] ;  /* 0x0003f80001cd7983 */ /* 0x0003620000300800 */
[----:B------:R-:W-:Y:S02]  /*21b70*/  PRMT R6, R20, 0x5410, R16 ;  /* 0x0000541014067816 */ /* 0x000fe40000000010 */
[----:B------:R-:W-:Y:S01]  /*21b80*/  LOP3.LUT R0, R3, R233, R8, 0x96, !PT ;  /* 0x000000e903007212 */ /* 0x000fe200078e9608 */
[----:B------:R-:W-:Y:S01]  /*21b90*/  HMMA.16816.F32.BF16 R56, R12, R28, R56 ;  /* 0x0000001c0c38723c */ /* 0x000fe20000041838 */
[----:B------:R-:W-:Y:S01]  /*21ba0*/  PRMT R7, R11, 0x5410, R19 ;  /* 0x000054100b077816 */ /* 0x000fe20000000013 */
[----:B------:R-:W4:Y:S01]  /*21bb0*/  LDSM.16.MT88.4 R28, [R171+0x4c00] ;  /* 0x004c0000ab1c783b */ /* 0x000f220000004200 */
[----:B------:R-:W-:-:S02]  /*21bc0*/  PRMT R8, R18, 0x5410, R10 ;  /* 0x0000541012087816 */ /* 0x000fc4000000000a */
[C---:B------:R-:W-:Y:S01]  /*21bd0*/  LOP3.LUT R16, R2.reuse, 0xffff, RZ, 0xc0, !PT ;  /* 0x0000ffff02107812 */ /* 0x040fe200078ec0ff */
[C---:B------:R-:W-:Y:S01]  /*21be0*/  HMMA.16816.F32.BF16 R76, R12.reuse, R36, R76 ;  /* 0x000000240c4c723c */ /* 0x040fe2000004184c */
[--C-:B------:R-:W-:Y:S01]  /*21bf0*/  HSET2.LE.AND R3, R6, R93.reuse, PT ;  /* 0x0000005d06037233 */ /* 0x100fe20003803000 */
[----:B------:R1:W5:Y:S01]  /*21c00*/  LDL.LU R204, [R1+0x3f4] ;  /* 0x0003f40001cc7983 */ /* 0x0003620000300800 */
[--C-:B------:R-:W-:Y:S02]  /*21c10*/  HSET2.LE.AND R6, R7, R93.reuse, PT ;  /* 0x0000005d07067233 */ /* 0x100fe40003803000 */
[----:B------:R-:W-:Y:S01]  /*21c20*/  PRMT R9, R9, 0x5410, R17 ;  /* 0x0000541009097816 */ /* 0x000fe20000000011 */
[----:B------:R-:W-:Y:S01]  /*21c30*/  HMMA.16816.F32.BF16 R64, R12, R38, R72 ;  /* 0x000000260c40723c */ /* 0x000fe20000041848 */
[----:B------:R-:W-:Y:S01]  /*21c40*/  HSET2.LE.AND R7, R8, R93, PT ;  /* 0x0000005d08077233 */ /* 0x000fe20003803000 */
[----:B------:R-:W1:Y:S01]  /*21c50*/  LDSM.16.MT88.4 R36, [R188+0x4c00] ;  /* 0x004c0000bc24783b */ /* 0x000e620000004200 */
[----:B------:R-:W-:-:S02]  /*21c60*/  LOP3.LUT R19, R2, 0xff, RZ, 0xc0, !PT ;  /* 0x000000ff02137812 */ /* 0x000fc400078ec0ff */
[--C-:B------:R-:W-:Y:S01]  /*21c70*/  SHF.R.U32.HI R17, RZ, 0x10, R2.reuse ;  /* 0x00000010ff117819 */ /* 0x100fe20000011602 */
[----:B------:R1:W5:Y:S01]  /*21c80*/  LDL.LU R203, [R1+0x3f0] ;  /* 0x0003f00001cb7983 */ /* 0x0003620000300800 */
[----:B------:R-:W-:Y:S02]  /*21c90*/  SHF.R.U32.HI R18, RZ, 0x18, R2 ;  /* 0x00000018ff127819 */ /* 0x000fe40000011602 */
[----:B------:R-:W-:Y:S01]  /*21ca0*/  LOP3.LUT R2, R0, 0xffff, RZ, 0xc0, !PT ;  /* 0x0000ffff00027812 */ /* 0x000fe200078ec0ff */
[----:B------:R1:W5:Y:S01]  /*21cb0*/  LDL.LU R200, [R1+0x3ec] ;  /* 0x0003ec0001c87983 */ /* 0x0003620000300800 */
[----:B------:R-:W-:Y:S02]  /*21cc0*/  LOP3.LUT R10, R184, R3, RZ, 0xc0, !PT ;  /* 0x00000003b80a7212 */ /* 0x000fe400078ec0ff */
[----:B------:R-:W-:Y:S01]  /*21cd0*/  SHF.R.U32.HI R3, RZ, 0x10, R0 ;  /* 0x00000010ff037819 */ /* 0x000fe20000011600 */
[----:B------:R1:W5:Y:S01]  /*21ce0*/  LDL.LU R198, [R1+0x3e8] ;  /* 0x0003e80001c67983 */ /* 0x0003620000300800 */
[----:B------:R-:W-:-:S02]  /*21cf0*/  LOP3.LUT R8, R186, R7, RZ, 0xc0, !PT ;  /* 0x00000007ba087212 */ /* 0x000fc400078ec0ff */
[----:B------:R-:W-:Y:S01]  /*21d00*/  LOP3.LUT R14, R17, 0xff, RZ, 0xc0, !PT ;  /* 0x000000ff110e7812 */ /* 0x000fe200078ec0ff */
[----:B------:R1:W5:Y:S01]  /*21d10*/  LDL.LU R197, [R1+0x3e4] ;  /* 0x0003e40001c57983 */ /* 0x0003620000300800 */
[----:B------:R-:W-:Y:S02]  /*21d20*/  LOP3.LUT R12, R0, 0xff, RZ, 0xc0, !PT ;  /* 0x000000ff000c7812 */ /* 0x000fe400078ec0ff */
[----:B------:R-:W-:Y:S01]  /*21d30*/  SHF.R.U32.HI R7, RZ, 0x8, R2 ;  /* 0x00000008ff077819 */ /* 0x000fe20000011602 */
[----:B------:R1:W5:Y:S01]  /*21d40*/  LDL.LU R196, [R1+0x3e0] ;  /* 0x0003e00001c47983 */ /* 0x0003620000300800 */
[----:B------:R-:W-:Y:S02]  /*21d50*/  LOP3.LUT R11, R183, R6, RZ, 0xc0, !PT ;  /* 0x00000006b70b7212 */ /* 0x000fe400078ec0ff */
[----:B------:R-:W-:Y:S01]  /*21d60*/  LOP3.LUT R2, R3, 0xff, RZ, 0xc0, !PT ;  /* 0x000000ff03027812 */ /* 0x000fe200078ec0ff */
[----:B------:R1:W5:Y:S01]  /*21d70*/  LDL.LU R195, [R1+0x3dc] ;  /* 0x0003dc0001c37983 */ /* 0x0003620000300800 */
[----:B------:R-:W-:-:S02]  /*21d80*/  SHF.R.U32.HI R6, RZ, 0x18, R0 ;  /* 0x00000018ff067819 */ /* 0x000fc40000011600 */
[----:B------:R-:W-:Y:S02]  /*21d90*/  PRMT R3, R14, 0x5410, R18 ;  /* 0x000054100e037816 */ /* 0x000fe40000000012 */
[----:B------:R-:W-:Y:S02]  /*21da0*/  PRMT R7, R12, 0x5410, R7 ;  /* 0x000054100c077816 */ /* 0x000fe40000000007 */
[----:B------:R-:W-:Y:S02]  /*21db0*/  SHF.R.U32.HI R13, RZ, 0x8, R16 ;  /* 0x00000008ff0d7819 */ /* 0x000fe40000011610 */
[----:B------:R-:W-:Y:S02]  /*21dc0*/  PRMT R6, R2, 0x5410, R6 ;  /* 0x0000541002067816 */ /* 0x000fe40000000006 */
[--C-:B------:R-:W-:Y:S02]  /*21dd0*/  HSET2.LE.AND R9, R9, R93.reuse, PT ;  /* 0x0000005d09097233 */ /* 0x100fe40003803000 */
[----:B------:R-:W-:-:S02]  /*21de0*/  HSET2.LE.AND R2, R3, R93, PT ;  /* 0x0000005d03027233 */ /* 0x000fc40003803000 */
[----:B------:R-:W-:Y:S02]  /*21df0*/  PRMT R0, R19, 0x5410, R13 ;  /* 0x0000541013007816 */ /* 0x000fe4000000000d */
[--C-:B------:R-:W-:Y:S02]  /*21e00*/  HSET2.LE.AND R3, R7, R93.reuse, PT ;  /* 0x0000005d07037233 */ /* 0x100fe40003803000 */
[----:B------:R-:W-:Y:S02]  /*21e10*/  LOP3.LUT R12, R21, R228, R86, 0x96, !PT ;  /* 0x000000e4150c7212 */ /* 0x000fe400078e9656 */
[----:B------:R-:W-:Y:S02]  /*21e20*/  LOP3.LUT R9, R185, R9, RZ, 0xc0, !PT ;  /* 0x00000009b9097212 */ /* 0x000fe400078ec0ff */
[----:B------:R-:W-:Y:S02]  /*21e30*/  HSET2.LE.AND R0, R0, R93, PT ;  /* 0x0000005d00007233 */ /* 0x000fe40003803000 */
[----:B------:R-:W-:-:S02]  /*21e40*/  LOP3.LUT R19, R193, R2, RZ, 0xc0, !PT ;  /* 0x00000002c1137212 */ /* 0x000fc400078ec0ff */
[----:B------:R-:W-:Y:S01]  /*21e50*/  LOP3.LUT R16, R192, R3, RZ, 0xc0, !PT ;  /* 0x00000003c0107212 */ /* 0x000fe200078ec0ff */
[----:B------:R-:W-:Y:S01]  /*21e60*/  IMAD.WIDE.U32 R2, R12, -0x2daee0ad, RZ ;  /* 0xd2511f530c027825 */ /* 0x000fe200078e00ff */
[----:B------:R-:W-:Y:S01]  /*21e70*/  LOP3.LUT R18, R194, R0, RZ, 0xc0, !PT ;  /* 0x00000000c2127212 */ /* 0x000fe200078ec0ff */
[C---:B--2---:R-:W-:Y:S01]  /*21e80*/  HMMA.16816.F32.BF16 R60, R8.reuse, R26, R52 ;  /* 0x0000001a083c723c */ /* 0x044fe20000041834 */
[----:B------:R-:W-:Y:S01]  /*21e90*/  HSET2.LE.AND R6, R6, R93, PT ;  /* 0x0000005d06067233 */ /* 0x000fe20003803000 */
[----:B------:R2:W5:Y:S01]  /*21ea0*/  LDL.LU R194, [R1+0x3d8] ;  /* 0x0003d80001c27983 */ /* 0x0005620000300800 */
[----:B------:R-:W-:Y:S02]  /*21eb0*/  LOP3.LUT R0, R3, R231, R44, 0x96, !PT ;  /* 0x000000e703007212 */ /* 0x000fe400078e962c */
[C---:B------:R-:W-:Y:S01]  /*21ec0*/  LOP3.LUT R3, R2.reuse, 0xffff, RZ, 0xc0, !PT ;  /* 0x0000ffff02037812 */ /* 0x040fe200078ec0ff */
[----:B---3--:R-:W-:Y:S01]  /*21ed0*/  HMMA.16816.F32.BF16 R52, R8, R32, R48 ;  /* 0x000000200834723c */ /* 0x008fe20000041830 */
[----:B------:R-:W-:Y:S01]  /*21ee0*/  LOP3.LUT R15, R2, 0xff, RZ, 0xc0, !PT ;  /* 0x000000ff020f7812 */ /* 0x000fe200078ec0ff */
[----:B------:R2:W5:Y:S01]  /*21ef0*/  LDL.LU R193, [R1+0x3d4] ;  /* 0x0003d40001c17983 */ /* 0x0005620000300800 */
[----:B------:R-:W-:-:S03]  /*21f00*/  SHF.R.U32.HI R14, RZ, 0x18, R2 ;  /* 0x00000018ff0e7819 */ /* 0x000fc60000011602 */
[C---:B------:R-:W-:Y:S01]  /*21f10*/  HMMA.16816.F32.BF16 R72, R8.reuse, R24, R80 ;  /* 0x000000180848723c */ /* 0x040fe20000041850 */
[----:B------:R-:W-:Y:S01]  /*21f20*/  SHF.R.U32.HI R13, RZ, 0x8, R3 ;  /* 0x00000008ff0d7819 */ /* 0x000fe20000011603 */
[----:B------:R2:W5:Y:S04]  /*21f30*/  LDL.LU R192, [R1+0x3d0] ;  /* 0x0003d00001c07983 */ /* 0x0005680000300800 */
[----:B------:R-:W-:Y:S01]  /*21f40*/  HMMA.16816.F32.BF16 R48, R8, R34, R40 ;  /* 0x000000220830723c */ /* 0x000fe20000041828 */
[----:B------:R-:W-:-:S06]  /*21f50*/  SHF.R.U32.HI R3, RZ, 0x10, R0 ;  /* 0x00000010ff037819 */ /* 0x000fcc0000011600 */
[----:B------:R-:W-:Y:S02]  /*21f60*/  SHF.R.U32.HI R8, RZ, 0x10, R2 ;  /* 0x00000010ff087819 */ /* 0x000fe40000011602 */
[----:B------:R-:W-:Y:S02]  /*21f70*/  LOP3.LUT R2, R0, 0xffff, RZ, 0xc0, !PT ;  /* 0x0000ffff00027812 */ /* 0x000fe400078ec0ff */
[----:B------:R-:W-:Y:S02]  /*21f80*/  LOP3.LUT R11, R8, 0xff, RZ, 0xc0, !PT ;  /* 0x000000ff080b7812 */ /* 0x000fe400078ec0ff */
[----:B------:R-:W-:Y:S02]  /*21f90*/  LOP3.LUT R9, R0, 0xff, RZ, 0xc0, !PT ;  /* 0x000000ff00097812 */ /* 0x000fe400078ec0ff */
[----:B------:R-:W-:Y:S02]  /*21fa0*/  SHF.R.U32.HI R10, RZ, 0x18, R0 ;  /* 0x00000018ff0a7819 */ /* 0x000fe40000011600 */
[----:B------:R-:W-:-:S02]  /*21fb0*/  SHF.R.U32.HI R8, RZ, 0x8, R2 ;  /* 0x00000008ff087819 */ /* 0x000fc40000011602 */
[----:B------:R-:W-:Y:S02]  /*21fc0*/  LOP3.LUT R2, R3, 0xff, RZ, 0xc0, !PT ;  /* 0x000000ff03027812 */ /* 0x000fe400078ec0ff */
[----:B------:R-:W-:Y:S02]  /*21fd0*/  PRMT R0, R15, 0x5410, R13 ;  /* 0x000054100f007816 */ /* 0x000fe4000000000d */
[----:B------:R-:W-:Y:S01]  /*21fe0*/  LOP3.LUT R17, R191, R6, RZ, 0xc0, !PT ;  /* 0x00000006bf117212 */ /* 0x000fe200078ec0ff */
[----:B------:R-:W-:Y:S01]  /*21ff0*/  IMAD.WIDE.U32 R6, R23, -0x2daee0ad, RZ ;  /* 0xd2511f5317067825 */ /* 0x000fe200078e00ff */
[----:B------:R-:W-:Y:S01]  /*22000*/  PRMT R3, R11, 0x5410, R14 ;  /* 0x000054100b037816 */ /* 0x000fe2000000000e */
[----:B------:R2:W5:Y:S01]  /*22010*/  LDL.LU R191, [R1+0x3cc] ;  /* 0x0003cc0001bf7983 */ /* 0x0005620000300800 */
[----:B------:R-:W-:Y:S02]  /*22020*/  PRMT R9, R9, 0x5410, R8 ;  /* 0x0000541009097816 */ /* 0x000fe40000000008 */
[----:B------:R-:W-:-:S02]  /*22030*/  PRMT R8, R2, 0x5410, R10 ;  /* 0x0000541002087816 */ /* 0x000fc4000000000a */
[--C-:B------:R-:W-:Y:S02]  /*22040*/  HSET2.LE.AND R0, R0, R93.reuse, PT ;  /* 0x0000005d00007233 */ /* 0x100fe40003803000 */
[--C-:B------:R-:W-:Y:S02]  /*22050*/  HSET2.LE.AND R2, R3, R93.reuse, PT ;  /* 0x0000005d03027233 */ /* 0x100fe40003803000 */
[----:B------:R-:W-:Y:S02]  /*22060*/  LOP3.LUT R12, R7, R231, R22, 0x96, !PT ;  /* 0x000000e7070c7212 */ /* 0x000fe400078e9616 */
[----:B------:R-:W-:Y:S02]  /*22070*/  LOP3.LUT R13, R6, 0xffff, RZ, 0xc0, !PT ;  /* 0x0000ffff060d7812 */ /* 0x000fe400078ec0ff */
[--C-:B------:R-:W-:Y:S02]  /*22080*/  HSET2.LE.AND R3, R9, R93.reuse, PT ;  /* 0x0000005d09037233 */ /* 0x100fe40003803000 */
[----:B------:R-:W-:Y:S01]  /*22090*/  HSET2.LE.AND R7, R8, R93, PT ;  /* 0x0000005d08077233 */ /* 0x000fe20003803000 */
[----:B------:R-:W-:Y:S01]  /*220a0*/  IMAD.WIDE.U32 R42, R91, -0x2daee0ad, RZ ;  /* 0xd2511f535b2a7825 */ /* 0x000fe200078e00ff */
[----:B------:R-:W-:-:S02]  /*220b0*/  LOP3.LUT R10, R201, R0, RZ, 0xc0, !PT ;  /* 0x00000000c90a7212 */ /* 0x000fc400078ec0ff */
[----:B------:R-:W-:Y:S01]  /*220c0*/  SHF.R.U32.HI R20, RZ, 0x10, R6 ;  /* 0x00000010ff147819 */ /* 0x000fe20000011606 */
[----:B------:R-:W-:Y:S01]  /*220d0*/  IMAD.WIDE.U32 R40, R129, -0x326172a9, RZ ;  /* 0xcd9e8d5781287825 */ /* 0x000fe200078e00ff */
[----:B------:R-:W-:Y:S02]  /*220e0*/  LOP3.LUT R11, R187, R2, RZ, 0xc0, !PT ;  /* 0x00000002bb0b7212 */ /* 0x000fe400078ec0ff */
[----:B------:R-:W-:Y:S01]  /*220f0*/  LOP3.LUT R0, R12, 0xffff, RZ, 0xc0, !PT ;  /* 0x0000ffff0c007812 */ /* 0x000fe200078ec0ff */
[C---:B------:R-:W-:Y:S01]  /*22100*/  HMMA.16816.F32.BF16 R68, R16.reuse, R26, R68 ;  /* 0x0000001a1044723c */ /* 0x040fe20000041844 */
[----:B------:R-:W-:Y:S02]  /*22110*/  LOP3.LUT R91, R89, R230, R46, 0x96, !PT ;  /* 0x000000e6595b7212 */ /* 0x000fe400078e962e */
[----:B------:R-:W-:Y:S02]  /*22120*/  SHF.R.U32.HI R2, RZ, 0x10, R12 ;  /* 0x00000010ff027819 */ /* 0x000fe4000001160c */
[----:B------:R-:W-:Y:S01]  /*22130*/  LOP3.LUT R8, R216, R3, RZ, 0xc0, !PT ;  /* 0x00000003d8087212 */ /* 0x000fe200078ec0ff */
[----:B------:R-:W-:Y:S01]  /*22140*/  HMMA.16816.F32.BF16 R44, R16, R24, R56 ;  /* 0x00000018102c723c */ /* 0x000fe20000041838 */
[----:B------:R-:W-:-:S02]  /*22150*/  LOP3.LUT R22, R6, 0xff, RZ, 0xc0, !PT ;  /* 0x000000ff06167812 */ /* 0x000fc400078ec0ff */
[----:B------:R-:W-:Y:S02]  /*22160*/  SHF.R.U32.HI R21, RZ, 0x18, R6 ;  /* 0x00000018ff157819 */ /* 0x000fe40000011606 */
[----:B------:R-:W-:Y:S02]  /*22170*/  LOP3.LUT R9, R202, R7, RZ, 0xc0, !PT ;  /* 0x00000007ca097212 */ /* 0x000fe400078ec0ff */
[----:B------:R-:W-:Y:S02]  /*22180*/  SHF.R.U32.HI R3, RZ, 0x8, R13 ;  /* 0x00000008ff037819 */ /* 0x000fe4000001160d */
[----:B------:R-:W-:Y:S02]  /*22190*/  LOP3.LUT R13, R20, 0xff, RZ, 0xc0, !PT ;  /* 0x000000ff140d7812 */ /* 0x000fe400078ec0ff */
[----:B------:R-:W-:Y:S02]  /*221a0*/  LOP3.LUT R7, R12, 0xff, RZ, 0xc0, !PT ;  /* 0x000000ff0c077812 */ /* 0x000fe400078ec0ff */
[----:B------:R-:W-:-:S02]  /*221b0*/  SHF.R.U32.HI R6, RZ, 0x8, R0 ;  /* 0x00000008ff067819 */ /* 0x000fc40000011600 */
[----:B------:R-:W-:Y:S02]  /*221c0*/  SHF.R.U32.HI R12, RZ, 0x18, R12 ;  /* 0x00000018ff0c7819 */ /* 0x000fe4000001160c */
[----:B------:R-:W-:Y:S02]  /*221d0*/  LOP3.LUT R2, R2, 0xff, RZ, 0xc0, !PT ;  /* 0x000000ff02027812 */ /* 0x000fe400078ec0ff */
[----:B------:R-:W-:Y:S02]  /*221e0*/  LOP3.LUT R23, R41, R230, R84, 0x96, !PT ;  /* 0x000000e629177212 */ /* 0x000fe400078e9654 */
[----:B------:R-:W-:Y:S02]  /*221f0*/  PRMT R0, R22, 0x5410, R3 ;  /* 0x0000541016007816 */ /* 0x000fe40000000003 */
[----:B------:R-:W-:Y:S02]  /*22200*/  PRMT R3, R13, 0x5410, R21 ;  /* 0x000054100d037816 */ /* 0x000fe40000000015 */
[----:B------:R-:W-:-:S02]  /*22210*/  PRMT R7, R7, 0x5410, R6 ;  /* 0x0000541007077816 */ /* 0x000fc40000000006 */
[----:B------:R-:W-:Y:S01]  /*22220*/  PRMT R6, R2, 0x5410, R12 ;  /* 0x0000541002067816 */ /* 0x000fe2000000000c */
[----:B------:R-:W-:Y:S01]  /*22230*/  IMAD.WIDE.U32 R14, R90, -0x2daee0ad, RZ ;  /* 0xd2511f535a0e7825 */ /* 0x000fe200078e00ff */
[----:B------:R-:W-:-:S03]  /*22240*/  HSET2.LE.AND R2, R3, R93, PT ;  /* 0x0000005d03027233 */ /* 0x000fc60003803000 */
[----:B------:R-:W-:Y:S01]  /*22250*/  IMAD.WIDE.U32 R24, R23, -0x2daee0ad, RZ ;  /* 0xd2511f5317187825 */ /* 0x000fe200078e00ff */
[C---:B------:R-:W-:Y:S01]  /*22260*/  HMMA.16816.F32.BF16 R84, R16.reuse, R32, R76 ;  /* 0x000000201054723c */ /* 0x040fe2000004184c */
[--C-:B------:R-:W-:Y:S01]  /*22270*/  HSET2.LE.AND R0, R0, R93.reuse, PT ;  /* 0x0000005d00007233 */ /* 0x100fe20003803000 */
[----:B------:R-:W3:Y:S01]  /*22280*/  LDSM.16.MT88.4 R20, [R171+0x5000] ;  /* 0x00500000ab14783b */ /* 0x000ee20000004200 */
[--C-:B------:R-:W-:Y:S02]  /*22290*/  HSET2.LE.AND R3, R7, R93.reuse, PT ;  /* 0x0000005d07037233 */ /* 0x100fe40003803000 */
[----:B------:R-:W-:Y:S01]  /*222a0*/  HSET2.LE.AND R6, R6, R93, PT ;  /* 0x0000005d06067233 */ /* 0x000fe20003803000 */
[----:B------:R-:W-:Y:S01]  /*222b0*/  HMMA.16816.F32.BF16 R76, R16, R34, R64 ;  /* 0x00000022104c723c */ /* 0x000fe20000041840 */
[----:B------:R-:W-:Y:S02]  /*222c0*/  LOP3.LUT R41, R43, R229, R140, 0x96, !PT ;  /* 0x000000e52b297212 */ /* 0x000fe400078e968c */
[----:B------:R-:W-:-:S04]  /*222d0*/  LOP3.LUT R12, R173, R3, RZ, 0xc0, !PT ;  /* 0x00000003ad0c7212 */ /* 0x000fc800078ec0ff */
[----:B------:R-:W-:Y:S02]  /*222e0*/  LOP3.LUT R16, R25, R227, R14, 0x96, !PT ;  /* 0x000000e319107212 */ /* 0x000fe400078e960e */
[----:B------:R-:W-:Y:S01]  /*222f0*/  LOP3.LUT R17, R15, R229, R120, 0x96, !PT ;  /* 0x000000e50f117212 */ /* 0x000fe200078e9678 */
[----:B------:R-:W-:Y:S01]  /*22300*/  IMAD.WIDE.U32 R34, R132, -0x2daee0ad, RZ ;  /* 0xd2511f5384227825 */ /* 0x000fe200078e00ff */
[----:B------:R-:W-:Y:S02]  /*22310*/  LOP3.LUT R14, R190, R0, RZ, 0xc0, !PT ;  /* 0x00000000be0e7212 */ /* 0x000fe400078ec0ff */
[----:B------:R-:W-:Y:S02]  /*22320*/  LOP3.LUT R15, R189, R2, RZ, 0xc0, !PT ;  /* 0x00000002bd0f7212 */ /* 0x000fe400078ec0ff */
[----:B------:R-:W-:Y:S01]  /*22330*/  LOP3.LUT R13, R172, R6, RZ, 0xc0, !PT ;  /* 0x00000006ac0d7212 */ /* 0x000fe200078ec0ff */
[----:B------:R-:W-:Y:S01]  /*22340*/  IMAD.WIDE.U32 R6, R41, -0x326172a9, RZ ;  /* 0xcd9e8d5729067825 */ /* 0x000fe200078e00ff */
[C---:B----4-:R-:W-:Y:S01]  /*22350*/  HMMA.16816.F32.BF16 R80, R8.reuse, R28, R72 ;  /* 0x0000001c0850723c */ /* 0x050fe20000041848 */
[----:B------:R2:W5:Y:S02]  /*22360*/  LDL.LU R190, [R1+0x3c8] ;  /* 0x0003c80001be7983 */ /* 0x0005640000300800 */
[----:B------:R-:W-:Y:S01]  /*22370*/  IMAD.WIDE.U32 R2, R16, -0x326172a9, RZ ;  /* 0xcd9e8d5710027825 */ /* 0x000fe200078e00ff */
[----:B------:R-:W-:Y:S01]  /*22380*/  LOP3.LUT R25, R7, R228, R136, 0x96, !PT ;  /* 0x000000e407197212 */ /* 0x000fe200078e9688 */
[----:B------:R2:W5:Y:S02]  /*22390*/  LDL.LU R189, [R1+0x3c4] ;  /* 0x0003c40001bd7983 */ /* 0x0005640000300800 */
[----:B------:R-:W-:Y:S01]  /*223a0*/  IMAD.WIDE.U32 R26, R17, -0x326172a9, RZ ;  /* 0xcd9e8d57111a7825 */ /* 0x000fe200078e00ff */
[C---:B------:R-:W-:Y:S01]  /*223b0*/  HMMA.16816.F32.BF16 R72, R8.reuse, R30, R60 ;  /* 0x0000001e0848723c */ /* 0x040fe2000004183c */
[----:B------:R-:W-:Y:S01]  /*223c0*/  LOP3.LUT R7, R2, 0xffff, RZ, 0xc0, !PT ;  /* 0x0000ffff02077812 */ /* 0x000fe200078ec0ff */
[----:B------:R2:W5:Y:S04]  /*223d0*/  LDL.LU R173, [R1+0x3c0] ;  /* 0x0003c00001ad7983 */ /* 0x0005680000300800 */
[----:B-1----:R-:W-:Y:S01]  /*223e0*/  HMMA.16816.F32.BF16 R56, R8, R36, R52 ;  /* 0x000000240838723c */ /* 0x002fe20000041834 */
[----:B------:R-:W-:-:S05]  /*223f0*/  LOP3.LUT R0, R3, R233, R26, 0x96, !PT ;  /* 0x000000e903007212 */ /* 0x000fca00078e961a */
[----:B------:R-:W-:Y:S01]  /*22400*/  HMMA.16816.F32.BF16 R48, R8, R38, R48 ;  /* 0x000000260830723c */ /* 0x000fe20000041830 */
[----:B------:R-:W-:Y:S01]  /*22410*/  LOP3.LUT R19, R2, 0xff, RZ, 0xc0, !PT ;  /* 0x000000ff02137812 */ /* 0x000fe200078ec0ff */
[----:B------:R-:W-:Y:S01]  /*22420*/  IMAD.WIDE.U32 R32, R131, -0x2daee0ad, RZ ;  /* 0xd2511f5383207825 */ /* 0x000fe200078e00ff */
[----:B------:R-:W-:Y:S01]  /*22430*/  SHF.R.U32.HI R18, RZ, 0x18, R2 ;  /* 0x00000018ff127819 */ /* 0x000fe20000011602 */
[----:B------:R2:W5:Y:S02]  /*22440*/  LDL.LU R172, [R1+0x3bc] ;  /* 0x0003bc0001ac7983 */ /* 0x0005640000300800 */
[----:B------:R-:W-:Y:S01]  /*22450*/  HMMA.16816.F32.BF16 R44, R12, R28, R44 ;  /* 0x0000001c0c2c723c */ /* 0x000fe2000004182c */
[----:B------:R-:W-:Y:S02]  /*22460*/  LOP3.LUT R8, R35, R227, R42, 0x96, !PT ;  /* 0x000000e323087212 */ /* 0x000fe400078e962a */
[----:B------:R-:W-:-:S03]  /*22470*/  SHF.R.U32.HI R9, RZ, 0x10, R2 ;  /* 0x00000010ff097819 */ /* 0x000fc60000011602 */
[----:B------:R-:W-:Y:S01]  /*22480*/  HMMA.16816.F32.BF16 R64, R12, R30, R68 ;  /* 0x0000001e0c40723c */ /* 0x000fe20000041844 */
[----:B------:R-:W1:Y:S01]  /*22490*/  LDSM.16.MT88.4 R28, [R188+0x5000] ;  /* 0x00500000bc1c783b */ /* 0x000e620000004200 */
[----:B------:R-:W-:Y:S01]  /*224a0*/  IMAD.WIDE.U32 R2, R8, -0x326172a9, RZ ;  /* 0xcd9e8d5708027825 */ /* 0x000fe200078e00ff */
[----:B------:R-:W-:Y:S02]  /*224b0*/  SHF.R.U32.HI R11, RZ, 0x8, R7 ;  /* 0x00000008ff0b7819 */ /* 0x000fe40000011607 */
[C---:B------:R-:W-:Y:S02]  /*224c0*/  LOP3.LUT R7, R0.reuse, 0xffff, RZ, 0xc0, !PT ;  /* 0x0000ffff00077812 */ /* 0x040fe400078ec0ff */
[----:B------:R-:W-:Y:S02]  /*224d0*/  SHF.R.U32.HI R8, RZ, 0x10, R0 ;  /* 0x00000010ff087819 */ /* 0x000fe40000011600 */
[----:B------:R-:W-:Y:S02]  /*224e0*/  LOP3.LUT R10, R9, 0xff, RZ, 0xc0, !PT ;  /* 0x000000ff090a7812 */ /* 0x000fe400078ec0ff */
[----:B------:R-:W-:-:S02]  /*224f0*/  LOP3.LUT R17, R0, 0xff, RZ, 0xc0, !PT ;  /* 0x000000ff00117812 */ /* 0x000fc400078ec0ff */
[----:B------:R-:W-:Y:S02]  /*22500*/  SHF.R.U32.HI R16, RZ, 0x18, R0 ;  /* 0x00000018ff107819 */ /* 0x000fe40000011600 */
[----:B------:R-:W-:Y:S02]  /*22510*/  SHF.R.U32.HI R9, RZ, 0x8, R7 ;  /* 0x00000008ff097819 */ /* 0x000fe40000011607 */
[----:B------:R-:W-:Y:S02]  /*22520*/  LOP3.LUT R8, R8, 0xff, RZ, 0xc0, !PT ;  /* 0x000000ff08087812 */ /* 0x000fe400078ec0ff */
[----:B------:R-:W-:Y:S02]  /*22530*/  LOP3.LUT R0, R3, R233, R6, 0x96, !PT ;  /* 0x000000e903007212 */ /* 0x000fe400078e9606 */
[----:B------:R-:W-:Y:S02]  /*22540*/  PRMT R6, R19, 0x5410, R11 ;  /* 0x0000541013067816 */ /* 0x000fe4000000000b */
[----:B------:R-:W-:-:S02]  /*22550*/  PRMT R7, R10, 0x5410, R18 ;  /* 0x000054100a077816 */ /* 0x000fc40000000012 */
[----:B------:R-:W-:Y:S02]  /*22560*/  PRMT R9, R17, 0x5410, R9 ;  /* 0x0000541011097816 */ /* 0x000fe40000000009 */
[----:B------:R-:W-:Y:S02]  /*22570*/  PRMT R8, R8, 0x5410, R16 ;  /* 0x0000541008087816 */ /* 0x000fe40000000010 */
[C---:B------:R-:W-:Y:S02]  /*22580*/  LOP3.LUT R16, R2.reuse, 0xffff, RZ, 0xc0, !PT ;  /* 0x0000ffff02107812 */ /* 0x040fe400078ec0ff */
[--C-:B------:R-:W-:Y:S02]  /*22590*/  HSET2.LE.AND R3, R6, R93.reuse, PT ;  /* 0x0000005d06037233 */ /* 0x100fe40003803000 */
[----:B------:R-:W-:Y:S02]  /*225a0*/  HSET2.LE.AND R6, R7, R93, PT ;  /* 0x0000005d07067233 */ /* 0x000fe40003803000 */
[----:B------:R-:W-:-:S02]  /*225b0*/  LOP3.LUT R19, R2, 0xff, RZ, 0xc0, !PT ;  /* 0x000000ff02137812 */ /* 0x000fc400078ec0ff */
[--C-:B------:R-:W-:Y:S02]  /*225c0*/  SHF.R.U32.HI R17, RZ, 0x10, R2.reuse ;  /* 0x00000010ff117819 */ /* 0x100fe40000011602 */
[--C-:B------:R-:W-:Y:S02]  /*225d0*/  HSET2.LE.AND R7, R9, R93.reuse, PT ;  /* 0x0000005d09077233 */ /* 0x100fe40003803000 */
[----:B------:R-:W-:Y:S02]  /*225e0*/  SHF.R.U32.HI R18, RZ, 0x18, R2 ;  /* 0x00000018ff127819 */ /* 0x000fe40000011602 */
[----:B------:R-:W-:Y:S02]  /*225f0*/  LOP3.LUT R2, R0, 0xffff, RZ, 0xc0, !PT ;  /* 0x0000ffff00027812 */ /* 0x000fe400078ec0ff */
[----:B------:R-:W-:Y:S02]  /*22600*/  LOP3.LUT R10, R153, R3, RZ, 0xc0, !PT ;  /* 0x00000003990a7212 */ /* 0x000fe400078ec0ff */
[----:B------:R-:W-:Y:S01]  /*22610*/  SHF.R.U32.HI R3, RZ, 0x10, R0 ;  /* 0x00000010ff037819 */ /* 0x000fe20000011600 */
[----:B------:R-:W-:Y:S01]  /*22620*/  HMMA.16816.F32.BF16 R60, R12, R36, R84 ;  /* 0x000000240c3c723c */ /* 0x000fe20000041854 */
[----:B------:R-:W-:-:S02]  /*22630*/  HSET2.LE.AND R9, R8, R93, PT ;  /* 0x0000005d08097233 */ /* 0x000fc40003803000 */
[----:B------:R-:W-:Y:S02]  /*22640*/  LOP3.LUT R11, R152, R6, RZ, 0xc0, !PT ;  /* 0x00000006980b7212 */ /* 0x000fe400078ec0ff */
[----:B------:R-:W-:Y:S01]  /*22650*/  LOP3.LUT R8, R174, R7, RZ, 0xc0, !PT ;  /* 0x00000007ae087212 */ /* 0x000fe200078ec0ff */
[----:B------:R-:W-:Y:S01]  /*22660*/  HMMA.16816.F32.BF16 R52, R12, R38, R76 ;  /* 0x000000260c34723c */ /* 0x000fe2000004184c */
[----:B------:R-:W-:Y:S02]  /*22670*/  SHF.R.U32.HI R6, RZ, 0x8, R2 ;  /* 0x00000008ff067819 */ /* 0x000fe40000011602 */
[----:B------:R-:W-:Y:S02]  /*22680*/  LOP3.LUT R7, R0, 0xff, RZ, 0xc0, !PT ;  /* 0x000000ff00077812 */ /* 0x000fe400078ec0ff */
[----:B------:R-:W-:Y:S02]  /*22690*/  SHF.R.U32.HI R2, RZ, 0x18, R0 ;  /* 0x00000018ff027819 */ /* 0x000fe40000011600 */
[----:B------:R-:W-:-:S02]  /*226a0*/  SHF.R.U32.HI R12, RZ, 0x8, R16 ;  /* 0x00000008ff0c7819 */ /* 0x000fc40000011610 */
[----:B------:R-:W-:Y:S02]  /*226b0*/  LOP3.LUT R13, R17, 0xff, RZ, 0xc0, !PT ;  /* 0x000000ff110d7812 */ /* 0x000fe400078ec0ff */
[----:B------:R-:W-:Y:S02]  /*226c0*/  LOP3.LUT R0, R3, 0xff, RZ, 0xc0, !PT ;  /* 0x000000ff03007812 */ /* 0x000fe400078ec0ff */
[----:B------:R-:W-:Y:S02]  /*226d0*/  PRMT R3, R19, 0x5410, R12 ;  /* 0x0000541013037816 */ /* 0x000fe4000000000c */
[----:B------:R-:W-:Y:S02]  /*226e0*/  PRMT R6, R7, 0x5410, R6 ;  /* 0x0000541007067816 */ /* 0x000fe40000000006 */
[----:B------:R-:W-:Y:S02]  /*226f0*/  PRMT R12, R13, 0x5410, R18 ;  /* 0x000054100d0c7816 */ /* 0x000fe40000000012 */
[----:B------:R-:W-:-:S02]  /*22700*/  PRMT R2, R0, 0x5410, R2 ;  /* 0x0000541000027816 */ /* 0x000fc40000000002 */
[--C-:B------:R-:W-:Y:S02]  /*22710*/  HSET2.LE.AND R0, R6, R93.reuse, PT ;  /* 0x0000005d06007233 */ /* 0x100fe40003803000 */
[----:B------:R-:W-:Y:S02]  /*22720*/  LOP3.LUT R9, R164, R9, RZ, 0xc0, !PT ;  /* 0x00000009a4097212 */ /* 0x000fe400078ec0ff */
[--C-:B------:R-:W-:Y:S02]  /*22730*/  HSET2.LE.AND R3, R3, R93.reuse, PT ;  /* 0x0000005d03037233 */ /* 0x100fe40003803000 */
[--C-:B------:R-:W-:Y:S02]  /*22740*/  HSET2.LE.AND R2, R2, R93.reuse, PT ;  /* 0x0000005d02027233 */ /* 0x100fe40003803000 */
[----:B------:R-:W-:Y:S02]  /*22750*/  HSET2.LE.AND R6, R12, R93, PT ;  /* 0x0000005d0c067233 */ /* 0x000fe40003803000 */
[----:B------:R-:W-:-:S02]  /*22760*/  LOP3.LUT R12, R27, R228, R40, 0x96, !PT ;  /* 0x000000e41b0c7212 */ /* 0x000fc400078e9628 */
[----:B------:R-:W-:Y:S02]  /*22770*/  LOP3.LUT R17, R248, R2, RZ, 0xc0, !PT ;  /* 0x00000002f8117212 */ /* 0x000fe400078ec0ff */
[----:B------:R-:W-:Y:S01]  /*22780*/  LOP3.LUT R18, R242, R3, RZ, 0xc0, !PT ;  /* 0x00000003f2127212 */ /* 0x000fe200078ec0ff */
[----:B------:R-:W-:Y:S01]  /*22790*/  IMAD.WIDE.U32 R2, R12, -0x2daee0ad, RZ ;  /* 0xd2511f530c027825 */ /* 0x000fe200078e00ff */
[----:B---3--:R-:W-:Y:S01]  /*227a0*/  HMMA.16816.F32.BF16 R80, R8, R20, R80 ;  /* 0x000000140850723c */ /* 0x008fe20000041850 */
[----:B------:R-:W-:Y:S02]  /*227b0*/  LOP3.LUT R19, R240, R6, RZ, 0xc0, !PT ;  /* 0x00000006f0137212 */ /* 0x000fe400078ec0ff */
[----:B------:R-:W-:-:S03]  /*227c0*/  IMAD.WIDE.U32 R36, R91, -0x2daee0ad, RZ ;  /* 0xd2511f535b247825 */ /* 0x000fc600078e00ff */
[----:B------:R-:W-:Y:S01]  /*227d0*/  HMMA.16816.F32.BF16 R72, R8, R22, R72 ;  /* 0x000000160848723c */ /* 0x000fe20000041848 */
[----:B------:R-:W-:Y:S01]  /*227e0*/  IMAD.WIDE.U32 R68, R133, -0x2daee0ad, RZ ;  /* 0xd2511f5385447825 */ /* 0x000fe200078e00ff */
[----:B------:R-:W-:-:S04]  /*227f0*/  LOP3.LUT R16, R170, R0, RZ, 0xc0, !PT ;  /* 0x00000000aa107212 */ /* 0x000fc800078ec0ff */
[C---:B-1----:R-:W-:Y:S01]  /*22800*/  HMMA.16816.F32.BF16 R140, R8.reuse, R28, R56 ;  /* 0x0000001c088c723c */ /* 0x042fe20000041838 */
[----:B------:R-:W-:Y:S01]  /*22810*/  IMAD.WIDE.U32 R6, R25, -0x2daee0ad, RZ ;  /* 0xd2511f5319067825 */ /* 0x000fe200078e00ff */
[----:B------:R-:W-:Y:S01]  /*22820*/  LOP3.LUT R0, R3, R231, R24, 0x96, !PT ;  /* 0x000000e703007212 */ /* 0x000fe200078e9618 */
[----:B------:R2:W5:Y:S03]  /*22830*/  LDL.LU R170, [R1+0x3b8] ;  /* 0x0003b80001aa7983 */ /* 0x0005660000300800 */
[----:B------:R-:W-:Y:S01]  /*22840*/  HMMA.16816.F32.BF16 R40, R8, R30, R48 ;  /* 0x0000001e0828723c */ /* 0x000fe20000041830 */
[----:B------:R-:W-:Y:S01]  /*22850*/  LOP3.LUT R89, R33, R229, R146, 0x96, !PT ;  /* 0x000000e521597212 */ /* 0x000fe200078e9692 */
[----:B------:R-:W1:Y:S05]  /*22860*/  LDSM.16.MT88.4 R24, [R171+0x5400] ;  /* 0x00540000ab18783b */ /* 0x000e6a0000004200 */
[----:B------:R-:W-:Y:S01]  /*22870*/  IMAD.WIDE.U32 R8, R92, -0x2daee0ad, RZ ;  /* 0xd2511f535c087825 */ /* 0x000fe200078e00ff */
[----:B------:R-:W-:-:S02]  /*22880*/  LOP3.LUT R38, R69, R227, R32, 0x96, !PT ;  /* 0x000000e345267212 */ /* 0x000fc400078e9620 */
[----:B------:R-:W-:Y:S02]  /*22890*/  LOP3.LUT R12, R7, R231, R34, 0x96, !PT ;  /* 0x000000e7070c7212 */ /* 0x000fe400078e9622 */
[----:B------:R-:W-:Y:S01]  /*228a0*/  LOP3.LUT R37, R37, R227, R8, 0x96, !PT ;  /* 0x000000e325257212 */ /* 0x000fe200078e9608 */
[----:B------:R-:W3:Y:S01]  /*228b0*/  LDSM.16.MT88.4 R32, [R188+0x5400] ;  /* 0x00540000bc20783b */ /* 0x000ee20000004200 */
[C---:B------:R-:W-:Y:S02]  /*228c0*/  LOP3.LUT R8, R2.reuse, 0xffff, RZ, 0xc0, !PT ;  /* 0x0000ffff02087812 */ /* 0x040fe400078ec0ff */
[----:B------:R-:W-:Y:S02]  /*228d0*/  LOP3.LUT R14, R2, 0xff, RZ, 0xc0, !PT ;  /* 0x000000ff020e7812 */ /* 0x000fe400078ec0ff */
[--C-:B------:R-:W-:Y:S02]  /*228e0*/  SHF.R.U32.HI R11, RZ, 0x10, R2.reuse ;  /* 0x00000010ff0b7819 */ /* 0x100fe40000011602 */
[----:B------:R-:W-:-:S02]  /*228f0*/  SHF.R.U32.HI R13, RZ, 0x18, R2 ;  /* 0x00000018ff0d7819 */ /* 0x000fc40000011602 */
[C---:B------:R-:W-:Y:S02]  /*22900*/  LOP3.LUT R2, R0.reuse, 0xffff, RZ, 0xc0, !PT ;  /* 0x0000ffff00027812 */ /* 0x040fe400078ec0ff */
[----:B------:R-:W-:Y:S02]  /*22910*/  LOP3.LUT R39, R9, R229, R130, 0x96, !PT ;  /* 0x000000e509277212 */ /* 0x000fe400078e9682 */
[----:B------:R-:W-:Y:S02]  /*22920*/  LOP3.LUT R10, R0, 0xff, RZ, 0xc0, !PT ;  /* 0x000000ff000a7812 */ /* 0x000fe400078ec0ff */
[--C-:B------:R-:W-:Y:S02]  /*22930*/  SHF.R.U32.HI R3, RZ, 0x10, R0.reuse ;  /* 0x00000010ff037819 */ /* 0x100fe40000011600 */
        /* <DEDUP_REMOVED lines=11> */
[----:B------:R-:W-:Y:S02]  /*229f0*/  LOP3.LUT R13, R6, 0xffff, RZ, 0xc0, !PT ;  /* 0x0000ffff060d7812 */ /* 0x000fe400078ec0ff */
[--C-:B------:R-:W-:Y:S02]  /*22a00*/  HSET2.LE.AND R2, R2, R93.reuse, PT ;  /* 0x0000005d02027233 */ /* 0x100fe40003803000 */
[----:B------:R-:W-:Y:S01]  /*22a10*/  HSET2.LE.AND R7, R8, R93, PT ;  /* 0x0000005d08077233 */ /* 0x000fe20003803000 */
[----:B------:R-:W-:Y:S01]  /*22a20*/  HMMA.16816.F32.BF16 R44, R16, R20, R44 ;  /* 0x00000014102c723c */ /* 0x000fe2000004182c */
[----:B------:R-:W-:-:S02]  /*22a30*/  LOP3.LUT R8, R218, R0, RZ, 0xc0, !PT ;  /* 0x00000000da087212 */ /* 0x000fc400078ec0ff */
[----:B------:R-:W-:Y:S02]  /*22a40*/  LOP3.LUT R10, R217, R3, RZ, 0xc0, !PT ;  /* 0x00000003d90a7212 */ /* 0x000fe400078ec0ff */
[----:B------:R-:W-:Y:S01]  /*22a50*/  LOP3.LUT R0, R12, 0xffff, RZ, 0xc0, !PT ;  /* 0x0000ffff0c007812 */ /* 0x000fe200078ec0ff */
[C---:B------:R-:W-:Y:S01]  /*22a60*/  HMMA.16816.F32.BF16 R64, R16.reuse, R22, R64 ;  /* 0x000000161040723c */ /* 0x040fe20000041840 */
[----:B------:R-:W-:Y:S02]  /*22a70*/  SHF.R.U32.HI R20, RZ, 0x10, R6 ;  /* 0x00000010ff147819 */ /* 0x000fe40000011606 */
[----:B------:R-:W-:Y:S01]  /*22a80*/  SHF.R.U32.HI R3, RZ, 0x10, R12 ;  /* 0x00000010ff037819 */ /* 0x000fe2000001160c */
[----:B------:R-:W-:Y:S01]  /*22a90*/  IMAD.WIDE.U32 R14, R89, -0x326172a9, RZ ;  /* 0xcd9e8d57590e7825 */ /* 0x000fe200078e00ff */
[----:B------:R-:W-:Y:S01]  /*22aa0*/  LOP3.LUT R9, R219, R2, RZ, 0xc0, !PT ;  /* 0x00000002db097212 */ /* 0x000fe200078ec0ff */
[----:B------:R-:W-:Y:S01]  /*22ab0*/  HMMA.16816.F32.BF16 R60, R16, R28, R60 ;  /* 0x0000001c103c723c */ /* 0x000fe2000004183c */
[----:B------:R-:W-:-:S02]  /*22ac0*/  LOP3.LUT R22, R6, 0xff, RZ, 0xc0, !PT ;  /* 0x000000ff06167812 */ /* 0x000fc400078ec0ff */
[----:B------:R-:W-:Y:S02]  /*22ad0*/  SHF.R.U32.HI R21, RZ, 0x18, R6 ;  /* 0x00000018ff157819 */ /* 0x000fe40000011606 */
[----:B------:R-:W-:Y:S01]  /*22ae0*/  LOP3.LUT R11, R175, R7, RZ, 0xc0, !PT ;  /* 0x00000007af0b7212 */ /* 0x000fe200078ec0ff */
[----:B------:R-:W-:Y:S01]  /*22af0*/  HMMA.16816.F32.BF16 R48, R16, R30, R52 ;  /* 0x0000001e1030723c */ /* 0x000fe20000041834 */
[----:B------:R-:W-:Y:S01]  /*22b00*/  SHF.R.U32.HI R13, RZ, 0x8, R13 ;  /* 0x00000008ff0d7819 */ /* 0x000fe2000001160d */
[----:B------:R-:W4:Y:S01]  /*22b10*/  LDSM.16.MT88.4 R28, [R171+0x5800] ;  /* 0x00580000ab1c783b */ /* 0x000f220000004200 */
[----:B------:R-:W-:Y:S02]  /*22b20*/  SHF.R.U32.HI R2, RZ, 0x8, R0 ;  /* 0x00000008ff027819 */ /* 0x000fe40000011600 */
[----:B------:R-:W-:Y:S02]  /*22b30*/  LOP3.LUT R7, R12, 0xff, RZ, 0xc0, !PT ;  /* 0x000000ff0c077812 */ /* 0x000fe400078ec0ff */
[----:B------:R-:W-:-:S02]  /*22b40*/  LOP3.LUT R16, R20, 0xff, RZ, 0xc0, !PT ;  /* 0x000000ff14107812 */ /* 0x000fc400078ec0ff */
[----:B------:R-:W-:Y:S02]  /*22b50*/  SHF.R.U32.HI R6, RZ, 0x18, R12 ;  /* 0x00000018ff067819 */ /* 0x000fe4000001160c */
[----:B------:R-:W-:Y:S02]  /*22b60*/  LOP3.LUT R0, R3, 0xff, RZ, 0xc0, !PT ;  /* 0x000000ff03007812 */ /* 0x000fe400078ec0ff */
[----:B------:R-:W-:Y:S02]  /*22b70*/  LOP3.LUT R18, R15, R228, R148, 0x96, !PT ;  /* 0x000000e40f127212 */ /* 0x000fe400078e9694 */
[----:B------:R-:W-:Y:S02]  /*22b80*/  PRMT R3, R22, 0x5410, R13 ;  /* 0x0000541016037816 */ /* 0x000fe4000000000d */
[----:B------:R-:W-:Y:S02]  /*22b90*/  PRMT R15, R16, 0x5410, R21 ;  /* 0x00005410100f7816 */ /* 0x000fe40000000015 */
[----:B------:R-:W-:-:S02]  /*22ba0*/  PRMT R13, R7, 0x5410, R2 ;  /* 0x00005410070d7816 */ /* 0x000fc40000000002 */
[----:B------:R-:W-:Y:S02]  /*22bb0*/  PRMT R12, R0, 0x5410, R6 ;  /* 0x00005410000c7816 */ /* 0x000fe40000000006 */
[--C-:B------:R-:W-:Y:S02]  /*22bc0*/  HSET2.LE.AND R0, R3, R93.reuse, PT ;  /* 0x0000005d03007233 */ /* 0x100fe40003803000 */
[--C-:B------:R-:W-:Y:S02]  /*22bd0*/  HSET2.LE.AND R2, R15, R93.reuse, PT ;  /* 0x0000005d0f027233 */ /* 0x100fe40003803000 */
[--C-:B------:R-:W-:Y:S02]  /*22be0*/  HSET2.LE.AND R3, R13, R93.reuse, PT ;  /* 0x0000005d0d037233 */ /* 0x100fe40003803000 */
[----:B------:R-:W-:Y:S01]  /*22bf0*/  HSET2.LE.AND R12, R12, R93, PT ;  /* 0x0000005d0c0c7233 */ /* 0x000fe20003803000 */
[----:B------:R-:W-:Y:S01]  /*22c00*/  IMAD.WIDE.U32 R6, R38, -0x326172a9, RZ ;  /* 0xcd9e8d5726067825 */ /* 0x000fe200078e00ff */
[----:B------:R-:W-:-:S02]  /*22c10*/  LOP3.LUT R22, R154, R0, RZ, 0xc0, !PT ;  /* 0x000000009a167212 */ /* 0x000fc400078ec0ff */
[----:B------:R-:W-:Y:S02]  /*22c20*/  LOP3.LUT R23, R156, R2, RZ, 0xc0, !PT ;  /* 0x000000029c177212 */ /* 0x000fe400078ec0ff */
[----:B------:R-:W-:Y:S02]  /*22c30*/  LOP3.LUT R20, R157, R3, RZ, 0xc0, !PT ;  /* 0x000000039d147212 */ /* 0x000fe400078ec0ff */
[----:B------:R-:W-:Y:S01]  /*22c40*/  LOP3.LUT R21, R160, R12, RZ, 0xc0, !PT ;  /* 0x0000000ca0157212 */ /* 0x000fe200078ec0ff */
[C---:B-1----:R-:W-:Y:S01]  /*22c50*/  HMMA.16816.F32.BF16 R56, R8.reuse, R24, R80 ;  /* 0x000000180838723c */ /* 0x042fe20000041850 */
[----:B------:R-:W-:Y:S01]  /*22c60*/  LOP3.LUT R16, R7, R233, R14, 0x96, !PT ;  /* 0x000000e907107212 */ /* 0x000fe200078e960e */
[----:B------:R-:W-:Y:S01]  /*22c70*/  IMAD.WIDE.U32 R2, R37, -0x326172a9, RZ ;  /* 0xcd9e8d5725027825 */ /* 0x000fe200078e00ff */
[----:B------:R-:W-:Y:S01]  /*22c80*/  LOP3.LUT R7, R6, 0xffff, RZ, 0xc0, !PT ;  /* 0x0000ffff06077812 */ /* 0x000fe200078ec0ff */
[----:B------:R-:W-:Y:S02]  /*22c90*/  LDSM.16.MT88.4 R160, [R171+0x5c00] ;  /* 0x005c0000aba0783b */ /* 0x000fe40000004200 */
[----:B------:R-:W-:Y:S01]  /*22ca0*/  HMMA.16816.F32.BF16 R52, R8, R26, R72 ;  /* 0x0000001a0834723c */ /* 0x000fe20000041848 */
[----:B------:R-:W-:-:S05]  /*22cb0*/  SHF.R.U32.HI R14, RZ, 0x18, R6 ;  /* 0x00000018ff0e7819 */ /* 0x000fca0000011606 */
[C---:B---3--:R-:W-:Y:S06]  /*22cc0*/  HMMA.16816.F32.BF16 R140, R8.reuse, R32, R140 ;  /* 0x00000020088c723c */ /* 0x048fec000004188c */
[----:B------:R-:W-:Y:S07]  /*22cd0*/  HMMA.16816.F32.BF16 R40, R8, R34, R40 ;  /* 0x000000220828723c */ /* 0x000fee0000041828 */
[----:B------:R-:W-:Y:S01]  /*22ce0*/  IMAD.WIDE.U32 R8, R39, -0x326172a9, RZ ;  /* 0xcd9e8d5727087825 */ /* 0x000fe200078e00ff */
[----:B------:R-:W-:Y:S01]  /*22cf0*/  LOP3.LUT R11, R6, 0xff, RZ, 0xc0, !PT ;  /* 0x000000ff060b7812 */ /* 0x000fe200078ec0ff */
[----:B------:R-:W-:Y:S01]  /*22d00*/  HMMA.16816.F32.BF16 R44, R20, R24, R44 ;  /* 0x00000018142c723c */ /* 0x000fe2000004182c */
[----:B------:R-:W-:-:S02]  /*22d10*/  SHF.R.U32.HI R10, RZ, 0x10, R6 ;  /* 0x00000010ff0a7819 */ /* 0x000fc40000011606 */
[----:B------:R-:W-:Y:S02]  /*22d20*/  SHF.R.U32.HI R6, RZ, 0x8, R7 ;  /* 0x00000008ff067819 */ /* 0x000fe40000011607 */
[----:B------:R-:W-:Y:S01]  /*22d30*/  LOP3.LUT R0, R3, R233, R8, 0x96, !PT ;  /* 0x000000e903007212 */ /* 0x000fe200078e9608 */
[----:B------:R-:W-:Y:S01]  /*22d40*/  HMMA.16816.F32.BF16 R64, R20, R26, R64 ;  /* 0x0000001a1440723c */ /* 0x000fe20000041840 */
[----:B------:R-:W1:Y:S01]  /*22d50*/  LDSM.16.MT88.4 R24, [R188+0x5800] ;  /* 0x00580000bc18783b */ /* 0x000e620000004200 */
[----:B------:R-:W-:Y:S02]  /*22d60*/  LOP3.LUT R3, R2, 0xffff, RZ, 0xc0, !PT ;  /* 0x0000ffff02037812 */ /* 0x000fe400078ec0ff */
[----:B------:R-:W-:Y:S02]  /*22d70*/  SHF.R.U32.HI R7, RZ, 0x10, R2 ;  /* 0x00000010ff077819 */ /* 0x000fe40000011602 */
[----:B------:R-:W-:Y:S02]  /*22d80*/  PRMT R19, R11, 0x5410, R6 ;  /* 0x000054100b137816 */ /* 0x000fe40000000006 */
[----:B------:R-:W-:-:S02]  /*22d90*/  LOP3.LUT R6, R0, 0xffff, RZ, 0xc0, !PT ;  /* 0x0000ffff00067812 */ /* 0x000fc400078ec0ff */
[----:B------:R-:W-:Y:S02]  /*22da0*/  LOP3.LUT R37, R9, R228, R88, 0x96, !PT ;  /* 0x000000e409257212 */ /* 0x000fe400078e9658 */
[----:B------:R-:W-:Y:S02]  /*22db0*/  LOP3.LUT R13, R10, 0xff, RZ, 0xc0, !PT ;  /* 0x000000ff0a0d7812 */ /* 0x000fe400078ec0ff */
[----:B------:R-:W-:Y:S02]  /*22dc0*/  LOP3.LUT R12, R2, 0xff, RZ, 0xc0, !PT ;  /* 0x000000ff020c7812 */ /* 0x000fe400078ec0ff */
[----:B------:R-:W-:Y:S02]  /*22dd0*/  SHF.R.U32.HI R9, RZ, 0x18, R2 ;  /* 0x00000018ff097819 */ /* 0x000fe40000011602 */
[----:B------:R-:W-:Y:S02]  /*22de0*/  LOP3.LUT R11, R0, 0xff, RZ, 0xc0, !PT ;  /* 0x000000ff000b7812 */ /* 0x000fe400078ec0ff */
[----:B------:R-:W-:-:S02]  /*22df0*/  SHF.R.U32.HI R8, RZ, 0x10, R0 ;  /* 0x00000010ff087819 */ /* 0x000fc40000011600 */
[----:B------:R-:W-:Y:S02]  /*22e00*/  SHF.R.U32.HI R10, RZ, 0x18, R0 ;  /* 0x00000018ff0a7819 */ /* 0x000fe40000011600 */
[----:B------:R-:W-:Y:S02]  /*22e10*/  SHF.R.U32.HI R2, RZ, 0x8, R3 ;  /* 0x00000008ff027819 */ /* 0x000fe40000011603 */
[----:B------:R-:W-:Y:S02]  /*22e20*/  LOP3.LUT R0, R7, 0xff, RZ, 0xc0, !PT ;  /* 0x000000ff07007812 */ /* 0x000fe400078ec0ff */
[----:B------:R-:W-:Y:S02]  /*22e30*/  SHF.R.U32.HI R3, RZ, 0x8, R6 ;  /* 0x00000008ff037819 */ /* 0x000fe40000011606 */
[----:B------:R-:W-:Y:S02]  /*22e40*/  PRMT R6, R0, 0x5410, R9 ;  /* 0x0000541000067816 */ /* 0x000fe40000000009 */
[----:B------:R-:W-:-:S02]  /*22e50*/  LOP3.LUT R7, R8, 0xff, RZ, 0xc0, !PT ;  /* 0x000000ff08077812 */ /* 0x000fc400078ec0ff */
[----:B------:R-:W-:Y:S02]  /*22e60*/  PRMT R0, R11, 0x5410, R3 ;  /* 0x000054100b007816 */ /* 0x000fe40000000003 */
[----:B------:R-:W-:Y:S02]  /*22e70*/  PRMT R8, R12, 0x5410, R2 ;  /* 0x000054100c087816 */ /* 0x000fe40000000002 */
[----:B------:R-:W-:Y:S02]  /*22e80*/  PRMT R7, R7, 0x5410, R10 ;  /* 0x0000541007077816 */ /* 0x000fe4000000000a */
[--C-:B------:R-:W-:Y:S02]  /*22e90*/  HSET2.LE.AND R0, R0, R93.reuse, PT ;  /* 0x0000005d00007233 */ /* 0x100fe40003803000 */
[--C-:B------:R-:W-:Y:S02]  /*22ea0*/  HSET2.LE.AND R8, R8, R93.reuse, PT ;  /* 0x0000005d08087233 */ /* 0x100fe40003803000 */
[----:B------:R-:W-:-:S02]  /*22eb0*/  HSET2.LE.AND R7, R7, R93, PT ;  /* 0x0000005d07077233 */ /* 0x000fc40003803000 */
[----:B------:R-:W-:Y:S02]  /*22ec0*/  PRMT R17, R13, 0x5410, R14 ;  /* 0x000054100d117816 */ /* 0x000fe4000000000e */
[----:B------:R-:W-:Y:S02]  /*22ed0*/  HSET2.LE.AND R9, R6, R93, PT ;  /* 0x0000005d06097233 */ /* 0x000fe40003803000 */
[----:B------:R-:W-:Y:S02]  /*22ee0*/  LOP3.LUT R12, R234, R0, RZ, 0xc0, !PT ;  /* 0x00000000ea0c7212 */ /* 0x000fe400078ec0ff */
[----:B------:R-:W-:Y:S02]  /*22ef0*/  LOP3.LUT R14, R223, R8, RZ, 0xc0, !PT ;  /* 0x00000008df0e7212 */ /* 0x000fe400078ec0ff */
[----:B------:R-:W-:Y:S02]  /*22f00*/  LOP3.LUT R0, R16, 0xffff, RZ, 0xc0, !PT ;  /* 0x0000ffff10007812 */ /* 0x000fe400078ec0ff */
[----:B------:R-:W-:Y:S01]  /*22f10*/  SHF.R.U32.HI R8, RZ, 0x10, R16 ;  /* 0x00000010ff087819 */ /* 0x000fe20000011610 */
[----:B------:R-:W-:Y:S01]  /*22f20*/  IMAD.WIDE.U32 R2, R18, -0x2daee0ad, RZ ;  /* 0xd2511f5312027825 */ /* 0x000fe200078e00ff */
[----:B------:R-:W-:-:S02]  /*22f30*/  LOP3.LUT R13, R232, R7, RZ, 0xc0, !PT ;  /* 0x00000007e80d7212 */ /* 0x000fc400078ec0ff */
[----:B------:R-:W-:Y:S02]  /*22f40*/  LOP3.LUT R15, R222, R9, RZ, 0xc0, !PT ;  /* 0x00000009de0f7212 */ /* 0x000fe400078ec0ff */
[----:B------:R-:W-:Y:S02]  /*22f50*/  SHF.R.U32.HI R7, RZ, 0x8, R0 ;  /* 0x00000008ff077819 */ /* 0x000fe40000011600 */
[----:B------:R-:W-:Y:S02]  /*22f60*/  SHF.R.U32.HI R9, RZ, 0x18, R16 ;  /* 0x00000018ff097819 */ /* 0x000fe40000011610 */
[----:B------:R-:W-:Y:S02]  /*22f70*/  LOP3.LUT R0, R8, 0xff, RZ, 0xc0, !PT ;  /* 0x000000ff08007812 */ /* 0x000fe400078ec0ff */
[----:B------:R-:W-:Y:S02]  /*22f80*/  LOP3.LUT R10, R16, 0xff, RZ, 0xc0, !PT ;  /* 0x000000ff100a7812 */ /* 0x000fe400078ec0ff */
[----:B------:R-:W-:-:S02]  /*22f90*/  LOP3.LUT R6, R3, R231, R68, 0x96, !PT ;  /* 0x000000e703067212 */ /* 0x000fc400078e9644 */
[C---:B------:R-:W-:Y:S02]  /*22fa0*/  LOP3.LUT R16, R2.reuse, 0xffff, RZ, 0xc0, !PT ;  /* 0x0000ffff02107812 */ /* 0x040fe400078ec0ff */
[----:B------:R-:W-:Y:S02]  /*22fb0*/  LOP3.LUT R18, R2, 0xff, RZ, 0xc0, !PT ;  /* 0x000000ff02127812 */ /* 0x000fe400078ec0ff */
[--C-:B------:R-:W-:Y:S02]  /*22fc0*/  SHF.R.U32.HI R38, RZ, 0x10, R2.reuse ;  /* 0x00000010ff267819 */ /* 0x100fe40000011602 */
[----:B------:R-:W-:Y:S01]  /*22fd0*/  SHF.R.U32.HI R39, RZ, 0x18, R2 ;  /* 0x00000018ff277819 */ /* 0x000fe20000011602 */
[----:B------:R-:W-:Y:S01]  /*22fe0*/  IMAD.WIDE.U32 R2, R37, -0x2daee0ad, RZ ;  /* 0xd2511f5325027825 */ /* 0x000fe200078e00ff */
[----:B------:R-:W-:Y:S02]  /*22ff0*/  PRMT R0, R0, 0x5410, R9 ;  /* 0x0000541000007816 */ /* 0x000fe40000000009 */
[----:B------:R-:W-:-:S02]  /*23000*/  PRMT R8, R10, 0x5410, R7 ;  /* 0x000054100a087816 */ /* 0x000fc40000000007 */
[--C-:B------:R-:W-:Y:S02]  /*23010*/  HSET2.LE.AND R7, R19, R93.reuse, PT ;  /* 0x0000005d13077233 */ /* 0x100fe40003803000 */
[----:B------:R-:W-:Y:S02]  /*23020*/  HSET2.LE.AND R9, R0, R93, PT ;  /* 0x0000005d00097233 */ /* 0x000fe40003803000 */
[----:B------:R-:W-:Y:S01]  /*23030*/  LOP3.LUT R0, R3, R231, R36, 0x96, !PT ;  /* 0x000000e703007212 */ /* 0x000fe200078e9624 */
[----:B----4-:R-:W-:Y:S01]  /*23040*/  HMMA.16816.F32.BF16 R56, R12, R28, R56 ;  /* 0x0000001c0c38723c */ /* 0x010fe20000041838 */
[----:B------:R-:W-:Y:S02]  /*23050*/  LOP3.LUT R10, R251, R7, RZ, 0xc0, !PT ;  /* 0x00000007fb0a7212 */ /* 0x000fe400078ec0ff */
[----:B------:R-:W-:-:S03]  /*23060*/  LOP3.LUT R7, R0, 0xffff, RZ, 0xc0, !PT ;  /* 0x0000ffff00077812 */ /* 0x000fc600078ec0ff */
[C---:B------:R-:W-:Y:S06]  /*23070*/  HMMA.16816.F32.BF16 R52, R12.reuse, R30, R52 ;  /* 0x0000001e0c34723c */ /* 0x040fec0000041834 */
[C---:B-1----:R-:W-:Y:S06]  /*23080*/  HMMA.16816.F32.BF16 R140, R12.reuse, R24, R140 ;  /* 0x000000180c8c723c */ /* 0x042fec000004188c */
[----:B------:R-:W-:Y:S01]  /*23090*/  HMMA.16816.F32.BF16 R40, R12, R26, R40 ;  /* 0x0000001a0c28723c */ /* 0x000fe20000041828 */
[----:B------:R-:W-:-:S05]  /*230a0*/  SHF.R.U32.HI R7, RZ, 0x8, R7 ;  /* 0x00000008ff077819 */ /* 0x000fca0000011607 */
[----:B------:R-:W-:Y:S01]  /*230b0*/  HMMA.16816.F32.BF16 R60, R20, R32, R60 ;  /* 0x00000020143c723c */ /* 0x000fe2000004183c */
[----:B------:R-:W-:-:S05]  /*230c0*/  SHF.R.U32.HI R12, RZ, 0x10, R2 ;  /* 0x00000010ff0c7819 */ /* 0x000fca0000011602 */
[----:B------:R-:W-:Y:S01]  /*230d0*/  HMMA.16816.F32.BF16 R32, R20, R34, R48 ;  /* 0x000000221420723c */ /* 0x000fe20000041830 */
[----:B------:R-:W-:Y:S01]  /*230e0*/  LOP3.LUT R13, R12, 0xff, RZ, 0xc0, !PT ;  /* 0x000000ff0c0d7812 */ /* 0x000fe200078ec0ff */
[----:B------:R-:W1:Y:S01]  /*230f0*/  LDSM.16.MT88.4 R20, [R188+0x5c00] ;  /* 0x005c0000bc14783b */ /* 0x000e620000004200 */
[----:B------:R-:W-:Y:S02]  /*23100*/  LOP3.LUT R12, R0, 0xff, RZ, 0xc0, !PT ;  /* 0x000000ff000c7812 */ /* 0x000fe400078ec0ff */
[----:B------:R-:W-:Y:S02]  /*23110*/  SHF.R.U32.HI R15, RZ, 0x18, R2 ;  /* 0x00000018ff0f7819 */ /* 0x000fe40000011602 */
[----:B------:R-:W-:Y:S02]  /*23120*/  SHF.R.U32.HI R14, RZ, 0x8, R16 ;  /* 0x00000008ff0e7819 */ /* 0x000fe40000011610 */
[C---:B------:R-:W-:Y:S02]  /*23130*/  LOP3.LUT R3, R2.reuse, 0xffff, RZ, 0xc0, !PT ;  /* 0x0000ffff02037812 */ /* 0x040fe400078ec0ff */
[----:B------:R-:W-:-:S02]  /*23140*/  LOP3.LUT R16, R2, 0xff, RZ, 0xc0, !PT ;  /* 0x000000ff02107812 */ /* 0x000fc400078ec0ff */
[----:B------:R-:W-:Y:S02]  /*23150*/  SHF.R.U32.HI R2, RZ, 0x10, R0 ;  /* 0x00000010ff027819 */ /* 0x000fe40000011600 */
[----:B------:R-:W-:Y:S02]  /*23160*/  HSET2.LE.AND R11, R17, R93, PT ;  /* 0x0000005d110b7233 */ /* 0x000fe40003803000 */
[----:B------:R-:W-:Y:S02]  /*23170*/  PRMT R7, R12, 0x5410, R7 ;  /* 0x000054100c077816 */ /* 0x000fe40000000007 */
[----:B------:R-:W-:Y:S02]  /*23180*/  PRMT R17, R18, 0x5410, R14 ;  /* 0x0000541012117816 */ /* 0x000fe4000000000e */
[----:B------:R-:W-:Y:S02]  /*23190*/  PRMT R13, R13, 0x5410, R15 ;  /* 0x000054100d0d7816 */ /* 0x000fe4000000000f */
[----:B------:R-:W-:-:S02]  /*231a0*/  SHF.R.U32.HI R14, RZ, 0x8, R3 ;  /* 0x00000008ff0e7819 */ /* 0x000fc40000011603 */
[--C-:B------:R-:W-:Y:S02]  /*231b0*/  HSET2.LE.AND R8, R8, R93.reuse, PT ;  /* 0x0000005d08087233 */ /* 0x100fe40003803000 */
[----:B------:R-:W-:Y:S02]  /*231c0*/  SHF.R.U32.HI R12, RZ, 0x18, R0 ;  /* 0x00000018ff0c7819 */ /* 0x000fe40000011600 */
[----:B------:R-:W-:Y:S02]  /*231d0*/  LOP3.LUT R3, R2, 0xff, RZ, 0xc0, !PT ;  /* 0x000000ff02037812 */ /* 0x000fe400078ec0ff */
[--C-:B------:R-:W-:Y:S01]  /*231e0*/  HSET2.LE.AND R2, R7, R93.reuse, PT ;  /* 0x0000005d07027233 */ /* 0x100fe20003803000 */
[----:B------:R-:W-:Y:S01]  /*231f0*/  IMAD.MOV.U32 R7, RZ, RZ, R180 ;  /* 0x000000ffff077224 */ /* 0x000fe200078e00b4 */
[----:B------:R-:W-:Y:S02]  /*23200*/  HSET2.LE.AND R0, R13, R93, PT ;  /* 0x0000005d0d007233 */ /* 0x000fe40003803000 */
[----:B------:R-:W-:-:S02]  /*23210*/  PRMT R14, R16, 0x5410, R14 ;  /* 0x00005410100e7816 */ /* 0x000fc4000000000e */
[----:B------:R-:W-:Y:S02]  /*23220*/  PRMT R3, R3, 0x5410, R12 ;  /* 0x0000541003037816 */ /* 0x000fe4000000000c */
[----:B------:R-:W-:Y:S02]  /*23230*/  LOP3.LUT R11, R241, R11, RZ, 0xc0, !PT ;  /* 0x0000000bf10b7212 */ /* 0x000fe400078ec0ff */
[----:B------:R-:W-:Y:S02]  /*23240*/  LOP3.LUT R8, R176, R8, RZ, 0xc0, !PT ;  /* 0x00000008b0087212 */ /* 0x000fe400078ec0ff */
[----:B------:R-:W-:Y:S02]  /*23250*/  LOP3.LUT R9, R177, R9, RZ, 0xc0, !PT ;  /* 0x00000009b1097212 */ /* 0x000fe400078ec0ff */
[----:B------:R-:W-:Y:S02]  /*23260*/  SHF.R.U32.HI R12, RZ, 0x10, R6 ;  /* 0x00000010ff0c7819 */ /* 0x000fe40000011606 */
[----:B------:R-:W-:-:S02]  /*23270*/  LOP3.LUT R136, R235, R2, RZ, 0xc0, !PT ;  /* 0x00000002eb887212 */ /* 0x000fc400078ec0ff */
[----:B------:R-:W-:Y:S02]  /*23280*/  LOP3.LUT R139, R7, R0, RZ, 0xc0, !PT ;  /* 0x00000000078b7212 */ /* 0x000fe400078ec0ff */
[--C-:B------:R-:W-:Y:S02]  /*23290*/  HSET2.LE.AND R2, R14, R93.reuse, PT ;  /* 0x0000005d0e027233 */ /* 0x100fe40003803000 */
[C---:B------:R-:W-:Y:S02]  /*232a0*/  LOP3.LUT R7, R6.reuse, 0xffff, RZ, 0xc0, !PT ;  /* 0x0000ffff06077812 */ /* 0x040fe400078ec0ff */
[----:B------:R-:W-:Y:S02]  /*232b0*/  LOP3.LUT R13, R6, 0xff, RZ, 0xc0, !PT ;  /* 0x000000ff060d7812 */ /* 0x000fe400078ec0ff */
[----:B------:R-:W-:Y:S02]  /*232c0*/  HSET2.LE.AND R0, R3, R93, PT ;  /* 0x0000005d03007233 */ /* 0x000fe40003803000 */
[----:B------:R-:W-:-:S02]  /*232d0*/  SHF.R.U32.HI R6, RZ, 0x18, R6 ;  /* 0x00000018ff067819 */ /* 0x000fc40000011606 */
[----:B------:R-:W-:Y:S01]  /*232e0*/  LOP3.LUT R3, R12, 0xff, RZ, 0xc0, !PT ;  /* 0x000000ff0c037812 */ /* 0x000fe200078ec0ff */
[----:B------:R-:W-:Y:S01]  /*232f0*/  HMMA.16816.F32.BF16 R164, R8, R28, R44 ;  /* 0x0000001c08a4723c */ /* 0x000fe2000004182c */
[----:B------:R-:W-:Y:S02]  /*23300*/  LOP3.LUT R138, R237, R2, RZ, 0xc0, !PT ;  /* 0x00000002ed8a7212 */ /* 0x000fe400078ec0ff */
[----:B------:R-:W-:-:S03]  /*23310*/  PRMT R2, R3, 0x5410, R6 ;  /* 0x0000541003027816 */ /* 0x000fc60000000006 */
[----:B------:R-:W-:Y:S01]  /*23320*/  HMMA.16816.F32.BF16 R28, R8, R30, R64 ;  /* 0x0000001e081c723c */ /* 0x000fe20000041840 */
[----:B------:R-:W-:Y:S02]  /*23330*/  SHF.R.U32.HI R7, RZ, 0x8, R7 ;  /* 0x00000008ff077819 */ /* 0x000fe40000011607 */
[----:B------:R-:W-:-:S03]  /*23340*/  LOP3.LUT R6, R38, 0xff, RZ, 0xc0, !PT ;  /* 0x000000ff26067812 */ /* 0x000fc600078ec0ff */
[----:B------:R-:W-:Y:S01]  /*23350*/  HMMA.16816.F32.BF16 R156, R8, R24, R60 ;  /* 0x00000018089c723c */ /* 0x000fe2000004183c */
[----:B------:R-:W-:-:S05]  /*23360*/  LOP3.LUT R137, R236, R0, RZ, 0xc0, !PT ;  /* 0x00000000ec897212 */ /* 0x000fca00078ec0ff */
[----:B------:R-:W-:Y:S01]  /*23370*/  HMMA.16816.F32.BF16 R8, R8, R26, R32 ;  /* 0x0000001a0808723c */ /* 0x000fe20000041820 */
[----:B------:R-:W-:Y:S02]  /*23380*/  PRMT R0, R13, 0x5410, R7 ;  /* 0x000054100d007816 */ /* 0x000fe40000000007 */
[----:B------:R-:W-:Y:S02]  /*23390*/  PRMT R6, R6, 0x5410, R39 ;  /* 0x0000541006067816 */ /* 0x000fe40000000027 */
[--C-:B------:R-:W-:Y:S02]  /*233a0*/  HSET2.LE.AND R3, R17, R93.reuse, PT ;  /* 0x0000005d11037233 */ /* 0x100fe40003803000 */
[--C-:B------:R-:W-:Y:S02]  /*233b0*/  HSET2.LE.AND R0, R0, R93.reuse, PT ;  /* 0x0000005d00007233 */ /* 0x100fe40003803000 */
[--C-:B------:R-:W-:Y:S02]  /*233c0*/  HSET2.LE.AND R2, R2, R93.reuse, PT ;  /* 0x0000005d02027233 */ /* 0x100fe40003803000 */
[----:B------:R-:W-:-:S02]  /*233d0*/  HSET2.LE.AND R6, R6, R93, PT ;  /* 0x0000005d06067233 */ /* 0x000fc40003803000 */
[----:B------:R-:W-:Y:S02]  /*233e0*/  LOP3.LUT R146, R239, R3, RZ, 0xc0, !PT ;  /* 0x00000003ef927212 */ /* 0x000fe400078ec0ff */
[----:B------:R-:W-:Y:S02]  /*233f0*/  IADD3 R3, P0, R4, -0x200, RZ ;  /* 0xfffffe0004037810 */ /* 0x000fe40007f1e0ff */
[----:B------:R-:W-:Y:S02]  /*23400*/  LOP3.LUT R144, R244, R0, RZ, 0xc0, !PT ;  /* 0x00000000f4907212 */ /* 0x000fe400078ec0ff */
[----:B------:R-:W-:Y:S01]  /*23410*/  LOP3.LUT R145, R247, R2, RZ, 0xc0, !PT ;  /* 0x00000002f7917212 */ /* 0x000fe200078ec0ff */
[----:B------:R-:W-:Y:S01]  /*23420*/  FADD.FTZ R2, R243, R238 ;  /* 0x000000eef3027221 */ /* 0x000fe20000010000 */
[----:B------:R-:W-:Y:S02]  /*23430*/  LOP3.LUT R147, R245, R6, RZ, 0xc0, !PT ;  /* 0x00000006f5937212 */ /* 0x000fe400078ec0ff */
[----:B------:R-:W-:Y:S01]  /*23440*/  IADD3.X R0, R5, -0x1, RZ, P0, !PT ;  /* 0xffffffff05007810 */ /* 0x000fe200007fe4ff */
[----:B------:R2:W-:Y:S01]  /*23450*/  STL [R1+0xa8], R3 ;  /* 0x0000a80301007387 */ /* 0x0005e20000100800 */
[C---:B------:R-:W-:Y:S03]  /*23460*/  HMMA.16816.F32.BF16 R152, R136.reuse, R160, R56 ;  /* 0x000000a08898723c */ /* 0x040fe60000041838 */
[----:B------:R2:W-:Y:S03]  /*23470*/  STL [R1+0x100], R2 ;  /* 0x0001000201007387 */ /* 0x0005e60000100800 */
[----:B------:R-:W-:Y:S01]  /*23480*/  HMMA.16816.F32.BF16 R148, R136, R162, R52 ;  /* 0x000000a28894723c */ /* 0x000fe20000041834 */
[----:B------:R2:W-:Y:S05]  /*23490*/  STL [R1+0xa4], R0 ;  /* 0x0000a40001007387 */ /* 0x0005ea0000100800 */
[----:B------:R-:W-:Y:S06]  /*234a0*/  HMMA.16816.F32.BF16 R164, R144, R160, R164 ;  /* 0x000000a090a4723c */ /* 0x000fec00000418a4 */
[----:B-1----:R-:W-:Y:S06]  /*234b0*/  HMMA.16816.F32.BF16 R140, R136, R20, R140 ;  /* 0x00000014888c723c */ /* 0x002fec000004188c */
        /* <DEDUP_REMOVED lines=9> */
.L_x_1203:
[----:B------:R-:W2:Y:S04]  /*23550*/  LDL R2, [R1+0x364] ;  /* 0x0003640001027983 */ /* 0x000ea80000100800 */
[----:B------:R-:W2:Y:S02]  /*23560*/  LDL R0, [R1+0xa0] ;  /* 0x0000a00001007983 */ /* 0x000ea40000100800 */
[----:B--2---:R-:W-:-:S13]  /*23570*/  ISETP.GT.AND P0, PT, R0, R2, PT ;  /* 0x000000020000720c */ /* 0x004fda0003f04270 */
[----:B------:R-:W-:Y:S05]  /*23580*/  @!P0 BRA `(.L_x_1208) ;  /* 0x0000011400fc8947 */ /* 0x000fea0003800000 */
[----:B------:R-:W2:Y:S04]  /*23590*/  LDL R5, [R1+0x368] ;  /* 0x0003680001057983 */ /* 0x000ea80000100800 */
[----:B------:R-:W3:Y:S04]  /*235a0*/  LDL.LU R4, [R1+0x2a0] ;  /* 0x0002a00001047983 */ /* 0x000ee80000300800 */
[----:B------:R-:W4:Y:S04]  /*235b0*/  LDL.LU R8, [R1+0x2a4] ;  /* 0x0002a40001087983 */ /* 0x000f280000300800 */
[----:B------:R-:W4:Y:S01]  /*235c0*/  LDL.64 R6, [R1+0x120] ;  /* 0x0001200001067983 */ /* 0x000f220000100a00 */
[----:B-----5:R-:W-:Y:S01]  /*235d0*/  ISETP.GE.AND P4, PT, R172, R173, PT ;  /* 0x000000adac00720c */ /* 0x020fe20003f86270 */
[----:B------:R-:W-:Y:S01]  /*235e0*/  IMAD.MOV.U32 R133, RZ, RZ, R38 ;  /* 0x000000ffff857224 */ /* 0x000fe200078e0026 */
[----:B------:R-:W-:Y:S01]  /*235f0*/  MOV R132, R39 ;  /* 0x0000002700847202 */ /* 0x000fe20000000f00 */
[----:B------:R-:W-:Y:S01]  /*23600*/  IMAD.MOV.U32 R135, RZ, RZ, R36 ;  /* 0x000000ffff877224 */ /* 0x000fe200078e0024 */
[----:B------:R-:W-:-:S02]  /*23610*/  MOV R134, R37 ;  /* 0x0000002500867202 */ /* 0x000fc40000000f00 */
[----:B--2---:R-:W-:Y:S01]  /*23620*/  SHF.R.S32.HI R0, RZ, 0x1f, R5 ;  /* 0x0000001fff007819 */ /* 0x004fe20000011405 */
[----:B------:R-:W-:Y:S01]  /*23630*/  IMAD.WIDE.U32 R2, R5, 0x70, RZ ;  /* 0x0000007005027825 */ /* 0x000fe200078e00ff */
[----:B---3--:R-:W-:-:S03]  /*23640*/  SHF.R.S32.HI R2, RZ, 0x1f, R4 ;  /* 0x0000001fff027819 */ /* 0x008fc60000011404 */
[----:B------:R-:W-:-:S04]  /*23650*/  IMAD R0, R0, 0x70, RZ ;  /* 0x0000007000007824 */ /* 0x000fc800078e02ff */
[----:B------:R-:W-:Y:S01]  /*23660*/  IMAD.IADD R0, R3, 0x1, R0 ;  /* 0x0000000103007824 */ /* 0x000fe200078e0200 */
[----:B------:R-:W-:Y:S02]  /*23670*/  SHF.L.U64.HI R3, R4, 0x1, R2 ;  /* 0x0000000104037819 */ /* 0x000fe40000010202 */
[----:B----4-:R-:W-:Y:S02]  /*23680*/  SHF.R.S32.HI R2, RZ, 0x1f, R8 ;  /* 0x0000001fff027819 */ /* 0x010fe40000011408 */
[----:B------:R1:W-:Y:S02]  /*23690*/  STL [R1+0x360], R0 ;  /* 0x0003600001007387 */ /* 0x0003e40000100800 */
[C---:B------:R-:W-:Y:S01]  /*236a0*/  SHF.L.U64.HI R9, R8.reuse, 0x1, R2 ;  /* 0x0000000108097819 */ /* 0x040fe20000010202 */
[----:B------:R-:W-:Y:S01]  /*236b0*/  IMAD.SHL.U32 R8, R8, 0x2, RZ ;  /* 0x0000000208087824 */ /* 0x000fe200078e00ff */
[----:B------:R2:W-:Y:S01]  /*236c0*/  STL [R1+0x358], R3 ;  /* 0x0003580301007387 */ /* 0x0005e20000100800 */
[----:B-1----:R-:W-:-:S02]  /*236d0*/  IMAD R0, R5, 0x38, R4 ;  /* 0x0000003805007824 */ /* 0x002fc400078e0204 */
[----:B------:R-:W-:Y:S02]  /*236e0*/  IMAD.SHL.U32 R4, R4, 0x2, RZ ;  /* 0x0000000204047824 */ /* 0x000fe400078e00ff */
[----:B--2---:R-:W-:Y:S01]  /*236f0*/  IMAD R3, R7, 0x60, RZ ;  /* 0x0000006007037824 */ /* 0x004fe200078e02ff */
[----:B------:R-:W-:Y:S02]  /*23700*/  IADD3 R0, R0, 0x1, RZ ;  /* 0x0000000100007810 */ /* 0x000fe40007ffe0ff */
[----:B------:R1:W-:Y:S02]  /*23710*/  STL [R1+0x35c], R4 ;  /* 0x00035c0401007387 */ /* 0x0003e40000100800 */
[----:B------:R-:W-:Y:S02]  /*23720*/  SHF.R.S32.HI R2, RZ, 0x1f, R0 ;  /* 0x0000001fff027819 */ /* 0x000fe40000011400 */
[----:B------:R-:W-:Y:S02]  /*23730*/  STL [R1+0x350], R9 ;  /* 0x0003500901007387 */ /* 0x000fe40000100800 */
[----:B------:R-:W-:-:S02]  /*23740*/  SHF.L.U64.HI R2, R0, 0x1, R2 ;  /* 0x0000000100027819 */ /* 0x000fc40000010202 */
[----:B------:R-:W-:Y:S01]  /*23750*/  SHF.L.U32 R0, R0, 0x1, RZ ;  /* 0x0000000100007819 */ /* 0x000fe200000006ff */
[----:B-1----:R-:W-:-:S04]  /*23760*/  IMAD.WIDE.U32 R4, R6, 0x60, RZ ;  /* 0x0000006006047825 */ /* 0x002fc800078e00ff */
[----:B------:R-:W-:Y:S01]  /*23770*/  IMAD.IADD R3, R3, 0x1, R5 ;  /* 0x0000000103037824 */ /* 0x000fe200078e0205 */
[----:B------:R-:W-:Y:S04]  /*23780*/  STL.64 [R1+0x3a8], R4 ;  /* 0x0003a80401007387 */ /* 0x000fe80000100a00 */
[----:B------:R1:W-:Y:S02]  /*23790*/  STL [R1+0x354], R8 ;  /* 0x0003540801007387 */ /* 0x0003e40000100800 */
[C---:B-1----:R-:W-:Y:S02]  /*237a0*/  SHF.L.U64.HI R8, R6.reuse, 0x6, R7 ;  /* 0x0000000606087819 */ /* 0x042fe40000010207 */
[----:B------:R-:W-:-:S03]  /*237b0*/  SHF.L.U32 R6, R6, 0x6, RZ ;  /* 0x0000000606067819 */ /* 0x000fc600000006ff */
[----:B------:R1:W-:Y:S04]  /*237c0*/  STL [R1+0x3b0], R8 ;  /* 0x0003b00801007387 */ /* 0x0003e80000100800 */
[----:B------:R1:W-:Y:S04]  /*237d0*/  STL [R1+0x3b4], R6 ;  /* 0x0003b40601007387 */ /* 0x0003e80000100800 */
[----:B------:R1:W-:Y:S04]  /*237e0*/  STL [R1+0x34c], R3 ;  /* 0x00034c0301007387 */ /* 0x0003e80000100800 */
[----:B------:R1:W-:Y:S04]  /*237f0*/  STL [R1+0x344], R0 ;  /* 0x0003440001007387 */ /* 0x0003e80000100800 */
[----:B------:R1:W-:Y:S02]  /*23800*/  STL [R1+0x348], R2 ;  /* 0x0003480201007387 */ /* 0x0003e40000100800 */
.L_x_1211:
[----:B-1----:R-:W2:Y:S01]  /*23810*/  LDL R0, [R1+0xa0] ;  /* 0x0000a00001007983 */ /* 0x002ea20000100800 */
[----:B------:R-:W-:Y:S04]  /*23820*/  DEPBAR.LE SB0, 0x0 ;  /* 0x000080000000791a */ /* 0x000fe80000000000 */
[----:B------:R-:W3:Y:S01]  /*23830*/  LDL.64 R18, [R1+0xe8] ;  /* 0x0000e80001127983 */ /* 0x000ee20000100a00 */
[----:B------:R-:W-:Y:S05]  /*23840*/  WARPSYNC.ALL ;  /* 0x0000000000007948 */ /* 0x000fea0003800000 */
[----:B------:R-:W4:Y:S01]  /*23850*/  LDL.64 R6, [R1+0x378] ;  /* 0x0003780001067983 */ /* 0x000f220000100a00 */
[----:B------:R-:W-:Y:S05]  /*23860*/  BSSY B0, `(.L_x_1209) ;  /* 0x0000572000007945 */ /* 0x000fea0003800000 */
[----:B------:R-:W4:Y:S06]  /*23870*/  LDL.64 R2, [R1+0x380] ;  /* 0x0003800001027983 */ /* 0x000f2c0000100a00 */
[----:B-----5:R-:W5:Y:S06]  /*23880*/  LDL.64 R16, [R1+0xf8] ;  /* 0x0000f80001107983 */ /* 0x020f6c0000100a00 */
[----:B------:R-:W5:Y:S04]  /*23890*/  LDL R236, [R1+0x340] ;  /* 0x0003400001ec7983 */ /* 0x000f680000100800 */
[----:B------:R-:W5:Y:S04]  /*238a0*/  LDL R118, [R1+0x398] ;  /* 0x0003980001767983 */ /* 0x000f680000100800 */
[----:B------:R-:W5:Y:S06]  /*238b0*/  LDL.64 R116, [R1+0x110] ;  /* 0x0001100001747983 */ /* 0x000f6c0000100a00 */
[----:B------:R-:W5:Y:S01]  /*238c0*/  LDL R244, [R1+0x33c] ;  /* 0x00033c0001f47983 */ /* 0x000f620000100800 */
[----:B------:R-:W-:Y:S06]  /*238d0*/  BAR.SYNC.DEFER_BLOCKING 0x0 ;  /* 0x0000000000007b1d */ /* 0x000fec0000010000 */
[----:B------:R-:W-:Y:S06]  /*238e0*/  @P4 STS.64 [R215+0x4008], RZ ;  /* 0x004008ffd7004388 */ /* 0x000fec0000000a00 */
[----:B------:R-:W-:Y:S04]  /*238f0*/  @P4 STS [R215+0x4000], RZ ;  /* 0x004000ffd7004388 */ /* 0x000fe80000000800 */
[----:B------:R-:W-:Y:S01]  /*23900*/  @P4 STS [R215+0x4004], RZ ;  /* 0x004004ffd7004388 */ /* 0x000fe20000000800 */
[----:B------:R-:W1:Y:S01]  /*23910*/  S2R R100, SR_TID.X ;  /* 0x0000000000647919 */ /* 0x000e620000002100 */
        /* <DEDUP_REMOVED lines=10> */
[-C--:B------:R-:W-:Y:S02]  /*239c0*/  IMAD R0, R4, R5.reuse, R0 ;  /* 0x0000000504007224 */ /* 0x080fe400078e0200 */
[----:B------:R-:W-:Y:S04]  /*239d0*/  IMAD.WIDE.U32 R2, R232, R5, R2 ;  /* 0x00000005e8027225 */ /* 0x000fe800078e0002 */
[----:B------:R-:W-:Y:S01]  /*239e0*/  IMAD.IADD R0, R3, 0x1, R0 ;  /* 0x0000000103007824 */ /* 0x000fe200078e0200 */
[C---:B------:R-:W-:Y:S01]  /*239f0*/  @!P4 LEA R5, P0, R18.reuse, R2, 0x5 ;  /* 0x000000021205c211 */ /* 0x040fe200078028ff */
[----:B------:R-:W-:Y:S01]  /*23a00*/  IMAD.SHL.U32 R7, R18, 0x40, RZ ;  /* 0x0000004012077824 */ /* 0x000fe200078e00ff */
[----:B-----5:R-:W-:Y:S01]  /*23a10*/  @!P4 LEA R10, P6, R2, R16, 0x1 ;  /* 0x00000010020ac211 */ /* 0x020fe200078c08ff */
[----:B------:R-:W-:Y:S01]  /*23a20*/  IMAD.IADD R9, R9, 0x1, R13 ;  /* 0x0000000109097824 */ /* 0x000fe200078e020d */
[----:B------:R-:W-:Y:S01]  /*23a30*/  @!P4 LEA.HI.X R13, R18, R0, R19, 0x5, P0 ;  /* 0x00000000120dc211 */ /* 0x000fe200000f2c13 */
[----:B-1----:R-:W-:Y:S01]  /*23a40*/  IMAD.SHL.U32 R202, R202, 0x2, RZ ;  /* 0x00000002caca7824 */ /* 0x002fe200078e00ff */
[-C--:B------:R-:W-:Y:S01]  /*23a50*/  @!P4 LEA.HI.X R11, R2, R17.reuse, R0, 0x1, P6 ;  /* 0x00000011020bc211 */ /* 0x080fe200030f0c00 */
[----:B------:R-:W-:Y:S01]  /*23a60*/  IMAD.WIDE.U32 R222, R118, -0x2daee0ad, RZ ;  /* 0xd2511f5376de7825 */ /* 0x000fe200078e00ff */
[----:B------:R-:W-:Y:S02]  /*23a70*/  @!P4 IADD3 R12, P1, R12, R2, RZ ;  /* 0x000000020c0cc210 */ /* 0x000fe40007f3e0ff */
[----:B------:R-:W-:Y:S01]  /*23a80*/  LOP3.LUT R202, R202, 0x6, RZ, 0xc0, !PT ;  /* 0x00000006caca7812 */ /* 0x000fe200078ec0ff */
[----:B------:R-:W-:Y:S01]  /*23a90*/  @!PT LDS RZ, [RZ] ;  /* 0x00000000fffff984 */ /* 0x000fe20000000800 */
[----:B------:R-:W-:Y:S01]  /*23aa0*/  @!PT LDS RZ, [RZ] ;  /* 0x00000000fffff984 */ /* 0x000fe20000000800 */
[----:B------:R-:W-:Y:S01]  /*23ab0*/  @!PT LDS RZ, [RZ] ;  /* 0x00000000fffff984 */ /* 0x000fe20000000800 */
[----:B------:R-:W-:Y:S01]  /*23ac0*/  @!P4 LDGSTS.E.BYPASS.LTC128B.128 [R215+0x4000], desc[UR4][R10.64] ;  /* 0x040000000ad7cfae */ /* 0x000fe2000b901d44 */
[----:B------:R-:W-:Y:S01]  /*23ad0*/  @!P4 LEA R8, P5, R5, R16, 0x1 ;  /* 0x000000100508c211 */ /* 0x000fe200078a08ff */
[----:B------:R-:W-:Y:S01]  /*23ae0*/  @!P4 IMAD.X R3, R0, 0x1, R9, P1 ;  /* 0x000000010003c824 */ /* 0x000fe200008e0609 */
[----:B------:R-:W-:Y:S01]  /*23af0*/  @!P4 IADD3 R7, P3, R7, R2, RZ ;  /* 0x000000020707c210 */ /* 0x000fe20007f7e0ff */
[----:B------:R-:W-:Y:S01]  /*23b00*/  IMAD R202, R232, 0x80, R202 ;  /* 0x00000080e8ca7824 */ /* 0x000fe200078e02ca */
[----:B------:R-:W-:Y:S02]  /*23b10*/  SHF.R.S32.HI R2, RZ, 0x1f, R100 ;  /* 0x0000001fff027819 */ /* 0x000fe40000011464 */
[-C--:B------:R-:W-:Y:S01]  /*23b20*/  @!P4 LEA.HI.X R9, R5, R17.reuse, R13, 0x1, P5 ;  /* 0x000000110509c211 */ /* 0x080fe200028f0c0d */
[----:B------:R-:W-:Y:S01]  /*23b30*/  @P4 STS.128 [R215+0x4800], RZ ;  /* 0x004800ffd7004388 */ /* 0x000fe20000000c00 */
[----:B------:R-:W-:Y:S01]  /*23b40*/  LEA.HI R2, R2, R100, RZ, 0x5 ;  /* 0x0000006402027211 */ /* 0x000fe200078f28ff */
[----:B------:R-:W-:Y:S01]  /*23b50*/  @!P4 IMAD.X R14, R0, 0x1, R14, P3 ;  /* 0x00000001000ec824 */ /* 0x000fe200018e060e */
[C---:B------:R-:W-:Y:S01]  /*23b60*/  @!P4 LEA R6, P2, R7.reuse, R16, 0x1 ;  /* 0x000000100706c211 */ /* 0x040fe200078408ff */
[----:B------:R-:W-:Y:S01]  /*23b70*/  IMAD.U32 R0, RZ, RZ, UR9 ;  /* 0x00000009ff007e24 */ /* 0x000fe2000f8e00ff */
[----:B------:R-:W-:Y:S02]  /*23b80*/  SHF.R.S32.HI R2, RZ, 0x5, R2 ;  /* 0x00000005ff027819 */ /* 0x000fe40000011402 */
[----:B------:R-:W-:Y:S01]  /*23b90*/  @!P4 LEA.HI.X R7, R7, R17, R14, 0x1, P2 ;  /* 0x000000110707c211 */ /* 0x000fe200010f0c0e */
[----:B------:R-:W-:Y:S01]  /*23ba0*/  @!PT LDS RZ, [RZ] ;  /* 0x00000000fffff984 */ /* 0x000fe20000000800 */
[----:B------:R-:W-:Y:S01]  /*23bb0*/  @!PT LDS RZ, [RZ] ;  /* 0x00000000fffff984 */ /* 0x000fe20000000800 */
[----:B------:R-:W-:Y:S01]  /*23bc0*/  @!PT LDS RZ, [RZ] ;  /* 0x00000000fffff984 */ /* 0x000fe20000000800 */
[----:B------:R-:W-:Y:S01]  /*23bd0*/  @!P4 LDGSTS.E.BYPASS.LTC128B.128 [R215+0x4800], desc[UR4][R8.64] ;  /* 0x0480000008d7cfae */ /* 0x000fe2000b901d44 */
[----:B------:R-:W-:Y:S01]  /*23be0*/  ISETP.GE.AND P3, PT, R202, R206, PT ;  /* 0x000000ceca00720c */ /* 0x000fe20003f66270 */
[----:B------:R-:W-:Y:S01]  /*23bf0*/  IMAD R0, R0, 0x8, R2 ;  /* 0x0000000800007824 */ /* 0x000fe200078e0202 */
[----:B------:R-:W-:Y:S01]  /*23c00*/  @!P4 LEA R4, P0, R12, R16, 0x1 ;  /* 0x000000100c04c211 */ /* 0x000fe200078008ff */
[----:B------:R-:W-:Y:S01]  /*23c10*/  IMAD.SHL.U32 R2, R232, 0x4, RZ ;  /* 0x00000004e8027824 */ /* 0x000fe200078e00ff */
[----:B------:R-:W-:Y:S01]  /*23c20*/  ISETP.GE.AND P2, PT, R202, R205, PT ;  /* 0x000000cdca00720c */ /* 0x000fe20003f46270 */
[----:B------:R-:W-:Y:S01]  /*23c30*/  IMAD.WIDE.U32 R238, R0, -0x326172a9, RZ ;  /* 0xcd9e8d5700ee7825 */ /* 0x000fe200078e00ff */
[----:B------:R-:W-:Y:S01]  /*23c40*/  @!P4 LEA.HI.X R5, R12, R17, R3, 0x1, P0 ;  /* 0x000000110c05c211 */ /* 0x000fe200000f0c03 */
[----:B------:R-:W-:Y:S01]  /*23c50*/  @P4 STS.128 [R215+0x5000], RZ ;  /* 0x005000ffd7004388 */ /* 0x000fe20000000c00 */
[----:B------:R-:W-:Y:S02]  /*23c60*/  ISETP.GE.OR P3, PT, R202, R214, !P3 ;  /* 0x000000d6ca00720c */ /* 0x000fe40005f66670 */
[----:B------:R-:W-:Y:S02]  /*23c70*/  LOP3.LUT R0, R236, R239, RZ, 0x3c, !PT ;  /* 0x000000efec007212 */ /* 0x000fe400078e3cff */
[----:B------:R-:W-:Y:S03]  /*23c80*/  ISETP.GE.OR P2, PT, R202, R213, !P2 ;  /* 0x000000d5ca00720c */ /* 0x000fe60005746670 */
[----:B------:R-:W-:Y:S01]  /*23c90*/  @!PT LDS RZ, [RZ] ;  /* 0x00000000fffff984 */ /* 0x000fe20000000800 */
[----:B------:R-:W-:Y:S01]  /*23ca0*/  @!PT LDS RZ, [RZ] ;  /* 0x00000000fffff984 */ /* 0x000fe20000000800 */
[----:B------:R-:W-:Y:S01]  /*23cb0*/  @!PT LDS RZ, [RZ] ;  /* 0x00000000fffff984 */ /* 0x000fe20000000800 */
[----:B------:R-:W-:Y:S01]  /*23cc0*/  @!P4 LDGSTS.E.BYPASS.LTC128B.128 [R215+0x5000], desc[UR4][R6.64] ;  /* 0x0500000006d7cfae */ /* 0x000fe2000b901d44 */
[----:B------:R-:W-:Y:S05]  /*23cd0*/  IMAD.WIDE.U32 R234, R0, -0x2daee0ad, RZ ;  /* 0xd2511f5300ea7825 */ /* 0x000fea00078e00ff */
[----:B------:R-:W-:Y:S02]  /*23ce0*/  LOP3.LUT R0, R235, R244, R222, 0x96, !PT ;  /* 0x000000f4eb007212 */ /* 0x000fe400078e96de */
[----:B------:R-:W-:Y:S03]  /*23cf0*/  @P4 STS.128 [R215+0x5800], RZ ;  /* 0x005800ffd7004388 */ /* 0x000fe60000000c00 */
[----:B------:R-:W-:Y:S05]  /*23d00*/  IMAD.WIDE.U32 R216, R0, -0x326172a9, RZ ;  /* 0xcd9e8d5700d87825 */ /* 0x000fea00078e00ff */
        /* <DEDUP_REMOVED lines=15> */
[-C--:B------:R-:W-:Y:S07]  /*23e00*/  HMMA.16816.F32.BF16 R12, R124, R18.reuse, RZ ;  /* 0x000000127c0c723c */ /* 0x080fee00000418ff */
[----:B------:R-:W2:Y:S01]  /*23e10*/  LDSM.16.M88.4 R112, [R170+0x3800] ;  /* 0x00380000aa70783b */ /* 0x000ea20000000200 */
[C---:B------:R-:W-:Y:S06]  /*23e20*/  HMMA.16816.F32.BF16 R16, R128.reuse, R18, RZ ;  /* 0x000000128010723c */ /* 0x040fec00000418ff */
[-C--:B---3--:R-:W-:Y:S01]  /*23e30*/  HMMA.16816.F32.BF16 R20, R128, R32.reuse, RZ ;  /* 0x000000208014723c */ /* 0x088fe200000418ff */
[----:B------:R-:W3:Y:S05]  /*23e40*/  LDSM.16.M88.4 R172, [R170+0x3c00] ;  /* 0x003c0000aaac783b */ /* 0x000eea0000000200 */
[C---:B------:R-:W-:Y:S03]  /*23e50*/  HMMA.16816.F32.BF16 R24, R124.reuse, R32, RZ ;  /* 0x000000207c18723c */ /* 0x040fe600000418ff */
[----:B------:R-:W-:Y:S03]  /*23e60*/  LDSM.16.M88.4 R176, [R190] ;  /* 0x00000000beb0783b */ /* 0x000fe60000000200 */
[-C--:B------:R-:W-:Y:S05]  /*23e70*/  HMMA.16816.F32.BF16 R28, R124, R34.reuse, RZ ;  /* 0x000000227c1c723c */ /* 0x080fea00000418ff */
[----:B------:R-:W3:Y:S01]  /*23e80*/  LDSM.16.M88.4 R180, [R191] ;  /* 0x00000000bfb4783b */ /* 0x000ee20000000200 */
[C---:B------:R-:W-:Y:S06]  /*23e90*/  HMMA.16816.F32.BF16 R32, R128.reuse, R34, RZ ;  /* 0x000000228020723c */ /* 0x040fec00000418ff */
[-C--:B----4-:R-:W-:Y:S01]  /*23ea0*/  HMMA.16816.F32.BF16 R36, R128, R48.reuse, RZ ;  /* 0x000000308024723c */ /* 0x090fe200000418ff */
[----:B------:R-:W4:Y:S05]  /*23eb0*/  LDSM.16.M88.4 R184, [R190+0x1000] ;  /* 0x00100000beb8783b */ /* 0x000f2a0000000200 */
[C---:B------:R-:W-:Y:S03]  /*23ec0*/  HMMA.16816.F32.BF16 R40, R124.reuse, R48, RZ ;  /* 0x000000307c28723c */ /* 0x040fe600000418ff */
[----:B------:R-:W-:Y:S03]  /*23ed0*/  STL.64 [R1+0x330], R238 ;  /* 0x000330ee01007387 */ /* 0x000fe60000100a00 */
[-C--:B------:R-:W-:Y:S03]  /*23ee0*/  HMMA.16816.F32.BF16 R44, R124, R50.reuse, RZ ;  /* 0x000000327c2c723c */ /* 0x080fe600000418ff */
[----:B------:R1:W-:Y:S03]  /*23ef0*/  STL [R1+0x2c], R2 ;  /* 0x00002c0201007387 */ /* 0x0003e60000100800 */
[C---:B------:R-:W-:Y:S06]  /*23f00*/  HMMA.16816.F32.BF16 R48, R128.reuse, R50, RZ ;  /* 0x000000328030723c */ /* 0x040fec00000418ff */
[-C--:B-----5:R-:W-:Y:S06]  /*23f10*/  HMMA.16816.F32.BF16 R52, R128, R64.reuse, RZ ;  /* 0x000000408034723c */ /* 0x0a0fec00000418ff */
[C---:B------:R-:W-:Y:S06]  /*23f20*/  HMMA.16816.F32.BF16 R56, R124.reuse, R64, RZ ;  /* 0x000000407c38723c */ /* 0x040fec00000418ff */
[-C--:B------:R-:W-:Y:S01]  /*23f30*/  HMMA.16816.F32.BF16 R60, R124, R66.reuse, RZ ;  /* 0x000000427c3c723c */ /* 0x080fe200000418ff */
[----:B-1----:R-:W-:Y:S05]  /*23f40*/  LOP3.LUT R2, R117, R2, RZ, 0x3c, !PT ;  /* 0x0000000275027212 */ /* 0x002fea00078e3cff */
[C---:B------:R-:W-:Y:S02]  /*23f50*/  HMMA.16816.F32.BF16 R64, R128.reuse, R66, RZ ;  /* 0x000000428040723c */ /* 0x040fe400000418ff */
[----:B------:R-:W-:Y:S04]  /*23f60*/  LOP3.LUT R2, R2, R223, RZ, 0x3c, !PT ;  /* 0x000000df02027212 */ /* 0x000fe800078e3cff */
[-C--:B------:R-:W-:Y:S05]  /*23f70*/  HMMA.16816.F32.BF16 R68, R128, R80.reuse, RZ ;  /* 0x000000508044723c */ /* 0x080fea00000418ff */
[----:B------:R-:W-:Y:S01]  /*23f80*/  IMAD.WIDE.U32 R218, R2, -0x326172a9, RZ ;  /* 0xcd9e8d5702da7825 */ /* 0x000fe200078e00ff */
[C---:B------:R-:W-:Y:S02]  /*23f90*/  HMMA.16816.F32.BF16 R72, R124.reuse, R80, RZ ;  /* 0x000000507c48723c */ /* 0x040fe400000418ff */
[----:B------:R-:W-:Y:S04]  /*23fa0*/  LOP3.LUT R0, R217, R221, R218, 0x96, !PT ;  /* 0x000000ddd9007212 */ /* 0x000fe800078e96da */
[-C--:B------:R-:W-:Y:S01]  /*23fb0*/  HMMA.16816.F32.BF16 R76, R124, R82.reuse, RZ ;  /* 0x000000527c4c723c */ /* 0x080fe200000418ff */
[----:B------:R-:W-:Y:S05]  /*23fc0*/  LOP3.LUT R2, R219, R224, R238, 0x96, !PT ;  /* 0x000000e0db027212 */ /* 0x000fea00078e96ee */
[----:B------:R-:W-:Y:S01]  /*23fd0*/  IMAD.WIDE.U32 R2, R2, -0x2daee0ad, RZ ;  /* 0xd2511f5302027825 */ /* 0x000fe200078e00ff */
        /* <DEDUP_REMOVED lines=11> */
[-C--:B------:R-:W-:Y:S05]  /*24090*/  HMMA.16816.F32.BF16 R124, R124, R174.reuse, RZ ;  /* 0x000000ae7c7c723c */ /* 0x080fea00000418ff */
[----:B------:R-:W-:Y:S01]  /*240a0*/  IMAD.WIDE.U32 R172, R0, -0x2daee0ad, RZ ;  /* 0xd2511f5300ac7825 */ /* 0x000fe200078e00ff */
[----:B------:R-:W-:Y:S04]  /*240b0*/  HMMA.16816.F32.BF16 R128, R128, R174, RZ ;  /* 0x000000ae8080723c */ /* 0x000fe800000418ff */
[----:B------:R1:W-:Y:S01]  /*240c0*/  STL.64 [R1+0x60], R172 ;  /* 0x000060ac01007387 */ /* 0x0003e20000100a00 */
[----:B------:R-:W-:Y:S01]  /*240d0*/  LOP3.LUT R0, R173, R226, R2, 0x96, !PT ;  /* 0x000000e2ad007212 */ /* 0x000fe200078e9602 */
[-C--:B------:R-:W-:Y:S05]  /*240e0*/  HMMA.16816.F32.BF16 R4, R176, R180.reuse, R4 ;  /* 0x000000b4b004723c */ /* 0x080fea0000041804 */
[----:B------:R-:W-:Y:S01]  /*240f0*/  LOP3.LUT R174, R3, R225, R234, 0x96, !PT ;  /* 0x000000e103ae7212 */ /* 0x000fe200078e96ea */
[C---:B----4-:R-:W-:Y:S04]  /*24100*/  HMMA.16816.F32.BF16 R8, R184.reuse, R180, R8 ;  /* 0x000000b4b808723c */ /* 0x050fe80000041808 */
[----:B------:R-:W-:Y:S01]  /*24110*/  STL [R1+0x98], R174 ;  /* 0x000098ae01007387 */ /* 0x000fe20000100800 */
[--C-:B------:R-:W-:Y:S01]  /*24120*/  IMAD.IADD R3, R208, 0x1, -R202.reuse ;  /* 0x00000001d0037824 */ /* 0x100fe200078e0aca */
[-C--:B------:R-:W-:Y:S02]  /*24130*/  HMMA.16816.F32.BF16 R12, R184, R182.reuse, R12 ;  /* 0x000000b6b80c723c */ /* 0x080fe4000004180c */
[----:B------:R2:W-:Y:S03]  /*24140*/  STL [R1+0x9c], R0 ;  /* 0x00009c0001007387 */ /* 0x0005e60000100800 */
[----:B------:R-:W-:Y:S01]  /*24150*/  IABS R175, R3 ;  /* 0x0000000300af7213 */ /* 0x000fe20000000000 */
[C---:B------:R-:W-:Y:S05]  /*24160*/  HMMA.16816.F32.BF16 R16, R176.reuse, R182, R16 ;  /* 0x000000b6b010723c */ /* 0x040fea0000041810 */
[--C-:B------:R-:W-:Y:S02]  /*24170*/  IMAD.IADD R2, R207, 0x1, -R202.reuse ;  /* 0x00000001cf027824 */ /* 0x100fe400078e0aca */
[C---:B-1----:R-:W-:Y:S04]  /*24180*/  IMAD.IADD R173, R209.reuse, 0x1, -R202 ;  /* 0x00000001d1ad7824 */ /* 0x042fe800078e0aca */
[----:B------:R-:W-:Y:S02]  /*24190*/  IABS R172, R2 ;  /* 0x0000000200ac7213 */ /* 0x000fe40000000000 */
[----:B------:R-:W-:Y:S02]  /*241a0*/  IABS R173, R173 ;  /* 0x000000ad00ad7213 */ /* 0x000fe40000000000 */
[----:B------:R-:W-:Y:S05]  /*241b0*/  I2FP.F32.S32 R172, R172 ;  /* 0x000000ac00ac7245 */ /* 0x000fea0000201400 */
[----:B------:R-:W-:Y:S01]  /*241c0*/  FFMA.FTZ R4, R172, -R200, R4 ;  /* 0x800000c8ac047223 */ /* 0x000fe20000010004 */
[----:B--2---:R-:W-:Y:S04]  /*241d0*/  VIADD R0, R202, 0x1 ;  /* 0x00000001ca007836 */ /* 0x004fe80000000000 */
[----:B------:R-:W-:Y:S01]  /*241e0*/  FSEL R242, R4, -INF , !P3 ;  /* 0xff80000004f27808 */ /* 0x000fe20005800000 */
[--C-:B------:R-:W-:Y:S01]  /*241f0*/  IMAD.IADD R174, R209, 0x1, -R0.reuse ;  /* 0x00000001d1ae7824 */ /* 0x100fe200078e0a00 */
[C---:B------:R-:W-:Y:S01]  /*24200*/  ISETP.GE.AND P6, PT, R0.reuse, R206, PT ;  /* 0x000000ce0000720c */ /* 0x040fe20003fc6270 */
[----:B------:R-:W-:Y:S01]  /*24210*/  IMAD.IADD R2, R207, 0x1, -R0 ;  /* 0x00000001cf027824 */ /* 0x000fe200078e0a00 */
[C---:B------:R-:W-:Y:S01]  /*24220*/  ISETP.GE.AND P5, PT, R0.reuse, R205, PT ;  /* 0x000000cd0000720c */ /* 0x040fe20003fa6270 */
[----:B------:R-:W-:Y:S01]  /*24230*/  STL [R1+0x68], R242 ;  /* 0x000068f201007387 */ /* 0x000fe20000100800 */
[----:B------:R-:W-:Y:S02]  /*24240*/  ISETP.GE.AND P1, PT, R0, R204, PT ;  /* 0x000000cc0000720c */ /* 0x000fe40003f26270 */
[----:B------:R-:W-:Y:S02]  /*24250*/  IABS R3, R2 ;  /* 0x0000000200037213 */ /* 0x000fe40000000000 */
[----:B------:R-:W-:Y:S02]  /*24260*/  IABS R2, R174 ;  /* 0x000000ae00027213 */ /* 0x000fe40000000000 */
[----:B------:R-:W-:Y:S02]  /*24270*/  I2FP.F32.S32 R174, R173 ;  /* 0x000000ad00ae7245 */ /* 0x000fe40000201400 */
[----:B------:R-:W-:Y:S01]  /*24280*/  I2FP.F32.S32 R172, R2 ;  /* 0x0000000200ac7245 */ /* 0x000fe20000201400 */
[----:B------:R-:W-:Y:S01]  /*24290*/  IMAD.IADD R2, R210, 0x1, -R202 ;  /* 0x00000001d2027824 */ /* 0x000fe200078e0aca */
[----:B------:R-:W-:Y:S01]  /*242a0*/  I2FP.F32.S32 R173, R3 ;  /* 0x0000000300ad7245 */ /* 0x000fe20000201400 */
[-C--:B------:R-:W-:Y:S01]  /*242b0*/  FFMA.FTZ R6, R174, -R200.reuse, R6 ;  /* 0x800000c8ae067223 */ /* 0x080fe20000010006 */
[----:B------:R-:W-:Y:S01]  /*242c0*/  I2FP.F32.S32 R3, R175 ;  /* 0x000000af00037245 */ /* 0x000fe20000201400 */
[----:B------:R-:W-:Y:S01]  /*242d0*/  FFMA.FTZ R7, R172, -R200, R7 ;  /* 0x800000c8ac077223 */ /* 0x000fe20000010007 */
[----:B------:R-:W-:Y:S01]  /*242e0*/  IABS R2, R2 ;  /* 0x0000000200027213 */ /* 0x000fe20000000000 */
[-C--:B------:R-:W-:Y:S01]  /*242f0*/  FFMA.FTZ R5, R173, -R200.reuse, R5 ;  /* 0x800000c8ad057223 */ /* 0x080fe20000010005 */
[----:B------:R-:W-:Y:S01]  /*24300*/  ISETP.GE.AND P0, PT, R0, R203, PT ;  /* 0x000000cb0000720c */ /* 0x000fe20003f06270 */
[----:B------:R-:W-:Y:S01]  /*24310*/  FFMA.FTZ R8, R3, -R200, R8 ;  /* 0x800000c803087223 */ /* 0x000fe20000010008 */
[----:B------:R-:W-:Y:S01]  /*24320*/  I2FP.F32.S32 R172, R2 ;  /* 0x0000000200ac7245 */ /* 0x000fe20000201400 */
[----:B------:R-:W-:Y:S01]  /*24330*/  VIADD R3, R202, 0x8 ;  /* 0x00000008ca037836 */ /* 0x000fe20000000000 */
[----:B------:R-:W-:Y:S01]  /*24340*/  ISETP.GE.OR P6, PT, R0, R214, !P6 ;  /* 0x000000d60000720c */ /* 0x000fe200077c6670 */
[--C-:B------:R-:W-:Y:S01]  /*24350*/  IMAD.IADD R2, R210, 0x1, -R0.reuse ;  /* 0x00000001d2027824 */ /* 0x100fe200078e0a00 */
[----:B------:R-:W-:Y:S01]  /*24360*/  ISETP.GE.OR P5, PT, R0, R213, !P5 ;  /* 0x000000d50000720c */ /* 0x000fe20006fa6670 */
[----:B------:R-:W-:Y:S01]  /*24370*/  IMAD.IADD R173, R208, 0x1, -R0 ;  /* 0x00000001d0ad7824 */ /* 0x000fe200078e0a00 */
[----:B------:R-:W-:Y:S01]  /*24380*/  ISETP.GE.OR P1, PT, R0, R212, !P1 ;  /* 0x000000d40000720c */ /* 0x000fe20004f26670 */
[----:B------:R-:W-:Y:S01]  /*24390*/  FFMA.FTZ R10, R172, -R200, R10 ;  /* 0x800000c8ac0a7223 */ /* 0x000fe2000001000a */
[----:B------:R-:W-:Y:S01]  /*243a0*/  ISETP.GE.OR P0, PT, R0, R211, !P0 ;  /* 0x000000d30000720c */ /* 0x000fe20004706670 */
[--C-:B------:R-:W-:Y:S01]  /*243b0*/  IMAD.IADD R0, R208, 0x1, -R3.reuse ;  /* 0x00000001d0007824 */ /* 0x100fe200078e0a03 */
[----:B------:R-:W-:Y:S01]  /*243c0*/  IABS R173, R173 ;  /* 0x000000ad00ad7213 */ /* 0x000fe20000000000 */
[--C-:B------:R-:W-:Y:S01]  /*243d0*/  IMAD.IADD R172, R210, 0x1, -R3.reuse ;  /* 0x00000001d2ac7824 */ /* 0x100fe200078e0a03 */
[----:B------:R-:W-:Y:S01]  /*243e0*/  IABS R175, R2 ;  /* 0x0000000200af7213 */ /* 0x000fe20000000000 */
[----:B------:R-:W-:Y:S01]  /*243f0*/  IMAD.IADD R4, R209, 0x1, -R3 ;  /* 0x00000001d1047824 */ /* 0x000fe200078e0a03 */
[----:B------:R-:W-:Y:S02]  /*24400*/  I2FP.F32.S32 R173, R173 ;  /* 0x000000ad00ad7245 */ /* 0x000fe40000201400 */
[----:B------:R-:W-:Y:S01]  /*24410*/  IABS R2, R0 ;  /* 0x0000000000027213 */ /* 0x000fe20000000000 */
[----:B------:R-:W-:Y:S01]  /*24420*/  VIADD R0, R202, 0x9 ;  /* 0x00000009ca007836 */ /* 0x000fe20000000000 */
[----:B------:R-:W-:Y:S01]  /*24430*/  IABS R172, R172 ;  /* 0x000000ac00ac7213 */ /* 0x000fe20000000000 */
[----:B------:R-:W-:Y:S01]  /*24440*/  FFMA.FTZ R9, R173, -R200, R9 ;  /* 0x800000c8ad097223 */ /* 0x000fe20000010009 */
[----:B------:R-:W-:Y:S01]  /*24450*/  I2FP.F32.S32 R174, R2 ;  /* 0x0000000200ae7245 */ /* 0x000fe20000201400 */
[----:B------:R-:W-:Y:S01]  /*24460*/  IMAD.IADD R173, R208, 0x1, -R0 ;  /* 0x00000001d0ad7824 */ /* 0x000fe200078e0a00 */
[----:B------:R-:W-:Y:S02]  /*24470*/  I2FP.F32.S32 R175, R175 ;  /* 0x000000af00af7245 */ /* 0x000fe40000201400 */
[----:B------:R-:W-:Y:S01]  /*24480*/  FSEL R241, R5, -INF , !P6 ;  /* 0xff80000005f17808 */ /* 0x000fe20007000000 */
[-C--:B------:R-:W-:Y:S01]  /*24490*/  FFMA.FTZ R12, R174, -R200.reuse, R12 ;  /* 0x800000c8ae0c7223 */ /* 0x080fe2000001000c */
[----:B------:R-:W-:Y:S01]  /*244a0*/  IABS R2, R173 ;  /* 0x000000ad00027213 */ /* 0x000fe20000000000 */
[----:B------:R-:W-:Y:S01]  /*244b0*/  FFMA.FTZ R11, R175, -R200, R11 ;  /* 0x800000c8af0b7223 */ /* 0x000fe2000001000b */
[----:B------:R-:W-:Y:S01]  /*244c0*/  I2FP.F32.S32 R173, R172 ;  /* 0x000000ac00ad7245 */ /* 0x000fe20000201400 */
[----:B------:R-:W-:Y:S01]  /*244d0*/  STL [R1+0x74], R241 ;  /* 0x000074f101007387 */ /* 0x000fe20000100800 */
[----:B------:R-:W-:Y:S01]  /*244e0*/  I2FP.F32.S32 R181, R2 ;  /* 0x0000000200b57245 */ /* 0x000fe20000201400 */
[----:B------:R-:W-:Y:S01]  /*244f0*/  IMAD.IADD R172, R210, 0x1, -R0 ;  /* 0x00000001d2ac7824 */ /* 0x000fe200078e0a00 */
[----:B------:R-:W-:Y:S01]  /*24500*/  FSEL R240, R7, -INF , !P5 ;  /* 0xff80000007f07808 */ /* 0x000fe20006800000 */
[-C--:B------:R-:W-:Y:S01]  /*24510*/  FFMA.FTZ R14, R173, -R200.reuse, R14 ;  /* 0x800000c8ad0e7223 */ /* 0x080fe2000001000e */
[----:B------:R-:W-:Y:S01]  /*24520*/  FSEL R238, R6, -INF , !P2 ;  /* 0xff80000006ee7808 */ /* 0x000fe20005000000 */
[----:B------:R-:W-:Y:S01]  /*24530*/  FFMA.FTZ R13, R181, -R200, R13 ;  /* 0x800000c8b50d7223 */ /* 0x000fe2000001000d */
[----:B------:R-:W-:Y:S01]  /*24540*/  IABS R180, R172 ;  /* 0x000000ac00b47213 */ /* 0x000fe20000000000 */
[----:B------:R-:W-:Y:S01]  /*24550*/  IMAD.IADD R6, R207, 0x1, -R3 ;  /* 0x00000001cf067824 */ /* 0x000fe200078e0a03 */
[CC--:B------:R-:W-:Y:S01]  /*24560*/  ISETP.GE.AND P6, PT, R3.reuse, R204.reuse, PT ;  /* 0x000000cc0300720c */ /* 0x0c0fe20003fc6270 */
[----:B------:R-:W1:Y:S01]  /*24570*/  LDSM.16.M88.4 R172, [R198] ;  /* 0x00000000c6ac783b */ /* 0x000e620000000200 */
[-C--:B------:R-:W-:Y:S01]  /*24580*/  ISETP.GE.AND P5, PT, R3, R203.reuse, PT ;  /* 0x000000cb0300720c */ /* 0x080fe20003fa6270 */
[----:B------:R-:W-:Y:S01]  /*24590*/  IMAD.MOV.U32 R2, RZ, RZ, R180 ;  /* 0x000000ffff027224 */ /* 0x000fe200078e00b4 */
[C---:B------:R-:W-:Y:S01]  /*245a0*/  ISETP.GE.AND P3, PT, R202.reuse, R204, PT ;  /* 0x000000ccca00720c */ /* 0x040fe20003f66270 */
[----:B------:R-:W-:Y:S01]  /*245b0*/  IMAD.IADD R5, R207, 0x1, -R0 ;  /* 0x00000001cf057824 */ /* 0x000fe200078e0a00 */
[C---:B------:R-:W-:Y:S01]  /*245c0*/  ISETP.GE.AND P2, PT, R202.reuse, R203, PT ;  /* 0x000000cbca00720c */ /* 0x040fe20003f46270 */
[----:B------:R-:W-:Y:S01]  /*245d0*/  IMAD.MOV.U32 R180, RZ, RZ, R244 ;  /* 0x000000ffffb47224 */ /* 0x000fe200078e00f4 */
[C---:B------:R-:W-:Y:S02]  /*245e0*/  ISETP.GE.OR P6, PT, R3.reuse, R212, !P6 ;  /* 0x000000d40300720c */ /* 0x040fe400077c6670 */
[-C--:B------:R-:W-:Y:S02]  /*245f0*/  ISETP.GE.OR P5, PT, R3, R211.reuse, !P5 ;  /* 0x000000d30300720c */ /* 0x080fe40006fa6670 */
[----:B------:R-:W-:Y:S02]  /*24600*/  I2FP.F32.S32 R2, R2 ;  /* 0x0000000200027245 */ /* 0x000fe40000201400 */
[C---:B------:R-:W-:Y:S02]  /*24610*/  ISETP.GE.OR P3, PT, R202.reuse, R212, !P3 ;  /* 0x000000d4ca00720c */ /* 0x040fe40005f66670 */
[----:B------:R-:W-:Y:S01]  /*24620*/  ISETP.GE.OR P2, PT, R202, R211, !P2 ;  /* 0x000000d3ca00720c */ /* 0x000fe20005746670 */
[----:B------:R-:W-:Y:S01]  /*24630*/  FFMA.FTZ R15, R2, -R200, R15 ;  /* 0x800000c8020f7223 */ /* 0x000fe2000001000f */
[----:B------:R-:W-:Y:S01]  /*24640*/  FSEL R182, R9, -INF , !P1 ;  /* 0xff80000009b67808 */ /* 0x000fe20004800000 */
        /* <DEDUP_REMOVED lines=8> */
[CC--:B------:R-:W-:Y:S02]  /*246d0*/  ISETP.GE.AND P6, PT, R0.reuse, R206.reuse, PT ;  /* 0x000000ce0000720c */ /* 0x0c0fe40003fc6270 */
[CC--:B------:R-:W-:Y:S02]  /*246e0*/  ISETP.GE.AND P5, PT, R0.reuse, R205.reuse, PT ;  /* 0x000000cd0000720c */ /* 0x0c0fe40003fa6270 */
[C---:B------:R-:W-:Y:S02]  /*246f0*/  ISETP.GE.AND P3, PT, R3.reuse, R206, PT ;  /* 0x000000ce0300720c */ /* 0x040fe40003f66270 */
[C---:B------:R-:W-:Y:S01]  /*24700*/  ISETP.GE.AND P2, PT, R3.reuse, R205, PT ;  /* 0x000000cd0300720c */ /* 0x040fe20003f46270 */
[-C--:B-1----:R-:W-:Y:S03]  /*24710*/  HMMA.16816.F32.BF16 R20, R176, R172.reuse, R20 ;  /* 0x000000acb014723c */ /* 0x082fe60000041814 */
[C---:B------:R-:W-:Y:S02]  /*24720*/  ISETP.GE.OR P1, PT, R0.reuse, R212, !P1 ;  /* 0x000000d40000720c */ /* 0x040fe40004f26670 */
[C---:B------:R-:W-:Y:S01]  /*24730*/  ISETP.GE.OR P0, PT, R0.reuse, R211, !P0 ;  /* 0x000000d30000720c */ /* 0x040fe20004706670 */
[C---:B------:R-:W-:Y:S04]  /*24740*/  HMMA.16816.F32.BF16 R24, R184.reuse, R172, R24 ;  /* 0x000000acb818723c */ /* 0x040fe80000041818 */
[CC--:B------:R-:W-:Y:S02]  /*24750*/  ISETP.GE.OR P6, PT, R0.reuse, R214.reuse, !P6 ;  /* 0x000000d60000720c */ /* 0x0c0fe400077c6670 */
[-C--:B------:R-:W-:Y:S01]  /*24760*/  ISETP.GE.OR P5, PT, R0, R213.reuse, !P5 ;  /* 0x000000d50000720c */ /* 0x080fe20006fa6670 */
[-C--:B------:R-:W-:Y:S03]  /*24770*/  HMMA.16816.F32.BF16 R28, R184, R174.reuse, R28 ;  /* 0x000000aeb81c723c */ /* 0x080fe6000004181c */
[----:B------:R-:W-:Y:S01]  /*24780*/  ISETP.GE.OR P3, PT, R3, R214, !P3 ;  /* 0x000000d60300720c */ /* 0x000fe20005f66670 */
[----:B------:R-:W-:Y:S01]  /*24790*/  IMAD.IADD R0, R209, 0x1, -R0 ;  /* 0x00000001d1007824 */ /* 0x000fe200078e0a00 */
[----:B------:R-:W-:Y:S01]  /*247a0*/  ISETP.GE.OR P2, PT, R3, R213, !P2 ;  /* 0x000000d50300720c */ /* 0x000fe20005746670 */
[C---:B------:R-:W-:Y:S05]  /*247b0*/  HMMA.16816.F32.BF16 R32, R176.reuse, R174, R32 ;  /* 0x000000aeb020723c */ /* 0x040fea0000041820 */
[----:B------:R-:W-:Y:S01]  /*247c0*/  IABS R7, R6 ;  /* 0x0000000600077213 */ /* 0x000fe20000000000 */
[--C-:B------:R-:W-:Y:S01]  /*247d0*/  IMAD.IADD R3, R207, 0x1, -R2.reuse ;  /* 0x00000001cf037824 */ /* 0x100fe200078e0a02 */
[----:B------:R-:W-:Y:S04]  /*247e0*/  IABS R6, R0 ;  /* 0x0000000000067213 */ /* 0x000fe80000000000 */
[----:B------:R-:W-:Y:S01]  /*247f0*/  IABS R0, R3 ;  /* 0x0000000300007213 */ /* 0x000fe20000000000 */
[----:B------:R-:W-:Y:S01]  /*24800*/  IMAD.MOV.U32 R3, RZ, RZ, R7 ;  /* 0x000000ffff037224 */ /* 0x000fe200078e0007 */
[----:B------:R-:W-:Y:S01]  /*24810*/  IABS R4, R4 ;  /* 0x0000000400047213 */ /* 0x000fe20000000000 */
[----:B------:R-:W-:Y:S01]  /*24820*/  IMAD.IADD R7, R208, 0x1, -R2 ;  /* 0x00000001d0077824 */ /* 0x000fe200078e0a02 */
[----:B------:R-:W-:Y:S02]  /*24830*/  I2FP.F32.S32 R0, R0 ;  /* 0x0000000000007245 */ /* 0x000fe40000201400 */
[----:B------:R-:W-:Y:S02]  /*24840*/  I2FP.F32.S32 R3, R3 ;  /* 0x0000000300037245 */ /* 0x000fe40000201400 */
[----:B------:R-:W-:Y:S01]  /*24850*/  I2FP.F32.S32 R4, R4 ;  /* 0x0000000400047245 */ /* 0x000fe20000201400 */
[-C--:B------:R-:W-:Y:S01]  /*24860*/  FFMA.FTZ R20, R0, -R200.reuse, R20 ;  /* 0x800000c800147223 */ /* 0x080fe20000010014 */
[----:B------:R-:W-:Y:S01]  /*24870*/  IABS R5, R5 ;  /* 0x0000000500057213 */ /* 0x000fe20000000000 */
[----:B------:R-:W-:Y:S01]  /*24880*/  FFMA.FTZ R16, R3, -R200, R16 ;  /* 0x800000c803107223 */ /* 0x000fe20000010010 */
[----:B------:R-:W-:Y:S01]  /*24890*/  I2FP.F32.S32 R6, R6 ;  /* 0x0000000600067245 */ /* 0x000fe20000201400 */
[-C--:B------:R-:W-:Y:S01]  /*248a0*/  FFMA.FTZ R18, R4, -R200.reuse, R18 ;  /* 0x800000c804127223 */ /* 0x080fe20000010012 */
[----:B------:R-:W-:Y:S01]  /*248b0*/  I2FP.F32.S32 R5, R5 ;  /* 0x0000000500057245 */ /* 0x000fe20000201400 */
[----:B------:R-:W-:Y:S01]  /*248c0*/  VIADD R0, R202, 0x11 ;  /* 0x00000011ca007836 */ /* 0x000fe20000000000 */
[----:B------:R-:W-:Y:S01]  /*248d0*/  FSEL R3, R16, -INF , !P3 ;  /* 0xff80000010037808 */ /* 0x000fe20005800000 */
[-C--:B------:R-:W-:Y:S01]  /*248e0*/  FFMA.FTZ R19, R6, -R200.reuse, R19 ;  /* 0x800000c806137223 */ /* 0x080fe20000010013 */
[----:B------:R-:W-:Y:S01]  /*248f0*/  FSEL R4, R18, -INF , !P2 ;  /* 0xff80000012047808 */ /* 0x000fe20005000000 */
[----:B------:R-:W-:Y:S01]  /*24900*/  FFMA.FTZ R17, R5, -R200, R17 ;  /* 0x800000c805117223 */ /* 0x000fe20000010011 */
[----:B------:R-:W-:Y:S01]  /*24910*/  FSEL R14, R13, -INF , !P1 ;  /* 0xff8000000d0e7808 */ /* 0x000fe20004800000 */
[----:B------:R1:W-:Y:S01]  /*24920*/  STL [R1+0x4c], R3 ;  /* 0x00004c0301007387 */ /* 0x0003e20000100800 */
[----:B------:R-:W-:Y:S01]  /*24930*/  FSEL R15, R15, -INF , !P0 ;  /* 0xff8000000f0f7808 */ /* 0x000fe20004000000 */
[----:B------:R-:W-:Y:S01]  /*24940*/  IMAD.MOV.U32 R16, RZ, RZ, R241 ;  /* 0x000000ffff107224 */ /* 0x000fe200078e00f1 */
[C---:B------:R-:W-:Y:S01]  /*24950*/  ISETP.GE.AND P1, PT, R2.reuse, R206, PT ;  /* 0x000000ce0200720c */ /* 0x040fe20003f26270 */
[----:B------:R2:W-:Y:S01]  /*24960*/  STL [R1+0x5c], R4 ;  /* 0x00005c0401007387 */ /* 0x0005e20000100800 */
[C---:B------:R-:W-:Y:S01]  /*24970*/  ISETP.GE.AND P0, PT, R2.reuse, R205, PT ;  /* 0x000000cd0200720c */ /* 0x040fe20003f06270 */
[----:B------:R-:W-:Y:S01]  /*24980*/  IMAD.IADD R6, R209, 0x1, -R0 ;  /* 0x00000001d1067824 */ /* 0x000fe200078e0a00 */
[----:B------:R-:W-:Y:S01]  /*24990*/  ISETP.GE.AND P3, PT, R2, R204, PT ;  /* 0x000000cc0200720c */ /* 0x000fe20003f66270 */
[----:B------:R-:W-:Y:S01]  /*249a0*/  IMAD.IADD R5, R210, 0x1, -R2 ;  /* 0x00000001d2057824 */ /* 0x000fe200078e0a02 */
[C---:B------:R-:W-:Y:S01]  /*249b0*/  ISETP.GE.AND P2, PT, R2.reuse, R203, PT ;  /* 0x000000cb0200720c */ /* 0x040fe20003f46270 */
[----:B------:R-:W-:Y:S01]  /*249c0*/  IMAD.MOV.U32 R18, RZ, RZ, R242 ;  /* 0x000000ffff127224 */ /* 0x000fe200078e00f2 */
[----:B------:R-:W-:Y:S02]  /*249d0*/  IABS R7, R7 ;  /* 0x0000000700077213 */ /* 0x000fe40000000000 */
[C---:B------:R-:W-:Y:S02]  /*249e0*/  ISETP.GE.OR P1, PT, R2.reuse, R214, !P1 ;  /* 0x000000d60200720c */ /* 0x040fe40004f26670 */
[C---:B------:R-:W-:Y:S02]  /*249f0*/  ISETP.GE.OR P0, PT, R2.reuse, R213, !P0 ;  /* 0x000000d50200720c */ /* 0x040fe40004706670 */
[C---:B------:R-:W-:Y:S02]  /*24a00*/  ISETP.GE.OR P3, PT, R2.reuse, R212, !P3 ;  /* 0x000000d40200720c */ /* 0x040fe40005f66670 */
[----:B------:R-:W-:Y:S02]  /*24a10*/  ISETP.GE.OR P2, PT, R2, R211, !P2 ;  /* 0x000000d30200720c */ /* 0x000fe40005746670 */
[----:B------:R-:W-:Y:S01]  /*24a20*/  FSEL R13, R17, -INF , !P6 ;  /* 0xff800000110d7808 */ /* 0x000fe20007000000 */
[----:B------:R-:W-:Y:S01]  /*24a30*/  IMAD.MOV.U32 R17, RZ, RZ, R240 ;  /* 0x000000ffff117224 */ /* 0x000fe200078e00f0 */
[----:B------:R-:W-:Y:S01]  /*24a40*/  ISETP.GE.AND P6, PT, R0, R206, PT ;  /* 0x000000ce0000720c */ /* 0x000fe20003fc6270 */
[----:B-1----:R-:W-:Y:S01]  /*24a50*/  IMAD.IADD R3, R209, 0x1, -R2 ;  /* 0x00000001d1037824 */ /* 0x002fe200078e0a02 */
[----:B------:R-:W-:Y:S01]  /*24a60*/  IABS R2, R6 ;  /* 0x0000000600027213 */ /* 0x000fe20000000000 */
[----:B------:R-:W-:Y:S01]  /*24a70*/  STL [R1+0x40], R13 ;  /* 0x0000400d01007387 */ /* 0x000fe20000100800 */
[----:B------:R-:W-:Y:S01]  /*24a80*/  IABS R6, R5 ;  /* 0x0000000500067213 */ /* 0x000fe20000000000 */
[----:B------:R-:W-:Y:S01]  /*24a90*/  IMAD.MOV.U32 R5, RZ, RZ, R7 ;  /* 0x000000ffff057224 */ /* 0x000fe200078e0007 */
[----:B------:R-:W-:Y:S01]  /*24aa0*/  IABS R8, R3 ;  /* 0x0000000300087213 */ /* 0x000fe20000000000 */
[----:B--2---:R-:W-:Y:S01]  /*24ab0*/  IMAD.IADD R4, R207, 0x1, -R0 ;  /* 0x00000001cf047824 */ /* 0x004fe200078e0a00 */
[----:B------:R-:W-:Y:S02]  /*24ac0*/  I2FP.F32.S32 R6, R6 ;  /* 0x0000000600067245 */ /* 0x000fe40000201400 */
[----:B------:R-:W-:Y:S02]  /*24ad0*/  I2FP.F32.S32 R5, R5 ;  /* 0x0000000500057245 */ /* 0x000fe40000201400 */
[----:B------:R-:W-:Y:S01]  /*24ae0*/  IABS R3, R4 ;  /* 0x0000000400037213 */ /* 0x000fe20000000000 */
[----:B------:R-:W-:Y:S01]  /*24af0*/  FFMA.FTZ R26, R6, -R200, R26 ;  /* 0x800000c8061a7223 */ /* 0x000fe2000001001a */
[----:B------:R-:W-:Y:S01]  /*24b00*/  ISETP.GE.OR P6, PT, R0, R214, !P6 ;  /* 0x000000d60000720c */ /* 0x000fe200077c6670 */
[----:B------:R-:W-:Y:S01]  /*24b10*/  FFMA.FTZ R24, R5, -R200, R24 ;  /* 0x800000c805187223 */ /* 0x000fe20000010018 */
[----:B------:R-:W-:Y:S01]  /*24b20*/  FSEL R5, R20, -INF , !P1 ;  /* 0xff80000014057808 */ /* 0x000fe20004800000 */
[----:B------:R-:W-:Y:S01]  /*24b30*/  IMAD.MOV.U32 R4, RZ, RZ, R8 ;  /* 0x000000ffff047224 */ /* 0x000fe200078e0008 */
[----:B------:R-:W-:Y:S01]  /*24b40*/  I2FP.F32.S32 R3, R3 ;  /* 0x0000000300037245 */ /* 0x000fe20000201400 */
[----:B------:R-:W-:Y:S01]  /*24b50*/  IMAD.IADD R6, R208, 0x1, -R0 ;  /* 0x00000001d0067824 */ /* 0x000fe200078e0a00 */
[C---:B------:R-:W-:Y:S02]  /*24b60*/  ISETP.GE.AND P1, PT, R0.reuse, R204, PT ;  /* 0x000000cc0000720c */ /* 0x040fe40003f26270 */
[----:B------:R-:W-:Y:S01]  /*24b70*/  I2FP.F32.S32 R4, R4 ;  /* 0x0000000400047245 */ /* 0x000fe20000201400 */
[----:B------:R-:W-:Y:S01]  /*24b80*/  FFMA.FTZ R21, R3, -R200, R21 ;  /* 0x800000c803157223 */ /* 0x000fe20000010015 */
[----:B------:R-:W-:Y:S01]  /*24b90*/  ISETP.GE.OR P1, PT, R0, R212, !P1 ;  /* 0x000000d40000720c */ /* 0x000fe20004f26670 */
[----:B------:R-:W-:Y:S01]  /*24ba0*/  VIADD R3, R202, 0x18 ;  /* 0x00000018ca037836 */ /* 0x000fe20000000000 */
[----:B------:R-:W-:Y:S01]  /*24bb0*/  I2FP.F32.S32 R2, R2 ;  /* 0x0000000200027245 */ /* 0x000fe20000201400 */
[-C--:B------:R-:W-:Y:S01]  /*24bc0*/  FFMA.FTZ R22, R4, -R200.reuse, R22 ;  /* 0x800000c804167223 */ /* 0x080fe20000010016 */
[----:B------:R-:W-:Y:S01]  /*24bd0*/  FSEL R4, R19, -INF , !P5 ;  /* 0xff80000013047808 */ /* 0x000fe20006800000 */
[----:B------:R-:W-:Y:S01]  /*24be0*/  IMAD.MOV.U32 R19, RZ, RZ, R239 ;  /* 0x000000ffff137224 */ /* 0x000fe200078e00ef */
[----:B------:R-:W-:Y:S01]  /*24bf0*/  ISETP.GE.AND P5, PT, R0, R205, PT ;  /* 0x000000cd0000720c */ /* 0x000fe20003fa6270 */
[----:B------:R-:W-:Y:S01]  /*24c00*/  FFMA.FTZ R23, R2, -R200, R23 ;  /* 0x800000c802177223 */ /* 0x000fe20000010017 */
[----:B------:R-:W-:Y:S01]  /*24c10*/  IABS R7, R6 ;  /* 0x0000000600077213 */ /* 0x000fe20000000000 */
[----:B------:R1:W-:Y:S01]  /*24c20*/  STL [R1+0x48], R4 ;  /* 0x0000480401007387 */ /* 0x0003e20000100800 */
[----:B------:R-:W-:Y:S01]  /*24c30*/  ISETP.GE.OR P5, PT, R0, R213, !P5 ;  /* 0x000000d50000720c */ /* 0x000fe20006fa6670 */
[----:B------:R-:W-:Y:S01]  /*24c40*/  VIADD R2, R202, 0x19 ;  /* 0x00000019ca027836 */ /* 0x000fe20000000000 */
[----:B------:R-:W-:Y:S01]  /*24c50*/  FSEL R20, R26, -INF , !P2 ;  /* 0xff8000001a147808 */ /* 0x000fe20005000000 */
[----:B------:R2:W-:Y:S01]  /*24c60*/  STL [R1+0x3c], R5 ;  /* 0x00003c0501007387 */ /* 0x0005e20000100800 */
[----:B------:R-:W-:Y:S01]  /*24c70*/  ISETP.GE.AND P2, PT, R3, R205, PT ;  /* 0x000000cd0300720c */ /* 0x000fe20003f46270 */
[--C-:B------:R-:W-:Y:S02]  /*24c80*/  IMAD.IADD R6, R208, 0x1, -R2.reuse ;  /* 0x00000001d0067824 */ /* 0x100fe400078e0a02 */
[----:B------:R-:W-:Y:S01]  /*24c90*/  IMAD.IADD R9, R207, 0x1, -R2 ;  /* 0x00000001cf097824 */ /* 0x000fe200078e0a02 */
[----:B------:R-:W-:Y:S02]  /*24ca0*/  ISETP.GE.OR P2, PT, R3, R213, !P2 ;  /* 0x000000d50300720c */ /* 0x000fe40005746670 */
[----:B-1----:R-:W-:Y:S01]  /*24cb0*/  FSEL R4, R22, -INF , !P0 ;  /* 0xff80000016047808 */ /* 0x002fe20004000000 */
[----:B------:R-:W-:Y:S01]  /*24cc0*/  IMAD.MOV.U32 R22, RZ, RZ, R243 ;  /* 0x000000ffff167224 */ /* 0x000fe200078e00f3 */
[----:B------:R-:W-:Y:S01]  /*24cd0*/  ISETP.GE.AND P0, PT, R0, R203, PT ;  /* 0x000000cb0000720c */ /* 0x000fe20003f06270 */
[----:B--2---:R-:W-:Y:S02]  /*24ce0*/  IMAD.IADD R5, R210, 0x1, -R3 ;  /* 0x00000001d2057824 */ /* 0x004fe400078e0a03 */
[----:B------:R1:W-:Y:S01]  /*24cf0*/  STL [R1+0x44], R4 ;  /* 0x0000440401007387 */ /* 0x0003e20000100800 */
[----:B------:R-:W-:Y:S01]  /*24d00*/  ISETP.GE.OR P0, PT, R0, R211, !P0 ;  /* 0x000000d30000720c */ /* 0x000fe20004706670 */
[----:B------:R-:W-:Y:S05]  /*24d10*/  IMAD.IADD R0, R210, 0x1, -R0 ;  /* 0x00000001d2007824 */ /* 0x000fea00078e0a00 */
[----:B------:R-:W-:Y:S02]  /*24d20*/  IABS R8, R0 ;  /* 0x0000000000087213 */ /* 0x000fe40000000000 */
[----:B------:R-:W-:Y:S02]  /*24d30*/  IABS R0, R5 ;  /* 0x0000000500007213 */ /* 0x000fe40000000000 */
[----:B------:R-:W-:Y:S02]  /*24d40*/  IABS R5, R6 ;  /* 0x0000000600057213 */ /* 0x000fe40000000000 */
[----:B------:R-:W-:Y:S02]  /*24d50*/  I2FP.F32.S32 R0, R0 ;  /* 0x0000000000007245 */ /* 0x000fe40000201400 */
[----:B------:R-:W-:Y:S02]  /*24d60*/  I2FP.F32.S32 R6, R7 ;  /* 0x0000000700067245 */ /* 0x000fe40000201400 */
[----:B------:R-:W-:Y:S01]  /*24d70*/  I2FP.F32.S32 R7, R8 ;  /* 0x0000000800077245 */ /* 0x000fe20000201400 */
[-C--:B------:R-:W-:Y:S01]  /*24d80*/  FFMA.FTZ R30, R0, -R200.reuse, R30 ;  /* 0x800000c8001e7223 */ /* 0x080fe2000001001e */
[----:B------:R-:W-:Y:S01]  /*24d90*/  FSEL R0, R21, -INF , !P6 ;  /* 0xff80000015007808 */ /* 0x000fe20007000000 */
[-C--:B------:R-:W-:Y:S01]  /*24da0*/  FFMA.FTZ R25, R6, -R200.reuse, R25 ;  /* 0x800000c806197223 */ /* 0x080fe20000010019 */
[----:B------:R-:W-:Y:S01]  /*24db0*/  I2FP.F32.S32 R5, R5 ;  /* 0x0000000500057245 */ /* 0x000fe20000201400 */
[----:B------:R-:W-:Y:S01]  /*24dc0*/  FFMA.FTZ R27, R7, -R200, R27 ;  /* 0x800000c8071b7223 */ /* 0x000fe2000001001b */
[----:B------:R-:W-:Y:S01]  /*24dd0*/  ISETP.GE.AND P6, PT, R3, R204, PT ;  /* 0x000000cc0300720c */ /* 0x000fe20003fc6270 */
[----:B------:R2:W-:Y:S01]  /*24de0*/  STL [R1+0x14], R0 ;  /* 0x0000140001007387 */ /* 0x0005e20000100800 */
[----:B-1----:R-:W-:Y:S02]  /*24df0*/  IMAD.IADD R4, R208, 0x1, -R3 ;  /* 0x00000001d0047824 */ /* 0x002fe400078e0a03 */
[----:B------:R-:W-:Y:S01]  /*24e00*/  FFMA.FTZ R29, R5, -R200, R29 ;  /* 0x800000c8051d7223 */ /* 0x000fe2000001001d */
[----:B------:R-:W-:Y:S01]  /*24e10*/  ISETP.GE.OR P6, PT, R3, R212, !P6 ;  /* 0x000000d40300720c */ /* 0x000fe200077c6670 */
[--C-:B------:R-:W-:Y:S01]  /*24e20*/  IMAD.IADD R8, R207, 0x1, -R3.reuse ;  /* 0x00000001cf087824 */ /* 0x100fe200078e0a03 */
[----:B------:R-:W-:Y:S02]  /*24e30*/  FSEL R21, R27, -INF , !P0 ;  /* 0xff8000001b157808 */ /* 0x000fe40004000000 */
[----:B------:R-:W-:Y:S02]  /*24e40*/  IABS R4, R4 ;  /* 0x0000000400047213 */ /* 0x000fe40000000000 */
[C---:B------:R-:W-:Y:S02]  /*24e50*/  ISETP.GE.AND P0, PT, R2.reuse, R203, PT ;  /* 0x000000cb0200720c */ /* 0x040fe40003f06270 */
[----:B------:R-:W-:Y:S02]  /*24e60*/  I2FP.F32.S32 R4, R4 ;  /* 0x0000000400047245 */ /* 0x000fe40000201400 */
[----:B------:R-:W-:Y:S02]  /*24e70*/  ISETP.GE.OR P0, PT, R2, R211, !P0 ;  /* 0x000000d30200720c */ /* 0x000fe40004706670 */
[----:B------:R-:W-:Y:S01]  /*24e80*/  IABS R10, R8 ;  /* 0x00000008000a7213 */ /* 0x000fe20000000000 */
[----:B------:R-:W-:Y:S01]  /*24e90*/  FFMA.FTZ R28, R4, -R200, R28 ;  /* 0x800000c8041c7223 */ /* 0x000fe2000001001c */
[----:B------:R-:W-:Y:S02]  /*24ea0*/  FSEL R4, R23, -INF , !P5 ;  /* 0xff80000017047808 */ /* 0x000fe40006800000 */
[C---:B------:R-:W-:Y:S02]  /*24eb0*/  ISETP.GE.AND P5, PT, R3.reuse, R203, PT ;  /* 0x000000cb0300720c */ /* 0x040fe40003fa6270 */
[----:B------:R-:W-:Y:S01]  /*24ec0*/  IABS R8, R9 ;  /* 0x0000000900087213 */ /* 0x000fe20000000000 */
[----:B------:R-:W-:Y:S01]  /*24ed0*/  STL [R1+0x28], R4 ;  /* 0x0000280401007387 */ /* 0x000fe20000100800 */
[C---:B------:R-:W-:Y:S02]  /*24ee0*/  ISETP.GE.OR P5, PT, R3.reuse, R211, !P5 ;  /* 0x000000d30300720c */ /* 0x040fe40006fa6670 */
[----:B--2---:R-:W-:Y:S01]  /*24ef0*/  FSEL R0, R24, -INF , !P3 ;  /* 0xff80000018007808 */ /* 0x004fe20005800000 */
[----:B------:R-:W1:Y:S01]  /*24f00*/  LDSM.16.M88.4 R4, [R197] ;  /* 0x00000000c504783b */ /* 0x000e620000000200 */
[----:B------:R-:W-:Y:S02]  /*24f10*/  FSEL R172, R30, -INF , !P5 ;  /* 0xff8000001eac7808 */ /* 0x000fe40006800000 */
[C---:B------:R-:W-:Y:S02]  /*24f20*/  ISETP.GE.AND P5, PT, R2.reuse, R205, PT ;  /* 0x000000cd0200720c */ /* 0x040fe40003fa6270 */
[C---:B------:R-:W-:Y:S02]  /*24f30*/  ISETP.GE.AND P3, PT, R3.reuse, R206, PT ;  /* 0x000000ce0300720c */ /* 0x040fe40003f66270 */
[C---:B------:R-:W-:Y:S01]  /*24f40*/  ISETP.GE.OR P5, PT, R2.reuse, R213, !P5 ;  /* 0x000000d50200720c */ /* 0x040fe20006fa6670 */
[----:B------:R2:W-:Y:S01]  /*24f50*/  STL [R1+0x38], R0 ;  /* 0x0000380001007387 */ /* 0x0005e20000100800 */
[----:B------:R-:W-:Y:S01]  /*24f60*/  ISETP.GE.OR P3, PT, R3, R214, !P3 ;  /* 0x000000d60300720c */ /* 0x000fe20005f66670 */
[----:B------:R-:W-:Y:S05]  /*24f70*/  IMAD.IADD R3, R209, 0x1, -R3 ;  /* 0x00000001d1037824 */ /* 0x000fea00078e0a03 */
[----:B------:R-:W-:Y:S02]  /*24f80*/  IABS R3, R3 ;  /* 0x0000000300037213 */ /* 0x000fe40000000000 */
[----:B--2---:R-:W-:Y:S02]  /*24f90*/  FSEL R0, R25, -INF , !P1 ;  /* 0xff80000019007808 */ /* 0x004fe40004800000 */
[C---:B------:R-:W-:Y:S03]  /*24fa0*/  ISETP.GE.AND P1, PT, R2.reuse, R204, PT ;  /* 0x000000cc0200720c */ /* 0x040fe60003f26270 */
[----:B------:R2:W-:Y:S01]  /*24fb0*/  STL [R1+0x34], R0 ;  /* 0x0000340001007387 */ /* 0x0005e20000100800 */
[----:B------:R-:W-:Y:S01]  /*24fc0*/  ISETP.GE.OR P1, PT, R2, R212, !P1 ;  /* 0x000000d40200720c */ /* 0x000fe20004f26670 */
[-C--:B-1----:R-:W-:Y:S06]  /*24fd0*/  HMMA.16816.F32.BF16 R36, R176, R4.reuse, R36 ;  /* 0x00000004b024723c */ /* 0x082fec0000041824 */
[C---:B------:R-:W-:Y:S06]  /*24fe0*/  HMMA.16816.F32.BF16 R40, R184.reuse, R4, R40 ;  /* 0x00000004b828723c */ /* 0x040fec0000041828 */
[-C--:B------:R-:W-:Y:S05]  /*24ff0*/  HMMA.16816.F32.BF16 R44, R184, R6.reuse, R44 ;  /* 0x00000006b82c723c */ /* 0x080fea000004182c */
[----:B------:R-:W-:Y:S01]  /*25000*/  FSEL R4, R29, -INF , !P1 ;  /* 0xff8000001d047808 */ /* 0x000fe20004800000 */
[C---:B------:R-:W-:Y:S05]  /*25010*/  HMMA.16816.F32.BF16 R48, R176.reuse, R6, R48 ;  /* 0x00000006b030723c */ /* 0x040fea0000041830 */
[----:B--2---:R-:W-:Y:S02]  /*25020*/  FSEL R0, R28, -INF , !P6 ;  /* 0xff8000001c007808 */ /* 0x004fe40007000000 */
[C---:B------:R-:W-:Y:S03]  /*25030*/  ISETP.GE.AND P6, PT, R2.reuse, R206, PT ;  /* 0x000000ce0200720c */ /* 0x040fe60003fc6270 */
[----:B------:R1:W-:Y:S01]  /*25040*/  STL [R1+0x30], R0 ;  /* 0x0000300001007387 */ /* 0x0003e20000100800 */
[----:B------:R-:W-:Y:S03]  /*25050*/  ISETP.GE.OR P6, PT, R2, R214, !P6 ;  /* 0x000000d60200720c */ /* 0x000fe600077c6670 */
[----:B------:R2:W-:Y:S01]  /*25060*/  STL [R1+0x20], R4 ;  /* 0x0000200401007387 */ /* 0x0005e20000100800 */
[--C-:B-1----:R-:W-:Y:S02]  /*25070*/  IMAD.IADD R0, R210, 0x1, -R2.reuse ;  /* 0x00000001d2007824 */ /* 0x102fe400078e0a02 */
[----:B------:R-:W-:Y:S03]  /*25080*/  IMAD.IADD R2, R209, 0x1, -R2 ;  /* 0x00000001d1027824 */ /* 0x000fe600078e0a02 */
[----:B------:R-:W-:Y:S02]  /*25090*/  IABS R0, R0 ;  /* 0x0000000000007213 */ /* 0x000fe40000000000 */
[----:B------:R-:W-:Y:S02]  /*250a0*/  IABS R9, R2 ;  /* 0x0000000200097213 */ /* 0x000fe40000000000 */
[----:B------:R-:W-:Y:S02]  /*250b0*/  I2FP.F32.S32 R2, R10 ;  /* 0x0000000a00027245 */ /* 0x000fe40000201400 */
[----:B------:R-:W-:Y:S03]  /*250c0*/  I2FP.F32.S32 R0, R0 ;  /* 0x0000000000007245 */ /* 0x000fe60000201400 */
[-C--:B------:R-:W-:Y:S01]  /*250d0*/  FFMA.FTZ R32, R2, -R200.reuse, R32 ;  /* 0x800000c802207223 */ /* 0x080fe20000010020 */
[----:B------:R-:W-:Y:S01]  /*250e0*/  I2FP.F32.S32 R2, R9 ;  /* 0x0000000900027245 */ /* 0x000fe20000201400 */
[-C--:B------:R-:W-:Y:S01]  /*250f0*/  FFMA.FTZ R31, R0, -R200.reuse, R31 ;  /* 0x800000c8001f7223 */ /* 0x080fe2000001001f */
[----:B------:R-:W-:Y:S02]  /*25100*/  I2FP.F32.S32 R0, R3 ;  /* 0x0000000300007245 */ /* 0x000fe40000201400 */
[----:B--2---:R-:W-:Y:S01]  /*25110*/  FSEL R4, R32, -INF , !P3 ;  /* 0xff80000020047808 */ /* 0x004fe20005800000 */
[----:B------:R-:W-:Y:S01]  /*25120*/  FFMA.FTZ R35, R2, -R200, R35 ;  /* 0x800000c802237223 */ /* 0x000fe20000010023 */
[----:B------:R-:W-:Y:S01]  /*25130*/  I2FP.F32.S32 R3, R8 ;  /* 0x0000000800037245 */ /* 0x000fe20000201400 */
[-C--:B------:R-:W-:Y:S01]  /*25140*/  FFMA.FTZ R34, R0, -R200.reuse, R34 ;  /* 0x800000c800227223 */ /* 0x080fe20000010022 */
[----:B------:R-:W-:Y:S01]  /*25150*/  FSEL R173, R31, -INF , !P0 ;  /* 0xff8000001fad7808 */ /* 0x000fe20004000000 */
[----:B------:R1:W-:Y:S01]  /*25160*/  STL [R1+0x8], R4 ;  /* 0x0000080401007387 */ /* 0x0003e20000100800 */
[----:B------:R-:W-:Y:S02]  /*25170*/  VIADD R0, R202, 0x20 ;  /* 0x00000020ca007836 */ /* 0x000fe40000000000 */
[----:B------:R-:W-:Y:S01]  /*25180*/  FFMA.FTZ R33, R3, -R200, R33 ;  /* 0x800000c803217223 */ /* 0x000fe20000010021 */
[----:B------:R-:W-:Y:S01]  /*25190*/  FSEL R5, R34, -INF , !P2 ;  /* 0xff80000022057808 */ /* 0x000fe20005000000 */
[----:B------:R-:W-:Y:S01]  /*251a0*/  VIADD R3, R202, 0x21 ;  /* 0x00000021ca037836 */ /* 0x000fe20000000000 */
[C---:B------:R-:W-:Y:S01]  /*251b0*/  ISETP.GE.AND P0, PT, R0.reuse, R205, PT ;  /* 0x000000cd0000720c */ /* 0x040fe20003f06270 */
[--C-:B------:R-:W-:Y:S01]  /*251c0*/  IMAD.IADD R8, R207, 0x1, -R0.reuse ;  /* 0x00000001cf087824 */ /* 0x100fe200078e0a00 */
[C---:B------:R-:W-:Y:S01]  /*251d0*/  ISETP.GE.AND P1, PT, R0.reuse, R206, PT ;  /* 0x000000ce0000720c */ /* 0x040fe20003f26270 */
[----:B------:R2:W-:Y:S01]  /*251e0*/  STL [R1+0x18], R5 ;  /* 0x0000180501007387 */ /* 0x0005e20000100800 */
[C---:B------:R-:W-:Y:S01]  /*251f0*/  ISETP.GE.OR P0, PT, R0.reuse, R213, !P0 ;  /* 0x000000d50000720c */ /* 0x040fe20004706670 */
[C-C-:B------:R-:W-:Y:S01]  /*25200*/  IMAD.IADD R11, R209.reuse, 0x1, -R3.reuse ;  /* 0x00000001d10b7824 */ /* 0x140fe200078e0a03 */
[----:B------:R-:W-:Y:S01]  /*25210*/  IABS R10, R8 ;  /* 0x00000008000a7213 */ /* 0x000fe20000000000 */
[----:B------:R-:W-:Y:S01]  /*25220*/  IMAD.IADD R2, R209, 0x1, -R0 ;  /* 0x00000001d1027824 */ /* 0x000fe200078e0a00 */
[----:B------:R-:W-:Y:S01]  /*25230*/  ISETP.GE.OR P1, PT, R0, R214, !P1 ;  /* 0x000000d60000720c */ /* 0x000fe20004f26670 */
[----:B------:R-:W-:Y:S01]  /*25240*/  IMAD.IADD R9, R207, 0x1, -R3 ;  /* 0x00000001cf097824 */ /* 0x000fe200078e0a03 */
[----:B------:R-:W-:Y:S02]  /*25250*/  I2FP.F32.S32 R10, R10 ;  /* 0x0000000a000a7245 */ /* 0x000fe40000201400 */
[----:B------:R-:W-:Y:S02]  /*25260*/  IABS R2, R2 ;  /* 0x0000000200027213 */ /* 0x000fe40000000000 */
[----:B------:R-:W-:Y:S01]  /*25270*/  IABS R8, R11 ;  /* 0x0000000b00087213 */ /* 0x000fe20000000000 */
[----:B------:R-:W-:Y:S01]  /*25280*/  FFMA.FTZ R36, R10, -R200, R36 ;  /* 0x800000c80a247223 */ /* 0x000fe20000010024 */
[----:B------:R-:W-:Y:S02]  /*25290*/  I2FP.F32.S32 R2, R2 ;  /* 0x0000000200027245 */ /* 0x000fe40000201400 */
[----:B------:R-:W-:Y:S02]  /*252a0*/  I2FP.F32.S32 R8, R8 ;  /* 0x0000000800087245 */ /* 0x000fe40000201400 */
[----:B-1----:R-:W-:Y:S01]  /*252b0*/  FSEL R4, R33, -INF , !P6 ;  /* 0xff80000021047808 */ /* 0x002fe20007000000 */
[-C--:B------:R-:W-:Y:S01]  /*252c0*/  FFMA.FTZ R38, R2, -R200.reuse, R38 ;  /* 0x800000c802267223 */ /* 0x080fe20000010026 */
[----:B------:R-:W-:Y:S01]  /*252d0*/  IABS R9, R9 ;  /* 0x0000000900097213 */ /* 0x000fe20000000000 */
[----:B------:R-:W-:Y:S01]  /*252e0*/  FFMA.FTZ R39, R8, -R200, R39 ;  /* 0x800000c808277223 */ /* 0x000fe20000010027 */
[----:B------:R-:W-:Y:S01]  /*252f0*/  FSEL R251, R36, -INF , !P1 ;  /* 0xff80000024fb7808 */ /* 0x000fe20004800000 */
[----:B------:R1:W-:Y:S01]  /*25300*/  STL [R1+0x4], R4 ;  /* 0x0000040401007387 */ /* 0x0003e20000100800 */
[----:B------:R-:W-:Y:S01]  /*25310*/  I2FP.F32.S32 R9, R9 ;  /* 0x0000000900097245 */ /* 0x000fe20000201400 */
[----:B------:R-:W-:Y:S01]  /*25320*/  VIADD R2, R202, 0x28 ;  /* 0x00000028ca027836 */ /* 0x000fe20000000000 */
[C---:B------:R-:W-:Y:S01]  /*25330*/  ISETP.GE.AND P6, PT, R3.reuse, R206, PT ;  /* 0x000000ce0300720c */ /* 0x040fe20003fc6270 */
[----:B--2---:R-:W-:Y:S01]  /*25340*/  IMAD.IADD R5, R208, 0x1, -R3 ;  /* 0x00000001d0057824 */ /* 0x004fe200078e0a03 */
[-C--:B------:R-:W-:Y:S01]  /*25350*/  ISETP.GE.AND P1, PT, R3, R204.reuse, PT ;  /* 0x000000cc0300720c */ /* 0x080fe20003f26270 */
[----:B------:R-:W-:Y:S01]  /*25360*/  IMAD.IADD R11, R207, 0x1, -R2 ;  /* 0x00000001cf0b7824 */ /* 0x000fe200078e0a02 */
[----:B------:R-:W-:Y:S01]  /*25370*/  ISETP.GE.AND P3, PT, R0, R204, PT ;  /* 0x000000cc0000720c */ /* 0x000fe20003f66270 */
[----:B------:R-:W-:Y:S01]  /*25380*/  FFMA.FTZ R37, R9, -R200, R37 ;  /* 0x800000c809257223 */ /* 0x000fe20000010025 */
[----:B------:R-:W-:Y:S01]  /*25390*/  IABS R5, R5 ;  /* 0x0000000500057213 */ /* 0x000fe20000000000 */
[----:B------:R-:W-:Y:S01]  /*253a0*/  IMAD.IADD R8, R208, 0x1, -R0 ;  /* 0x00000001d0087824 */ /* 0x000fe200078e0a00 */
[C---:B------:R-:W-:Y:S01]  /*253b0*/  ISETP.GE.AND P2, PT, R0.reuse, R203, PT ;  /* 0x000000cb0000720c */ /* 0x040fe20003f46270 */
[----:B------:R-:W-:Y:S01]  /*253c0*/  IMAD.IADD R10, R209, 0x1, -R2 ;  /* 0x00000001d10a7824 */ /* 0x000fe200078e0a02 */
[----:B------:R-:W-:Y:S01]  /*253d0*/  I2FP.F32.S32 R5, R5 ;  /* 0x0000000500057245 */ /* 0x000fe20000201400 */
[----:B------:R-:W-:Y:S01]  /*253e0*/  IMAD.MOV.U32 R36, RZ, RZ, R238 ;  /* 0x000000ffff247224 */ /* 0x000fe200078e00ee */
[C---:B------:R-:W-:Y:S02]  /*253f0*/  ISETP.GE.OR P6, PT, R3.reuse, R214, !P6 ;  /* 0x000000d60300720c */ /* 0x040fe400077c6670 */
[----:B------:R-:W-:Y:S01]  /*25400*/  ISETP.GE.OR P1, PT, R3, R212, !P1 ;  /* 0x000000d40300720c */ /* 0x000fe20004f26670 */
[----:B------:R-:W-:Y:S01]  /*25410*/  FFMA.FTZ R41, R5, -R200, R41 ;  /* 0x800000c805297223 */ /* 0x000fe20000010029 */
[----:B------:R-:W-:Y:S02]  /*25420*/  IABS R9, R8 ;  /* 0x0000000800097213 */ /* 0x000fe40000000000 */
[C---:B------:R-:W-:Y:S02]  /*25430*/  ISETP.GE.OR P3, PT, R0.reuse, R212, !P3 ;  /* 0x000000d40000720c */ /* 0x040fe40005f66670 */
[----:B------:R-:W-:Y:S02]  /*25440*/  ISETP.GE.OR P2, PT, R0, R211, !P2 ;  /* 0x000000d30000720c */ /* 0x000fe40005746670 */
[----:B-1----:R-:W-:Y:S02]  /*25450*/  FSEL R4, R35, -INF , !P5 ;  /* 0xff80000023047808 */ /* 0x002fe40006800000 */
[----:B------:R-:W-:Y:S02]  /*25460*/  ISETP.GE.AND P5, PT, R3, R205, PT ;  /* 0x000000cd0300720c */ /* 0x000fe40003fa6270 */
[----:B------:R-:W-:Y:S01]  /*25470*/  FSEL R245, R37, -INF , !P6 ;  /* 0xff80000025f57808 */ /* 0x000fe20007000000 */
[----:B------:R1:W-:Y:S01]  /*25480*/  STL [R1+0x10], R4 ;  /* 0x0000100401007387 */ /* 0x0003e20000100800 */
[----:B------:R-:W-:Y:S01]  /*25490*/  ISETP.GE.OR P5, PT, R3, R213, !P5 ;  /* 0x000000d50300720c */ /* 0x000fe20006fa6670 */
[----:B------:R-:W-:Y:S01]  /*254a0*/  IMAD.MOV.U32 R37, RZ, RZ, R236 ;  /* 0x000000ffff257224 */ /* 0x000fe200078e00ec */
[C---:B------:R-:W-:Y:S02]  /*254b0*/  ISETP.GE.AND P6, PT, R2.reuse, R204, PT ;  /* 0x000000cc0200720c */ /* 0x040fe40003fc6270 */
[----:B------:R-:W-:Y:S02]  /*254c0*/  FSEL R249, R39, -INF , !P5 ;  /* 0xff80000027f97808 */ /* 0x000fe40006800000 */
[C---:B------:R-:W-:Y:S02]  /*254d0*/  ISETP.GE.AND P5, PT, R2.reuse, R203, PT ;  /* 0x000000cb0200720c */ /* 0x040fe40003fa6270 */
[C---:B------:R-:W-:Y:S02]  /*254e0*/  ISETP.GE.OR P6, PT, R2.reuse, R212, !P6 ;  /* 0x000000d40200720c */ /* 0x040fe400077c6670 */
[----:B------:R-:W-:Y:S02]  /*254f0*/  ISETP.GE.OR P5, PT, R2, R211, !P5 ;  /* 0x000000d30200720c */ /* 0x000fe40006fa6670 */
[----:B------:R-:W-:Y:S02]  /*25500*/  IABS R10, R10 ;  /* 0x0000000a000a7213 */ /* 0x000fe40000000000 */
[----:B------:R-:W-:Y:S01]  /*25510*/  FSEL R248, R41, -INF , !P1 ;  /* 0xff80000029f87808 */ /* 0x000fe20004800000 */
[----:B------:R-:W-:Y:S01]  /*25520*/  IMAD.MOV.U32 R41, RZ, RZ, R21 ;  /* 0x000000ffff297224 */ /* 0x000fe200078e0015 */
[----:B------:R-:W-:Y:S05]  /*25530*/  I2FP.F32.S32 R10, R10 ;  /* 0x0000000a000a7245 */ /* 0x000fea0000201400 */
[----:B------:R-:W-:Y:S01]  /*25540*/  FFMA.FTZ R50, R10, -R200, R50 ;  /* 0x800000c80a327223 */ /* 0x000fe20000010032 */
[----:B-1----:R-:W-:Y:S01]  /*25550*/  FSEL R4, R38, -INF , !P0 ;  /* 0xff80000026047808 */ /* 0x002fe20004000000 */
[----:B------:R-:W-:Y:S01]  /*25560*/  IMAD.MOV.U32 R38, RZ, RZ, R237 ;  /* 0x000000ffff267224 */ /* 0x000fe200078e00ed */
[C---:B------:R-:W-:Y:S03]  /*25570*/  ISETP.GE.AND P0, PT, R3.reuse, R203, PT ;  /* 0x000000cb0300720c */ /* 0x040fe60003f06270 */
[----:B------:R1:W-:Y:S01]  /*25580*/  STL [R1+0xc], R4 ;  /* 0x00000c0401007387 */ /* 0x0003e20000100800 */
[----:B------:R-:W-:Y:S01]  /*25590*/  ISETP.GE.OR P0, PT, R3, R211, !P0 ;  /* 0x000000d30300720c */ /* 0x000fe20004706670 */
[----:B------:R-:W-:Y:S02]  /*255a0*/  IMAD.IADD R3, R210, 0x1, -R3 ;  /* 0x00000001d2037824 */ /* 0x000fe400078e0a03 */
[----:B------:R-:W2:Y:S03]  /*255b0*/  LDL R39, [R1+0x338] ;  /* 0x0003380001277983 */ /* 0x000ea60000100800 */
[----:B------:R-:W-:Y:S01]  /*255c0*/  IABS R8, R3 ;  /* 0x0000000300087213 */ /* 0x000fe20000000000 */
[----:B------:R-:W-:Y:S03]  /*255d0*/  IMAD.MOV.U32 R3, RZ, RZ, R9 ;  /* 0x000000ffff037224 */ /* 0x000fe600078e0009 */
[----:B------:R-:W-:Y:S02]  /*255e0*/  I2FP.F32.S32 R8, R8 ;  /* 0x0000000800087245 */ /* 0x000fe40000201400 */
[----:B------:R-:W-:Y:S03]  /*255f0*/  I2FP.F32.S32 R3, R3 ;  /* 0x0000000300037245 */ /* 0x000fe60000201400 */
[-C--:B------:R-:W-:Y:S02]  /*25600*/  FFMA.FTZ R43, R8, -R200.reuse, R43 ;  /* 0x800000c8082b7223 */ /* 0x080fe4000001002b */
[----:B------:R-:W-:Y:S01]  /*25610*/  FFMA.FTZ R40, R3, -R200, R40 ;  /* 0x800000c803287223 */ /* 0x000fe20000010028 */
[----:B------:R-:W-:Y:S02]  /*25620*/  VIADD R3, R202, 0x29 ;  /* 0x00000029ca037836 */ /* 0x000fe40000000000 */
[----:B------:R-:W-:Y:S02]  /*25630*/  FSEL R175, R43, -INF , !P0 ;  /* 0xff8000002baf7808 */ /* 0x000fe40004000000 */
[----:B------:R-:W-:Y:S01]  /*25640*/  FSEL R250, R40, -INF , !P3 ;  /* 0xff80000028fa7808 */ /* 0x000fe20005800000 */
[----:B------:R-:W-:Y:S01]  /*25650*/  IMAD.IADD R10, R207, 0x1, -R3 ;  /* 0x00000001cf0a7824 */ /* 0x000fe200078e0a03 */
[----:B------:R-:W-:Y:S01]  /*25660*/  ISETP.GE.AND P3, PT, R2, R206, PT ;  /* 0x000000ce0200720c */ /* 0x000fe20003f66270 */
[----:B-1----:R-:W-:Y:S01]  /*25670*/  IMAD.IADD R4, R210, 0x1, -R0 ;  /* 0x00000001d2047824 */ /* 0x002fe200078e0a00 */
[C---:B------:R-:W-:Y:S01]  /*25680*/  ISETP.GE.AND P1, PT, R3.reuse, R204, PT ;  /* 0x000000cc0300720c */ /* 0x040fe20003f26270 */
[----:B------:R-:W-:Y:S01]  /*25690*/  IMAD.MOV.U32 R40, RZ, RZ, R181 ;  /* 0x000000ffff287224 */ /* 0x000fe200078e00b5 */
[----:B------:R-:W-:Y:S01]  /*256a0*/  ISETP.GE.OR P3, PT, R2, R214, !P3 ;  /* 0x000000d60200720c */ /* 0x000fe20005f66670 */
[--C-:B------:R-:W-:Y:S01]  /*256b0*/  IMAD.IADD R8, R208, 0x1, -R3.reuse ;  /* 0x00000001d0087824 */ /* 0x100fe200078e0a03 */
[----:B------:R-:W-:Y:S01]  /*256c0*/  IABS R4, R4 ;  /* 0x0000000400047213 */ /* 0x000fe20000000000 */
[----:B------:R-:W-:Y:S01]  /*256d0*/  IMAD.IADD R9, R210, 0x1, -R3 ;  /* 0x00000001d2097824 */ /* 0x000fe200078e0a03 */
[C---:B------:R-:W-:Y:S01]  /*256e0*/  ISETP.GE.AND P0, PT, R3.reuse, R203, PT ;  /* 0x000000cb0300720c */ /* 0x040fe20003f06270 */
[----:B------:R-:W-:Y:S01]  /*256f0*/  IMAD.IADD R0, R208, 0x1, -R2 ;  /* 0x00000001d0007824 */ /* 0x000fe200078e0a02 */
[----:B------:R-:W-:Y:S02]  /*25700*/  I2FP.F32.S32 R4, R4 ;  /* 0x0000000400047245 */ /* 0x000fe40000201400 */
[C---:B------:R-:W-:Y:S02]  /*25710*/  ISETP.GE.OR P1, PT, R3.reuse, R212, !P1 ;  /* 0x000000d40300720c */ /* 0x040fe40004f26670 */
[----:B------:R-:W-:Y:S01]  /*25720*/  IABS R0, R0 ;  /* 0x0000000000007213 */ /* 0x000fe20000000000 */
[----:B------:R-:W-:Y:S01]  /*25730*/  FFMA.FTZ R42, R4, -R200, R42 ;  /* 0x800000c8042a7223 */ /* 0x000fe2000001002a */
[C---:B------:R-:W-:Y:S01]  /*25740*/  ISETP.GE.OR P0, PT, R3.reuse, R211, !P0 ;  /* 0x000000d30300720c */ /* 0x040fe20004706670 */
[----:B------:R-:W1:Y:S01]  /*25750*/  LDSM.16.M88.4 R4, [R196] ;  /* 0x00000000c404783b */ /* 0x000e620000000200 */
[----:B------:R-:W-:Y:S02]  /*25760*/  I2FP.F32.S32 R0, R0 ;  /* 0x0000000000007245 */ /* 0x000fe40000201400 */
[----:B------:R-:W-:Y:S02]  /*25770*/  FSEL R174, R42, -INF , !P2 ;  /* 0xff8000002aae7808 */ /* 0x000fe40005000000 */
[----:B------:R-:W-:Y:S01]  /*25780*/  ISETP.GE.AND P2, PT, R2, R205, PT ;  /* 0x000000cd0200720c */ /* 0x000fe20003f46270 */
[----:B------:R-:W-:Y:S01]  /*25790*/  FFMA.FTZ R44, R0, -R200, R44 ;  /* 0x800000c8002c7223 */ /* 0x000fe2000001002c */
[----:B------:R-:W-:Y:S02]  /*257a0*/  IMAD.IADD R0, R210, 0x1, -R2 ;  /* 0x00000001d2007824 */ /* 0x000fe400078e0a02 */
[----:B------:R-:W-:Y:S02]  /*257b0*/  ISETP.GE.OR P2, PT, R2, R213, !P2 ;  /* 0x000000d50200720c */ /* 0x000fe40005746670 */
        /* <DEDUP_REMOVED lines=14> */
[C---:B------:R-:W-:Y:S01]  /*258a0*/  VIADD R0, R202.reuse, 0x31 ;  /* 0x00000031ca007836 */ /* 0x040fe20000000000 */
[----:B------:R-:W-:Y:S01]  /*258b0*/  IABS R11, R10 ;  /* 0x0000000a000b7213 */ /* 0x000fe20000000000 */
[----:B------:R-:W-:Y:S01]  /*258c0*/  VIADD R2, R202, 0x30 ;  /* 0x00000030ca027836 */ /* 0x000fe20000000000 */
[----:B------:R-:W-:Y:S01]  /*258d0*/  FSEL R252, R46, -INF , !P5 ;  /* 0xff8000002efc7808 */ /* 0x000fe20006800000 */
[----:B------:R-:W-:Y:S01]  /*258e0*/  IMAD.IADD R10, R207, 0x1, -R0 ;  /* 0x00000001cf0a7824 */ /* 0x000fe200078e0a00 */
[----:B------:R-:W-:Y:S01]  /*258f0*/  ISETP.GE.AND P5, PT, R3, R205, PT ;  /* 0x000000cd0300720c */ /* 0x000fe20003fa6270 */
[----:B------:R-:W-:Y:S01]  /*25900*/  FFMA.FTZ R48, R9, -R200, R48 ;  /* 0x800000c809307223 */ /* 0x000fe20000010030 */
[----:B------:R-:W-:Y:S01]  /*25910*/  ISETP.GE.OR P6, PT, R3, R214, !P6 ;  /* 0x000000d60300720c */ /* 0x000fe200077c6670 */
[--C-:B------:R-:W-:Y:S01]  /*25920*/  IMAD.IADD R9, R209, 0x1, -R2.reuse ;  /* 0x00000001d1097824 */ /* 0x100fe200078e0a02 */
[----:B------:R-:W-:Y:S01]  /*25930*/  ISETP.GE.OR P5, PT, R3, R213, !P5 ;  /* 0x000000d50300720c */ /* 0x000fe20006fa6670 */
[-C--:B-1----:R-:W-:Y:S03]  /*25940*/  HMMA.16816.F32.BF16 R52, R176, R4.reuse, R52 ;  /* 0x00000004b034723c */ /* 0x082fe60000041834 */
[----:B------:R-:W-:Y:S01]  /*25950*/  FSEL R244, R45, -INF , !P1 ;  /* 0xff8000002df47808 */ /* 0x000fe20004800000 */
[----:B------:R-:W-:Y:S01]  /*25960*/  IMAD.IADD R3, R209, 0x1, -R3 ;  /* 0x00000001d1037824 */ /* 0x000fe200078e0a03 */
[----:B------:R-:W-:Y:S01]  /*25970*/  FSEL R246, R47, -INF , !P0 ;  /* 0xff8000002ff67808 */ /* 0x000fe20004000000 */
[C---:B------:R-:W-:Y:S04]  /*25980*/  HMMA.16816.F32.BF16 R56, R184.reuse, R4, R56 ;  /* 0x00000004b838723c */ /* 0x040fe80000041838 */
[C---:B------:R-:W-:Y:S01]  /*25990*/  ISETP.GE.AND P1, PT, R2.reuse, R206, PT ;  /* 0x000000ce0200720c */ /* 0x040fe20003f26270 */
[--C-:B------:R-:W-:Y:S01]  /*259a0*/  IMAD.IADD R8, R207, 0x1, -R2.reuse ;  /* 0x00000001cf087824 */ /* 0x100fe200078e0a02 */
[----:B------:R-:W-:Y:S01]  /*259b0*/  IABS R12, R3 ;  /* 0x00000003000c7213 */ /* 0x000fe20000000000 */
[-C--:B------:R-:W-:Y:S03]  /*259c0*/  HMMA.16816.F32.BF16 R60, R184, R6.reuse, R60 ;  /* 0x00000006b83c723c */ /* 0x080fe6000004183c */
[----:B------:R-:W-:Y:S01]  /*259d0*/  ISETP.GE.AND P0, PT, R2, R205, PT ;  /* 0x000000cd0200720c */ /* 0x000fe20003f06270 */
[--C-:B------:R-:W-:Y:S01]  /*259e0*/  IMAD.IADD R4, R208, 0x1, -R2.reuse ;  /* 0x00000001d0047824 */ /* 0x100fe200078e0a02 */
[----:B------:R-:W-:Y:S01]  /*259f0*/  IABS R8, R8 ;  /* 0x0000000800087213 */ /* 0x000fe20000000000 */
[C---:B------:R-:W-:Y:S04]  /*25a00*/  HMMA.16816.F32.BF16 R64, R176.reuse, R6, R64 ;  /* 0x00000006b040723c */ /* 0x040fe80000041840 */
[----:B------:R-:W-:Y:S01]  /*25a10*/  ISETP.GE.OR P1, PT, R2, R214, !P1 ;  /* 0x000000d60200720c */ /* 0x000fe20004f26670 */
[----:B------:R-:W-:Y:S01]  /*25a20*/  IMAD.IADD R5, R210, 0x1, -R2 ;  /* 0x00000001d2057824 */ /* 0x000fe200078e0a02 */
[----:B------:R-:W-:Y:S02]  /*25a30*/  IABS R3, R9 ;  /* 0x0000000900037213 */ /* 0x000fe40000000000 */
[----:B------:R-:W-:Y:S02]  /*25a40*/  IABS R9, R10 ;  /* 0x0000000a00097213 */ /* 0x000fe40000000000 */
[----:B------:R-:W-:Y:S02]  /*25a50*/  ISETP.GE.OR P0, PT, R2, R213, !P0 ;  /* 0x000000d50200720c */ /* 0x000fe40004706670 */
        /* <DEDUP_REMOVED lines=10> */
[----:B------:R-:W-:Y:S01]  /*25b00*/  ISETP.GE.AND P3, PT, R2, R204, PT ;  /* 0x000000cc0200720c */ /* 0x000fe20003f66270 */
[--C-:B------:R-:W-:Y:S01]  /*25b10*/  IMAD.IADD R8, R208, 0x1, -R0.reuse ;  /* 0x00000001d0087824 */ /* 0x100fe200078e0a00 */
[----:B------:R-:W-:Y:S01]  /*25b20*/  ISETP.GE.AND P2, PT, R2, R203, PT ;  /* 0x000000cb0200720c */ /* 0x000fe20003f46270 */
[--C-:B------:R-:W-:Y:S01]  /*25b30*/  IMAD.IADD R3, R209, 0x1, -R0.reuse ;  /* 0x00000001d1037824 */ /* 0x100fe200078e0a00 */
[----:B------:R-:W-:Y:S02]  /*25b40*/  I2FP.F32.S32 R9, R9 ;  /* 0x0000000900097245 */ /* 0x000fe40000201400 */
[----:B------:R-:W-:Y:S02]  /*25b50*/  FSEL R242, R51, -INF , !P5 ;  /* 0xff80000033f27808 */ /* 0x000fe40006800000 */
[----:B------:R-:W-:Y:S01]  /*25b60*/  FSEL R239, R49, -INF , !P6 ;  /* 0xff80000031ef7808 */ /* 0x000fe20007000000 */
[----:B------:R-:W-:Y:S01]  /*25b70*/  FFMA.FTZ R53, R9, -R200, R53 ;  /* 0x800000c809357223 */ /* 0x000fe20000010035 */
[----:B------:R-:W-:Y:S02]  /*25b80*/  FSEL R50, R52, -INF , !P1 ;  /* 0xff80000034327808 */ /* 0x000fe40004800000 */
[----:B------:R-:W-:Y:S02]  /*25b90*/  FSEL R51, R54, -INF , !P0 ;  /* 0xff80000036337808 */ /* 0x000fe40004000000 */
[C---:B------:R-:W-:Y:S02]  /*25ba0*/  ISETP.GE.OR P3, PT, R2.reuse, R212, !P3 ;  /* 0x000000d40200720c */ /* 0x040fe40005f66670 */
[----:B------:R-:W-:Y:S02]  /*25bb0*/  ISETP.GE.OR P2, PT, R2, R211, !P2 ;  /* 0x000000d30200720c */ /* 0x000fe40005746670 */
[C---:B------:R-:W-:Y:S02]  /*25bc0*/  ISETP.GE.AND P6, PT, R0.reuse, R206, PT ;  /* 0x000000ce0000720c */ /* 0x040fe40003fc6270 */
[C---:B------:R-:W-:Y:S02]  /*25bd0*/  ISETP.GE.AND P5, PT, R0.reuse, R205, PT ;  /* 0x000000cd0000720c */ /* 0x040fe40003fa6270 */
[C---:B------:R-:W-:Y:S02]  /*25be0*/  ISETP.GE.AND P1, PT, R0.reuse, R204, PT ;  /* 0x000000cc0000720c */ /* 0x040fe40003f26270 */
[----:B------:R-:W-:Y:S02]  /*25bf0*/  ISETP.GE.AND P0, PT, R0, R203, PT ;  /* 0x000000cb0000720c */ /* 0x000fe40003f06270 */
[----:B------:R-:W-:Y:S01]  /*25c00*/  IABS R2, R3 ;  /* 0x0000000300027213 */ /* 0x000fe20000000000 */
[----:B------:R-:W-:Y:S01]  /*25c10*/  IMAD.IADD R3, R210, 0x1, -R0 ;  /* 0x00000001d2037824 */ /* 0x000fe200078e0a00 */
[----:B------:R-:W-:Y:S02]  /*25c20*/  IABS R4, R4 ;  /* 0x0000000400047213 */ /* 0x000fe40000000000 */
[----:B------:R-:W-:Y:S02]  /*25c30*/  IABS R9, R8 ;  /* 0x0000000800097213 */ /* 0x000fe40000000000 */
[C---:B------:R-:W-:Y:S02]  /*25c40*/  ISETP.GE.OR P6, PT, R0.reuse, R214, !P6 ;  /* 0x000000d60000720c */ /* 0x040fe400077c6670 */
[C---:B------:R-:W-:Y:S02]  /*25c50*/  ISETP.GE.OR P5, PT, R0.reuse, R213, !P5 ;  /* 0x000000d50000720c */ /* 0x040fe40006fa6670 */
[C---:B------:R-:W-:Y:S02]  /*25c60*/  ISETP.GE.OR P1, PT, R0.reuse, R212, !P1 ;  /* 0x000000d40000720c */ /* 0x040fe40004f26670 */
[----:B------:R-:W-:Y:S02]  /*25c70*/  ISETP.GE.OR P0, PT, R0, R211, !P0 ;  /* 0x000000d30000720c */ /* 0x000fe40004706670 */
[----:B------:R-:W-:Y:S02]  /*25c80*/  I2FP.F32.S32 R0, R2 ;  /* 0x0000000200007245 */ /* 0x000fe40000201400 */
[----:B------:R-:W-:Y:S01]  /*25c90*/  IABS R8, R3 ;  /* 0x0000000300087213 */ /* 0x000fe20000000000 */
[----:B------:R-:W-:Y:S01]  /*25ca0*/  IMAD.MOV.U32 R3, RZ, RZ, R9 ;  /* 0x000000ffff037224 */ /* 0x000fe200078e0009 */
[----:B------:R-:W-:Y:S01]  /*25cb0*/  I2FP.F32.S32 R2, R4 ;  /* 0x0000000400027245 */ /* 0x000fe20000201400 */
[-C--:B------:R-:W-:Y:S01]  /*25cc0*/  FFMA.FTZ R55, R0, -R200.reuse, R55 ;  /* 0x800000c800377223 */ /* 0x080fe20000010037 */
[----:B------:R-:W-:Y:S01]  /*25cd0*/  IABS R5, R5 ;  /* 0x0000000500057213 */ /* 0x000fe20000000000 */
[----:B------:R-:W-:Y:S01]  /*25ce0*/  IMAD.MOV.U32 R4, RZ, RZ, R8 ;  /* 0x000000ffff047224 */ /* 0x000fe200078e0008 */
[----:B------:R-:W-:Y:S01]  /*25cf0*/  FSEL R44, R53, -INF , !P6 ;  /* 0xff800000352c7808 */ /* 0x000fe20007000000 */
[----:B------:R-:W-:Y:S01]  /*25d00*/  FFMA.FTZ R56, R2, -R200, R56 ;  /* 0x800000c802387223 */ /* 0x000fe20000010038 */
[----:B------:R-:W-:Y:S01]  /*25d10*/  I2FP.F32.S32 R2, R3 ;  /* 0x0000000300027245 */ /* 0x000fe20000201400 */
[----:B------:R-:W-:Y:S01]  /*25d20*/  VIADD R3, R202, 0x39 ;  /* 0x00000039ca037836 */ /* 0x000fe20000000000 */
[----:B------:R-:W-:Y:S02]  /*25d30*/  I2FP.F32.S32 R0, R5 ;  /* 0x0000000500007245 */ /* 0x000fe40000201400 */
[----:B------:R-:W-:Y:S01]  /*25d40*/  I2FP.F32.S32 R4, R4 ;  /* 0x0000000400047245 */ /* 0x000fe20000201400 */
[----:B------:R-:W-:Y:S01]  /*25d50*/  IMAD.IADD R8, R208, 0x1, -R3 ;  /* 0x00000001d0087824 */ /* 0x000fe200078e0a03 */
[----:B------:R-:W-:Y:S01]  /*25d60*/  FSEL R46, R55, -INF , !P5 ;  /* 0xff800000372e7808 */ /* 0x000fe20006800000 */
[----:B------:R-:W-:Y:S01]  /*25d70*/  FFMA.FTZ R58, R0, -R200, R58 ;  /* 0x800000c8003a7223 */ /* 0x000fe2000001003a */
[----:B------:R-:W-:Y:S01]  /*25d80*/  FSEL R56, R56, -INF , !P3 ;  /* 0xff80000038387808 */ /* 0x000fe20005800000 */
[----:B------:R-:W-:Y:S01]  /*25d90*/  VIADD R0, R202, 0x38 ;  /* 0x00000038ca007836 */ /* 0x000fe20000000000 */
[----:B------:R-:W-:Y:S01]  /*25da0*/  IABS R12, R8 ;  /* 0x00000008000c7213 */ /* 0x000fe20000000000 */
[----:B------:R-:W-:Y:S01]  /*25db0*/  FFMA.FTZ R57, R2, -R200, R57 ;  /* 0x800000c802397223 */ /* 0x000fe20000010039 */
[----:B------:R-:W-:Y:S01]  /*25dc0*/  FSEL R241, R58, -INF , !P2 ;  /* 0xff8000003af17808 */ /* 0x000fe20005000000 */
[----:B------:R-:W1:Y:S01]  /*25dd0*/  LDSM.16.M88.4 R8, [R195] ;  /* 0x00000000c308783b */ /* 0x000e620000000200 */
[----:B------:R-:W-:Y:S01]  /*25de0*/  ISETP.GE.AND P6, PT, R0, R204, PT ;  /* 0x000000cc0000720c */ /* 0x000fe20003fc6270 */
[--C-:B------:R-:W-:Y:S01]  /*25df0*/  IMAD.IADD R2, R208, 0x1, -R0.reuse ;  /* 0x00000001d0027824 */ /* 0x100fe200078e0a00 */
[----:B------:R-:W-:Y:S01]  /*25e00*/  ISETP.GE.AND P5, PT, R0, R203, PT ;  /* 0x000000cb0000720c */ /* 0x000fe20003fa6270 */
[--C-:B------:R-:W-:Y:S01]  /*25e10*/  IMAD.IADD R5, R210, 0x1, -R0.reuse ;  /* 0x00000001d2057824 */ /* 0x100fe200078e0a00 */
[----:B------:R-:W-:Y:S01]  /*25e20*/  ISETP.GE.OR P6, PT, R0, R212, !P6 ;  /* 0x000000d40000720c */ /* 0x000fe200077c6670 */
[----:B------:R-:W-:Y:S01]  /*25e30*/  IMAD.IADD R6, R207, 0x1, -R0 ;  /* 0x00000001cf067824 */ /* 0x000fe200078e0a00 */
[----:B------:R-:W-:Y:S01]  /*25e40*/  IABS R2, R2 ;  /* 0x0000000200027213 */ /* 0x000fe20000000000 */
[----:B------:R-:W-:Y:S01]  /*25e50*/  FFMA.FTZ R59, R4, -R200, R59 ;  /* 0x800000c8043b7223 */ /* 0x000fe2000001003b */
[----:B------:R-:W-:Y:S01]  /*25e60*/  IABS R5, R5 ;  /* 0x0000000500057213 */ /* 0x000fe20000000000 */
[--C-:B------:R-:W-:Y:S01]  /*25e70*/  IMAD.IADD R4, R210, 0x1, -R3.reuse ;  /* 0x00000001d2047824 */ /* 0x100fe200078e0a03 */
[----:B------:R-:W-:Y:S02]  /*25e80*/  I2FP.F32.S32 R2, R2 ;  /* 0x0000000200027245 */ /* 0x000fe40000201400 */
[----:B------:R-:W-:Y:S02]  /*25e90*/  I2FP.F32.S32 R5, R5 ;  /* 0x0000000500057245 */ /* 0x000fe40000201400 */
[----:B------:R-:W-:Y:S01]  /*25ea0*/  ISETP.GE.OR P5, PT, R0, R211, !P5 ;  /* 0x000000d30000720c */ /* 0x000fe20006fa6670 */
[----:B------:R-:W-:Y:S01]  /*25eb0*/  FFMA.FTZ R60, R2, -R200, R60 ;  /* 0x800000c8023c7223 */ /* 0x000fe2000001003c */
[----:B------:R-:W-:Y:S01]  /*25ec0*/  IABS R4, R4 ;  /* 0x0000000400047213 */ /* 0x000fe20000000000 */
[----:B------:R-:W-:Y:S01]  /*25ed0*/  VIADD R2, R202, 0x40 ;  /* 0x00000040ca027836 */ /* 0x000fe20000000000 */
[----:B------:R-:W-:Y:S01]  /*25ee0*/  FSEL R49, R57, -INF , !P1 ;  /* 0xff80000039317808 */ /* 0x000fe20004800000 */
[----:B------:R-:W-:Y:S01]  /*25ef0*/  FFMA.FTZ R62, R5, -R200, R62 ;  /* 0x800000c8053e7223 */ /* 0x000fe2000001003e */
[----:B------:R-:W-:Y:S01]  /*25f00*/  FSEL R238, R59, -INF , !P0 ;  /* 0xff8000003bee7808 */ /* 0x000fe20004000000 */
[----:B------:R-:W-:Y:S01]  /*25f10*/  IMAD.IADD R5, R207, 0x1, -R3 ;  /* 0x00000001cf057824 */ /* 0x000fe200078e0a03 */
[----:B------:R-:W-:Y:S01]  /*25f20*/  FSEL R48, R60, -INF , !P6 ;  /* 0xff8000003c307808 */ /* 0x000fe20007000000 */
[----:B------:R-:W-:Y:S01]  /*25f30*/  IMAD.MOV.U32 R59, RZ, RZ, R17 ;  /* 0x000000ffff3b7224 */ /* 0x000fe200078e0011 */
[----:B------:R-:W-:Y:S01]  /*25f40*/  FSEL R236, R62, -INF , !P5 ;  /* 0xff8000003eec7808 */ /* 0x000fe20006800000 */
[----:B------:R-:W-:Y:S01]  /*25f50*/  IMAD.MOV.U32 R57, RZ, RZ, R19 ;  /* 0x000000ffff397224 */ /* 0x000fe200078e0013 */
[----:B------:R-:W-:Y:S02]  /*25f60*/  I2FP.F32.S32 R4, R4 ;  /* 0x0000000400047245 */ /* 0x000fe40000201400 */
[C---:B------:R-:W-:Y:S02]  /*25f70*/  ISETP.GE.AND P1, PT, R3.reuse, R204, PT ;  /* 0x000000cc0300720c */ /* 0x040fe40003f26270 */
[C---:B------:R-:W-:Y:S01]  /*25f80*/  ISETP.GE.AND P0, PT, R3.reuse, R203, PT ;  /* 0x000000cb0300720c */ /* 0x040fe20003f06270 */
[----:B------:R-:W-:Y:S01]  /*25f90*/  FFMA.FTZ R63, R4, -R200, R63 ;  /* 0x800000c8043f7223 */ /* 0x000fe2000001003f */
[-C--:B------:R-:W-:Y:S01]  /*25fa0*/  ISETP.GE.AND P6, PT, R3, R206.reuse, PT ;  /* 0x000000ce0300720c */ /* 0x080fe20003fc6270 */
[----:B------:R-:W-:Y:S01]  /*25fb0*/  IMAD.IADD R4, R209, 0x1, -R0 ;  /* 0x00000001d1047824 */ /* 0x000fe200078e0a00 */
        /* <DEDUP_REMOVED lines=10> */
[C---:B------:R-:W-:Y:S01]  /*26060*/  ISETP.GE.OR P3, PT, R0.reuse, R214, !P3 ;  /* 0x000000d60000720c */ /* 0x040fe20005f66670 */
        /* <DEDUP_REMOVED lines=13> */
[----:B------:R-:W-:Y:S01]  /*26140*/  FFMA.FTZ R68, R0, -R200, R68 ;  /* 0x800000c800447223 */ /* 0x000fe20000010044 */
[----:B------:R-:W-:Y:S01]  /*26150*/  I2FP.F32.S32 R12, R12 ;  /* 0x0000000c000c7245 */ /* 0x000fe20000201400 */
[----:B------:R-:W-:Y:S01]  /*26160*/  VIADD R0, R202, 0x41 ;  /* 0x00000041ca007836 */ /* 0x000fe20000000000 */
[----:B------:R-:W-:Y:S01]  /*26170*/  IABS R5, R5 ;  /* 0x0000000500057213 */ /* 0x000fe20000000000 */
[----:B------:R-:W-:Y:S01]  /*26180*/  FFMA.FTZ R64, R3, -R200, R64 ;  /* 0x800000c803407223 */ /* 0x000fe20000010040 */
[----:B------:R-:W-:Y:S01]  /*26190*/  I2FP.F32.S32 R6, R6 ;  /* 0x0000000600067245 */ /* 0x000fe20000201400 */
[----:B------:R-:W-:Y:S01]  /*261a0*/  IMAD.IADD R3, R209, 0x1, -R2 ;  /* 0x00000001d1037824 */ /* 0x000fe200078e0a02 */
[----:B------:R-:W-:Y:S01]  /*261b0*/  I2FP.F32.S32 R5, R5 ;  /* 0x0000000500057245 */ /* 0x000fe20000201400 */
[-C--:B------:R-:W-:Y:S01]  /*261c0*/  FFMA.FTZ R66, R4, -R200.reuse, R66 ;  /* 0x800000c804427223 */ /* 0x080fe20000010042 */
[----:B------:R-:W-:Y:S01]  /*261d0*/  FSEL R237, R63, -INF , !P0 ;  /* 0xff8000003fed7808 */ /* 0x000fe20004000000 */
[----:B------:R-:W-:Y:S01]  /*261e0*/  IMAD.IADD R4, R207, 0x1, -R0 ;  /* 0x00000001cf047824 */ /* 0x000fe200078e0a00 */
[----:B------:R-:W-:Y:S01]  /*261f0*/  IABS R8, R3 ;  /* 0x0000000300087213 */ /* 0x000fe20000000000 */
[-C--:B------:R-:W-:Y:S01]  /*26200*/  FFMA.FTZ R61, R12, -R200.reuse, R61 ;  /* 0x800000c80c3d7223 */ /* 0x080fe2000001003d */
[----:B------:R-:W-:Y:S01]  /*26210*/  FSEL R64, R64, -INF , !P3 ;  /* 0xff80000040407808 */ /* 0x000fe20005800000 */
[----:B------:R-:W-:Y:S01]  /*26220*/  FFMA.FTZ R67, R6, -R200, R67 ;  /* 0x800000c806437223 */ /* 0x000fe20000010043 */
[----:B------:R-:W-:Y:S01]  /*26230*/  IABS R3, R4 ;  /* 0x0000000400037213 */ /* 0x000fe20000000000 */
[----:B------:R-:W-:Y:S01]  /*26240*/  IMAD.MOV.U32 R4, RZ, RZ, R8 ;  /* 0x000000ffff047224 */ /* 0x000fe200078e0008 */
[----:B------:R-:W-:Y:S01]  /*26250*/  FSEL R45, R61, -INF , !P1 ;  /* 0xff8000003d2d7808 */ /* 0x000fe20004800000 */
[----:B------:R-:W-:Y:S01]  /*26260*/  IMAD.IADD R6, R209, 0x1, -R0 ;  /* 0x00000001d1067824 */ /* 0x000fe200078e0a00 */
[----:B------:R-:W-:Y:S01]  /*26270*/  FSEL R66, R66, -INF , !P2 ;  /* 0xff80000042427808 */ /* 0x000fe20005000000 */
[----:B------:R-:W-:Y:S01]  /*26280*/  FFMA.FTZ R65, R5, -R200, R65 ;  /* 0x800000c805417223 */ /* 0x000fe20000010041 */
[----:B------:R-:W-:Y:S01]  /*26290*/  ISETP.GE.AND P1, PT, R2, R206, PT ;  /* 0x000000ce0200720c */ /* 0x000fe20003f26270 */
[----:B------:R-:W-:Y:S01]  /*262a0*/  IMAD.IADD R5, R210, 0x1, -R2 ;  /* 0x00000001d2057824 */ /* 0x000fe200078e0a02 */
[C---:B------:R-:W-:Y:S02]  /*262b0*/  ISETP.GE.AND P0, PT, R2.reuse, R205, PT ;  /* 0x000000cd0200720c */ /* 0x040fe40003f06270 */
[C---:B------:R-:W-:Y:S02]  /*262c0*/  ISETP.GE.AND P3, PT, R2.reuse, R204, PT ;  /* 0x000000cc0200720c */ /* 0x040fe40003f66270 */
[C---:B------:R-:W-:Y:S02]  /*262d0*/  ISETP.GE.AND P2, PT, R2.reuse, R203, PT ;  /* 0x000000cb0200720c */ /* 0x040fe40003f46270 */
[C---:B------:R-:W-:Y:S02]  /*262e0*/  ISETP.GE.OR P1, PT, R2.reuse, R214, !P1 ;  /* 0x000000d60200720c */ /* 0x040fe40004f26670 */
[C---:B------:R-:W-:Y:S02]  /*262f0*/  ISETP.GE.OR P0, PT, R2.reuse, R213, !P0 ;  /* 0x000000d50200720c */ /* 0x040fe40004706670 */
[C---:B------:R-:W-:Y:S02]  /*26300*/  ISETP.GE.OR P3, PT, R2.reuse, R212, !P3 ;  /* 0x000000d40200720c */ /* 0x040fe40005f66670 */
[----:B------:R-:W-:Y:S02]  /*26310*/  ISETP.GE.OR P2, PT, R2, R211, !P2 ;  /* 0x000000d30200720c */ /* 0x000fe40005746670 */
[----:B------:R-:W-:Y:S01]  /*26320*/  I2FP.F32.S32 R4, R4 ;  /* 0x0000000400047245 */ /* 0x000fe20000201400 */
[----:B--2---:R-:W-:Y:S01]  /*26330*/  IMAD.WIDE.U32 R54, R39, -0x326172a9, RZ ;  /* 0xcd9e8d5727367825 */ /* 0x004fe200078e00ff */
[----:B------:R-:W-:Y:S02]  /*26340*/  IABS R2, R6 ;  /* 0x0000000600027213 */ /* 0x000fe40000000000 */
[----:B------:R-:W-:Y:S01]  /*26350*/  IABS R7, R7 ;  /* 0x0000000700077213 */ /* 0x000fe20000000000 */
[----:B------:R-:W-:Y:S01]  /*26360*/  IMAD.MOV.U32 R39, RZ, RZ, R14 ;  /* 0x000000ffff277224 */ /* 0x000fe200078e000e */
[----:B------:R-:W-:Y:S01]  /*26370*/  IABS R6, R5 ;  /* 0x0000000500067213 */ /* 0x000fe20000000000 */
[----:B------:R-:W-:Y:S01]  /*26380*/  STL.64 [R1+0x328], R54 ;  /* 0x0003283601007387 */ /* 0x000fe20000100a00 */
[----:B------:R-:W-:Y:S01]  /*26390*/  I2FP.F32.S32 R3, R3 ;  /* 0x0000000300037245 */ /* 0x000fe20000201400 */
[----:B------:R-:W-:Y:S01]  /*263a0*/  IMAD.MOV.U32 R14, RZ, RZ, R183 ;  /* 0x000000ffff0e7224 */ /* 0x000fe200078e00b7 */
[----:B------:R-:W-:Y:S01]  /*263b0*/  I2FP.F32.S32 R6, R6 ;  /* 0x0000000600067245 */ /* 0x000fe20000201400 */
[----:B------:R-:W-:Y:S01]  /*263c0*/  IMAD.MOV.U32 R5, RZ, RZ, R7 ;  /* 0x000000ffff057224 */ /* 0x000fe200078e0007 */
[----:B------:R-:W-:Y:S01]  /*263d0*/  I2FP.F32.S32 R2, R2 ;  /* 0x0000000200027245 */ /* 0x000fe20000201400 */
[----:B------:R-:W-:Y:S01]  /*263e0*/  IMAD.MOV.U32 R58, RZ, RZ, R14 ;  /* 0x000000ffff3a7224 */ /* 0x000fe200078e000e */
[----:B------:R-:W-:Y:S01]  /*263f0*/  FSEL R65, R65, -INF , !P6 ;  /* 0xff80000041417808 */ /* 0x000fe20007000000 */
[-C--:B------:R-:W-:Y:S01]  /*26400*/  FFMA.FTZ R74, R6, -R200.reuse, R74 ;  /* 0x800000c8064a7223 */ /* 0x080fe2000001004a */
[----:B------:R-:W-:Y:S01]  /*26410*/  FSEL R67, R67, -INF , !P5 ;  /* 0xff80000043437808 */ /* 0x000fe20006800000 */
[----:B------:R-:W-:Y:S01]  /*26420*/  FFMA.FTZ R69, R3, -R200, R69 ;  /* 0x800000c803457223 */ /* 0x000fe20000010045 */
[----:B------:R-:W-:Y:S01]  /*26430*/  FSEL R43, R68, -INF , !P1 ;  /* 0xff800000442b7808 */ /* 0x000fe20004800000 */
[----:B------:R-:W-:Y:S01]  /*26440*/  IMAD.IADD R6, R208, 0x1, -R0 ;  /* 0x00000001d0067824 */ /* 0x000fe200078e0a00 */
[----:B------:R-:W-:Y:S01]  /*26450*/  I2FP.F32.S32 R5, R5 ;  /* 0x0000000500057245 */ /* 0x000fe20000201400 */
[----:B------:R-:W2:Y:S01]  /*26460*/  LDL R68, [R1+0x3c] ;  /* 0x00003c0001447983 */ /* 0x000ea20000100800 */
[----:B------:R-:W-:Y:S01]  /*26470*/  ISETP.GE.AND P6, PT, R0, R206, PT ;  /* 0x000000ce0000720c */ /* 0x000fe20003fc6270 */
[----:B------:R-:W-:Y:S01]  /*26480*/  VIADD R3, R202, 0x48 ;  /* 0x00000048ca037836 */ /* 0x000fe20000000000 */
[C---:B------:R-:W-:Y:S01]  /*26490*/  ISETP.GE.AND P5, PT, R0.reuse, R205, PT ;  /* 0x000000cd0000720c */ /* 0x040fe20003fa6270 */
[----:B------:R-:W-:Y:S01]  /*264a0*/  FFMA.FTZ R72, R5, -R200, R72 ;  /* 0x800000c805487223 */ /* 0x000fe20000010048 */
[----:B------:R-:W-:Y:S01]  /*264b0*/  ISETP.GE.AND P1, PT, R0, R204, PT ;  /* 0x000000cc0000720c */ /* 0x000fe20003f26270 */
[--C-:B------:R-:W-:Y:S01]  /*264c0*/  IMAD.IADD R5, R210, 0x1, -R3.reuse ;  /* 0x00000001d2057824 */ /* 0x100fe200078e0a03 */
[----:B------:R-:W-:Y:S01]  /*264d0*/  ISETP.GE.OR P6, PT, R0, R214, !P6 ;  /* 0x000000d60000720c */ /* 0x000fe200077c6670 */
[----:B------:R-:W-:Y:S01]  /*264e0*/  FFMA.FTZ R70, R4, -R200, R70 ;  /* 0x800000c804467223 */ /* 0x000fe20000010046 */
[----:B------:R-:W-:Y:S01]  /*264f0*/  ISETP.GE.OR P5, PT, R0, R213, !P5 ;  /* 0x000000d50000720c */ /* 0x000fe20006fa6670 */
[----:B------:R-:W-:Y:S01]  /*26500*/  IMAD.IADD R4, R208, 0x1, -R3 ;  /* 0x00000001d0047824 */ /* 0x000fe200078e0a03 */
[----:B------:R-:W-:Y:S01]  /*26510*/  ISETP.GE.OR P1, PT, R0, R212, !P1 ;  /* 0x000000d40000720c */ /* 0x000fe20004f26670 */
[----:B------:R-:W-:Y:S01]  /*26520*/  FFMA.FTZ R71, R2, -R200, R71 ;  /* 0x800000c802477223 */ /* 0x000fe20000010047 */
[----:B------:R-:W-:Y:S01]  /*26530*/  FSEL R70, R70, -INF , !P0 ;  /* 0xff80000046467808 */ /* 0x000fe20004000000 */
[----:B------:R-:W-:Y:S01]  /*26540*/  VIADD R2, R202, 0x49 ;  /* 0x00000049ca027836 */ /* 0x000fe20000000000 */
[----:B------:R-:W-:Y:S01]  /*26550*/  ISETP.GE.AND P0, PT, R0, R203, PT ;  /* 0x000000cb0000720c */ /* 0x000fe20003f06270 */
[----:B------:R-:W-:Y:S01]  /*26560*/  IMAD.MOV.U32 R62, RZ, RZ, R39 ;  /* 0x000000ffff3e7224 */ /* 0x000fe200078e0027 */
[----:B------:R-:W-:Y:S01]  /*26570*/  IABS R7, R6 ;  /* 0x0000000600077213 */ /* 0x000fe20000000000 */
[----:B------:R-:W-:Y:S01]  /*26580*/  IMAD.IADD R6, R208, 0x1, -R2 ;  /* 0x00000001d0067824 */ /* 0x000fe200078e0a02 */
[----:B------:R-:W-:Y:S01]  /*26590*/  ISETP.GE.OR P0, PT, R0, R211, !P0 ;  /* 0x000000d30000720c */ /* 0x000fe20004706670 */
[----:B------:R-:W-:Y:S01]  /*265a0*/  IMAD.IADD R0, R210, 0x1, -R0 ;  /* 0x00000001d2007824 */ /* 0x000fe200078e0a00 */
[----:B------:R-:W-:Y:S01]  /*265b0*/  IABS R4, R4 ;  /* 0x0000000400047213 */ /* 0x000fe20000000000 */
[----:B------:R-:W-:Y:S01]  /*265c0*/  IMAD.IADD R9, R207, 0x1, -R2 ;  /* 0x00000001cf097824 */ /* 0x000fe200078e0a02 */
[----:B------:R-:W-:Y:S02]  /*265d0*/  FSEL R32, R69, -INF , !P6 ;  /* 0xff80000045207808 */ /* 0x000fe40007000000 */
[----:B------:R-:W-:Y:S02]  /*265e0*/  IABS R8, R0 ;  /* 0x0000000000087213 */ /* 0x000fe40000000000 */
        /* <DEDUP_REMOVED lines=9> */
[----:B------:R-:W-:Y:S01]  /*26680*/  I2FP.F32.S32 R0, R0 ;  /* 0x0000000000007245 */ /* 0x000fe20000201400 */
[-C--:B------:R-:W-:Y:S01]  /*26690*/  FFMA.FTZ R76, R4, -R200.reuse, R76 ;  /* 0x800000c8044c7223 */ /* 0x080fe2000001004c */
[----:B------:R-:W-:Y:S01]  /*266a0*/  FSEL R71, R71, -INF , !P5 ;  /* 0xff80000047477808 */ /* 0x000fe20006800000 */
[----:B------:R-:W-:Y:S01]  /*266b0*/  FFMA.FTZ R77, R5, -R200, R77 ;  /* 0x800000c8054d7223 */ /* 0x000fe2000001004d */
[C---:B------:R-:W-:Y:S01]  /*266c0*/  ISETP.GE.AND P6, PT, R3.reuse, R204, PT ;  /* 0x000000cc0300720c */ /* 0x040fe20003fc6270 */
[----:B------:R-:W1:Y:S01]  /*266d0*/  LDSM.16.M88.4 R4, [R194] ;  /* 0x00000000c204783b */ /* 0x000e620000000200 */
[C---:B------:R-:W-:Y:S01]  /*266e0*/  ISETP.GE.AND P5, PT, R3.reuse, R203, PT ;  /* 0x000000cb0300720c */ /* 0x040fe20003fa6270 */
[----:B------:R-:W-:Y:S01]  /*266f0*/  FFMA.FTZ R78, R0, -R200, R78 ;  /* 0x800000c8004e7223 */ /* 0x000fe2000001004e */
[C---:B------:R-:W-:Y:S01]  /*26700*/  ISETP.GE.OR P6, PT, R3.reuse, R212, !P6 ;  /* 0x000000d40300720c */ /* 0x040fe200077c6670 */
[--C-:B------:R-:W-:Y:S01]  /*26710*/  IMAD.IADD R0, R210, 0x1, -R2.reuse ;  /* 0x00000001d2007824 */ /* 0x100fe200078e0a02 */
[C---:B------:R-:W-:Y:S02]  /*26720*/  ISETP.GE.OR P5, PT, R3.reuse, R211, !P5 ;  /* 0x000000d30300720c */ /* 0x040fe40006fa6670 */
[----:B------:R-:W-:Y:S02]  /*26730*/  FSEL R35, R72, -INF , !P3 ;  /* 0xff80000048237808 */ /* 0x000fe40005800000 */
[----:B------:R-:W-:Y:S01]  /*26740*/  FSEL R53, R74, -INF , !P2 ;  /* 0xff8000004a357808 */ /* 0x000fe20005000000 */
[----:B------:R-:W3:Y:S01]  /*26750*/  LDL R72, [R1+0x28] ;  /* 0x0000280001487983 */ /* 0x000ee20000100800 */
[C---:B------:R-:W-:Y:S02]  /*26760*/  ISETP.GE.AND P3, PT, R3.reuse, R206, PT ;  /* 0x000000ce0300720c */ /* 0x040fe40003f66270 */
[----:B------:R-:W-:Y:S01]  /*26770*/  ISETP.GE.AND P2, PT, R3, R205, PT ;  /* 0x000000cd0300720c */ /* 0x000fe20003f46270 */
[----:B------:R-:W4:Y:S01]  /*26780*/  LDL R74, [R1+0x38] ;  /* 0x00003800014a7983 */ /* 0x000f220000100800 */
[----:B------:R-:W-:Y:S02]  /*26790*/  FSEL R34, R73, -INF , !P1 ;  /* 0xff80000049227808 */ /* 0x000fe40004800000 */
[----:B------:R-:W-:Y:S01]  /*267a0*/  FSEL R52, R75, -INF , !P0 ;  /* 0xff8000004b347808 */ /* 0x000fe20004000000 */
[----:B------:R-:W5:Y:S01]  /*267b0*/  LDL R73, [R1+0x44] ;  /* 0x0000440001497983 */ /* 0x000f620000100800 */
[----:B------:R-:W-:Y:S02]  /*267c0*/  FSEL R33, R76, -INF , !P6 ;  /* 0xff8000004c217808 */ /* 0x000fe40007000000 */
[----:B------:R-:W-:Y:S01]  /*267d0*/  FSEL R47, R78, -INF , !P5 ;  /* 0xff8000004e2f7808 */ /* 0x000fe20006800000 */
[----:B------:R-:W2:Y:S01]  /*267e0*/  LDL R75, [R1+0x34] ;  /* 0x00003400014b7983 */ /* 0x000ea20000100800 */
[C---:B------:R-:W-:Y:S02]  /*267f0*/  ISETP.GE.AND P1, PT, R2.reuse, R204, PT ;  /* 0x000000cc0200720c */ /* 0x040fe40003f26270 */
[C---:B------:R-:W-:Y:S01]  /*26800*/  ISETP.GE.AND P0, PT, R2.reuse, R203, PT ;  /* 0x000000cb0200720c */ /* 0x040fe20003f06270 */
[----:B------:R-:W3:Y:S01]  /*26810*/  LDL R78, [R1+0x8] ;  /* 0x00000800014e7983 */ /* 0x000ee20000100800 */
[C---:B------:R-:W-:Y:S02]  /*26820*/  ISETP.GE.AND P6, PT, R2.reuse, R206, PT ;  /* 0x000000ce0200720c */ /* 0x040fe40003fc6270 */
[C---:B------:R-:W-:Y:S01]  /*26830*/  ISETP.GE.AND P5, PT, R2.reuse, R205, PT ;  /* 0x000000cd0200720c */ /* 0x040fe20003fa6270 */
[----:B------:R-:W3:Y:S01]  /*26840*/  LDL R76, [R1+0x4] ;  /* 0x00000400014c7983 */ /* 0x000ee20000100800 */
[C---:B------:R-:W-:Y:S02]  /*26850*/  ISETP.GE.OR P3, PT, R3.reuse, R214, !P3 ;  /* 0x000000d60300720c */ /* 0x040fe40005f66670 */
[----:B------:R-:W-:Y:S01]  /*26860*/  ISETP.GE.OR P2, PT, R3, R213, !P2 ;  /* 0x000000d50300720c */ /* 0x000fe20005746670 */
[C---:B------:R-:W-:Y:S01]  /*26870*/  IMAD.IADD R3, R209.reuse, 0x1, -R3 ;  /* 0x00000001d1037824 */ /* 0x040fe200078e0a03 */
[----:B------:R-:W-:Y:S02]  /*26880*/  IABS R0, R0 ;  /* 0x0000000000007213 */ /* 0x000fe40000000000 */
[C---:B------:R-:W-:Y:S02]  /*26890*/  ISETP.GE.OR P1, PT, R2.reuse, R212, !P1 ;  /* 0x000000d40200720c */ /* 0x040fe40004f26670 */
[C---:B------:R-:W-:Y:S01]  /*268a0*/  ISETP.GE.OR P0, PT, R2.reuse, R211, !P0 ;  /* 0x000000d30200720c */ /* 0x040fe20004706670 */
[-C--:B-1----:R-:W-:Y:S03]  /*268b0*/  HMMA.16816.F32.BF16 R84, R176, R4.reuse, R84 ;  /* 0x00000004b054723c */ /* 0x082fe60000041854 */
[C---:B------:R-:W-:Y:S02]  /*268c0*/  ISETP.GE.OR P6, PT, R2.reuse, R214, !P6 ;  /* 0x000000d60200720c */ /* 0x040fe400077c6670 */
[----:B------:R-:W-:Y:S01]  /*268d0*/  ISETP.GE.OR P5, PT, R2, R213, !P5 ;  /* 0x000000d50200720c */ /* 0x000fe20006fa6670 */
[C---:B------:R-:W-:Y:S05]  /*268e0*/  HMMA.16816.F32.BF16 R88, R184.reuse, R4, R88 ;  /* 0x00000004b858723c */ /* 0x040fea0000041858 */
[----:B------:R-:W-:Y:S01]  /*268f0*/  IABS R10, R8 ;  /* 0x00000008000a7213 */ /* 0x000fe20000000000 */
[-C--:B------:R-:W-:Y:S05]  /*26900*/  HMMA.16816.F32.BF16 R92, R184, R6.reuse, R92 ;  /* 0x00000006b85c723c */ /* 0x080fea000004185c */
[----:B------:R-:W-:Y:S01]  /*26910*/  I2FP.F32.S32 R0, R0 ;  /* 0x0000000000007245 */ /* 0x000fe20000201400 */
[C---:B------:R-:W-:Y:S05]  /*26920*/  HMMA.16816.F32.BF16 R96, R176.reuse, R6, R96 ;  /* 0x00000006b060723c */ /* 0x040fea0000041860 */
[----:B------:R-:W-:Y:S01]  /*26930*/  IABS R3, R3 ;  /* 0x0000000300037213 */ /* 0x000fe20000000000 */
[----:B------:R-:W-:Y:S01]  /*26940*/  FFMA.FTZ R79, R0, -R200, R79 ;  /* 0x800000c8004f7223 */ /* 0x000fe2000001004f */
[----:B------:R-:W-:Y:S01]  /*26950*/  IABS R8, R9 ;  /* 0x0000000900087213 */ /* 0x000fe20000000000 */
[----:B------:R-:W-:Y:S03]  /*26960*/  IMAD.IADD R2, R209, 0x1, -R2 ;  /* 0x00000001d1027824 */ /* 0x000fe600078e0a02 */
[----:B------:R-:W-:Y:S02]  /*26970*/  I2FP.F32.S32 R0, R3 ;  /* 0x0000000300007245 */ /* 0x000fe40000201400 */
[----:B------:R-:W-:Y:S02]  /*26980*/  IABS R9, R2 ;  /* 0x0000000200097213 */ /* 0x000fe40000000000 */
[----:B------:R-:W-:Y:S01]  /*26990*/  I2FP.F32.S32 R2, R10 ;  /* 0x0000000a00027245 */ /* 0x000fe20000201400 */
[----:B------:R-:W-:Y:S01]  /*269a0*/  FFMA.FTZ R82, R0, -R200, R82 ;  /* 0x800000c800527223 */ /* 0x000fe20000010052 */
[----:B------:R-:W-:Y:S01]  /*269b0*/  I2FP.F32.S32 R3, R8 ;  /* 0x0000000800037245 */ /* 0x000fe20000201400 */
[----:B------:R-:W-:Y:S01]  /*269c0*/  VIADD R0, R202, 0x50 ;  /* 0x00000050ca007836 */ /* 0x000fe20000000000 */
[----:B------:R-:W-:Y:S01]  /*269d0*/  FSEL R77, R77, -INF , !P1 ;  /* 0xff8000004d4d7808 */ /* 0x000fe20004800000 */
[----:B------:R-:W-:Y:S01]  /*269e0*/  FFMA.FTZ R80, R2, -R200, R80 ;  /* 0x800000c802507223 */ /* 0x000fe20000010050 */
[----:B------:R-:W-:Y:S01]  /*269f0*/  I2FP.F32.S32 R2, R9 ;  /* 0x0000000900027245 */ /* 0x000fe20000201400 */
[--C-:B------:R-:W-:Y:S01]  /*26a00*/  IMAD.IADD R4, R210, 0x1, -R0.reuse ;  /* 0x00000001d2047824 */ /* 0x100fe200078e0a00 */
[----:B------:R-:W-:Y:S01]  /*26a10*/  FSEL R79, R79, -INF , !P0 ;  /* 0xff8000004f4f7808 */ /* 0x000fe20004000000 */
[--C-:B------:R-:W-:Y:S01]  /*26a20*/  IMAD.IADD R8, R207, 0x1, -R0.reuse ;  /* 0x00000001cf087824 */ /* 0x100fe200078e0a00 */
[C---:B------:R-:W-:Y:S01]  /*26a30*/  ISETP.GE.AND P1, PT, R0.reuse, R206, PT ;  /* 0x000000ce0000720c */ /* 0x040fe20003f26270 */
[----:B------:R-:W-:Y:S01]  /*26a40*/  FFMA.FTZ R81, R3, -R200, R81 ;  /* 0x800000c803517223 */ /* 0x000fe20000010051 */
[----:B------:R-:W-:Y:S01]  /*26a50*/  ISETP.GE.AND P0, PT, R0, R205, PT ;  /* 0x000000cd0000720c */ /* 0x000fe20003f06270 */
[----:B------:R-:W-:Y:S01]  /*26a60*/  VIADD R3, R202, 0x51 ;  /* 0x00000051ca037836 */ /* 0x000fe20000000000 */
[----:B------:R-:W-:Y:S01]  /*26a70*/  IABS R10, R8 ;  /* 0x00000008000a7213 */ /* 0x000fe20000000000 */
[----:B------:R-:W-:Y:S01]  /*26a80*/  FFMA.FTZ R83, R2, -R200, R83 ;  /* 0x800000c802537223 */ /* 0x000fe20000010053 */
[----:B------:R-:W-:Y:S01]  /*26a90*/  IABS R4, R4 ;  /* 0x0000000400047213 */ /* 0x000fe20000000000 */
[--C-:B------:R-:W-:Y:S01]  /*26aa0*/  IMAD.IADD R5, R208, 0x1, -R3.reuse ;  /* 0x00000001d0057824 */ /* 0x100fe200078e0a03 */
[----:B------:R-:W-:Y:S01]  /*26ab0*/  I2FP.F32.S32 R10, R10 ;  /* 0x0000000a000a7245 */ /* 0x000fe20000201400 */
[C---:B------:R-:W-:Y:S01]  /*26ac0*/  IMAD.IADD R2, R209.reuse, 0x1, -R0 ;  /* 0x00000001d1027824 */ /* 0x040fe200078e0a00 */
[----:B------:R-:W-:Y:S01]  /*26ad0*/  ISETP.GE.OR P1, PT, R0, R214, !P1 ;  /* 0x000000d60000720c */ /* 0x000fe20004f26670 */
[--C-:B------:R-:W-:Y:S01]  /*26ae0*/  IMAD.IADD R11, R209, 0x1, -R3.reuse ;  /* 0x00000001d10b7824 */ /* 0x100fe200078e0a03 */
[----:B------:R-:W-:Y:S01]  /*26af0*/  IABS R5, R5 ;  /* 0x0000000500057213 */ /* 0x000fe20000000000 */
[----:B------:R-:W-:Y:S01]  /*26b00*/  FFMA.FTZ R84, R10, -R200, R84 ;  /* 0x800000c80a547223 */ /* 0x000fe20000010054 */
[----:B------:R-:W-:Y:S01]  /*26b10*/  IABS R2, R2 ;  /* 0x0000000200027213 */ /* 0x000fe20000000000 */
[C---:B------:R-:W-:Y:S01]  /*26b20*/  IMAD.IADD R9, R207.reuse, 0x1, -R3 ;  /* 0x00000001cf097824 */ /* 0x040fe200078e0a03 */
[----:B------:R-:W-:Y:S02]  /*26b30*/  IABS R8, R11 ;  /* 0x0000000b00087213 */ /* 0x000fe40000000000 */
[----:B------:R-:W-:Y:S02]  /*26b40*/  I2FP.F32.S32 R2, R2 ;  /* 0x0000000200027245 */ /* 0x000fe40000201400 */
[----:B------:R-:W-:Y:S02]  /*26b50*/  I2FP.F32.S32 R8, R8 ;  /* 0x0000000800087245 */ /* 0x000fe40000201400 */
[----:B------:R-:W-:Y:S01]  /*26b60*/  ISETP.GE.OR P0, PT, R0, R213, !P0 ;  /* 0x000000d50000720c */ /* 0x000fe20004706670 */
[----:B------:R-:W-:Y:S01]  /*26b70*/  FFMA.FTZ R86, R2, -R200, R86 ;  /* 0x800000c802567223 */ /* 0x000fe20000010056 */
[----:B------:R-:W-:Y:S01]  /*26b80*/  IABS R9, R9 ;  /* 0x0000000900097213 */ /* 0x000fe20000000000 */
[----:B------:R-:W-:Y:S01]  /*26b90*/  VIADD R2, R202, 0x58 ;  /* 0x00000058ca027836 */ /* 0x000fe20000000000 */
[----:B------:R-:W-:Y:S01]  /*26ba0*/  I2FP.F32.S32 R4, R4 ;  /* 0x0000000400047245 */ /* 0x000fe20000201400 */
[-C--:B------:R-:W-:Y:S01]  /*26bb0*/  FFMA.FTZ R87, R8, -R200.reuse, R87 ;  /* 0x800000c808577223 */ /* 0x080fe20000010057 */
[----:B------:R-:W-:Y:S01]  /*26bc0*/  I2FP.F32.S32 R5, R5 ;  /* 0x0000000500057245 */ /* 0x000fe20000201400 */
[----:B------:R-:W-:Y:S01]  /*26bd0*/  IMAD.IADD R11, R207, 0x1, -R2 ;  /* 0x00000001cf0b7824 */ /* 0x000fe200078e0a02 */
[----:B------:R-:W-:Y:S01]  /*26be0*/  FSEL R29, R81, -INF , !P6 ;  /* 0xff800000511d7808 */ /* 0x000fe20007000000 */
[-C--:B------:R-:W-:Y:S01]  /*26bf0*/  FFMA.FTZ R90, R4, -R200.reuse, R90 ;  /* 0x800000c8045a7223 */ /* 0x080fe2000001005a */
[----:B------:R-:W-:Y:S01]  /*26c00*/  FSEL R31, R83, -INF , !P5 ;  /* 0xff800000531f7808 */ /* 0x000fe20006800000 */
[----:B------:R-:W-:Y:S01]  /*26c10*/  FFMA.FTZ R89, R5, -R200, R89 ;  /* 0x800000c805597223 */ /* 0x000fe20000010059 */
[----:B------:R-:W-:Y:S01]  /*26c20*/  FSEL R28, R84, -INF , !P1 ;  /* 0xff800000541c7808 */ /* 0x000fe20004800000 */
[----:B------:R-:W1:Y:S01]  /*26c30*/  LDSM.16.M88.4 R4, [R193] ;  /* 0x00000000c104783b */ /* 0x000e620000000200 */
[----:B------:R-:W-:Y:S01]  /*26c40*/  FSEL R86, R86, -INF , !P0 ;  /* 0xff80000056567808 */ /* 0x000fe20004000000 */
[----:B------:R-:W-:Y:S01]  /*26c50*/  IMAD.IADD R10, R209, 0x1, -R2 ;  /* 0x00000001d10a7824 */ /* 0x000fe200078e0a02 */
[----:B------:R-:W-:Y:S01]  /*26c60*/  I2FP.F32.S32 R9, R9 ;  /* 0x0000000900097245 */ /* 0x000fe20000201400 */
[----:B------:R-:W-:Y:S01]  /*26c70*/  IMAD.IADD R8, R208, 0x1, -R0 ;  /* 0x00000001d0087824 */ /* 0x000fe200078e0a00 */
[C---:B------:R-:W-:Y:S01]  /*26c80*/  ISETP.GE.AND P6, PT, R3.reuse, R206, PT ;  /* 0x000000ce0300720c */ /* 0x040fe20003fc6270 */
[----:B------:R-:W-:Y:S01]  /*26c90*/  IMAD.MOV.U32 R81, RZ, RZ, R40 ;  /* 0x000000ffff517224 */ /* 0x000fe200078e0028 */
[----:B------:R-:W-:Y:S01]  /*26ca0*/  ISETP.GE.AND P5, PT, R3, R205, PT ;  /* 0x000000cd0300720c */ /* 0x000fe20003fa6270 */
[----:B------:R-:W-:Y:S01]  /*26cb0*/  FFMA.FTZ R85, R9, -R200, R85 ;  /* 0x800000c809557223 */ /* 0x000fe20000010055 */
[CC--:B------:R-:W-:Y:S02]  /*26cc0*/  ISETP.GE.AND P1, PT, R3.reuse, R204.reuse, PT ;  /* 0x000000cc0300720c */ /* 0x0c0fe40003f26270 */
[CC--:B------:R-:W-:Y:S02]  /*26cd0*/  ISETP.GE.AND P0, PT, R3.reuse, R203.reuse, PT ;  /* 0x000000cb0300720c */ /* 0x0c0fe40003f06270 */
[----:B------:R-:W-:Y:S02]  /*26ce0*/  FSEL R80, R80, -INF , !P3 ;  /* 0xff80000050507808 */ /* 0x000fe40005800000 */
[----:B------:R-:W-:Y:S02]  /*26cf0*/  FSEL R82, R82, -INF , !P2 ;  /* 0xff80000052527808 */ /* 0x000fe40005000000 */
[C---:B------:R-:W-:Y:S02]  /*26d00*/  ISETP.GE.AND P3, PT, R0.reuse, R204, PT ;  /* 0x000000cc0000720c */ /* 0x040fe40003f66270 */
[----:B------:R-:W-:Y:S02]  /*26d10*/  ISETP.GE.AND P2, PT, R0, R203, PT ;  /* 0x000000cb0000720c */ /* 0x000fe40003f46270 */
[C---:B------:R-:W-:Y:S02]  /*26d20*/  ISETP.GE.OR P6, PT, R3.reuse, R214, !P6 ;  /* 0x000000d60300720c */ /* 0x040fe400077c6670 */
[C---:B------:R-:W-:Y:S02]  /*26d30*/  ISETP.GE.OR P5, PT, R3.reuse, R213, !P5 ;  /* 0x000000d50300720c */ /* 0x040fe40006fa6670 */
[C---:B------:R-:W-:Y:S02]  /*26d40*/  ISETP.GE.OR P1, PT, R3.reuse, R212, !P1 ;  /* 0x000000d40300720c */ /* 0x040fe40004f26670 */
[-C--:B------:R-:W-:Y:S01]  /*26d50*/  ISETP.GE.OR P0, PT, R3, R211.reuse, !P0 ;  /* 0x000000d30300720c */ /* 0x080fe20004706670 */
[----:B------:R-:W-:Y:S01]  /*26d60*/  IMAD.IADD R3, R210, 0x1, -R3 ;  /* 0x00000001d2037824 */ /* 0x000fe200078e0a03 */
[----:B------:R-:W-:Y:S02]  /*26d70*/  IABS R9, R8 ;  /* 0x0000000800097213 */ /* 0x000fe40000000000 */
[C---:B------:R-:W-:Y:S02]  /*26d80*/  ISETP.GE.OR P3, PT, R0.reuse, R212, !P3 ;  /* 0x000000d40000720c */ /* 0x040fe40005f66670 */
[----:B------:R-:W-:Y:S01]  /*26d90*/  ISETP.GE.OR P2, PT, R0, R211, !P2 ;  /* 0x000000d30000720c */ /* 0x000fe20005746670 */
[----:B------:R-:W-:Y:S01]  /*26da0*/  IMAD.IADD R0, R208, 0x1, -R2 ;  /* 0x00000001d0007824 */ /* 0x000fe200078e0a02 */
[----:B------:R-:W-:Y:S01]  /*26db0*/  IABS R8, R3 ;  /* 0x0000000300087213 */ /* 0x000fe20000000000 */
[----:B------:R-:W-:Y:S01]  /*26dc0*/  IMAD.MOV.U32 R3, RZ, RZ, R9 ;  /* 0x000000ffff037224 */ /* 0x000fe200078e0009 */
[----:B------:R-:W-:Y:S02]  /*26dd0*/  FSEL R85, R85, -INF , !P6 ;  /* 0xff80000055557808 */ /* 0x000fe40007000000 */
[----:B------:R-:W-:Y:S01]  /*26de0*/  IABS R0, R0 ;  /* 0x0000000000007213 */ /* 0x000fe20000000000 */
[-C--:B-1----:R-:W-:Y:S03]  /*26df0*/  HMMA.16816.F32.BF16 R100, R176, R4.reuse, R100 ;  /* 0x00000004b064723c */ /* 0x082fe60000041864 */
[----:B------:R-:W-:Y:S02]  /*26e00*/  I2FP.F32.S32 R3, R3 ;  /* 0x0000000300037245 */ /* 0x000fe40000201400 */
[----:B------:R-:W-:Y:S01]  /*26e10*/  I2FP.F32.S32 R0, R0 ;  /* 0x0000000000007245 */ /* 0x000fe20000201400 */
[C---:B------:R-:W-:Y:S04]  /*26e20*/  HMMA.16816.F32.BF16 R104, R184.reuse, R4, R104 ;  /* 0x00000004b868723c */ /* 0x040fe80000041868 */
[----:B------:R-:W-:Y:S01]  /*26e30*/  ISETP.GE.AND P6, PT, R2, R204, PT ;  /* 0x000000cc0200720c */ /* 0x000fe20003fc6270 */
[----:B------:R-:W-:Y:S01]  /*26e40*/  FFMA.FTZ R92, R0, -R200, R92 ;  /* 0x800000c8005c7223 */ /* 0x000fe2000001005c */
[----:B------:R-:W-:Y:S01]  /*26e50*/  I2FP.F32.S32 R8, R8 ;  /* 0x0000000800087245 */ /* 0x000fe20000201400 */
[-C--:B------:R-:W-:Y:S03]  /*26e60*/  HMMA.16816.F32.BF16 R108, R184, R6.reuse, R108 ;  /* 0x00000006b86c723c */ /* 0x080fe6000004186c */
[C---:B------:R-:W-:Y:S01]  /*26e70*/  ISETP.GE.OR P6, PT, R2.reuse, R212, !P6 ;  /* 0x000000d40200720c */ /* 0x040fe200077c6670 */
[----:B------:R-:W-:Y:S01]  /*26e80*/  FFMA.FTZ R88, R3, -R200, R88 ;  /* 0x800000c803587223 */ /* 0x000fe20000010058 */
[----:B------:R-:W-:Y:S01]  /*26e90*/  FSEL R87, R87, -INF , !P5 ;  /* 0xff80000057577808 */ /* 0x000fe20006800000 */
[C---:B------:R-:W-:Y:S04]  /*26ea0*/  HMMA.16816.F32.BF16 R112, R176.reuse, R6, R112 ;  /* 0x00000006b070723c */ /* 0x040fe80000041870 */
[----:B------:R-:W-:Y:S01]  /*26eb0*/  ISETP.GE.AND P5, PT, R2, R203, PT ;  /* 0x000000cb0200720c */ /* 0x000fe20003fa6270 */
[----:B------:R-:W-:Y:S01]  /*26ec0*/  VIADD R3, R202, 0x59 ;  /* 0x00000059ca037836 */ /* 0x000fe20000000000 */
[----:B------:R-:W-:Y:S01]  /*26ed0*/  FSEL R88, R88, -INF , !P3 ;  /* 0xff80000058587808 */ /* 0x000fe20005800000 */
[----:B------:R-:W-:Y:S01]  /*26ee0*/  IMAD.IADD R0, R210, 0x1, -R2 ;  /* 0x00000001d2007824 */ /* 0x000fe200078e0a02 */
[----:B------:R-:W-:Y:S02]  /*26ef0*/  FSEL R30, R90, -INF , !P2 ;  /* 0xff8000005a1e7808 */ /* 0x000fe40005000000 */
[----:B------:R-:W-:Y:S01]  /*26f00*/  ISETP.GE.AND P3, PT, R2, R206, PT ;  /* 0x000000ce0200720c */ /* 0x000fe20003f66270 */
[----:B------:R-:W-:Y:S01]  /*26f10*/  FFMA.FTZ R91, R8, -R200, R91 ;  /* 0x800000c8085b7223 */ /* 0x000fe2000001005b */
[----:B------:R-:W-:Y:S01]  /*26f20*/  ISETP.GE.AND P2, PT, R2, R205, PT ;  /* 0x000000cd0200720c */ /* 0x000fe20003f46270 */
[--C-:B------:R-:W-:Y:S01]  /*26f30*/  IMAD.IADD R8, R208, 0x1, -R3.reuse ;  /* 0x00000001d0087824 */ /* 0x100fe200078e0a03 */
[----:B------:R-:W-:Y:S01]  /*26f40*/  IABS R12, R0 ;  /* 0x00000000000c7213 */ /* 0x000fe20000000000 */
[----:B------:R-:W-:Y:S01]  /*26f50*/  IMAD.IADD R9, R210, 0x1, -R3 ;  /* 0x00000001d2097824 */ /* 0x000fe200078e0a03 */
[C---:B------:R-:W-:Y:S02]  /*26f60*/  ISETP.GE.OR P5, PT, R2.reuse, R211, !P5 ;  /* 0x000000d30200720c */ /* 0x040fe40006fa6670 */
[C---:B------:R-:W-:Y:S02]  /*26f70*/  ISETP.GE.OR P3, PT, R2.reuse, R214, !P3 ;  /* 0x000000d60200720c */ /* 0x040fe40005f66670 */
[----:B------:R-:W-:Y:S02]  /*26f80*/  ISETP.GE.OR P2, PT, R2, R213, !P2 ;  /* 0x000000d50200720c */ /* 0x000fe40005746670 */
[----:B------:R-:W-:Y:S01]  /*26f90*/  IABS R2, R8 ;  /* 0x0000000800027213 */ /* 0x000fe20000000000 */
[----:B------:R-:W-:Y:S01]  /*26fa0*/  IMAD.MOV.U32 R8, RZ, RZ, R12 ;  /* 0x000000ffff087224 */ /* 0x000fe200078e000c */
[----:B------:R-:W-:Y:S02]  /*26fb0*/  IABS R10, R10 ;  /* 0x0000000a000a7213 */ /* 0x000fe40000000000 */
[----:B------:R-:W-:Y:S02]  /*26fc0*/  IABS R0, R9 ;  /* 0x0000000900007213 */ /* 0x000fe40000000000 */
[----:B------:R-:W-:Y:S02]  /*26fd0*/  I2FP.F32.S32 R8, R8 ;  /* 0x0000000800087245 */ /* 0x000fe40000201400 */
[----:B------:R-:W-:Y:S02]  /*26fe0*/  IABS R9, R11 ;  /* 0x0000000b00097213 */ /* 0x000fe40000000000 */
[----:B------:R-:W-:Y:S01]  /*26ff0*/  I2FP.F32.S32 R2, R2 ;  /* 0x0000000200027245 */ /* 0x000fe20000201400 */
[----:B------:R-:W-:Y:S01]  /*27000*/  FFMA.FTZ R94, R8, -R200, R94 ;  /* 0x800000c8085e7223 */ /* 0x000fe2000001005e */
[----:B------:R-:W-:Y:S02]  /*27010*/  I2FP.F32.S32 R10, R10 ;  /* 0x0000000a000a7245 */ /* 0x000fe40000201400 */
[----:B------:R-:W-:Y:S01]  /*27020*/  I2FP.F32.S32 R0, R0 ;  /* 0x0000000000007245 */ /* 0x000fe20000201400 */
[-C--:B------:R-:W-:Y:S01]  /*27030*/  FFMA.FTZ R93, R2, -R200.reuse, R93 ;  /* 0x800000c8025d7223 */ /* 0x080fe2000001005d */
[----:B------:R-:W-:Y:S01]  /*27040*/  FSEL R89, R89, -INF , !P1 ;  /* 0xff80000059597808 */ /* 0x000fe20004800000 */
[----:B------:R-:W-:Y:S01]  /*27050*/  VIADD R2, R202, 0x60 ;  /* 0x00000060ca027836 */ /* 0x000fe20000000000 */
[----:B------:R-:W-:Y:S01]  /*27060*/  FSEL R91, R91, -INF , !P0 ;  /* 0xff8000005b5b7808 */ /* 0x000fe20004000000 */
[----:B------:R-:W-:Y:S01]  /*27070*/  FFMA.FTZ R98, R10, -R200, R98 ;  /* 0x800000c80a627223 */ /* 0x000fe20000010062 */
[----:B------:R-:W-:Y:S01]  /*27080*/  FSEL R26, R92, -INF , !P6 ;  /* 0xff8000005c1a7808 */ /* 0x000fe20007000000 */
[----:B------:R-:W-:Y:S01]  /*27090*/  IMAD.IADD R10, R207, 0x1, -R3 ;  /* 0x00000001cf0a7824 */ /* 0x000fe200078e0a03 */
[----:B------:R-:W-:Y:S01]  /*270a0*/  FSEL R27, R94, -INF , !P5 ;  /* 0xff8000005e1b7808 */ /* 0x000fe20006800000 */
[----:B------:R-:W5:Y:S01]  /*270b0*/  LDL R92, [R1+0x30] ;  /* 0x00003000015c7983 */ /* 0x000f620000100800 */
[----:B------:R-:W-:Y:S01]  /*270c0*/  I2FP.F32.S32 R9, R9 ;  /* 0x0000000900097245 */ /* 0x000fe20000201400 */
[--C-:B------:R-:W-:Y:S01]  /*270d0*/  IMAD.IADD R4, R208, 0x1, -R2.reuse ;  /* 0x00000001d0047824 */ /* 0x100fe200078e0a02 */
[C---:B------:R-:W-:Y:S01]  /*270e0*/  ISETP.GE.AND P1, PT, R3.reuse, R204, PT ;  /* 0x000000cc0300720c */ /* 0x040fe20003f26270 */
[----:B------:R-:W3:Y:S01]  /*270f0*/  LDL R94, [R1+0x20] ;  /* 0x00002000015e7983 */ /* 0x000ee20000100800 */
[C---:B------:R-:W-:Y:S01]  /*27100*/  ISETP.GE.AND P0, PT, R3.reuse, R203, PT ;  /* 0x000000cb0300720c */ /* 0x040fe20003f06270 */
[----:B------:R-:W-:Y:S01]  /*27110*/  IMAD.IADD R5, R210, 0x1, -R2 ;  /* 0x00000001d2057824 */ /* 0x000fe200078e0a02 */
[C---:B------:R-:W-:Y:S01]  /*27120*/  ISETP.GE.AND P6, PT, R3.reuse, R206, PT ;  /* 0x000000ce0300720c */ /* 0x040fe20003fc6270 */
[----:B------:R-:W-:Y:S01]  /*27130*/  FFMA.FTZ R95, R0, -R200, R95 ;  /* 0x800000c8005f7223 */ /* 0x000fe2000001005f */
[C---:B------:R-:W-:Y:S01]  /*27140*/  ISETP.GE.AND P5, PT, R3.reuse, R205, PT ;  /* 0x000000cd0300720c */ /* 0x040fe20003fa6270 */
[----:B------:R-:W-:Y:S01]  /*27150*/  VIADD R0, R202, 0x61 ;  /* 0x00000061ca007836 */ /* 0x000fe20000000000 */
[----:B------:R-:W-:Y:S01]  /*27160*/  ISETP.GE.OR P1, PT, R3, R212, !P1 ;  /* 0x000000d40300720c */ /* 0x000fe20004f26670 */
[----:B------:R-:W-:Y:S01]  /*27170*/  FFMA.FTZ R96, R9, -R200, R96 ;  /* 0x800000c809607223 */ /* 0x000fe20000010060 */
[----:B------:R-:W-:Y:S01]  /*27180*/  ISETP.GE.OR P0, PT, R3, R211, !P0 ;  /* 0x000000d30300720c */ /* 0x000fe20004706670 */
[--C-:B------:R-:W-:Y:S01]  /*27190*/  IMAD.IADD R9, R209, 0x1, -R2.reuse ;  /* 0x00000001d1097824 */ /* 0x100fe200078e0a02 */
[----:B------:R-:W-:Y:S01]  /*271a0*/  ISETP.GE.OR P6, PT, R3, R214, !P6 ;  /* 0x000000d60300720c */ /* 0x000fe200077c6670 */
[----:B------:R-:W-:Y:S01]  /*271b0*/  IMAD.IADD R8, R207, 0x1, -R2 ;  /* 0x00000001cf087824 */ /* 0x000fe200078e0a02 */
        /* <DEDUP_REMOVED lines=10> */
[----:B------:R-:W-:Y:S01]  /*27260*/  LOP3.LUT R12, R219, R224, R54, 0x96, !PT ;  /* 0x000000e0db0c7212 */ /* 0x000fe200078e9636 */
[----:B------:R-:W-:Y:S01]  /*27270*/  IMAD.MOV.U32 R54, RZ, RZ, R20 ;  /* 0x000000ffff367224 */ /* 0x000fe200078e0014 */
[----:B------:R-:W-:Y:S01]  /*27280*/  I2FP.F32.S32 R8, R8 ;  /* 0x0000000800087245 */ /* 0x000fe20000201400 */
[-C--:B------:R-:W-:Y:S01]  /*27290*/  FFMA.FTZ R97, R10, -R200.reuse, R97 ;  /* 0x800000c80a617223 */ /* 0x080fe20000010061 */
[----:B------:R-:W-:Y:S01]  /*272a0*/  I2FP.F32.S32 R3, R3 ;  /* 0x0000000300037245 */ /* 0x000fe20000201400 */
[-C--:B------:R-:W-:Y:S01]  /*272b0*/  FFMA.FTZ R99, R11, -R200.reuse, R99 ;  /* 0x800000c80b637223 */ /* 0x080fe20000010063 */
[----:B------:R-:W-:Y:S01]  /*272c0*/  FSEL R24, R93, -INF , !P1 ;  /* 0xff8000005d187808 */ /* 0x000fe20004800000 */
[----:B------:R-:W-:Y:S01]  /*272d0*/  FFMA.FTZ R100, R8, -R200, R100 ;  /* 0x800000c808647223 */ /* 0x000fe20000010064 */
[----:B------:R-:W-:Y:S01]  /*272e0*/  FSEL R25, R95, -INF , !P0 ;  /* 0xff8000005f197808 */ /* 0x000fe20004000000 */
[----:B------:R-:W3:Y:S01]  /*272f0*/  LDL R93, [R1+0x18] ;  /* 0x00001800015d7983 */ /* 0x000ee20000100800 */
[----:B------:R-:W-:Y:S01]  /*27300*/  ISETP.GE.AND P1, PT, R2, R206, PT ;  /* 0x000000ce0200720c */ /* 0x000fe20003f26270 */
[----:B------:R-:W-:Y:S01]  /*27310*/  IMAD.IADD R8, R208, 0x1, -R0 ;  /* 0x00000001d0087824 */ /* 0x000fe200078e0a00 */
[C---:B------:R-:W-:Y:S01]  /*27320*/  ISETP.GE.AND P0, PT, R2.reuse, R205, PT ;  /* 0x000000cd0200720c */ /* 0x040fe20003f06270 */
[----:B------:R-:W-:Y:S01]  /*27330*/  FFMA.FTZ R102, R3, -R200, R102 ;  /* 0x800000c803667223 */ /* 0x000fe20000010066 */
[C---:B------:R-:W-:Y:S01]  /*27340*/  ISETP.GE.OR P1, PT, R2.reuse, R214, !P1 ;  /* 0x000000d60200720c */ /* 0x040fe20004f26670 */
[--C-:B------:R-:W-:Y:S01]  /*27350*/  IMAD.IADD R3, R209, 0x1, -R0.reuse ;  /* 0x00000001d1037824 */ /* 0x100fe200078e0a00 */
        /* <DEDUP_REMOVED lines=14> */
[----:B------:R-:W-:Y:S02]  /*27440*/  ISETP.GE.OR P2, PT, R2, R211, !P2 ;  /* 0x000000d30200720c */ /* 0x000fe40005746670 */
[----:B------:R-:W-:Y:S02]  /*27450*/  IABS R2, R3 ;  /* 0x0000000300027213 */ /* 0x000fe40000000000 */
[C---:B------:R-:W-:Y:S02]  /*27460*/  ISETP.GE.OR P6, PT, R0.reuse, R214, !P6 ;  /* 0x000000d60000720c */ /* 0x040fe400077c6670 */
[C---:B------:R-:W-:Y:S02]  /*27470*/  ISETP.GE.OR P5, PT, R0.reuse, R213, !P5 ;  /* 0x000000d50000720c */ /* 0x040fe40006fa6670 */
[C---:B------:R-:W-:Y:S02]  /*27480*/  ISETP.GE.OR P1, PT, R0.reuse, R212, !P1 ;  /* 0x000000d40000720c */ /* 0x040fe40004f26670 */
[----:B------:R-:W-:Y:S01]  /*27490*/  ISETP.GE.OR P0, PT, R0, R211, !P0 ;  /* 0x000000d30000720c */ /* 0x000fe20004706670 */
[----:B------:R-:W-:Y:S01]  /*274a0*/  IMAD.IADD R0, R210, 0x1, -R0 ;  /* 0x00000001d2007824 */ /* 0x000fe200078e0a00 */
[----:B------:R-:W-:Y:S02]  /*274b0*/  IABS R3, R4 ;  /* 0x0000000400037213 */ /* 0x000fe40000000000 */
[----:B------:R-:W-:Y:S02]  /*274c0*/  IABS R5, R5 ;  /* 0x0000000500057213 */ /* 0x000fe40000000000 */
[----:B------:R-:W-:Y:S02]  /*274d0*/  I2FP.F32.S32 R3, R3 ;  /* 0x0000000300037245 */ /* 0x000fe40000201400 */
[----:B------:R-:W-:Y:S01]  /*274e0*/  IABS R4, R0 ;  /* 0x0000000000047213 */ /* 0x000fe20000000000 */
[----:B------:R-:W-:Y:S01]  /*274f0*/  IMAD.MOV.U32 R0, RZ, RZ, R5 ;  /* 0x000000ffff007224 */ /* 0x000fe200078e0005 */
[----:B------:R-:W-:Y:S01]  /*27500*/  I2FP.F32.S32 R2, R2 ;  /* 0x0000000200027245 */ /* 0x000fe20000201400 */
[----:B------:R-:W-:Y:S01]  /*27510*/  FFMA.FTZ R104, R3, -R200, R104 ;  /* 0x800000c803687223 */ /* 0x000fe20000010068 */
[----:B------:R-:W-:Y:S01]  /*27520*/  I2FP.F32.S32 R9, R9 ;  /* 0x0000000900097245 */ /* 0x000fe20000201400 */
[----:B------:R-:W-:Y:S01]  /*27530*/  IMAD.MOV.U32 R3, RZ, RZ, R4 ;  /* 0x000000ffff037224 */ /* 0x000fe200078e0004 */
[----:B------:R-:W-:Y:S01]  /*27540*/  I2FP.F32.S32 R0, R0 ;  /* 0x0000000000007245 */ /* 0x000fe20000201400 */
[----:B------:R-:W-:Y:S01]  /*27550*/  FFMA.FTZ R103, R2, -R200, R103 ;  /* 0x800000c802677223 */ /* 0x000fe20000010067 */
[----:B------:R-:W-:Y:S01]  /*27560*/  IABS R8, R8 ;  /* 0x0000000800087213 */ /* 0x000fe20000000000 */
[-C--:B------:R-:W-:Y:S01]  /*27570*/  FFMA.FTZ R101, R9, -R200.reuse, R101 ;  /* 0x800000c809657223 */ /* 0x080fe20000010065 */
[----:B------:R-:W-:Y:S01]  /*27580*/  I2FP.F32.S32 R3, R3 ;  /* 0x0000000300037245 */ /* 0x000fe20000201400 */
[-C--:B------:R-:W-:Y:S01]  /*27590*/  FFMA.FTZ R106, R0, -R200.reuse, R106 ;  /* 0x800000c8006a7223 */ /* 0x080fe2000001006a */
[----:B------:R-:W-:Y:S01]  /*275a0*/  FSEL R103, R103, -INF , !P5 ;  /* 0xff80000067677808 */ /* 0x000fe20006800000 */
[----:B------:R-:W-:Y:S01]  /*275b0*/  IMAD.MOV.U32 R2, RZ, RZ, R8 ;  /* 0x000000ffff027224 */ /* 0x000fe200078e0008 */
[----:B------:R-:W-:Y:S01]  /*275c0*/  FSEL R101, R101, -INF , !P6 ;  /* 0xff80000065657808 */ /* 0x000fe20007000000 */
[----:B------:R-:W-:Y:S01]  /*275d0*/  VIADD R0, R202, 0x69 ;  /* 0x00000069ca007836 */ /* 0x000fe20000000000 */
[----:B------:R-:W-:Y:S01]  /*275e0*/  FSEL R106, R106, -INF , !P2 ;  /* 0xff8000006a6a7808 */ /* 0x000fe20005000000 */
[----:B------:R-:W-:Y:S01]  /*275f0*/  FFMA.FTZ R107, R3, -R200, R107 ;  /* 0x800000c8036b7223 */ /* 0x000fe2000001006b */
[----:B------:R-:W-:Y:S01]  /*27600*/  I2FP.F32.S32 R2, R2 ;  /* 0x0000000200027245 */ /* 0x000fe20000201400 */
[----:B------:R-:W-:Y:S02]  /*27610*/  IMAD.IADD R5, R208, 0x1, -R0 ;  /* 0x00000001d0057824 */ /* 0x000fe400078e0a00 */
[----:B------:R-:W-:Y:S01]  /*27620*/  VIADD R3, R202, 0x68 ;  /* 0x00000068ca037836 */ /* 0x000fe20000000000 */
[----:B------:R-:W-:Y:S01]  /*27630*/  FSEL R107, R107, -INF , !P0 ;  /* 0xff8000006b6b7808 */ /* 0x000fe20004000000 */
[----:B------:R-:W-:Y:S01]  /*27640*/  FFMA.FTZ R105, R2, -R200, R105 ;  /* 0x800000c802697223 */ /* 0x000fe20000010069 */
[----:B------:R-:W-:Y:S01]  /*27650*/  IABS R5, R5 ;  /* 0x0000000500057213 */ /* 0x000fe20000000000 */
[----:B------:R-:W-:Y:S01]  /*27660*/  IMAD.IADD R6, R208, 0x1, -R3 ;  /* 0x00000001d0067824 */ /* 0x000fe200078e0a03 */
[----:B------:R-:W-:Y:S01]  /*27670*/  LOP3.LUT R2, R37, R55, RZ, 0x3c, !PT ;  /* 0x0000003725027212 */ /* 0x000fe200078e3cff */
[----:B------:R-:W-:Y:S01]  /*27680*/  IMAD.MOV.U32 R55, RZ, RZ, R15 ;  /* 0x000000ffff377224 */ /* 0x000fe200078e000f */
[C---:B------:R-:W-:Y:S01]  /*27690*/  ISETP.GE.AND P6, PT, R3.reuse, R204, PT ;  /* 0x000000cc0300720c */ /* 0x040fe20003fc6270 */
[----:B------:R-:W-:Y:S01]  /*276a0*/  IMAD.MOV.U32 R9, RZ, RZ, R5 ;  /* 0x000000ffff097224 */ /* 0x000fe200078e0005 */
[----:B------:R-:W-:Y:S01]  /*276b0*/  IABS R7, R6 ;  /* 0x0000000600077213 */ /* 0x000fe20000000000 */
[----:B------:R-:W-:Y:S01]  /*276c0*/  IMAD.MOV.U32 R219, RZ, RZ, R55 ;  /* 0x000000ffffdb7224 */ /* 0x000fe200078e0037 */
[C---:B------:R-:W-:Y:S01]  /*276d0*/  ISETP.GE.AND P5, PT, R3.reuse, R203, PT ;  /* 0x000000cb0300720c */ /* 0x040fe20003fa6270 */
[----:B------:R-:W3:Y:S01]  /*276e0*/  LDL R55, [R1+0x5c] ;  /* 0x00005c0001377983 */ /* 0x000ee20000100800 */
[C---:B------:R-:W-:Y:S01]  /*276f0*/  ISETP.GE.AND P2, PT, R3.reuse, R205, PT ;  /* 0x000000cd0300720c */ /* 0x040fe20003f46270 */
[----:B------:R-:W-:Y:S01]  /*27700*/  IMAD.IADD R4, R210, 0x1, -R3 ;  /* 0x00000001d2047824 */ /* 0x000fe200078e0a03 */
[C---:B------:R-:W-:Y:S01]  /*27710*/  ISETP.GE.OR P6, PT, R3.reuse, R212, !P6 ;  /* 0x000000d40300720c */ /* 0x040fe200077c6670 */
[----:B------:R-:W-:Y:S01]  /*27720*/  IMAD.MOV.U32 R37, RZ, RZ, R22 ;  /* 0x000000ffff257224 */ /* 0x000fe200078e0016 */
[C---:B------:R-:W-:Y:S01]  /*27730*/  ISETP.GE.OR P5, PT, R3.reuse, R211, !P5 ;  /* 0x000000d30300720c */ /* 0x040fe20006fa6670 */
[----:B------:R-:W-:Y:S01]  /*27740*/  IMAD.MOV.U32 R22, RZ, RZ, R182 ;  /* 0x000000ffff167224 */ /* 0x000fe200078e00b6 */
[----:B------:R-:W-:Y:S01]  /*27750*/  IABS R6, R4 ;  /* 0x0000000400067213 */ /* 0x000fe20000000000 */
[----:B------:R-:W-:Y:S01]  /*27760*/  IMAD.MOV.U32 R4, RZ, RZ, R7 ;  /* 0x000000ffff047224 */ /* 0x000fe200078e0007 */
[C---:B------:R-:W-:Y:S01]  /*27770*/  ISETP.GE.OR P2, PT, R3.reuse, R213, !P2 ;  /* 0x000000d50300720c */ /* 0x040fe20005746670 */
[----:B------:R-:W-:Y:S01]  /*27780*/  IMAD.MOV.U32 R42, RZ, RZ, R22 ;  /* 0x000000ffff2a7224 */ /* 0x000fe200078e0016 */
[----:B------:R-:W-:Y:S01]  /*27790*/  FSEL R22, R104, -INF , !P3 ;  /* 0xff80000068167808 */ /* 0x000fe20005800000 */
[----:B------:R-:W-:Y:S01]  /*277a0*/  IMAD.MOV.U32 R8, RZ, RZ, R6 ;  /* 0x000000ffff087224 */ /* 0x000fe200078e0006 */
[----:B------:R-:W-:Y:S01]  /*277b0*/  I2FP.F32.S32 R10, R4 ;  /* 0x00000004000a7245 */ /* 0x000fe20000201400 */
[----:B------:R-:W3:Y:S01]  /*277c0*/  LDL R104, [R1+0x10] ;  /* 0x0000100001687983 */ /* 0x000ee20000100800 */
[C---:B------:R-:W-:Y:S01]  /*277d0*/  ISETP.GE.AND P3, PT, R3.reuse, R206, PT ;  /* 0x000000ce0300720c */ /* 0x040fe20003f66270 */
[----:B------:R-:W-:Y:S01]  /*277e0*/  IMAD.MOV.U32 R69, RZ, RZ, R42 ;  /* 0x000000ffff457224 */ /* 0x000fe200078e002a */
[----:B------:R-:W-:Y:S01]  /*277f0*/  I2FP.F32.S32 R8, R8 ;  /* 0x0000000800087245 */ /* 0x000fe20000201400 */
[----:B------:R-:W1:Y:S01]  /*27800*/  LDSM.16.M88.4 R4, [R192] ;  /* 0x00000000c004783b */ /* 0x000e620000000200 */
[----:B------:R-:W-:Y:S01]  /*27810*/  ISETP.GE.OR P3, PT, R3, R214, !P3 ;  /* 0x000000d60300720c */ /* 0x000fe20005f66670 */
[----:B------:R-:W-:Y:S04]  /*27820*/  DEPBAR.LE SB0, 0x0 ;  /* 0x000080000000791a */ /* 0x000fe80000000000 */
[----:B------:R-:W-:Y:S01]  /*27830*/  I2FP.F32.S32 R9, R9 ;  /* 0x0000000900097245 */ /* 0x000fe20000201400 */
[----:B------:R-:W-:Y:S01]  /*27840*/  IMAD.WIDE.U32 R182, R2, -0x2daee0ad, RZ ;  /* 0xd2511f5302b67825 */ /* 0x000fe200078e00ff */
[----:B------:R-:W-:Y:S01]  /*27850*/  FSEL R105, R105, -INF , !P1 ;  /* 0xff80000069697808 */ /* 0x000fe20004800000 */
[----:B------:R-:W3:Y:S01]  /*27860*/  LDL R42, [R1+0x4c] ;  /* 0x00004c00012a7983 */ /* 0x000ee20000100800 */
[----:B------:R-:W-:Y:S01]  /*27870*/  ISETP.GE.AND P1, PT, R0, R204, PT ;  /* 0x000000cc0000720c */ /* 0x000fe20003f26270 */
[----:B------:R-:W-:Y:S01]  /*27880*/  IMAD.IADD R2, R210, 0x1, -R0 ;  /* 0x00000001d2027824 */ /* 0x000fe200078e0a00 */
[----:B------:R-:W-:Y:S01]  /*27890*/  LOP3.LUT R180, R183, R180, R222, 0x96, !PT ;  /* 0x000000b4b7b47212 */ /* 0x000fe200078e96de */
[----:B------:R-:W-:Y:S01]  /*278a0*/  BAR.SYNC.DEFER_BLOCKING 0x0 ;  /* 0x0000000000007b1d */ /* 0x000fe20000010000 */
[----:B------:R-:W-:Y:S01]  /*278b0*/  ISETP.GE.AND P0, PT, R0, R203, PT ;  /* 0x000000cb0000720c */ /* 0x000fe20003f06270 */
[----:B------:R-:W-:Y:S01]  /*278c0*/  FFMA.FTZ R110, R8, -R200, R110 ;  /* 0x800000c8086e7223 */ /* 0x000fe2000001006e */
[----:B------:R-:W-:Y:S01]  /*278d0*/  IABS R2, R2 ;  /* 0x0000000200027213 */ /* 0x000fe20000000000 */
[----:B------:R-:W-:Y:S01]  /*278e0*/  IMAD.WIDE.U32 R180, R180, -0x326172a9, RZ ;  /* 0xcd9e8d57b4b47825 */ /* 0x000fe200078e00ff */
[----:B------:R-:W-:Y:S02]  /*278f0*/  ISETP.GE.OR P1, PT, R0, R212, !P1 ;  /* 0x000000d40000720c */ /* 0x000fe40004f26670 */
[----:B------:R-:W-:Y:S01]  /*27900*/  I2FP.F32.S32 R2, R2 ;  /* 0x0000000200027245 */ /* 0x000fe20000201400 */
[----:B------:R-:W-:Y:S01]  /*27910*/  FFMA.FTZ R108, R10, -R200, R108 ;  /* 0x800000c80a6c7223 */ /* 0x000fe2000001006c */
[----:B------:R-:W-:Y:S01]  /*27920*/  LOP3.LUT R11, R181, R221, R218, 0x96, !PT ;  /* 0x000000ddb50b7212 */ /* 0x000fe200078e96da */
[----:B------:R-:W-:Y:S01]  /*27930*/  IMAD.MOV.U32 R218, RZ, RZ, R54 ;  /* 0x000000ffffda7224 */ /* 0x000fe200078e0036 */
[----:B------:R-:W-:Y:S01]  /*27940*/  FSEL R110, R110, -INF , !P5 ;  /* 0xff8000006e6e7808 */ /* 0x000fe20006800000 */
[--C-:B------:R-:W-:Y:S01]  /*27950*/  IMAD.IADD R8, R207, 0x1, -R3.reuse ;  /* 0x00000001cf087824 */ /* 0x100fe200078e0a03 */
[----:B------:R-:W-:Y:S01]  /*27960*/  FSEL R108, R108, -INF , !P6 ;  /* 0xff8000006c6c7808 */ /* 0x000fe20007000000 */
[----:B------:R-:W-:Y:S01]  /*27970*/  IMAD.IADD R3, R209, 0x1, -R3 ;  /* 0x00000001d1037824 */ /* 0x000fe200078e0a03 */
[C---:B------:R-:W-:Y:S01]  /*27980*/  ISETP.GE.AND P6, PT, R0.reuse, R206, PT ;  /* 0x000000ce0000720c */ /* 0x040fe20003fc6270 */
[-C--:B------:R-:W-:Y:S01]  /*27990*/  FFMA.FTZ R109, R9, -R200.reuse, R109 ;  /* 0x800000c8096d7223 */ /* 0x080fe2000001006d */
[----:B------:R-:W-:Y:S01]  /*279a0*/  ISETP.GE.AND P5, PT, R0, R205, PT ;  /* 0x000000cd0000720c */ /* 0x000fe20003fa6270 */
[----:B------:R-:W-:Y:S01]  /*279b0*/  FFMA.FTZ R111, R2, -R200, R111 ;  /* 0x800000c8026f7223 */ /* 0x000fe2000001006f */
[----:B------:R-:W-:Y:S01]  /*279c0*/  IABS R8, R8 ;  /* 0x0000000800087213 */ /* 0x000fe20000000000 */
[----:B------:R-:W-:Y:S01]  /*279d0*/  VIADD R2, R202, 0x70 ;  /* 0x00000070ca027836 */ /* 0x000fe20000000000 */
[----:B------:R-:W-:Y:S01]  /*279e0*/  IABS R3, R3 ;  /* 0x0000000300037213 */ /* 0x000fe20000000000 */
[----:B------:R-:W-:Y:S01]  /*279f0*/  IMAD.IADD R9, R207, 0x1, -R0 ;  /* 0x00000001cf097824 */ /* 0x000fe200078e0a00 */
[C---:B------:R-:W-:Y:S01]  /*27a00*/  ISETP.GE.OR P0, PT, R0.reuse, R211, !P0 ;  /* 0x000000d30000720c */ /* 0x040fe20004706670 */
[----:B------:R-:W3:Y:S01]  /*27a10*/  LDL R54, [R1+0x48] ;  /* 0x0000480001367983 */ /* 0x000ee20000100800 */
[C---:B------:R-:W-:Y:S01]  /*27a20*/  ISETP.GE.OR P6, PT, R0.reuse, R214, !P6 ;  /* 0x000000d60000720c */ /* 0x040fe200077c6670 */
[----:B------:R-:W-:Y:S01]  /*27a30*/  IMAD.MOV.U32 R10, RZ, RZ, R3 ;  /* 0x000000ffff0a7224 */ /* 0x000fe200078e0003 */
[----:B------:R-:W-:Y:S01]  /*27a40*/  I2FP.F32.S32 R8, R8 ;  /* 0x0000000800087245 */ /* 0x000fe20000201400 */
[-C--:B-1----:R-:W-:Y:S05]  /*27a50*/  HMMA.16816.F32.BF16 R116, R176, R4.reuse, R116 ;  /* 0x00000004b074723c */ /* 0x082fea0000041874 */
[----:B------:R-:W-:Y:S01]  /*27a60*/  ISETP.GE.OR P5, PT, R0, R213, !P5 ;  /* 0x000000d50000720c */ /* 0x000fe20006fa6670 */
[C---:B------:R-:W-:Y:S05]  /*27a70*/  HMMA.16816.F32.BF16 R120, R184.reuse, R4, R120 ;  /* 0x00000004b878723c */ /* 0x040fea0000041878 */
[----:B------:R-:W-:Y:S01]  /*27a80*/  IABS R9, R9 ;  /* 0x0000000900097213 */ /* 0x000fe20000000000 */
[-C--:B------:R-:W-:Y:S01]  /*27a90*/  HMMA.16816.F32.BF16 R124, R184, R6.reuse, R124 ;  /* 0x00000006b87c723c */ /* 0x080fe2000004187c */
[----:B------:R-:W3:Y:S04]  /*27aa0*/  LDL R187, [R1+0xc] ;  /* 0x00000c0001bb7983 */ /* 0x000ee80000100800 */
[----:B------:R-:W-:Y:S01]  /*27ab0*/  I2FP.F32.S32 R10, R10 ;  /* 0x0000000a000a7245 */ /* 0x000fe20000201400 */
[----:B------:R-:W-:Y:S01]  /*27ac0*/  HMMA.16816.F32.BF16 R128, R176, R6, R128 ;  /* 0x00000006b080723c */ /* 0x000fe20000041880 */
[----:B------:R-:W3:Y:S04]  /*27ad0*/  LDL R7, [R1+0x364] ;  /* 0x0003640001077983 */ /* 0x000ee80000100800 */
[----:B------:R-:W-:Y:S01]  /*27ae0*/  FSEL R109, R109, -INF , !P1 ;  /* 0xff8000006d6d7808 */ /* 0x000fe20004800000 */
[----:B------:R-:W-:Y:S01]  /*27af0*/  IMAD.MOV.U32 R185, RZ, RZ, R58 ;  /* 0x000000ffffb97224 */ /* 0x000fe200078e003a */
[----:B------:R-:W-:Y:S01]  /*27b00*/  FSEL R111, R111, -INF , !P0 ;  /* 0xff8000006f6f7808 */ /* 0x000fe20004000000 */
[----:B------:R-:W3:Y:S01]  /*27b10*/  LDL R58, [R1+0x14] ;  /* 0x00001400013a7983 */ /* 0x000ee20000100800 */
[C---:B------:R-:W-:Y:S02]  /*27b20*/  ISETP.GE.AND P1, PT, R2.reuse, R206, PT ;  /* 0x000000ce0200720c */ /* 0x040fe40003f26270 */
[C---:B------:R-:W-:Y:S01]  /*27b30*/  ISETP.GE.AND P0, PT, R2.reuse, R205, PT ;  /* 0x000000cd0200720c */ /* 0x040fe20003f06270 */
[----:B------:R-:W-:Y:S01]  /*27b40*/  IMAD.IADD R0, R209, 0x1, -R0 ;  /* 0x00000001d1007824 */ /* 0x000fe200078e0a00 */
[C---:B------:R-:W-:Y:S01]  /*27b50*/  ISETP.GE.OR P1, PT, R2.reuse, R214, !P1 ;  /* 0x000000d60200720c */ /* 0x040fe20004f26670 */
[----:B------:R-:W-:Y:S01]  /*27b60*/  IMAD.IADD R3, R207, 0x1, -R2 ;  /* 0x00000001cf037824 */ /* 0x000fe200078e0a02 */
[----:B------:R-:W-:Y:S01]  /*27b70*/  ISETP.GE.OR P0, PT, R2, R213, !P0 ;  /* 0x000000d50200720c */ /* 0x000fe20004706670 */
[----:B------:R-:W-:Y:S01]  /*27b80*/  FFMA.FTZ R112, R8, -R200, R112 ;  /* 0x800000c808707223 */ /* 0x000fe20000010070 */
[----:B------:R-:W-:Y:S01]  /*27b90*/  IABS R8, R0 ;  /* 0x0000000000087213 */ /* 0x000fe20000000000 */
[----:B------:R-:W-:Y:S01]  /*27ba0*/  FFMA.FTZ R114, R10, -R200, R114 ;  /* 0x800000c80a727223 */ /* 0x000fe20000010072 */
[----:B------:R-:W-:Y:S01]  /*27bb0*/  IABS R0, R3 ;  /* 0x0000000300007213 */ /* 0x000fe20000000000 */
[----:B------:R-:W-:Y:S01]  /*27bc0*/  IMAD.MOV.U32 R3, RZ, RZ, R9 ;  /* 0x000000ffff037224 */ /* 0x000fe200078e0009 */
[----:B------:R-:W-:Y:S01]  /*27bd0*/  FSEL R112, R112, -INF , !P3 ;  /* 0xff80000070707808 */ /* 0x000fe20005800000 */
[----:B------:R-:W-:Y:S01]  /*27be0*/  IMAD.MOV.U32 R10, RZ, RZ, R8 ;  /* 0x000000ffff0a7224 */ /* 0x000fe200078e0008 */
[----:B------:R-:W-:Y:S01]  /*27bf0*/  I2FP.F32.S32 R0, R0 ;  /* 0x0000000000007245 */ /* 0x000fe20000201400 */
[----:B------:R-:W-:Y:S01]  /*27c00*/  IMAD.WIDE.U32 R8, R12, -0x2daee0ad, RZ ;  /* 0xd2511f530c087825 */ /* 0x000fe200078e00ff */
[----:B------:R-:W-:Y:S02]  /*27c10*/  I2FP.F32.S32 R3, R3 ;  /* 0x0000000300037245 */ /* 0x000fe40000201400 */
[----:B------:R-:W-:Y:S01]  /*27c20*/  I2FP.F32.S32 R10, R10 ;  /* 0x0000000a000a7245 */ /* 0x000fe20000201400 */
[-C--:B------:R-:W-:Y:S01]  /*27c30*/  FFMA.FTZ R116, R0, -R200.reuse, R116 ;  /* 0x800000c800747223 */ /* 0x080fe20000010074 */
[----:B------:R-:W-:Y:S01]  /*27c40*/  FSEL R114, R114, -INF , !P2 ;  /* 0xff80000072727808 */ /* 0x000fe20005000000 */
[----:B------:R-:W-:Y:S01]  /*27c50*/  FFMA.FTZ R113, R3, -R200, R113 ;  /* 0x800000c803717223 */ /* 0x000fe20000010071 */
[----:B------:R-:W-:Y:S01]  /*27c60*/  ISETP.GE.AND P3, PT, R2, R204, PT ;  /* 0x000000cc0200720c */ /* 0x000fe20003f66270 */
[----:B------:R-:W-:Y:S01]  /*27c70*/  VIADD R3, R202, 0x71 ;  /* 0x00000071ca037836 */ /* 0x000fe20000000000 */
[----:B------:R-:W-:Y:S01]  /*27c80*/  ISETP.GE.AND P2, PT, R2, R203, PT ;  /* 0x000000cb0200720c */ /* 0x000fe20003f46270 */
[----:B------:R-:W-:Y:S01]  /*27c90*/  IMAD.IADD R0, R209, 0x1, -R2 ;  /* 0x00000001d1007824 */ /* 0x000fe200078e0a02 */
[----:B------:R-:W-:Y:S01]  /*27ca0*/  LOP3.LUT R14, R9, R225, R182, 0x96, !PT ;  /* 0x000000e1090e7212 */ /* 0x000fe200078e96b6 */
[----:B------:R-:W-:Y:S01]  /*27cb0*/  FFMA.FTZ R115, R10, -R200, R115 ;  /* 0x800000c80a737223 */ /* 0x000fe20000010073 */
[C---:B------:R-:W-:Y:S01]  /*27cc0*/  ISETP.GE.OR P3, PT, R2.reuse, R212, !P3 ;  /* 0x000000d40200720c */ /* 0x040fe20005f66670 */
[--C-:B------:R-:W-:Y:S01]  /*27cd0*/  IMAD.IADD R4, R207, 0x1, -R3.reuse ;  /* 0x00000001cf047824 */ /* 0x100fe200078e0a03 */
[----:B------:R-:W-:Y:S01]  /*27ce0*/  IABS R10, R0 ;  /* 0x00000000000a7213 */ /* 0x000fe20000000000 */
[----:B------:R-:W-:Y:S01]  /*27cf0*/  IMAD.WIDE.U32 R20, R11, -0x2daee0ad, RZ ;  /* 0xd2511f530b147825 */ /* 0x000fe200078e00ff */
[----:B------:R-:W-:Y:S02]  /*27d00*/  ISETP.GE.OR P2, PT, R2, R211, !P2 ;  /* 0x000000d30200720c */ /* 0x000fe40005746670 */
[----:B------:R-:W-:Y:S01]  /*27d10*/  FSEL R113, R113, -INF , !P6 ;  /* 0xff80000071717808 */ /* 0x000fe20007000000 */
[----:B------:R-:W-:Y:S01]  /*27d20*/  IMAD.IADD R9, R208, 0x1, -R2 ;  /* 0x00000001d0097824 */ /* 0x000fe200078e0a02 */
[----:B------:R-:W-:Y:S01]  /*27d30*/  LOP3.LUT R15, R21, R226, R8, 0x96, !PT ;  /* 0x000000e2150f7212 */ /* 0x000fe200078e9608 */
[----:B------:R-:W-:Y:S01]  /*27d40*/  IMAD.IADD R5, R210, 0x1, -R2 ;  /* 0x00000001d2057824 */ /* 0x000fe200078e0a02 */
[----:B------:R-:W-:Y:S01]  /*27d50*/  IABS R2, R4 ;  /* 0x0000000400027213 */ /* 0x000fe20000000000 */
[----:B------:R-:W-:Y:S01]  /*27d60*/  IMAD.MOV.U32 R4, RZ, RZ, R10 ;  /* 0x000000ffff047224 */ /* 0x000fe200078e000a */
[----:B------:R-:W-:Y:S01]  /*27d70*/  IABS R9, R9 ;  /* 0x0000000900097213 */ /* 0x000fe20000000000 */
[----:B------:R-:W-:Y:S01]  /*27d80*/  IMAD.IADD R8, R209, 0x1, -R3 ;  /* 0x00000001d1087824 */ /* 0x000fe200078e0a03 */
[----:B------:R-:W-:Y:S01]  /*27d90*/  I2FP.F32.S32 R2, R2 ;  /* 0x0000000200027245 */ /* 0x000fe20000201400 */
[----:B------:R-:W-:Y:S01]  /*27da0*/  IMAD.MOV.U32 R178, RZ, RZ, R36 ;  /* 0x000000ffffb27224 */ /* 0x000fe200078e0024 */
[----:B------:R-:W-:Y:S01]  /*27db0*/  I2FP.F32.S32 R4, R4 ;  /* 0x0000000400047245 */ /* 0x000fe20000201400 */
[----:B------:R-:W-:Y:S01]  /*27dc0*/  IMAD.MOV.U32 R179, RZ, RZ, R38 ;  /* 0x000000ffffb37224 */ /* 0x000fe200078e0026 */
[----:B------:R-:W-:Y:S01]  /*27dd0*/  IABS R0, R8 ;  /* 0x0000000800007213 */ /* 0x000fe20000000000 */
[----:B------:R-:W-:Y:S01]  /*27de0*/  FFMA.FTZ R117, R2, -R200, R117 ;  /* 0x800000c802757223 */ /* 0x000fe20000010075 */
[----:B------:R-:W-:Y:S01]  /*27df0*/  IABS R8, R5 ;  /* 0x0000000500087213 */ /* 0x000fe20000000000 */
[----:B------:R-:W-:Y:S01]  /*27e00*/  IMAD.MOV.U32 R5, RZ, RZ, R9 ;  /* 0x000000ffff057224 */ /* 0x000fe200078e0009 */
[----:B------:R-:W-:Y:S01]  /*27e10*/  I2FP.F32.S32 R0, R0 ;  /* 0x0000000000007245 */ /* 0x000fe20000201400 */
[-C--:B------:R-:W-:Y:S01]  /*27e20*/  FFMA.FTZ R118, R4, -R200.reuse, R118 ;  /* 0x800000c804767223 */ /* 0x080fe20000010076 */
[----:B------:R-:W-:Y:S01]  /*27e30*/  FSEL R115, R115, -INF , !P5 ;  /* 0xff80000073737808 */ /* 0x000fe20006800000 */
[----:B------:R-:W-:Y:S01]  /*27e40*/  VIADD R2, R202, 0x78 ;  /* 0x00000078ca027836 */ /* 0x000fe20000000000 */
[----:B------:R-:W-:Y:S01]  /*27e50*/  I2FP.F32.S32 R4, R5 ;  /* 0x0000000500047245 */ /* 0x000fe20000201400 */
[-C--:B------:R-:W-:Y:S01]  /*27e60*/  FFMA.FTZ R119, R0, -R200.reuse, R119 ;  /* 0x800000c800777223 */ /* 0x080fe20000010077 */
[----:B------:R-:W-:Y:S01]  /*27e70*/  FSEL R116, R116, -INF , !P1 ;  /* 0xff80000074747808 */ /* 0x000fe20004800000 */
[----:B------:R-:W-:Y:S01]  /*27e80*/  VIADD R0, R202, 0x79 ;  /* 0x00000079ca007836 */ /* 0x000fe20000000000 */
[----:B------:R-:W-:Y:S01]  /*27e90*/  FSEL R118, R118, -INF , !P0 ;  /* 0xff80000076767808 */ /* 0x000fe20004000000 */
[----:B------:R-:W-:Y:S01]  /*27ea0*/  FFMA.FTZ R120, R4, -R200, R120 ;  /* 0x800000c804787223 */ /* 0x000fe20000010078 */
[----:B------:R-:W-:Y:S01]  /*27eb0*/  I2FP.F32.S32 R5, R8 ;  /* 0x0000000800057245 */ /* 0x000fe20000201400 */
[C---:B------:R-:W-:Y:S01]  /*27ec0*/  IMAD.IADD R8, R208.reuse, 0x1, -R3 ;  /* 0x00000001d0087824 */ /* 0x040fe200078e0a03 */
[C---:B------:R-:W-:Y:S01]  /*27ed0*/  ISETP.GE.AND P6, PT, R3.reuse, R206, PT ;  /* 0x000000ce0300720c */ /* 0x040fe20003fc6270 */
[----:B------:R-:W-:Y:S01]  /*27ee0*/  IMAD.IADD R4, R208, 0x1, -R2 ;  /* 0x00000001d0047824 */ /* 0x000fe200078e0a02 */
[----:B------:R-:W-:Y:S01]  /*27ef0*/  ISETP.GE.AND P5, PT, R3, R205, PT ;  /* 0x000000cd0300720c */ /* 0x000fe20003fa6270 */
[----:B------:R-:W-:Y:S01]  /*27f00*/  FFMA.FTZ R122, R5, -R200, R122 ;  /* 0x800000c8057a7223 */ /* 0x000fe2000001007a */
[C---:B------:R-:W-:Y:S01]  /*27f10*/  ISETP.GE.AND P1, PT, R3.reuse, R204, PT ;  /* 0x000000cc0300720c */ /* 0x040fe20003f26270 */
[C---:B------:R-:W-:Y:S01]  /*27f20*/  IMAD.IADD R5, R210.reuse, 0x1, -R2 ;  /* 0x00000001d2057824 */ /* 0x040fe200078e0a02 */
[C---:B------:R-:W-:Y:S01]  /*27f30*/  ISETP.GE.AND P0, PT, R3.reuse, R203, PT ;  /* 0x000000cb0300720c */ /* 0x040fe20003f06270 */
[----:B------:R-:W-:Y:S01]  /*27f40*/  IMAD.MOV.U32 R63, RZ, RZ, R37 ;  /* 0x000000ffff3f7224 */ /* 0x000fe200078e0025 */
[C---:B------:R-:W-:Y:S01]  /*27f50*/  ISETP.GE.OR P6, PT, R3.reuse, R214, !P6 ;  /* 0x000000d60300720c */ /* 0x040fe200077c6670 */
[----:B------:R-:W-:Y:S01]  /*27f60*/  IMAD.MOV.U32 R184, RZ, RZ, R41 ;  /* 0x000000ffffb87224 */ /* 0x000fe200078e0029 */
        /* <DEDUP_REMOVED lines=20> */
[C---:B------:R-:W-:Y:S01]  /*280b0*/  ISETP.GE.AND P6, PT, R2.reuse, R204, PT ;  /* 0x000000cc0200720c */ /* 0x040fe20003fc6270 */
[----:B------:R-:W-:Y:S01]  /*280c0*/  IMAD.IADD R3, R209, 0x1, -R2 ;  /* 0x00000001d1037824 */ /* 0x000fe200078e0a02 */
[----:B------:R-:W-:Y:S01]  /*280d0*/  ISETP.GE.AND P5, PT, R2, R203, PT ;  /* 0x000000cb0200720c */ /* 0x000fe20003fa6270 */
[----:B------:R-:W-:Y:S01]  /*280e0*/  IMAD.IADD R4, R207, 0x1, -R0 ;  /* 0x00000001cf047824 */ /* 0x000fe200078e0a00 */
[----:B------:R-:W-:Y:S02]  /*280f0*/  I2FP.F32.S32 R5, R5 ;  /* 0x0000000500057245 */ /* 0x000fe40000201400 */
[----:B------:R-:W-:Y:S02]  /*28100*/  FSEL R120, R120, -INF , !P3 ;  /* 0xff80000078787808 */ /* 0x000fe40005800000 */
[----:B------:R-:W-:Y:S01]  /*28110*/  FSEL R122, R122, -INF , !P2 ;  /* 0xff8000007a7a7808 */ /* 0x000fe20005000000 */
[----:B------:R-:W-:Y:S01]  /*28120*/  FFMA.FTZ R125, R5, -R200, R125 ;  /* 0x800000c8057d7223 */ /* 0x000fe2000001007d */
[C---:B------:R-:W-:Y:S01]  /*28130*/  ISETP.GE.OR P6, PT, R2.reuse, R212, !P6 ;  /* 0x000000d40200720c */ /* 0x040fe200077c6670 */
[----:B------:R-:W-:Y:S01]  /*28140*/  IMAD.IADD R5, R207, 0x1, -R2 ;  /* 0x00000001cf057824 */ /* 0x000fe200078e0a02 */
[C---:B------:R-:W-:Y:S02]  /*28150*/  ISETP.GE.OR P5, PT, R2.reuse, R211, !P5 ;  /* 0x000000d30200720c */ /* 0x040fe40006fa6670 */
        /* <DEDUP_REMOVED lines=12> */
[--C-:B------:R-:W-:Y:S01]  /*28220*/  IMAD.IADD R2, R210, 0x1, -R0.reuse ;  /* 0x00000001d2027824 */ /* 0x100fe200078e0a00 */
[C---:B------:R-:W-:Y:S02]  /*28230*/  ISETP.GE.OR P1, PT, R0.reuse, R212, !P1 ;  /* 0x000000d40000720c */ /* 0x040fe40004f26670 */
        /* <DEDUP_REMOVED lines=9> */
[----:B------:R-:W-:Y:S02]  /*282d0*/  I2FP.F32.S32 R3, R3 ;  /* 0x0000000300037245 */ /* 0x000fe40000201400 */
[----:B------:R-:W-:Y:S02]  /*282e0*/  I2FP.F32.S32 R2, R2 ;  /* 0x0000000200027245 */ /* 0x000fe40000201400 */
[----:B------:R-:W-:Y:S01]  /*282f0*/  I2FP.F32.S32 R0, R0 ;  /* 0x0000000000007245 */ /* 0x000fe20000201400 */
[----:B------:R-:W-:Y:S01]  /*28300*/  FFMA.FTZ R130, R3, -R200, R130 ;  /* 0x800000c803827223 */ /* 0x000fe20000010082 */
[----:B------:R-:W-:Y:S01]  /*28310*/  I2FP.F32.S32 R4, R4 ;  /* 0x0000000400047245 */ /* 0x000fe20000201400 */
[----:B------:R-:W-:Y:S01]  /*28320*/  FFMA.FTZ R131, R2, -R200, R131 ;  /* 0x800000c802837223 */ /* 0x000fe20000010083 */
        /* <DEDUP_REMOVED lines=16> */
[----:B--2---:R-:W-:Y:S02]  /*28430*/  FMNMX.FTZ R2, R75, R2, !PT ;  /* 0x000000024b027209 */ /* 0x004fe40007810000 */
[----:B------:R-:W-:Y:S02]  /*28440*/  FMNMX.FTZ R0, R184, R0, !PT ;  /* 0x00000000b8007209 */ /* 0x000fe40007810000 */
[----:B-----5:R-:W-:Y:S02]  /*28450*/  FMNMX.FTZ R2, R92, R2, !PT ;  /* 0x000000025c027209 */ /* 0x020fe40007810000 */
[----:B------:R-:W-:Y:S02]  /*28460*/  FMNMX.FTZ R0, R172, R0, !PT ;  /* 0x00000000ac007209 */ /* 0x000fe40007810000 */
        /* <DEDUP_REMOVED lines=90> */
[----:B------:R-:W-:Y:S01]  /*28a10*/  FSEL R125, R125, -INF , !P1 ;  /* 0xff8000007d7d7808 */ /* 0x000fe20004800000 */
[----:B------:R-:W-:Y:S01]  /*28a20*/  FFMA.FTZ R128, R5, -R200, R128 ;  /* 0x800000c805807223 */ /* 0x000fe20000010080 */
[----:B------:R-:W-:Y:S02]  /*28a30*/  FMNMX.FTZ R39, R101, R39, !PT ;  /* 0x0000002765277209 */ /* 0x000fe40007810000 */
[----:B------:R-:W-:Y:S02]  /*28a40*/  FMNMX.FTZ R3, R115, R3, !PT ;  /* 0x0000000373037209 */ /* 0x000fe40007810000 */
[----:B------:R-:W-:Y:S02]  /*28a50*/  FMNMX.FTZ R39, R112, R39, !PT ;  /* 0x0000002770277209 */ /* 0x000fe40007810000 */
[----:B------:R-:W-:Y:S02]  /*28a60*/  FMNMX.FTZ R2, R109, R2, !PT ;  /* 0x000000026d027209 */ /* 0x000fe40007810000 */
[----:B------:R-:W-:Y:S02]  /*28a70*/  FMNMX.FTZ R39, R113, R39, !PT ;  /* 0x0000002771277209 */ /* 0x000fe40007810000 */
[----:B------:R-:W-:Y:S02]  /*28a80*/  FMNMX.FTZ R0, R111, R0, !PT ;  /* 0x000000006f007209 */ /* 0x000fe40007810000 */
[----:B------:R-:W-:Y:S02]  /*28a90*/  ISETP.GT.AND P1, PT, R232, R7, PT ;  /* 0x00000007e800720c */ /* 0x000fe40003f24270 */
[----:B------:R-:W-:Y:S02]  /*28aa0*/  FMNMX.FTZ R39, R116, R39, !PT ;  /* 0x0000002774277209 */ /* 0x000fe40007810000 */
[----:B------:R-:W-:Y:S02]  /*28ab0*/  FMNMX.FTZ R3, R118, R3, !PT ;  /* 0x0000000376037209 */ /* 0x000fe40007810000 */
[----:B------:R-:W-:Y:S02]  /*28ac0*/  FMNMX.FTZ R2, R120, R2, !PT ;  /* 0x0000000278027209 */ /* 0x000fe40007810000 */
[----:B------:R-:W-:Y:S02]  /*28ad0*/  FMNMX.FTZ R0, R122, R0, !PT ;  /* 0x000000007a007209 */ /* 0x000fe40007810000 */
[----:B------:R-:W-:Y:S02]  /*28ae0*/  FSEL R128, R128, -INF , !P3 ;  /* 0xff80000080807808 */ /* 0x000fe40005800000 */
[----:B------:R-:W-:Y:S02]  /*28af0*/  FMNMX.FTZ R39, R117, R39, !PT ;  /* 0x0000002775277209 */ /* 0x000fe40007810000 */
[----:B------:R-:W-:Y:S02]  /*28b00*/  FSEL R130, R130, -INF , !P2 ;  /* 0xff80000082827808 */ /* 0x000fe40005000000 */
        /* <DEDUP_REMOVED lines=21> */
[----:B------:R-:W5:Y:S04]  /*28c60*/  LDL.64 R10, [R1+0x3a8] ;  /* 0x0003a800010a7983 */ /* 0x000f680000100a00 */
[----:B------:R-:W5:Y:S04]  /*28c70*/  LDL R7, [R1+0x34c] ;  /* 0x00034c0001077983 */ /* 0x000f680000100800 */
[----:B------:R1:W-:Y:S04]  /*28c80*/  @P4 STS [R215+0x2000], RZ ;  /* 0x002000ffd7004388 */ /* 0x0003e80000000800 */
[----:B------:R1:W-:Y:S04]  /*28c90*/  @P4 STS [R215+0x2004], RZ ;  /* 0x002004ffd7004388 */ /* 0x0003e80000000800 */
[----:B------:R1:W-:Y:S01]  /*28ca0*/  @P4 STS.64 [R215+0x2008], RZ ;  /* 0x002008ffd7004388 */ /* 0x0003e20000000a00 */
[----:B--2---:R-:W-:Y:S03]  /*28cb0*/  VIADD R0, R13, 0xfffffffe ;  /* 0xfffffffe0d007836 */ /* 0x004fe60000000000 */
[----:B------:R-:W2:Y:S01]  /*28cc0*/  LDL R13, [R1+0x3b4] ;  /* 0x0003b400010d7983 */ /* 0x000ea20000100800 */
[C---:B---3--:R-:W-:Y:S01]  /*28cd0*/  SHF.L.U64.HI R4, R16.reuse, 0x7, R17 ;  /* 0x0000000710047819 */ /* 0x048fe20000010211 */
[----:B------:R-:W-:Y:S01]  /*28ce0*/  IMAD.SHL.U32 R6, R16, 0x80, RZ ;  /* 0x0000008010067824 */ /* 0x000fe200078e00ff */
[----:B------:R-:W-:Y:S01]  /*28cf0*/  SHF.R.S32.HI R5, RZ, 0x1f, R0 ;  /* 0x0000001fff057819 */ /* 0x000fe20000011400 */
[----:B----4-:R-:W-:Y:S02]  /*28d00*/  IMAD.MOV.U32 R3, RZ, RZ, R41 ;  /* 0x000000ffff037224 */ /* 0x010fe400078e0029 */
[----:B------:R-:W-:Y:S02]  /*28d10*/  IMAD R4, R4, R0, RZ ;  /* 0x0000000004047224 */ /* 0x000fe400078e02ff */
[----:B-----5:R-:W-:Y:S04]  /*28d20*/  IMAD.MOV.U32 R2, RZ, RZ, R18 ;  /* 0x000000ffff027224 */ /* 0x020fe800078e0012 */
        /* <DEDUP_REMOVED lines=11> */
[C---:B---3--:R-:W-:Y:S02]  /*28de0*/  @!P4 LEA R4, P0, R3.reuse, R8, 0x1 ;  /* 0x000000080304c211 */ /* 0x048fe400078008ff */
[----:B------:R-:W-:Y:S04]  /*28df0*/  @!P4 LEA.HI.X R5, R16, R0, R17, 0x5, P1 ;  /* 0x000000001005c211 */ /* 0x000fe800008f2c11 */
[-C--:B------:R-:W-:Y:S05]  /*28e00*/  @!P4 LEA.HI.X R5, R3, R9.reuse, R5, 0x1, P0 ;  /* 0x000000090305c211 */ /* 0x080fea00000f0c05 */
[----:B------:R-:W-:Y:S01]  /*28e10*/  @!PT LDS RZ, [RZ] ;  /* 0x00000000fffff984 */ /* 0x000fe20000000800 */
[----:B------:R-:W-:Y:S01]  /*28e20*/  @!PT LDS RZ, [RZ] ;  /* 0x00000000fffff984 */ /* 0x000fe20000000800 */
[----:B------:R-:W-:Y:S01]  /*28e30*/  @!PT LDS RZ, [RZ] ;  /* 0x00000000fffff984 */ /* 0x000fe20000000800 */
[----:B------:R3:W-:Y:S04]  /*28e40*/  @!P4 LDGSTS.E.BYPASS.LTC128B.128 [R215+0x2800], desc[UR4][R4.64] ;  /* 0x0280000004d7cfae */ /* 0x0007e8000b901d44 */
[----:B------:R1:W-:Y:S01]  /*28e50*/  @P4 STS.128 [R215+0x3000], RZ ;  /* 0x003000ffd7004388 */ /* 0x0003e20000000c00 */
[----:B--2---:R-:W-:Y:S04]  /*28e60*/  @!P4 IADD3 R3, P1, R13, R2, RZ ;  /* 0x000000020d03c210 */ /* 0x004fe80007f3e0ff */
[C---:B---3--:R-:W-:Y:S01]  /*28e70*/  @!P4 LEA R4, P0, R3.reuse, R8, 0x1 ;  /* 0x000000080304c211 */ /* 0x048fe200078008ff */
[----:B------:R-:W-:Y:S05]  /*28e80*/  @!P4 IMAD.X R5, R0, 0x1, R12, P1 ;  /* 0x000000010005c824 */ /* 0x000fea00008e060c */
[-C--:B------:R-:W-:Y:S02]  /*28e90*/  @!P4 LEA.HI.X R5, R3, R9.reuse, R5, 0x1, P0 ;  /* 0x000000090305c211 */ /* 0x080fe400000f0c05 */
[----:B------:R-:W-:Y:S03]  /*28ea0*/  @!P4 IADD3 R3, P1, R10, R2, RZ ;  /* 0x000000020a03c210 */ /* 0x000fe60007f3e0ff */
        /* <DEDUP_REMOVED lines=13> */
.L_x_1210:
[----:B------:R-:W-:Y:S05]  /*28f80*/  BSYNC B0 ;  /* 0x0000000000007941 */ /* 0x000fea0003800000 */
.L_x_1209:
[----:B------:R-:W-:Y:S01]  /*28f90*/  LOP3.LUT R201, R201, 0xfffeffff, RZ, 0xc0, !PT ;  /* 0xfffeffffc9c97812 */ /* 0x000fe200078ec0ff */
[----:B-1----:R-:W2:Y:S01]  /*28fa0*/  LDL.LU R2, [R1+0x98] ;  /* 0x0000980001027983 */ /* 0x002ea20000300800 */
[----:B------:R-:W-:Y:S03]  /*28fb0*/  IMAD.WIDE.U32 R4, R14, -0x326172a9, RZ ;  /* 0xcd9e8d570e047825 */ /* 0x000fe600078e00ff */
[----:B------:R-:W-:Y:S01]  /*28fc0*/  @P4 LOP3.LUT R201, R201, 0x10000, RZ, 0xfc, !PT ;  /* 0x00010000c9c94812 */ /* 0x000fe200078efcff */
[----:B------:R-:W3:Y:S01]  /*28fd0*/  LDL.LU R0, [R1+0x9c] ;  /* 0x00009c0001007983 */ /* 0x000ee20000300800 */
[----:B------:R-:W-:Y:S02]  /*28fe0*/  IMAD.MOV.U32 R222, RZ, RZ, R57 ;  /* 0x000000ffffde7224 */ /* 0x000fe400078e0039 */
[----:B------:R-:W-:Y:S01]  /*28ff0*/  LOP3.LUT R201, R201, 0x7fffffff, RZ, 0xc0, !PT ;  /* 0x7fffffffc9c97812 */ /* 0x000fe200078ec0ff */
[----:B------:R-:W4:Y:S01]  /*29000*/  LDL.LU.64 R60, [R1+0x60] ;  /* 0x00006000013c7983 */ /* 0x000f220000300a00 */
[----:B------:R-:W-:Y:S05]  /*29010*/  IMAD.MOV.U32 R235, RZ, RZ, R59 ;  /* 0x000000ffffeb7224 */ /* 0x000fea00078e003b */
[----:B------:R1:W-:Y:S04]  /*29020*/  STL [R1+0x428], R232 ;  /* 0x000428e801007387 */ /* 0x0003e80000100800 */
[----:B------:R1:W-:Y:S04]  /*29030*/  STL [R1+0x424], R171 ;  /* 0x000424ab01007387 */ /* 0x0003e80000100800 */
[----:B------:R1:W-:Y:S04]  /*29040*/  STL [R1+0x420], R188 ;  /* 0x000420bc01007387 */ /* 0x0003e80000100800 */
[----:B------:R1:W-:Y:S04]  /*29050*/  STL [R1+0x41c], R215 ;  /* 0x00041cd701007387 */ /* 0x0003e80000100800 */
[----:B------:R1:W-:Y:S04]  /*29060*/  STL [R1+0x418], R214 ;  /* 0x000418d601007387 */ /* 0x0003e80000100800 */
[----:B------:R1:W-:Y:S04]  /*29070*/  STL [R1+0x414], R213 ;  /* 0x000414d501007387 */ /* 0x0003e80000100800 */
[----:B------:R1:W-:Y:S02]  /*29080*/  STL [R1+0x410], R212 ;  /* 0x000410d401007387 */ /* 0x0003e40000100800 */
[----:B-1----:R-:W-:Y:S02]  /*29090*/  IMAD.MOV.U32 R232, RZ, RZ, R172 ;  /* 0x000000ffffe87224 */ /* 0x002fe400078e00ac */
[----:B------:R1:W-:Y:S01]  /*290a0*/  STL [R1+0x40c], R211 ;  /* 0x00040cd301007387 */ /* 0x0003e20000100800 */
[----:B------:R-:W-:Y:S03]  /*290b0*/  IMAD.MOV.U32 R171, RZ, RZ, R175 ;  /* 0x000000ffffab7224 */ /* 0x000fe600078e00af */
[----:B------:R1:W-:Y:S01]  /*290c0*/  STL [R1+0x408], R210 ;  /* 0x000408d201007387 */ /* 0x0003e20000100800 */
[----:B------:R-:W-:Y:S03]  /*290d0*/  IMAD.MOV.U32 R188, RZ, RZ, R174 ;  /* 0x000000ffffbc7224 */ /* 0x000fe600078e00ae */
[----:B------:R1:W-:Y:S01]  /*290e0*/  STL [R1+0x404], R209 ;  /* 0x000404d101007387 */ /* 0x0003e20000100800 */
[----:B------:R-:W-:Y:S03]  /*290f0*/  IMAD.MOV.U32 R215, RZ, RZ, R173 ;  /* 0x000000ffffd77224 */ /* 0x000fe600078e00ad */
[----:B------:R-:W-:Y:S01]  /*29100*/  STL [R1+0x400], R208 ;  /* 0x000400d001007387 */ /* 0x000fe20000100800 */
[----:B------:R-:W-:Y:S03]  /*29110*/  IMAD.MOV.U32 R214, RZ, RZ, R62 ;  /* 0x000000ffffd67224 */ /* 0x000fe600078e003e */
[----:B------:R-:W-:Y:S01]  /*29120*/  STL [R1+0x3fc], R207 ;  /* 0x0003fccf01007387 */ /* 0x000fe20000100800 */
[----:B------:R-:W-:Y:S03]  /*29130*/  IMAD.MOV.U32 R213, RZ, RZ, R63 ;  /* 0x000000ffffd57224 */ /* 0x000fe600078e003f */
[----:B------:R-:W-:Y:S01]  /*29140*/  STL [R1+0x3f8], R206 ;  /* 0x0003f8ce01007387 */ /* 0x000fe20000100800 */
[----:B------:R-:W-:Y:S02]  /*29150*/  IMAD.MOV.U32 R212, RZ, RZ, R235 ;  /* 0x000000ffffd47224 */ /* 0x000fe400078e00eb */
[----:B------:R-:W-:Y:S01]  /*29160*/  IMAD.MOV.U32 R235, RZ, RZ, R179 ;  /* 0x000000ffffeb7224 */ /* 0x000fe200078e00b3 */
[----:B------:R-:W-:Y:S01]  /*29170*/  STL.64 [R1+0x3f0], R204 ;  /* 0x0003f0cc01007387 */ /* 0x000fe20000100a00 */
[----:B-1----:R-:W-:Y:S02]  /*29180*/  IMAD.MOV.U32 R211, RZ, RZ, R178 ;  /* 0x000000ffffd37224 */ /* 0x002fe400078e00b2 */
[----:B------:R-:W-:Y:S03]  /*29190*/  IMAD.MOV.U32 R210, RZ, RZ, R212 ;  /* 0x000000ffffd27224 */ /* 0x000fe600078e00d4 */
[----:B------:R-:W-:Y:S01]  /*291a0*/  STL [R1+0x3ec], R203 ;  /* 0x0003eccb01007387 */ /* 0x000fe20000100800 */
[----:B------:R-:W-:Y:S02]  /*291b0*/  IMAD.MOV.U32 R212, RZ, RZ, R69 ;  /* 0x000000ffffd47224 */ /* 0x000fe400078e0045 */
[----:B------:R-:W-:Y:S01]  /*291c0*/  IMAD.MOV.U32 R209, RZ, RZ, R211 ;  /* 0x000000ffffd17224 */ /* 0x000fe200078e00d3 */
[----:B------:R-:W-:Y:S01]  /*291d0*/  STL [R1+0x3e8], R200 ;  /* 0x0003e8c801007387 */ /* 0x000fe20000100800 */
[----:B------:R-:W-:Y:S03]  /*291e0*/  IMAD.MOV.U32 R211, RZ, RZ, R81 ;  /* 0x000000ffffd37224 */ /* 0x000fe600078e0051 */
[----:B------:R-:W-:Y:S04]  /*291f0*/  STL [R1+0x3e4], R198 ;  /* 0x0003e4c601007387 */ /* 0x000fe80000100800 */
[----:B------:R-:W-:Y:S04]  /*29200*/  STL [R1+0x3e0], R195 ;  /* 0x0003e0c301007387 */ /* 0x000fe80000100800 */
[----:B------:R-:W-:Y:S06]  /*29210*/  STL.64 [R1+0x3d8], R196 ;  /* 0x0003d8c401007387 */ /* 0x000fec0000100a00 */
[----:B------:R-:W-:Y:S04]  /*29220*/  STL [R1+0x3d4], R194 ;  /* 0x0003d4c201007387 */ /* 0x000fe80000100800 */
[----:B------:R-:W-:Y:S04]  /*29230*/  STL [R1+0x3d0], R193 ;  /* 0x0003d0c101007387 */ /* 0x000fe80000100800 */
[----:B------:R-:W-:Y:S04]  /*29240*/  STL [R1+0x3cc], R192 ;  /* 0x0003ccc001007387 */ /* 0x000fe80000100800 */
[----:B------:R-:W-:Y:S04]  /*29250*/  STL [R1+0x3c8], R189 ;  /* 0x0003c8bd01007387 */ /* 0x000fe80000100800 */
[----:B------:R-:W-:Y:S04]  /*29260*/  STL [R1+0x42c], R189 ;  /* 0x00042cbd01007387 */ /* 0x000fe80000100800 */
[----:B------:R-:W-:Y:S06]  /*29270*/  STL.64 [R1+0x3c0], R190 ;  /* 0x0003c0be01007387 */ /* 0x000fec0000100a00 */
[----:B------:R-:W-:Y:S04]  /*29280*/  STL [R1+0x3b8], R170 ;  /* 0x0003b8aa01007387 */ /* 0x000fe80000100800 */
[----:B------:R-:W-:Y:S04]  /*29290*/  STL [R1+0x430], R170 ;  /* 0x000430aa01007387 */ /* 0x000fe80000100800 */
[----:B------:R-:W-:Y:S04]  /*292a0*/  STL [R1+0x43c], R170 ;  /* 0x00043caa01007387 */ /* 0x000fe80000100800 */
[----:B------:R-:W4:Y:S04]  /*292b0*/  LDL.LU R83, [R1+0xa4] ;  /* 0x0000a40001537983 */ /* 0x000f280000300800 */
[----:B------:R-:W1:Y:S08]  /*292c0*/  SHFL.BFLY PT, R10, R39, 0x2, 0x1f ;  /* 0x0c401f00270a7f89 */ /* 0x000e7000000e0000 */
[----:B------:R-:W1:Y:S08]  /*292d0*/  SHFL.BFLY PT, R12, R37, 0x2, 0x1f ;  /* 0x0c401f00250c7f89 */ /* 0x000e7000000e0000 */
[----:B------:R-:W1:Y:S08]  /*292e0*/  SHFL.BFLY PT, R11, R38, 0x2, 0x1f ;  /* 0x0c401f00260b7f89 */ /* 0x000e7000000e0000 */
[----:B------:R-:W1:Y:S02]  /*292f0*/  SHFL.BFLY PT, R13, R36, 0x2, 0x1f ;  /* 0x0c401f00240d7f89 */ /* 0x000e6400000e0000 */
[----:B-1----:R-:W-:Y:S02]  /*29300*/  FMNMX.FTZ R39, R39, R10, !PT ;  /* 0x0000000a27277209 */ /* 0x002fe40007810000 */
[----:B------:R-:W-:Y:S02]  /*29310*/  FMNMX.FTZ R37, R37, R12, !PT ;  /* 0x0000000c25257209 */ /* 0x000fe40007810000 */
[----:B------:R-:W-:Y:S02]  /*29320*/  FMNMX.FTZ R38, R38, R11, !PT ;  /* 0x0000000b26267209 */ /* 0x000fe40007810000 */
[----:B------:R-:W-:Y:S05]  /*29330*/  FMNMX.FTZ R36, R36, R13, !PT ;  /* 0x0000000d24247209 */ /* 0x000fea0007810000 */
[----:B------:R-:W1:Y:S02]  /*29340*/  SHFL.BFLY PT, R12, R36, 0x1, 0x1f ;  /* 0x0c201f00240c7f89 */ /* 0x000e6400000e0000 */
[----:B-1----:R-:W-:Y:S04]  /*29350*/  FMNMX.FTZ R36, R36, R12, !PT ;  /* 0x0000000c24247209 */ /* 0x002fe80007810000 */
[----:B------:R-:W-:Y:S01]  /*29360*/  FSETP.NEU.FTZ.AND P0, PT, R36, -INF , PT ;  /* 0xff8000002400780b */ /* 0x000fe20003f1d000 */
[----:B--2---:R-:W-:Y:S04]  /*29370*/  IMAD.WIDE.U32 R8, R2, -0x326172a9, RZ ;  /* 0xcd9e8d5702087825 */ /* 0x004fe800078e00ff */
[----:B------:R-:W-:Y:S01]  /*29380*/  IMAD.WIDE.U32 R2, R15, -0x326172a9, RZ ;  /* 0xcd9e8d570f027825 */ /* 0x000fe200078e00ff */
[----:B------:R-:W-:Y:S03]  /*29390*/  LOP3.LUT R9, R9, R220, R216, 0x96, !PT ;  /* 0x000000dc09097212 */ /* 0x000fe600078e96d8 */
[----:B---3--:R-:W-:Y:S01]  /*293a0*/  IMAD.WIDE.U32 R6, R0, -0x326172a9, RZ ;  /* 0xcd9e8d5700067825 */ /* 0x008fe200078e00ff */
[----:B------:R-:W-:Y:S02]  /*293b0*/  LOP3.LUT R4, R3, R230, R4, 0x96, !PT ;  /* 0x000000e603047212 */ /* 0x000fe400078e9604 */
[----:B------:R-:W-:Y:S01]  /*293c0*/  LOP3.LUT R0, R5, R220, R180, 0x96, !PT ;  /* 0x000000dc05007212 */ /* 0x000fe200078e96b4 */
[----:B------:R-:W-:Y:S01]  /*293d0*/  IMAD.WIDE.U32 R16, R9, -0x2daee0ad, RZ ;  /* 0xd2511f5309107825 */ /* 0x000fe200078e00ff */
[----:B------:R-:W-:Y:S02]  /*293e0*/  LOP3.LUT R8, R7, R230, R8, 0x96, !PT ;  /* 0x000000e607087212 */ /* 0x000fe400078e9608 */
[----:B------:R-:W1:Y:S01]  /*293f0*/  SHFL.BFLY PT, R7, R37, 0x1, 0x1f ;  /* 0x0c201f0025077f89 */ /* 0x000e6200000e0000 */
[----:B------:R-:W-:Y:S01]  /*29400*/  IMAD.WIDE.U32 R18, R4, -0x2daee0ad, RZ ;  /* 0xd2511f5304127825 */ /* 0x000fe200078e00ff */
[-C--:B----4-:R-:W-:Y:S06]  /*29410*/  LOP3.LUT R3, R17, R229.reuse, R60, 0x96, !PT ;  /* 0x000000e511037212 */ /* 0x090fec00078e963c */
[----:B------:R-:W2:Y:S01]  /*29420*/  LDL.LU R60, [R1+0xa8] ;  /* 0x0000a800013c7983 */ /* 0x000ea20000300800 */
[----:B------:R-:W-:Y:S03]  /*29430*/  IMAD.WIDE.U32 R14, R0, -0x2daee0ad, RZ ;  /* 0xd2511f53000e7825 */ /* 0x000fe600078e00ff */
[----:B------:R-:W3:Y:S01]  /*29440*/  LDL R57, [R1+0x35c] ;  /* 0x00035c0001397983 */ /* 0x000ee20000100800 */
[----:B------:R-:W-:Y:S01]  /*29450*/  IMAD.WIDE.U32 R40, R8, -0x2daee0ad, RZ ;  /* 0xd2511f5308287825 */ /* 0x000fe200078e00ff */
[----:B------:R-:W-:Y:S02]  /*29460*/  LOP3.LUT R0, R15, R229, R20, 0x96, !PT ;  /* 0x000000e50f007212 */ /* 0x000fe400078e9614 */
[-C--:B------:R-:W-:Y:S01]  /*29470*/  LOP3.LUT R4, R19, R227.reuse, R14, 0x96, !PT ;  /* 0x000000e313047212 */ /* 0x080fe200078e960e */
[----:B------:R-:W4:Y:S01]  /*29480*/  LDL R177, [R1+0x358] ;  /* 0x0003580001b17983 */ /* 0x000f220000100800 */
[----:B------:R-:W-:Y:S01]  /*29490*/  LOP3.LUT R8, R41, R227, R16, 0x96, !PT ;  /* 0x000000e329087212 */ /* 0x000fe200078e9610 */
[----:B------:R-:W-:Y:S02]  /*294a0*/  IMAD.WIDE.U32 R10, R0, -0x326172a9, RZ ;  /* 0xcd9e8d57000a7825 */ /* 0x000fe400078e00ff */
[----:B------:R-:W4:Y:S02]  /*294b0*/  LDL R176, [R1+0x344] ;  /* 0x0003440001b07983 */ /* 0x000f240000100800 */
[----:B------:R-:W-:Y:S01]  /*294c0*/  IMAD.WIDE.U32 R14, R3, -0x326172a9, RZ ;  /* 0xcd9e8d57030e7825 */ /* 0x000fe200078e00ff */
[-C--:B------:R-:W-:Y:S01]  /*294d0*/  LOP3.LUT R2, R11, R228.reuse, R2, 0x96, !PT ;  /* 0x000000e40b027212 */ /* 0x080fe200078e9602 */
[----:B------:R-:W4:Y:S02]  /*294e0*/  LDL R170, [R1+0x348] ;  /* 0x0003480001aa7983 */ /* 0x000f240000100800 */
[----:B------:R-:W-:Y:S01]  /*294f0*/  IMAD.WIDE.U32 R4, R4, -0x326172a9, RZ ;  /* 0xcd9e8d5704047825 */ /* 0x000fe200078e00ff */
[----:B-1----:R-:W-:Y:S01]  /*29500*/  FMNMX.FTZ R37, R37, R7, !PT ;  /* 0x0000000725257209 */ /* 0x002fe20007810000 */
[----:B------:R-:W1:Y:S01]  /*29510*/  SHFL.BFLY PT, R0, R39, 0x1, 0x1f ;  /* 0x0c201f0027007f89 */ /* 0x000e6200000e0000 */
[----:B------:R-:W-:Y:S01]  /*29520*/  LOP3.LUT R6, R15, R228, R6, 0x96, !PT ;  /* 0x000000e40f067212 */ /* 0x000fe200078e9606 */
[----:B------:R-:W-:Y:S01]  /*29530*/  IMAD.WIDE.U32 R8, R8, -0x326172a9, RZ ;  /* 0xcd9e8d5708087825 */ /* 0x000fe200078e00ff */
[----:B------:R-:W-:Y:S05]  /*29540*/  FSETP.NEU.FTZ.AND P1, PT, R37, -INF , PT ;  /* 0xff8000002500780b */ /* 0x000fea0003f3d000 */
[----:B------:R-:W1:Y:S01]  /*29550*/  SHFL.BFLY PT, R3, R38, 0x1, 0x1f ;  /* 0x0c201f0026037f89 */ /* 0x000e6200000e0000 */
[----:B------:R-:W-:Y:S02]  /*29560*/  SHF.R.U32.HI R13, RZ, 0x18, R4 ;  /* 0x00000018ff0d7819 */ /* 0x000fe40000011604 */
[-C--:B------:R-:W-:Y:S05]  /*29570*/  LOP3.LUT R11, R9, R233.reuse, R14, 0x96, !PT ;  /* 0x000000e9090b7212 */ /* 0x080fea00078e960e */
[----:B------:R-:W4:Y:S01]  /*29580*/  LDL R12, [R1+0x368] ;  /* 0x00036800010c7983 */ /* 0x000f220000100800 */
[----:B------:R-:W-:Y:S02]  /*29590*/  LOP3.LUT R10, R5, R233, R10, 0x96, !PT ;  /* 0x000000e9050a7212 */ /* 0x000fe400078e960a */
[C---:B------:R-:W-:Y:S01]  /*295a0*/  LOP3.LUT R186, R4.reuse, 0xff, RZ, 0xc0, !PT ;  /* 0x000000ff04ba7812 */ /* 0x040fe200078ec0ff */
[----:B------:R-:W4:Y:S01]  /*295b0*/  LDL R7, [R1+0x360] ;  /* 0x0003600001077983 */ /* 0x000f220000100800 */
[----:B------:R-:W-:Y:S02]  /*295c0*/  SHF.R.U32.HI R14, RZ, 0x10, R4 ;  /* 0x00000010ff0e7819 */ /* 0x000fe40000011604 */
[----:B------:R-:W-:Y:S01]  /*295d0*/  LOP3.LUT R17, R4, 0xffff, RZ, 0xc0, !PT ;  /* 0x0000ffff04117812 */ /* 0x000fe200078ec0ff */
[----:B------:R-:W-:Y:S01]  /*295e0*/  IMAD.WIDE.U32 R4, R6, -0x2daee0ad, RZ ;  /* 0xd2511f5306047825 */ /* 0x000fe200078e00ff */
[C---:B------:R-:W-:Y:S02]  /*295f0*/  LOP3.LUT R95, R8.reuse, 0xff, RZ, 0xc0, !PT ;  /* 0x000000ff085f7812 */ /* 0x040fe400078ec0ff */
[--C-:B------:R-:W-:Y:S02]  /*29600*/  SHF.R.U32.HI R202, RZ, 0x18, R8.reuse ;  /* 0x00000018ffca7819 */ /* 0x100fe40000011608 */
[----:B------:R-:W-:Y:S02]  /*29610*/  SHF.R.U32.HI R15, RZ, 0x10, R8 ;  /* 0x00000010ff0f7819 */ /* 0x000fe40000011608 */
[----:B------:R-:W-:Y:S01]  /*29620*/  LOP3.LUT R21, R8, 0xffff, RZ, 0xc0, !PT ;  /* 0x0000ffff08157812 */ /* 0x000fe200078ec0ff */
[----:B------:R-:W-:Y:S01]  /*29630*/  IMAD.WIDE.U32 R8, R2, -0x2daee0ad, RZ ;  /* 0xd2511f5302087825 */ /* 0x000fe200078e00ff */
[----:B-1----:R-:W-:Y:S02]  /*29640*/  FMNMX.FTZ R39, R39, R0, !PT ;  /* 0x0000000027277209 */ /* 0x002fe40007810000 */
[----:B------:R-:W-:Y:S02]  /*29650*/  FSEL R0, R37, RZ, P1 ;  /* 0x000000ff25007208 */ /* 0x000fe40000800000 */
[C---:B------:R-:W-:Y:S02]  /*29660*/  FSETP.NEU.FTZ.AND P3, PT, R39.reuse, -INF , PT ;  /* 0xff8000002700780b */ /* 0x040fe40003f7d000 */
[----:B------:R-:W-:Y:S02]  /*29670*/  FMNMX.FTZ R38, R38, R3, !PT ;  /* 0x0000000326267209 */ /* 0x000fe40007810000 */
[----:B------:R-:W-:Y:S02]  /*29680*/  FSEL R3, R39, RZ, P3 ;  /* 0x000000ff27037208 */ /* 0x000fe40001800000 */
[----:B------:R-:W-:Y:S02]  /*29690*/  FSETP.NEU.FTZ.AND P2, PT, R38, -INF , PT ;  /* 0xff8000002600780b */ /* 0x000fe40003f5d000 */
[----:B------:R-:W-:Y:S01]  /*296a0*/  LOP3.LUT R90, R4, 0xff, RZ, 0xc0, !PT ;  /* 0x000000ff045a7812 */ /* 0x000fe200078ec0ff */
[----:B------:R-:W-:Y:S01]  /*296b0*/  FADD.FTZ R6, -R3, R132 ;  /* 0x0000008403067221 */ /* 0x000fe20000010100 */
[----:B------:R-:W-:Y:S01]  /*296c0*/  FSEL R2, R38, RZ, P2 ;  /* 0x000000ff26027208 */ /* 0x000fe20001000000 */
[----:B------:R-:W-:Y:S01]  /*296d0*/  FADD.FTZ R3, -R0, R134 ;  /* 0x0000008600037221 */ /* 0x000fe20000010100 */
[----:B------:R-:W-:Y:S02]  /*296e0*/  FSEL R0, R36, RZ, P0 ;  /* 0x000000ff24007208 */ /* 0x000fe40000000000 */
[----:B------:R-:W-:Y:S02]  /*296f0*/  @P3 LOP3.LUT R201, R201, 0x80000000, RZ, 0xfc, !PT ;  /* 0x80000000c9c93812 */ /* 0x000fe400078efcff */
[--C-:B------:R-:W-:Y:S02]  /*29700*/  SHF.R.U32.HI R61, RZ, 0x18, R4.reuse ;  /* 0x00000018ff3d7819 */ /* 0x100fe40000011604 */
[----:B------:R-:W-:Y:S02]  /*29710*/  SHF.R.U32.HI R84, RZ, 0x10, R4 ;  /* 0x00000010ff547819 */ /* 0x000fe40000011604 */
[----:B------:R-:W-:Y:S01]  /*29720*/  LOP3.LUT R96, R4, 0xffff, RZ, 0xc0, !PT ;  /* 0x0000ffff04607812 */ /* 0x000fe200078ec0ff */
[----:B------:R-:W-:Y:S01]  /*29730*/  FADD.FTZ R4, -R2, R133 ;  /* 0x0000008502047221 */ /* 0x000fe20000010100 */
[----:B------:R-:W-:Y:S01]  /*29740*/  LOP3.LUT R201, R201, 0xbfffffff, RZ, 0xc0, !PT ;  /* 0xbfffffffc9c97812 */ /* 0x000fe200078ec0ff */
[----:B------:R-:W-:Y:S01]  /*29750*/  FADD.FTZ R2, -R0, R135 ;  /* 0x0000008700027221 */ /* 0x000fe20000010100 */
[----:B------:R-:W-:Y:S02]  /*29760*/  LOP3.LUT R0, R11, 0xff, RZ, 0xc0, !PT ;  /* 0x000000ff0b007812 */ /* 0x000fe400078ec0ff */
[----:B------:R-:W-:Y:S02]  /*29770*/  LOP3.LUT R134, R15, 0xff, RZ, 0xc0, !PT ;  /* 0x000000ff0f867812 */ /* 0x000fe400078ec0ff */
[-C--:B------:R-:W-:Y:S02]  /*29780*/  LOP3.LUT R59, R9, R231.reuse, R18, 0x96, !PT ;  /* 0x000000e7093b7212 */ /* 0x080fe400078e9612 */
[----:B------:R-:W-:Y:S01]  /*29790*/  LOP3.LUT R40, R5, R231, R40, 0x96, !PT ;  /* 0x000000e705287212 */ /* 0x000fe200078e9628 */
[----:B------:R-:W4:Y:S01]  /*297a0*/  LDL R18, [R1+0x354] ;  /* 0x0003540001127983 */ /* 0x000f220000100800 */
[----:B------:R-:W-:Y:S02]  /*297b0*/  LOP3.LUT R183, R8, 0xffff, RZ, 0xc0, !PT ;  /* 0x0000ffff08b77812 */ /* 0x000fe400078ec0ff */
[----:B------:R-:W-:Y:S01]  /*297c0*/  SHF.R.U32.HI R16, RZ, 0x18, R11 ;  /* 0x00000018ff107819 */ /* 0x000fe2000001160b */
[----:B------:R-:W4:Y:S01]  /*297d0*/  LDL R5, [R1+0x350] ;  /* 0x0003500001057983 */ /* 0x000f220000100800 */
[----:B------:R-:W-:Y:S02]  /*297e0*/  LOP3.LUT R19, R10, 0xff, RZ, 0xc0, !PT ;  /* 0x000000ff0a137812 */ /* 0x000fe400078ec0ff */
[----:B------:R-:W-:Y:S01]  /*297f0*/  LOP3.LUT R84, R84, 0xff, RZ, 0xc0, !PT ;  /* 0x000000ff54547812 */ /* 0x000fe200078ec0ff */
[----:B------:R-:W4:Y:S04]  /*29800*/  LDL.LU R206, [R1+0x68] ;  /* 0x0000680001ce7983 */ /* 0x000f280000300800 */
[----:B------:R-:W4:Y:S04]  /*29810*/  LDL.LU R207, [R1+0x74] ;  /* 0x0000740001cf7983 */ /* 0x000f280000300800 */
[----:B------:R-:W4:Y:S04]  /*29820*/  LDL.LU R208, [R1+0x40] ;  /* 0x0000400001d07983 */ /* 0x000f280000300800 */
[----:B------:R-:W-:Y:S04]  /*29830*/  STL [R1+0x438], R168 ;  /* 0x000438a801007387 */ /* 0x000fe80000100800 */
[----:B------:R-:W-:Y:S04]  /*29840*/  STL [R1+0x434], R169 ;  /* 0x000434a901007387 */ /* 0x000fe80000100800 */
[----:B------:R-:W-:Y:S04]  /*29850*/  STL [R1+0x440], R39 ;  /* 0x0004402701007387 */ /* 0x000fe80000100800 */
[----:B------:R1:W-:Y:S01]  /*29860*/  STL [R1+0x444], R38 ;  /* 0x0004442601007387 */ /* 0x0003e20000100800 */
[----:B------:R-:W-:Y:S01]  /*29870*/  IMAD.MOV.U32 R175, RZ, RZ, R83 ;  /* 0x000000ffffaf7224 */ /* 0x000fe200078e0053 */
[----:B------:R-:W-:Y:S02]  /*29880*/  SHF.R.U32.HI R83, RZ, 0x10, R8 ;  /* 0x00000010ff537819 */ /* 0x000fe40000011608 */
[----:B------:R-:W-:Y:S04]  /*29890*/  STL [R1+0x448], R37 ;  /* 0x0004482501007387 */ /* 0x000fe80000100800 */
[----:B------:R-:W-:Y:S04]  /*298a0*/  STL [R1+0x44c], R37 ;  /* 0x00044c2501007387 */ /* 0x000fe80000100800 */
[----:B------:R-:W-:Y:S01]  /*298b0*/  STL [R1+0x450], R36 ;  /* 0x0004502401007387 */ /* 0x000fe20000100800 */
[----:B--2---:R-:W-:Y:S01]  /*298c0*/  IMAD.MOV.U32 R174, RZ, RZ, R60 ;  /* 0x000000ffffae7224 */ /* 0x004fe200078e003c */
[----:B------:R-:W-:Y:S04]  /*298d0*/  SHF.R.U32.HI R60, RZ, 0x18, R8 ;  /* 0x00000018ff3c7819 */ /* 0x000fe80000011608 */
[----:B---3--:R-:W-:Y:S02]  /*298e0*/  IADD3 R172, P5, R174, R57, RZ ;  /* 0x00000039aeac7210 */ /* 0x008fe40007fbe0ff */
[----:B------:R-:W-:Y:S03]  /*298f0*/  LOP3.LUT R57, R8, 0xff, RZ, 0xc0, !PT ;  /* 0x000000ff08397812 */ /* 0x000fe600078ec0ff */
[C---:B----4-:R-:W-:Y:S01]  /*29900*/  IMAD.X R173, R175.reuse, 0x1, R177, P5 ;  /* 0x00000001afad7824 */ /* 0x050fe200028e06b1 */
[----:B------:R-:W-:Y:S05]  /*29910*/  IADD3 R176, P5, R174, R176, RZ ;  /* 0x000000b0aeb07210 */ /* 0x000fea0007fbe0ff */
[----:B------:R-:W-:Y:S01]  /*29920*/  IMAD.X R177, R175, 0x1, R170, P5 ;  /* 0x00000001afb17824 */ /* 0x000fe200028e06aa */
[----:B------:R-:W-:Y:S01]  /*29930*/  ISETP.GE.U32.AND P5, PT, R199, R13, PT ;  /* 0x0000000dc700720c */ /* 0x000fe20003fa6070 */
[----:B------:R-:W-:Y:S11]  /*29940*/  IMAD R62, R12, 0x70, RZ ;  /* 0x000000700c3e7824 */ /* 0x000ff600078e02ff */
[----:B------:R-:W-:Y:S01]  /*29950*/  @!UPT UIADD3 URZ, URZ, URZ, URZ ;  /* 0x0000003f3f3ff290 */ /* 0x000fe2000fffe03f */
[----:B------:R-:W-:Y:S02]  /*29960*/  @P5 LOP3.LUT R201, R201, 0x40000000, RZ, 0xfc, !PT ;  /* 0x40000000c9c95812 */ /* 0x000fe400078efcff */
[C---:B------:R-:W-:Y:S02]  /*29970*/  ISETP.GE.U32.AND P5, PT, R199.reuse, R0, PT ;  /* 0x00000000c700720c */ /* 0x040fe40003fa6070 */
[--C-:B------:R-:W-:Y:S02]  /*29980*/  SHF.R.U32.HI R0, RZ, 0x18, R10.reuse ;  /* 0x00000018ff007819 */ /* 0x100fe4000001160a */
[----:B------:R-:W-:Y:S02]  /*29990*/  IADD3 R62, P3, R62, R172, RZ ;  /* 0x000000ac3e3e7210 */ /* 0x000fe40007f7e0ff */
[----:B------:R-:W-:Y:S02]  /*299a0*/  ISETP.GE.U32.AND P4, PT, R199, R0, PT ;  /* 0x00000000c700720c */ /* 0x000fe40003f86070 */
[----:B------:R-:W-:Y:S01]  /*299b0*/  SHF.R.U32.HI R0, RZ, 0x10, R11 ;  /* 0x00000010ff007819 */ /* 0x000fe2000001160b */
[----:B------:R-:W-:Y:S01]  /*299c0*/  IMAD.X R63, R7, 0x1, R173, P3 ;  /* 0x00000001073f7824 */ /* 0x000fe200018e06ad */
[----:B------:R-:W-:Y:S02]  /*299d0*/  LOP3.LUT P3, RZ, R201, 0x80000000, RZ, 0xc0, !PT ;  /* 0x80000000c9ff7812 */ /* 0x000fe4000786c0ff */
[----:B------:R-:W-:Y:S02]  /*299e0*/  LOP3.LUT R15, R0, 0xff, RZ, 0xc0, !PT ;  /* 0x000000ff000f7812 */ /* 0x000fe400078ec0ff */
[----:B------:R-:W-:Y:S02]  /*299f0*/  SHF.R.U32.HI R0, RZ, 0x10, R10 ;  /* 0x00000010ff007819 */ /* 0x000fe4000001160a */
[----:B------:R-:W-:Y:S02]  /*29a00*/  LOP3.LUT R11, R11, 0xffff, RZ, 0xc0, !PT ;  /* 0x0000ffff0b0b7812 */ /* 0x000fe400078ec0ff */
[----:B------:R-:W-:Y:S02]  /*29a10*/  LOP3.LUT R20, R0, 0xff, RZ, 0xc0, !PT ;  /* 0x000000ff00147812 */ /* 0x000fe400078ec0ff */
[----:B------:R-:W-:Y:S02]  /*29a20*/  SHF.R.U32.HI R0, RZ, 0x8, R21 ;  /* 0x00000008ff007819 */ /* 0x000fe40000011615 */
[----:B------:R-:W-:Y:S02]  /*29a30*/  LOP3.LUT R10, R10, 0xffff, RZ, 0xc0, !PT ;  /* 0x0000ffff0a0a7812 */ /* 0x000fe400078ec0ff */
[----:B------:R-:W-:Y:S02]  /*29a40*/  LOP3.LUT R69, R0, 0xffff, RZ, 0xc0, !PT ;  /* 0x0000ffff00457812 */ /* 0x000fe400078ec0ff */
[----:B------:R-:W-:Y:S01]  /*29a50*/  SHF.R.U32.HI R10, RZ, 0x8, R10 ;  /* 0x00000008ff0a7819 */ /* 0x000fe2000001160a */
[----:B------:R-:W2:Y:S03]  /*29a60*/  LD.E R0, desc[UR4][R168.64+0xdc] ;  /* 0x0000dc04a8007980 */ /* 0x000ea6000c101900 */
[----:B------:R-:W-:Y:S02]  /*29a70*/  LOP3.LUT R10, R10, 0xffff, RZ, 0xc0, !PT ;  /* 0x0000ffff0a0a7812 */ /* 0x000fe400078ec0ff */
[----:B------:R-:W-:Y:S05]  /*29a80*/  IADD3 R178, P6, R174, R18, RZ ;  /* 0x00000012aeb27210 */ /* 0x000fea0007fde0ff */
[----:B------:R-:W-:Y:S01]  /*29a90*/  IMAD.X R179, R175, 0x1, R5, P6 ;  /* 0x00000001afb37824 */ /* 0x000fe200030e0605 */
[----:B------:R-:W-:Y:S04]  /*29aa0*/  LOP3.LUT R5, R14, 0xff, RZ, 0xc0, !PT ;  /* 0x000000ff0e057812 */ /* 0x000fe800078ec0ff */
[----:B------:R-:W-:Y:S02]  /*29ab0*/  ISETP.GE.U32.AND P6, PT, R199, R5, PT ;  /* 0x00000005c700720c */ /* 0x000fe40003fc6070 */
[----:B------:R-:W-:Y:S04]  /*29ac0*/  SHF.R.U32.HI R5, RZ, 0x8, R17 ;  /* 0x00000008ff057819 */ /* 0x000fe80000011611 */
        /* <DEDUP_REMOVED lines=13> */
[--C-:B------:R-:W-:Y:S01]  /*29ba0*/  FFMA.FTZ R17, R32, R0, -R8.reuse ;  /* 0x0000000020117223 */ /* 0x100fe20000010808 */
[----:B------:R-:W-:Y:S01]  /*29bb0*/  ISETP.GE.U32.AND P3, PT, R199, R16, PT ;  /* 0x00000010c700720c */ /* 0x000fe20003f66070 */
[--C-:B------:R-:W-:Y:S01]  /*29bc0*/  FFMA.FTZ R14, R80, R0, -R8.reuse ;  /* 0x00000000500e7223 */ /* 0x100fe20000010808 */
[----:B------:R-:W-:Y:S01]  /*29bd0*/  FSEL R9, R9, RZ, P0 ;  /* 0x000000ff09097208 */ /* 0x000fe20000000000 */
[----:B------:R2:W-:Y:S01]  /*29be0*/  STL [R1+0x8], R18 ;  /* 0x0000081201007387 */ /* 0x0005e20000100800 */
[----:B------:R-:W-:Y:S01]  /*29bf0*/  ISETP.GE.U32.AND P0, PT, R199, R10, PT ;  /* 0x0000000ac700720c */ /* 0x000fe20003f06070 */
[-CC-:B------:R-:W-:Y:S01]  /*29c00*/  FFMA.FTZ R13, R206, R0.reuse, -R8.reuse ;  /* 0x00000000ce0d7223 */ /* 0x180fe20000010808 */
[-CC-:B------:R-:W-:Y:S01]  /*29c10*/  FFMA.FTZ R12, R207, R0.reuse, -R8.reuse ;  /* 0x00000000cf0c7223 */ /* 0x180fe20000010808 */
[----:B------:R3:W-:Y:S01]  /*29c20*/  STL [R1+0x14], R17 ;  /* 0x0000141101007387 */ /* 0x0007e20000100800 */
[-CC-:B------:R-:W-:Y:S01]  /*29c30*/  FFMA.FTZ R41, R208, R0.reuse, -R8.reuse ;  /* 0x00000000d0297223 */ /* 0x180fe20000010808 */
[----:B------:R-:W-:Y:S02]  /*29c40*/  IMAD.MOV.U32 R206, RZ, RZ, R209 ;  /* 0x000000ffffce7224 */ /* 0x000fe400078e00d1 */
[-C--:B-1----:R-:W-:Y:S01]  /*29c50*/  FFMA.FTZ R38, R112, R0.reuse, -R8 ;  /* 0x0000000070267223 */ /* 0x082fe20000010808 */
[----:B------:R1:W-:Y:S01]  /*29c60*/  STL [R1+0x40], R14 ;  /* 0x0000400e01007387 */ /* 0x0003e20000100800 */
[----:B------:R-:W-:Y:S02]  /*29c70*/  IMAD.MOV.U32 R207, RZ, RZ, R210 ;  /* 0x000000ffffcf7224 */ /* 0x000fe400078e00d2 */
[-C--:B------:R-:W-:Y:S01]  /*29c80*/  FFMA.FTZ R39, R113, R0.reuse, -R8 ;  /* 0x0000000071277223 */ /* 0x080fe20000010808 */
[----:B------:R-:W-:Y:S02]  /*29c90*/  IMAD.MOV.U32 R209, RZ, RZ, R212 ;  /* 0x000000ffffd17224 */ /* 0x000fe400078e00d4 */
[-C--:B------:R-:W-:Y:S01]  /*29ca0*/  FFMA.FTZ R21, R86, R0.reuse, -R7 ;  /* 0x0000000056157223 */ /* 0x080fe20000010807 */
[----:B------:R-:W-:Y:S02]  /*29cb0*/  IMAD.MOV.U32 R208, RZ, RZ, R211 ;  /* 0x000000ffffd07224 */ /* 0x000fe400078e00d3 */
[-CC-:B------:R-:W-:Y:S01]  /*29cc0*/  FFMA.FTZ R194, R102, R0.reuse, -R7.reuse ;  /* 0x0000000066c27223 */ /* 0x180fe20000010807 */
[----:B------:R-:W-:Y:S02]  /*29cd0*/  IMAD.MOV.U32 R211, RZ, RZ, R214 ;  /* 0x000000ffffd37224 */ /* 0x000fe400078e00d6 */
[-C--:B------:R-:W-:Y:S01]  /*29ce0*/  FFMA.FTZ R168, R114, R0.reuse, -R7 ;  /* 0x0000000072a87223 */ /* 0x080fe20000010807 */
[----:B------:R-:W-:Y:S02]  /*29cf0*/  IMAD.MOV.U32 R210, RZ, RZ, R213 ;  /* 0x000000ffffd27224 */ /* 0x000fe400078e00d5 */
[-C--:B------:R-:W-:Y:S01]  /*29d00*/  FFMA.FTZ R169, R115, R0.reuse, -R7 ;  /* 0x0000000073a97223 */ /* 0x080fe20000010807 */
[----:B------:R-:W-:Y:S02]  /*29d10*/  IMAD.MOV.U32 R212, RZ, RZ, R215 ;  /* 0x000000ffffd47224 */ /* 0x000fe400078e00d7 */
[-C--:B------:R-:W-:Y:S01]  /*29d20*/  FFMA.FTZ R135, R240, R0.reuse, -R8 ;  /* 0x00000000f0877223 */ /* 0x080fe20000010808 */
[----:B------:R-:W-:Y:S02]  /*29d30*/  IMAD.MOV.U32 R213, RZ, RZ, R232 ;  /* 0x000000ffffd57224 */ /* 0x000fe400078e00e8 */
[-C--:B------:R-:W-:Y:S01]  /*29d40*/  FFMA.FTZ R132, R251, R0.reuse, -R8 ;  /* 0x00000000fb847223 */ /* 0x080fe20000010808 */
[----:B------:R-:W-:Y:S02]  /*29d50*/  IMAD.MOV.U32 R215, RZ, RZ, R218 ;  /* 0x000000ffffd77224 */ /* 0x000fe400078e00da */
[-CC-:B------:R-:W-:Y:S01]  /*29d60*/  FFMA.FTZ R42, R42, R0.reuse, -R8.reuse ;  /* 0x000000002a2a7223 */ /* 0x180fe20000010808 */
[-CC-:B--2---:R-:W-:Y:S01]  /*29d70*/  FFMA.FTZ R18, R29, R0.reuse, -R8.reuse ;  /* 0x000000001d127223 */ /* 0x184fe20000010808 */
[----:B------:R-:W-:Y:S02]  /*29d80*/  IMAD.MOV.U32 R205, RZ, RZ, R209 ;  /* 0x000000ffffcd7224 */ /* 0x000fe400078e00d1 */
[-CC-:B------:R-:W-:Y:S01]  /*29d90*/  FFMA.FTZ R76, R76, R0.reuse, -R8.reuse ;  /* 0x000000004c4c7223 */ /* 0x180fe20000010808 */
[----:B------:R-:W-:Y:S02]  /*29da0*/  IMAD.MOV.U32 R209, RZ, RZ, R211 ;  /* 0x000000ffffd17224 */ /* 0x000fe400078e00d3 */
[-CC-:B---3--:R-:W-:Y:S01]  /*29db0*/  FFMA.FTZ R17, R28, R0.reuse, -R8.reuse ;  /* 0x000000001c117223 */ /* 0x188fe20000010808 */
[----:B------:R2:W-:Y:S01]  /*29dc0*/  STL [R1+0x3c], R18 ;  /* 0x00003c1201007387 */ /* 0x0005e20000100800 */
[----:B------:R-:W-:Y:S02]  /*29dd0*/  IMAD.MOV.U32 R211, RZ, RZ, R213 ;  /* 0x000000ffffd37224 */ /* 0x000fe400078e00d5 */
[-CC-:B------:R-:W-:Y:S01]  /*29de0*/  FFMA.FTZ R133, R245, R0.reuse, -R8.reuse ;  /* 0x00000000f5857223 */ /* 0x180fe20000010808 */
[-C--:B-1----:R-:W-:Y:S01]  /*29df0*/  FFMA.FTZ R14, R85, R0.reuse, -R8 ;  /* 0x00000000550e7223 */ /* 0x082fe20000010808 */
[----:B------:R1:W-:Y:S01]  /*29e00*/  STL [R1+0x60], R17 ;  /* 0x0000601101007387 */ /* 0x0003e20000100800 */
[----:B------:R-:W-:Y:S02]  /*29e10*/  IMAD.MOV.U32 R214, RZ, RZ, R184 ;  /* 0x000000ffffd67224 */ /* 0x000fe400078e00b8 */
[-CC-:B------:R-:W-:Y:S01]  /*29e20*/  FFMA.FTZ R184, R239, R0.reuse, -R8.reuse ;  /* 0x00000000efb87223 */ /* 0x180fe20000010808 */
[----:B------:R-:W-:Y:S01]  /*29e30*/  IMAD.MOV.U32 R213, RZ, RZ, R215 ;  /* 0x000000ffffd57224 */ /* 0x000fe200078e00d7 */
[----:B------:R3:W-:Y:S01]  /*29e40*/  STL [R1+0x4c], R14 ;  /* 0x00004c0e01007387 */ /* 0x0007e20000100800 */
        /* <DEDUP_REMOVED lines=12> */
[-CC-:B------:R-:W-:Y:S01]  /*29f10*/  FFMA.FTZ R206, R129, R0.reuse, -R8.reuse ;  /* 0x0000000081ce7223 */ /* 0x180fe20000010808 */
[----:B------:R-:W-:Y:S02]  /*29f20*/  IMAD.MOV.U32 R232, RZ, RZ, R219 ;  /* 0x000000ffffe87224 */ /* 0x000fe400078e00db */
[-CC-:B------:R-:W-:Y:S01]  /*29f30*/  FFMA.FTZ R68, R68, R0.reuse, -R8.reuse ;  /* 0x0000000044447223 */ /* 0x180fe20000010808 */
[-CC-:B------:R-:W-:Y:S01]  /*29f40*/  FFMA.FTZ R58, R58, R0.reuse, -R8.reuse ;  /* 0x000000003a3a7223 */ /* 0x180fe20000010808 */
[-CC-:B--2---:R-:W-:Y:S01]  /*29f50*/  FFMA.FTZ R18, R97, R0.reuse, -R8.reuse ;  /* 0x0000000061127223 */ /* 0x184fe20000010808 */
[-CC-:B------:R-:W-:Y:S01]  /*29f60*/  FFMA.FTZ R78, R78, R0.reuse, -R8.reuse ;  /* 0x000000004e4e7223 */ /* 0x180fe20000010808 */
[-C--:B------:R-:W-:Y:S01]  /*29f70*/  FFMA.FTZ R219, R44, R0.reuse, -R8 ;  /* 0x000000002cdb7223 */ /* 0x080fe20000010808 */
[----:B------:R-:W-:Y:S02]  /*29f80*/  IMAD.MOV.U32 R198, RZ, RZ, R204 ;  /* 0x000000ffffc67224 */ /* 0x000fe400078e00cc */
[-C--:B-1----:R-:W-:Y:S01]  /*29f90*/  FFMA.FTZ R17, R100, R0.reuse, -R8 ;  /* 0x0000000064117223 */ /* 0x082fe20000010808 */
[----:B------:R-:W-:Y:S02]  /*29fa0*/  IMAD.MOV.U32 R204, RZ, RZ, R209 ;  /* 0x000000ffffcc7224 */ /* 0x000fe400078e00d1 */
[-C--:B------:R-:W-:Y:S01]  /*29fb0*/  FFMA.FTZ R116, R187, R0.reuse, -R7 ;  /* 0x00000000bb747223 */ /* 0x080fe20000010807 */
[----:B------:R-:W-:Y:S02]  /*29fc0*/  IMAD.MOV.U32 R209, RZ, RZ, R210 ;  /* 0x000000ffffd17224 */ /* 0x000fe400078e00d2 */
[-C--:B---3--:R-:W-:Y:S01]  /*29fd0*/  FFMA.FTZ R14, R23, R0.reuse, -R8 ;  /* 0x00000000170e7223 */ /* 0x088fe20000010808 */
[----:B------:R-:W-:Y:S02]  /*29fe0*/  IMAD.MOV.U32 R210, RZ, RZ, R213 ;  /* 0x000000ffffd27224 */ /* 0x000fe400078e00d5 */
[-C--:B------:R-:W-:Y:S01]  /*29ff0*/  FFMA.FTZ R115, R248, R0.reuse, -R5 ;  /* 0x00000000f8737223 */ /* 0x080fe20000010805 */
[----:B------:R-:W-:Y:S02]  /*2a000*/  IMAD.MOV.U32 R213, RZ, RZ, R235 ;  /* 0x000000ffffd57224 */ /* 0x000fe400078e00eb */
[-C--:B------:R-:W-:Y:S01]  /*2a010*/  FFMA.FTZ R235, R46, R0.reuse, -R7 ;  /* 0x000000002eeb7223 */ /* 0x080fe20000010807 */
[----:B------:R1:W-:Y:S01]  /*2a020*/  STL [R1+0x64], R14 ;  /* 0x0000640e01007387 */ /* 0x0003e20000100800 */
[----:B------:R-:W-:Y:S02]  /*2a030*/  IMAD.MOV.U32 R193, RZ, RZ, R198 ;  /* 0x000000ffffc17224 */ /* 0x000fe400078e00c6 */
[-C--:B------:R-:W-:Y:S01]  /*2a040*/  FFMA.FTZ R129, R244, R0.reuse, -R5 ;  /* 0x00000000f4817223 */ /* 0x080fe20000010805 */
[----:B------:R-:W-:Y:S01]  /*2a050*/  IMAD.MOV.U32 R195, RZ, RZ, R204 ;  /* 0x000000ffffc37224 */ /* 0x000fe200078e00cc */
[----:B------:R2:W-:Y:S01]  /*2a060*/  STL [R1+0x68], R18 ;  /* 0x0000681201007387 */ /* 0x0005e20000100800 */
[----:B------:R-:W-:Y:S02]  /*2a070*/  IMAD.MOV.U32 R204, RZ, RZ, R210 ;  /* 0x000000ffffcc7224 */ /* 0x000fe400078e00d2 */
[-C--:B------:R-:W-:Y:S01]  /*2a080*/  FFMA.FTZ R117, R249, R0.reuse, -R7 ;  /* 0x00000000f9757223 */ /* 0x080fe20000010807 */
[-C--:B------:R-:W-:Y:S01]  /*2a090*/  FFMA.FTZ R44, R195, R0.reuse, -R5 ;  /* 0x00000000c32c7223 */ /* 0x080fe20000010805 */
[----:B------:R3:W-:Y:S01]  /*2a0a0*/  STL [R1+0x98], R17 ;  /* 0x0000981101007387 */ /* 0x0007e20000100800 */
        /* <DEDUP_REMOVED lines=16> */
[-C--:B-1----:R-:W-:Y:S01]  /*2a1b0*/  FFMA.FTZ R14, R101, R0.reuse, -R8 ;  /* 0x00000000650e7223 */ /* 0x082fe20000010808 */
[-CC-:B------:R-:W-:Y:S01]  /*2a1c0*/  FFMA.FTZ R8, R203, R0.reuse, -R7.reuse ;  /* 0x00000000cb087223 */ /* 0x180fe20000010807 */
[----:B------:R-:W-:Y:S02]  /*2a1d0*/  IMAD.MOV.U32 R203, RZ, RZ, R208 ;  /* 0x000000ffffcb7224 */ /* 0x000fe400078e00d0 */
[-CC-:B------:R-:W-:Y:S01]  /*2a1e0*/  FFMA.FTZ R54, R54, R0.reuse, -R7.reuse ;  /* 0x0000000036367223 */ /* 0x180fe20000010807 */
[-C--:B--2---:R-:W-:Y:S01]  /*2a1f0*/  FFMA.FTZ R18, R71, R0.reuse, -R7 ;  /* 0x0000000047127223 */ /* 0x084fe20000010807 */
[----:B------:R1:W-:Y:S01]  /*2a200*/  STL [R1+0x9c], R14 ;  /* 0x00009c0e01007387 */ /* 0x0003e20000100800 */
[----:B------:R-:W-:Y:S02]  /*2a210*/  IMAD.MOV.U32 R208, RZ, RZ, R211 ;  /* 0x000000ffffd07224 */ /* 0x000fe400078e00d3 */
[-CC-:B------:R-:W-:Y:S01]  /*2a220*/  FFMA.FTZ R73, R73, R0.reuse, -R7.reuse ;  /* 0x0000000049497223 */ /* 0x180fe20000010807 */
[-CC-:B---3--:R-:W-:Y:S01]  /*2a230*/  FFMA.FTZ R17, R82, R0.reuse, -R7.reuse ;  /* 0x0000000052117223 */ /* 0x188fe20000010807 */
[----:B------:R2:W-:Y:S01]  /*2a240*/  STL [R1+0x454], R38 ;  /* 0x0004542601007387 */ /* 0x0005e20000100800 */
[----:B------:R-:W-:Y:S02]  /*2a250*/  IMAD.MOV.U32 R211, RZ, RZ, R232 ;  /* 0x000000ffffd37224 */ /* 0x000fe400078e00e8 */
[-C--:B------:R-:W-:Y:S01]  /*2a260*/  FFMA.FTZ R72, R72, R0.reuse, -R7 ;  /* 0x0000000048487223 */ /* 0x080fe20000010807 */
[----:B------:R-:W-:Y:S01]  /*2a270*/  IMAD.MOV.U32 R232, RZ, RZ, R185 ;  /* 0x000000ffffe87224 */ /* 0x000fe200078e00b9 */
[----:B------:R-:W-:Y:S01]  /*2a280*/  STL [R1+0x458], R39 ;  /* 0x0004582701007387 */ /* 0x000fe20000100800 */
[----:B------:R-:W-:Y:S02]  /*2a290*/  IMAD.MOV.U32 R198, RZ, RZ, R211 ;  /* 0x000000ffffc67224 */ /* 0x000fe400078e00d3 */
[-C--:B------:R-:W-:Y:S01]  /*2a2a0*/  FFMA.FTZ R185, R243, R0.reuse, -R7 ;  /* 0x00000000f3b97223 */ /* 0x080fe20000010807 */
[----:B------:R-:W-:Y:S01]  /*2a2b0*/  IMAD.MOV.U32 R211, RZ, RZ, R213 ;  /* 0x000000ffffd37224 */ /* 0x000fe200078e00d5 */
[----:B------:R3:W-:Y:S01]  /*2a2c0*/  STL [R1+0x45c], R215 ;  /* 0x00045cd701007387 */ /* 0x0007e20000100800 */
[-CC-:B------:R-:W-:Y:S01]  /*2a2d0*/  FFMA.FTZ R213, R118, R0.reuse, -R7.reuse ;  /* 0x0000000076d57223 */ /* 0x180fe20000010807 */
[-C--:B------:R-:W-:Y:S01]  /*2a2e0*/  FFMA.FTZ R243, R66, R0.reuse, -R7 ;  /* 0x0000000042f37223 */ /* 0x080fe20000010807 */
[----:B------:R-:W-:Y:S01]  /*2a2f0*/  IMAD.MOV.U32 R197, RZ, RZ, R203 ;  /* 0x000000ffffc57224 */ /* 0x000fe200078e00cb */
[----:B------:R-:W-:Y:S01]  /*2a300*/  STL [R1+0x460], R214 ;  /* 0x000460d601007387 */ /* 0x000fe20000100800 */
[----:B------:R-:W-:Y:S01]  /*2a310*/  MUFU.EX2 R66, R13 ;  /* 0x0000000d00427308 */ /* 0x000fe20000000800 */
[-C--:B------:R-:W-:Y:S01]  /*2a320*/  FFMA.FTZ R203, R130, R0.reuse, -R7 ;  /* 0x0000000082cb7223 */ /* 0x080fe20000010807 */
[-CC-:B------:R-:W-:Y:S01]  /*2a330*/  FFMA.FTZ R46, R197, R0.reuse, -R5.reuse ;  /* 0x00000000c52e7223 */ /* 0x180fe20000010805 */
[----:B------:R-:W-:Y:S01]  /*2a340*/  STL [R1+0x464], R207 ;  /* 0x000464cf01007387 */ /* 0x000fe20000100800 */
[----:B------:R-:W-:Y:S02]  /*2a350*/  IMAD.MOV.U32 R197, RZ, RZ, R198 ;  /* 0x000000ffffc57224 */ /* 0x000fe400078e00c6 */
[-C--:B------:R-:W-:Y:S01]  /*2a360*/  FFMA.FTZ R130, R56, R0.reuse, -R5 ;  /* 0x0000000038827223 */ /* 0x080fe20000010805 */
[----:B------:R-:W-:Y:S01]  /*2a370*/  IMAD.MOV.U32 R192, RZ, RZ, R232 ;  /* 0x000000ffffc07224 */ /* 0x000fe200078e00e8 */
[----:B------:R4:W-:Y:S01]  /*2a380*/  STL [R1+0x468], R206 ;  /* 0x000468ce01007387 */ /* 0x0009e20000100800 */
[-C--:B-1----:R-:W-:Y:S01]  /*2a390*/  FFMA.FTZ R14, R200, R0.reuse, -R7 ;  /* 0x00000000c80e7223 */ /* 0x082fe20000010807 */
[----:B------:R-:W-:Y:S01]  /*2a3a0*/  IMAD.MOV.U32 R200, RZ, RZ, R205 ;  /* 0x000000ffffc87224 */ /* 0x000fe200078e00cd */
[----:B------:R-:W1:Y:S01]  /*2a3b0*/  MUFU.EX2 R118, R12 ;  /* 0x0000000c00767308 */ /* 0x000e620000000800 */
[----:B------:R4:W-:Y:S01]  /*2a3c0*/  STL [R1+0x4], R18 ;  /* 0x0000041201007387 */ /* 0x0009e20000100800 */
[----:B------:R-:W-:Y:S02]  /*2a3d0*/  IMAD.MOV.U32 R205, RZ, RZ, R212 ;  /* 0x000000ffffcd7224 */ /* 0x000fe400078e00d4 */
[-C--:B--2---:R-:W-:Y:S01]  /*2a3e0*/  FFMA.FTZ R38, R105, R0.reuse, -R5 ;  /* 0x0000000069267223 */ /* 0x084fe20000010805 */
[----:B------:R-:W-:Y:S01]  /*2a3f0*/  IMAD.MOV.U32 R212, RZ, RZ, R222 ;  /* 0x000000ffffd47224 */ /* 0x000fe200078e00de */
[----:B------:R2:W-:Y:S01]  /*2a400*/  STL [R1+0x28], R17 ;  /* 0x0000281101007387 */ /* 0x0005e20000100800 */
[----:B------:R-:W-:Y:S02]  /*2a410*/  IMAD.MOV.U32 R196, RZ, RZ, R200 ;  /* 0x000000ffffc47224 */ /* 0x000fe400078e00c8 */
[-C--:B------:R-:W-:Y:S01]  /*2a420*/  FFMA.FTZ R200, R131, R0.reuse, -R7 ;  /* 0x0000000083c87223 */ /* 0x080fe20000010807 */
[----:B------:R-:W-:Y:S02]  /*2a430*/  IMAD.MOV.U32 R210, RZ, RZ, R212 ;  /* 0x000000ffffd27224 */ /* 0x000fe400078e00d4 */
[-C--:B------:R-:W-:Y:S01]  /*2a440*/  FFMA.FTZ R131, R49, R0.reuse, -R5 ;  /* 0x0000000031837223 */ /* 0x080fe20000010805 */
[-C--:B---3--:R-:W-:Y:S01]  /*2a450*/  FFMA.FTZ R215, R103, R0.reuse, -R7 ;  /* 0x0000000067d77223 */ /* 0x088fe20000010807 */
[-CC-:B------:R-:W-:Y:S01]  /*2a460*/  FFMA.FTZ R39, R22, R0.reuse, -R5.reuse ;  /* 0x0000000016277223 */ /* 0x180fe20000010805 */
[-CC-:B------:R-:W-:Y:S01]  /*2a470*/  FFMA.FTZ R232, R109, R0.reuse, -R5.reuse ;  /* 0x000000006de87223 */ /* 0x180fe20000010805 */
[-C--:B------:R-:W-:Y:S01]  /*2a480*/  FFMA.FTZ R198, R124, R0.reuse, -R5 ;  /* 0x000000007cc67223 */ /* 0x080fe20000010805 */
[----:B------:R-:W-:Y:S01]  /*2a490*/  MUFU.EX2 R109, R8 ;  /* 0x00000008006d7308 */ /* 0x000fe20000000800 */
[-C--:B------:R-:W-:Y:S01]  /*2a4a0*/  FFMA.FTZ R212, R119, R0.reuse, -R7 ;  /* 0x0000000077d47223 */ /* 0x080fe20000010807 */
[--C-:B------:R-:W-:Y:S01]  /*2a4b0*/  FFMA.FTZ R85, R208, R0, -R9.reuse ;  /* 0x00000000d0557223 */ /* 0x100fe20000010809 */
[----:B-1----:R-:W-:Y:S01]  /*2a4c0*/  F2FP.BF16.F32.PACK_AB R49, R118, R66 ;  /* 0x000000427631723e */ /* 0x002fe200000010ff */
[-CC-:B------:R-:W-:Y:S01]  /*2a4d0*/  FFMA.FTZ R112, R188, R0.reuse, -R9.reuse ;  /* 0x00000000bc707223 */ /* 0x180fe20000010809 */
[-CC-:B------:R-:W-:Y:S01]  /*2a4e0*/  FFMA.FTZ R119, R252, R0.reuse, -R9.reuse ;  /* 0x00000000fc777223 */ /* 0x180fe20000010809 */
[-C--:B------:R-:W-:Y:S01]  /*2a4f0*/  FFMA.FTZ R45, R197, R0.reuse, -R9 ;  /* 0x00000000c52d7223 */ /* 0x080fe20000010809 */
[----:B------:R-:W-:Y:S01]  /*2a500*/  PRMT R48, R49, 0x7632, R48 ;  /* 0x0000763231307816 */ /* 0x000fe20000000030 */
[-C--:B----4-:R-:W-:Y:S02]  /*2a510*/  FFMA.FTZ R206, R24, R0.reuse, -R5 ;  /* 0x0000000018ce7223 */ /* 0x090fe40000010805 */
[----:B------:R-:W1:Y:S01]  /*2a520*/  MUFU.EX2 R14, R14 ;  /* 0x0000000e000e7308 */ /* 0x000e620000000800 */
[-CC-:B------:R-:W-:Y:S01]  /*2a530*/  FFMA.FTZ R222, R51, R0.reuse, -R7.reuse ;  /* 0x0000000033de7223 */ /* 0x180fe20000010807 */
[----:B------:R-:W-:Y:S01]  /*2a540*/  PRMT R100, R49, 0x5410, R48 ;  /* 0x0000541031647816 */ /* 0x000fe20000000030 */
[-C--:B------:R-:W-:Y:S01]  /*2a550*/  FFMA.FTZ R18, R87, R0.reuse, -R7 ;  /* 0x0000000057127223 */ /* 0x080fe20000010807 */
[-CC-:B------:R-:W-:Y:S01]  /*2a560*/  FFMA.FTZ R70, R204, R0.reuse, -R9.reuse ;  /* 0x00000000cc467223 */ /* 0x180fe20000010809 */
[-CC-:B------:R-:W-:Y:S01]  /*2a570*/  FFMA.FTZ R71, R205, R0.reuse, -R9.reuse ;  /* 0x00000000cd477223 */ /* 0x180fe20000010809 */
[-C--:B------:R-:W-:Y:S01]  /*2a580*/  FFMA.FTZ R207, R27, R0.reuse, -R9 ;  /* 0x000000001bcf7223 */ /* 0x080fe20000010809 */
[-C--:B--2---:R-:W-:Y:S01]  /*2a590*/  FFMA.FTZ R17, R31, R0.reuse, -R7 ;  /* 0x000000001f117223 */ /* 0x084fe20000010807 */
[-CC-:B------:R-:W-:Y:S01]  /*2a5a0*/  FFMA.FTZ R214, R25, R0.reuse, -R9.reuse ;  /* 0x0000000019d67223 */ /* 0x180fe20000010809 */
[-CC-:B------:R-:W-:Y:S01]  /*2a5b0*/  FFMA.FTZ R36, R106, R0.reuse, -R9.reuse ;  /* 0x000000006a247223 */ /* 0x180fe20000010809 */
[-CC-:B------:R-:W-:Y:S01]  /*2a5c0*/  FFMA.FTZ R37, R107, R0.reuse, -R9.reuse ;  /* 0x000000006b257223 */ /* 0x180fe20000010809 */
[-CC-:B------:R-:W-:Y:S01]  /*2a5d0*/  FFMA.FTZ R188, R111, R0.reuse, -R9.reuse ;  /* 0x000000006fbc7223 */ /* 0x180fe20000010809 */
[----:B------:R2:W-:Y:S01]  /*2a5e0*/  STL [R1+0x18], R17 ;  /* 0x0000181101007387 */ /* 0x0005e20000100800 */
[-CC-:B------:R-:W-:Y:S01]  /*2a5f0*/  FFMA.FTZ R208, R123, R0.reuse, -R9.reuse ;  /* 0x000000007bd07223 */ /* 0x180fe20000010809 */
[-CC-:B------:R-:W-:Y:S01]  /*2a600*/  FFMA.FTZ R113, R171, R0.reuse, -R9.reuse ;  /* 0x00000000ab717223 */ /* 0x180fe20000010809 */
[--C-:B------:R-:W-:Y:S01]  /*2a610*/  FFMA.FTZ R171, R110, R0, -R9.reuse ;  /* 0x000000006eab7223 */ /* 0x100fe20000010809 */
[----:B------:R-:W-:Y:S01]  /*2a620*/  STL [R1+0x48], R21 ;  /* 0x0000481501007387 */ /* 0x000fe20000100800 */
[----:B-1----:R-:W-:Y:S01]  /*2a630*/  F2FP.BF16.F32.PACK_AB R51, R109, R14 ;  /* 0x0000000e6d33723e */ /* 0x002fe200000010ff */
[-CC-:B------:R-:W-:Y:S01]  /*2a640*/  FFMA.FTZ R236, R236, R0.reuse, -R9.reuse ;  /* 0x00000000ecec7223 */ /* 0x180fe20000010809 */
[-CC-:B------:R-:W-:Y:S01]  /*2a650*/  FFMA.FTZ R237, R237, R0.reuse, -R9.reuse ;  /* 0x00000000eded7223 */ /* 0x180fe20000010809 */
[----:B------:R1:W-:Y:S01]  /*2a660*/  STL [R1+0x44], R18 ;  /* 0x0000441201007387 */ /* 0x0003e20000100800 */
[----:B------:R-:W-:Y:S01]  /*2a670*/  PRMT R50, R51, 0x7632, R50 ;  /* 0x0000763233327816 */ /* 0x000fe20000000032 */
[-CC-:B------:R-:W-:Y:S01]  /*2a680*/  FFMA.FTZ R247, R79, R0.reuse, -R9.reuse ;  /* 0x000000004ff77223 */ /* 0x180fe20000010809 */
[-CC-:B------:R-:W-:Y:S01]  /*2a690*/  FFMA.FTZ R250, R30, R0.reuse, -R9.reuse ;  /* 0x000000001efa7223 */ /* 0x180fe20000010809 */
[-C--:B------:R-:W-:Y:S01]  /*2a6a0*/  FFMA.FTZ R252, R91, R0.reuse, -R9 ;  /* 0x000000005bfc7223 */ /* 0x080fe20000010809 */
[----:B------:R-:W-:Y:S01]  /*2a6b0*/  PRMT R101, R51, 0x5410, R50 ;  /* 0x0000541033657816 */ /* 0x000fe20000000032 */
[-CC-:B------:R-:W-:Y:S01]  /*2a6c0*/  FFMA.FTZ R93, R93, R0.reuse, -R7.reuse ;  /* 0x000000005d5d7223 */ /* 0x180fe20000010807 */
[-CC-:B------:R-:W-:Y:S01]  /*2a6d0*/  FFMA.FTZ R104, R104, R0.reuse, -R7.reuse ;  /* 0x0000000068687223 */ /* 0x180fe20000010807 */
[-C--:B------:R-:W-:Y:S01]  /*2a6e0*/  FFMA.FTZ R245, R67, R0.reuse, -R7 ;  /* 0x0000000043f57223 */ /* 0x080fe20000010807 */
[-CC-:B------:R-:W-:Y:S01]  /*2a6f0*/  FFMA.FTZ R125, R238, R0.reuse, -R9.reuse ;  /* 0x00000000ee7d7223 */ /* 0x180fe20000010809 */
[-CC-:B------:R-:W-:Y:S01]  /*2a700*/  FFMA.FTZ R238, R53, R0.reuse, -R9.reuse ;  /* 0x0000000035ee7223 */ /* 0x180fe20000010809 */
[-CC-:B------:R-:W-:Y:S01]  /*2a710*/  FFMA.FTZ R124, R241, R0.reuse, -R9.reuse ;  /* 0x00000000f17c7223 */ /* 0x180fe20000010809 */
[-C--:B------:R-:W-:Y:S01]  /*2a720*/  FFMA.FTZ R241, R52, R0.reuse, -R9 ;  /* 0x0000000034f17223 */ /* 0x080fe20000010809 */
[----:B------:R-:W3:Y:S01]  /*2a730*/  MUFU.EX2 R35, R4 ;  /* 0x0000000400237308 */ /* 0x000ee20000000800 */
[-C--:B--2---:R-:W-:Y:S09]  /*2a740*/  FFMA.FTZ R17, R98, R0.reuse, -R7 ;  /* 0x0000000062117223 */ /* 0x084ff20000010807 */
[----:B------:R-:W-:Y:S01]  /*2a750*/  MUFU.EX2 R91, R41 ;  /* 0x00000029005b7308 */ /* 0x000fe20000000800 */
[----:B------:R2:W-:Y:S01]  /*2a760*/  STL [R1+0x5c], R17 ;  /* 0x00005c1101007387 */ /* 0x0005e20000100800 */
[-CC-:B-1----:R-:W-:Y:S03]  /*2a770*/  FFMA.FTZ R18, R196, R0.reuse, -R5.reuse ;  /* 0x00000000c4127223 */ /* 0x182fe60000010805 */
[----:B------:R1:W-:Y:S01]  /*2a780*/  STL [R1+0x46c], R194 ;  /* 0x00046cc201007387 */ /* 0x0003e20000100800 */
[----:B------:R-:W-:Y:S02]  /*2a790*/  IMAD.MOV.U32 R196, RZ, RZ, R210 ;  /* 0x000000ffffc47224 */ /* 0x000fe400078e00d2 */
[----:B------:R-:W-:Y:S02]  /*2a7a0*/  FFMA.FTZ R210, R121, R0, -R5 ;  /* 0x0000000079d27223 */ /* 0x000fe40000010805 */
[----:B------:R4:W-:Y:S01]  /*2a7b0*/  MUFU.EX2 R108, R18 ;  /* 0x00000012006c7308 */ /* 0x0009e20000000800 */
[C---:B---3--:R-:W-:Y:S01]  /*2a7c0*/  FMUL.FTZ R34, R35.reuse, R146 ;  /* 0x0000009223227220 */ /* 0x048fe20000410000 */
[----:B------:R-:W-:Y:S08]  /*2a7d0*/  FFMA.FTZ R43, R196, R0, -R9 ;  /* 0x00000000c42b7223 */ /* 0x000ff00000010809 */
[----:B------:R-:W3:Y:S10]  /*2a7e0*/  MUFU.EX2 R79, R42 ;  /* 0x0000002a004f7308 */ /* 0x000ef40000000800 */
[----:B------:R-:W-:Y:S01]  /*2a7f0*/  MUFU.EX2 R87, R44 ;  /* 0x0000002c00577308 */ /* 0x000fe20000000800 */
[----:B----4-:R-:W-:Y:S01]  /*2a800*/  FMUL.FTZ R18, R35, R162 ;  /* 0x000000a223127220 */ /* 0x010fe20000410000 */
[-C--:B--2---:R-:W-:Y:S01]  /*2a810*/  FFMA.FTZ R17, R99, R0.reuse, -R7 ;  /* 0x0000000063117223 */ /* 0x084fe20000010807 */
[-C--:B-1----:R-:W-:Y:S04]  /*2a820*/  FFMA.FTZ R194, R26, R0.reuse, -R5 ;  /* 0x000000001ac27223 */ /* 0x082fe80000010805 */
[----:B------:R1:W-:Y:S03]  /*2a830*/  STL [R1+0x6c], R17 ;  /* 0x00006c1101007387 */ /* 0x0003e60000100800 */
[----:B------:R-:W-:Y:S01]  /*2a840*/  MUFU.EX2 R82, R46 ;  /* 0x0000002e00527308 */ /* 0x000fe20000000800 */
[----:B---3--:R-:W-:Y:S01]  /*2a850*/  F2FP.BF16.F32.PACK_AB R42, R91, R79 ;  /* 0x0000004f5b2a723e */ /* 0x008fe200000010ff */
[----:B------:R2:W-:Y:S03]  /*2a860*/  STL [R1+0x470], R215 ;  /* 0x000470d701007387 */ /* 0x0005e60000100800 */
[----:B------:R-:W-:Y:S01]  /*2a870*/  PRMT R41, R42, 0x7632, R41 ;  /* 0x000076322a297816 */ /* 0x000fe20000000029 */
[----:B------:R3:W-:Y:S04]  /*2a880*/  STL [R1+0x474], R168 ;  /* 0x000474a801007387 */ /* 0x0007e80000100800 */
[----:B------:R-:W-:Y:S01]  /*2a890*/  MUFU.EX2 R89, R54 ;  /* 0x0000003600597308 */ /* 0x000fe20000000800 */
[----:B------:R4:W-:Y:S04]  /*2a8a0*/  STL [R1+0x478], R169 ;  /* 0x000478a901007387 */ /* 0x0009e80000100800 */
[----:B------:R4:W4:Y:S05]  /*2a8b0*/  LDL.S16 R29, [R1+0x2a8] ;  /* 0x0002a800011d7983 */ /* 0x00092a0000100600 */
[----:B------:R-:W-:Y:S01]  /*2a8c0*/  MUFU.EX2 R80, R43 ;  /* 0x0000002b00507308 */ /* 0x000fe20000000800 */
[----:B------:R4:W4:Y:S04]  /*2a8d0*/  LDL.S16 R28, [R1+0x2a4] ;  /* 0x0002a400011c7983 */ /* 0x0009280000100600 */
[----:B------:R4:W4:Y:S01]  /*2a8e0*/  LDL.S16 R23, [R1+0x2a0] ;  /* 0x0002a00001177983 */ /* 0x0009220000100600 */
[-C--:B-1----:R-:W-:Y:S01]  /*2a8f0*/  FFMA.FTZ R17, R193, R0.reuse, -R5 ;  /* 0x00000000c1117223 */ /* 0x082fe20000010805 */
[----:B------:R-:W-:Y:S02]  /*2a900*/  IMAD.MOV.U32 R193, RZ, RZ, R211 ;  /* 0x000000ffffc17224 */ /* 0x000fe400078e00d3 */
[-CC-:B------:R-:W-:Y:S01]  /*2a910*/  FFMA.FTZ R211, R120, R0.reuse, -R5.reuse ;  /* 0x0000000078d37223 */ /* 0x180fe20000010805 */
[----:B------:R1:W4:Y:S01]  /*2a920*/  LDL.S16 R21, [R1+0x29c] ;  /* 0x00029c0001157983 */ /* 0x0003220000100600 */
[-C--:B--2---:R-:W-:Y:S01]  /*2a930*/  FFMA.FTZ R215, R88, R0.reuse, -R5 ;  /* 0x0000000058d77223 */ /* 0x084fe20000010805 */
[-CC-:B------:R-:W-:Y:S01]  /*2a940*/  FFMA.FTZ R120, R246, R0.reuse, -R9.reuse ;  /* 0x00000000f6787223 */ /* 0x180fe20000010809 */
[----:B------:R-:W2:Y:S01]  /*2a950*/  MUFU.EX2 R17, R17 ;  /* 0x0000001100117308 */ /* 0x000ea20000000800 */
[-C--:B------:R-:W-:Y:S01]  /*2a960*/  FFMA.FTZ R246, R47, R0.reuse, -R9 ;  /* 0x000000002ff67223 */ /* 0x080fe20000010809 */
[-C--:B---3--:R-:W-:Y:S01]  /*2a970*/  FFMA.FTZ R168, R77, R0.reuse, -R5 ;  /* 0x000000004da87223 */ /* 0x088fe20000010805 */
[-CC-:B------:R-:W-:Y:S01]  /*2a980*/  FFMA.FTZ R88, R209, R0.reuse, -R9.reuse ;  /* 0x00000000d1587223 */ /* 0x180fe20000010809 */
[-C--:B------:R-:W-:Y:S01]  /*2a990*/  FFMA.FTZ R209, R122, R0.reuse, -R9 ;  /* 0x000000007ad17223 */ /* 0x080fe20000010809 */
[----:B----4-:R-:W-:Y:S01]  /*2a9a0*/  FFMA.FTZ R169, R33, R0, -R5 ;  /* 0x0000000021a97223 */ /* 0x010fe20000010805 */
[----:B------:R-:W-:Y:S04]  /*2a9b0*/  SHF.R.U32.HI R5, RZ, 0x8, R11 ;  /* 0x00000008ff057819 */ /* 0x000fe8000001160b */
[----:B------:R3:W4:Y:S01]  /*2a9c0*/  MUFU.EX2 R77, R55 ;  /* 0x00000037004d7308 */ /* 0x0007220000000800 */
[----:B------:R-:W-:Y:S04]  /*2a9d0*/  LOP3.LUT R5, R5, 0xffff, RZ, 0xc0, !PT ;  /* 0x0000ffff05057812 */ /* 0x000fe800078ec0ff */
[----:B------:R-:W-:Y:S05]  /*2a9e0*/  ISETP.GE.U32.AND P1, PT, R199, R5, PT ;  /* 0x00000005c700720c */ /* 0x000fea0003f26070 */
[----:B------:R-:W-:Y:S01]  /*2a9f0*/  MUFU.EX2 R75, R75 ;  /* 0x0000004b004b7308 */ /* 0x000fe20000000800 */
[----:B--2---:R-:W-:Y:S04]  /*2aa00*/  F2FP.BF16.F32.PACK_AB R47, R108, R17 ;  /* 0x000000116c2f723e */ /* 0x004fe800000010ff */
[C---:B------:R-:W-:Y:S05]  /*2aa10*/  PRMT R53, R47.reuse, 0x7632, R53 ;  /* 0x000076322f357816 */ /* 0x040fea0000000035 */
[----:B------:R-:W-:Y:S01]  /*2aa20*/  MUFU.EX2 R78, R78 ;  /* 0x0000004e004e7308 */ /* 0x000fe20000000800 */
[----:B------:R-:W-:Y:S02]  /*2aa30*/  PRMT R102, R47, 0x5410, R53 ;  /* 0x000054102f667816 */ /* 0x000fe40000000035 */
[----:B---3--:R-:W-:Y:S02]  /*2aa40*/  LOP3.LUT R55, R40, 0xff, RZ, 0xc0, !PT ;  /* 0x000000ff28377812 */ /* 0x008fe400078ec0ff */
[----:B----4-:R-:W-:Y:S05]  /*2aa50*/  F2FP.BF16.F32.PACK_AB R44, R89, R77 ;  /* 0x0000004d592c723e */ /* 0x010fea00000010ff */
[----:B------:R-:W-:Y:S01]  /*2aa60*/  MUFU.EX2 R86, R45 ;  /* 0x0000002d00567308 */ /* 0x000fe20000000800 */
[----:B------:R-:W-:Y:S09]  /*2aa70*/  PRMT R43, R44, 0x7632, R43 ;  /* 0x000076322c2b7816 */ /* 0x000ff2000000002b */
[----:B------:R-:W-:Y:S10]  /*2aa80*/  MUFU.EX2 R68, R68 ;  /* 0x0000004400447308 */ /* 0x000ff40000000800 */
[----:B------:R-:W-:Y:S10]  /*2aa90*/  MUFU.EX2 R73, R73 ;  /* 0x0000004900497308 */ /* 0x000ff40000000800 */
[----:B------:R-:W-:Y:S10]  /*2aaa0*/  MUFU.EX2 R72, R72 ;  /* 0x0000004800487308 */ /* 0x000ff40000000800 */
[----:B------:R-:W2:Y:S02]  /*2aab0*/  MUFU.EX2 R6, R6 ;  /* 0x0000000600067308 */ /* 0x000ea40000000800 */
[C---:B--2---:R-:W-:Y:S01]  /*2aac0*/  FMUL.FTZ R32, R6.reuse, R144 ;  /* 0x0000009006207220 */ /* 0x044fe20000410000 */
[----:B------:R-:W-:Y:S01]  /*2aad0*/  FMUL.FTZ R33, R6, R145 ;  /* 0x0000009106217220 */ /* 0x000fe20000410000 */
[----:B------:R-:W-:Y:S02]  /*2aae0*/  @!P5 HFMA2.BF16_V2 R29, -RZ.H0_H0, RZ.H0_H0, -R49.H0_H0 ;  /* 0x200000ffff1dd231 */ /* 0x000fe40000340931 */
[----:B------:R-:W-:Y:S03]  /*2aaf0*/  @!P1 HFMA2.BF16_V2 R28, -RZ.H0_H0, RZ.H0_H0, -R48.H0_H0 ;  /* 0x200000ffff1c9231 */ /* 0x000fe60000340930 */
[----:B------:R-:W-:Y:S01]  /*2ab00*/  PRMT R7, R29, 0x7610, R7 ;  /* 0x000076101d077816 */ /* 0x000fe20000000007 */
[----:B------:R-:W-:Y:S01]  /*2ab10*/  @!P5 STL.S16 [R1+0x2a8], R29 ;  /* 0x0002a81d0100d387 */ /* 0x000fe20000100600 */
[----:B------:R-:W-:Y:S01]  /*2ab20*/  @!P2 HFMA2.BF16_V2 R23, -RZ.H0_H0, RZ.H0_H0, -R51.H0_H0 ;  /* 0x200000ffff17a231 */ /* 0x000fe20000340933 */
[----:B------:R-:W-:Y:S02]  /*2ab30*/  PRMT R5, R28, 0x7610, R5 ;  /* 0x000076101c057816 */ /* 0x000fe40000000005 */
[----:B------:R-:W-:Y:S01]  /*2ab40*/  @!P1 STL.S16 [R1+0x2a4], R28 ;  /* 0x0002a41c01009387 */ /* 0x000fe20000100600 */
[----:B------:R-:W-:Y:S01]  /*2ab50*/  @!P5 PRMT R49, R7, 0x5410, RZ ;  /* 0x000054100731d816 */ /* 0x000fe200000000ff */
[----:B------:R-:W-:Y:S01]  /*2ab60*/  @!P3 HFMA2.BF16_V2 R21, -RZ.H0_H0, RZ.H0_H0, -R50.H0_H0 ;  /* 0x200000ffff15b231 */ /* 0x000fe20000340932 */
[----:B------:R-:W-:Y:S01]  /*2ab70*/  PRMT R11, R23, 0x7610, R11 ;  /* 0x00007610170b7816 */ /* 0x000fe2000000000b */
[----:B------:R2:W-:Y:S01]  /*2ab80*/  @!P2 STL.S16 [R1+0x2a0], R23 ;  /* 0x0002a0170100a387 */ /* 0x0005e20000100600 */
[----:B------:R-:W-:Y:S01]  /*2ab90*/  @!P1 PRMT R48, R5, 0x5410, RZ ;  /* 0x0000541005309816 */ /* 0x000fe200000000ff */
[-CC-:B------:R-:W-:Y:S01]  /*2aba0*/  FFMA.FTZ R5, R192, R0.reuse, -R9.reuse ;  /* 0x00000000c0057223 */ /* 0x180fe20000010809 */
[----:B------:R-:W-:Y:S01]  /*2abb0*/  PRMT R10, R21, 0x7610, R10 ;  /* 0x00007610150a7816 */ /* 0x000fe2000000000a */
[----:B------:R3:W-:Y:S01]  /*2abc0*/  @!P3 STL.S16 [R1+0x29c], R21 ;  /* 0x00029c150100b387 */ /* 0x0007e20000100600 */
[----:B------:R-:W-:Y:S01]  /*2abd0*/  @!P2 PRMT R51, R11, 0x5410, RZ ;  /* 0x000054100b33a816 */ /* 0x000fe200000000ff */
[-CC-:B------:R-:W-:Y:S01]  /*2abe0*/  FFMA.FTZ R192, R127, R0.reuse, -R9.reuse ;  /* 0x000000007fc07223 */ /* 0x180fe20000010809 */
[----:B------:R-:W-:Y:S01]  /*2abf0*/  @!P3 PRMT R50, R10, 0x5410, RZ ;  /* 0x000054100a32b816 */ /* 0x000fe200000000ff */
[----:B------:R-:W4:Y:S01]  /*2ac00*/  LDL.LU R22, [R1+0x10c] ;  /* 0x00010c0001167983 */ /* 0x000f220000300800 */
[----:B------:R-:W-:Y:S01]  /*2ac10*/  ISETP.GE.U32.AND P2, PT, R199, R19, PT ;  /* 0x00000013c700720c */ /* 0x000fe20003f46070 */
[--C-:B------:R-:W-:Y:S01]  /*2ac20*/  FFMA.FTZ R7, R193, R0, -R9.reuse ;  /* 0x00000000c1077223 */ /* 0x100fe20000010809 */
[----:B------:R-:W-:Y:S01]  /*2ac30*/  ISETP.GE.U32.AND P3, PT, R199, R20, PT ;  /* 0x00000014c700720c */ /* 0x000fe20003f66070 */
[----:B------:R-:W-:Y:S01]  /*2ac40*/  MUFU.EX2 R5, R5 ;  /* 0x0000000500057308 */ /* 0x000fe20000000800 */
[C---:B------:R-:W-:Y:S01]  /*2ac50*/  LOP3.LUT P5, RZ, R201.reuse, 0x40000000, RZ, 0xc0, !PT ;  /* 0x40000000c9ff7812 */ /* 0x040fe200078ac0ff */
[----:B------:R-:W-:Y:S01]  /*2ac60*/  FFMA.FTZ R193, R126, R0, -R9 ;  /* 0x000000007ec17223 */ /* 0x000fe20000010809 */
[----:B------:R-:W-:Y:S01]  /*2ac70*/  LOP3.LUT R201, R201, 0xffdfffff, RZ, 0xc0, !PT ;  /* 0xffdfffffc9c97812 */ /* 0x000fe200078ec0ff */
[----:B------:R-:W-:Y:S01]  /*2ac80*/  FMUL.FTZ R0, R0, R2 ;  /* 0x0000000200007220 */ /* 0x000fe20000410000 */
[----:B------:R-:W-:Y:S01]  /*2ac90*/  ST.E.U16 desc[UR4][R174.64], R49 ;  /* 0x00000031ae007985 */ /* 0x000fe2000c101504 */
[----:B------:R-:W-:Y:S01]  /*2aca0*/  FMUL.FTZ R20, R6, R156 ;  /* 0x0000009c06147220 */ /* 0x000fe20000410000 */
[C---:B------:R-:W-:Y:S03]  /*2acb0*/  FMUL.FTZ R19, R35.reuse, R163 ;  /* 0x000000a323137220 */ /* 0x040fe60000410000 */
[----:B------:R-:W1:Y:S01]  /*2acc0*/  MUFU.EX2 R103, R7 ;  /* 0x0000000700677308 */ /* 0x000e620000000800 */
[----:B------:R-:W-:Y:S04]  /*2acd0*/  ST.E.U16 desc[UR4][R174.64+0x2], R48 ;  /* 0x00000230ae007985 */ /* 0x000fe8000c101504 */
[----:B------:R-:W-:Y:S01]  /*2ace0*/  ST.E.U16 desc[UR4][R172.64+0x2], R50 ;  /* 0x00000232ac007985 */ /* 0x000fe2000c101504 */
[----:B--2---:R-:W-:Y:S04]  /*2acf0*/  FMUL.FTZ R23, R35, R159 ;  /* 0x0000009f23177220 */ /* 0x004fe80000410000 */
[----:B------:R-:W2:Y:S01]  /*2ad00*/  MUFU.EX2 R0, R0 ;  /* 0x0000000000007308 */ /* 0x000ea20000000800 */
[----:B---3--:R-:W3:Y:S04]  /*2ad10*/  LDL.LU R21, [R1+0x108] ;  /* 0x0001080001157983 */ /* 0x008ee80000300800 */
[----:B------:R-:W3:Y:S05]  /*2ad20*/  LDL.LU R16, [R1+0x100] ;  /* 0x0001000001107983 */ /* 0x000eea0000300800 */
[----:B------:R-:W-:Y:S01]  /*2ad30*/  MUFU.EX2 R163, R214 ;  /* 0x000000d600a37308 */ /* 0x000fe20000000800 */
[----:B-1----:R-:W-:Y:S01]  /*2ad40*/  F2FP.BF16.F32.PACK_AB R52, R103, R5 ;  /* 0x000000056734723e */ /* 0x002fe200000010ff */
[----:B------:R1:W3:Y:S01]  /*2ad50*/  LDL.S16 R15, [R1+0x2b8] ;  /* 0x0002b800010f7983 */ /* 0x0002e20000100600 */
[C---:B------:R-:W-:Y:S02]  /*2ad60*/  FMUL.FTZ R7, R35.reuse, R167 ;  /* 0x000000a723077220 */ /* 0x040fe40000410000 */
[C---:B------:R-:W-:Y:S01]  /*2ad70*/  PRMT R56, R52.reuse, 0x7632, R56 ;  /* 0x0000763234387816 */ /* 0x040fe20000000038 */
[----:B------:R1:W3:Y:S04]  /*2ad80*/  LDL.S16 R13, [R1+0x2b4] ;  /* 0x0002b400010d7983 */ /* 0x0002e80000100600 */
[----:B------:R-:W1:Y:S01]  /*2ad90*/  MUFU.EX2 R2, R3 ;  /* 0x0000000300027308 */ /* 0x000e620000000800 */
[----:B------:R-:W-:Y:S01]  /*2ada0*/  PRMT R99, R52, 0x5410, R56 ;  /* 0x0000541034637816 */ /* 0x000fe20000000038 */
[----:B------:R-:W3:Y:S01]  /*2adb0*/  LDL.LU R12, [R1+0x104] ;  /* 0x00010400010c7983 */ /* 0x000ee20000300800 */
[C---:B--2---:R-:W-:Y:S01]  /*2adc0*/  FMUL.FTZ R26, R0.reuse, R142 ;  /* 0x0000008e001a7220 */ /* 0x044fe20000410000 */
[C---:B------:R-:W-:Y:S01]  /*2add0*/  FMUL.FTZ R27, R0.reuse, R143 ;  /* 0x0000008f001b7220 */ /* 0x040fe20000410000 */
[C---:B------:R-:W-:Y:S01]  /*2ade0*/  FMUL.FTZ R30, R0.reuse, R138 ;  /* 0x0000008a001e7220 */ /* 0x040fe20000410000 */
[----:B------:R2:W2:Y:S01]  /*2adf0*/  LDL.S16 R11, [R1+0x2c8] ;  /* 0x0002c800010b7983 */ /* 0x0004a20000100600 */
[----:B------:R-:W-:Y:S03]  /*2ae00*/  FMUL.FTZ R31, R0, R139 ;  /* 0x0000008b001f7220 */ /* 0x000fe60000410000 */
[----:B------:R2:W2:Y:S04]  /*2ae10*/  LDL.S16 R10, [R1+0x2c4] ;  /* 0x0002c400010a7983 */ /* 0x0004a80000100600 */
[----:B------:R-:W-:Y:S01]  /*2ae20*/  ST.E.U16 desc[UR4][R172.64], R51 ;  /* 0x00000033ac007985 */ /* 0x000fe2000c101504 */
[C---:B-1----:R-:W-:Y:S01]  /*2ae30*/  FMUL.FTZ R29, R2.reuse, R137 ;  /* 0x00000089021d7220 */ /* 0x042fe20000410000 */
[C---:B------:R-:W-:Y:S01]  /*2ae40*/  FMUL.FTZ R28, R2.reuse, R136 ;  /* 0x00000088021c7220 */ /* 0x040fe20000410000 */
[C---:B------:R-:W-:Y:S01]  /*2ae50*/  FMUL.FTZ R24, R2.reuse, R140 ;  /* 0x0000008c02187220 */ /* 0x040fe20000410000 */
[----:B------:R-:W-:Y:S01]  /*2ae60*/  FMUL.FTZ R25, R2, R141 ;  /* 0x0000008d02197220 */ /* 0x000fe20000410000 */
[----:B----4-:R-:W-:Y:S01]  /*2ae70*/  FFMA.FTZ R66, R6, R22, R66 ;  /* 0x0000001606427223 */ /* 0x010fe20000010042 */
[C---:B------:R-:W-:Y:S01]  /*2ae80*/  FMUL.FTZ R22, R35.reuse, R158 ;  /* 0x0000009e23167220 */ /* 0x040fe20000410000 */
[----:B---3--:R-:W-:Y:S01]  /*2ae90*/  FFMA.FTZ R65, R35, R21, R14 ;  /* 0x0000001523417223 */ /* 0x008fe2000001000e */
[----:B------:R-:W-:Y:S01]  /*2aea0*/  FMUL.FTZ R14, R0, R150 ;  /* 0x00000096000e7220 */ /* 0x000fe20000410000 */
[----:B------:R-:W-:Y:S01]  /*2aeb0*/  FMUL.FTZ R21, R6, R157 ;  /* 0x0000009d06157220 */ /* 0x000fe20000410000 */
[----:B------:R-:W-:Y:S01]  /*2aec0*/  FFMA.FTZ R67, R2, R16, R17 ;  /* 0x0000001002437223 */ /* 0x000fe20000010011 */
[C---:B------:R-:W-:Y:S01]  /*2aed0*/  FMUL.FTZ R17, R6.reuse, R161 ;  /* 0x000000a106117220 */ /* 0x040fe20000410000 */
[----:B------:R-:W-:Y:S02]  /*2aee0*/  FMUL.FTZ R16, R6, R160 ;  /* 0x000000a006107220 */ /* 0x000fe40000410000 */
[----:B------:R-:W-:Y:S01]  /*2aef0*/  MUFU.EX2 R160, R252 ;  /* 0x000000fc00a07308 */ /* 0x000fe20000000800 */
[----:B------:R-:W-:Y:S02]  /*2af00*/  @!P2 HFMA2.BF16_V2 R15, -RZ.H0_H0, RZ.H0_H0, -R47.H0_H0 ;  /* 0x200000ffff0fa231 */ /* 0x000fe4000034092f */
[----:B------:R-:W-:Y:S03]  /*2af10*/  @!P0 HFMA2.BF16_V2 R13, -RZ.H0_H0, RZ.H0_H0, -R53.H0_H0 ;  /* 0x200000ffff0d8231 */ /* 0x000fe60000340935 */
[----:B------:R-:W-:Y:S01]  /*2af20*/  PRMT R9, R15, 0x7610, R9 ;  /* 0x000076100f097816 */ /* 0x000fe20000000009 */
[----:B------:R1:W-:Y:S03]  /*2af30*/  @!P2 STL.S16 [R1+0x2b8], R15 ;  /* 0x0002b80f0100a387 */ /* 0x0003e60000100600 */
[----:B------:R-:W-:Y:S01]  /*2af40*/  MUFU.EX2 R252, R37 ;  /* 0x0000002500fc7308 */ /* 0x000fe20000000800 */
[----:B------:R-:W-:Y:S01]  /*2af50*/  FFMA.FTZ R64, R0, R12, R5 ;  /* 0x0000000c00407223 */ /* 0x000fe20000010005 */
[----:B------:R-:W-:Y:S01]  /*2af60*/  @!P2 PRMT R47, R9, 0x5410, RZ ;  /* 0x00005410092fa816 */ /* 0x000fe200000000ff */
[----:B------:R3:W-:Y:S01]  /*2af70*/  @!P0 STL.S16 [R1+0x2b4], R13 ;  /* 0x0002b40d01008387 */ /* 0x0007e20000100600 */
[----:B------:R-:W-:Y:S01]  /*2af80*/  ISETP.GE.U32.AND P2, PT, R199, R95, PT ;  /* 0x0000005fc700720c */ /* 0x000fe20003f46070 */
[----:B--2---:R-:W-:Y:S01]  /*2af90*/  @!P3 HFMA2.BF16_V2 R11, -RZ.H0_H0, RZ.H0_H0, -R52.H0_H0 ;  /* 0x200000ffff0bb231 */ /* 0x004fe20000340934 */
        /* <DEDUP_REMOVED lines=19> */
[----:B-1----:R-:W-:Y:S01]  /*2b0d0*/  FMUL.FTZ R15, R0, R151 ;  /* 0x00000097000f7220 */ /* 0x002fe20000410000 */
[----:B------:R-:W-:Y:S01]  /*2b0e0*/  MUFU.EX2 R165, R207 ;  /* 0x000000cf00a57308 */ /* 0x000fe20000000800 */
[----:B------:R-:W-:Y:S01]  /*2b0f0*/  ST.E.U16 desc[UR4][R178.64], R52 ;  /* 0x00000034b2007985 */ /* 0x000fe2000c101504 */
[----:B---3--:R-:W-:Y:S01]  /*2b100*/  FMUL.FTZ R13, R2, R149 ;  /* 0x00000095020d7220 */ /* 0x008fe20000410000 */
[----:B------:R-:W-:Y:S01]  /*2b110*/  SHF.R.U32.HI R2, RZ, 0x18, R59 ;  /* 0x00000018ff027819 */ /* 0x000fe2000001163b */
[----:B------:R-:W-:Y:S01]  /*2b120*/  FMUL.FTZ R4, R6, R164 ;  /* 0x000000a406047220 */ /* 0x000fe20000410000 */
[----:B------:R-:W-:Y:S01]  /*2b130*/  ST.E.U16 desc[UR4][R178.64+0x2], R56 ;  /* 0x00000238b2007985 */ /* 0x000fe2000c101504 */
[C---:B------:R-:W-:Y:S01]  /*2b140*/  FMUL.FTZ R6, R35.reuse, R166 ;  /* 0x000000a623067220 */ /* 0x040fe20000410000 */
[----:B------:R-:W-:Y:S01]  /*2b150*/  FMUL.FTZ R35, R35, R147 ;  /* 0x0000009323237220 */ /* 0x000fe20000410000 */
[----:B--2---:R-:W-:Y:S02]  /*2b160*/  SHF.R.U32.HI R47, RZ, 0x8, R183 ;  /* 0x00000008ff2f7819 */ /* 0x004fe400000116b7 */
[----:B------:R-:W-:Y:S01]  /*2b170*/  MUFU.EX2 R164, R170 ;  /* 0x000000aa00a47308 */ /* 0x000fe20000000800 */
[----:B------:R-:W-:Y:S01]  /*2b180*/  @P4 LOP3.LUT R201, R201, 0x200000, RZ, 0xfc, !PT ;  /* 0x00200000c9c94812 */ /* 0x000fe200078efcff */
[C---:B----4-:R-:W-:Y:S01]  /*2b190*/  FMUL.FTZ R11, R0.reuse, R155 ;  /* 0x0000009b000b7220 */ /* 0x050fe20000410000 */
[----:B------:R-:W-:Y:S02]  /*2b1a0*/  LOP3.LUT R47, R47, 0xffff, RZ, 0xc0, !PT ;  /* 0x0000ffff2f2f7812 */ /* 0x000fe400078ec0ff */
[----:B------:R-:W-:Y:S01]  /*2b1b0*/  LOP3.LUT R201, R201, 0xffbfffff, RZ, 0xc0, !PT ;  /* 0xffbfffffc9c97812 */ /* 0x000fe200078ec0ff */
[----:B------:R-:W-:Y:S02]  /*2b1c0*/  FMUL.FTZ R10, R0, R154 ;  /* 0x0000009a000a7220 */ /* 0x000fe40000410000 */
[----:B------:R2:W3:Y:S02]  /*2b1d0*/  LDL.S16 R0, [R1+0x2bc] ;  /* 0x0002bc0001007983 */ /* 0x0004e40000100600 */
[----:B------:R-:W-:Y:S10]  /*2b1e0*/  MUFU.EX2 R63, R74 ;  /* 0x0000004a003f7308 */ /* 0x000ff40000000800 */
[----:B------:R-:W-:Y:S10]  /*2b1f0*/  MUFU.EX2 R62, R70 ;  /* 0x00000046003e7308 */ /* 0x000ff40000000800 */
[----:B------:R-:W-:Y:S01]  /*2b200*/  MUFU.EX2 R170, R250 ;  /* 0x000000fa00aa7308 */ /* 0x000fe20000000800 */
[----:B------:R-:W-:Y:S05]  /*2b210*/  @!P2 HFMA2.BF16_V2 R3, -RZ.H0_H0, RZ.H0_H0, -R42.H0_H0 ;  /* 0x200000ffff03a231 */ /* 0x000fea000034092a */
[----:B------:R-:W-:Y:S01]  /*2b220*/  PRMT R121, R3, 0x7610, R121 ;  /* 0x0000761003797816 */ /* 0x000fe20000000079 */
[----:B------:R1:W-:Y:S01]  /*2b230*/  @!P2 STL.S16 [R1+0x2c0], R3 ;  /* 0x0002c0030100a387 */ /* 0x0003e20000100600 */
[----:B------:R-:W-:Y:S02]  /*2b240*/  ISETP.GE.U32.AND P2, PT, R199, R57, PT ;  /* 0x00000039c700720c */ /* 0x000fe40003f46070 */
[----:B------:R-:W-:Y:S11]  /*2b250*/  SHF.R.U32.HI R57, RZ, 0x18, R40 ;  /* 0x00000018ff397819 */ /* 0x000ff60000011628 */
[----:B------:R-:W-:Y:S01]  /*2b260*/  @P2 LOP3.LUT R201, R201, 0x400000, RZ, 0xfc, !PT ;  /* 0x00400000c9c92812 */ /* 0x000fe200078efcff */
[----:B---3--:R-:W-:Y:S03]  /*2b270*/  @!P3 HFMA2.BF16_V2 R0, -RZ.H0_H0, RZ.H0_H0, -R41.H0_H0 ;  /* 0x200000ffff00b231 */ /* 0x008fe60000340929 */
        /* <DEDUP_REMOVED lines=8> */
[----:B------:R2:W2:Y:S01]  /*2b300*/  LDL.S16 R138, [R1+0x2e8] ;  /* 0x0002e800018a7983 */ /* 0x0004a20000100600 */
[C---:B------:R-:W-:Y:S02]  /*2b310*/  ISETP.GE.U32.AND P0, PT, R199.reuse, R81, PT ;  /* 0x00000051c700720c */ /* 0x040fe40003f06070 */
[----:B------:R-:W-:Y:S01]  /*2b320*/  ISETP.GE.U32.AND P1, PT, R199, R2, PT ;  /* 0x00000002c700720c */ /* 0x000fe20003f26070 */
[----:B------:R2:W2:Y:S01]  /*2b330*/  LDL.S16 R137, [R1+0x2e0] ;  /* 0x0002e00001897983 */ /* 0x0004a20000100600 */
[----:B------:R-:W-:Y:S01]  /*2b340*/  SHF.R.U32.HI R2, RZ, 0x10, R59 ;  /* 0x00000010ff027819 */ /* 0x000fe2000001163b */
[----:B------:R-:W3:Y:S01]  /*2b350*/  MUFU.EX2 R81, R58 ;  /* 0x0000003a00517308 */ /* 0x000ee20000000800 */
[----:B-1----:R-:W-:Y:S01]  /*2b360*/  SHF.R.U32.HI R3, RZ, 0x8, R96 ;  /* 0x00000008ff037819 */ /* 0x002fe20000011660 */
[----:B------:R1:W2:Y:S01]  /*2b370*/  LDL.S16 R136, [R1+0x2dc] ;  /* 0x0002dc0001887983 */ /* 0x0002a20000100600 */
[----:B------:R-:W-:Y:S02]  /*2b380*/  LOP3.LUT R60, R2, 0xff, RZ, 0xc0, !PT ;  /* 0x000000ff023c7812 */ /* 0x000fe400078ec0ff */
[----:B------:R-:W-:Y:S01]  /*2b390*/  F2FP.BF16.F32.PACK_AB R2, R87, R82 ;  /* 0x000000525702723e */ /* 0x000fe200000010ff */
[----:B------:R1:W2:Y:S01]  /*2b3a0*/  LDL.S16 R127, [R1+0x2d8] ;  /* 0x0002d800017f7983 */ /* 0x0002a20000100600 */
[----:B------:R-:W-:Y:S02]  /*2b3b0*/  LOP3.LUT R61, R3, 0xffff, RZ, 0xc0, !PT ;  /* 0x0000ffff033d7812 */ /* 0x000fe400078ec0ff */
[----:B------:R-:W-:Y:S01]  /*2b3c0*/  PRMT R96, R44, 0x5410, R43 ;  /* 0x000054102c607816 */ /* 0x000fe2000000002b */
[----:B------:R1:W2:Y:S01]  /*2b3d0*/  LDL.S16 R126, [R1+0x2d4] ;  /* 0x0002d400017e7983 */ /* 0x0002a20000100600 */
[C---:B---3--:R-:W-:Y:S02]  /*2b3e0*/  LOP3.LUT R0, R59.reuse, 0xff, RZ, 0xc0, !PT ;  /* 0x000000ff3b007812 */ /* 0x048fe400078ec0ff */
[----:B------:R-:W-:Y:S01]  /*2b3f0*/  LOP3.LUT R59, R59, 0xffff, RZ, 0xc0, !PT ;  /* 0x0000ffff3b3b7812 */ /* 0x000fe200078ec0ff */
[----:B------:R1:W3:Y:S01]  /*2b400*/  LDL.S16 R123, [R1+0x308] ;  /* 0x00030800017b7983 */ /* 0x0002e20000100600 */
[C---:B------:R-:W-:Y:S02]  /*2b410*/  ISETP.GE.U32.AND P4, PT, R199.reuse, R0, PT ;  /* 0x00000000c700720c */ /* 0x040fe40003f86070 */
[----:B------:R-:W-:Y:S01]  /*2b420*/  LOP3.LUT R0, R40, 0xffff, RZ, 0xc0, !PT ;  /* 0x0000ffff28007812 */ /* 0x000fe200078ec0ff */
[----:B------:R1:W3:Y:S01]  /*2b430*/  LDL.S16 R122, [R1+0x2e4] ;  /* 0x0002e400017a7983 */ /* 0x0002e20000100600 */
[----:B------:R-:W-:Y:S02]  /*2b440*/  SHF.R.U32.HI R40, RZ, 0x10, R40 ;  /* 0x00000010ff287819 */ /* 0x000fe40000011628 */
[----:B------:R-:W-:Y:S02]  /*2b450*/  SHF.R.U32.HI R0, RZ, 0x8, R0 ;  /* 0x00000008ff007819 */ /* 0x000fe40000011600 */
[----:B------:R-:W-:Y:S02]  /*2b460*/  LOP3.LUT R40, R40, 0xff, RZ, 0xc0, !PT ;  /* 0x000000ff28287812 */ /* 0x000fe400078ec0ff */
[----:B------:R-:W-:Y:S02]  /*2b470*/  LOP3.LUT R54, R0, 0xffff, RZ, 0xc0, !PT ;  /* 0x0000ffff00367812 */ /* 0x000fe400078ec0ff */
[----:B------:R-:W-:Y:S02]  /*2b480*/  ISETP.GE.U32.AND P2, PT, R199, R40, PT ;  /* 0x00000028c700720c */ /* 0x000fe40003f46070 */
[----:B------:R-:W-:Y:S02]  /*2b490*/  @P4 LOP3.LUT R201, R201, 0x1000000, RZ, 0xfc, !PT ;  /* 0x01000000c9c94812 */ /* 0x000fe400078efcff */
[----:B------:R-:W-:Y:S02]  /*2b4a0*/  ISETP.GE.U32.AND P4, PT, R199, R186, PT ;  /* 0x000000bac700720c */ /* 0x000fe40003f86070 */
[----:B------:R-:W-:Y:S01]  /*2b4b0*/  LOP3.LUT R201, R201, 0xfdffffff, RZ, 0xc0, !PT ;  /* 0xfdffffffc9c97812 */ /* 0x000fe200078ec0ff */
[----:B------:R-:W-:Y:S01]  /*2b4c0*/  MUFU.EX2 R186, R206 ;  /* 0x000000ce00ba7308 */ /* 0x000fe20000000800 */
[----:B------:R-:W-:Y:S02]  /*2b4d0*/  PRMT R0, R2, 0x7632, R0 ;  /* 0x0000763202007816 */ /* 0x000fe40000000000 */
[----:B------:R-:W-:Y:S02]  /*2b4e0*/  @P3 LOP3.LUT R201, R201, 0x2000000, RZ, 0xfc, !PT ;  /* 0x02000000c9c93812 */ /* 0x000fe400078efcff */
[----:B------:R-:W-:Y:S02]  /*2b4f0*/  ISETP.GE.U32.AND P3, PT, R199, R202, PT ;  /* 0x000000cac700720c */ /* 0x000fe40003f66070 */
[----:B------:R-:W-:Y:S02]  /*2b500*/  LOP3.LUT R201, R201, 0xfbffffff, RZ, 0xc0, !PT ;  /* 0xfbffffffc9c97812 */ /* 0x000fe400078ec0ff */
[----:B------:R-:W-:Y:S02]  /*2b510*/  F2FP.BF16.F32.PACK_AB R40, R86, R80 ;  /* 0x000000505628723e */ /* 0x000fe400000010ff */
[----:B------:R-:W-:Y:S02]  /*2b520*/  @P1 LOP3.LUT R201, R201, 0x4000000, RZ, 0xfc, !PT ;  /* 0x04000000c9c91812 */ /* 0x000fe400078efcff */
[----:B------:R-:W-:Y:S02]  /*2b530*/  ISETP.GE.U32.AND P1, PT, R199, R134, PT ;  /* 0x00000086c700720c */ /* 0x000fe40003f26070 */
[----:B------:R-:W-:Y:S02]  /*2b540*/  LOP3.LUT R201, R201, 0xf7ffffff, RZ, 0xc0, !PT ;  /* 0xf7ffffffc9c97812 */ /* 0x000fe400078ec0ff */
[----:B------:R-:W-:Y:S02]  /*2b550*/  PRMT R3, R40, 0x7632, R3 ;  /* 0x0000763228037816 */ /* 0x000fe40000000003 */
[----:B------:R-:W-:Y:S02]  /*2b560*/  @P2 LOP3.LUT R201, R201, 0x8000000, RZ, 0xfc, !PT ;  /* 0x08000000c9c92812 */ /* 0x000fe400078efcff */
[----:B------:R-:W-:Y:S02]  /*2b570*/  ISETP.GE.U32.AND P2, PT, R199, R55, PT ;  /* 0x00000037c700720c */ /* 0x000fe40003f46070 */
[----:B------:R-:W-:Y:S02]  /*2b580*/  LOP3.LUT R201, R201, 0xefffffff, RZ, 0xc0, !PT ;  /* 0xefffffffc9c97812 */ /* 0x000fe400078ec0ff */
[----:B------:R-:W-:Y:S02]  /*2b590*/  F2FP.BF16.F32.PACK_AB R46, R81, R68 ;  /* 0x00000044512e723e */ /* 0x000fe400000010ff */
[----:B------:R-:W-:Y:S02]  /*2b5a0*/  @P1 LOP3.LUT R201, R201, 0x10000000, RZ, 0xfc, !PT ;  /* 0x10000000c9c91812 */ /* 0x000fe400078efcff */
[----:B------:R-:W-:Y:S02]  /*2b5b0*/  PRMT R45, R46, 0x7632, R45 ;  /* 0x000076322e2d7816 */ /* 0x000fe4000000002d */
[----:B------:R-:W-:Y:S02]  /*2b5c0*/  LOP3.LUT R201, R201, 0xdfffffff, RZ, 0xc0, !PT ;  /* 0xdfffffffc9c97812 */ /* 0x000fe400078ec0ff */
[----:B------:R-:W-:Y:S02]  /*2b5d0*/  F2FP.BF16.F32.PACK_AB R58, R72, R73 ;  /* 0x00000049483a723e */ /* 0x000fe400000010ff */
[----:B------:R-:W-:Y:S01]  /*2b5e0*/  @P3 LOP3.LUT R201, R201, 0x20000000, RZ, 0xfc, !PT ;  /* 0x20000000c9c93812 */ /* 0x000fe200078efcff */
[----:B----4-:R-:W-:Y:S02]  /*2b5f0*/  @!P1 HFMA2.BF16_V2 R139, -RZ.H0_H0, RZ.H0_H0, -R44.H0_H0 ;  /* 0x200000ffff8b9231 */ /* 0x010fe4000034092c */
[----:B--2---:R-:W-:Y:S03]  /*2b600*/  @!P3 HFMA2.BF16_V2 R138, -RZ.H0_H0, RZ.H0_H0, -R43.H0_H0 ;  /* 0x200000ffff8ab231 */ /* 0x004fe6000034092b */
[----:B------:R-:W-:Y:S01]  /*2b610*/  PRMT R83, R139, 0x7610, R83 ;  /* 0x000076108b537816 */ /* 0x000fe20000000053 */
[----:B------:R-:W-:Y:S01]  /*2b620*/  @!P1 STL.S16 [R1+0x2ec], R139 ;  /* 0x0002ec8b01009387 */ /* 0x000fe20000100600 */
[C---:B------:R-:W-:Y:S01]  /*2b630*/  ISETP.GE.U32.AND P1, PT, R199.reuse, R95, PT ;  /* 0x0000005fc700720c */ /* 0x040fe20003f26070 */
[----:B------:R-:W-:Y:S01]  /*2b640*/  @!P4 HFMA2.BF16_V2 R137, -RZ.H0_H0, RZ.H0_H0, -R2.H0_H0 ;  /* 0x200000ffff89c231 */ /* 0x000fe20000340902 */
[----:B------:R-:W-:Y:S01]  /*2b650*/  PRMT R95, R42, 0x5410, R41 ;  /* 0x000054102a5f7816 */ /* 0x000fe20000000029 */
[----:B------:R-:W-:Y:S01]  /*2b660*/  @!P3 STL.S16 [R1+0x2e8], R138 ;  /* 0x0002e88a0100b387 */ /* 0x000fe20000100600 */
[-C--:B------:R-:W-:Y:S01]  /*2b670*/  ISETP.GE.U32.AND P3, PT, R199, R54.reuse, PT ;  /* 0x00000036c700720c */ /* 0x080fe20003f66070 */
[----:B------:R-:W-:Y:S01]  /*2b680*/  @!P0 HFMA2.BF16_V2 R136, -RZ.H0_H0, RZ.H0_H0, -R0.H0_H0 ;  /* 0x200000ffff888231 */ /* 0x000fe20000340900 */
[----:B------:R-:W-:Y:S01]  /*2b690*/  PRMT R98, R138, 0x7610, R98 ;  /* 0x000076108a627816 */ /* 0x000fe20000000062 */
[----:B------:R-:W-:Y:S01]  /*2b6a0*/  @!P4 STL.S16 [R1+0x2e0], R137 ;  /* 0x0002e0890100c387 */ /* 0x000fe20000100600 */
[----:B------:R-:W-:Y:S01]  /*2b6b0*/  PRMT R110, R137, 0x7610, R110 ;  /* 0x00007610896e7816 */ /* 0x000fe2000000006e */
[----:B------:R-:W-:Y:S01]  /*2b6c0*/  @!P6 HFMA2.BF16_V2 R127, -RZ.H0_H0, RZ.H0_H0, -R40.H0_H0 ;  /* 0x200000ffff7fe231 */ /* 0x000fe20000340928 */
[----:B------:R-:W-:Y:S01]  /*2b6d0*/  PRMT R97, R136, 0x7610, R97 ;  /* 0x0000761088617816 */ /* 0x000fe20000000061 */
[----:B------:R2:W-:Y:S02]  /*2b6e0*/  @!P0 STL.S16 [R1+0x2dc], R136 ;  /* 0x0002dc8801008387 */ /* 0x0005e40000100600 */
[----:B------:R-:W-:Y:S01]  /*2b6f0*/  @!P1 PRMT R42, R121, 0x5410, RZ ;  /* 0x00005410792a9816 */ /* 0x000fe200000000ff */
[----:B------:R-:W-:Y:S01]  /*2b700*/  @!P5 HFMA2.BF16_V2 R126, -RZ.H0_H0, RZ.H0_H0, -R3.H0_H0 ;  /* 0x200000ffff7ed231 */ /* 0x000fe20000340903 */
[----:B------:R-:W-:Y:S01]  /*2b710*/  LOP3.LUT P1, RZ, R201, 0x10000000, RZ, 0xc0, !PT ;  /* 0x10000000c9ff7812 */ /* 0x000fe2000782c0ff */
[----:B------:R-:W-:Y:S01]  /*2b720*/  @!P6 STL.S16 [R1+0x2d8], R127 ;  /* 0x0002d87f0100e387 */ /* 0x000fe20000100600 */
[----:B------:R-:W-:Y:S01]  /*2b730*/  PRMT R107, R127, 0x7610, R107 ;  /* 0x000076107f6b7816 */ /* 0x000fe2000000006b */
[----:B---3--:R-:W-:Y:S01]  /*2b740*/  @!P2 HFMA2.BF16_V2 R123, -RZ.H0_H0, RZ.H0_H0, -R46.H0_H0 ;  /* 0x200000ffff7ba231 */ /* 0x008fe2000034092e */
[----:B------:R-:W-:Y:S01]  /*2b750*/  PRMT R106, R126, 0x7610, R106 ;  /* 0x000076107e6a7816 */ /* 0x000fe2000000006a */
[----:B------:R-:W-:Y:S01]  /*2b760*/  @!P5 STL.S16 [R1+0x2d4], R126 ;  /* 0x0002d47e0100d387 */ /* 0x000fe20000100600 */
[----:B------:R-:W-:Y:S02]  /*2b770*/  @!P3 HFMA2.BF16_V2 R122, -RZ.H0_H0, RZ.H0_H0, -R45.H0_H0 ;  /* 0x200000ffff7ab231 */ /* 0x000fe4000034092d */
[----:B------:R-:W-:Y:S01]  /*2b780*/  PRMT R105, R123, 0x7610, R105 ;  /* 0x000076107b697816 */ /* 0x000fe20000000069 */
[----:B------:R-:W-:Y:S01]  /*2b790*/  @!P2 STL.S16 [R1+0x308], R123 ;  /* 0x0003087b0100a387 */ /* 0x000fe20000100600 */
[----:B------:R-:W-:Y:S02]  /*2b7a0*/  ISETP.GE.U32.AND P2, PT, R199, R69, PT ;  /* 0x00000045c700720c */ /* 0x000fe40003f46070 */
[----:B------:R-:W-:Y:S01]  /*2b7b0*/  PRMT R69, R122, 0x7610, R69 ;  /* 0x000076107a457816 */ /* 0x000fe20000000045 */
[----:B------:R-:W-:Y:S01]  /*2b7c0*/  @!P3 STL.S16 [R1+0x2e4], R122 ;  /* 0x0002e47a0100b387 */ /* 0x000fe20000100600 */
[----:B------:R-:W-:Y:S02]  /*2b7d0*/  @!P1 PRMT R44, R83, 0x5410, RZ ;  /* 0x00005410532c9816 */ /* 0x000fe400000000ff */
[C---:B------:R-:W-:Y:S01]  /*2b7e0*/  LOP3.LUT P3, RZ, R201.reuse, 0x20000000, RZ, 0xc0, !PT ;  /* 0x20000000c9ff7812 */ /* 0x040fe2000786c0ff */
[----:B------:R1:W3:Y:S01]  /*2b7f0*/  LDL.S16 R83, [R1+0x298] ;  /* 0x0002980001537983 */ /* 0x0002e20000100600 */
[----:B------:R-:W-:Y:S03]  /*2b800*/  LOP3.LUT P1, RZ, R201, 0x4000000, RZ, 0xc0, !PT ;  /* 0x04000000c9ff7812 */ /* 0x000fe6000782c0ff */
[----:B------:R1:W4:Y:S01]  /*2b810*/  LDL.S16 R49, [R1+0x294] ;  /* 0x0002940001317983 */ /* 0x0003220000100600 */
[----:B--2---:R-:W-:Y:S01]  /*2b820*/  MUFU.EX2 R136, R246 ;  /* 0x000000f600887308 */ /* 0x004fe20000000800 */
[----:B------:R-:W-:Y:S02]  /*2b830*/  @!P2 PRMT R41, R111, 0x5410, RZ ;  /* 0x000054106f29a816 */ /* 0x000fe400000000ff */
[----:B------:R-:W-:Y:S01]  /*2b840*/  LOP3.LUT P2, RZ, R201, 0x8000000, RZ, 0xc0, !PT ;  /* 0x08000000c9ff7812 */ /* 0x000fe2000784c0ff */
[----:B------:R1:W2:Y:S03]  /*2b850*/  LDL.S16 R48, [R1+0x28c] ;  /* 0x00028c0001307983 */ /* 0x0002a60000100600 */
[----:B------:R-:W-:Y:S01]  /*2b860*/  @!P3 PRMT R43, R98, 0x5410, RZ ;  /* 0x00005410622bb816 */ /* 0x000fe200000000ff */
[----:B------:R-:W-:Y:S01]  /*2b870*/  ST.E.U16 desc[UR4][R174.64+0x10], R42 ;  /* 0x0000102aae007985 */ /* 0x000fe2000c101504 */
[----:B------:R-:W-:Y:S02]  /*2b880*/  PRMT R98, R2, 0x5410, R0 ;  /* 0x0000541002627816 */ /* 0x000fe40000000000 */
[----:B------:R-:W-:Y:S01]  /*2b890*/  @!P0 PRMT R0, R97, 0x5410, RZ ;  /* 0x0000541061008816 */ /* 0x000fe200000000ff */
[----:B------:R-:W-:Y:S01]  /*2b8a0*/  ST.E.U16 desc[UR4][R174.64+0x12], R41 ;  /* 0x00001229ae007985 */ /* 0x000fe2000c101504 */
[----:B------:R-:W-:Y:S02]  /*2b8b0*/  PRMT R97, R40, 0x5410, R3 ;  /* 0x0000541028617816 */ /* 0x000fe40000000003 */
[----:B------:R-:W-:Y:S01]  /*2b8c0*/  @!P6 PRMT R40, R107, 0x5410, RZ ;  /* 0x000054106b28e816 */ /* 0x000fe200000000ff */
[----:B------:R1:W-:Y:S01]  /*2b8d0*/  ST.E.U16 desc[UR4][R172.64+0x10], R44 ;  /* 0x0000102cac007985 */ /* 0x0003e2000c101504 */
[C---:B------:R-:W-:Y:S02]  /*2b8e0*/  ISETP.GE.U32.AND P6, PT, R199.reuse, R54, PT ;  /* 0x00000036c700720c */ /* 0x040fe40003fc6070 */
[----:B------:R-:W-:Y:S01]  /*2b8f0*/  @!P5 PRMT R3, R106, 0x5410, RZ ;  /* 0x000054106a03d816 */ /* 0x000fe200000000ff */
[----:B------:R-:W-:Y:S01]  /*2b900*/  ST.E.U16 desc[UR4][R172.64+0x12], R43 ;  /* 0x0000122bac007985 */ /* 0x000fe2000c101504 */
[----:B------:R-:W-:Y:S02]  /*2b910*/  PRMT R106, R46, 0x5410, R45 ;  /* 0x000054102e6a7816 */ /* 0x000fe4000000002d */
[----:B------:R-:W-:Y:S01]  /*2b920*/  ISETP.GE.U32.AND P5, PT, R199, R55, PT ;  /* 0x00000037c700720c */ /* 0x000fe20003fa6070 */
[----:B------:R-:W-:Y:S01]  /*2b930*/  ST.E.U16 desc[UR4][R176.64+0x10], R0 ;  /* 0x00001000b0007985 */ /* 0x000fe2000c101504 */
[----:B------:R-:W-:Y:S02]  /*2b940*/  @!P4 PRMT R2, R110, 0x5410, RZ ;  /* 0x000054106e02c816 */ /* 0x000fe400000000ff */
[----:B------:R-:W-:Y:S02]  /*2b950*/  LOP3.LUT P4, RZ, R201, 0x1000000, RZ, 0xc0, !PT ;  /* 0x01000000c9ff7812 */ /* 0x000fe4000788c0ff */
[----:B------:R-:W-:Y:S01]  /*2b960*/  F2FP.BF16.F32.PACK_AB R55, R75, R63 ;  /* 0x0000003f4b37723e */ /* 0x000fe200000010ff */
[----:B------:R-:W-:Y:S01]  /*2b970*/  ST.E.U16 desc[UR4][R176.64+0xe], R2 ;  /* 0x00000e02b0007985 */ /* 0x000fe2000c101504 */
[----:B------:R-:W-:Y:S02]  /*2b980*/  @!P6 PRMT R45, R69, 0x5410, RZ ;  /* 0x00005410452de816 */ /* 0x000fe400000000ff */
[----:B------:R-:W-:Y:S01]  /*2b990*/  ISETP.GE.U32.AND P6, PT, R199, R57, PT ;  /* 0x00000039c700720c */ /* 0x000fe20003fc6070 */
[----:B------:R2:W2:Y:S01]  /*2b9a0*/  LDL.S16 R69, [R1+0x274] ;  /* 0x0002740001457983 */ /* 0x0004a20000100600 */
[C---:B------:R-:W-:Y:S02]  /*2b9b0*/  PRMT R57, R58.reuse, 0x7632, R57 ;  /* 0x000076323a397816 */ /* 0x040fe40000000039 */
[----:B------:R-:W-:Y:S01]  /*2b9c0*/  @!P5 PRMT R46, R105, 0x5410, RZ ;  /* 0x00005410692ed816 */ /* 0x000fe200000000ff */
[----:B------:R1:W-:Y:S01]  /*2b9d0*/  ST.E.U16 desc[UR4][R178.64+0x10], R40 ;  /* 0x00001028b2007985 */ /* 0x0003e2000c101504 */
[----:B------:R-:W-:Y:S02]  /*2b9e0*/  ISETP.GE.U32.AND P5, PT, R199, R47, PT ;  /* 0x0000002fc700720c */ /* 0x000fe40003fa6070 */
[----:B------:R-:W-:Y:S01]  /*2b9f0*/  PRMT R105, R58, 0x5410, R57 ;  /* 0x000054103a697816 */ /* 0x000fe20000000039 */
[----:B------:R-:W-:Y:S01]  /*2ba00*/  ST.E.U16 desc[UR4][R178.64+0x12], R3 ;  /* 0x00001203b2007985 */ /* 0x000fe2000c101504 */
[----:B------:R-:W-:Y:S01]  /*2ba10*/  PRMT R54, R55, 0x7632, R54 ;  /* 0x0000763237367816 */ /* 0x000fe20000000036 */
[----:B-1----:R-:W-:Y:S01]  /*2ba20*/  MUFU.EX2 R44, R185 ;  /* 0x000000b9002c7308 */ /* 0x002fe20000000800 */
[----:B------:R-:W-:Y:S01]  /*2ba30*/  LOP3.LUT P3, RZ, R201, 0x2000000, RZ, 0xc0, !PT ;  /* 0x02000000c9ff7812 */ /* 0x000fe2000786c0ff */
[----:B------:R-:W-:Y:S01]  /*2ba40*/  ST.E.U16 desc[UR4][R174.64+0x22], R45 ;  /* 0x0000222dae007985 */ /* 0x000fe2000c101504 */
[----:B------:R-:W-:Y:S02]  /*2ba50*/  PRMT R107, R55, 0x5410, R54 ;  /* 0x00005410376b7816 */ /* 0x000fe40000000036 */
[----:B------:R-:W-:Y:S01]  /*2ba60*/  LOP3.LUT P0, RZ, R201, 0x800000, RZ, 0xc0, !PT ;  /* 0x00800000c9ff7812 */ /* 0x000fe2000780c0ff */
[----:B------:R-:W-:Y:S04]  /*2ba70*/  ST.E.U16 desc[UR4][R174.64+0x20], R46 ;  /* 0x0000202eae007985 */ /* 0x000fe8000c101504 */
[----:B------:R-:W-:Y:S10]  /*2ba80*/  MUFU.EX2 R40, R124 ;  /* 0x0000007c00287308 */ /* 0x000ff40000000800 */
[----:B------:R-:W-:Y:S01]  /*2ba90*/  MUFU.EX2 R124, R245 ;  /* 0x000000f5007c7308 */ /* 0x000fe20000000800 */
[----:B---3--:R-:W-:Y:S02]  /*2baa0*/  @!P2 HFMA2.BF16_V2 R83, -RZ.H0_H0, RZ.H0_H0, -R58.H0_H0 ;  /* 0x200000ffff53a231 */ /* 0x008fe4000034093a */
[----:B----4-:R-:W-:Y:S03]  /*2bab0*/  @!P6 HFMA2.BF16_V2 R49, -RZ.H0_H0, RZ.H0_H0, -R57.H0_H0 ;  /* 0x200000ffff31e231 */ /* 0x010fe60000340939 */
[----:B------:R-:W-:Y:S01]  /*2bac0*/  PRMT R50, R83, 0x7610, R50 ;  /* 0x0000761053327816 */ /* 0x000fe20000000032 */
[----:B------:R1:W-:Y:S01]  /*2bad0*/  @!P2 STL.S16 [R1+0x298], R83 ;  /* 0x000298530100a387 */ /* 0x0003e20000100600 */
[----:B------:R-:W-:Y:S03]  /*2bae0*/  PRMT R47, R49, 0x7610, R47 ;  /* 0x00007610312f7816 */ /* 0x000fe6000000002f */
[----:B------:R3:W-:Y:S01]  /*2baf0*/  @!P6 STL.S16 [R1+0x294], R49 ;  /* 0x000294310100e387 */ /* 0x0007e20000100600 */
[----:B------:R-:W-:Y:S01]  /*2bb00*/  @!P2 PRMT R58, R50, 0x5410, RZ ;  /* 0x00005410323aa816 */ /* 0x000fe200000000ff */
[----:B------:R-:W-:Y:S01]  /*2bb10*/  FADD.FTZ R50, R109, R65 ;  /* 0x000000416d327221 */ /* 0x000fe20000010000 */
[----:B------:R-:W-:Y:S01]  /*2bb20*/  @!P6 PRMT R57, R47, 0x5410, RZ ;  /* 0x000054102f39e816 */ /* 0x000fe200000000ff */
[----:B------:R4:W4:Y:S01]  /*2bb30*/  LDL.S16 R111, [R1+0x270] ;  /* 0x00027000016f7983 */ /* 0x0009220000100600 */
[----:B------:R-:W-:Y:S01]  /*2bb40*/  SHF.R.U32.HI R47, RZ, 0x8, R59 ;  /* 0x00000008ff2f7819 */ /* 0x000fe2000001163b */
[----:B------:R-:W-:Y:S01]  /*2bb50*/  FADD.FTZ R50, R77, R50 ;  /* 0x000000324d327221 */ /* 0x000fe20000010000 */
[----:B------:R-:W-:Y:S01]  /*2bb60*/  LOP3.LUT P2, RZ, R201, 0x400000, RZ, 0xc0, !PT ;  /* 0x00400000c9ff7812 */ /* 0x000fe2000784c0ff */
[----:B------:R4:W4:Y:S01]  /*2bb70*/  LDL.S16 R110, [R1+0x290] ;  /* 0x00029000016e7983 */ /* 0x0009220000100600 */
[----:B------:R-:W-:Y:S03]  /*2bb80*/  LOP3.LUT R47, R47, 0xffff, RZ, 0xc0, !PT ;  /* 0x0000ffff2f2f7812 */ /* 0x000fe600078ec0ff */
[----:B------:R-:W-:Y:S01]  /*2bb90*/  ST.E.U16 desc[UR4][R172.64+0x20], R58 ;  /* 0x0000203aac007985 */ /* 0x000fe2000c101504 */
[----:B------:R-:W-:Y:S03]  /*2bba0*/  ISETP.GE.U32.AND P6, PT, R199, R47, PT ;  /* 0x0000002fc700720c */ /* 0x000fe60003fc6070 */
[----:B------:R2:W-:Y:S04]  /*2bbb0*/  ST.E.U16 desc[UR4][R172.64+0x22], R57 ;  /* 0x00002239ac007985 */ /* 0x0005e8000c101504 */
[----:B-1----:R1:W4:Y:S01]  /*2bbc0*/  LDL.S16 R83, [R1+0x26c] ;  /* 0x00026c0001537983 */ /* 0x0023220000100600 */
[----:B---3--:R-:W-:Y:S05]  /*2bbd0*/  FADD.FTZ R49, R118, R66 ;  /* 0x0000004276317221 */ /* 0x008fea0000010000 */
[----:B--2---:R-:W-:Y:S02]  /*2bbe0*/  @!P6 HFMA2.BF16_V2 R48, -RZ.H0_H0, RZ.H0_H0, -R54.H0_H0 ;  /* 0x200000ffff30e231 */ /* 0x004fe40000340936 */
[----:B------:R-:W-:Y:S02]  /*2bbf0*/  @!P4 HFMA2.BF16_V2 R69, -RZ.H0_H0, RZ.H0_H0, -R55.H0_H0 ;  /* 0x200000ffff45c231 */ /* 0x000fe40000340937 */
[----:B------:R-:W-:Y:S01]  /*2bc00*/  FADD.FTZ R49, R79, R49 ;  /* 0x000000314f317221 */ /* 0x000fe20000010000 */
[----:B------:R-:W-:Y:S02]  /*2bc10*/  PRMT R47, R48, 0x7610, R47 ;  /* 0x00007610302f7816 */ /* 0x000fe4000000002f */
[----:B------:R-:W-:Y:S01]  /*2bc20*/  PRMT R59, R69, 0x7610, R59 ;  /* 0x00007610453b7816 */ /* 0x000fe2000000003b */
[----:B------:R2:W-:Y:S01]  /*2bc30*/  @!P4 STL.S16 [R1+0x274], R69 ;  /* 0x000274450100c387 */ /* 0x0005e20000100600 */
[----:B------:R-:W-:Y:S01]  /*2bc40*/  @!P6 PRMT R54, R47, 0x5410, RZ ;  /* 0x000054102f36e816 */ /* 0x000fe200000000ff */
[----:B------:R-:W-:Y:S01]  /*2bc50*/  FADD.FTZ R49, R91, R49 ;  /* 0x000000315b317221 */ /* 0x000fe20000010000 */
[----:B------:R-:W-:Y:S01]  /*2bc60*/  @!P4 PRMT R55, R59, 0x5410, RZ ;  /* 0x000054103b37c816 */ /* 0x000fe200000000ff */
[----:B------:R3:W-:Y:S01]  /*2bc70*/  @!P6 STL.S16 [R1+0x28c], R48 ;  /* 0x00028c300100e387 */ /* 0x0007e20000100600 */
[----:B------:R-:W-:Y:S01]  /*2bc80*/  ISETP.GE.U32.AND P6, PT, R199, R60, PT ;  /* 0x0000003cc700720c */ /* 0x000fe20003fc6070 */
[----:B------:R-:W-:Y:S01]  /*2bc90*/  FADD.FTZ R47, R108, R67 ;  /* 0x000000436c2f7221 */ /* 0x000fe20000010000 */
[C---:B------:R-:W-:Y:S01]  /*2bca0*/  LOP3.LUT P4, RZ, R201.reuse, 0x200000, RZ, 0xc0, !PT ;  /* 0x00200000c9ff7812 */ /* 0x040fe2000788c0ff */
[----:B------:R1:W4:Y:S01]  /*2bcb0*/  LDL.S16 R59, [R1+0x244] ;  /* 0x00024400013b7983 */ /* 0x0003220000100600 */
[----:B------:R-:W-:Y:S01]  /*2bcc0*/  LOP3.LUT R201, R201, 0xfff7ffff, RZ, 0xc0, !PT ;  /* 0xfff7ffffc9c97812 */ /* 0x000fe200078ec0ff */
[----:B------:R-:W-:Y:S01]  /*2bcd0*/  FADD.FTZ R47, R82, R47 ;  /* 0x0000002f522f7221 */ /* 0x000fe20000010000 */
[----:B------:R-:W-:Y:S01]  /*2bce0*/  MUFU.EX2 R57, R236 ;  /* 0x000000ec00397308 */ /* 0x000fe20000000800 */
[----:B------:R-:W4:Y:S04]  /*2bcf0*/  LDL.LU R154, [R1+0x2c] ;  /* 0x00002c00019a7983 */ /* 0x000f280000300800 */
[----:B------:R-:W4:Y:S05]  /*2bd00*/  LDL.64 R204, [R1+0x110] ;  /* 0x0001100001cc7983 */ /* 0x000f2a0000100a00 */
[----:B------:R-:W-:Y:S01]  /*2bd10*/  MUFU.EX2 R82, R85 ;  /* 0x0000005500527308 */ /* 0x000fe20000000800 */
[----:B------:R-:W4:Y:S09]  /*2bd20*/  LDL.LU.64 R196, [R1+0x330] ;  /* 0x0003300001c47983 */ /* 0x000f320000300a00 */
[----:B--2---:R-:W2:Y:S01]  /*2bd30*/  MUFU.EX2 R69, R71 ;  /* 0x0000004700457308 */ /* 0x004ea20000000800 */
[----:B------:R-:W-:Y:S01]  /*2bd40*/  ST.E.U16 desc[UR4][R176.64+0x20], R54 ;  /* 0x00002036b0007985 */ /* 0x000fe2000c101504 */
[----:B---3--:R-:W-:Y:S03]  /*2bd50*/  FADD.FTZ R48, R103, R64 ;  /* 0x0000004067307221 */ /* 0x008fe60000010000 */
[----:B------:R-:W-:Y:S01]  /*2bd60*/  ST.E.U16 desc[UR4][R176.64+0x1e], R55 ;  /* 0x00001e37b0007985 */ /* 0x000fe2000c101504 */
[----:B------:R-:W-:Y:S04]  /*2bd70*/  FADD.FTZ R48, R80, R48 ;  /* 0x0000003050307221 */ /* 0x000fe80000010000 */
[----:B------:R-:W-:Y:S10]  /*2bd80*/  MUFU.EX2 R236, R215 ;  /* 0x000000d700ec7308 */ /* 0x000ff40000000800 */
[----:B------:R-:W-:Y:S01]  /*2bd90*/  MUFU.EX2 R80, R88 ;  /* 0x0000005800507308 */ /* 0x000fe20000000800 */
[----:B--2---:R-:W-:Y:S04]  /*2bda0*/  F2FP.BF16.F32.PACK_AB R71, R69, R62 ;  /* 0x0000003e4547723e */ /* 0x004fe800000010ff */
[C---:B------:R-:W-:Y:S05]  /*2bdb0*/  PRMT R70, R71.reuse, 0x7632, R70 ;  /* 0x0000763247467816 */ /* 0x040fea0000000046 */
[----:B------:R-:W-:Y:S01]  /*2bdc0*/  MUFU.EX2 R88, R115 ;  /* 0x0000007300587308 */ /* 0x000fe20000000800 */
[----:B------:R-:W-:Y:S09]  /*2bdd0*/  PRMT R108, R71, 0x5410, R70 ;  /* 0x00005410476c7816 */ /* 0x000ff20000000046 */
[----:B------:R-:W-:Y:S01]  /*2bde0*/  MUFU.EX2 R58, R237 ;  /* 0x000000ed003a7308 */ /* 0x000fe20000000800 */
[----:B----4-:R-:W-:Y:S05]  /*2bdf0*/  @!P6 HFMA2.BF16_V2 R111, -RZ.H0_H0, RZ.H0_H0, -R71.H0_H0 ;  /* 0x200000ffff6fe231 */ /* 0x010fea0000340947 */
[----:B------:R-:W-:Y:S01]  /*2be00*/  PRMT R65, R111, 0x7610, R65 ;  /* 0x000076106f417816 */ /* 0x000fe20000000041 */
[----:B------:R-:W-:Y:S03]  /*2be10*/  @!P6 STL.S16 [R1+0x270], R111 ;  /* 0x0002706f0100e387 */ /* 0x000fe60000100600 */
[----:B------:R-:W-:Y:S02]  /*2be20*/  @!P6 PRMT R71, R65, 0x5410, RZ ;  /* 0x000054104147e816 */ /* 0x000fe400000000ff */
[-C--:B------:R-:W-:Y:S03]  /*2be30*/  ISETP.GE.U32.AND P6, PT, R199, R90.reuse, PT ;  /* 0x0000005ac700720c */ /* 0x080fe60003fc6070 */
[----:B------:R-:W-:Y:S01]  /*2be40*/  ST.E.U16 desc[UR4][R178.64+0x20], R71 ;  /* 0x00002047b2007985 */ /* 0x000fe2000c101504 */
[----:B------:R-:W-:Y:S05]  /*2be50*/  @!P3 HFMA2.BF16_V2 R83, -RZ.H0_H0, RZ.H0_H0, -R70.H0_H0 ;  /* 0x200000ffff53b231 */ /* 0x000fea0000340946 */
[----:B------:R-:W-:Y:S01]  /*2be60*/  PRMT R64, R83, 0x7610, R64 ;  /* 0x0000761053407816 */ /* 0x000fe20000000040 */
[----:B------:R2:W-:Y:S03]  /*2be70*/  @!P3 STL.S16 [R1+0x26c], R83 ;  /* 0x00026c530100b387 */ /* 0x0005e60000100600 */
[----:B------:R-:W-:Y:S02]  /*2be80*/  @!P3 PRMT R70, R64, 0x5410, RZ ;  /* 0x000054104046b816 */ /* 0x000fe400000000ff */
[----:B------:R-:W-:Y:S03]  /*2be90*/  ISETP.GE.U32.AND P3, PT, R199, R90, PT ;  /* 0x0000005ac700720c */ /* 0x000fe60003f66070 */
[----:B------:R-:W-:Y:S01]  /*2bea0*/  ST.E.U16 desc[UR4][R178.64+0x22], R70 ;  /* 0x00002246b2007985 */ /* 0x000fe2000c101504 */
[----:B--2---:R-:W2:Y:S02]  /*2beb0*/  MUFU.EX2 R83, R76 ;  /* 0x0000004c00537308 */ /* 0x004ea40000000800 */
[----:B--2---:R-:W-:Y:S04]  /*2bec0*/  F2FP.BF16.F32.PACK_AB R77, R83, R78 ;  /* 0x0000004e534d723e */ /* 0x004fe800000010ff */
[C---:B------:R-:W-:Y:S01]  /*2bed0*/  PRMT R76, R77.reuse, 0x7632, R76 ;  /* 0x000076324d4c7816 */ /* 0x040fe2000000004c */
[----:B------:R-:W-:Y:S03]  /*2bee0*/  @!P6 HFMA2.BF16_V2 R110, -RZ.H0_H0, RZ.H0_H0, -R77.H0_H0 ;  /* 0x200000ffff6ee231 */ /* 0x000fe6000034094d */
[----:B------:R-:W-:Y:S02]  /*2bef0*/  PRMT R103, R77, 0x5410, R76 ;  /* 0x000054104d677816 */ /* 0x000fe4000000004c */
[----:B------:R-:W-:Y:S01]  /*2bf00*/  PRMT R60, R110, 0x7610, R60 ;  /* 0x000076106e3c7816 */ /* 0x000fe2000000003c */
[----:B------:R2:W-:Y:S01]  /*2bf10*/  @!P6 STL.S16 [R1+0x290], R110 ;  /* 0x0002906e0100e387 */ /* 0x0005e20000100600 */
[----:B------:R-:W-:Y:S01]  /*2bf20*/  ISETP.GE.U32.AND P6, PT, R199, R61, PT ;  /* 0x0000003dc700720c */ /* 0x000fe20003fc6070 */
[----:B------:R-:W-:Y:S01]  /*2bf30*/  FADD.FTZ R61, R68, R49 ;  /* 0x00000031443d7221 */ /* 0x000fe20000010000 */
[----:B------:R-:W-:Y:S01]  /*2bf40*/  @!P3 PRMT R77, R60, 0x5410, RZ ;  /* 0x000054103c4db816 */ /* 0x000fe200000000ff */
[----:B------:R-:W-:Y:S01]  /*2bf50*/  FADD.FTZ R60, R87, R47 ;  /* 0x0000002f573c7221 */ /* 0x000fe20000010000 */
[----:B------:R-:W-:Y:S02]  /*2bf60*/  VIADD R47, R154, 0x1 ;  /* 0x000000019a2f7836 */ /* 0x000fe40000000000 */
[----:B------:R-:W-:Y:S01]  /*2bf70*/  FADD.FTZ R66, R81, R61 ;  /* 0x0000003d51427221 */ /* 0x000fe20000010000 */
[----:B------:R-:W-:Y:S01]  /*2bf80*/  ST.E.U16 desc[UR4][R174.64+0x30], R77 ;  /* 0x0000304dae007985 */ /* 0x000fe2000c101504 */
[----:B------:R-:W-:Y:S01]  /*2bf90*/  MUFU.EX2 R81, R94 ;  /* 0x0000005e00517308 */ /* 0x000fe20000000800 */
[----:B------:R-:W-:Y:S01]  /*2bfa0*/  LOP3.LUT R159, R205, R47, RZ, 0x3c, !PT ;  /* 0x0000002fcd9f7212 */ /* 0x000fe200078e3cff */
[----:B------:R-:W-:Y:S01]  /*2bfb0*/  FADD.FTZ R47, R86, R48 ;  /* 0x00000030562f7221 */ /* 0x000fe20000010000 */
[----:B------:R-:W-:Y:S02]  /*2bfc0*/  FADD.FTZ R64, R63, R60 ;  /* 0x0000003c3f407221 */ /* 0x000fe40000010000 */
[----:B------:R-:W-:Y:S02]  /*2bfd0*/  @!P6 HFMA2.BF16_V2 R59, -RZ.H0_H0, RZ.H0_H0, -R76.H0_H0 ;  /* 0x200000ffff3be231 */ /* 0x000fe4000034094c */
[----:B------:R-:W-:Y:S01]  /*2bfe0*/  FADD.FTZ R47, R62, R47 ;  /* 0x0000002f3e2f7221 */ /* 0x000fe20000010000 */
[----:B------:R-:W-:Y:S02]  /*2bff0*/  FADD.FTZ R68, R75, R64 ;  /* 0x000000404b447221 */ /* 0x000fe40000010000 */
[----:B------:R-:W-:Y:S01]  /*2c000*/  MUFU.EX2 R75, R132 ;  /* 0x00000084004b7308 */ /* 0x000fe20000000800 */
[----:B------:R-:W-:Y:S01]  /*2c010*/  PRMT R51, R59, 0x7610, R51 ;  /* 0x000076103b337816 */ /* 0x000fe20000000033 */
[----:B------:R3:W-:Y:S01]  /*2c020*/  @!P6 STL.S16 [R1+0x244], R59 ;  /* 0x0002443b0100e387 */ /* 0x0007e20000100600 */
[----:B------:R-:W-:Y:S02]  /*2c030*/  FADD.FTZ R69, R69, R47 ;  /* 0x0000002f45457221 */ /* 0x000fe40000010000 */
[----:B------:R-:W-:Y:S01]  /*2c040*/  @!P6 PRMT R76, R51, 0x5410, RZ ;  /* 0x00005410334ce816 */ /* 0x000fe200000000ff */
[----:B------:R1:W4:Y:S01]  /*2c050*/  LDL.S16 R118, [R1+0x1a4] ;  /* 0x0001a40001767983 */ /* 0x0003220000100600 */
[----:B------:R-:W-:Y:S03]  /*2c060*/  ISETP.GE.U32.AND P6, PT, R199, R84, PT ;  /* 0x00000054c700720c */ /* 0x000fe60003fc6070 */
[----:B------:R-:W-:Y:S01]  /*2c070*/  MUFU.EX2 R47, R93 ;  /* 0x0000005d002f7308 */ /* 0x000fe20000000800 */
[----:B------:R1:W4:Y:S04]  /*2c080*/  LDL.S16 R111, [R1+0x220] ;  /* 0x00022000016f7983 */ /* 0x0003280000100600 */
[----:B--2---:R1:W2:Y:S04]  /*2c090*/  LDL.S16 R110, [R1+0x1fc] ;  /* 0x0001fc00016e7983 */ /* 0x0042a80000100600 */
[----:B------:R1:W2:Y:S04]  /*2c0a0*/  LDL.S16 R109, [R1+0x1c0] ;  /* 0x0001c000016d7983 */ /* 0x0002a80000100600 */
[----:B------:R-:W-:Y:S01]  /*2c0b0*/  ST.E.U16 desc[UR4][R174.64+0x32], R76 ;  /* 0x0000324cae007985 */ /* 0x000fe2000c101504 */
[----:B---3--:R-:W-:Y:S01]  /*2c0c0*/  FADD.FTZ R59, R89, R50 ;  /* 0x00000032593b7221 */ /* 0x008fe20000010000 */
[----:B------:R-:W-:Y:S01]  /*2c0d0*/  LOP3.LUT R50, R159, R223, RZ, 0x3c, !PT ;  /* 0x000000df9f327212 */ /* 0x000fe200078e3cff */
[----:B------:R-:W-:Y:S02]  /*2c0e0*/  MUFU.EX2 R89, R113 ;  /* 0x0000007100597308 */ /* 0x000fe40000000800 */
[----:B------:R-:W-:Y:S02]  /*2c0f0*/  FADD.FTZ R59, R73, R59 ;  /* 0x0000003b493b7221 */ /* 0x000fe40000010000 */
[----:B------:R-:W-:Y:S04]  /*2c100*/  IMAD.WIDE.U32 R50, R50, -0x326172a9, RZ ;  /* 0xcd9e8d5732327825 */ /* 0x000fe800078e00ff */
[----:B------:R-:W-:Y:S02]  /*2c110*/  FADD.FTZ R67, R72, R59 ;  /* 0x0000003b48437221 */ /* 0x000fe40000010000 */
[----:B------:R-:W3:Y:S01]  /*2c120*/  MUFU.EX2 R73, R104 ;  /* 0x0000006800497308 */ /* 0x000ee20000000800 */
[----:B------:R-:W-:Y:S01]  /*2c130*/  LOP3.LUT R48, R51, R224, R196, 0x96, !PT ;  /* 0x000000e033307212 */ /* 0x000fe200078e96c4 */
[----:B------:R-:W-:Y:S01]  /*2c140*/  FADD.FTZ R59, R78, R66 ;  /* 0x000000424e3b7221 */ /* 0x000fe20000010000 */
[-CC-:B------:R-:W-:Y:S02]  /*2c150*/  LOP3.LUT R62, R217, R221.reuse, R50.reuse, 0x96, !PT ;  /* 0x000000ddd93e7212 */ /* 0x180fe400078e9632 */
[----:B------:R-:W-:Y:S01]  /*2c160*/  LOP3.LUT R50, R181, R221, R50, 0x96, !PT ;  /* 0x000000ddb5327212 */ /* 0x000fe200078e9632 */
[----:B------:R-:W-:Y:S04]  /*2c170*/  IMAD.WIDE.U32 R48, R48, -0x2daee0ad, RZ ;  /* 0xd2511f5330307825 */ /* 0x000fe800078e00ff */
[----:B------:R-:W-:Y:S01]  /*2c180*/  IMAD.WIDE.U32 R62, R62, -0x2daee0ad, RZ ;  /* 0xd2511f533e3e7825 */ /* 0x000fe200078e00ff */
[----:B------:R-:W-:Y:S04]  /*2c190*/  LOP3.LUT R60, R49, R225, R234, 0x96, !PT ;  /* 0x000000e1313c7212 */ /* 0x000fe800078e96ea */
[----:B------:R-:W-:Y:S01]  /*2c1a0*/  LOP3.LUT R63, R63, R226, R48, 0x96, !PT ;  /* 0x000000e23f3f7212 */ /* 0x000fe200078e9630 */
[----:B------:R-:W-:Y:S01]  /*2c1b0*/  IMAD.WIDE.U32 R60, R60, -0x326172a9, RZ ;  /* 0xcd9e8d573c3c7825 */ /* 0x000fe200078e00ff */
[----:B---3--:R-:W-:Y:S04]  /*2c1c0*/  F2FP.BF16.F32.PACK_AB R79, R73, R47 ;  /* 0x0000002f494f723e */ /* 0x008fe800000010ff */
[----:B------:R-:W-:Y:S02]  /*2c1d0*/  LOP3.LUT R48, R61, R220, R216, 0x96, !PT ;  /* 0x000000dc3d307212 */ /* 0x000fe400078e96d8 */
[C---:B------:R-:W-:Y:S03]  /*2c1e0*/  PRMT R78, R79.reuse, 0x7632, R78 ;  /* 0x000076324f4e7816 */ /* 0x040fe6000000004e */
[----:B------:R-:W-:Y:S01]  /*2c1f0*/  IMAD.WIDE.U32 R48, R48, -0x2daee0ad, RZ ;  /* 0xd2511f5330307825 */ /* 0x000fe200078e00ff */
[----:B------:R-:W-:Y:S04]  /*2c200*/  PRMT R104, R79, 0x5410, R78 ;  /* 0x000054104f687816 */ /* 0x000fe8000000004e */
[----:B------:R-:W-:Y:S01]  /*2c210*/  LOP3.LUT R61, R49, R229, R62, 0x96, !PT ;  /* 0x000000e5313d7212 */ /* 0x000fe200078e963e */
[----:B------:R-:W-:Y:S05]  /*2c220*/  IMAD.WIDE.U32 R62, R63, -0x326172a9, RZ ;  /* 0xcd9e8d573f3e7825 */ /* 0x000fea00078e00ff */
[----:B------:R-:W-:Y:S01]  /*2c230*/  LOP3.LUT R64, R63, R230, R60, 0x96, !PT ;  /* 0x000000e63f407212 */ /* 0x000fe200078e963c */
[----:B------:R-:W-:Y:S01]  /*2c240*/  IMAD.WIDE.U32 R60, R61, -0x326172a9, RZ ;  /* 0xcd9e8d573d3c7825 */ /* 0x000fe200078e00ff */
[----:B------:R-:W3:Y:S03]  /*2c250*/  MUFU.EX2 R63, R92 ;  /* 0x0000005c003f7308 */ /* 0x000ee60000000800 */
[----:B------:R-:W-:Y:S01]  /*2c260*/  IMAD.WIDE.U32 R64, R64, -0x2daee0ad, RZ ;  /* 0xd2511f5340407825 */ /* 0x000fe200078e00ff */
[----:B------:R-:W-:Y:S03]  /*2c270*/  LOP3.LUT R74, R61, R228, R62, 0x96, !PT ;  /* 0x000000e43d4a7212 */ /* 0x000fe600078e963e */
[----:B------:R-:W-:Y:S01]  /*2c280*/  FADD.FTZ R61, R47, R67 ;  /* 0x000000432f3d7221 */ /* 0x000fe20000010000 */
[----:B------:R-:W-:Y:S01]  /*2c290*/  FADD.FTZ R62, R83, R59 ;  /* 0x0000003b533e7221 */ /* 0x000fe20000010000 */
[----:B------:R-:W-:Y:S05]  /*2c2a0*/  LOP3.LUT R48, R65, R227, R48, 0x96, !PT ;  /* 0x000000e341307212 */ /* 0x000fea00078e9630 */
[----:B------:R-:W-:Y:S01]  /*2c2b0*/  IMAD.WIDE.U32 R48, R48, -0x326172a9, RZ ;  /* 0xcd9e8d5730307825 */ /* 0x000fe200078e00ff */
[----:B---3--:R-:W-:Y:S04]  /*2c2c0*/  F2FP.BF16.F32.PACK_AB R67, R81, R63 ;  /* 0x0000003f5143723e */ /* 0x008fe800000010ff */
[----:B------:R-:W-:Y:S01]  /*2c2d0*/  LOP3.LUT R47, R49, R233, R60, 0x96, !PT ;  /* 0x000000e9312f7212 */ /* 0x000fe200078e963c */
[----:B------:R-:W-:Y:S01]  /*2c2e0*/  FADD.FTZ R60, R63, R68 ;  /* 0x000000443f3c7221 */ /* 0x000fe20000010000 */
[----:B------:R-:W-:Y:S01]  /*2c2f0*/  PRMT R66, R67, 0x7632, R66 ;  /* 0x0000763243427816 */ /* 0x000fe20000000042 */
[----:B------:R-:W-:Y:S01]  /*2c300*/  FADD.FTZ R63, R73, R61 ;  /* 0x0000003d493f7221 */ /* 0x000fe20000010000 */
[C---:B------:R-:W-:Y:S01]  /*2c310*/  LOP3.LUT R59, R47.reuse, 0xffff, RZ, 0xc0, !PT ;  /* 0x0000ffff2f3b7812 */ /* 0x040fe200078ec0ff */
[----:B------:R-:W3:Y:S01]  /*2c320*/  MUFU.EX2 R61, R133 ;  /* 0x00000085003d7308 */ /* 0x000ee20000000800 */
[----:B------:R-:W-:Y:S02]  /*2c330*/  LOP3.LUT R72, R47, 0xff, RZ, 0xc0, !PT ;  /* 0x000000ff2f487812 */ /* 0x000fe400078ec0ff */
[----:B------:R-:W-:Y:S04]  /*2c340*/  SHF.R.U32.HI R59, RZ, 0x8, R59 ;  /* 0x00000008ff3b7819 */ /* 0x000fe8000001163b */
[----:B------:R-:W-:Y:S02]  /*2c350*/  LOP3.LUT R59, R59, 0xffff, RZ, 0xc0, !PT ;  /* 0x0000ffff3b3b7812 */ /* 0x000fe400078ec0ff */
[----:B---3--:R-:W-:Y:S01]  /*2c360*/  F2FP.BF16.F32.PACK_AB R73, R61, R75 ;  /* 0x0000004b3d49723e */ /* 0x008fe200000010ff */
[----:B----4-:R-:W-:Y:S02]  /*2c370*/  @!P6 HFMA2.BF16_V2 R118, -RZ.H0_H0, RZ.H0_H0, -R79.H0_H0 ;  /* 0x200000ffff76e231 */ /* 0x010fe4000034094f */
[----:B------:R-:W-:Y:S03]  /*2c380*/  @!P4 HFMA2.BF16_V2 R111, -RZ.H0_H0, RZ.H0_H0, -R78.H0_H0 ;  /* 0x200000ffff6fc231 */ /* 0x000fe6000034094e */
[----:B------:R-:W-:Y:S01]  /*2c390*/  PRMT R84, R118, 0x7610, R84 ;  /* 0x0000761076547816 */ /* 0x000fe20000000054 */
[----:B------:R-:W-:Y:S01]  /*2c3a0*/  @!P6 STL.S16 [R1+0x1a4], R118 ;  /* 0x0001a4760100e387 */ /* 0x000fe20000100600 */
[----:B--2---:R-:W-:Y:S01]  /*2c3b0*/  @!P2 HFMA2.BF16_V2 R110, -RZ.H0_H0, RZ.H0_H0, -R67.H0_H0 ;  /* 0x200000ffff6ea231 */ /* 0x004fe20000340943 */
[----:B------:R-:W-:Y:S02]  /*2c3c0*/  PRMT R65, R111, 0x7610, R65 ;  /* 0x000076106f417816 */ /* 0x000fe40000000041 */
[----:B------:R1:W2:Y:S01]  /*2c3d0*/  LDL.S16 R85, [R1+0x1bc] ;  /* 0x0001bc0001557983 */ /* 0x0002a20000100600 */
[----:B------:R-:W-:Y:S01]  /*2c3e0*/  @!P6 PRMT R79, R84, 0x5410, RZ ;  /* 0x00005410544fe816 */ /* 0x000fe200000000ff */
[----:B------:R-:W-:Y:S01]  /*2c3f0*/  @!P5 HFMA2.BF16_V2 R109, -RZ.H0_H0, RZ.H0_H0, -R66.H0_H0 ;  /* 0x200000ffff6dd231 */ /* 0x000fe20000340942 */
[----:B------:R-:W-:Y:S01]  /*2c400*/  @!P4 PRMT R78, R65, 0x5410, RZ ;  /* 0x00005410414ec816 */ /* 0x000fe200000000ff */
[----:B------:R-:W-:Y:S01]  /*2c410*/  @!P4 STL.S16 [R1+0x220], R111 ;  /* 0x0002206f0100c387 */ /* 0x000fe20000100600 */
[----:B------:R-:W-:Y:S01]  /*2c420*/  PRMT R86, R110, 0x7610, R86 ;  /* 0x000076106e567816 */ /* 0x000fe20000000056 */
[----:B------:R-:W-:Y:S01]  /*2c430*/  FADD.FTZ R65, R81, R60 ;  /* 0x0000003c51417221 */ /* 0x000fe20000010000 */
[----:B------:R-:W-:Y:S01]  /*2c440*/  PRMT R87, R109, 0x7610, R87 ;  /* 0x000076106d577816 */ /* 0x000fe20000000057 */
[----:B------:R3:W-:Y:S01]  /*2c450*/  @!P2 STL.S16 [R1+0x1fc], R110 ;  /* 0x0001fc6e0100a387 */ /* 0x0007e20000100600 */
[----:B------:R-:W-:Y:S01]  /*2c460*/  ISETP.GE.U32.AND P4, PT, R199, R59, PT ;  /* 0x0000003bc700720c */ /* 0x000fe20003f86070 */
[----:B------:R-:W-:Y:S01]  /*2c470*/  FADD.FTZ R60, R82, R69 ;  /* 0x00000045523c7221 */ /* 0x000fe20000010000 */
[C---:B------:R-:W-:Y:S01]  /*2c480*/  F2FP.BF16.F32.PACK_AB R69, R80.reuse, R82 ;  /* 0x000000525045723e */ /* 0x040fe200000010ff */
[----:B------:R1:W4:Y:S01]  /*2c490*/  LDL.S16 R83, [R1+0x1f8] ;  /* 0x0001f80001537983 */ /* 0x0003220000100600 */
[--C-:B------:R-:W-:Y:S01]  /*2c4a0*/  SHF.R.U32.HI R59, RZ, 0x18, R47.reuse ;  /* 0x00000018ff3b7819 */ /* 0x100fe2000001162f */
[----:B------:R-:W-:Y:S01]  /*2c4b0*/  FADD.FTZ R80, R80, R60 ;  /* 0x0000003c50507221 */ /* 0x000fe20000010000 */
[----:B------:R-:W-:Y:S01]  /*2c4c0*/  PRMT R68, R69, 0x7632, R68 ;  /* 0x0000763245447816 */ /* 0x000fe20000000044 */
[----:B------:R1:W-:Y:S01]  /*2c4d0*/  @!P5 STL.S16 [R1+0x1c0], R109 ;  /* 0x0001c06d0100d387 */ /* 0x0003e20000100600 */
[----:B------:R-:W-:Y:S01]  /*2c4e0*/  SHF.R.U32.HI R47, RZ, 0x10, R47 ;  /* 0x00000010ff2f7819 */ /* 0x000fe2000001162f */
[----:B------:R-:W-:Y:S01]  /*2c4f0*/  MUFU.EX2 R84, R116 ;  /* 0x0000007400547308 */ /* 0x000fe20000000800 */
[----:B------:R-:W-:Y:S01]  /*2c500*/  ISETP.GE.U32.AND P6, PT, R199, R59, PT ;  /* 0x0000003bc700720c */ /* 0x000fe20003fc6070 */
[----:B------:R2:W4:Y:S01]  /*2c510*/  LDL.S16 R92, [R1+0x1a0] ;  /* 0x0001a000015c7983 */ /* 0x0005220000100600 */
[----:B------:R-:W-:Y:S02]  /*2c520*/  LOP3.LUT R47, R47, 0xff, RZ, 0xc0, !PT ;  /* 0x000000ff2f2f7812 */ /* 0x000fe400078ec0ff */
[----:B------:R-:W-:Y:S01]  /*2c530*/  LOP3.LUT R59, R48, 0xff, RZ, 0xc0, !PT ;  /* 0x000000ff303b7812 */ /* 0x000fe200078ec0ff */
[----:B------:R2:W4:Y:S04]  /*2c540*/  LDL.S16 R91, [R1+0x19c] ;  /* 0x00019c00015b7983 */ /* 0x0005280000100600 */
[----:B------:R-:W1:Y:S01]  /*2c550*/  MUFU.EX2 R82, R114 ;  /* 0x0000007200527308 */ /* 0x000e620000000800 */
[----:B------:R-:W-:Y:S01]  /*2c560*/  ISETP.GE.U32.AND P3, PT, R199, R59, PT ;  /* 0x0000003bc700720c */ /* 0x000fe20003f66070 */
[----:B------:R-:W-:Y:S01]  /*2c570*/  ST.E.U16 desc[UR4][R172.64+0x30], R79 ;  /* 0x0000304fac007985 */ /* 0x000fe2000c101504 */
[----:B------:R-:W-:Y:S03]  /*2c580*/  FADD.FTZ R59, R75, R62 ;  /* 0x0000003e4b3b7221 */ /* 0x000fe60000010000 */
[----:B------:R-:W-:Y:S01]  /*2c590*/  ST.E.U16 desc[UR4][R172.64+0x32], R78 ;  /* 0x0000324eac007985 */ /* 0x000fe2000c101504 */
[----:B---3--:R-:W-:Y:S01]  /*2c5a0*/  PRMT R110, R69, 0x5410, R68 ;  /* 0x00005410456e7816 */ /* 0x008fe20000000044 */
[----:B------:R-:W-:Y:S01]  /*2c5b0*/  FADD.FTZ R62, R61, R59 ;  /* 0x0000003b3d3e7221 */ /* 0x000fe20000010000 */
[--C-:B------:R-:W-:Y:S02]  /*2c5c0*/  SHF.R.U32.HI R59, RZ, 0x18, R48.reuse ;  /* 0x00000018ff3b7819 */ /* 0x100fe40000011630 */
[----:B------:R-:W-:Y:S02]  /*2c5d0*/  SHF.R.U32.HI R61, RZ, 0x10, R48 ;  /* 0x00000010ff3d7819 */ /* 0x000fe40000011630 */
[----:B-1----:R-:W-:Y:S02]  /*2c5e0*/  PRMT R109, R67, 0x5410, R66 ;  /* 0x00005410436d7816 */ /* 0x002fe40000000042 */
[----:B------:R-:W-:Y:S02]  /*2c5f0*/  @!P5 PRMT R66, R87, 0x5410, RZ ;  /* 0x000054105742d816 */ /* 0x000fe400000000ff */
[----:B------:R-:W-:Y:S02]  /*2c600*/  @!P2 PRMT R67, R86, 0x5410, RZ ;  /* 0x000054105643a816 */ /* 0x000fe400000000ff */
[----:B------:R-:W-:Y:S01]  /*2c610*/  ISETP.GE.U32.AND P5, PT, R199, R72, PT ;  /* 0x00000048c700720c */ /* 0x000fe20003fa6070 */
[----:B------:R-:W1:Y:S01]  /*2c620*/  MUFU.EX2 R86, R117 ;  /* 0x0000007500567308 */ /* 0x000e620000000800 */
[----:B------:R-:W-:Y:S01]  /*2c630*/  PRMT R72, R73, 0x7632, R72 ;  /* 0x0000763249487816 */ /* 0x000fe20000000048 */
[----:B------:R-:W-:Y:S01]  /*2c640*/  ST.E.U16 desc[UR4][R176.64+0x2e], R67 ;  /* 0x00002e43b0007985 */ /* 0x000fe2000c101504 */
[----:B------:R-:W-:Y:S01]  /*2c650*/  ISETP.GE.U32.AND P2, PT, R199, R59, PT ;  /* 0x0000003bc700720c */ /* 0x000fe20003f46070 */
[----:B------:R-:W-:Y:S01]  /*2c660*/  FADD.FTZ R59, R82, R65 ;  /* 0x00000041523b7221 */ /* 0x000fe20000010000 */
[----:B------:R-:W-:Y:S01]  /*2c670*/  PRMT R113, R73, 0x5410, R72 ;  /* 0x0000541049717816 */ /* 0x000fe20000000048 */
[----:B------:R-:W-:Y:S01]  /*2c680*/  ST.E.U16 desc[UR4][R176.64+0x30], R66 ;  /* 0x00003042b0007985 */ /* 0x000fe2000c101504 */
[----:B-1----:R-:W-:Y:S01]  /*2c690*/  F2FP.BF16.F32.PACK_AB R75, R86, R84 ;  /* 0x00000054564b723e */ /* 0x002fe200000010ff */
[----:B--2---:R-:W-:Y:S05]  /*2c6a0*/  @!P1 HFMA2.BF16_V2 R85, -RZ.H0_H0, RZ.H0_H0, -R69.H0_H0 ;  /* 0x200000ffff559231 */ /* 0x004fea0000340945 */
[----:B------:R-:W-:Y:S01]  /*2c6b0*/  PRMT R60, R85, 0x7610, R60 ;  /* 0x00007610553c7816 */ /* 0x000fe2000000003c */
[----:B------:R1:W-:Y:S03]  /*2c6c0*/  @!P1 STL.S16 [R1+0x1bc], R85 ;  /* 0x0001bc5501009387 */ /* 0x0003e60000100600 */
[----:B------:R-:W-:Y:S01]  /*2c6d0*/  @!P1 PRMT R69, R60, 0x5410, RZ ;  /* 0x000054103c459816 */ /* 0x000fe200000000ff */
[----:B------:R2:W3:Y:S01]  /*2c6e0*/  LDL.S16 R87, [R1+0x198] ;  /* 0x0001980001577983 */ /* 0x0004e20000100600 */
[----:B------:R-:W-:Y:S01]  /*2c6f0*/  ISETP.GE.U32.AND P1, PT, R199, R47, PT ;  /* 0x0000002fc700720c */ /* 0x000fe20003f26070 */
[----:B----4-:R-:W-:Y:S01]  /*2c700*/  @!P0 HFMA2.BF16_V2 R83, -RZ.H0_H0, RZ.H0_H0, -R68.H0_H0 ;  /* 0x200000ffff538231 */ /* 0x010fe20000340944 */
[----:B------:R-:W-:Y:S01]  /*2c710*/  LOP3.LUT R60, R48, 0xffff, RZ, 0xc0, !PT ;  /* 0x0000ffff303c7812 */ /* 0x000fe200078ec0ff */
[----:B------:R-:W-:Y:S01]  /*2c720*/  IMAD.WIDE.U32 R48, R74, -0x2daee0ad, RZ ;  /* 0xd2511f534a307825 */ /* 0x000fe200078e00ff */
[----:B------:R-:W-:Y:S01]  /*2c730*/  PRMT R74, R75, 0x7632, R74 ;  /* 0x000076324b4a7816 */ /* 0x000fe2000000004a */
[----:B------:R-:W-:Y:S01]  /*2c740*/  ST.E.U16 desc[UR4][R178.64+0x30], R69 ;  /* 0x00003045b2007985 */ /* 0x000fe2000c101504 */
[----:B------:R-:W-:Y:S01]  /*2c750*/  PRMT R81, R83, 0x7610, R81 ;  /* 0x0000761053517816 */ /* 0x000fe20000000051 */
[----:B------:R-:W-:Y:S01]  /*2c760*/  FADD.FTZ R47, R84, R63 ;  /* 0x0000003f542f7221 */ /* 0x000fe20000010000 */
[C---:B------:R-:W-:Y:S01]  /*2c770*/  F2FP.BF16.F32.PACK_AB R63, R88.reuse, R82 ;  /* 0x00000052583f723e */ /* 0x040fe200000010ff */
[----:B------:R-:W-:Y:S01]  /*2c780*/  @!P5 HFMA2.BF16_V2 R92, -RZ.H0_H0, RZ.H0_H0, -R73.H0_H0 ;  /* 0x200000ffff5cd231 */ /* 0x000fe20000340949 */
[----:B------:R-:W-:Y:S01]  /*2c790*/  @!P0 PRMT R68, R81, 0x5410, RZ ;  /* 0x0000541051448816 */ /* 0x000fe200000000ff */
[----:B------:R-:W-:Y:S01]  /*2c7a0*/  FADD.FTZ R88, R88, R59 ;  /* 0x0000003b58587221 */ /* 0x000fe20000010000 */
[----:B------:R-:W-:Y:S01]  /*2c7b0*/  LOP3.LUT R81, R49, R231, R64, 0x96, !PT ;  /* 0x000000e731517212 */ /* 0x000fe200078e9640 */
[----:B------:R-:W-:Y:S01]  /*2c7c0*/  @!P4 HFMA2.BF16_V2 R91, -RZ.H0_H0, RZ.H0_H0, -R72.H0_H0 ;  /* 0x200000ffff5bc231 */ /* 0x000fe20000340948 */
[----:B------:R-:W-:Y:S01]  /*2c7d0*/  PRMT R114, R75, 0x5410, R74 ;  /* 0x000054104b727816 */ /* 0x000fe2000000004a */
[----:B------:R-:W-:Y:S01]  /*2c7e0*/  FADD.FTZ R86, R86, R47 ;  /* 0x0000002f56567221 */ /* 0x000fe20000010000 */
[----:B------:R-:W-:Y:S01]  /*2c7f0*/  SHF.R.U32.HI R47, RZ, 0x8, R60 ;  /* 0x00000008ff2f7819 */ /* 0x000fe2000001163c */
[----:B------:R-:W-:Y:S01]  /*2c800*/  ST.E.U16 desc[UR4][R178.64+0x32], R68 ;  /* 0x00003244b2007985 */ /* 0x000fe2000c101504 */
[----:B------:R-:W-:Y:S01]  /*2c810*/  PRMT R64, R91, 0x7610, R64 ;  /* 0x000076105b407816 */ /* 0x000fe20000000040 */
[----:B------:R-:W-:Y:S01]  /*2c820*/  MUFU.EX2 R82, R135 ;  /* 0x0000008700527308 */ /* 0x000fe20000000800 */
[----:B------:R-:W-:Y:S01]  /*2c830*/  LOP3.LUT R84, R47, 0xffff, RZ, 0xc0, !PT ;  /* 0x0000ffff2f547812 */ /* 0x000fe200078ec0ff */
[----:B-1----:R2:W4:Y:S01]  /*2c840*/  LDL.S16 R85, [R1+0x194] ;  /* 0x0001940001557983 */ /* 0x0025220000100600 */
[----:B------:R-:W-:Y:S02]  /*2c850*/  @!P4 PRMT R72, R64, 0x5410, RZ ;  /* 0x000054104048c816 */ /* 0x000fe400000000ff */
[----:B------:R-:W-:Y:S01]  /*2c860*/  LOP3.LUT R47, R61, 0xff, RZ, 0xc0, !PT ;  /* 0x000000ff3d2f7812 */ /* 0x000fe200078ec0ff */
[----:B------:R1:W-:Y:S01]  /*2c870*/  @!P0 STL.S16 [R1+0x1f8], R83 ;  /* 0x0001f85301008387 */ /* 0x0003e20000100600 */
[----:B------:R-:W-:Y:S03]  /*2c880*/  PRMT R90, R92, 0x7610, R90 ;  /* 0x000076105c5a7816 */ /* 0x000fe6000000005a */
[----:B------:R-:W2:Y:S01]  /*2c890*/  MUFU.EX2 R64, R184 ;  /* 0x000000b800407308 */ /* 0x000ea20000000800 */
[----:B------:R-:W4:Y:S01]  /*2c8a0*/  LDL.LU.64 R190, [R1+0x328] ;  /* 0x0003280001be7983 */ /* 0x000f220000300a00 */
[----:B------:R-:W-:Y:S05]  /*2c8b0*/  @!P5 PRMT R73, R90, 0x5410, RZ ;  /* 0x000054105a49d816 */ /* 0x000fea00000000ff */
[----:B------:R1:W-:Y:S04]  /*2c8c0*/  @!P5 STL.S16 [R1+0x1a0], R92 ;  /* 0x0001a05c0100d387 */ /* 0x0003e80000100600 */
[----:B------:R-:W-:Y:S01]  /*2c8d0*/  @!P4 STL.S16 [R1+0x19c], R91 ;  /* 0x00019c5b0100c387 */ /* 0x000fe20000100600 */
[----:B------:R-:W-:Y:S03]  /*2c8e0*/  ISETP.GE.U32.AND P4, PT, R199, R47, PT ;  /* 0x0000002fc700720c */ /* 0x000fe60003f86070 */
[----:B------:R-:W-:Y:S01]  /*2c8f0*/  ST.E.U16 desc[UR4][R174.64+0x40], R73 ;  /* 0x00004049ae007985 */ /* 0x000fe2000c101504 */
[----:B--2---:R-:W-:Y:S03]  /*2c900*/  F2FP.BF16.F32.PACK_AB R61, R64, R82 ;  /* 0x00000052403d723e */ /* 0x004fe600000010ff */
[----:B------:R2:W-:Y:S01]  /*2c910*/  ST.E.U16 desc[UR4][R174.64+0x42], R72 ;  /* 0x00004248ae007985 */ /* 0x0005e2000c101504 */
[----:B-1----:R-:W1:Y:S01]  /*2c920*/  MUFU.EX2 R83, R112 ;  /* 0x0000007000537308 */ /* 0x002e620000000800 */
[----:B------:R-:W-:Y:S02]  /*2c930*/  SHF.R.U32.HI R92, RZ, 0x18, R48 ;  /* 0x00000018ff5c7819 */ /* 0x000fe40000011630 */
[----:B-1----:R-:W-:Y:S01]  /*2c940*/  F2FP.BF16.F32.PACK_AB R65, R89, R83 ;  /* 0x000000535941723e */ /* 0x002fe200000010ff */
[--C-:B------:R-:W-:Y:S01]  /*2c950*/  FADD.FTZ R47, R83, R80.reuse ;  /* 0x00000050532f7221 */ /* 0x100fe20000010000 */
[----:B------:R-:W-:Y:S03]  /*2c960*/  PRMT R80, R61, 0x7632, R80 ;  /* 0x000076323d507816 */ /* 0x000fe60000000050 */
[----:B------:R-:W-:Y:S01]  /*2c970*/  FADD.FTZ R89, R89, R47 ;  /* 0x0000002f59597221 */ /* 0x000fe20000010000 */
[----:B------:R-:W-:Y:S02]  /*2c980*/  SHF.R.U32.HI R47, RZ, 0x18, R81 ;  /* 0x00000018ff2f7819 */ /* 0x000fe40000011651 */
[----:B--2---:R-:W-:Y:S02]  /*2c990*/  F2FP.BF16.F32.PACK_AB R72, R160, R170 ;  /* 0x000000aaa048723e */ /* 0x004fe400000010ff */
[----:B------:R-:W-:Y:S01]  /*2c9a0*/  ISETP.GE.U32.AND P0, PT, R199, R47, PT ;  /* 0x0000002fc700720c */ /* 0x000fe20003f06070 */
[--C-:B------:R-:W-:Y:S01]  /*2c9b0*/  FADD.FTZ R47, R82, R62.reuse ;  /* 0x0000003e522f7221 */ /* 0x100fe20000010000 */
[C---:B------:R-:W-:Y:S01]  /*2c9c0*/  PRMT R62, R63.reuse, 0x7632, R62 ;  /* 0x000076323f3e7816 */ /* 0x040fe2000000003e */
[----:B------:R-:W-:Y:S03]  /*2c9d0*/  IMAD.WIDE.U32 R82, R50, -0x2daee0ad, RZ ;  /* 0xd2511f5332527825 */ /* 0x000fe600078e00ff */
[----:B------:R-:W-:Y:S01]  /*2c9e0*/  PRMT R118, R63, 0x5410, R62 ;  /* 0x000054103f767816 */ /* 0x000fe2000000003e */
[----:B------:R-:W-:Y:S01]  /*2c9f0*/  FADD.FTZ R93, R64, R47 ;  /* 0x0000002f405d7221 */ /* 0x000fe20000010000 */
[----:B------:R-:W-:Y:S02]  /*2ca00*/  SHF.R.U32.HI R47, RZ, 0x10, R81 ;  /* 0x00000010ff2f7819 */ /* 0x000fe40000011651 */
[----:B------:R-:W-:Y:S02]  /*2ca10*/  PRMT R64, R65, 0x7632, R64 ;  /* 0x0000763241407816 */ /* 0x000fe40000000040 */
[----:B------:R-:W-:Y:S02]  /*2ca20*/  LOP3.LUT R47, R47, 0xff, RZ, 0xc0, !PT ;  /* 0x000000ff2f2f7812 */ /* 0x000fe400078ec0ff */
[----:B------:R-:W-:Y:S02]  /*2ca30*/  @P0 LOP3.LUT R201, R201, 0x80000, RZ, 0xfc, !PT ;  /* 0x00080000c9c90812 */ /* 0x000fe400078efcff */
[----:B------:R-:W-:Y:S02]  /*2ca40*/  PRMT R117, R65, 0x5410, R64 ;  /* 0x0000541041757816 */ /* 0x000fe40000000040 */
[----:B------:R-:W-:Y:S01]  /*2ca50*/  LOP3.LUT R201, R201, 0xffefffff, RZ, 0xc0, !PT ;  /* 0xffefffffc9c97812 */ /* 0x000fe200078ec0ff */
[----:B---3--:R-:W-:Y:S05]  /*2ca60*/  @!P1 HFMA2.BF16_V2 R87, -RZ.H0_H0, RZ.H0_H0, -R75.H0_H0 ;  /* 0x200000ffff579231 */ /* 0x008fea000034094b */
[----:B------:R-:W-:Y:S01]  /*2ca70*/  PRMT R60, R87, 0x7610, R60 ;  /* 0x00007610573c7816 */ /* 0x000fe2000000003c */
[----:B------:R1:W-:Y:S03]  /*2ca80*/  @!P1 STL.S16 [R1+0x198], R87 ;  /* 0x0001985701009387 */ /* 0x0003e60000100600 */
[----:B------:R-:W-:Y:S02]  /*2ca90*/  @!P1 PRMT R75, R60, 0x5410, RZ ;  /* 0x000054103c4b9816 */ /* 0x000fe400000000ff */
[C---:B------:R-:W-:Y:S03]  /*2caa0*/  LOP3.LUT R60, R48.reuse, 0xffff, RZ, 0xc0, !PT ;  /* 0x0000ffff303c7812 */ /* 0x040fe600078ec0ff */
[----:B------:R2:W-:Y:S01]  /*2cab0*/  ST.E.U16 desc[UR4][R172.64+0x40], R75 ;  /* 0x0000404bac007985 */ /* 0x0005e2000c101504 */
[----:B------:R-:W-:Y:S04]  /*2cac0*/  SHF.R.U32.HI R41, RZ, 0x8, R60 ;  /* 0x00000008ff297819 */ /* 0x000fe8000001163c */
[----:B------:R-:W-:Y:S01]  /*2cad0*/  LOP3.LUT R41, R41, 0xffff, RZ, 0xc0, !PT ;  /* 0x0000ffff29297812 */ /* 0x000fe200078ec0ff */
[----:B----4-:R-:W-:Y:S05]  /*2cae0*/  @!P6 HFMA2.BF16_V2 R85, -RZ.H0_H0, RZ.H0_H0, -R74.H0_H0 ;  /* 0x200000ffff55e231 */ /* 0x010fea000034094a */
[----:B------:R-:W-:Y:S01]  /*2caf0*/  PRMT R59, R85, 0x7610, R59 ;  /* 0x00007610553b7816 */ /* 0x000fe2000000003b */
[----:B------:R3:W-:Y:S03]  /*2cb00*/  @!P6 STL.S16 [R1+0x194], R85 ;  /* 0x000194550100e387 */ /* 0x0007e60000100600 */
[----:B------:R-:W-:Y:S01]  /*2cb10*/  @!P6 PRMT R74, R59, 0x5410, RZ ;  /* 0x000054103b4ae816 */ /* 0x000fe200000000ff */
[----:B------:R4:W4:Y:S01]  /*2cb20*/  LDL.S16 R94, [R1+0x288] ;  /* 0x00028800015e7983 */ /* 0x0009220000100600 */
[----:B------:R-:W-:Y:S02]  /*2cb30*/  LOP3.LUT R59, R48, 0xff, RZ, 0xc0, !PT ;  /* 0x000000ff303b7812 */ /* 0x000fe400078ec0ff */
[C---:B------:R-:W-:Y:S01]  /*2cb40*/  ISETP.GE.U32.AND P6, PT, R199.reuse, R47, PT ;  /* 0x0000002fc700720c */ /* 0x040fe20003fc6070 */
[----:B------:R4:W4:Y:S01]  /*2cb50*/  LDL.S16 R116, [R1+0x2b0] ;  /* 0x0002b00001747983 */ /* 0x0009220000100600 */
[----:B------:R-:W-:Y:S02]  /*2cb60*/  ISETP.GE.U32.AND P1, PT, R199, R59, PT ;  /* 0x0000003bc700720c */ /* 0x000fe40003f26070 */
[C---:B-1----:R-:W-:Y:S01]  /*2cb70*/  LOP3.LUT R87, R81.reuse, 0xff, RZ, 0xc0, !PT ;  /* 0x000000ff51577812 */ /* 0x042fe200078ec0ff */
[----:B------:R1:W4:Y:S01]  /*2cb80*/  LDL.S16 R115, [R1+0x250] ;  /* 0x0002500001737983 */ /* 0x0003220000100600 */
[----:B------:R-:W-:Y:S02]  /*2cb90*/  LOP3.LUT R81, R81, 0xffff, RZ, 0xc0, !PT ;  /* 0x0000ffff51517812 */ /* 0x000fe400078ec0ff */
[----:B--2---:R-:W-:Y:S01]  /*2cba0*/  PRMT R75, R72, 0x7632, R75 ;  /* 0x00007632484b7816 */ /* 0x004fe2000000004b */
[----:B------:R1:W2:Y:S01]  /*2cbb0*/  LDL.S16 R112, [R1+0x268] ;  /* 0x0002680001707983 */ /* 0x0002a20000100600 */
[----:B------:R-:W-:Y:S03]  /*2cbc0*/  SHF.R.U32.HI R81, RZ, 0x8, R81 ;  /* 0x00000008ff517819 */ /* 0x000fe60000011651 */
[----:B------:R-:W-:Y:S01]  /*2cbd0*/  @P6 LOP3.LUT R201, R201, 0x100000, RZ, 0xfc, !PT ;  /* 0x00100000c9c96812 */ /* 0x000fe200078efcff */
[----:B------:R1:W2:Y:S01]  /*2cbe0*/  LDL.S16 R111, [R1+0x240] ;  /* 0x00024000016f7983 */ /* 0x0002a20000100600 */
[----:B------:R-:W-:Y:S02]  /*2cbf0*/  LOP3.LUT R81, R81, 0xffff, RZ, 0xc0, !PT ;  /* 0x0000ffff51517812 */ /* 0x000fe400078ec0ff */
[----:B---3--:R-:W-:Y:S01]  /*2cc00*/  SHF.R.U32.HI R85, RZ, 0x10, R48 ;  /* 0x00000010ff557819 */ /* 0x008fe20000011630 */
[----:B------:R-:W-:Y:S01]  /*2cc10*/  ST.E.U16 desc[UR4][R172.64+0x42], R74 ;  /* 0x0000424aac007985 */ /* 0x000fe2000c101504 */
[----:B------:R-:W-:Y:S05]  /*2cc20*/  LOP3.LUT R48, R51, R224, R190, 0x96, !PT ;  /* 0x000000e033307212 */ /* 0x000fea00078e96be */
[----:B------:R-:W-:Y:S05]  /*2cc30*/  IMAD.WIDE.U32 R48, R48, -0x2daee0ad, RZ ;  /* 0xd2511f5330307825 */ /* 0x000fea00078e00ff */
        /* <DEDUP_REMOVED lines=26> */
[----:B--2---:R-:W-:Y:S03]  /*2cde0*/  @!P3 HFMA2.BF16_V2 R111, -RZ.H0_H0, RZ.H0_H0, -R61.H0_H0 ;  /* 0x200000ffff6fb231 */ /* 0x004fe6000034093d */
[----:B------:R-:W-:Y:S04]  /*2cdf0*/  LOP3.LUT R50, R50, 0xffff, RZ, 0xc0, !PT ;  /* 0x0000ffff32327812 */ /* 0x000fe800078ec0ff */
[C---:B------:R-:W-:Y:S01]  /*2ce00*/  ISETP.GE.U32.AND P5, PT, R199.reuse, R50, PT ;  /* 0x00000032c700720c */ /* 0x040fe20003fa6070 */
[----:B---3--:R1:W2:Y:S11]  /*2ce10*/  LDL.S16 R94, [R1+0x23c] ;  /* 0x00023c00015e7983 */ /* 0x0082b60000100600 */
        /* <DEDUP_REMOVED lines=19> */
[----:B------:R-:W-:Y:S02]  /*2cf50*/  @!P0 PRMT R65, R51, 0x5410, RZ ;  /* 0x0000541033418816 */ /* 0x000fe400000000ff */
[C---:B------:R-:W-:Y:S01]  /*2cf60*/  ISETP.GE.U32.AND P0, PT, R199.reuse, R84, PT ;  /* 0x00000054c700720c */ /* 0x040fe20003f06070 */
[----:B------:R1:W4:Y:S01]  /*2cf70*/  LDL.S16 R51, [R1+0x218] ;  /* 0x0002180001337983 */ /* 0x0003220000100600 */
[----:B------:R-:W-:Y:S03]  /*2cf80*/  MUFU.EX2 R84, R129 ;  /* 0x0000008100547308 */ /* 0x000fe60000000800 */
[----:B------:R1:W-:Y:S01]  /*2cf90*/  @!P5 STL.S16 [R1+0x268], R112 ;  /* 0x000268700100d387 */ /* 0x0003e20000100600 */
[----:B------:R-:W-:Y:S02]  /*2cfa0*/  ISETP.GE.U32.AND P5, PT, R199, R41, PT ;  /* 0x00000029c700720c */ /* 0x000fe40003fa6070 */
[----:B------:R-:W-:Y:S01]  /*2cfb0*/  LOP3.LUT R41, R85, 0xff, RZ, 0xc0, !PT ;  /* 0x000000ff55297812 */ /* 0x000fe200078ec0ff */
[----:B------:R1:W-:Y:S03]  /*2cfc0*/  @!P3 STL.S16 [R1+0x240], R111 ;  /* 0x0002406f0100b387 */ /* 0x0003e60000100600 */
[----:B------:R-:W-:Y:S01]  /*2cfd0*/  MUFU.EX2 R85, R218 ;  /* 0x000000da00557308 */ /* 0x000fe20000000800 */
[----:B------:R-:W-:Y:S04]  /*2cfe0*/  ST.E.U16 desc[UR4][R178.64+0x40], R65 ;  /* 0x00004041b2007985 */ /* 0x000fe8000c101504 */
[----:B------:R-:W-:Y:S05]  /*2cff0*/  ST.E.U16 desc[UR4][R178.64+0x42], R64 ;  /* 0x00004240b2007985 */ /* 0x000fea000c101504 */
[----:B------:R-:W-:Y:S01]  /*2d000*/  MUFU.EX2 R218, R168 ;  /* 0x000000a800da7308 */ /* 0x000fe20000000800 */
[----:B-1----:R-:W-:Y:S02]  /*2d010*/  PRMT R112, R61, 0x5410, R80 ;  /* 0x000054103d707816 */ /* 0x002fe40000000050 */
[----:B------:R-:W-:Y:S02]  /*2d020*/  @!P3 PRMT R61, R47, 0x5410, RZ ;  /* 0x000054102f3db816 */ /* 0x000fe400000000ff */
[----:B------:R-:W-:Y:S05]  /*2d030*/  ISETP.GE.U32.AND P3, PT, R199, R41, PT ;  /* 0x00000029c700720c */ /* 0x000fea0003f66070 */
[----:B------:R-:W1:Y:S01]  /*2d040*/  MUFU.EX2 R47, R187 ;  /* 0x000000bb002f7308 */ /* 0x000e620000000800 */
[----:B------:R1:W-:Y:S02]  /*2d050*/  ST.E.U16 desc[UR4][R174.64+0x50], R61 ;  /* 0x0000503dae007985 */ /* 0x0003e4000c101504 */
[----:B-1----:R-:W-:Y:S04]  /*2d060*/  F2FP.BF16.F32.PACK_AB R60, R47, R44 ;  /* 0x0000002c2f3c723e */ /* 0x002fe800000010ff */
[C---:B------:R-:W-:Y:S04]  /*2d070*/  PRMT R59, R60.reuse, 0x7632, R59 ;  /* 0x000076323c3b7816 */ /* 0x040fe8000000003b */
[----:B------:R-:W-:Y:S01]  /*2d080*/  PRMT R111, R60, 0x5410, R59 ;  /* 0x000054103c6f7816 */ /* 0x000fe2000000003b */
        /* <DEDUP_REMOVED lines=8> */
[----:B------:R2:W2:Y:S01]  /*2d110*/  LDL.S16 R53, [R1+0x1dc] ;  /* 0x0001dc0001357983 */ /* 0x0004a20000100600 */
        /* <DEDUP_REMOVED lines=10> */
[----:B----4-:R-:W-:Y:S02]  /*2d1c0*/  @!P2 HFMA2.BF16_V2 R51, -RZ.H0_H0, RZ.H0_H0, -R59.H0_H0 ;  /* 0x200000ffff33a231 */ /* 0x010fe4000034093b */
[----:B------:R-:W-:Y:S05]  /*2d1d0*/  FADD.FTZ R85, R85, R93 ;  /* 0x0000005d55557221 */ /* 0x000fea0000010000 */
[----:B------:R-:W-:Y:S01]  /*2d1e0*/  MUFU.EX2 R93, R244 ;  /* 0x000000f4005d7308 */ /* 0x000fe20000000800 */
[----:B------:R-:W-:Y:S01]  /*2d1f0*/  PRMT R41, R51, 0x7610, R41 ;  /* 0x0000761033297816 */ /* 0x000fe20000000029 */
[----:B------:R1:W-:Y:S01]  /*2d200*/  @!P2 STL.S16 [R1+0x218], R51 ;  /* 0x000218330100a387 */ /* 0x0003e20000100600 */
[----:B------:R-:W-:Y:S02]  /*2d210*/  FADD.FTZ R46, R94, R85 ;  /* 0x000000555e2e7221 */ /* 0x000fe40000010000 */
        /* <DEDUP_REMOVED lines=13> */
[----:B------:R-:W-:Y:S03]  /*2d2f0*/  @!P0 HFMA2.BF16_V2 R53, -RZ.H0_H0, RZ.H0_H0, -R56.H0_H0 ;  /* 0x200000ffff358231 */ /* 0x000fe60000340938 */
[----:B------:R-:W-:Y:S01]  /*2d300*/  PRMT R41, R115, 0x7610, R41 ;  /* 0x0000761073297816 */ /* 0x000fe20000000029 */
[----:B------:R1:W-:Y:S01]  /*2d310*/  @!P2 STL.S16 [R1+0x1b8], R115 ;  /* 0x0001b8730100a387 */ /* 0x0003e20000100600 */
[----:B------:R-:W-:Y:S03]  /*2d320*/  PRMT R83, R53, 0x7610, R83 ;  /* 0x0000761035537816 */ /* 0x000fe60000000053 */
[----:B------:R2:W-:Y:S04]  /*2d330*/  @!P0 STL.S16 [R1+0x1dc], R53 ;  /* 0x0001dc3501008387 */ /* 0x0005e80000100600 */
[----:B------:R3:W3:Y:S01]  /*2d340*/  LDL.S16 R81, [R1+0x1d8] ;  /* 0x0001d80001517983 */ /* 0x0006e20000100600 */
        /* <DEDUP_REMOVED lines=8> */
[----:B------:R-:W-:Y:S02]  /*2d3d0*/  LOP3.LUT R41, R41, 0xffff, RZ, 0xc0, !PT ;  /* 0x0000ffff29297812 */ /* 0x000fe400078ec0ff */
[----:B------:R-:W-:Y:S02]  /*2d3e0*/  PRMT R121, R56, 0x5410, R49 ;  /* 0x0000541038797816 */ /* 0x000fe40000000031 */
[----:B------:R-:W-:Y:S02]  /*2d3f0*/  ISETP.GE.U32.AND P2, PT, R199, R41, PT ;  /* 0x00000029c700720c */ /* 0x000fe40003f46070 */
[----:B------:R-:W-:Y:S01]  /*2d400*/  @!P0 PRMT R56, R83, 0x5410, RZ ;  /* 0x0000541053388816 */ /* 0x000fe200000000ff */
[----:B------:R-:W-:Y:S01]  /*2d410*/  IMAD.WIDE.U32 R82, R82, -0x2daee0ad, RZ ;  /* 0xd2511f5352527825 */ /* 0x000fe200078e00ff */
[----:B------:R-:W-:Y:S09]  /*2d420*/  LOP3.LUT P0, RZ, R201, 0x80000, RZ, 0xc0, !PT ;  /* 0x00080000c9ff7812 */ /* 0x000ff2000780c0ff */
[----:B----4-:R-:W-:Y:S05]  /*2d430*/  @!P2 HFMA2.BF16_V2 R44, -RZ.H0_H0, RZ.H0_H0, -R50.H0_H0 ;  /* 0x200000ffff2ca231 */ /* 0x010fea0000340932 */
[----:B------:R-:W-:Y:S01]  /*2d440*/  PRMT R41, R44, 0x7610, R41 ;  /* 0x000076102c297816 */ /* 0x000fe20000000029 */
[----:B------:R2:W-:Y:S03]  /*2d450*/  @!P2 STL.S16 [R1+0x1f4], R44 ;  /* 0x0001f42c0100a387 */ /* 0x0005e60000100600 */
[----:B------:R-:W-:Y:S01]  /*2d460*/  @!P2 PRMT R50, R41, 0x5410, RZ ;  /* 0x000054102932a816 */ /* 0x000fe200000000ff */
[--C-:B-1----:R-:W-:Y:S01]  /*2d470*/  FADD.FTZ R41, R53, R89.reuse ;  /* 0x0000005935297221 */ /* 0x102fe20000010000 */
[----:B------:R-:W-:Y:S01]  /*2d480*/  ISETP.GE.U32.AND P2, PT, R199, R48, PT ;  /* 0x00000030c700720c */ /* 0x000fe20003f46070 */
[----:B------:R4:W4:Y:S04]  /*2d490*/  LDL.S16 R122, [R1+0x190] ;  /* 0x00019000017a7983 */ /* 0x0009280000100600 */
[----:B------:R-:W-:Y:S01]  /*2d4a0*/  ST.E.U16 desc[UR4][R176.64+0x50], R50 ;  /* 0x00005032b0007985 */ /* 0x000fe2000c101504 */
[----:B--2---:R-:W1:Y:S02]  /*2d4b0*/  MUFU.EX2 R44, R120 ;  /* 0x00000078002c7308 */ /* 0x004e640000000800 */
[----:B-1----:R-:W-:Y:S04]  /*2d4c0*/  F2FP.BF16.F32.PACK_AB R53, R44, R53 ;  /* 0x000000352c35723e */ /* 0x002fe800000010ff */
[----:B------:R-:W-:Y:S01]  /*2d4d0*/  PRMT R52, R53, 0x7632, R52 ;  /* 0x0000763235347816 */ /* 0x000fe20000000034 */
[----:B------:R-:W-:Y:S04]  /*2d4e0*/  @!P6 HFMA2.BF16_V2 R116, -RZ.H0_H0, RZ.H0_H0, -R53.H0_H0 ;  /* 0x200000ffff74e231 */ /* 0x000fe80000340935 */
[----:B---3--:R-:W-:Y:S01]  /*2d4f0*/  @!P2 HFMA2.BF16_V2 R91, -RZ.H0_H0, RZ.H0_H0, -R52.H0_H0 ;  /* 0x200000ffff5ba231 */ /* 0x008fe20000340934 */
[----:B------:R-:W-:Y:S01]  /*2d500*/  PRMT R89, R116, 0x7610, R89 ;  /* 0x0000761074597816 */ /* 0x000fe20000000059 */
[----:B------:R1:W-:Y:S03]  /*2d510*/  @!P6 STL.S16 [R1+0x1b4], R116 ;  /* 0x0001b4740100e387 */ /* 0x0003e60000100600 */
[----:B------:R-:W-:Y:S01]  /*2d520*/  PRMT R88, R91, 0x7610, R88 ;  /* 0x000076105b587816 */ /* 0x000fe20000000058 */
[----:B------:R2:W-:Y:S01]  /*2d530*/  @!P2 STL.S16 [R1+0x1f0], R91 ;  /* 0x0001f05b0100a387 */ /* 0x0005e20000100600 */
[----:B-1----:R-:W-:Y:S02]  /*2d540*/  PRMT R116, R53, 0x5410, R52 ;  /* 0x0000541035747816 */ /* 0x002fe40000000034 */
[----:B------:R-:W-:Y:S02]  /*2d550*/  @!P6 PRMT R53, R89, 0x5410, RZ ;  /* 0x000054105935e816 */ /* 0x000fe400000000ff */
[----:B------:R-:W-:Y:S01]  /*2d560*/  @!P2 PRMT R52, R88, 0x5410, RZ ;  /* 0x000054105834a816 */ /* 0x000fe200000000ff */
[----:B------:R3:W3:Y:S01]  /*2d570*/  LDL.S16 R89, [R1+0x18c] ;  /* 0x00018c0001597983 */ /* 0x0006e20000100600 */
[----:B------:R-:W-:Y:S01]  /*2d580*/  LOP3.LUT P6, RZ, R201, 0x100000, RZ, 0xc0, !PT ;  /* 0x00100000c9ff7812 */ /* 0x000fe200078cc0ff */
[----:B--2---:R-:W-:Y:S01]  /*2d590*/  MUFU.EX2 R91, R235 ;  /* 0x000000eb005b7308 */ /* 0x004fe20000000800 */
[----:B------:R-:W-:Y:S01]  /*2d5a0*/  ISETP.GE.U32.AND P2, PT, R199, R92, PT ;  /* 0x0000005cc700720c */ /* 0x000fe20003f46070 */
[----:B------:R-:W-:Y:S01]  /*2d5b0*/  ST.E.U16 desc[UR4][R178.64+0x50], R53 ;  /* 0x00005035b2007985 */ /* 0x000fe2000c101504 */
[----:B------:R-:W-:Y:S03]  /*2d5c0*/  LOP3.LUT R201, R201, 0xfffdffff, RZ, 0xc0, !PT ;  /* 0xfffdffffc9c97812 */ /* 0x000fe600078ec0ff */
[----:B------:R-:W-:Y:S04]  /*2d5d0*/  ST.E.U16 desc[UR4][R178.64+0x52], R52 ;  /* 0x00005234b2007985 */ /* 0x000fe8000c101504 */
[----:B------:R-:W-:Y:S01]  /*2d5e0*/  MUFU.EX2 R92, R131 ;  /* 0x00000083005c7308 */ /* 0x000fe20000000800 */
[----:B------:R-:W-:Y:S09]  /*2d5f0*/  ST.E.U16 desc[UR4][R174.64+0x60], R56 ;  /* 0x00006038ae007985 */ /* 0x000ff2000c101504 */
[----:B------:R-:W-:Y:S01]  /*2d600*/  MUFU.EX2 R235, R38 ;  /* 0x0000002600eb7308 */ /* 0x000fe20000000800 */
[----:B------:R-:W-:Y:S05]  /*2d610*/  @!P4 HFMA2.BF16_V2 R81, -RZ.H0_H0, RZ.H0_H0, -R49.H0_H0 ;  /* 0x200000ffff51c231 */ /* 0x000fea0000340931 */
[----:B------:R-:W-:Y:S01]  /*2d620*/  PRMT R43, R81, 0x7610, R43 ;  /* 0x00007610512b7816 */ /* 0x000fe2000000002b */
[----:B------:R1:W-:Y:S03]  /*2d630*/  @!P4 STL.S16 [R1+0x1d8], R81 ;  /* 0x0001d8510100c387 */ /* 0x0003e60000100600 */
[----:B------:R-:W-:Y:S01]  /*2d640*/  @!P4 PRMT R49, R43, 0x5410, RZ ;  /* 0x000054102b31c816 */ /* 0x000fe200000000ff */
[----:B------:R2:W2:Y:S01]  /*2d650*/  LDL.S16 R88, [R1+0x168] ;  /* 0x0001680001587983 */ /* 0x0004a20000100600 */
[----:B------:R-:W-:Y:S01]  /*2d660*/  FADD.FTZ R43, R44, R41 ;  /* 0x000000292c2b7221 */ /* 0x000fe20000010000 */
[----:B------:R-:W-:Y:S01]  /*2d670*/  LOP3.LUT R41, R83, R231, R90, 0x96, !PT ;  /* 0x000000e753297212 */ /* 0x000fe200078e965a */
[----:B------:R-:W1:Y:S01]  /*2d680*/  MUFU.EX2 R44, R130 ;  /* 0x00000082002c7308 */ /* 0x000e620000000800 */
[----:B------:R2:W2:Y:S02]  /*2d690*/  LDL.S16 R126, [R1+0x164] ;  /* 0x00016400017e7983 */ /* 0x0004a40000100600 */
        /* <DEDUP_REMOVED lines=8> */
[----:B-1----:R-:W-:Y:S01]  /*2d720*/  F2FP.BF16.F32.PACK_AB R2, R92, R44 ;  /* 0x0000002c5c02723e */ /* 0x002fe200000010ff */
[----:B------:R-:W1:Y:S01]  /*2d730*/  MUFU.EX2 R81, R222 ;  /* 0x000000de00517308 */ /* 0x000e620000000800 */
[----:B------:R-:W-:Y:S02]  /*2d740*/  LOP3.LUT R0, R0, 0xffff, RZ, 0xc0, !PT ;  /* 0x0000ffff00007812 */ /* 0x000fe400078ec0ff */
[----:B-1----:R-:W-:Y:S01]  /*2d750*/  F2FP.BF16.F32.PACK_AB R48, R91, R81 ;  /* 0x000000515b30723e */ /* 0x002fe200000010ff */
[----:B------:R-:W-:Y:S02]  /*2d760*/  IMAD.MOV.U32 R222, RZ, RZ, R170 ;  /* 0x000000ffffde7224 */ /* 0x000fe400078e00aa */
[----:B------:R-:W-:Y:S01]  /*2d770*/  FADD.FTZ R86, R81, R86 ;  /* 0x0000005651567221 */ /* 0x000fe20000010000 */
[----:B------:R-:W-:Y:S01]  /*2d780*/  PRMT R47, R48, 0x7632, R47 ;  /* 0x00007632302f7816 */ /* 0x000fe2000000002f */
[----:B----4-:R-:W-:Y:S05]  /*2d790*/  @!P6 HFMA2.BF16_V2 R122, -RZ.H0_H0, RZ.H0_H0, -R48.H0_H0 ;  /* 0x200000ffff7ae231 */ /* 0x010fea0000340930 */
[----:B------:R-:W-:Y:S01]  /*2d7a0*/  PRMT R90, R122, 0x7610, R90 ;  /* 0x000076107a5a7816 */ /* 0x000fe2000000005a */
[----:B------:R1:W-:Y:S04]  /*2d7b0*/  @!P6 STL.S16 [R1+0x190], R122 ;  /* 0x0001907a0100e387 */ /* 0x0003e80000100600 */
[----:B------:R4:W4:Y:S04]  /*2d7c0*/  LDL.S16 R120, [R1+0x160] ;  /* 0x0001600001787983 */ /* 0x0009280000100600 */
[----:B------:R2:W4:Y:S01]  /*2d7d0*/  LDL.S16 R119, [R1+0x15c] ;  /* 0x00015c0001777983 */ /* 0x0005220000100600 */
[----:B-1----:R-:W-:Y:S02]  /*2d7e0*/  PRMT R122, R48, 0x5410, R47 ;  /* 0x00005410307a7816 */ /* 0x002fe4000000002f */
[----:B------:R-:W-:Y:S02]  /*2d7f0*/  @!P6 PRMT R48, R90, 0x5410, RZ ;  /* 0x000054105a30e816 */ /* 0x000fe400000000ff */
[----:B------:R-:W-:Y:S01]  /*2d800*/  ISETP.GE.U32.AND P6, PT, R199, R0, PT ;  /* 0x00000000c700720c */ /* 0x000fe20003fc6070 */
[----:B------:R-:W-:Y:S01]  /*2d810*/  MUFU.EX2 R90, R239 ;  /* 0x000000ef005a7308 */ /* 0x000fe20000000800 */
[C---:B------:R-:W-:Y:S01]  /*2d820*/  PRMT R0, R2.reuse, 0x7632, R0 ;  /* 0x0000763202007816 */ /* 0x040fe20000000000 */
[----:B------:R-:W-:Y:S03]  /*2d830*/  ST.E.U16 desc[UR4][R172.64+0x60], R48 ;  /* 0x00006030ac007985 */ /* 0x000fe6000c101504 */
[----:B------:R-:W-:Y:S01]  /*2d840*/  PRMT R123, R2, 0x5410, R0 ;  /* 0x00005410027b7816 */ /* 0x000fe20000000000 */
[----:B---3--:R-:W-:Y:S05]  /*2d850*/  @!P0 HFMA2.BF16_V2 R89, -RZ.H0_H0, RZ.H0_H0, -R47.H0_H0 ;  /* 0x200000ffff598231 */ /* 0x008fea000034092f */
[----:B------:R-:W-:Y:S01]  /*2d860*/  PRMT R87, R89, 0x7610, R87 ;  /* 0x0000761059577816 */ /* 0x000fe20000000057 */
[----:B------:R1:W-:Y:S03]  /*2d870*/  @!P0 STL.S16 [R1+0x18c], R89 ;  /* 0x00018c5901008387 */ /* 0x0003e60000100600 */
[----:B------:R-:W-:Y:S02]  /*2d880*/  @!P0 PRMT R47, R87, 0x5410, RZ ;  /* 0x00005410572f8816 */ /* 0x000fe400000000ff */
[----:B------:R-:W-:Y:S01]  /*2d890*/  ISETP.GE.U32.AND P0, PT, R199, R3, PT ;  /* 0x00000003c700720c */ /* 0x000fe20003f06070 */
[----:B------:R-:W3:Y:S02]  /*2d8a0*/  MUFU.EX2 R87, R125 ;  /* 0x0000007d00577308 */ /* 0x000ee40000000800 */
[----:B------:R-:W-:Y:S08]  /*2d8b0*/  ST.E.U16 desc[UR4][R172.64+0x62], R47 ;  /* 0x0000622fac007985 */ /* 0x000ff0000c101504 */
[----:B------:R-:W3:Y:S01]  /*2d8c0*/  MUFU.EX2 R125, R240 ;  /* 0x000000f0007d7308 */ /* 0x000ee20000000800 */
[----:B--2---:R-:W-:Y:S02]  /*2d8d0*/  @!P4 HFMA2.BF16_V2 R88, -RZ.H0_H0, RZ.H0_H0, -R2.H0_H0 ;  /* 0x200000ffff58c231 */ /* 0x004fe40000340902 */
[----:B------:R-:W-:Y:S03]  /*2d8e0*/  @!P6 HFMA2.BF16_V2 R126, -RZ.H0_H0, RZ.H0_H0, -R0.H0_H0 ;  /* 0x200000ffff7ee231 */ /* 0x000fe60000340900 */
[----:B------:R-:W-:Y:S01]  /*2d8f0*/  PRMT R84, R88, 0x7610, R84 ;  /* 0x0000761058547816 */ /* 0x000fe20000000054 */
[----:B------:R2:W-:Y:S01]  /*2d900*/  @!P4 STL.S16 [R1+0x168], R88 ;  /* 0x000168580100c387 */ /* 0x0005e20000100600 */
[----:B------:R-:W-:Y:S03]  /*2d910*/  PRMT R81, R126, 0x7610, R81 ;  /* 0x000076107e517816 */ /* 0x000fe60000000051 */
[----:B-1----:R1:W4:Y:S01]  /*2d920*/  LDL.S16 R89, [R1+0x188] ;  /* 0x0001880001597983 */ /* 0x0023220000100600 */
[----:B------:R-:W-:Y:S01]  /*2d930*/  @!P4 PRMT R2, R84, 0x5410, RZ ;  /* 0x000054105402c816 */ /* 0x000fe200000000ff */
[----:B------:R-:W-:Y:S01]  /*2d940*/  FADD.FTZ R84, R40, R43 ;  /* 0x0000002b28547221 */ /* 0x000fe20000010000 */
[----:B------:R-:W-:Y:S01]  /*2d950*/  @!P6 PRMT R0, R81, 0x5410, RZ ;  /* 0x000054105100e816 */ /* 0x000fe200000000ff */
[----:B------:R-:W-:Y:S01]  /*2d960*/  FADD.FTZ R81, R44, R42 ;  /* 0x0000002a2c517221 */ /* 0x000fe20000010000 */
[----:B---3--:R-:W-:Y:S01]  /*2d970*/  F2FP.BF16.F32.PACK_AB R40, R87, R40 ;  /* 0x000000285728723e */ /* 0x008fe200000010ff */
[----:B------:R-:W-:Y:S01]  /*2d980*/  ST.E.U16 desc[UR4][R176.64+0x5e], R2 ;  /* 0x00005e02b0007985 */ /* 0x000fe2000c101504 */
[----:B------:R-:W-:Y:S01]  /*2d990*/  F2FP.BF16.F32.PACK_AB R42, R125, R90 ;  /* 0x0000005a7d2a723e */ /* 0x000fe200000010ff */
[----:B------:R-:W-:Y:S01]  /*2d9a0*/  FADD.FTZ R92, R92, R81 ;  /* 0x000000515c5c7221 */ /* 0x000fe20000010000 */
[----:B------:R-:W-:Y:S01]  /*2d9b0*/  PRMT R3, R40, 0x7632, R3 ;  /* 0x0000763228037816 */ /* 0x000fe20000000003 */
[----:B------:R-:W-:Y:S04]  /*2d9c0*/  ST.E.U16 desc[UR4][R176.64+0x60], R0 ;  /* 0x00006000b0007985 */ /* 0x000fe8000c101504 */
[----:B--2---:R1:W2:Y:S04]  /*2d9d0*/  LDL.S16 R88, [R1+0x184] ;  /* 0x0001840001587983 */ /* 0x0042a80000100600 */
[----:B------:R3:W-:Y:S01]  /*2d9e0*/  @!P6 STL.S16 [R1+0x164], R126 ;  /* 0x0001647e0100e387 */ /* 0x0007e20000100600 */
[----:B------:R-:W-:Y:S02]  /*2d9f0*/  ISETP.GE.U32.AND P6, PT, R199, R41, PT ;  /* 0x00000029c700720c */ /* 0x000fe40003fc6070 */
[----:B------:R-:W-:Y:S01]  /*2da00*/  LOP3.LUT R41, R82, 0xff, RZ, 0xc0, !PT ;  /* 0x000000ff52297812 */ /* 0x000fe200078ec0ff */
[----:B----4-:R-:W-:Y:S01]  /*2da10*/  @!P0 HFMA2.BF16_V2 R120, -RZ.H0_H0, RZ.H0_H0, -R40.H0_H0 ;  /* 0x200000ffff788231 */ /* 0x010fe20000340928 */
[----:B---3--:R-:W-:Y:S09]  /*2da20*/  PRMT R126, R40, 0x5410, R3 ;  /* 0x00005410287e7816 */ /* 0x008ff20000000003 */
[----:B------:R-:W-:Y:S01]  /*2da30*/  @!P6 HFMA2.BF16_V2 R119, -RZ.H0_H0, RZ.H0_H0, -R3.H0_H0 ;  /* 0x200000ffff77e231 */ /* 0x000fe20000340903 */
[----:B------:R-:W-:Y:S01]  /*2da40*/  PRMT R43, R120, 0x7610, R43 ;  /* 0x00007610782b7816 */ /* 0x000fe2000000002b */
[----:B------:R3:W-:Y:S03]  /*2da50*/  @!P0 STL.S16 [R1+0x160], R120 ;  /* 0x0001607801008387 */ /* 0x0007e60000100600 */
[----:B------:R-:W-:Y:S01]  /*2da60*/  @!P0 PRMT R40, R43, 0x5410, RZ ;  /* 0x000054102b288816 */ /* 0x000fe200000000ff */
[----:B------:R-:W-:Y:S01]  /*2da70*/  @!P6 STL.S16 [R1+0x15c], R119 ;  /* 0x00015c770100e387 */ /* 0x000fe20000100600 */
[----:B------:R-:W-:Y:S02]  /*2da80*/  ISETP.GE.U32.AND P0, PT, R199, R41, PT ;  /* 0x00000029c700720c */ /* 0x000fe40003f06070 */
[----:B------:R-:W-:Y:S01]  /*2da90*/  LOP3.LUT R41, R82, 0xffff, RZ, 0xc0, !PT ;  /* 0x0000ffff52297812 */ /* 0x000fe200078ec0ff */
[----:B------:R4:W-:Y:S01]  /*2daa0*/  ST.E.U16 desc[UR4][R178.64+0x60], R40 ;  /* 0x00006028b2007985 */ /* 0x0009e2000c101504 */
[----:B------:R-:W-:Y:S02]  /*2dab0*/  PRMT R44, R119, 0x7610, R44 ;  /* 0x00007610772c7816 */ /* 0x000fe4000000002c */
[----:B------:R-:W-:Y:S02]  /*2dac0*/  SHF.R.U32.HI R41, RZ, 0x8, R41 ;  /* 0x00000008ff297819 */ /* 0x000fe40000011629 */
[----:B------:R-:W-:Y:S02]  /*2dad0*/  @!P6 PRMT R3, R44, 0x5410, RZ ;  /* 0x000054102c03e816 */ /* 0x000fe400000000ff */
[----:B------:R-:W-:Y:S02]  /*2dae0*/  LOP3.LUT R43, R41, 0xffff, RZ, 0xc0, !PT ;  /* 0x0000ffff292b7812 */ /* 0x000fe400078ec0ff */
[----:B------:R-:W-:Y:S01]  /*2daf0*/  PRMT R41, R42, 0x7632, R41 ;  /* 0x000076322a297816 */ /* 0x000fe20000000029 */
[----:B------:R1:W-:Y:S01]  /*2db00*/  ST.E.U16 desc[UR4][R178.64+0x62], R3 ;  /* 0x00006203b2007985 */ /* 0x0003e2000c101504 */
[----:B------:R-:W-:Y:S01]  /*2db10*/  ISETP.GE.U32.AND P6, PT, R199, R43, PT ;  /* 0x0000002bc700720c */ /* 0x000fe20003fc6070 */
[----:B------:R-:W-:Y:S01]  /*2db20*/  VIADD R43, R154, 0x2 ;  /* 0x000000029a2b7836 */ /* 0x000fe20000000000 */
[--C-:B------:R-:W-:Y:S02]  /*2db30*/  SHF.R.U32.HI R44, RZ, 0x18, R82.reuse ;  /* 0x00000018ff2c7819 */ /* 0x100fe40000011652 */
[----:B------:R-:W-:Y:S02]  /*2db40*/  SHF.R.U32.HI R82, RZ, 0x10, R82 ;  /* 0x00000010ff527819 */ /* 0x000fe40000011652 */
[----:B------:R-:W-:Y:S02]  /*2db50*/  LOP3.LUT R158, R205, R43, RZ, 0x3c, !PT ;  /* 0x0000002bcd9e7212 */ /* 0x000fe400078e3cff */
[----:B------:R-:W-:Y:S02]  /*2db60*/  LOP3.LUT R43, R82, 0xff, RZ, 0xc0, !PT ;  /* 0x000000ff522b7812 */ /* 0x000fe400078ec0ff */
[----:B---3--:R-:W-:Y:S02]  /*2db70*/  PRMT R120, R42, 0x5410, R41 ;  /* 0x000054102a787816 */ /* 0x008fe40000000029 */
[----:B----4-:R-:W-:Y:S04]  /*2db80*/  F2FP.BF16.F32.PACK_AB R40, R163, R165 ;  /* 0x000000a5a328723e */ /* 0x010fe800000010ff */
[----:B-1----:R-:W-:Y:S01]  /*2db90*/  PRMT R3, R40, 0x7632, R3 ;  /* 0x0000763228037816 */ /* 0x002fe20000000003 */
[----:B------:R-:W-:Y:S05]  /*2dba0*/  @!P1 HFMA2.BF16_V2 R89, -RZ.H0_H0, RZ.H0_H0, -R42.H0_H0 ;  /* 0x200000ffff599231 */ /* 0x000fea000034092a */
[----:B------:R-:W-:Y:S01]  /*2dbb0*/  PRMT R83, R89, 0x7610, R83 ;  /* 0x0000761059537816 */ /* 0x000fe20000000053 */
[----:B------:R-:W-:Y:S03]  /*2dbc0*/  @!P1 STL.S16 [R1+0x188], R89 ;  /* 0x0001885901009387 */ /* 0x000fe60000100600 */
[----:B------:R-:W-:Y:S02]  /*2dbd0*/  @!P1 PRMT R42, R83, 0x5410, RZ ;  /* 0x00005410532a9816 */ /* 0x000fe400000000ff */
[----:B------:R-:W-:Y:S03]  /*2dbe0*/  ISETP.GE.U32.AND P1, PT, R199, R44, PT ;  /* 0x0000002cc700720c */ /* 0x000fe60003f26070 */
[----:B------:R-:W-:Y:S01]  /*2dbf0*/  ST.E.U16 desc[UR4][R174.64+0x70], R42 ;  /* 0x0000702aae007985 */ /* 0x000fe2000c101504 */
[----:B--2---:R-:W-:Y:S05]  /*2dc00*/  @!P5 HFMA2.BF16_V2 R88, -RZ.H0_H0, RZ.H0_H0, -R41.H0_H0 ;  /* 0x200000ffff58d231 */ /* 0x004fea0000340929 */
[----:B------:R-:W-:Y:S01]  /*2dc10*/  PRMT R45, R88, 0x7610, R45 ;  /* 0x00007610582d7816 */ /* 0x000fe2000000002d */
[----:B------:R1:W-:Y:S03]  /*2dc20*/  @!P5 STL.S16 [R1+0x184], R88 ;  /* 0x000184580100d387 */ /* 0x0003e60000100600 */
[----:B------:R-:W-:Y:S01]  /*2dc30*/  @!P5 PRMT R41, R45, 0x5410, RZ ;  /* 0x000054102d29d816 */ /* 0x000fe200000000ff */
[----:B------:R2:W3:Y:S01]  /*2dc40*/  LDL.S16 R119, [R1+0x180] ;  /* 0x0001800001777983 */ /* 0x0004e20000100600 */
[----:B------:R-:W-:Y:S01]  /*2dc50*/  ISETP.GE.U32.AND P5, PT, R199, R43, PT ;  /* 0x0000002bc700720c */ /* 0x000fe20003fa6070 */
[----:B------:R-:W-:Y:S01]  /*2dc60*/  FADD.FTZ R43, R91, R86 ;  /* 0x000000565b2b7221 */ /* 0x000fe20000010000 */
[----:B------:R-:W-:Y:S01]  /*2dc70*/  FADD.FTZ R86, R87, R84 ;  /* 0x0000005457567221 */ /* 0x000fe20000010000 */
[----:B------:R2:W4:Y:S01]  /*2dc80*/  LDL.S16 R129, [R1+0x1d4] ;  /* 0x0001d40001817983 */ /* 0x0005220000100600 */
[----:B------:R-:W-:Y:S02]  /*2dc90*/  FADD.FTZ R87, R90, R46 ;  /* 0x0000002e5a577221 */ /* 0x000fe40000010000 */
[----:B------:R-:W1:Y:S01]  /*2dca0*/  MUFU.EX2 R46, R243 ;  /* 0x000000f3002e7308 */ /* 0x000e620000000800 */
[----:B------:R-:W2:Y:S04]  /*2dcb0*/  LDL.LU R155, [R1+0x8] ;  /* 0x00000800019b7983 */ /* 0x000ea80000300800 */
[----:B------:R2:W2:Y:S04]  /*2dcc0*/  LDL.S16 R128, [R1+0x1b0] ;  /* 0x0001b00001807983 */ /* 0x0004a80000100600 */
[----:B------:R-:W2:Y:S04]  /*2dcd0*/  LDL.LU R127, [R1+0x14] ;  /* 0x00001400017f7983 */ /* 0x000ea80000300800 */
[----:B------:R2:W2:Y:S01]  /*2dce0*/  LDL.S16 R131, [R1+0x158] ;  /* 0x0001580001837983 */ /* 0x0004a20000100600 */
[----:B-1----:R-:W-:Y:S01]  /*2dcf0*/  LOP3.LUT R88, R158, R223, RZ, 0x3c, !PT ;  /* 0x000000df9e587212 */ /* 0x002fe200078e3cff */
[----:B------:R-:W-:Y:S02]  /*2dd00*/  FADD.FTZ R81, R46, R43 ;  /* 0x0000002b2e517221 */ /* 0x000fe40000010000 */
[----:B------:R-:W-:Y:S02]  /*2dd10*/  ST.E.U16 desc[UR4][R174.64+0x72], R41 ;  /* 0x00007229ae007985 */ /* 0x000fe4000c101504 */
[----:B------:R-:W-:Y:S05]  /*2dd20*/  IMAD.WIDE.U32 R88, R88, -0x326172a9, RZ ;  /* 0xcd9e8d5758587825 */ /* 0x000fea00078e00ff */
[----:B------:R-:W-:Y:S02]  /*2dd30*/  LOP3.LUT R82, R89, R224, R196, 0x96, !PT ;  /* 0x000000e059527212 */ /* 0x000fe400078e96c4 */
        /* <DEDUP_REMOVED lines=22> */
[----:B------:R-:W2:Y:S01]  /*2dea0*/  MUFU.EX2 R85, R242 ;  /* 0x000000f200557308 */ /* 0x000ea20000000800 */
        /* <DEDUP_REMOVED lines=9> */
[----:B---3--:R-:W-:Y:S02]  /*2df40*/  @!P3 HFMA2.BF16_V2 R119, -RZ.H0_H0, RZ.H0_H0, -R44.H0_H0 ;  /* 0x200000ffff77b231 */ /* 0x008fe4000034092c */
[----:B----4-:R-:W-:Y:S03]  /*2df50*/  @!P2 HFMA2.BF16_V2 R129, -RZ.H0_H0, RZ.H0_H0, -R43.H0_H0 ;  /* 0x200000ffff81a231 */ /* 0x010fe6000034092b */
[----:B------:R-:W-:Y:S01]  /*2df60*/  PRMT R55, R119, 0x7610, R55 ;  /* 0x0000761077377816 */ /* 0x000fe20000000037 */
[----:B------:R1:W-:Y:S01]  /*2df70*/  @!P3 STL.S16 [R1+0x180], R119 ;  /* 0x000180770100b387 */ /* 0x0003e20000100600 */
[----:B--2---:R-:W2:Y:S01]  /*2df80*/  MUFU.EX2 R84, R155 ;  /* 0x0000009b00547308 */ /* 0x004ea20000000800 */
[----:B------:R-:W-:Y:S02]  /*2df90*/  PRMT R91, R129, 0x7610, R91 ;  /* 0x00007610815b7816 */ /* 0x000fe4000000005b */
[----:B------:R3:W4:Y:S04]  /*2dfa0*/  LDL.S16 R130, [R1+0x154] ;  /* 0x0001540001827983 */ /* 0x0007280000100600 */
        /* <DEDUP_REMOVED lines=20> */
[----:B------:R-:W-:Y:S01]  /*2e0f0*/  @!P6 HFMA2.BF16_V2 R131, -RZ.H0_H0, RZ.H0_H0, -R45.H0_H0 ;  /* 0x200000ffff83e231 */ /* 0x000fe2000034092d */
[----:B------:R-:W-:Y:S01]  /*2e100*/  @!P0 PRMT R46, R92, 0x5410, RZ ;  /* 0x000054105c2e8816 */ /* 0x000fe200000000ff */
[----:B--2---:R-:W-:Y:S01]  /*2e110*/  FADD.FTZ R85, R84, R85 ;  /* 0x0000005554557221 */ /* 0x004fe20000010000 */
[----:B------:R-:W-:Y:S01]  /*2e120*/  ISETP.GE.U32.AND P0, PT, R199, R55, PT ;  /* 0x00000037c700720c */ /* 0x000fe20003f06070 */
[----:B------:R-:W-:Y:S01]  /*2e130*/  MUFU.EX2 R92, R241 ;  /* 0x000000f1005c7308 */ /* 0x000fe20000000800 */
[----:B------:R-:W-:Y:S01]  /*2e140*/  PRMT R124, R131, 0x7610, R124 ;  /* 0x00007610837c7816 */ /* 0x000fe2000000007c */
[----:B------:R-:W-:Y:S01]  /*2e150*/  ST.E.U16 desc[UR4][R176.64+0x6e], R46 ;  /* 0x00006e2eb0007985 */ /* 0x000fe2000c101504 */
[C---:B------:R-:W-:Y:S02]  /*2e160*/  PRMT R55, R57.reuse, 0x7632, R55 ;  /* 0x0000763239377816 */ /* 0x040fe40000000037 */
[----:B------:R-:W-:Y:S02]  /*2e170*/  @!P6 PRMT R45, R124, 0x5410, RZ ;  /* 0x000054107c2de816 */ /* 0x000fe400000000ff */
[----:B------:R-:W-:Y:S02]  /*2e180*/  PRMT R124, R57, 0x5410, R55 ;  /* 0x00005410397c7816 */ /* 0x000fe40000000037 */
[----:B------:R-:W-:Y:S01]  /*2e190*/  SHF.R.U32.HI R54, RZ, 0x10, R54 ;  /* 0x00000010ff367819 */ /* 0x000fe20000011636 */
[----:B------:R-:W-:Y:S03]  /*2e1a0*/  ST.E.U16 desc[UR4][R176.64+0x70], R45 ;  /* 0x0000702db0007985 */ /* 0x000fe6000c101504 */
[----:B------:R-:W-:Y:S01]  /*2e1b0*/  LOP3.LUT R54, R54, 0xff, RZ, 0xc0, !PT ;  /* 0x000000ff36367812 */ /* 0x000fe200078ec0ff */
[----:B-1----:R1:W2:Y:S02]  /*2e1c0*/  MUFU.EX2 R128, R127 ;  /* 0x0000007f00807308 */ /* 0x0022a40000000800 */
[----:B-1----:R-:W2:Y:S04]  /*2e1d0*/  LDL.LU R127, [R1+0x4] ;  /* 0x00000400017f7983 */ /* 0x002ea80000300800 */
[----:B------:R1:W2:Y:S04]  /*2e1e0*/  LDL.S16 R129, [R1+0x214] ;  /* 0x0002140001817983 */ /* 0x0002a80000100600 */
[----:B------:R1:W-:Y:S01]  /*2e1f0*/  @!P6 STL.S16 [R1+0x158], R131 ;  /* 0x000158830100e387 */ /* 0x0003e20000100600 */
[----:B----4-:R-:W-:Y:S05]  /*2e200*/  @!P5 HFMA2.BF16_V2 R130, -RZ.H0_H0, RZ.H0_H0, -R57.H0_H0 ;  /* 0x200000ffff82d231 */ /* 0x010fea0000340939 */
[----:B------:R-:W-:Y:S01]  /*2e210*/  PRMT R133, R130, 0x7610, R133 ;  /* 0x0000761082857816 */ /* 0x000fe20000000085 */
[----:B------:R4:W-:Y:S01]  /*2e220*/  @!P5 STL.S16 [R1+0x154], R130 ;  /* 0x000154820100d387 */ /* 0x0009e20000100600 */
[----:B---3--:R-:W-:Y:S02]  /*2e230*/  @!P1 HFMA2.BF16_V2 R132, -RZ.H0_H0, RZ.H0_H0, -R55.H0_H0 ;  /* 0x200000ffff849231 */ /* 0x008fe40000340937 */
[----:B------:R-:W-:Y:S01]  /*2e240*/  @!P5 PRMT R57, R133, 0x5410, RZ ;  /* 0x000054108539d816 */ /* 0x000fe200000000ff */
[----:B-1----:R3:W3:Y:S01]  /*2e250*/  LDL.S16 R131, [R1+0x234] ;  /* 0x0002340001837983 */ /* 0x0026e20000100600 */
[C---:B------:R-:W-:Y:S02]  /*2e260*/  ISETP.GE.U32.AND P5, PT, R199.reuse, R54, PT ;  /* 0x00000036c700720c */ /* 0x040fe40003fa6070 */
[----:B--2---:R-:W-:Y:S01]  /*2e270*/  F2FP.BF16.F32.PACK_AB R54, R128, R84 ;  /* 0x000000548036723e */ /* 0x004fe200000010ff */
[----:B------:R2:W2:Y:S01]  /*2e280*/  LDL.S16 R134, [R1+0x1d0] ;  /* 0x0001d00001867983 */ /* 0x0004a20000100600 */
[C---:B------:R-:W-:Y:S01]  /*2e290*/  F2FP.BF16.F32.PACK_AB R84, R92.reuse, R86 ;  /* 0x000000565c54723e */ /* 0x040fe200000010ff */
[----:B------:R-:W-:Y:S01]  /*2e2a0*/  FADD.FTZ R92, R92, R58 ;  /* 0x0000003a5c5c7221 */ /* 0x000fe20000010000 */
[----:B------:R-:W-:Y:S01]  /*2e2b0*/  LOP3.LUT R58, R82, 0xffff, RZ, 0xc0, !PT ;  /* 0x0000ffff523a7812 */ /* 0x000fe200078ec0ff */
[----:B------:R1:W2:Y:S01]  /*2e2c0*/  LDL.S16 R133, [R1+0x1cc] ;  /* 0x0001cc0001857983 */ /* 0x0002a20000100600 */
[----:B------:R-:W-:Y:S01]  /*2e2d0*/  PRMT R81, R54, 0x7632, R81 ;  /* 0x0000763236517816 */ /* 0x000fe20000000051 */
[----:B------:R-:W-:Y:S01]  /*2e2e0*/  FADD.FTZ R128, R128, R85 ;  /* 0x0000005580807221 */ /* 0x000fe20000010000 */
[----:B------:R-:W-:Y:S01]  /*2e2f0*/  SHF.R.U32.HI R58, RZ, 0x8, R58 ;  /* 0x00000008ff3a7819 */ /* 0x000fe2000001163a */
[----:B------:R1:W-:Y:S01]  /*2e300*/  @!P1 STL.S16 [R1+0x150], R132 ;  /* 0x0001508401009387 */ /* 0x0003e20000100600 */
[----:B------:R-:W-:Y:S02]  /*2e310*/  SHF.R.U32.HI R82, RZ, 0x10, R82 ;  /* 0x00000010ff527819 */ /* 0x000fe40000011652 */
[----:B------:R-:W-:Y:S01]  /*2e320*/  LOP3.LUT R138, R58, 0xffff, RZ, 0xc0, !PT ;  /* 0x0000ffff3a8a7812 */ /* 0x000fe200078ec0ff */
[----:B------:R-:W-:Y:S01]  /*2e330*/  ST.E.U16 desc[UR4][R178.64+0x70], R57 ;  /* 0x00007039b2007985 */ /* 0x000fe2000c101504 */
[----:B------:R-:W-:Y:S02]  /*2e340*/  LOP3.LUT R58, R82, 0xff, RZ, 0xc0, !PT ;  /* 0x000000ff523a7812 */ /* 0x000fe400078ec0ff */
[----:B------:R-:W-:Y:S02]  /*2e350*/  PRMT R87, R132, 0x7610, R87 ;  /* 0x0000761084577816 */ /* 0x000fe40000000057 */
[----:B------:R-:W-:Y:S01]  /*2e360*/  ISETP.GE.U32.AND P4, PT, R199, R58, PT ;  /* 0x0000003ac700720c */ /* 0x000fe20003f86070 */
[----:B----4-:R-:W4:Y:S01]  /*2e370*/  MUFU.EX2 R130, R251 ;  /* 0x000000fb00827308 */ /* 0x010f220000000800 */
[----:B------:R-:W-:Y:S02]  /*2e380*/  @!P1 PRMT R55, R87, 0x5410, RZ ;  /* 0x0000541057379816 */ /* 0x000fe400000000ff */
[----:B------:R-:W-:Y:S03]  /*2e390*/  ISETP.GE.U32.AND P1, PT, R199, R71, PT ;  /* 0x00000047c700720c */ /* 0x000fe60003f26070 */
[----:B------:R-:W-:Y:S04]  /*2e3a0*/  ST.E.U16 desc[UR4][R178.64+0x72], R55 ;  /* 0x00007237b2007985 */ /* 0x000fe8000c101504 */
[----:B-1----:R-:W-:Y:S01]  /*2e3b0*/  MUFU.EX2 R132, R248 ;  /* 0x000000f800847308 */ /* 0x002fe20000000800 */
[----:B----4-:R-:W-:Y:S09]  /*2e3c0*/  FADD.FTZ R85, R130, R91 ;  /* 0x0000005b82557221 */ /* 0x010ff20000010000 */
[----:B------:R-:W-:Y:S10]  /*2e3d0*/  MUFU.EX2 R248, R194 ;  /* 0x000000c200f87308 */ /* 0x000ff40000000800 */
[----:B------:R-:W1:Y:S01]  /*2e3e0*/  MUFU.EX2 R127, R127 ;  /* 0x0000007f007f7308 */ /* 0x000e620000000800 */
[----:B------:R-:W-:Y:S05]  /*2e3f0*/  @!P3 HFMA2.BF16_V2 R129, -RZ.H0_H0, RZ.H0_H0, -R54.H0_H0 ;  /* 0x200000ffff81b231 */ /* 0x000fea0000340936 */
[----:B------:R-:W-:Y:S01]  /*2e400*/  PRMT R86, R129, 0x7610, R86 ;  /* 0x0000761081567816 */ /* 0x000fe20000000056 */
[----:B------:R4:W-:Y:S01]  /*2e410*/  @!P3 STL.S16 [R1+0x214], R129 ;  /* 0x000214810100b387 */ /* 0x0009e20000100600 */
[C---:B-1----:R-:W-:Y:S01]  /*2e420*/  F2FP.BF16.F32.PACK_AB R83, R127.reuse, R130 ;  /* 0x000000827f53723e */ /* 0x042fe200000010ff */
        /* <DEDUP_REMOVED lines=12> */
[----:B---3--:R-:W-:Y:S02]  /*2e4f0*/  @!P2 HFMA2.BF16_V2 R131, -RZ.H0_H0, RZ.H0_H0, -R81.H0_H0 ;  /* 0x200000ffff83a231 */ /* 0x008fe40000340951 */
[----:B--2---:R-:W-:Y:S03]  /*2e500*/  @!P5 HFMA2.BF16_V2 R134, -RZ.H0_H0, RZ.H0_H0, -R83.H0_H0 ;  /* 0x200000ffff86d231 */ /* 0x004fe60000340953 */
[----:B------:R-:W-:Y:S01]  /*2e510*/  PRMT R130, R131, 0x7610, R130 ;  /* 0x0000761083827816 */ /* 0x000fe20000000082 */
[----:B------:R1:W-:Y:S01]  /*2e520*/  @!P2 STL.S16 [R1+0x234], R131 ;  /* 0x000234830100a387 */ /* 0x0003e20000100600 */
[----:B------:R-:W-:Y:S01]  /*2e530*/  @!P0 HFMA2.BF16_V2 R133, -RZ.H0_H0, RZ.H0_H0, -R82.H0_H0 ;  /* 0x200000ffff858231 */ /* 0x000fe20000340952 */
[----:B------:R-:W-:Y:S02]  /*2e540*/  PRMT R94, R134, 0x7610, R94 ;  /* 0x00007610865e7816 */ /* 0x000fe4000000005e */
[----:B------:R2:W-:Y:S01]  /*2e550*/  @!P5 STL.S16 [R1+0x1d0], R134 ;  /* 0x0001d0860100d387 */ /* 0x0005e20000100600 */
[----:B------:R-:W-:Y:S02]  /*2e560*/  @!P2 PRMT R81, R130, 0x5410, RZ ;  /* 0x000054108251a816 */ /* 0x000fe400000000ff */
[----:B------:R-:W-:Y:S01]  /*2e570*/  PRMT R91, R133, 0x7610, R91 ;  /* 0x00007610855b7816 */ /* 0x000fe2000000005b */
[----:B------:R3:W-:Y:S01]  /*2e580*/  @!P0 STL.S16 [R1+0x1cc], R133 ;  /* 0x0001cc8501008387 */ /* 0x0007e20000100600 */
[----:B------:R-:W-:Y:S02]  /*2e590*/  PRMT R130, R83, 0x5410, R82 ;  /* 0x0000541053827816 */ /* 0x000fe40000000052 */
[----:B------:R-:W-:Y:S01]  /*2e5a0*/  @!P5 PRMT R83, R94, 0x5410, RZ ;  /* 0x000054105e53d816 */ /* 0x000fe200000000ff */
[----:B------:R4:W4:Y:S01]  /*2e5b0*/  LDL.S16 R151, [R1+0x284] ;  /* 0x0002840001977983 */ /* 0x0009220000100600 */
[----:B------:R-:W-:Y:S02]  /*2e5c0*/  @!P0 PRMT R82, R91, 0x5410, RZ ;  /* 0x000054105b528816 */ /* 0x000fe400000000ff */
[C---:B------:R-:W-:Y:S01]  /*2e5d0*/  LOP3.LUT R91, R86.reuse, 0xff, RZ, 0xc0, !PT ;  /* 0x000000ff565b7812 */ /* 0x040fe200078ec0ff */
[----:B------:R2:W4:Y:S01]  /*2e5e0*/  LDL.S16 R148, [R1+0x2ac] ;  /* 0x0002ac0001947983 */ /* 0x0005220000100600 */
[----:B------:R-:W-:Y:S02]  /*2e5f0*/  LOP3.LUT R94, R86, 0xffff, RZ, 0xc0, !PT ;  /* 0x0000ffff565e7812 */ /* 0x000fe400078ec0ff */
[----:B------:R-:W-:Y:S01]  /*2e600*/  LOP3.LUT R86, R89, R224, R190, 0x96, !PT ;  /* 0x000000e059567212 */ /* 0x000fe200078e96be */
[----:B------:R2:W4:Y:S01]  /*2e610*/  LDL.S16 R156, [R1+0x264] ;  /* 0x00026400019c7983 */ /* 0x0005220000100600 */
[C---:B------:R-:W-:Y:S01]  /*2e620*/  ISETP.GE.U32.AND P0, PT, R199.reuse, R58, PT ;  /* 0x0000003ac700720c */ /* 0x040fe20003f06070 */
[----:B------:R-:W-:Y:S01]  /*2e630*/  FADD.FTZ R58, R136, R92 ;  /* 0x0000005c883a7221 */ /* 0x000fe20000010000 */
[----:B------:R-:W-:Y:S01]  /*2e640*/  ISETP.GE.U32.AND P3, PT, R199, R91, PT ;  /* 0x0000005bc700720c */ /* 0x000fe20003f66070 */
[----:B------:R-:W-:Y:S01]  /*2e650*/  IMAD.WIDE.U32 R86, R86, -0x2daee0ad, RZ ;  /* 0xd2511f5356567825 */ /* 0x000fe200078e00ff */
[----:B-1----:R-:W1:Y:S01]  /*2e660*/  MUFU.EX2 R131, R249 ;  /* 0x000000f900837308 */ /* 0x002e620000000800 */
[----:B------:R4:W4:Y:S03]  /*2e670*/  LDL.S16 R146, [R1+0x280] ;  /* 0x0002800001927983 */ /* 0x0009260000100600 */
[----:B------:R-:W-:Y:S01]  /*2e680*/  LOP3.LUT R92, R87, R225, R182, 0x96, !PT ;  /* 0x000000e1575c7212 */ /* 0x000fe200078e96b6 */
[----:B------:R-:W4:Y:S05]  /*2e690*/  LDL.LU R150, [R1+0x40] ;  /* 0x0000400001967983 */ /* 0x000f2a0000300800 */
[----:B------:R-:W-:Y:S01]  /*2e6a0*/  MUFU.EX2 R249, R36 ;  /* 0x0000002400f97308 */ /* 0x000fe20000000800 */
[----:B------:R-:W-:Y:S01]  /*2e6b0*/  @P0 LOP3.LUT R201, R201, 0x20000, RZ, 0xfc, !PT ;  /* 0x00020000c9c90812 */ /* 0x000fe200078efcff */
[----:B------:R-:W4:Y:S01]  /*2e6c0*/  LDL.LU R155, [R1+0x3c] ;  /* 0x00003c00019b7983 */ /* 0x000f220000300800 */
[----:B------:R-:W-:Y:S01]  /*2e6d0*/  ISETP.GE.U32.AND P0, PT, R199, R138, PT ;  /* 0x0000008ac700720c */ /* 0x000fe20003f06070 */
[----:B------:R-:W-:Y:S01]  /*2e6e0*/  IMAD.WIDE.U32 R92, R92, -0x326172a9, RZ ;  /* 0xcd9e8d575c5c7825 */ /* 0x000fe200078e00ff */
[----:B------:R-:W-:Y:S01]  /*2e6f0*/  LOP3.LUT R201, R201, 0xfffbffff, RZ, 0xc0, !PT ;  /* 0xfffbffffc9c97812 */ /* 0x000fe200078ec0ff */
[----:B------:R-:W-:Y:S04]  /*2e700*/  ST.E.U16 desc[UR4][R174.64+0x82], R81 ;  /* 0x00008251ae007985 */ /* 0x000fe8000c101504 */
[----:B--2---:R-:W2:Y:S01]  /*2e710*/  MUFU.EX2 R134, R247 ;  /* 0x000000f700867308 */ /* 0x004ea20000000800 */
[----:B-1----:R-:W-:Y:S01]  /*2e720*/  F2FP.BF16.F32.PACK_AB R90, R131, R132 ;  /* 0x00000084835a723e */ /* 0x002fe200000010ff */
[----:B---3--:R-:W-:Y:S01]  /*2e730*/  IMAD.WIDE.U32 R132, R88, -0x2daee0ad, RZ ;  /* 0xd2511f5358847825 */ /* 0x008fe200078e00ff */
[----:B------:R-:W-:Y:S01]  /*2e740*/  @P3 LOP3.LUT R201, R201, 0x40000, RZ, 0xfc, !PT ;  /* 0x00040000c9c93812 */ /* 0x000fe200078efcff */
[----:B------:R1:W-:Y:S01]  /*2e750*/  ST.E.U16 desc[UR4][R172.64+0x80], R83 ;  /* 0x00008053ac007985 */ /* 0x0003e2000c101504 */
[----:B------:R-:W-:Y:S01]  /*2e760*/  PRMT R89, R90, 0x7632, R89 ;  /* 0x000076325a597816 */ /* 0x000fe20000000059 */
[----:B------:R-:W-:Y:S01]  /*2e770*/  FADD.FTZ R131, R131, R85 ;  /* 0x0000005583837221 */ /* 0x000fe20000010000 */
[----:B------:R-:W-:Y:S01]  /*2e780*/  LOP3.LUT R85, R133, R226, R86, 0x96, !PT ;  /* 0x000000e285557212 */ /* 0x000fe200078e9656 */
[----:B------:R-:W-:Y:S01]  /*2e790*/  ST.E.U16 desc[UR4][R172.64+0x82], R82 ;  /* 0x00008252ac007985 */ /* 0x000fe2000c101504 */
[----:B------:R-:W-:Y:S02]  /*2e7a0*/  LOP3.LUT R86, R93, R220, R180, 0x96, !PT ;  /* 0x000000dc5d567212 */ /* 0x000fe400078e96b4 */
[----:B------:R-:W-:Y:S03]  /*2e7b0*/  ISETP.GE.U32.AND P3, PT, R199, R140, PT ;  /* 0x0000008cc700720c */ /* 0x000fe60003f66070 */
[----:B------:R-:W-:Y:S01]  /*2e7c0*/  IMAD.WIDE.U32 R86, R86, -0x2daee0ad, RZ ;  /* 0xd2511f5356567825 */ /* 0x000fe200078e00ff */
[C---:B--2---:R-:W-:Y:S03]  /*2e7d0*/  F2FP.BF16.F32.PACK_AB R88, R134.reuse, R136 ;  /* 0x000000888658723e */ /* 0x044fe600000010ff */
[----:B------:R-:W-:Y:S01]  /*2e7e0*/  FADD.FTZ R184, R134, R58 ;  /* 0x0000003a86b87221 */ /* 0x000fe20000010000 */
[----:B------:R-:W-:Y:S01]  /*2e7f0*/  LOP3.LUT R87, R87, R229, R132, 0x96, !PT ;  /* 0x000000e557577212 */ /* 0x000fe200078e9684 */
[----:B------:R-:W-:Y:S01]  /*2e800*/  IMAD.WIDE.U32 R132, R85, -0x326172a9, RZ ;  /* 0xcd9e8d5755847825 */ /* 0x000fe200078e00ff */
[----:B------:R-:W-:Y:S02]  /*2e810*/  SHF.R.U32.HI R58, RZ, 0x10, R71 ;  /* 0x00000010ff3a7819 */ /* 0x000fe40000011647 */
[----:B------:R-:W-:Y:S02]  /*2e820*/  PRMT R134, R90, 0x5410, R89 ;  /* 0x000054105a867816 */ /* 0x000fe40000000059 */
[----:B------:R-:W-:Y:S02]  /*2e830*/  LOP3.LUT R92, R133, R230, R92, 0x96, !PT ;  /* 0x000000e6855c7212 */ /* 0x000fe400078e965c */
[----:B------:R-:W-:Y:S02]  /*2e840*/  LOP3.LUT R58, R58, 0xff, RZ, 0xc0, !PT ;  /* 0x000000ff3a3a7812 */ /* 0x000fe400078ec0ff */
[----:B------:R-:W-:Y:S01]  /*2e850*/  LOP3.LUT R71, R71, 0xffff, RZ, 0xc0, !PT ;  /* 0x0000ffff47477812 */ /* 0x000fe200078ec0ff */
[----:B------:R-:W-:Y:S01]  /*2e860*/  IMAD.WIDE.U32 R142, R92, -0x2daee0ad, RZ ;  /* 0xd2511f535c8e7825 */ /* 0x000fe200078e00ff */
[----:B------:R-:W-:Y:S02]  /*2e870*/  ISETP.GE.U32.AND P6, PT, R199, R58, PT ;  /* 0x0000003ac700720c */ /* 0x000fe40003fc6070 */
[C---:B------:R-:W-:Y:S01]  /*2e880*/  PRMT R92, R84.reuse, 0x7632, R92 ;  /* 0x00007632545c7816 */ /* 0x040fe2000000005c */
[----:B-1----:R-:W-:Y:S01]  /*2e890*/  IMAD.MOV.U32 R83, RZ, RZ, R248 ;  /* 0x000000ffff537224 */ /* 0x002fe200078e00f8 */
[----:B------:R-:W-:Y:S01]  /*2e8a0*/  LOP3.LUT R136, R143, R227, R86, 0x96, !PT ;  /* 0x000000e38f887212 */ /* 0x000fe200078e9656 */
[----:B------:R-:W-:Y:S01]  /*2e8b0*/  IMAD.WIDE.U32 R86, R87, -0x326172a9, RZ ;  /* 0xcd9e8d5757567825 */ /* 0x000fe200078e00ff */
[----:B------:R-:W-:Y:S02]  /*2e8c0*/  PRMT R133, R84, 0x5410, R92 ;  /* 0x0000541054857816 */ /* 0x000fe4000000005c */
[----:B------:R-:W-:Y:S01]  /*2e8d0*/  SHF.R.U32.HI R71, RZ, 0x8, R71 ;  /* 0x00000008ff477819 */ /* 0x000fe20000011647 */
[----:B------:R-:W-:Y:S01]  /*2e8e0*/  IMAD.WIDE.U32 R136, R136, -0x326172a9, RZ ;  /* 0xcd9e8d5788887825 */ /* 0x000fe200078e00ff */
[----:B------:R-:W-:Y:S02]  /*2e8f0*/  LOP3.LUT R91, R87, R228, R132, 0x96, !PT ;  /* 0x000000e4575b7212 */ /* 0x000fe400078e9684 */
[----:B------:R-:W-:Y:S02]  /*2e900*/  PRMT R87, R88, 0x7632, R87 ;  /* 0x0000763258577816 */ /* 0x000fe40000000057 */
[----:B------:R-:W-:Y:S02]  /*2e910*/  LOP3.LUT R58, R137, R233, R86, 0x96, !PT ;  /* 0x000000e9893a7212 */ /* 0x000fe400078e9656 */
[----:B------:R-:W-:Y:S02]  /*2e920*/  LOP3.LUT R71, R71, 0xffff, RZ, 0xc0, !PT ;  /* 0x0000ffff47477812 */ /* 0x000fe400078ec0ff */
[----:B------:R-:W-:Y:S02]  /*2e930*/  LOP3.LUT R85, R58, 0xff, RZ, 0xc0, !PT ;  /* 0x000000ff3a557812 */ /* 0x000fe400078ec0ff */
[--C-:B------:R-:W-:Y:S02]  /*2e940*/  SHF.R.U32.HI R70, RZ, 0x10, R58.reuse ;  /* 0x00000010ff467819 */ /* 0x100fe4000001163a */
[C---:B------:R-:W-:Y:S02]  /*2e950*/  ISETP.GE.U32.AND P2, PT, R199.reuse, R85, PT ;  /* 0x00000055c700720c */ /* 0x040fe40003f46070 */
[----:B------:R-:W-:Y:S04]  /*2e960*/  LOP3.LUT R70, R70, 0xff, RZ, 0xc0, !PT ;  /* 0x000000ff46467812 */ /* 0x000fe800078ec0ff */
[----:B------:R-:W-:Y:S07]  /*2e970*/  ISETP.GE.U32.AND P5, PT, R199, R70, PT ;  /* 0x00000046c700720c */ /* 0x000fee0003fa6070 */
[----:B----4-:R-:W-:Y:S05]  /*2e980*/  @!P2 HFMA2.BF16_V2 R151, -RZ.H0_H0, RZ.H0_H0, -R90.H0_H0 ;  /* 0x200000ffff97a231 */ /* 0x010fea000034095a */
[----:B------:R-:W-:Y:S01]  /*2e990*/  PRMT R85, R151, 0x7610, R85 ;  /* 0x0000761097557816 */ /* 0x000fe20000000055 */
[----:B------:R-:W-:Y:S01]  /*2e9a0*/  @!P2 STL.S16 [R1+0x284], R151 ;  /* 0x000284970100a387 */ /* 0x000fe20000100600 */
[----:B------:R-:W-:Y:S02]  /*2e9b0*/  @!P5 HFMA2.BF16_V2 R156, -RZ.H0_H0, RZ.H0_H0, -R84.H0_H0 ;  /* 0x200000ffff9cd231 */ /* 0x000fe40000340954 */
[----:B------:R-:W-:Y:S01]  /*2e9c0*/  @!P2 PRMT R90, R85, 0x5410, RZ ;  /* 0x00005410555aa816 */ /* 0x000fe200000000ff */
[----:B------:R2:W3:Y:S01]  /*2e9d0*/  LDL.S16 R153, [R1+0x258] ;  /* 0x0002580001997983 */ /* 0x0004e20000100600 */
[----:B------:R-:W-:Y:S02]  /*2e9e0*/  LOP3.LUT R85, R58, 0xffff, RZ, 0xc0, !PT ;  /* 0x0000ffff3a557812 */ /* 0x000fe400078ec0ff */
[----:B------:R-:W-:Y:S01]  /*2e9f0*/  SHF.R.U32.HI R58, RZ, 0x18, R58 ;  /* 0x00000018ff3a7819 */ /* 0x000fe2000001163a */
[----:B------:R-:W-:Y:S01]  /*2ea00*/  ST.E.U16 desc[UR4][R176.64+0x7e], R90 ;  /* 0x00007e5ab0007985 */ /* 0x000fe2000c101504 */
[----:B------:R-:W-:Y:S04]  /*2ea10*/  SHF.R.U32.HI R85, RZ, 0x8, R85 ;  /* 0x00000008ff557819 */ /* 0x000fe80000011655 */
[----:B------:R-:W-:Y:S04]  /*2ea20*/  LOP3.LUT R85, R85, 0xffff, RZ, 0xc0, !PT ;  /* 0x0000ffff55557812 */ /* 0x000fe800078ec0ff */
[----:B------:R-:W-:Y:S02]  /*2ea30*/  ISETP.GE.U32.AND P2, PT, R199, R85, PT ;  /* 0x00000055c700720c */ /* 0x000fe40003f46070 */
[----:B------:R-:W-:Y:S04]  /*2ea40*/  PRMT R85, R156, 0x7610, R85 ;  /* 0x000076109c557816 */ /* 0x000fe80000000055 */
[----:B------:R-:W-:Y:S02]  /*2ea50*/  @!P5 PRMT R84, R85, 0x5410, RZ ;  /* 0x000054105554d816 */ /* 0x000fe400000000ff */
[----:B------:R-:W1:Y:S05]  /*2ea60*/  MUFU.EX2 R85, R150 ;  /* 0x0000009600557308 */ /* 0x000e6a0000000800 */
[----:B------:R-:W-:Y:S05]  /*2ea70*/  @!P2 HFMA2.BF16_V2 R148, -RZ.H0_H0, RZ.H0_H0, -R89.H0_H0 ;  /* 0x200000ffff94a231 */ /* 0x000fea0000340959 */
[----:B------:R-:W-:Y:S01]  /*2ea80*/  PRMT R86, R148, 0x7610, R86 ;  /* 0x0000761094567816 */ /* 0x000fe20000000056 */
[----:B------:R4:W-:Y:S03]  /*2ea90*/  @!P2 STL.S16 [R1+0x2ac], R148 ;  /* 0x0002ac940100a387 */ /* 0x0009e60000100600 */
[----:B------:R-:W-:Y:S02]  /*2eaa0*/  @!P2 PRMT R89, R86, 0x5410, RZ ;  /* 0x000054105659a816 */ /* 0x000fe400000000ff */
[----:B------:R-:W-:Y:S01]  /*2eab0*/  ISETP.GE.U32.AND P2, PT, R199, R58, PT ;  /* 0x0000003ac700720c */ /* 0x000fe20003f46070 */
[----:B------:R-:W2:Y:S02]  /*2eac0*/  MUFU.EX2 R86, R155 ;  /* 0x0000009b00567308 */ /* 0x000ea40000000800 */
[----:B------:R-:W-:Y:S04]  /*2ead0*/  ST.E.U16 desc[UR4][R176.64+0x80], R89 ;  /* 0x00008059b0007985 */ /* 0x000fe8000c101504 */
[----:B------:R-:W-:Y:S06]  /*2eae0*/  ST.E.U16 desc[UR4][R178.64+0x80], R84 ;  /* 0x00008054b2007985 */ /* 0x000fec000c101504 */
[----:B------:R-:W-:Y:S05]  /*2eaf0*/  @!P2 HFMA2.BF16_V2 R146, -RZ.H0_H0, RZ.H0_H0, -R92.H0_H0 ;  /* 0x200000ffff92a231 */ /* 0x000fea000034095c */
[----:B------:R-:W-:Y:S01]  /*2eb00*/  PRMT R70, R146, 0x7610, R70 ;  /* 0x0000761092467816 */ /* 0x000fe20000000046 */
[----:B----4-:R4:W4:Y:S03]  /*2eb10*/  LDL.S16 R148, [R1+0x254] ;  /* 0x0002540001947983 */ /* 0x0109260000100600 */
[----:B------:R-:W-:Y:S01]  /*2eb20*/  @!P2 PRMT R92, R70, 0x5410, RZ ;  /* 0x00005410465ca816 */ /* 0x000fe200000000ff */
[----:B-1----:R-:W-:Y:S01]  /*2eb30*/  FADD.FTZ R70, R85, R128 ;  /* 0x0000008055467221 */ /* 0x002fe20000010000 */
[C---:B--2---:R-:W-:Y:S01]  /*2eb40*/  F2FP.BF16.F32.PACK_AB R85, R86.reuse, R85 ;  /* 0x000000555655723e */ /* 0x044fe200000010ff */
[----:B------:R-:W2:Y:S02]  /*2eb50*/  LDL.LU R152, [R1+0x28] ;  /* 0x0000280001987983 */ /* 0x000ea40000300800 */
[----:B------:R-:W-:Y:S01]  /*2eb60*/  FADD.FTZ R167, R86, R70 ;  /* 0x0000004656a77221 */ /* 0x000fe20000010000 */
[C---:B------:R-:W-:Y:S01]  /*2eb70*/  PRMT R77, R85.reuse, 0x7632, R77 ;  /* 0x00007632554d7816 */ /* 0x040fe2000000004d */
[----:B------:R-:W2:Y:S03]  /*2eb80*/  LDL.LU R151, [R1+0x18] ;  /* 0x0000180001977983 */ /* 0x000ea60000300800 */
[----:B------:R-:W-:Y:S01]  /*2eb90*/  PRMT R128, R85, 0x5410, R77 ;  /* 0x0000541055807816 */ /* 0x000fe2000000004d */
[----:B------:R-:W-:Y:S04]  /*2eba0*/  @!P5 STL.S16 [R1+0x264], R156 ;  /* 0x0002649c0100d387 */ /* 0x000fe80000100600 */
[----:B------:R1:W-:Y:S04]  /*2ebb0*/  @!P2 STL.S16 [R1+0x280], R146 ;  /* 0x000280920100a387 */ /* 0x0003e80000100600 */
[----:B------:R2:W2:Y:S04]  /*2ebc0*/  LDL.S16 R76, [R1+0x22c] ;  /* 0x00022c00014c7983 */ /* 0x0004a80000100600 */
[----:B------:R-:W-:Y:S04]  /*2ebd0*/  ST.E.U16 desc[UR4][R178.64+0x82], R92 ;  /* 0x0000825cb2007985 */ /* 0x000fe8000c101504 */
[----:B-1----:R1:W2:Y:S04]  /*2ebe0*/  LDL.S16 R146, [R1+0x230] ;  /* 0x0002300001927983 */ /* 0x0022a80000100600 */
[----:B------:R-:W2:Y:S04]  /*2ebf0*/  LDL.LU R150, [R1+0x60] ;  /* 0x0000600001967983 */ /* 0x000ea80000300800 */
[----:B------:R-:W2:Y:S01]  /*2ec00*/  LDL.LU R155, [R1+0x4c] ;  /* 0x00004c00019b7983 */ /* 0x000ea20000300800 */
[----:B---3--:R-:W-:Y:S05]  /*2ec10*/  @!P3 HFMA2.BF16_V2 R153, -RZ.H0_H0, RZ.H0_H0, -R85.H0_H0 ;  /* 0x200000ffff99b231 */ /* 0x008fea0000340955 */
[----:B------:R-:W-:Y:S01]  /*2ec20*/  PRMT R149, R153, 0x7610, R149 ;  /* 0x0000761099957816 */ /* 0x000fe20000000095 */
[----:B------:R-:W-:Y:S03]  /*2ec30*/  @!P3 STL.S16 [R1+0x258], R153 ;  /* 0x000258990100b387 */ /* 0x000fe60000100600 */
[----:B------:R-:W-:Y:S05]  /*2ec40*/  @!P3 PRMT R85, R149, 0x5410, RZ ;  /* 0x000054109555b816 */ /* 0x000fea00000000ff */
[----:B------:R-:W-:Y:S01]  /*2ec50*/  ST.E.U16 desc[UR4][R174.64+0x90], R85 ;  /* 0x00009055ae007985 */ /* 0x000fe2000c101504 */
[----:B----4-:R-:W-:Y:S05]  /*2ec60*/  @!P0 HFMA2.BF16_V2 R148, -RZ.H0_H0, RZ.H0_H0, -R77.H0_H0 ;  /* 0x200000ffff948231 */ /* 0x010fea000034094d */
[----:B------:R-:W-:Y:S01]  /*2ec70*/  PRMT R58, R148, 0x7610, R58 ;  /* 0x00007610943a7816 */ /* 0x000fe2000000003a */
[----:B------:R3:W-:Y:S01]  /*2ec80*/  @!P0 STL.S16 [R1+0x254], R148 ;  /* 0x0002549401008387 */ /* 0x0007e20000100600 */
[----:B--2---:R-:W2:Y:S02]  /*2ec90*/  MUFU.EX2 R79, R152 ;  /* 0x00000098004f7308 */ /* 0x004ea40000000800 */
[----:B------:R-:W-:Y:S01]  /*2eca0*/  @!P0 PRMT R77, R58, 0x5410, RZ ;  /* 0x000054103a4d8816 */ /* 0x000fe200000000ff */
[----:B------:R1:W4:Y:S01]  /*2ecb0*/  LDL.S16 R149, [R1+0x1ec] ;  /* 0x0001ec0001957983 */ /* 0x0003220000100600 */
[----:B------:R-:W-:Y:S02]  /*2ecc0*/  SHF.R.U32.HI R58, RZ, 0x8, R94 ;  /* 0x00000008ff3a7819 */ /* 0x000fe4000001165e */
[C---:B------:R-:W-:Y:S01]  /*2ecd0*/  ISETP.GE.U32.AND P0, PT, R199.reuse, R139, PT ;  /* 0x0000008bc700720c */ /* 0x040fe20003f06070 */
[----:B------:R-:W-:Y:S01]  /*2ece0*/  ST.E.U16 desc[UR4][R174.64+0x92], R77 ;  /* 0x0000924dae007985 */ /* 0x000fe2000c101504 */
[----:B------:R-:W-:Y:S02]  /*2ecf0*/  LOP3.LUT R58, R58, 0xffff, RZ, 0xc0, !PT ;  /* 0x0000ffff3a3a7812 */ /* 0x000fe400078ec0ff */
[----:B------:R-:W1:Y:S02]  /*2ed00*/  MUFU.EX2 R187, R151 ;  /* 0x0000009700bb7308 */ /* 0x000e640000000800 */
[----:B------:R-:W-:Y:S02]  /*2ed10*/  ISETP.GE.U32.AND P5, PT, R199, R58, PT ;  /* 0x0000003ac700720c */ /* 0x000fe40003fa6070 */
[----:B------:R-:W-:Y:S01]  /*2ed20*/  LOP3.LUT R58, R135, 0xff, RZ, 0xc0, !PT ;  /* 0x000000ff873a7812 */ /* 0x000fe200078ec0ff */
[----:B--2---:R-:W-:Y:S03]  /*2ed30*/  FADD.FTZ R183, R79, R127 ;  /* 0x0000007f4fb77221 */ /* 0x004fe60000010000 */
[----:B------:R-:W-:Y:S01]  /*2ed40*/  ISETP.GE.U32.AND P2, PT, R199, R58, PT ;  /* 0x0000003ac700720c */ /* 0x000fe20003f46070 */
[----:B---3--:R2:W3:Y:S01]  /*2ed50*/  LDL.S16 R148, [R1+0x210] ;  /* 0x0002100001947983 */ /* 0x0084e20000100600 */
[----:B-1----:R-:W-:Y:S04]  /*2ed60*/  F2FP.BF16.F32.PACK_AB R79, R187, R79 ;  /* 0x0000004fbb4f723e */ /* 0x002fe800000010ff */
[C---:B------:R-:W-:Y:S04]  /*2ed70*/  PRMT R78, R79.reuse, 0x7632, R78 ;  /* 0x000076324f4e7816 */ /* 0x040fe8000000004e */
[----:B------:R-:W-:Y:S01]  /*2ed80*/  PRMT R127, R79, 0x5410, R78 ;  /* 0x000054104f7f7816 */ /* 0x000fe2000000004e */
[----:B------:R-:W-:Y:S02]  /*2ed90*/  @!P4 HFMA2.BF16_V2 R146, -RZ.H0_H0, RZ.H0_H0, -R79.H0_H0 ;  /* 0x200000ffff92c231 */ /* 0x000fe4000034094f */
[----:B------:R-:W-:Y:S01]  /*2eda0*/  @!P1 HFMA2.BF16_V2 R76, -RZ.H0_H0, RZ.H0_H0, -R78.H0_H0 ;  /* 0x200000ffff4c9231 */ /* 0x000fe2000034094e */
[----:B------:R-:W-:Y:S02]  /*2edb0*/  MUFU.EX2 R237, R150 ;  /* 0x0000009600ed7308 */ /* 0x000fe40000000800 */
[----:B------:R-:W-:Y:S01]  /*2edc0*/  PRMT R132, R146, 0x7610, R132 ;  /* 0x0000761092847816 */ /* 0x000fe20000000084 */
[----:B------:R-:W-:Y:S01]  /*2edd0*/  @!P4 STL.S16 [R1+0x230], R146 ;  /* 0x000230920100c387 */ /* 0x000fe20000100600 */
[----:B------:R-:W-:Y:S02]  /*2ede0*/  PRMT R58, R76, 0x7610, R58 ;  /* 0x000076104c3a7816 */ /* 0x000fe4000000003a */
[----:B------:R-:W-:Y:S01]  /*2edf0*/  @!P4 PRMT R79, R132, 0x5410, RZ ;  /* 0x00005410844fc816 */ /* 0x000fe200000000ff */
[----:B------:R1:W-:Y:S01]  /*2ee00*/  @!P1 STL.S16 [R1+0x22c], R76 ;  /* 0x00022c4c01009387 */ /* 0x0003e20000100600 */
[----:B------:R-:W-:Y:S02]  /*2ee10*/  @!P1 PRMT R78, R58, 0x5410, RZ ;  /* 0x000054103a4e9816 */ /* 0x000fe400000000ff */
[----:B------:R-:W2:Y:S01]  /*2ee20*/  MUFU.EX2 R240, R155 ;  /* 0x0000009b00f07308 */ /* 0x000ea20000000800 */
[----:B------:R-:W-:Y:S01]  /*2ee30*/  LOP3.LUT R58, R136, 0xff, RZ, 0xc0, !PT ;  /* 0x000000ff883a7812 */ /* 0x000fe200078ec0ff */
[----:B------:R-:W-:Y:S01]  /*2ee40*/  ST.E.U16 desc[UR4][R172.64+0x90], R79 ;  /* 0x0000904fac007985 */ /* 0x000fe2000c101504 */
[C---:B------:R-:W-:Y:S02]  /*2ee50*/  ISETP.GE.U32.AND P4, PT, R199.reuse, R71, PT ;  /* 0x00000047c700720c */ /* 0x040fe40003f86070 */
[----:B------:R-:W-:Y:S01]  /*2ee60*/  ISETP.GE.U32.AND P1, PT, R199, R58, PT ;  /* 0x0000003ac700720c */ /* 0x000fe20003f26070 */
[----:B------:R-:W-:Y:S01]  /*2ee70*/  ST.E.U16 desc[UR4][R172.64+0x92], R78 ;  /* 0x0000924eac007985 */ /* 0x000fe2000c101504 */
[----:B------:R-:W-:Y:S04]  /*2ee80*/  F2FP.BF16.F32.PACK_AB R71, R164, R236 ;  /* 0x000000eca447723e */ /* 0x000fe800000010ff */
[----:B------:R-:W-:Y:S02]  /*2ee90*/  PRMT R74, R71, 0x7632, R74 ;  /* 0x00007632474a7816 */ /* 0x000fe4000000004a */
[----:B--2---:R-:W-:Y:S04]  /*2eea0*/  F2FP.BF16.F32.PACK_AB R94, R240, R237 ;  /* 0x000000edf05e723e */ /* 0x004fe800000010ff */
[----:B------:R-:W-:Y:S01]  /*2eeb0*/  PRMT R93, R94, 0x7632, R93 ;  /* 0x000076325e5d7816 */ /* 0x000fe2000000005d */
[----:B-1----:R1:W2:Y:S02]  /*2eec0*/  MUFU.EX2 R76, R169 ;  /* 0x000000a9004c7308 */ /* 0x0022a40000000800 */
[----:B-1----:R-:W3:Y:S01]  /*2eed0*/  LDL.LU R169, [R1+0x478] ;  /* 0x0004780001a97983 */ /* 0x002ee20000300800 */
[----:B--2---:R-:W-:Y:S01]  /*2eee0*/  FADD.FTZ R166, R76, R131 ;  /* 0x000000834ca67221 */ /* 0x004fe20000010000 */
[----:B------:R-:W-:Y:S02]  /*2eef0*/  F2FP.BF16.F32.PACK_AB R76, R218, R76 ;  /* 0x0000004cda4c723e */ /* 0x000fe400000010ff */
[----:B------:R-:W2:Y:S02]  /*2ef00*/  LDL.LU R168, [R1+0x474] ;  /* 0x0004740001a87983 */ /* 0x000ea40000300800 */
[C---:B------:R-:W-:Y:S02]  /*2ef10*/  PRMT R86, R76.reuse, 0x7632, R86 ;  /* 0x000076324c567816 */ /* 0x040fe40000000056 */
[----:B------:R1:W2:Y:S02]  /*2ef20*/  LDL.S16 R138, [R1+0x224] ;  /* 0x00022400018a7983 */ /* 0x0002a40000100600 */
[----:B------:R-:W-:Y:S02]  /*2ef30*/  PRMT R131, R76, 0x5410, R86 ;  /* 0x000054104c837816 */ /* 0x000fe40000000056 */
[----:B------:R1:W2:Y:S04]  /*2ef40*/  LDL.S16 R132, [R1+0x1ac] ;  /* 0x0001ac0001847983 */ /* 0x0002a80000100600 */
[----:B------:R1:W2:Y:S01]  /*2ef50*/  LDL.S16 R146, [R1+0x1e8] ;  /* 0x0001e80001927983 */ /* 0x0002a20000100600 */
[----:B----4-:R-:W-:Y:S05]  /*2ef60*/  @!P1 HFMA2.BF16_V2 R149, -RZ.H0_H0, RZ.H0_H0, -R76.H0_H0 ;  /* 0x200000ffff959231 */ /* 0x010fea000034094c */
[----:B------:R-:W-:Y:S01]  /*2ef70*/  PRMT R58, R149, 0x7610, R58 ;  /* 0x00007610953a7816 */ /* 0x000fe2000000003a */
[----:B------:R-:W-:Y:S03]  /*2ef80*/  @!P1 STL.S16 [R1+0x1ec], R149 ;  /* 0x0001ec9501009387 */ /* 0x000fe60000100600 */
[----:B------:R-:W-:Y:S02]  /*2ef90*/  @!P1 PRMT R76, R58, 0x5410, RZ ;  /* 0x000054103a4c9816 */ /* 0x000fe400000000ff */
[----:B------:R-:W-:Y:S03]  /*2efa0*/  LOP3.LUT R58, R136, 0xffff, RZ, 0xc0, !PT ;  /* 0x0000ffff883a7812 */ /* 0x000fe600078ec0ff */
[----:B------:R-:W-:Y:S01]  /*2efb0*/  ST.E.U16 desc[UR4][R176.64+0x8e], R76 ;  /* 0x00008e4cb0007985 */ /* 0x000fe2000c101504 */
[----:B------:R-:W-:Y:S04]  /*2efc0*/  SHF.R.U32.HI R58, RZ, 0x8, R58 ;  /* 0x00000008ff3a7819 */ /* 0x000fe8000001163a */
[----:B------:R-:W-:Y:S01]  /*2efd0*/  LOP3.LUT R58, R58, 0xffff, RZ, 0xc0, !PT ;  /* 0x0000ffff3a3a7812 */ /* 0x000fe200078ec0ff */
[----:B---3--:R-:W-:Y:S03]  /*2efe0*/  @!P0 HFMA2.BF16_V2 R148, -RZ.H0_H0, RZ.H0_H0, -R94.H0_H0 ;  /* 0x200000ffff948231 */ /* 0x008fe6000034095e */
[C---:B------:R-:W-:Y:S02]  /*2eff0*/  ISETP.GE.U32.AND P1, PT, R199.reuse, R58, PT ;  /* 0x0000003ac700720c */ /* 0x040fe40003f26070 */
[----:B------:R-:W-:Y:S01]  /*2f000*/  PRMT R140, R148, 0x7610, R140 ;  /* 0x00007610948c7816 */ /* 0x000fe2000000008c */
[----:B------:R-:W-:Y:S04]  /*2f010*/  @!P0 STL.S16 [R1+0x210], R148 ;  /* 0x0002109401008387 */ /* 0x000fe80000100600 */
[----:B------:R1:W3:Y:S04]  /*2f020*/  LDL.S16 R67, [R1+0x1c8] ;  /* 0x0001c80001437983 */ /* 0x0002e80000100600 */
[----:B------:R-:W4:Y:S04]  /*2f030*/  LDL.LU R150, [R1+0x48] ;  /* 0x0000480001967983 */ /* 0x000f280000300800 */
[----:B------:R-:W4:Y:S01]  /*2f040*/  LDL.LU R155, [R1+0x44] ;  /* 0x00004400019b7983 */ /* 0x000f220000300800 */
[----:B--2---:R-:W-:Y:S05]  /*2f050*/  @!P1 HFMA2.BF16_V2 R138, -RZ.H0_H0, RZ.H0_H0, -R86.H0_H0 ;  /* 0x200000ffff8a9231 */ /* 0x004fea0000340956 */
[----:B------:R-:W-:Y:S01]  /*2f060*/  PRMT R58, R138, 0x7610, R58 ;  /* 0x000076108a3a7816 */ /* 0x000fe2000000003a */
[----:B------:R2:W-:Y:S03]  /*2f070*/  @!P1 STL.S16 [R1+0x224], R138 ;  /* 0x0002248a01009387 */ /* 0x0005e60000100600 */
[----:B------:R-:W-:Y:S02]  /*2f080*/  @!P1 PRMT R86, R58, 0x5410, RZ ;  /* 0x000054103a569816 */ /* 0x000fe400000000ff */
[--C-:B------:R-:W-:Y:S02]  /*2f090*/  SHF.R.U32.HI R58, RZ, 0x10, R136.reuse ;  /* 0x00000010ff3a7819 */ /* 0x100fe40000011688 */
[----:B------:R-:W-:Y:S01]  /*2f0a0*/  SHF.R.U32.HI R136, RZ, 0x18, R136 ;  /* 0x00000018ff887819 */ /* 0x000fe20000011688 */
[----:B------:R-:W-:Y:S01]  /*2f0b0*/  ST.E.U16 desc[UR4][R176.64+0x90], R86 ;  /* 0x00009056b0007985 */ /* 0x000fe2000c101504 */
[----:B------:R-:W-:Y:S02]  /*2f0c0*/  LOP3.LUT R58, R58, 0xff, RZ, 0xc0, !PT ;  /* 0x000000ff3a3a7812 */ /* 0x000fe400078ec0ff */
[C---:B------:R-:W-:Y:S02]  /*2f0d0*/  ISETP.GE.U32.AND P1, PT, R199.reuse, R136, PT ;  /* 0x00000088c700720c */ /* 0x040fe40003f26070 */
[----:B------:R-:W-:Y:S11]  /*2f0e0*/  ISETP.GE.U32.AND P3, PT, R199, R58, PT ;  /* 0x0000003ac700720c */ /* 0x000ff60003f66070 */
[----:B------:R-:W-:Y:S01]  /*2f0f0*/  @!P1 HFMA2.BF16_V2 R146, -RZ.H0_H0, RZ.H0_H0, -R87.H0_H0 ;  /* 0x200000ffff929231 */ /* 0x000fe20000340957 */
[----:B--2---:R1:W2:Y:S01]  /*2f100*/  LDL.S16 R138, [R1+0x17c] ;  /* 0x00017c00018a7983 */ /* 0x0042a20000100600 */
[----:B------:R-:W-:Y:S03]  /*2f110*/  @!P3 HFMA2.BF16_V2 R132, -RZ.H0_H0, RZ.H0_H0, -R88.H0_H0 ;  /* 0x200000ffff84b231 */ /* 0x000fe60000340958 */
[----:B------:R-:W-:Y:S02]  /*2f120*/  PRMT R139, R146, 0x7610, R139 ;  /* 0x00007610928b7816 */ /* 0x000fe4000000008b */
[----:B------:R-:W-:Y:S01]  /*2f130*/  PRMT R147, R132, 0x7610, R147 ;  /* 0x0000761084937816 */ /* 0x000fe20000000093 */
[----:B------:R1:W-:Y:S04]  /*2f140*/  @!P3 STL.S16 [R1+0x1ac], R132 ;  /* 0x0001ac840100b387 */ /* 0x0003e80000100600 */
[----:B------:R4:W-:Y:S01]  /*2f150*/  @!P1 STL.S16 [R1+0x1e8], R146 ;  /* 0x0001e89201009387 */ /* 0x0009e20000100600 */
[----:B-1----:R-:W-:Y:S02]  /*2f160*/  PRMT R132, R88, 0x5410, R87 ;  /* 0x0000541058847816 */ /* 0x002fe40000000057 */
[----:B------:R-:W-:Y:S02]  /*2f170*/  @!P3 PRMT R88, R147, 0x5410, RZ ;  /* 0x000054109358b816 */ /* 0x000fe400000000ff */
[----:B------:R-:W-:Y:S01]  /*2f180*/  @!P1 PRMT R87, R139, 0x5410, RZ ;  /* 0x000054108b579816 */ /* 0x000fe200000000ff */
[----:B------:R1:W2:Y:S01]  /*2f190*/  LDL.S16 R147, [R1+0x1c4] ;  /* 0x0001c40001937983 */ /* 0x0002a20000100600 */
[----:B------:R-:W-:Y:S02]  /*2f1a0*/  ISETP.GE.U32.AND P1, PT, R199, R141, PT ;  /* 0x0000008dc700720c */ /* 0x000fe40003f26070 */
[----:B------:R-:W-:Y:S01]  /*2f1b0*/  PRMT R139, R94, 0x5410, R93 ;  /* 0x000054105e8b7816 */ /* 0x000fe2000000005d */
[----:B------:R-:W-:Y:S01]  /*2f1c0*/  ST.E.U16 desc[UR4][R178.64+0x92], R87 ;  /* 0x00009257b2007985 */ /* 0x000fe2000c101504 */
[----:B------:R-:W-:Y:S02]  /*2f1d0*/  @!P0 PRMT R94, R140, 0x5410, RZ ;  /* 0x000054108c5e8816 */ /* 0x000fe400000000ff */
[C---:B------:R-:W-:Y:S01]  /*2f1e0*/  LOP3.LUT P0, RZ, R201.reuse, 0x20000, RZ, 0xc0, !PT ;  /* 0x00020000c9ff7812 */ /* 0x040fe2000780c0ff */
[----:B------:R-:W-:Y:S01]  /*2f1f0*/  ST.E.U16 desc[UR4][R178.64+0x90], R88 ;  /* 0x00009058b2007985 */ /* 0x000fe2000c101504 */
[----:B------:R-:W-:Y:S03]  /*2f200*/  LOP3.LUT P3, RZ, R201, 0x40000, RZ, 0xc0, !PT ;  /* 0x00040000c9ff7812 */ /* 0x000fe6000786c0ff */
[----:B------:R-:W-:Y:S01]  /*2f210*/  ST.E.U16 desc[UR4][R174.64+0xa0], R94 ;  /* 0x0000a05eae007985 */ /* 0x000fe2000c101504 */
[----:B---3--:R-:W-:Y:S01]  /*2f220*/  @!P4 HFMA2.BF16_V2 R67, -RZ.H0_H0, RZ.H0_H0, -R93.H0_H0 ;  /* 0x200000ffff43c231 */ /* 0x008fe2000034095d */
[----:B----4-:R3:W-:Y:S04]  /*2f230*/  MUFU.EX2 R238, R150 ;  /* 0x0000009600ee7308 */ /* 0x0107e80000000800 */
[----:B------:R-:W-:Y:S01]  /*2f240*/  PRMT R58, R67, 0x7610, R58 ;  /* 0x00007610433a7816 */ /* 0x000fe2000000003a */
[----:B------:R4:W-:Y:S03]  /*2f250*/  @!P4 STL.S16 [R1+0x1c8], R67 ;  /* 0x0001c8430100c387 */ /* 0x0009e60000100600 */
[----:B------:R-:W-:Y:S01]  /*2f260*/  @!P4 PRMT R93, R58, 0x5410, RZ ;  /* 0x000054103a5dc816 */ /* 0x000fe200000000ff */
[----:B------:R-:W2:Y:S01]  /*2f270*/  LDL.LU R215, [R1+0x470] ;  /* 0x0004700001d77983 */ /* 0x000ea20000300800 */
[----:B------:R-:W-:Y:S01]  /*2f280*/  LOP3.LUT P4, RZ, R201, 0x10000, RZ, 0xc0, !PT ;  /* 0x00010000c9ff7812 */ /* 0x000fe2000788c0ff */
[----:B------:R-:W1:Y:S02]  /*2f290*/  MUFU.EX2 R243, R155 ;  /* 0x0000009b00f37308 */ /* 0x000e640000000800 */
[----:B------:R2:W2:Y:S04]  /*2f2a0*/  LDL.S16 R141, [R1+0x14c] ;  /* 0x00014c00018d7983 */ /* 0x0004a80000100600 */
[----:B------:R2:W2:Y:S04]  /*2f2b0*/  LDL.S16 R146, [R1+0x148] ;  /* 0x0001480001927983 */ /* 0x0004a80000100600 */
[----:B---3--:R-:W3:Y:S04]  /*2f2c0*/  LDL.LU R150, [R1+0x64] ;  /* 0x0000640001967983 */ /* 0x008ee80000300800 */
[----:B------:R-:W-:Y:S01]  /*2f2d0*/  ST.E.U16 desc[UR4][R174.64+0xa2], R93 ;  /* 0x0000a25dae007985 */ /* 0x000fe2000c101504 */
[----:B-1----:R-:W-:Y:S01]  /*2f2e0*/  F2FP.BF16.F32.PACK_AB R68, R243, R238 ;  /* 0x000000eef344723e */ /* 0x002fe200000010ff */
[----:B----4-:R-:W-:Y:S03]  /*2f2f0*/  IMAD.WIDE.U32 R66, R91, -0x2daee0ad, RZ ;  /* 0xd2511f535b427825 */ /* 0x010fe600078e00ff */
[C---:B------:R-:W-:Y:S02]  /*2f300*/  PRMT R73, R68.reuse, 0x7610, R73 ;  /* 0x0000761044497816 */ /* 0x040fe40000000049 */
[----:B------:R-:W-:Y:S02]  /*2f310*/  PRMT R91, R68, 0x7632, R91 ;  /* 0x00007632445b7816 */ /* 0x000fe4000000005b */
[----:B------:R-:W-:Y:S04]  /*2f320*/  LOP3.LUT R58, R67, R231, R142, 0x96, !PT ;  /* 0x000000e7433a7212 */ /* 0x000fe800078e968e */
[----:B------:R-:W-:Y:S01]  /*2f330*/  LOP3.LUT R69, R58, 0xff, RZ, 0xc0, !PT ;  /* 0x000000ff3a457812 */ /* 0x000fe200078ec0ff */
[----:B--2---:R-:W-:Y:S05]  /*2f340*/  @!P6 HFMA2.BF16_V2 R138, -RZ.H0_H0, RZ.H0_H0, -R73.H0_H0 ;  /* 0x200000ffff8ae231 */ /* 0x004fea0000340949 */
[----:B------:R-:W-:Y:S01]  /*2f350*/  PRMT R68, R138, 0x7610, R68 ;  /* 0x000076108a447816 */ /* 0x000fe20000000044 */
[----:B------:R1:W-:Y:S04]  /*2f360*/  @!P6 STL.S16 [R1+0x17c], R138 ;  /* 0x00017c8a0100e387 */ /* 0x0003e80000100600 */
[----:B------:R-:W2:Y:S04]  /*2f370*/  LDL.LU R155, [R1+0x68] ;  /* 0x00006800019b7983 */ /* 0x000ea80000300800 */
[----:B------:R4:W4:Y:S01]  /*2f380*/  LDL.S16 R140, [R1+0x144] ;  /* 0x00014400018c7983 */ /* 0x0009220000100600 */
[----:B-1----:R-:W-:Y:S02]  /*2f390*/  PRMT R138, R73, 0x5410, R91 ;  /* 0x00005410498a7816 */ /* 0x002fe4000000005b */
[----:B------:R-:W-:Y:S02]  /*2f3a0*/  @!P6 PRMT R73, R68, 0x5410, RZ ;  /* 0x000054104449e816 */ /* 0x000fe400000000ff */
[----:B------:R-:W-:Y:S01]  /*2f3b0*/  LOP3.LUT R68, R58, 0xffff, RZ, 0xc0, !PT ;  /* 0x0000ffff3a447812 */ /* 0x000fe200078ec0ff */
[----:B------:R-:W-:Y:S02]  /*2f3c0*/  @!P0 HFMA2.BF16_V2 R147, -RZ.H0_H0, RZ.H0_H0, -R91.H0_H0 ;  /* 0x200000ffff938231 */ /* 0x000fe4000034095b */
[----:B------:R-:W-:Y:S01]  /*2f3d0*/  ST.E.U16 desc[UR4][R172.64+0xa0], R73 ;  /* 0x0000a049ac007985 */ /* 0x000fe2000c101504 */
[----:B------:R-:W-:Y:S02]  /*2f3e0*/  SHF.R.U32.HI R68, RZ, 0x8, R68 ;  /* 0x00000008ff447819 */ /* 0x000fe40000011644 */
[----:B------:R-:W-:Y:S01]  /*2f3f0*/  PRMT R142, R147, 0x7610, R142 ;  /* 0x00007610938e7816 */ /* 0x000fe2000000008e */
[----:B------:R1:W-:Y:S01]  /*2f400*/  @!P0 STL.S16 [R1+0x1c4], R147 ;  /* 0x0001c49301008387 */ /* 0x0003e20000100600 */
[----:B------:R-:W-:Y:S02]  /*2f410*/  LOP3.LUT R68, R68, 0xffff, RZ, 0xc0, !PT ;  /* 0x0000ffff44447812 */ /* 0x000fe400078ec0ff */
[----:B------:R-:W-:Y:S02]  /*2f420*/  @!P0 PRMT R91, R142, 0x5410, RZ ;  /* 0x000054108e5b8816 */ /* 0x000fe400000000ff */
[C---:B------:R-:W-:Y:S01]  /*2f430*/  ISETP.GE.U32.AND P0, PT, R199.reuse, R69, PT ;  /* 0x00000045c700720c */ /* 0x040fe20003f06070 */
[----:B------:R2:W4:Y:S01]  /*2f440*/  LDL.S16 R142, [R1+0x140] ;  /* 0x00014000018e7983 */ /* 0x0005220000100600 */
[----:B------:R-:W-:Y:S02]  /*2f450*/  ISETP.GE.U32.AND P6, PT, R199, R68, PT ;  /* 0x00000044c700720c */ /* 0x000fe40003fc6070 */
[--C-:B------:R-:W-:Y:S01]  /*2f460*/  SHF.R.U32.HI R68, RZ, 0x10, R58.reuse ;  /* 0x00000010ff447819 */ /* 0x100fe2000001163a */
[----:B------:R-:W-:Y:S01]  /*2f470*/  ST.E.U16 desc[UR4][R172.64+0xa2], R91 ;  /* 0x0000a25bac007985 */ /* 0x000fe2000c101504 */
[----:B------:R-:W-:Y:S02]  /*2f480*/  SHF.R.U32.HI R58, RZ, 0x18, R58 ;  /* 0x00000018ff3a7819 */ /* 0x000fe4000001163a */
[----:B------:R-:W-:Y:S02]  /*2f490*/  LOP3.LUT R68, R68, 0xff, RZ, 0xc0, !PT ;  /* 0x000000ff44447812 */ /* 0x000fe400078ec0ff */
[----:B-1----:R-:W-:Y:S01]  /*2f4a0*/  LOP3.LUT R147, R205, R61, RZ, 0x3c, !PT ;  /* 0x0000003dcd937212 */ /* 0x002fe200078e3cff */
[----:B------:R-:W-:Y:S02]  /*2f4b0*/  MUFU.EX2 R247, R215 ;  /* 0x000000d700f77308 */ /* 0x000fe40000000800 */
[----:B------:R-:W-:Y:S02]  /*2f4c0*/  @!P0 HFMA2.BF16_V2 R141, -RZ.H0_H0, RZ.H0_H0, -R71.H0_H0 ;  /* 0x200000ffff8d8231 */ /* 0x000fe40000340947 */
[----:B------:R-:W-:Y:S03]  /*2f4d0*/  @!P6 HFMA2.BF16_V2 R146, -RZ.H0_H0, RZ.H0_H0, -R74.H0_H0 ;  /* 0x200000ffff92e231 */ /* 0x000fe6000034094a */
[----:B------:R-:W-:Y:S01]  /*2f4e0*/  PRMT R135, R141, 0x7610, R135 ;  /* 0x000076108d877816 */ /* 0x000fe20000000087 */
[----:B------:R1:W-:Y:S02]  /*2f4f0*/  @!P0 STL.S16 [R1+0x14c], R141 ;  /* 0x00014c8d01008387 */ /* 0x0003e40000100600 */
[----:B---3--:R-:W-:Y:S01]  /*2f500*/  MUFU.EX2 R162, R150 ;  /* 0x0000009600a27308 */ /* 0x008fe20000000800 */
[----:B------:R-:W-:Y:S02]  /*2f510*/  PRMT R145, R146, 0x7610, R145 ;  /* 0x0000761092917816 */ /* 0x000fe40000000091 */
[----:B-1----:R-:W-:Y:S02]  /*2f520*/  PRMT R141, R71, 0x5410, R74 ;  /* 0x00005410478d7816 */ /* 0x002fe4000000004a */
[----:B------:R-:W-:Y:S02]  /*2f530*/  @!P0 PRMT R71, R135, 0x5410, RZ ;  /* 0x0000541087478816 */ /* 0x000fe400000000ff */
[----:B------:R-:W-:Y:S01]  /*2f540*/  ISETP.GE.U32.AND P0, PT, R199, R68, PT ;  /* 0x00000044c700720c */ /* 0x000fe20003f06070 */
[----:B------:R3:W3:Y:S01]  /*2f550*/  LDL.S16 R135, [R1+0x178] ;  /* 0x0001780001877983 */ /* 0x0006e20000100600 */
[----:B------:R-:W-:Y:S03]  /*2f560*/  @!P6 PRMT R74, R145, 0x5410, RZ ;  /* 0x00005410914ae816 */ /* 0x000fe600000000ff */
[----:B------:R-:W-:Y:S01]  /*2f570*/  @!P6 STL.S16 [R1+0x148], R146 ;  /* 0x000148920100e387 */ /* 0x000fe20000100600 */
[----:B------:R-:W-:Y:S02]  /*2f580*/  ISETP.GE.U32.AND P6, PT, R199, R58, PT ;  /* 0x0000003ac700720c */ /* 0x000fe40003fc6070 */
[----:B------:R-:W-:Y:S01]  /*2f590*/  LOP3.LUT R58, R66, 0xff, RZ, 0xc0, !PT ;  /* 0x000000ff423a7812 */ /* 0x000fe200078ec0ff */
[----:B------:R1:W3:Y:S04]  /*2f5a0*/  LDL.S16 R62, [R1+0x174] ;  /* 0x00017400013e7983 */ /* 0x0002e80000100600 */
[----:B------:R-:W-:Y:S04]  /*2f5b0*/  ST.E.U16 desc[UR4][R176.64+0x9e], R71 ;  /* 0x00009e47b0007985 */ /* 0x000fe8000c101504 */
[----:B------:R-:W-:Y:S01]  /*2f5c0*/  ST.E.U16 desc[UR4][R176.64+0xa0], R74 ;  /* 0x0000a04ab0007985 */ /* 0x000fe2000c101504 */
[----:B--2---:R-:W2:Y:S01]  /*2f5d0*/  MUFU.EX2 R239, R155 ;  /* 0x0000009b00ef7308 */ /* 0x004ea20000000800 */
[----:B----4-:R-:W-:Y:S05]  /*2f5e0*/  @!P0 HFMA2.BF16_V2 R140, -RZ.H0_H0, RZ.H0_H0, -R72.H0_H0 ;  /* 0x200000ffff8c8231 */ /* 0x010fea0000340948 */
[----:B------:R-:W-:Y:S01]  /*2f5f0*/  PRMT R143, R140, 0x7610, R143 ;  /* 0x000076108c8f7816 */ /* 0x000fe2000000008f */
[----:B------:R4:W-:Y:S01]  /*2f600*/  @!P0 STL.S16 [R1+0x144], R140 ;  /* 0x0001448c01008387 */ /* 0x0009e20000100600 */
[----:B--2---:R-:W-:Y:S01]  /*2f610*/  F2FP.BF16.F32.PACK_AB R70, R239, R162 ;  /* 0x000000a2ef46723e */ /* 0x004fe200000010ff */
[----:B------:R-:W-:Y:S02]  /*2f620*/  IMAD.MOV.U32 R88, RZ, RZ, R239 ;  /* 0x000000ffff587224 */ /* 0x000fe400078e00ef */
[----:B------:R-:W-:Y:S01]  /*2f630*/  MUFU.EX2 R239, R210 ;  /* 0x000000d200ef7308 */ /* 0x000fe20000000800 */
[----:B------:R-:W-:Y:S02]  /*2f640*/  PRMT R69, R70, 0x7632, R69 ;  /* 0x0000763246457816 */ /* 0x000fe40000000045 */
[----:B----4-:R-:W-:Y:S02]  /*2f650*/  PRMT R140, R72, 0x5410, R75 ;  /* 0x00005410488c7816 */ /* 0x010fe4000000004b */
[----:B------:R-:W-:Y:S02]  /*2f660*/  @!P0 PRMT R72, R143, 0x5410, RZ ;  /* 0x000054108f488816 */ /* 0x000fe400000000ff */
[----:B------:R-:W-:Y:S01]  /*2f670*/  ISETP.GE.U32.AND P0, PT, R199, R58, PT ;  /* 0x0000003ac700720c */ /* 0x000fe20003f06070 */
[----:B------:R-:W-:Y:S01]  /*2f680*/  @!P6 HFMA2.BF16_V2 R142, -RZ.H0_H0, RZ.H0_H0, -R75.H0_H0 ;  /* 0x200000ffff8ee231 */ /* 0x000fe2000034094b */
[----:B------:R-:W-:Y:S01]  /*2f690*/  LOP3.LUT R58, R66, 0xffff, RZ, 0xc0, !PT ;  /* 0x0000ffff423a7812 */ /* 0x000fe200078ec0ff */
[----:B------:R-:W-:Y:S03]  /*2f6a0*/  ST.E.U16 desc[UR4][R178.64+0xa0], R72 ;  /* 0x0000a048b2007985 */ /* 0x000fe6000c101504 */
[----:B------:R-:W-:Y:S01]  /*2f6b0*/  SHF.R.U32.HI R58, RZ, 0x8, R58 ;  /* 0x00000008ff3a7819 */ /* 0x000fe2000001163a */
[----:B------:R-:W-:Y:S01]  /*2f6c0*/  @!P6 STL.S16 [R1+0x140], R142 ;  /* 0x0001408e0100e387 */ /* 0x000fe20000100600 */
[----:B------:R-:W-:Y:S02]  /*2f6d0*/  PRMT R137, R142, 0x7610, R137 ;  /* 0x000076108e897816 */ /* 0x000fe40000000089 */
[----:B------:R-:W-:Y:S01]  /*2f6e0*/  LOP3.LUT R58, R58, 0xffff, RZ, 0xc0, !PT ;  /* 0x0000ffff3a3a7812 */ /* 0x000fe200078ec0ff */
[----:B------:R-:W2:Y:S01]  /*2f6f0*/  LDL.LU R155, [R1+0x5c] ;  /* 0x00005c00019b7983 */ /* 0x000ea20000300800 */
[----:B------:R-:W-:Y:S02]  /*2f700*/  @!P6 PRMT R75, R137, 0x5410, RZ ;  /* 0x00005410894be816 */ /* 0x000fe400000000ff */
[----:B------:R-:W-:Y:S01]  /*2f710*/  ISETP.GE.U32.AND P6, PT, R199, R58, PT ;  /* 0x0000003ac700720c */ /* 0x000fe20003fc6070 */
[----:B------:R-:W4:Y:S01]  /*2f720*/  LDL.LU R154, [R1+0x6c] ;  /* 0x00006c00019a7983 */ /* 0x000f220000300800 */
[--C-:B------:R-:W-:Y:S02]  /*2f730*/  SHF.R.U32.HI R58, RZ, 0x18, R66.reuse ;  /* 0x00000018ff3a7819 */ /* 0x100fe40000011642 */
[----:B------:R-:W-:Y:S01]  /*2f740*/  SHF.R.U32.HI R66, RZ, 0x10, R66 ;  /* 0x00000010ff427819 */ /* 0x000fe20000011642 */
[----:B------:R-:W-:Y:S01]  /*2f750*/  ST.E.U16 desc[UR4][R178.64+0xa2], R75 ;  /* 0x0000a24bb2007985 */ /* 0x000fe2000c101504 */
[----:B---3--:R-:W-:Y:S05]  /*2f760*/  @!P3 HFMA2.BF16_V2 R135, -RZ.H0_H0, RZ.H0_H0, -R70.H0_H0 ;  /* 0x200000ffff87b231 */ /* 0x008fea0000340946 */
[----:B------:R-:W-:Y:S01]  /*2f770*/  PRMT R63, R135, 0x7610, R63 ;  /* 0x00007610873f7816 */ /* 0x000fe2000000003f */
[----:B------:R3:W-:Y:S01]  /*2f780*/  @!P3 STL.S16 [R1+0x178], R135 ;  /* 0x000178870100b387 */ /* 0x0007e20000100600 */
[----:B------:R-:W-:Y:S05]  /*2f790*/  @!P5 HFMA2.BF16_V2 R62, -RZ.H0_H0, RZ.H0_H0, -R69.H0_H0 ;  /* 0x200000ffff3ed231 */ /* 0x000fea0000340945 */
[----:B------:R-:W-:Y:S01]  /*2f7a0*/  PRMT R136, R62, 0x7610, R136 ;  /* 0x000076103e887816 */ /* 0x000fe20000000088 */
[----:B------:R1:W-:Y:S04]  /*2f7b0*/  @!P5 STL.S16 [R1+0x174], R62 ;  /* 0x0001743e0100d387 */ /* 0x0003e80000100600 */
[----:B------:R2:W4:Y:S04]  /*2f7c0*/  LDL.S16 R80, [R1+0x170] ;  /* 0x0001700001507983 */ /* 0x0005280000100600 */
[----:B------:R2:W4:Y:S01]  /*2f7d0*/  LDL.S16 R137, [R1+0x16c] ;  /* 0x00016c0001897983 */ /* 0x0005220000100600 */
[----:B---3--:R-:W-:Y:S02]  /*2f7e0*/  PRMT R135, R70, 0x5410, R69 ;  /* 0x0000541046877816 */ /* 0x008fe40000000045 */
[----:B------:R-:W-:Y:S02]  /*2f7f0*/  @!P3 PRMT R70, R63, 0x5410, RZ ;  /* 0x000054103f46b816 */ /* 0x000fe400000000ff */
[----:B------:R-:W-:Y:S02]  /*2f800*/  ISETP.GE.U32.AND P3, PT, R199, R58, PT ;  /* 0x0000003ac700720c */ /* 0x000fe40003f66070 */
[----:B------:R-:W-:Y:S01]  /*2f810*/  LOP3.LUT R58, R66, 0xff, RZ, 0xc0, !PT ;  /* 0x000000ff423a7812 */ /* 0x000fe200078ec0ff */
[----:B------:R-:W-:Y:S01]  /*2f820*/  ST.E.U16 desc[UR4][R174.64+0xb0], R70 ;  /* 0x0000b046ae007985 */ /* 0x000fe2000c101504 */
[-C--:B-1----:R-:W-:Y:S02]  /*2f830*/  LOP3.LUT R62, R147, R223.reuse, RZ, 0x3c, !PT ;  /* 0x000000df933e7212 */ /* 0x082fe400078e3cff */
[----:B------:R-:W-:Y:S02]  /*2f840*/  @!P5 PRMT R69, R136, 0x5410, RZ ;  /* 0x000054108845d816 */ /* 0x000fe400000000ff */
[----:B------:R-:W-:Y:S01]  /*2f850*/  ISETP.GE.U32.AND P5, PT, R199, R58, PT ;  /* 0x0000003ac700720c */ /* 0x000fe20003fa6070 */
[----:B------:R-:W-:Y:S01]  /*2f860*/  IMAD.WIDE.U32 R62, R62, -0x326172a9, RZ ;  /* 0xcd9e8d573e3e7825 */ /* 0x000fe200078e00ff */
[----:B------:R-:W-:Y:S01]  /*2f870*/  F2FP.BF16.F32.PACK_AB R66, R186, R248 ;  /* 0x000000f8ba42723e */ /* 0x000fe200000010ff */
[----:B------:R-:W-:Y:S01]  /*2f880*/  ST.E.U16 desc[UR4][R174.64+0xb2], R69 ;  /* 0x0000b245ae007985 */ /* 0x000fe2000c101504 */
[----:B------:R-:W-:Y:S01]  /*2f890*/  LOP3.LUT R147, R147, R223, RZ, 0x3c, !PT ;  /* 0x000000df93937212 */ /* 0x000fe200078e3cff */
[----:B------:R-:W-:Y:S01]  /*2f8a0*/  MUFU.EX2 R248, R168 ;  /* 0x000000a800f87308 */ /* 0x000fe20000000800 */
[----:B------:R-:W-:Y:S02]  /*2f8b0*/  LOP3.LUT R58, R63, R224, R196, 0x96, !PT ;  /* 0x000000e03f3a7212 */ /* 0x000fe400078e96c4 */
[-CC-:B------:R-:W-:Y:S02]  /*2f8c0*/  LOP3.LUT R60, R217, R221.reuse, R62.reuse, 0x96, !PT ;  /* 0x000000ddd93c7212 */ /* 0x180fe400078e963e */
[----:B------:R-:W-:Y:S01]  /*2f8d0*/  PRMT R65, R66, 0x7632, R65 ;  /* 0x0000763242417816 */ /* 0x000fe20000000041 */
[----:B------:R-:W-:Y:S01]  /*2f8e0*/  IMAD.WIDE.U32 R58, R58, -0x2daee0ad, RZ ;  /* 0xd2511f533a3a7825 */ /* 0x000fe200078e00ff */
[----:B------:R-:W-:Y:S03]  /*2f8f0*/  LOP3.LUT R62, R181, R221, R62, 0x96, !PT ;  /* 0x000000ddb53e7212 */ /* 0x000fe600078e963e */
        /* <DEDUP_REMOVED lines=9> */
[----:B------:R-:W-:Y:S05]  /*2f990*/  IMAD.WIDE.U32 R58, R58, -0x2daee0ad, RZ ;  /* 0xd2511f533a3a7825 */ /* 0x000fea00078e00ff */
[----:B------:R-:W-:Y:S01]  /*2f9a0*/  LOP3.LUT R51, R59, R227, R52, 0x96, !PT ;  /* 0x000000e33b337212 */ /* 0x000fe200078e9634 */
[----:B------:R-:W-:Y:S05]  /*2f9b0*/  IMAD.WIDE.U32 R52, R53, -0x326172a9, RZ ;  /* 0xcd9e8d5735347825 */ /* 0x000fea00078e00ff */
[----:B------:R-:W-:Y:S01]  /*2f9c0*/  LOP3.LUT R53, R53, R228, R50, 0x96, !PT ;  /* 0x000000e435357212 */ /* 0x000fe200078e9632 */
[----:B--2---:R1:W-:Y:S01]  /*2f9d0*/  MUFU.EX2 R161, R155 ;  /* 0x0000009b00a17308 */ /* 0x0043e20000000800 */
[----:B------:R-:W-:Y:S05]  /*2f9e0*/  IMAD.WIDE.U32 R50, R51, -0x326172a9, RZ ;  /* 0xcd9e8d5733327825 */ /* 0x000fea00078e00ff */
[----:B------:R-:W-:Y:S02]  /*2f9f0*/  LOP3.LUT R49, R51, R233, R52, 0x96, !PT ;  /* 0x000000e933317212 */ /* 0x000fe400078e9634 */
[----:B------:R-:W-:Y:S02]  /*2fa00*/  SHF.R.U32.HI R149, RZ, 0x18, R50 ;  /* 0x00000018ff957819 */ /* 0x000fe40000011632 */
[----:B----4-:R-:W2:Y:S01]  /*2fa10*/  MUFU.EX2 R241, R154 ;  /* 0x0000009a00f17308 */ /* 0x010ea20000000800 */
[----:B------:R-:W-:Y:S02]  /*2fa20*/  LOP3.LUT R48, R49, 0xff, RZ, 0xc0, !PT ;  /* 0x000000ff31307812 */ /* 0x000fe400078ec0ff */
[----:B------:R-:W-:Y:S01]  /*2fa30*/  SHF.R.U32.HI R0, RZ, 0x18, R49 ;  /* 0x00000018ff007819 */ /* 0x000fe20000011631 */
[----:B-1----:R-:W3:Y:S04]  /*2fa40*/  LDL.LU R155, [R1+0x98] ;  /* 0x00009800019b7983 */ /* 0x002ee80000300800 */
[----:B------:R-:W4:Y:S04]  /*2fa50*/  LDL.LU R194, [R1+0x46c] ;  /* 0x00046c0001c27983 */ /* 0x000f280000300800 */
[----:B------:R-:W4:Y:S01]  /*2fa60*/  LDL.LU R206, [R1+0x468] ;  /* 0x0004680001ce7983 */ /* 0x000f220000300800 */
[----:B--2---:R-:W-:Y:S03]  /*2fa70*/  F2FP.BF16.F32.PACK_AB R68, R241, R161 ;  /* 0x000000a1f144723e */ /* 0x004fe600000010ff */
[----:B------:R-:W2:Y:S01]  /*2fa80*/  LDL.LU R154, [R1+0x9c] ;  /* 0x00009c00019a7983 */ /* 0x000ea20000300800 */
[----:B------:R-:W-:Y:S03]  /*2fa90*/  PRMT R67, R68, 0x7632, R67 ;  /* 0x0000763244437816 */ /* 0x000fe60000000043 */
[----:B------:R1:W2:Y:S04]  /*2faa0*/  LDL.S16 R136, [R1+0x13c] ;  /* 0x00013c0001887983 */ /* 0x0002a80000100600 */
[----:B------:R-:W2:Y:S01]  /*2fab0*/  LDL.LU R207, [R1+0x464] ;  /* 0x0004640001cf7983 */ /* 0x000ea20000300800 */
[----:B------:R-:W-:Y:S02]  /*2fac0*/  @!P2 HFMA2.BF16_V2 R80, -RZ.H0_H0, RZ.H0_H0, -R68.H0_H0 ;  /* 0x200000ffff50a231 */ /* 0x000fe40000340944 */
[----:B------:R-:W-:Y:S03]  /*2fad0*/  @!P1 HFMA2.BF16_V2 R137, -RZ.H0_H0, RZ.H0_H0, -R67.H0_H0 ;  /* 0x200000ffff899231 */ /* 0x000fe60000340943 */
[----:B------:R-:W-:Y:S01]  /*2fae0*/  PRMT R52, R80, 0x7610, R52 ;  /* 0x0000761050347816 */ /* 0x000fe20000000034 */
[----:B------:R1:W-:Y:S01]  /*2faf0*/  @!P2 STL.S16 [R1+0x170], R80 ;  /* 0x000170500100a387 */ /* 0x0003e20000100600 */
[----:B------:R-:W-:Y:S03]  /*2fb00*/  PRMT R59, R137, 0x7610, R59 ;  /* 0x00007610893b7816 */ /* 0x000fe6000000003b */
[----:B------:R-:W2:Y:S04]  /*2fb10*/  LDL.LU R214, [R1+0x460] ;  /* 0x0004600001d67983 */ /* 0x000ea80000300800 */
[----:B------:R2:W2:Y:S01]  /*2fb20*/  LDL.S16 R60, [R1+0x138] ;  /* 0x00013800013c7983 */ /* 0x0004a20000100600 */
[----:B-1----:R-:W-:Y:S02]  /*2fb30*/  PRMT R80, R68, 0x5410, R67 ;  /* 0x0000541044507816 */ /* 0x002fe40000000043 */
[----:B------:R-:W-:Y:S02]  /*2fb40*/  @!P2 PRMT R68, R52, 0x5410, RZ ;  /* 0x000054103444a816 */ /* 0x000fe400000000ff */
[----:B------:R-:W-:Y:S01]  /*2fb50*/  @!P1 PRMT R67, R59, 0x5410, RZ ;  /* 0x000054103b439816 */ /* 0x000fe200000000ff */
[----:B------:R1:W2:Y:S01]  /*2fb60*/  LDL.S16 R52, [R1+0x134] ;  /* 0x0001340001347983 */ /* 0x0002a20000100600 */
[----:B------:R-:W-:Y:S02]  /*2fb70*/  ISETP.GE.U32.AND P2, PT, R199, R48, PT ;  /* 0x00000030c700720c */ /* 0x000fe40003f46070 */
[----:B------:R-:W-:Y:S01]  /*2fb80*/  LOP3.LUT R48, R49, 0xffff, RZ, 0xc0, !PT ;  /* 0x0000ffff31307812 */ /* 0x000fe200078ec0ff */
[----:B------:R1:W-:Y:S01]  /*2fb90*/  @!P1 STL.S16 [R1+0x16c], R137 ;  /* 0x00016c8901009387 */ /* 0x0003e20000100600 */
[----:B------:R-:W-:Y:S02]  /*2fba0*/  SHF.R.U32.HI R49, RZ, 0x10, R49 ;  /* 0x00000010ff317819 */ /* 0x000fe40000011631 */
[----:B------:R-:W-:Y:S01]  /*2fbb0*/  SHF.R.U32.HI R47, RZ, 0x8, R48 ;  /* 0x00000008ff2f7819 */ /* 0x000fe20000011630 */
[----:B------:R2:W2:Y:S01]  /*2fbc0*/  LDL.S16 R59, [R1+0x1a8] ;  /* 0x0001a800013b7983 */ /* 0x0004a20000100600 */
[----:B------:R-:W-:Y:S02]  /*2fbd0*/  LOP3.LUT R49, R49, 0xff, RZ, 0xc0, !PT ;  /* 0x000000ff31317812 */ /* 0x000fe400078ec0ff */
[----:B------:R-:W-:Y:S01]  /*2fbe0*/  LOP3.LUT R47, R47, 0xffff, RZ, 0xc0, !PT ;  /* 0x0000ffff2f2f7812 */ /* 0x000fe200078ec0ff */
[----:B------:R-:W-:Y:S03]  /*2fbf0*/  ST.E.U16 desc[UR4][R172.64+0xb0], R68 ;  /* 0x0000b044ac007985 */ /* 0x000fe6000c101504 */
[C---:B------:R-:W-:Y:S01]  /*2fc00*/  ISETP.GE.U32.AND P1, PT, R199.reuse, R47, PT ;  /* 0x0000002fc700720c */ /* 0x040fe20003f26070 */
[----:B------:R-:W-:Y:S01]  /*2fc10*/  ST.E.U16 desc[UR4][R172.64+0xb2], R67 ;  /* 0x0000b243ac007985 */ /* 0x000fe2000c101504 */
[----:B-1----:R-:W-:Y:S01]  /*2fc20*/  PRMT R137, R66, 0x5410, R65 ;  /* 0x0000541042897816 */ /* 0x002fe20000000041 */
[----:B---3--:R-:W-:Y:S10]  /*2fc30*/  MUFU.EX2 R202, R155 ;  /* 0x0000009b00ca7308 */ /* 0x008ff40000000800 */
[----:B----4-:R-:W1:Y:S01]  /*2fc40*/  MUFU.EX2 R194, R194 ;  /* 0x000000c200c27308 */ /* 0x010e620000000800 */
[----:B--2---:R-:W-:Y:S09]  /*2fc50*/  @!P0 HFMA2.BF16_V2 R136, -RZ.H0_H0, RZ.H0_H0, -R66.H0_H0 ;  /* 0x200000ffff888231 */ /* 0x004ff20000340942 */
[----:B------:R-:W2:Y:S01]  /*2fc60*/  MUFU.EX2 R219, R154 ;  /* 0x0000009a00db7308 */ /* 0x000ea20000000800 */
[----:B------:R-:W-:Y:S01]  /*2fc70*/  PRMT R56, R136, 0x7610, R56 ;  /* 0x0000761088387816 */ /* 0x000fe20000000038 */
[----:B------:R3:W-:Y:S03]  /*2fc80*/  @!P0 STL.S16 [R1+0x13c], R136 ;  /* 0x00013c8801008387 */ /* 0x0007e60000100600 */
[----:B------:R-:W-:Y:S01]  /*2fc90*/  @!P0 PRMT R66, R56, 0x5410, RZ ;  /* 0x0000541038428816 */ /* 0x000fe200000000ff */
[----:B------:R4:W4:Y:S01]  /*2fca0*/  LDL.S16 R143, [R1+0x20c] ;  /* 0x00020c00018f7983 */ /* 0x0009220000100600 */
[----:B------:R-:W-:Y:S02]  /*2fcb0*/  ISETP.GE.U32.AND P0, PT, R199, R0, PT ;  /* 0x00000000c700720c */ /* 0x000fe40003f06070 */
[----:B-1----:R-:W-:Y:S01]  /*2fcc0*/  F2FP.BF16.F32.PACK_AB R61, R247, R194 ;  /* 0x000000c2f73d723e */ /* 0x002fe200000010ff */
[----:B------:R1:W4:Y:S03]  /*2fcd0*/  LDL.S16 R142, [R1+0x208] ;  /* 0x00020800018e7983 */ /* 0x0003260000100600 */
[----:B------:R-:W-:Y:S01]  /*2fce0*/  PRMT R64, R61, 0x7632, R64 ;  /* 0x000076323d407816 */ /* 0x000fe20000000040 */
[----:B------:R1:W4:Y:S01]  /*2fcf0*/  LDL.S16 R56, [R1+0x204] ;  /* 0x0002040001387983 */ /* 0x0003220000100600 */
[----:B--2---:R-:W-:Y:S03]  /*2fd00*/  F2FP.BF16.F32.PACK_AB R2, R219, R202 ;  /* 0x000000cadb02723e */ /* 0x004fe600000010ff */
[----:B------:R-:W-:Y:S01]  /*2fd10*/  ST.E.U16 desc[UR4][R176.64+0xae], R66 ;  /* 0x0000ae42b0007985 */ /* 0x000fe2000c101504 */
[----:B---3--:R-:W-:Y:S01]  /*2fd20*/  PRMT R136, R40, 0x5410, R3 ;  /* 0x0000541028887816 */ /* 0x008fe20000000003 */
[----:B------:R-:W-:Y:S05]  /*2fd30*/  @!P6 HFMA2.BF16_V2 R60, -RZ.H0_H0, RZ.H0_H0, -R65.H0_H0 ;  /* 0x200000ffff3ce231 */ /* 0x000fea0000340941 */
[----:B------:R-:W-:Y:S01]  /*2fd40*/  PRMT R0, R60, 0x7610, R0 ;  /* 0x000076103c007816 */ /* 0x000fe20000000000 */
[----:B------:R2:W-:Y:S03]  /*2fd50*/  @!P6 STL.S16 [R1+0x138], R60 ;  /* 0x0001383c0100e387 */ /* 0x0005e60000100600 */
[----:B------:R-:W-:Y:S02]  /*2fd60*/  @!P6 PRMT R65, R0, 0x5410, RZ ;  /* 0x000054100041e816 */ /* 0x000fe400000000ff */
[----:B------:R-:W-:Y:S03]  /*2fd70*/  LOP3.LUT R0, R50, 0xffff, RZ, 0xc0, !PT ;  /* 0x0000ffff32007812 */ /* 0x000fe600078ec0ff */
[----:B------:R-:W-:Y:S01]  /*2fd80*/  ST.E.U16 desc[UR4][R176.64+0xb0], R65 ;  /* 0x0000b041b0007985 */ /* 0x000fe2000c101504 */
[----:B------:R-:W-:Y:S01]  /*2fd90*/  SHF.R.U32.HI R0, RZ, 0x8, R0 ;  /* 0x00000008ff007819 */ /* 0x000fe20000011600 */
[----:B------:R-:W-:Y:S05]  /*2fda0*/  @!P5 HFMA2.BF16_V2 R52, -RZ.H0_H0, RZ.H0_H0, -R40.H0_H0 ;  /* 0x200000ffff34d231 */ /* 0x000fea0000340928 */
[----:B------:R-:W-:Y:S01]  /*2fdb0*/  PRMT R144, R52, 0x7610, R144 ;  /* 0x0000761034907816 */ /* 0x000fe20000000090 */
[----:B------:R3:W-:Y:S01]  /*2fdc0*/  @!P5 STL.S16 [R1+0x134], R52 ;  /* 0x000134340100d387 */ /* 0x0007e20000100600 */
[----:B------:R-:W-:Y:S02]  /*2fdd0*/  @!P3 HFMA2.BF16_V2 R59, -RZ.H0_H0, RZ.H0_H0, -R3.H0_H0 ;  /* 0x200000ffff3bb231 */ /* 0x000fe40000340903 */
[----:B------:R-:W-:Y:S01]  /*2fde0*/  @!P5 PRMT R40, R144, 0x5410, RZ ;  /* 0x000054109028d816 */ /* 0x000fe200000000ff */
[----:B------:R-:W4:Y:S01]  /*2fdf0*/  LDL.LU R215, [R1+0x45c] ;  /* 0x00045c0001d77983 */ /* 0x000f220000300800 */
[----:B------:R-:W-:Y:S02]  /*2fe00*/  ISETP.GE.U32.AND P5, PT, R199, R49, PT ;  /* 0x00000031c700720c */ /* 0x000fe40003fa6070 */
[----:B------:R-:W-:Y:S01]  /*2fe10*/  PRMT R42, R59, 0x7610, R42 ;  /* 0x000076103b2a7816 */ /* 0x000fe2000000002a */
[----:B------:R-:W-:Y:S01]  /*2fe20*/  ST.E.U16 desc[UR4][R178.64+0xb0], R40 ;  /* 0x0000b028b2007985 */ /* 0x000fe2000c101504 */
[----:B------:R-:W-:Y:S02]  /*2fe30*/  PRMT R144, R61, 0x5410, R64 ;  /* 0x000054103d907816 */ /* 0x000fe40000000040 */
[----:B------:R-:W-:Y:S01]  /*2fe40*/  @!P3 PRMT R3, R42, 0x5410, RZ ;  /* 0x000054102a03b816 */ /* 0x000fe200000000ff */
[----:B------:R-:W-:Y:S01]  /*2fe50*/  IMAD.WIDE.U32 R42, R53, -0x2daee0ad, RZ ;  /* 0xd2511f53352a7825 */ /* 0x000fe200078e00ff */
[----:B--2---:R-:W-:Y:S02]  /*2fe60*/  LOP3.LUT R60, R50, 0xff, RZ, 0xc0, !PT ;  /* 0x000000ff323c7812 */ /* 0x004fe400078ec0ff */
[----:B------:R-:W-:Y:S01]  /*2fe70*/  SHF.R.U32.HI R50, RZ, 0x10, R50 ;  /* 0x00000010ff327819 */ /* 0x000fe20000011632 */
[----:B------:R-:W-:Y:S01]  /*2fe80*/  ST.E.U16 desc[UR4][R178.64+0xb2], R3 ;  /* 0x0000b203b2007985 */ /* 0x000fe2000c101504 */
[----:B------:R-:W-:Y:S02]  /*2fe90*/  LOP3.LUT R155, R42, 0xff, RZ, 0xc0, !PT ;  /* 0x000000ff2a9b7812 */ /* 0x000fe400078ec0ff */
[----:B------:R-:W-:Y:S01]  /*2fea0*/  SHF.R.U32.HI R157, RZ, 0x18, R42 ;  /* 0x00000018ff9d7819 */ /* 0x000fe2000001162a */
[----:B---3--:R1:W2:Y:S04]  /*2feb0*/  LDL.S16 R52, [R1+0x200] ;  /* 0x0002000001347983 */ /* 0x0082a80000100600 */
[----:B------:R3:W-:Y:S02]  /*2fec0*/  @!P3 STL.S16 [R1+0x1a8], R59 ;  /* 0x0001a83b0100b387 */ /* 0x0007e40000100600 */
[----:B---3--:R-:W-:Y:S02]  /*2fed0*/  LOP3.LUT R59, R0, 0xffff, RZ, 0xc0, !PT ;  /* 0x0000ffff003b7812 */ /* 0x008fe400078ec0ff */
[----:B------:R-:W-:Y:S01]  /*2fee0*/  PRMT R0, R2, 0x7632, R0 ;  /* 0x0000763202007816 */ /* 0x000fe20000000000 */
[----:B----4-:R-:W-:Y:S04]  /*2fef0*/  @!P2 HFMA2.BF16_V2 R143, -RZ.H0_H0, RZ.H0_H0, -R2.H0_H0 ;  /* 0x200000ffff8fa231 */ /* 0x010fe80000340902 */
[----:B------:R-:W-:Y:S01]  /*2ff00*/  @!P1 HFMA2.BF16_V2 R142, -RZ.H0_H0, RZ.H0_H0, -R0.H0_H0 ;  /* 0x200000ffff8e9231 */ /* 0x000fe20000340900 */
[----:B------:R-:W-:Y:S01]  /*2ff10*/  PRMT R41, R143, 0x7610, R41 ;  /* 0x000076108f297816 */ /* 0x000fe20000000029 */
[----:B------:R3:W-:Y:S01]  /*2ff20*/  @!P2 STL.S16 [R1+0x20c], R143 ;  /* 0x00020c8f0100a387 */ /* 0x0007e20000100600 */
[----:B------:R-:W-:Y:S02]  /*2ff30*/  @!P5 HFMA2.BF16_V2 R56, -RZ.H0_H0, RZ.H0_H0, -R61.H0_H0 ;  /* 0x200000ffff38d231 */ /* 0x000fe4000034093d */
[----:B------:R-:W-:Y:S01]  /*2ff40*/  PRMT R48, R142, 0x7610, R48 ;  /* 0x000076108e307816 */ /* 0x000fe20000000030 */
[----:B------:R4:W-:Y:S02]  /*2ff50*/  @!P1 STL.S16 [R1+0x208], R142 ;  /* 0x0002088e01009387 */ /* 0x0009e40000100600 */
[----:B------:R-:W-:Y:S02]  /*2ff60*/  PRMT R44, R56, 0x7610, R44 ;  /* 0x00007610382c7816 */ /* 0x000fe4000000002c */
[----:B------:R1:W-:Y:S02]  /*2ff70*/  @!P5 STL.S16 [R1+0x204], R56 ;  /* 0x000204380100d387 */ /* 0x0003e40000100600 */
[----:B------:R-:W-:Y:S02]  /*2ff80*/  @!P5 PRMT R61, R44, 0x5410, RZ ;  /* 0x000054102c3dd816 */ /* 0x000fe400000000ff */
[----:B---3--:R-:W-:Y:S02]  /*2ff90*/  PRMT R143, R2, 0x5410, R0 ;  /* 0x00005410028f7816 */ /* 0x008fe40000000000 */
[----:B------:R-:W-:Y:S02]  /*2ffa0*/  @!P2 PRMT R2, R41, 0x5410, RZ ;  /* 0x000054102902a816 */ /* 0x000fe400000000ff */
[----:B------:R-:W-:Y:S01]  /*2ffb0*/  LOP3.LUT R41, R43, R231, R58, 0x96, !PT ;  /* 0x000000e72b297212 */ /* 0x000fe200078e963a */
[----:B----4-:R-:W3:Y:S01]  /*2ffc0*/  MUFU.EX2 R142, R39 ;  /* 0x00000027008e7308 */ /* 0x010ee20000000800 */
[----:B------:R-:W-:Y:S01]  /*2ffd0*/  @!P1 PRMT R0, R48, 0x5410, RZ ;  /* 0x0000541030009816 */ /* 0x000fe200000000ff */
[----:B------:R-:W-:Y:S01]  /*2ffe0*/  ST.E.U16 desc[UR4][R174.64+0xc0], R2 ;  /* 0x0000c002ae007985 */ /* 0x000fe2000c101504 */
[C---:B------:R-:W-:Y:S02]  /*2fff0*/  LOP3.LUT R44, R41.reuse, 0xffff, RZ, 0xc0, !PT ;  /* 0x0000ffff292c7812 */ /* 0x040fe400078ec0ff */
[----:B------:R-:W-:Y:S01]  /*30000*/  LOP3.LUT R151, R41, 0xff, RZ, 0xc0, !PT ;  /* 0x000000ff29977812 */ /* 0x000fe200078ec0ff */
[----:B------:R-:W-:Y:S01]  /*30010*/  ST.E.U16 desc[UR4][R174.64+0xc2], R0 ;  /* 0x0000c200ae007985 */ /* 0x000fe2000c101504 */
[----:B------:R-:W-:Y:S02]  /*30020*/  SHF.R.U32.HI R44, RZ, 0x8, R44 ;  /* 0x00000008ff2c7819 */ /* 0x000fe4000001162c */
[--C-:B------:R-:W-:Y:S01]  /*30030*/  SHF.R.U32.HI R153, RZ, 0x18, R41.reuse ;  /* 0x00000018ff997819 */ /* 0x100fe20000011629 */
[----:B------:R-:W-:Y:S01]  /*30040*/  ST.E.U16 desc[UR4][R172.64+0xc0], R61 ;  /* 0x0000c03dac007985 */ /* 0x000fe2000c101504 */
[----:B------:R-:W-:Y:S02]  /*30050*/  LOP3.LUT R150, R44, 0xffff, RZ, 0xc0, !PT ;  /* 0x0000ffff2c967812 */ /* 0x000fe400078ec0ff */
[----:B------:R-:W-:Y:S02]  /*30060*/  SHF.R.U32.HI R44, RZ, 0x10, R41 ;  /* 0x00000010ff2c7819 */ /* 0x000fe40000011629 */
[----:B------:R-:W-:Y:S02]  /*30070*/  LOP3.LUT R41, R42, 0xffff, RZ, 0xc0, !PT ;  /* 0x0000ffff2a297812 */ /* 0x000fe400078ec0ff */
[----:B------:R-:W-:Y:S02]  /*30080*/  LOP3.LUT R152, R44, 0xff, RZ, 0xc0, !PT ;  /* 0x000000ff2c987812 */ /* 0x000fe400078ec0ff */
[----:B------:R-:W-:Y:S02]  /*30090*/  SHF.R.U32.HI R44, RZ, 0x10, R42 ;  /* 0x00000010ff2c7819 */ /* 0x000fe4000001162a */
[----:B------:R-:W-:Y:S01]  /*300a0*/  LOP3.LUT R42, R63, R224, R190, 0x96, !PT ;  /* 0x000000e03f2a7212 */ /* 0x000fe200078e96be */
[----:B------:R-:W-:Y:S01]  /*300b0*/  IMAD.WIDE.U32 R62, R62, -0x2daee0ad, RZ ;  /* 0xd2511f533e3e7825 */ /* 0x000fe200078e00ff */
[----:B------:R-:W-:Y:S02]  /*300c0*/  SHF.R.U32.HI R41, RZ, 0x8, R41 ;  /* 0x00000008ff297819 */ /* 0x000fe40000011629 */
[----:B-1----:R-:W-:Y:S01]  /*300d0*/  LOP3.LUT R56, R50, 0xff, RZ, 0xc0, !PT ;  /* 0x000000ff32387812 */ /* 0x002fe200078ec0ff */
[----:B------:R-:W-:Y:S01]  /*300e0*/  IMAD.WIDE.U32 R42, R42, -0x2daee0ad, RZ ;  /* 0xd2511f532a2a7825 */ /* 0x000fe200078e00ff */
[----:B------:R-:W-:Y:S02]  /*300f0*/  LOP3.LUT R154, R41, 0xffff, RZ, 0xc0, !PT ;  /* 0x0000ffff299a7812 */ /* 0x000fe400078ec0ff */
[----:B------:R-:W-:Y:S02]  /*30100*/  LOP3.LUT R156, R44, 0xff, RZ, 0xc0, !PT ;  /* 0x000000ff2c9c7812 */ /* 0x000fe400078ec0ff */
[----:B------:R-:W-:Y:S02]  /*30110*/  LOP3.LUT R48, R43, R225, R182, 0x96, !PT ;  /* 0x000000e12b307212 */ /* 0x000fe400078e96b6 */
[----:B------:R-:W-:Y:S02]  /*30120*/  LOP3.LUT R41, R63, R226, R42, 0x96, !PT ;  /* 0x000000e23f297212 */ /* 0x000fe400078e962a */
[----:B---3--:R-:W-:Y:S01]  /*30130*/  F2FP.BF16.F32.PACK_AB R63, R235, R142 ;  /* 0x0000008eeb3f723e */ /* 0x008fe200000010ff */
[----:B------:R-:W-:Y:S05]  /*30140*/  IMAD.WIDE.U32 R48, R48, -0x326172a9, RZ ;  /* 0xcd9e8d5730307825 */ /* 0x000fea00078e00ff */
[----:B------:R-:W-:Y:S05]  /*30150*/  LOP3.LUT R42, R49, R220, R180, 0x96, !PT ;  /* 0x000000dc312a7212 */ /* 0x000fea00078e96b4 */
[----:B------:R-:W-:Y:S05]  /*30160*/  IMAD.WIDE.U32 R42, R42, -0x2daee0ad, RZ ;  /* 0xd2511f532a2a7825 */ /* 0x000fea00078e00ff */
[--C-:B------:R-:W-:Y:S02]  /*30170*/  LOP3.LUT R49, R43, R229, R62.reuse, 0x96, !PT ;  /* 0x000000e52b317212 */ /* 0x100fe400078e963e */
[----:B------:R-:W-:Y:S01]  /*30180*/  PRMT R62, R63, 0x7632, R62 ;  /* 0x000076323f3e7816 */ /* 0x000fe2000000003e */
[----:B--2---:R-:W-:Y:S05]  /*30190*/  @!P0 HFMA2.BF16_V2 R52, -RZ.H0_H0, RZ.H0_H0, -R64.H0_H0 ;  /* 0x200000ffff348231 */ /* 0x004fea0000340940 */
[----:B------:R-:W-:Y:S01]  /*301a0*/  PRMT R47, R52, 0x7610, R47 ;  /* 0x00007610342f7816 */ /* 0x000fe2000000002f */
[----:B------:R1:W-:Y:S03]  /*301b0*/  @!P0 STL.S16 [R1+0x200], R52 ;  /* 0x0002003401008387 */ /* 0x0003e60000100600 */
[----:B------:R-:W-:Y:S01]  /*301c0*/  @!P0 PRMT R64, R47, 0x5410, RZ ;  /* 0x000054102f408816 */ /* 0x000fe200000000ff */
[----:B------:R2:W3:Y:S04]  /*301d0*/  LDL.S16 R146, [R1+0x318] ;  /* 0x0003180001927983 */ /* 0x0004e80000100600 */
[----:B------:R2:W4:Y:S04]  /*301e0*/  LDL.S16 R145, [R1+0x320] ;  /* 0x0003200001917983 */ /* 0x0005280000100600 */
[----:B------:R-:W2:Y:S04]  /*301f0*/  LDL.LU R39, [R1+0x458] ;  /* 0x0004580001277983 */ /* 0x000ea80000300800 */
[----:B------:R-:W2:Y:S04]  /*30200*/  LDL.LU R38, [R1+0x454] ;  /* 0x0004540001267983 */ /* 0x000ea80000300800 */
[----:B------:R-:W-:Y:S01]  /*30210*/  ST.E.U16 desc[UR4][R172.64+0xc2], R64 ;  /* 0x0000c240ac007985 */ /* 0x000fe2000c101504 */
[----:B-1----:R-:W-:Y:S05]  /*30220*/  IMAD.WIDE.U32 R52, R41, -0x326172a9, RZ ;  /* 0xcd9e8d5729347825 */ /* 0x002fea00078e00ff */
[----:B------:R-:W-:Y:S05]  /*30230*/  LOP3.LUT R48, R53, R230, R48, 0x96, !PT ;  /* 0x000000e635307212 */ /* 0x000fea00078e9630 */
[----:B------:R-:W-:Y:S04]  /*30240*/  IMAD.WIDE.U32 R50, R48, -0x2daee0ad, RZ ;  /* 0xd2511f5330327825 */ /* 0x000fe800078e00ff */
        /* <DEDUP_REMOVED lines=26> */
[----:B---3--:R-:W-:Y:S05]  /*303f0*/  @!P5 HFMA2.BF16_V2 R146, -RZ.H0_H0, RZ.H0_H0, -R63.H0_H0 ;  /* 0x200000ffff92d231 */ /* 0x008fea000034093f */
[----:B------:R-:W-:Y:S01]  /*30400*/  PRMT R42, R146, 0x7610, R42 ;  /* 0x00007610922a7816 */ /* 0x000fe2000000002a */
[----:B------:R1:W-:Y:S02]  /*30410*/  @!P5 STL.S16 [R1+0x318], R146 ;  /* 0x000318920100d387 */ /* 0x0003e40000100600 */
[----:B-1----:R-:W-:Y:S02]  /*30420*/  PRMT R146, R63, 0x5410, R62 ;  /* 0x000054103f927816 */ /* 0x002fe4000000003e */
[----:B------:R-:W-:Y:S02]  /*30430*/  @!P5 PRMT R63, R42, 0x5410, RZ ;  /* 0x000054102a3fd816 */ /* 0x000fe400000000ff */
[----:B------:R-:W-:Y:S03]  /*30440*/  LOP3.LUT R42, R41, 0xffff, RZ, 0xc0, !PT ;  /* 0x0000ffff292a7812 */ /* 0x000fe600078ec0ff */
[----:B------:R-:W-:Y:S01]  /*30450*/  ST.E.U16 desc[UR4][R176.64+0xbe], R63 ;  /* 0x0000be3fb0007985 */ /* 0x000fe2000c101504 */
[----:B------:R-:W-:Y:S04]  /*30460*/  SHF.R.U32.HI R42, RZ, 0x8, R42 ;  /* 0x00000008ff2a7819 */ /* 0x000fe8000001162a */
[----:B------:R-:W-:Y:S04]  /*30470*/  LOP3.LUT R42, R42, 0xffff, RZ, 0xc0, !PT ;  /* 0x0000ffff2a2a7812 */ /* 0x000fe800078ec0ff */
[----:B------:R-:W-:Y:S11]  /*30480*/  ISETP.GE.U32.AND P5, PT, R199, R42, PT ;  /* 0x0000002ac700720c */ /* 0x000ff60003fa6070 */
[----:B------:R-:W-:Y:S02]  /*30490*/  @!UPT UIADD3 URZ, URZ, URZ, URZ ;  /* 0x0000003f3f3ff290 */ /* 0x000fe4000fffe03f */
[----:B----4-:R-:W-:Y:S05]  /*304a0*/  @!P5 HFMA2.BF16_V2 R145, -RZ.H0_H0, RZ.H0_H0, -R62.H0_H0 ;  /* 0x200000ffff91d231 */ /* 0x010fea000034093e */
        /* <DEDUP_REMOVED lines=9> */
[----:B------:R-:W-:Y:S01]  /*30540*/  ISETP.GE.U32.AND P6, PT, R199, R42, PT ;  /* 0x0000002ac700720c */ /* 0x000fe20003fc6070 */
[----:B-1----:R3:W4:Y:S04]  /*30550*/  LDL.S16 R145, [R1+0x314] ;  /* 0x0003140001917983 */ /* 0x0027280000100600 */
[----:B------:R-:W3:Y:S04]  /*30560*/  LDL.LU R36, [R1+0x450] ;  /* 0x0004500001247983 */ /* 0x000ee80000300800 */
[----:B------:R-:W2:Y:S04]  /*30570*/  LDL.LU R37, [R1+0x44c] ;  /* 0x00044c0001257983 */ /* 0x000ea80000300800 */
[----:B------:R1:W3:Y:S04]  /*30580*/  LDL.S16 R251, [R1+0x31c] ;  /* 0x00031c0001fb7983 */ /* 0x0002e80000100600 */
[----:B------:R1:W3:Y:S04]  /*30590*/  LDL.S16 R170, [R1+0x310] ;  /* 0x0003100001aa7983 */ /* 0x0002e80000100600 */
[----:B------:R1:W3:Y:S01]  /*305a0*/  LDL.S16 R142, [R1+0x30c] ;  /* 0x00030c00018e7983 */ /* 0x0002e20000100600 */
[----:B----4-:R-:W-:Y:S05]  /*305b0*/  @!P6 HFMA2.BF16_V2 R145, -RZ.H0_H0, RZ.H0_H0, -R50.H0_H0 ;  /* 0x200000ffff91e231 */ /* 0x010fea0000340932 */
[----:B------:R4:W-:Y:S01]  /*305c0*/  @!P6 STL.S16 [R1+0x314], R145 ;  /* 0x000314910100e387 */ /* 0x0009e20000100600 */
[----:B--2---:R-:W-:Y:S01]  /*305d0*/  PRMT R37, R145, 0x7610, R37 ;  /* 0x0000761091257816 */ /* 0x004fe20000000025 */
[----:B---3--:R-:W-:Y:S05]  /*305e0*/  @!P5 HFMA2.BF16_V2 R251, -RZ.H0_H0, RZ.H0_H0, -R49.H0_H0 ;  /* 0x200000fffffbd231 */ /* 0x008fea0000340931 */
[----:B------:R-:W-:Y:S02]  /*305f0*/  PRMT R242, R251, 0x7610, R242 ;  /* 0x00007610fbf27816 */ /* 0x000fe400000000f2 */
[----:B----4-:R-:W-:Y:S02]  /*30600*/  PRMT R145, R50, 0x5410, R49 ;  /* 0x0000541032917816 */ /* 0x010fe40000000031 */
[----:B------:R-:W-:Y:S02]  /*30610*/  @!P6 PRMT R50, R37, 0x5410, RZ ;  /* 0x000054102532e816 */ /* 0x000fe400000000ff */
[----:B------:R-:W-:Y:S01]  /*30620*/  @!P5 PRMT R49, R242, 0x5410, RZ ;  /* 0x00005410f231d816 */ /* 0x000fe200000000ff */
[----:B------:R-:W2:Y:S01]  /*30630*/  LDL.LU R37, [R1+0x448] ;  /* 0x0004480001257983 */ /* 0x000ea20000300800 */
[C---:B------:R-:W-:Y:S01]  /*30640*/  ISETP.GE.U32.AND P6, PT, R199.reuse, R59, PT ;  /* 0x0000003bc700720c */ /* 0x040fe20003fc6070 */
[----:B------:R-:W3:Y:S02]  /*30650*/  MUFU.EX2 R242, R39 ;  /* 0x0000002700f27308 */ /* 0x000ee40000000800 */
[----:B------:R4:W-:Y:S01]  /*30660*/  @!P5 STL.S16 [R1+0x31c], R251 ;  /* 0x00031cfb0100d387 */ /* 0x0009e20000100600 */
[C---:B------:R-:W-:Y:S03]  /*30670*/  ISETP.GE.U32.AND P5, PT, R199.reuse, R60, PT ;  /* 0x0000003cc700720c */ /* 0x040fe60003fa6070 */
[----:B------:R-:W-:Y:S04]  /*30680*/  ST.E.U16 desc[UR4][R178.64+0xc0], R50 ;  /* 0x0000c032b2007985 */ /* 0x000fe8000c101504 */
[----:B------:R-:W-:Y:S01]  /*30690*/  ST.E.U16 desc[UR4][R178.64+0xc2], R49 ;  /* 0x0000c231b2007985 */ /* 0x000fe2000c101504 */
[----:B---3--:R-:W-:Y:S01]  /*306a0*/  IMAD.MOV.U32 R90, RZ, RZ, R242 ;  /* 0x000000ffff5a7224 */ /* 0x008fe200078e00f2 */
[----:B----4-:R-:W3:Y:S02]  /*306b0*/  MUFU.EX2 R251, R38 ;  /* 0x0000002600fb7308 */ /* 0x010ee40000000800 */
[----:B---3--:R-:W-:Y:S01]  /*306c0*/  F2FP.BF16.F32.PACK_AB R58, R242, R251 ;  /* 0x000000fbf23a723e */ /* 0x008fe200000010ff */
[----:B------:R-:W3:Y:S07]  /*306d0*/  LDL.LU R38, [R1+0x444] ;  /* 0x0004440001267983 */ /* 0x000eee0000300800 */
[----:B------:R-:W-:Y:S01]  /*306e0*/  MUFU.EX2 R242, R188 ;  /* 0x000000bc00f27308 */ /* 0x000fe20000000800 */
[----:B------:R-:W-:Y:S01]  /*306f0*/  PRMT R57, R58, 0x7632, R57 ;  /* 0x000076323a397816 */ /* 0x000fe20000000039 */
[----:B------:R-:W-:Y:S01]  /*30700*/  @!P5 HFMA2.BF16_V2 R170, -RZ.H0_H0, RZ.H0_H0, -R58.H0_H0 ;  /* 0x200000ffffaad231 */ /* 0x000fe2000034093a */
[----:B------:R-:W4:Y:S03]  /*30710*/  LDL.LU R39, [R1+0x440] ;  /* 0x0004400001277983 */ /* 0x000f260000300800 */
[----:B------:R-:W-:Y:S01]  /*30720*/  @!P6 HFMA2.BF16_V2 R142, -RZ.H0_H0, RZ.H0_H0, -R57.H0_H0 ;  /* 0x200000ffff8ee231 */ /* 0x000fe20000340939 */
[----:B------:R-:W-:Y:S01]  /*30730*/  PRMT R250, R170, 0x7610, R250 ;  /* 0x00007610aafa7816 */ /* 0x000fe200000000fa */
[----:B------:R1:W-:Y:S04]  /*30740*/  @!P5 STL.S16 [R1+0x310], R170 ;  /* 0x000310aa0100d387 */ /* 0x0003e80000100600 */
[----:B-1----:R-:W2:Y:S04]  /*30750*/  LDL.LU R170, [R1+0x43c] ;  /* 0x00043c0001aa7983 */ /* 0x002ea80000300800 */
[----:B------:R1:W-:Y:S04]  /*30760*/  @!P6 STL.S16 [R1+0x30c], R142 ;  /* 0x00030c8e0100e387 */ /* 0x0003e80000100600 */
[----:B------:R1:W3:Y:S01]  /*30770*/  LDL.S16 R81, [R1+0x300] ;  /* 0x0003000001517983 */ /* 0x0002e20000100600 */
[----:B--2---:R-:W-:Y:S02]  /*30780*/  PRMT R170, R142, 0x7610, R170 ;  /* 0x000076108eaa7816 */ /* 0x004fe400000000aa */
[----:B-1----:R-:W-:Y:S02]  /*30790*/  PRMT R142, R58, 0x5410, R57 ;  /* 0x000054103a8e7816 */ /* 0x002fe40000000039 */
[----:B------:R-:W-:Y:S02]  /*307a0*/  @!P6 PRMT R57, R170, 0x5410, RZ ;  /* 0x00005410aa39e816 */ /* 0x000fe400000000ff */
[----:B------:R-:W-:Y:S01]  /*307b0*/  @!P5 PRMT R58, R250, 0x5410, RZ ;  /* 0x00005410fa3ad816 */ /* 0x000fe200000000ff */
[----:B------:R2:W4:Y:S01]  /*307c0*/  LDL.S16 R170, [R1+0x304] ;  /* 0x0003040001aa7983 */ /* 0x0005220000100600 */
[C---:B------:R-:W-:Y:S01]  /*307d0*/  ISETP.GE.U32.AND P6, PT, R199.reuse, R149, PT ;  /* 0x00000095c700720c */ /* 0x040fe20003fc6070 */
[----:B------:R-:W1:Y:S01]  /*307e0*/  MUFU.EX2 R250, R169 ;  /* 0x000000a900fa7308 */ /* 0x000e620000000800 */
[----:B------:R-:W-:Y:S01]  /*307f0*/  ISETP.GE.U32.AND P5, PT, R199, R56, PT ;  /* 0x00000038c700720c */ /* 0x000fe20003fa6070 */
[----:B------:R2:W5:Y:S04]  /*30800*/  LDL.LU R168, [R1+0x438] ;  /* 0x0004380001a87983 */ /* 0x0005680000300800 */
[----:B------:R-:W-:Y:S04]  /*30810*/  ST.E.U16 desc[UR4][R174.64+0xd0], R58 ;  /* 0x0000d03aae007985 */ /* 0x000fe8000c101504 */
[----:B------:R-:W-:Y:S01]  /*30820*/  ST.E.U16 desc[UR4][R174.64+0xd2], R57 ;  /* 0x0000d239ae007985 */ /* 0x000fe2000c101504 */
[----:B-1----:R-:W-:Y:S03]  /*30830*/  F2FP.BF16.F32.PACK_AB R60, R250, R248 ;  /* 0x000000f8fa3c723e */ /* 0x002fe600000010ff */
[----:B------:R2:W5:Y:S01]  /*30840*/  LDL.LU R169, [R1+0x434] ;  /* 0x0004340001a97983 */ /* 0x0005620000300800 */
[----:B------:R-:W-:Y:S03]  /*30850*/  PRMT R59, R60, 0x7632, R59 ;  /* 0x000076323c3b7816 */ /* 0x000fe6000000003b */
[----:B------:R2:W2:Y:S04]  /*30860*/  LDL.S16 R149, [R1+0x2fc] ;  /* 0x0002fc0001957983 */ /* 0x0004a80000100600 */
[----:B------:R1:W2:Y:S01]  /*30870*/  LDL.S16 R82, [R1+0x2f8] ;  /* 0x0002f80001527983 */ /* 0x0002a20000100600 */
[----:B---3--:R-:W-:Y:S05]  /*30880*/  @!P6 HFMA2.BF16_V2 R81, -RZ.H0_H0, RZ.H0_H0, -R59.H0_H0 ;  /* 0x200000ffff51e231 */ /* 0x008fea000034093b */
[----:B------:R-:W-:Y:S01]  /*30890*/  PRMT R245, R81, 0x7610, R245 ;  /* 0x0000761051f57816 */ /* 0x000fe200000000f5 */
[----:B----4-:R-:W-:Y:S05]  /*308a0*/  @!P5 HFMA2.BF16_V2 R170, -RZ.H0_H0, RZ.H0_H0, -R60.H0_H0 ;  /* 0x200000ffffaad231 */ /* 0x010fea000034093c */
[----:B------:R-:W-:Y:S01]  /*308b0*/  PRMT R246, R170, 0x7610, R246 ;  /* 0x00007610aaf67816 */ /* 0x000fe200000000f6 */
[----:B------:R3:W-:Y:S04]  /*308c0*/  @!P5 STL.S16 [R1+0x304], R170 ;  /* 0x000304aa0100d387 */ /* 0x0007e80000100600 */
[----:B---3--:R-:W3:Y:S04]  /*308d0*/  LDL.LU R170, [R1+0x430] ;  /* 0x0004300001aa7983 */ /* 0x008ee80000300800 */
[----:B------:R4:W-:Y:S02]  /*308e0*/  @!P6 STL.S16 [R1+0x300], R81 ;  /* 0x000300510100e387 */ /* 0x0009e40000100600 */
[----:B----4-:R-:W-:Y:S02]  /*308f0*/  PRMT R81, R60, 0x5410, R59 ;  /* 0x000054103c517816 */ /* 0x010fe4000000003b */
[----:B------:R-:W-:Y:S02]  /*30900*/  @!P5 PRMT R60, R246, 0x5410, RZ ;  /* 0x00005410f63cd816 */ /* 0x000fe400000000ff */
[----:B------:R-:W-:Y:S01]  /*30910*/  @!P6 PRMT R59, R245, 0x5410, RZ ;  /* 0x00005410f53be816 */ /* 0x000fe200000000ff */
[----:B------:R-:W-:Y:S01]  /*30920*/  MUFU.EX2 R246, R232 ;  /* 0x000000e800f67308 */ /* 0x000fe20000000800 */
[C---:B------:R-:W-:Y:S01]  /*30930*/  ISETP.GE.U32.AND P5, PT, R199.reuse, R151, PT ;  /* 0x00000097c700720c */ /* 0x040fe20003fa6070 */
[----:B------:R-:W-:Y:S01]  /*30940*/  ST.E.U16 desc[UR4][R172.64+0xd0], R60 ;  /* 0x0000d03cac007985 */ /* 0x000fe2000c101504 */
[----:B------:R-:W-:Y:S03]  /*30950*/  ISETP.GE.U32.AND P6, PT, R199, R150, PT ;  /* 0x00000096c700720c */ /* 0x000fe60003fc6070 */
[----:B------:R-:W-:Y:S04]  /*30960*/  ST.E.U16 desc[UR4][R172.64+0xd2], R59 ;  /* 0x0000d23bac007985 */ /* 0x000fe8000c101504 */
[----:B------:R-:W4:Y:S02]  /*30970*/  MUFU.EX2 R245, R189 ;  /* 0x000000bd00f57308 */ /* 0x000f240000000800 */
[----:B----4-:R-:W-:Y:S01]  /*30980*/  F2FP.BF16.F32.PACK_AB R46, R246, R245 ;  /* 0x000000f5f62e723e */ /* 0x010fe200000010ff */
[----:B------:R-:W4:Y:S03]  /*30990*/  LDL.LU R189, [R1+0x42c] ;  /* 0x00042c0001bd7983 */ /* 0x000f260000300800 */
[----:B------:R-:W-:Y:S01]  /*309a0*/  PRMT R45, R46, 0x7632, R45 ;  /* 0x000076322e2d7816 */ /* 0x000fe2000000002d */
[----:B--2---:R-:W-:Y:S01]  /*309b0*/  @!P3 HFMA2.BF16_V2 R149, -RZ.H0_H0, RZ.H0_H0, -R46.H0_H0 ;  /* 0x200000ffff95b231 */ /* 0x004fe2000034092e */
[----:B------:R-:W2:Y:S03]  /*309c0*/  LDL.LU R232, [R1+0x428] ;  /* 0x0004280001e87983 */ /* 0x000ea60000300800 */
[----:B------:R-:W-:Y:S01]  /*309d0*/  @!P2 HFMA2.BF16_V2 R82, -RZ.H0_H0, RZ.H0_H0, -R45.H0_H0 ;  /* 0x200000ffff52a231 */ /* 0x000fe2000034092d */
[----:B------:R-:W-:Y:S01]  /*309e0*/  PRMT R89, R149, 0x7610, R89 ;  /* 0x0000761095597816 */ /* 0x000fe20000000059 */
[----:B------:R1:W-:Y:S03]  /*309f0*/  @!P3 STL.S16 [R1+0x2fc], R149 ;  /* 0x0002fc950100b387 */ /* 0x0003e60000100600 */
[----:B------:R-:W-:Y:S01]  /*30a00*/  PRMT R84, R82, 0x7610, R84 ;  /* 0x0000761052547816 */ /* 0x000fe20000000054 */
[----:B------:R1:W-:Y:S04]  /*30a10*/  @!P2 STL.S16 [R1+0x2f8], R82 ;  /* 0x0002f8520100a387 */ /* 0x0003e80000100600 */
[----:B------:R2:W3:Y:S01]  /*30a20*/  LDL.S16 R77, [R1+0x2f4] ;  /* 0x0002f400014d7983 */ /* 0x0004e20000100600 */
[----:B-1----:R-:W-:Y:S03]  /*30a30*/  IMAD.MOV.U32 R149, RZ, RZ, R247 ;  /* 0x000000ffff957224 */ /* 0x002fe600078e00f7 */
[----:B------:R1:W4:Y:S01]  /*30a40*/  LDL.S16 R247, [R1+0x2f0] ;  /* 0x0002f00001f77983 */ /* 0x0003220000100600 */
[----:B------:R-:W-:Y:S02]  /*30a50*/  PRMT R82, R46, 0x5410, R45 ;  /* 0x000054102e527816 */ /* 0x000fe4000000002d */
[----:B------:R-:W-:Y:S01]  /*30a60*/  @!P3 PRMT R46, R89, 0x5410, RZ ;  /* 0x00005410592eb816 */ /* 0x000fe200000000ff */
[----:B------:R-:W-:Y:S01]  /*30a70*/  IMAD.MOV.U32 R89, RZ, RZ, R240 ;  /* 0x000000ffff597224 */ /* 0x000fe200078e00f0 */
[----:B------:R-:W-:Y:S01]  /*30a80*/  @!P2 PRMT R45, R84, 0x5410, RZ ;  /* 0x00005410542da816 */ /* 0x000fe200000000ff */
[----:B------:R-:W1:Y:S02]  /*30a90*/  MUFU.EX2 R240, R171 ;  /* 0x000000ab00f07308 */ /* 0x000e640000000800 */
[----:B------:R-:W-:Y:S04]  /*30aa0*/  ST.E.U16 desc[UR4][R176.64+0xce], R46 ;  /* 0x0000ce2eb0007985 */ /* 0x000fe8000c101504 */
[----:B------:R-:W-:Y:S01]  /*30ab0*/  ST.E.U16 desc[UR4][R176.64+0xd0], R45 ;  /* 0x0000d02db0007985 */ /* 0x000fe2000c101504 */
[----:B-1----:R-:W-:Y:S03]  /*30ac0*/  F2FP.BF16.F32.PACK_AB R48, R242, R240 ;  /* 0x000000f0f230723e */ /* 0x002fe600000010ff */
[----:B------:R-:W2:Y:S01]  /*30ad0*/  LDL.LU R171, [R1+0x424] ;  /* 0x0004240001ab7983 */ /* 0x000ea20000300800 */
[C---:B------:R-:W-:Y:S03]  /*30ae0*/  PRMT R47, R48.reuse, 0x7632, R47 ;  /* 0x00007632302f7816 */ /* 0x040fe6000000002f */
[----:B------:R-:W2:Y:S04]  /*30af0*/  LDL.LU R188, [R1+0x420] ;  /* 0x0004200001bc7983 */ /* 0x000ea80000300800 */
[----:B------:R1:W2:Y:S04]  /*30b00*/  LDL.S16 R85, [R1+0x2d0] ;  /* 0x0002d00001557983 */ /* 0x0002a80000100600 */
[----:B------:R1:W2:Y:S01]  /*30b10*/  LDL.S16 R84, [R1+0x2cc] ;  /* 0x0002cc0001547983 */ /* 0x0002a20000100600 */
[----:B---3--:R-:W-:Y:S05]  /*30b20*/  @!P1 HFMA2.BF16_V2 R77, -RZ.H0_H0, RZ.H0_H0, -R48.H0_H0 ;  /* 0x200000ffff4d9231 */ /* 0x008fea0000340930 */
[----:B------:R-:W-:Y:S01]  /*30b30*/  PRMT R244, R77, 0x7610, R244 ;  /* 0x000076104df47816 */ /* 0x000fe200000000f4 */
[----:B------:R3:W-:Y:S01]  /*30b40*/  @!P1 STL.S16 [R1+0x2f4], R77 ;  /* 0x0002f44d01009387 */ /* 0x0007e20000100600 */
[----:B----4-:R-:W-:Y:S05]  /*30b50*/  @!P0 HFMA2.BF16_V2 R247, -RZ.H0_H0, RZ.H0_H0, -R47.H0_H0 ;  /* 0x200000fffff78231 */ /* 0x010fea000034092f */
[----:B------:R-:W-:Y:S01]  /*30b60*/  PRMT R92, R247, 0x7610, R92 ;  /* 0x00007610f75c7816 */ /* 0x000fe2000000005c */
[----:B------:R4:W-:Y:S01]  /*30b70*/  @!P0 STL.S16 [R1+0x2f0], R247 ;  /* 0x0002f0f701008387 */ /* 0x0009e20000100600 */
[----:B---3--:R-:W-:Y:S02]  /*30b80*/  PRMT R77, R48, 0x5410, R47 ;  /* 0x00005410304d7816 */ /* 0x008fe4000000002f */
[----:B------:R-:W-:Y:S02]  /*30b90*/  @!P1 PRMT R48, R244, 0x5410, RZ ;  /* 0x00005410f4309816 */ /* 0x000fe400000000ff */
[----:B------:R-:W-:Y:S01]  /*30ba0*/  @!P0 PRMT R47, R92, 0x5410, RZ ;  /* 0x000054105c2f8816 */ /* 0x000fe200000000ff */
[----:B------:R3:W-:Y:S01]  /*30bb0*/  MUFU.EX2 R244, R215 ;  /* 0x000000d700f47308 */ /* 0x0007e20000000800 */
[----:B------:R-:W-:Y:S01]  /*30bc0*/  ISETP.GE.U32.AND P1, PT, R199, R51, PT ;  /* 0x00000033c700720c */ /* 0x000fe20003f26070 */
[----:B------:R-:W-:Y:S01]  /*30bd0*/  IMAD.MOV.U32 R92, RZ, RZ, R149 ;  /* 0x000000ffff5c7224 */ /* 0x000fe200078e0095 */
[----:B------:R-:W-:Y:S01]  /*30be0*/  ST.E.U16 desc[UR4][R178.64+0xd0], R48 ;  /* 0x0000d030b2007985 */ /* 0x000fe2000c101504 */
[----:B------:R-:W-:Y:S02]  /*30bf0*/  IMAD.MOV.U32 R149, RZ, RZ, R222 ;  /* 0x000000ffff957224 */ /* 0x000fe400078e00de */
[----:B------:R-:W-:Y:S01]  /*30c00*/  IMAD.MOV.U32 R222, RZ, RZ, R238 ;  /* 0x000000ffffde7224 */ /* 0x000fe200078e00ee */
[----:B------:R-:W-:Y:S03]  /*30c10*/  ST.E.U16 desc[UR4][R178.64+0xd2], R47 ;  /* 0x0000d22fb2007985 */ /* 0x000fe6000c101504 */
[----:B------:R-:W1:Y:S01]  /*30c20*/  MUFU.EX2 R238, R211 ;  /* 0x000000d300ee7308 */ /* 0x000e620000000800 */
[----:B------:R-:W-:Y:S02]  /*30c30*/  IMAD.MOV.U32 R151, RZ, RZ, R92 ;  /* 0x000000ffff977224 */ /* 0x000fe400078e005c */
[----:B------:R-:W-:Y:S02]  /*30c40*/  IMAD.MOV.U32 R92, RZ, RZ, R149 ;  /* 0x000000ffff5c7224 */ /* 0x000fe400078e0095 */
[----:B------:R-:W-:Y:S05]  /*30c50*/  IMAD.MOV.U32 R149, RZ, RZ, R235 ;  /* 0x000000ffff957224 */ /* 0x000fea00078e00eb */
[----:B----4-:R-:W4:Y:S01]  /*30c60*/  MUFU.EX2 R247, R214 ;  /* 0x000000d600f77308 */ /* 0x010f220000000800 */
[----:B---3--:R3:W5:Y:S01]  /*30c70*/  LDL.LU R215, [R1+0x41c] ;  /* 0x00041c0001d77983 */ /* 0x0087620000300800 */
[----:B------:R-:W-:Y:S02]  /*30c80*/  IMAD.MOV.U32 R94, RZ, RZ, R149 ;  /* 0x000000ffff5e7224 */ /* 0x000fe400078e0095 */
[----:B------:R-:W-:Y:S06]  /*30c90*/  IMAD.MOV.U32 R149, RZ, RZ, R187 ;  /* 0x000000ffff957224 */ /* 0x000fec00078e00bb */
[----:B------:R-:W-:Y:S01]  /*30ca0*/  MUFU.EX2 R235, R208 ;  /* 0x000000d000eb7308 */ /* 0x000fe20000000800 */
[----:B-1----:R-:W-:Y:S09]  /*30cb0*/  F2FP.BF16.F32.PACK_AB R42, R239, R238 ;  /* 0x000000eeef2a723e */ /* 0x002ff200000010ff */
[----:B------:R-:W-:Y:S01]  /*30cc0*/  MUFU.EX2 R187, R195 ;  /* 0x000000c300bb7308 */ /* 0x000fe20000000800 */
[----:B----4-:R-:W-:Y:S01]  /*30cd0*/  F2FP.BF16.F32.PACK_AB R54, R247, R244 ;  /* 0x000000f4f736723e */ /* 0x010fe200000010ff */
[----:B------:R3:W5:Y:S03]  /*30ce0*/  LDL.LU R214, [R1+0x418] ;  /* 0x0004180001d67983 */ /* 0x0007660000300800 */
[C---:B------:R-:W-:Y:S01]  /*30cf0*/  PRMT R53, R54.reuse, 0x7632, R53 ;  /* 0x0000763236357816 */ /* 0x040fe20000000035 */
[----:B--2---:R-:W-:Y:S03]  /*30d00*/  @!P5 HFMA2.BF16_V2 R85, -RZ.H0_H0, RZ.H0_H0, -R54.H0_H0 ;  /* 0x200000ffff55d231 */ /* 0x004fe60000340936 */
[----:B------:R-:W-:Y:S01]  /*30d10*/  PRMT R78, R54, 0x5410, R53 ;  /* 0x00005410364e7816 */ /* 0x000fe20000000035 */
[----:B------:R-:W-:Y:S01]  /*30d20*/  @!P6 HFMA2.BF16_V2 R84, -RZ.H0_H0, RZ.H0_H0, -R53.H0_H0 ;  /* 0x200000ffff54e231 */ /* 0x000fe20000340935 */
[----:B------:R-:W-:Y:S01]  /*30d30*/  PRMT R79, R85, 0x7610, R79 ;  /* 0x00007610554f7816 */ /* 0x000fe2000000004f */
[----:B------:R1:W-:Y:S03]  /*30d40*/  @!P5 STL.S16 [R1+0x2d0], R85 ;  /* 0x0002d0550100d387 */ /* 0x0003e60000100600 */
[----:B------:R-:W-:Y:S01]  /*30d50*/  PRMT R76, R84, 0x7610, R76 ;  /* 0x00007610544c7816 */ /* 0x000fe2000000004c */
[----:B------:R2:W-:Y:S01]  /*30d60*/  @!P6 STL.S16 [R1+0x2cc], R84 ;  /* 0x0002cc540100e387 */ /* 0x0005e20000100600 */
[----:B------:R-:W-:Y:S01]  /*30d70*/  @!P5 PRMT R54, R79, 0x5410, RZ ;  /* 0x000054104f36d816 */ /* 0x000fe200000000ff */
[----:B------:R-:W-:Y:S01]  /*30d80*/  IMAD.MOV.U32 R79, RZ, RZ, R89 ;  /* 0x000000ffff4f7224 */ /* 0x000fe200078e0059 */
[----:B------:R-:W-:Y:S01]  /*30d90*/  @!P6 PRMT R53, R76, 0x5410, RZ ;  /* 0x000054104c35e816 */ /* 0x000fe200000000ff */
[----:B------:R-:W-:Y:S01]  /*30da0*/  IMAD.MOV.U32 R89, RZ, RZ, R83 ;  /* 0x000000ffff597224 */ /* 0x000fe200078e0053 */
[C---:B------:R-:W-:Y:S01]  /*30db0*/  ISETP.GE.U32.AND P5, PT, R199.reuse, R152, PT ;  /* 0x00000098c700720c */ /* 0x040fe20003fa6070 */
[----:B------:R3:W4:Y:S01]  /*30dc0*/  LDL.S16 R76, [R1+0x27c] ;  /* 0x00027c00014c7983 */ /* 0x0007220000100600 */
[----:B------:R-:W-:Y:S01]  /*30dd0*/  ISETP.GE.U32.AND P6, PT, R199, R153, PT ;  /* 0x00000099c700720c */ /* 0x000fe20003fc6070 */
[----:B------:R-:W-:Y:S02]  /*30de0*/  IMAD.MOV.U32 R83, RZ, RZ, R243 ;  /* 0x000000ffff537224 */ /* 0x000fe400078e00f3 */
[----:B------:R-:W-:Y:S01]  /*30df0*/  MUFU.EX2 R243, R212 ;  /* 0x000000d400f37308 */ /* 0x000fe20000000800 */
[----:B------:R-:W-:Y:S01]  /*30e00*/  IMAD.MOV.U32 R152, RZ, RZ, R236 ;  /* 0x000000ffff987224 */ /* 0x000fe200078e00ec */
[----:B------:R-:W-:Y:S01]  /*30e10*/  ST.E.U16 desc[UR4][R174.64+0xe0], R54 ;  /* 0x0000e036ae007985 */ /* 0x000fe2000c101504 */
[----:B------:R-:W-:Y:S02]  /*30e20*/  IMAD.MOV.U32 R93, RZ, RZ, R89 ;  /* 0x000000ffff5d7224 */ /* 0x000fe400078e0059 */
[----:B------:R-:W-:Y:S01]  /*30e30*/  IMAD.MOV.U32 R89, RZ, RZ, R202 ;  /* 0x000000ffff597224 */ /* 0x000fe200078e00ca */
[----:B------:R-:W-:Y:S04]  /*30e40*/  ST.E.U16 desc[UR4][R174.64+0xe2], R53 ;  /* 0x0000e235ae007985 */ /* 0x000fe8000c101504 */
[----:B------:R-:W-:Y:S01]  /*30e50*/  MUFU.EX2 R236, R207 ;  /* 0x000000cf00ec7308 */ /* 0x000fe20000000800 */
[----:B-1----:R-:W-:Y:S02]  /*30e60*/  IMAD.MOV.U32 R85, RZ, RZ, R241 ;  /* 0x000000ffff557224 */ /* 0x002fe400078e00f1 */
[----:B--2---:R-:W-:Y:S07]  /*30e70*/  IMAD.MOV.U32 R84, RZ, RZ, R90 ;  /* 0x000000ffff547224 */ /* 0x004fee00078e005a */
[----:B------:R-:W1:Y:S01]  /*30e80*/  MUFU.EX2 R241, R213 ;  /* 0x000000d500f17308 */ /* 0x000e620000000800 */
[----:B------:R-:W-:Y:S01]  /*30e90*/  IMAD.MOV.U32 R90, RZ, RZ, R41 ;  /* 0x000000ffff5a7224 */ /* 0x000fe200078e0029 */
[----:B------:R-:W-:Y:S01]  /*30ea0*/  SHF.R.U32.HI R41, RZ, 0x8, R43 ;  /* 0x00000008ff297819 */ /* 0x000fe2000001162b */
[----:B------:R-:W-:Y:S02]  /*30eb0*/  IMAD.MOV.U32 R150, RZ, RZ, R85 ;  /* 0x000000ffff967224 */ /* 0x000fe400078e0055 */
[----:B------:R-:W-:Y:S01]  /*30ec0*/  IMAD.MOV.U32 R85, RZ, RZ, R84 ;  /* 0x000000ffff557224 */ /* 0x000fe200078e0054 */
[----:B------:R-:W-:Y:S01]  /*30ed0*/  LOP3.LUT R41, R41, 0xffff, RZ, 0xc0, !PT ;  /* 0x0000ffff29297812 */ /* 0x000fe200078ec0ff */
[----:B------:R-:W-:Y:S03]  /*30ee0*/  IMAD.MOV.U32 R84, RZ, RZ, R83 ;  /* 0x000000ffff547224 */ /* 0x000fe600078e0053 */
[----:B------:R-:W2:Y:S01]  /*30ef0*/  MUFU.EX2 R202, R198 ;  /* 0x000000c600ca7308 */ /* 0x000ea20000000800 */
[----:B------:R-:W-:Y:S01]  /*30f00*/  IMAD.MOV.U32 R83, RZ, RZ, R222 ;  /* 0x000000ffff537224 */ /* 0x000fe200078e00de */
[----:B------:R-:W-:Y:S03]  /*30f10*/  ISETP.GE.U32.AND P0, PT, R199, R41, PT ;  /* 0x00000029c700720c */ /* 0x000fe60003f06070 */
[----:B------:R-:W-:Y:S01]  /*30f20*/  IMAD.MOV.U32 R153, RZ, RZ, R83 ;  /* 0x000000ffff997224 */ /* 0x000fe200078e0053 */
[----:B------:R-:W-:Y:S04]  /*30f30*/  LOP3.LUT R83, R159, R223, RZ, 0x3c, !PT ;  /* 0x000000df9f537212 */ /* 0x000fe800078e3cff */
[----:B------:R3:W3:Y:S01]  /*30f40*/  MUFU.EX2 R222, R209 ;  /* 0x000000d100de7308 */ /* 0x0006e20000000800 */
[----:B-1----:R-:W-:Y:S01]  /*30f50*/  F2FP.BF16.F32.PACK_AB R56, R243, R241 ;  /* 0x000000f1f338723e */ /* 0x002fe200000010ff */
[----:B------:R1:W5:Y:S03]  /*30f60*/  LDL.LU R213, [R1+0x414] ;  /* 0x0004140001d57983 */ /* 0x0003660000300800 */
[----:B------:R-:W-:Y:S01]  /*30f70*/  PRMT R55, R56, 0x7632, R55 ;  /* 0x0000763238377816 */ /* 0x000fe20000000037 */
[----:B------:R1:W3:Y:S01]  /*30f80*/  LDL.S16 R87, [R1+0x278] ;  /* 0x0002780001577983 */ /* 0x0002e20000100600 */
[----:B--2---:R-:W-:Y:S03]  /*30f90*/  F2FP.BF16.F32.PACK_AB R2, R187, R202 ;  /* 0x000000cabb02723e */ /* 0x004fe600000010ff */
[----:B------:R1:W5:Y:S01]  /*30fa0*/  LDL.LU R212, [R1+0x410] ;  /* 0x0004100001d47983 */ /* 0x0003620000300800 */
[----:B------:R-:W-:Y:S01]  /*30fb0*/  PRMT R0, R2, 0x7632, R0 ;  /* 0x0000763202007816 */ /* 0x000fe20000000000 */
[----:B----4-:R-:W-:Y:S05]  /*30fc0*/  @!P5 HFMA2.BF16_V2 R76, -RZ.H0_H0, RZ.H0_H0, -R56.H0_H0 ;  /* 0x200000ffff4cd231 */ /* 0x010fea0000340938 */
[----:B------:R-:W-:Y:S01]  /*30fd0*/  PRMT R51, R76, 0x7610, R51 ;  /* 0x000076104c337816 */ /* 0x000fe20000000033 */
[----:B------:R2:W-:Y:S02]  /*30fe0*/  @!P5 STL.S16 [R1+0x27c], R76 ;  /* 0x00027c4c0100d387 */ /* 0x0005e40000100600 */
[----:B--2---:R-:W-:Y:S02]  /*30ff0*/  PRMT R76, R56, 0x5410, R55 ;  /* 0x00005410384c7816 */ /* 0x004fe40000000037 */
[----:B------:R-:W-:Y:S02]  /*31000*/  @!P5 PRMT R56, R51, 0x5410, RZ ;  /* 0x000054103338d816 */ /* 0x000fe400000000ff */
[----:B------:R-:W-:Y:S01]  /*31010*/  ISETP.GE.U32.AND P5, PT, R199, R155, PT ;  /* 0x0000009bc700720c */ /* 0x000fe20003fa6070 */
[----:B------:R-:W-:Y:S02]  /*31020*/  IMAD.MOV.U32 R155, RZ, RZ, R150 ;  /* 0x000000ffff9b7224 */ /* 0x000fe400078e0096 */
[----:B------:R-:W-:Y:S01]  /*31030*/  IMAD.MOV.U32 R150, RZ, RZ, R92 ;  /* 0x000000ffff967224 */ /* 0x000fe200078e005c */
[----:B------:R2:W-:Y:S01]  /*31040*/  ST.E.U16 desc[UR4][R172.64+0xe0], R56 ;  /* 0x0000e038ac007985 */ /* 0x0005e2000c101504 */
[----:B------:R-:W-:Y:S02]  /*31050*/  IMAD.MOV.U32 R92, RZ, RZ, R84 ;  /* 0x000000ffff5c7224 */ /* 0x000fe400078e0054 */
[----:B---3--:R-:W-:Y:S02]  /*31060*/  @!P6 HFMA2.BF16_V2 R87, -RZ.H0_H0, RZ.H0_H0, -R55.H0_H0 ;  /* 0x200000ffff57e231 */ /* 0x008fe40000340937 */
[----:B------:R-:W-:Y:S03]  /*31070*/  IMAD.MOV.U32 R53, RZ, RZ, R150 ;  /* 0x000000ffff357224 */ /* 0x000fe600078e0096 */
[----:B------:R-:W-:Y:S01]  /*31080*/  PRMT R41, R87, 0x7610, R41 ;  /* 0x0000761057297816 */ /* 0x000fe20000000029 */
[----:B------:R3:W-:Y:S03]  /*31090*/  @!P6 STL.S16 [R1+0x278], R87 ;  /* 0x000278570100e387 */ /* 0x0007e60000100600 */
[----:B------:R-:W-:Y:S01]  /*310a0*/  @!P6 PRMT R55, R41, 0x5410, RZ ;  /* 0x000054102937e816 */ /* 0x000fe200000000ff */
[----:B------:R1:W5:Y:S01]  /*310b0*/  LDL.LU R211, [R1+0x40c] ;  /* 0x00040c0001d37983 */ /* 0x0003620000300800 */
[----:B------:R-:W-:Y:S02]  /*310c0*/  LOP3.LUT R41, R44, 0xff, RZ, 0xc0, !PT ;  /* 0x000000ff2c297812 */ /* 0x000fe400078ec0ff */
[C---:B------:R-:W-:Y:S01]  /*310d0*/  ISETP.GE.U32.AND P6, PT, R199.reuse, R154, PT ;  /* 0x0000009ac700720c */ /* 0x040fe20003fc6070 */
[----:B------:R-:W-:Y:S01]  /*310e0*/  ST.E.U16 desc[UR4][R172.64+0xe2], R55 ;  /* 0x0000e237ac007985 */ /* 0x000fe2000c101504 */
[----:B------:R-:W-:Y:S01]  /*310f0*/  ISETP.GE.U32.AND P2, PT, R199, R41, PT ;  /* 0x00000029c700720c */ /* 0x000fe20003f46070 */
[----:B------:R-:W-:Y:S01]  /*31100*/  IMAD.MOV.U32 R154, RZ, RZ, R151 ;  /* 0x000000ffff9a7224 */ /* 0x000fe200078e0097 */
[C---:B------:R-:W-:Y:S01]  /*31110*/  PRMT R41, R42.reuse, 0x7632, R41 ;  /* 0x000076322a297816 */ /* 0x040fe20000000029 */
[----:B------:R-:W-:Y:S02]  /*31120*/  IMAD.MOV.U32 R151, RZ, RZ, R85 ;  /* 0x000000ffff977224 */ /* 0x000fe400078e0055 */
[----:B--2---:R-:W-:Y:S02]  /*31130*/  IMAD.MOV.U32 R56, RZ, RZ, R92 ;  /* 0x000000ffff387224 */ /* 0x004fe400078e005c */
[----:B---3--:R-:W-:Y:S02]  /*31140*/  IMAD.MOV.U32 R87, RZ, RZ, R79 ;  /* 0x000000ffff577224 */ /* 0x008fe400078e004f */
[----:B------:R1:W2:Y:S04]  /*31150*/  LDL.S16 R79, [R1+0x24c] ;  /* 0x00024c00014f7983 */ /* 0x0002a80000100600 */
[----:B------:R1:W5:Y:S04]  /*31160*/  LDL.LU R210, [R1+0x408] ;  /* 0x0004080001d27983 */ /* 0x0003680000300800 */
[----:B------:R1:W3:Y:S01]  /*31170*/  LDL.S16 R51, [R1+0x260] ;  /* 0x0002600001337983 */ /* 0x0002e20000100600 */
[----:B--2---:R-:W-:Y:S05]  /*31180*/  @!P2 HFMA2.BF16_V2 R79, -RZ.H0_H0, RZ.H0_H0, -R42.H0_H0 ;  /* 0x200000ffff4fa231 */ /* 0x004fea000034092a */
[----:B------:R-:W-:Y:S01]  /*31190*/  PRMT R43, R79, 0x7610, R43 ;  /* 0x000076104f2b7816 */ /* 0x000fe2000000002b */
[----:B------:R2:W-:Y:S02]  /*311a0*/  @!P2 STL.S16 [R1+0x24c], R79 ;  /* 0x00024c4f0100a387 */ /* 0x0005e40000100600 */
        /* <DEDUP_REMOVED lines=11> */
[----:B------:R-:W-:Y:S01]  /*31260*/  @!P2 PRMT R41, R43, 0x5410, RZ ;  /* 0x000054102b29a816 */ /* 0x000fe200000000ff */
[----:B------:R1:W5:Y:S01]  /*31270*/  LDL.LU R209, [R1+0x404] ;  /* 0x0004040001d17983 */ /* 0x0003620000300800 */
[--C-:B------:R-:W-:Y:S03]  /*31280*/  SHF.R.U32.HI R43, RZ, 0x10, R44.reuse ;  /* 0x00000010ff2b7819 */ /* 0x100fe6000001162c */
[----:B------:R1:W5:Y:S01]  /*31290*/  LDL.LU R208, [R1+0x400] ;  /* 0x0004000001d07983 */ /* 0x0003620000300800 */
[----:B------:R-:W-:Y:S03]  /*312a0*/  LOP3.LUT R43, R43, 0xff, RZ, 0xc0, !PT ;  /* 0x000000ff2b2b7812 */ /* 0x000fe600078ec0ff */
[----:B------:R1:W3:Y:S01]  /*312b0*/  LDL.S16 R73, [R1+0x248] ;  /* 0x0002480001497983 */ /* 0x0002e20000100600 */
[----:B------:R-:W-:Y:S03]  /*312c0*/  ISETP.GE.U32.AND P3, PT, R199, R43, PT ;  /* 0x0000002bc700720c */ /* 0x000fe60003f66070 */
[----:B------:R1:W4:Y:S04]  /*312d0*/  LDL.S16 R71, [R1+0x25c] ;  /* 0x00025c0001477983 */ /* 0x0003280000100600 */
[----:B------:R-:W-:Y:S01]  /*312e0*/  ST.E.U16 desc[UR4][R176.64+0xe0], R41 ;  /* 0x0000e029b0007985 */ /* 0x000fe2000c101504 */
[----:B--2---:R-:W-:Y:S02]  /*312f0*/  SHF.R.U32.HI R51, RZ, 0x18, R44 ;  /* 0x00000018ff337819 */ /* 0x004fe4000001162c */
[----:B------:R-:W-:Y:S02]  /*31300*/  F2FP.BF16.F32.PACK_AB R44, R235, R222 ;  /* 0x000000deeb2c723e */ /* 0x000fe400000010ff */
[----:B------:R-:W-:Y:S02]  /*31310*/  ISETP.GE.U32.AND P2, PT, R199, R51, PT ;  /* 0x00000033c700720c */ /* 0x000fe40003f46070 */
[C---:B------:R-:W-:Y:S01]  /*31320*/  PRMT R43, R44.reuse, 0x7632, R43 ;  /* 0x000076322c2b7816 */ /* 0x040fe2000000002b */
[----:B---3--:R-:W-:Y:S10]  /*31330*/  @!P3 HFMA2.BF16_V2 R73, -RZ.H0_H0, RZ.H0_H0, -R44.H0_H0 ;  /* 0x200000ffff49b231 */ /* 0x008ff4000034092c */
[----:B----4-:R-:W-:Y:S01]  /*31340*/  @!P2 HFMA2.BF16_V2 R71, -RZ.H0_H0, RZ.H0_H0, -R43.H0_H0 ;  /* 0x200000ffff47a231 */ /* 0x010fe2000034092b */
[----:B------:R-:W-:Y:S01]  /*31350*/  PRMT R86, R73, 0x7610, R86 ;  /* 0x0000761049567816 */ /* 0x000fe20000000056 */
[----:B------:R2:W-:Y:S03]  /*31360*/  @!P3 STL.S16 [R1+0x248], R73 ;  /* 0x000248490100b387 */ /* 0x0005e60000100600 */
[----:B------:R-:W-:Y:S01]  /*31370*/  PRMT R51, R71, 0x7610, R51 ;  /* 0x0000761047337816 */ /* 0x000fe20000000033 */
[----:B------:R3:W-:Y:S04]  /*31380*/  @!P2 STL.S16 [R1+0x25c], R71 ;  /* 0x00025c470100a387 */ /* 0x0007e80000100600 */
[----:B------:R1:W5:Y:S01]  /*31390*/  LDL.LU R207, [R1+0x3fc] ;  /* 0x0003fc0001cf7983 */ /* 0x0003620000300800 */
[----:B--2---:R-:W-:Y:S02]  /*313a0*/  PRMT R73, R44, 0x5410, R43 ;  /* 0x000054102c497816 */ /* 0x004fe4000000002b */
[----:B------:R-:W-:Y:S01]  /*313b0*/  @!P3 PRMT R44, R86, 0x5410, RZ ;  /* 0x00005410562cb816 */ /* 0x000fe200000000ff */
[----:B------:R-:W-:Y:S01]  /*313c0*/  IMAD.MOV.U32 R86, RZ, RZ, R237 ;  /* 0x000000ffff567224 */ /* 0x000fe200078e00ed */
[----:B------:R-:W-:Y:S01]  /*313d0*/  @!P2 PRMT R43, R51, 0x5410, RZ ;  /* 0x00005410332ba816 */ /* 0x000fe200000000ff */
[----:B------:R-:W2:Y:S01]  /*313e0*/  MUFU.EX2 R237, R206 ;  /* 0x000000ce00ed7308 */ /* 0x000ea20000000800 */
[----:B------:R-:W-:Y:S01]  /*313f0*/  LOP3.LUT R51, R52, 0xff, RZ, 0xc0, !PT ;  /* 0x000000ff34337812 */ /* 0x000fe200078ec0ff */
[----:B------:R-:W-:Y:S01]  /*31400*/  ST.E.U16 desc[UR4][R178.64+0xe0], R44 ;  /* 0x0000e02cb2007985 */ /* 0x000fe2000c101504 */
[C---:B------:R-:W-:Y:S01]  /*31410*/  ISETP.GE.U32.AND P2, PT, R199.reuse, R148, PT ;  /* 0x00000094c700720c */ /* 0x040fe20003f46070 */
[----:B------:R-:W-:Y:S01]  /*31420*/  IMAD.MOV.U32 R148, RZ, RZ, R90 ;  /* 0x000000ffff947224 */ /* 0x000fe200078e005a */
[----:B------:R-:W-:Y:S01]  /*31430*/  ISETP.GE.U32.AND P3, PT, R199, R51, PT ;  /* 0x00000033c700720c */ /* 0x000fe20003f66070 */
[----:B------:R-:W-:Y:S01]  /*31440*/  ST.E.U16 desc[UR4][R178.64+0xe2], R43 ;  /* 0x0000e22bb2007985 */ /* 0x000fe2000c101504 */
[----:B------:R-:W-:Y:S01]  /*31450*/  IMAD.MOV.U32 R159, RZ, RZ, R86 ;  /* 0x000000ffff9f7224 */ /* 0x000fe200078e0056 */
[----:B------:R-:W-:Y:S01]  /*31460*/  LOP3.LUT R86, R158, R223, RZ, 0x3c, !PT ;  /* 0x000000df9e567212 */ /* 0x000fe200078e3cff */
[----:B------:R-:W-:Y:S02]  /*31470*/  IMAD.MOV.U32 R158, RZ, RZ, R88 ;  /* 0x000000ffff9e7224 */ /* 0x000fe400078e0058 */
[----:B------:R-:W-:Y:S02]  /*31480*/  IMAD.MOV.U32 R88, RZ, RZ, R218 ;  /* 0x000000ffff587224 */ /* 0x000fe400078e00da */
[----:B------:R-:W-:Y:S01]  /*31490*/  MUFU.EX2 R218, R200 ;  /* 0x000000c800da7308 */ /* 0x000fe20000000800 */
[----:B------:R-:W-:Y:S01]  /*314a0*/  IMAD.WIDE.U32 R58, R86, -0x326172a9, RZ ;  /* 0xcd9e8d57563a7825 */ /* 0x000fe200078e00ff */
[----:B--2---:R-:W-:Y:S01]  /*314b0*/  F2FP.BF16.F32.PACK_AB R52, R237, R236 ;  /* 0x000000eced34723e */ /* 0x004fe200000010ff */
[----:B------:R1:W5:Y:S03]  /*314c0*/  LDL.LU R206, [R1+0x3f8] ;  /* 0x0003f80001ce7983 */ /* 0x0003660000300800 */
[----:B------:R-:W-:Y:S01]  /*314d0*/  PRMT R51, R52, 0x7632, R51 ;  /* 0x0000763234337816 */ /* 0x000fe20000000033 */
[----:B---3--:R1:W2:Y:S04]  /*314e0*/  LDL.S16 R71, [R1+0x238] ;  /* 0x0002380001477983 */ /* 0x0082a80000100600 */
[----:B------:R1:W3:Y:S01]  /*314f0*/  LDL.S16 R74, [R1+0x228] ;  /* 0x00022800014a7983 */ /* 0x0002e20000100600 */
[----:B--2---:R-:W-:Y:S02]  /*31500*/  @!P5 HFMA2.BF16_V2 R71, -RZ.H0_H0, RZ.H0_H0, -R52.H0_H0 ;  /* 0x200000ffff47d231 */ /* 0x004fe40000340934 */
[----:B---3--:R-:W-:Y:S03]  /*31510*/  @!P6 HFMA2.BF16_V2 R74, -RZ.H0_H0, RZ.H0_H0, -R51.H0_H0 ;  /* 0x200000ffff4ae231 */ /* 0x008fe60000340933 */
[----:B------:R-:W-:Y:S01]  /*31520*/  PRMT R91, R71, 0x7610, R91 ;  /* 0x00007610475b7816 */ /* 0x000fe2000000005b */
[----:B------:R2:W-:Y:S01]  /*31530*/  @!P5 STL.S16 [R1+0x238], R71 ;  /* 0x000238470100d387 */ /* 0x0005e20000100600 */
[----:B------:R-:W-:Y:S03]  /*31540*/  PRMT R72, R74, 0x7610, R72 ;  /* 0x000076104a487816 */ /* 0x000fe60000000048 */
[----:B------:R3:W-:Y:S01]  /*31550*/  @!P6 STL.S16 [R1+0x228], R74 ;  /* 0x0002284a0100e387 */ /* 0x0007e20000100600 */
[----:B--2---:R-:W-:Y:S02]  /*31560*/  PRMT R71, R52, 0x5410, R51 ;  /* 0x0000541034477816 */ /* 0x004fe40000000033 */
[----:B------:R-:W-:Y:S01]  /*31570*/  @!P6 PRMT R51, R72, 0x5410, RZ ;  /* 0x000054104833e816 */ /* 0x000fe200000000ff */
[----:B------:R-:W-:Y:S01]  /*31580*/  IMAD.SHL.U32 R72, R232, 0x4, RZ ;  /* 0x00000004e8487824 */ /* 0x000fe200078e00ff */
[----:B------:R-:W-:Y:S02]  /*31590*/  @!P5 PRMT R52, R91, 0x5410, RZ ;  /* 0x000054105b34d816 */ /* 0x000fe400000000ff */
[----:B------:R-:W-:Y:S01]  /*315a0*/  ISETP.GE.U32.AND P5, PT, R199, R156, PT ;  /* 0x0000009cc700720c */ /* 0x000fe20003fa6070 */
[----:B------:R-:W-:Y:S01]  /*315b0*/  ST.E.U16 desc[UR4][R174.64+0xf2], R51 ;  /* 0x0000f233ae007985 */ /* 0x000fe2000c101504 */
[----:B------:R-:W-:Y:S01]  /*315c0*/  LOP3.LUT R72, R223, R205, R72, 0x96, !PT ;  /* 0x000000cddf487212 */ /* 0x000fe200078e9648 */
[----:B------:R-:W-:Y:S01]  /*315d0*/  IMAD.MOV.U32 R223, RZ, RZ, R87 ;  /* 0x000000ffffdf7224 */ /* 0x000fe200078e0057 */
[----:B------:R-:W-:Y:S01]  /*315e0*/  ISETP.GE.U32.AND P6, PT, R199, R157, PT ;  /* 0x0000009dc700720c */ /* 0x000fe20003fc6070 */
[----:B------:R-:W-:Y:S01]  /*315f0*/  IMAD.MOV.U32 R87, RZ, RZ, R219 ;  /* 0x000000ffff577224 */ /* 0x000fe200078e00db */
[----:B------:R1:W5:Y:S01]  /*31600*/  LDL.LU.64 R204, [R1+0x3f0] ;  /* 0x0003f00001cc7983 */ /* 0x0003620000300a00 */
[----:B------:R2:W4:Y:S01]  /*31610*/  MUFU.EX2 R219, R203 ;  /* 0x000000cb00db7308 */ /* 0x0005220000000800 */
[----:B------:R-:W-:Y:S04]  /*31620*/  IMAD.WIDE.U32 R90, R72, -0x326172a9, RZ ;  /* 0xcd9e8d57485a7825 */ /* 0x000fe800078e00ff */
[----:B------:R-:W-:Y:S01]  /*31630*/  ST.E.U16 desc[UR4][R174.64+0xf0], R52 ;  /* 0x0000f034ae007985 */ /* 0x000fe2000c101504 */
[----:B---3--:R-:W-:Y:S01]  /*31640*/  LOP3.LUT R74, R91, R224, R196, 0x96, !PT ;  /* 0x000000e05b4a7212 */ /* 0x008fe200078e96c4 */
[----:B------:R-:W-:Y:S01]  /*31650*/  IMAD.MOV.U32 R157, RZ, RZ, R94 ;  /* 0x000000ffff9d7224 */ /* 0x000fe200078e005e */
[----:B------:R-:W-:Y:S03]  /*31660*/  LOP3.LUT R69, R217, R221, R90, 0x96, !PT ;  /* 0x000000ddd9457212 */ /* 0x000fe600078e965a */
[----:B------:R-:W-:Y:S04]  /*31670*/  IMAD.WIDE.U32 R74, R74, -0x2daee0ad, RZ ;  /* 0xd2511f534a4a7825 */ /* 0x000fe800078e00ff */
[----:B------:R-:W-:Y:S01]  /*31680*/  IMAD.WIDE.U32 R68, R69, -0x2daee0ad, RZ ;  /* 0xd2511f5345447825 */ /* 0x000fe200078e00ff */
[----:B------:R-:W-:Y:S01]  /*31690*/  LOP3.LUT R84, R75, R225, R234, 0x96, !PT ;  /* 0x000000e14b547212 */ /* 0x000fe200078e96ea */
[----:B--2---:R1:W5:Y:S03]  /*316a0*/  LDL.LU R203, [R1+0x3ec] ;  /* 0x0003ec0001cb7983 */ /* 0x0043660000300800 */
[----:B------:R-:W-:Y:S01]  /*316b0*/  LOP3.LUT R74, R69, R226, R74, 0x96, !PT ;  /* 0x000000e2454a7212 */ /* 0x000fe200078e964a */
[----:B------:R1:W5:Y:S01]  /*316c0*/  LDL.LU R200, [R1+0x3e8] ;  /* 0x0003e80001c87983 */ /* 0x0003620000300800 */
[----:B------:R-:W-:Y:S03]  /*316d0*/  IMAD.WIDE.U32 R84, R84, -0x326172a9, RZ ;  /* 0xcd9e8d5754547825 */ /* 0x000fe600078e00ff */
[----:B------:R1:W5:Y:S01]  /*316e0*/  LDL.LU R198, [R1+0x3e4] ;  /* 0x0003e40001c67983 */ /* 0x0003620000300800 */
[----:B------:R-:W-:Y:S01]  /*316f0*/  IMAD.WIDE.U32 R74, R74, -0x326172a9, RZ ;  /* 0xcd9e8d574a4a7825 */ /* 0x000fe200078e00ff */
[----:B------:R-:W-:Y:S02]  /*31700*/  LOP3.LUT R66, R85, R220, R216, 0x96, !PT ;  /* 0x000000dc55427212 */ /* 0x000fe400078e96d8 */
[----:B------:R1:W5:Y:S02]  /*31710*/  LDL.LU R195, [R1+0x3e0] ;  /* 0x0003e00001c37983 */ /* 0x0003640000300800 */
[----:B------:R-:W-:Y:S01]  /*31720*/  LOP3.LUT R84, R75, R230, R84, 0x96, !PT ;  /* 0x000000e64b547212 */ /* 0x000fe200078e9654 */
[----:B------:R-:W-:Y:S01]  /*31730*/  IMAD.WIDE.U32 R66, R66, -0x2daee0ad, RZ ;  /* 0xd2511f5342427825 */ /* 0x000fe200078e00ff */
[----:B------:R1:W2:Y:S03]  /*31740*/  LDL.S16 R156, [R1+0x130] ;  /* 0x00013000019c7983 */ /* 0x0002a60000100600 */
[----:B------:R-:W-:Y:S01]  /*31750*/  IMAD.WIDE.U32 R84, R84, -0x2daee0ad, RZ ;  /* 0xd2511f5354547825 */ /* 0x000fe200078e00ff */
[----:B------:R-:W-:Y:S01]  /*31760*/  LOP3.LUT R68, R67, R229, R68, 0x96, !PT ;  /* 0x000000e543447212 */ /* 0x000fe200078e9644 */
[----:B------:R1:W3:Y:S02]  /*31770*/  LDL.S16 R61, [R1+0x12c] ;  /* 0x00012c00013d7983 */ /* 0x0002e40000100600 */
[----:B------:R-:W-:Y:S01]  /*31780*/  IMAD.MOV.U32 R75, RZ, RZ, R223 ;  /* 0x000000ffff4b7224 */ /* 0x000fe200078e00df */
[----:B------:R-:W-:Y:S01]  /*31790*/  LOP3.LUT R66, R85, R227, R66, 0x96, !PT ;  /* 0x000000e355427212 */ /* 0x000fe200078e9642 */
[----:B------:R1:W3:Y:S01]  /*317a0*/  LDL.S16 R223, [R1+0x11c] ;  /* 0x00011c0001df7983 */ /* 0x0002e20000100600 */
[----:B------:R-:W-:Y:S03]  /*317b0*/  IMAD.WIDE.U32 R68, R68, -0x326172a9, RZ ;  /* 0xcd9e8d5744447825 */ /* 0x000fe600078e00ff */
[----:B------:R1:W3:Y:S01]  /*317c0*/  LDL.S16 R85, [R1+0x128] ;  /* 0x0001280001557983 */ /* 0x0002e20000100600 */
[----:B------:R-:W-:Y:S01]  /*317d0*/  IMAD.WIDE.U32 R66, R66, -0x326172a9, RZ ;  /* 0xcd9e8d5742427825 */ /* 0x000fe200078e00ff */
[----:B------:R-:W-:Y:S02]  /*317e0*/  LOP3.LUT R74, R69, R228, R74, 0x96, !PT ;  /* 0x000000e4454a7212 */ /* 0x000fe400078e964a */
[C---:B------:R-:W-:Y:S02]  /*317f0*/  LOP3.LUT R40, R66.reuse, 0xffff, RZ, 0xc0, !PT ;  /* 0x0000ffff42287812 */ /* 0x040fe400078ec0ff */
[----:B------:R-:W-:Y:S02]  /*31800*/  LOP3.LUT R65, R67, R233, R68, 0x96, !PT ;  /* 0x000000e943417212 */ /* 0x000fe400078e9644 */
[----:B------:R-:W-:Y:S02]  /*31810*/  LOP3.LUT R68, R66, 0xff, RZ, 0xc0, !PT ;  /* 0x000000ff42447812 */ /* 0x000fe400078ec0ff */
[----:B------:R-:W-:Y:S02]  /*31820*/  SHF.R.U32.HI R40, RZ, 0x8, R40 ;  /* 0x00000008ff287819 */ /* 0x000fe40000011628 */
[----:B------:R-:W-:Y:S02]  /*31830*/  SHF.R.U32.HI R69, RZ, 0x10, R66 ;  /* 0x00000010ff457819 */ /* 0x000fe40000011642 */
[----:B------:R-:W-:Y:S02]  /*31840*/  PRMT R72, R68, 0x5410, R40 ;  /* 0x0000541044487816 */ /* 0x000fe40000000028 */
[----:B----4-:R-:W-:Y:S02]  /*31850*/  F2FP.BF16.F32.PACK_AB R40, R218, R219 ;  /* 0x000000dbda28723e */ /* 0x010fe400000010ff */
[----:B------:R-:W-:Y:S01]  /*31860*/  SHF.R.U32.HI R70, RZ, 0x18, R66 ;  /* 0x00000018ff467819 */ /* 0x000fe20000011642 */
[----:B------:R-:W-:Y:S01]  /*31870*/  IMAD.WIDE.U32 R66, R74, -0x2daee0ad, RZ ;  /* 0xd2511f534a427825 */ /* 0x000fe200078e00ff */
[----:B------:R-:W-:Y:S02]  /*31880*/  PRMT R3, R40, 0x7632, R3 ;  /* 0x0000763228037816 */ /* 0x000fe40000000003 */
[----:B------:R-:W-:Y:S02]  /*31890*/  LOP3.LUT R68, R69, 0xff, RZ, 0xc0, !PT ;  /* 0x000000ff45447812 */ /* 0x000fe400078ec0ff */
[----:B------:R-:W-:Y:S02]  /*318a0*/  LOP3.LUT R84, R67, R231, R84, 0x96, !PT ;  /* 0x000000e743547212 */ /* 0x000fe400078e9654 */
[----:B------:R-:W-:Y:S02]  /*318b0*/  PRMT R74, R68, 0x5410, R70 ;  /* 0x00005410444a7816 */ /* 0x000fe40000000046 */
[----:B------:R-:W-:Y:S02]  /*318c0*/  SHF.R.U32.HI R94, RZ, 0x10, R66 ;  /* 0x00000010ff5e7819 */ /* 0x000fe40000011642 */
[----:B------:R-:W-:Y:S01]  /*318d0*/  LOP3.LUT R64, R65, 0xff, RZ, 0xc0, !PT ;  /* 0x000000ff41407812 */ /* 0x000fe200078ec0ff */
[----:B--2---:R-:W-:Y:S05]  /*318e0*/  @!P5 HFMA2.BF16_V2 R156, -RZ.H0_H0, RZ.H0_H0, -R40.H0_H0 ;  /* 0x200000ffff9cd231 */ /* 0x004fea0000340928 */
[----:B------:R-:W-:Y:S01]  /*318f0*/  PRMT R185, R156, 0x7610, R185 ;  /* 0x000076109cb97816 */ /* 0x000fe200000000b9 */
[----:B---3--:R-:W-:Y:S01]  /*31900*/  @!P6 HFMA2.BF16_V2 R61, -RZ.H0_H0, RZ.H0_H0, -R3.H0_H0 ;  /* 0x200000ffff3de231 */ /* 0x008fe20000340903 */
[----:B------:R2:W-:Y:S01]  /*31910*/  @!P5 STL.S16 [R1+0x130], R156 ;  /* 0x0001309c0100d387 */ /* 0x0005e20000100600 */
[----:B------:R-:W-:Y:S03]  /*31920*/  @!P0 HFMA2.BF16_V2 R223, -RZ.H0_H0, RZ.H0_H0, -R0.H0_H0 ;  /* 0x200000ffffdf8231 */ /* 0x000fe60000340900 */
[----:B------:R-:W-:Y:S01]  /*31930*/  PRMT R69, R61, 0x7610, R69 ;  /* 0x000076103d457816 */ /* 0x000fe20000000045 */
[----:B------:R3:W-:Y:S01]  /*31940*/  @!P6 STL.S16 [R1+0x12c], R61 ;  /* 0x00012c3d0100e387 */ /* 0x0007e20000100600 */
[----:B------:R-:W-:Y:S01]  /*31950*/  @!P1 HFMA2.BF16_V2 R85, -RZ.H0_H0, RZ.H0_H0, -R2.H0_H0 ;  /* 0x200000ffff559231 */ /* 0x000fe20000340902 */
[----:B------:R-:W-:Y:S02]  /*31960*/  PRMT R189, R223, 0x7610, R189 ;  /* 0x00007610dfbd7816 */ /* 0x000fe400000000bd */
[----:B------:R-:W-:Y:S02]  /*31970*/  PRMT R57, R69, 0x7610, R57 ;  /* 0x0000761045397816 */ /* 0x000fe40000000039 */
[----:B------:R-:W-:Y:S01]  /*31980*/  PRMT R68, R85, 0x7610, R68 ;  /* 0x0000761055447816 */ /* 0x000fe20000000044 */
[----:B------:R4:W-:Y:S01]  /*31990*/  @!P1 STL.S16 [R1+0x128], R85 ;  /* 0x0001285501009387 */ /* 0x0009e20000100600 */
[----:B------:R-:W-:Y:S03]  /*319a0*/  PRMT R86, R57, 0x7610, R86 ;  /* 0x0000761039567816 */ /* 0x000fe60000000056 */
[----:B------:R1:W-:Y:S01]  /*319b0*/  @!P0 STL.S16 [R1+0x11c], R223 ;  /* 0x00011cdf01008387 */ /* 0x0003e20000100600 */
[----:B--2---:R-:W-:Y:S01]  /*319c0*/  IMAD.MOV.U32 R156, RZ, RZ, R87 ;  /* 0x000000ffff9c7224 */ /* 0x004fe200078e0057 */
[----:B------:R-:W-:Y:S02]  /*319d0*/  LOP3.LUT R87, R66, 0xffff, RZ, 0xc0, !PT ;  /* 0x0000ffff42577812 */ /* 0x000fe400078ec0ff */
[----:B---3--:R-:W-:Y:S04]  /*319e0*/  LOP3.LUT R61, R65, 0xffff, RZ, 0xc0, !PT ;  /* 0x0000ffff413d7812 */ /* 0x008fe800078ec0ff */
[----:B------:R-:W-:Y:S01]  /*319f0*/  SHF.R.U32.HI R61, RZ, 0x8, R61 ;  /* 0x00000008ff3d7819 */ /* 0x000fe2000001163d */
[----:B----4-:R-:W-:Y:S03]  /*31a00*/  IMAD.MOV.U32 R85, RZ, RZ, R89 ;  /* 0x000000ffff557224 */ /* 0x010fe600078e0059 */
[----:B------:R-:W-:Y:S01]  /*31a10*/  PRMT R70, R64, 0x5410, R61 ;  /* 0x0000541040467816 */ /* 0x000fe2000000003d */
[----:B------:R-:W-:Y:S01]  /*31a20*/  IMAD.MOV.U32 R89, RZ, RZ, R149 ;  /* 0x000000ffff597224 */ /* 0x000fe200078e0095 */
[----:B------:R-:W-:Y:S01]  /*31a30*/  LOP3.LUT R149, R66, 0xff, RZ, 0xc0, !PT ;  /* 0x000000ff42957812 */ /* 0x000fe200078ec0ff */
[----:B-1----:R-:W-:Y:S01]  /*31a40*/  IMAD.MOV.U32 R223, RZ, RZ, R148 ;  /* 0x000000ffffdf7224 */ /* 0x002fe200078e0094 */
[----:B------:R-:W-:Y:S01]  /*31a50*/  SHF.R.U32.HI R148, RZ, 0x18, R66 ;  /* 0x00000018ff947819 */ /* 0x000fe20000011642 */
[----:B------:R-:W-:Y:S01]  /*31a60*/  IMAD.WIDE.U32 R66, R83, -0x326172a9, RZ ;  /* 0xcd9e8d5753427825 */ /* 0x000fe200078e00ff */
[--C-:B------:R-:W-:Y:S02]  /*31a70*/  SHF.R.U32.HI R61, RZ, 0x10, R65.reuse ;  /* 0x00000010ff3d7819 */ /* 0x100fe40000011641 */
[----:B------:R-:W-:Y:S01]  /*31a80*/  SHF.R.U32.HI R65, RZ, 0x18, R65 ;  /* 0x00000018ff417819 */ /* 0x000fe20000011641 */
[----:B------:R-:W-:Y:S01]  /*31a90*/  IMAD.MOV.U32 R64, RZ, RZ, R75 ;  /* 0x000000ffff407224 */ /* 0x000fe200078e004b */
[----:B------:R-:W-:Y:S01]  /*31aa0*/  LOP3.LUT R62, R67, R224, R196, 0x96, !PT ;  /* 0x000000e0433e7212 */ /* 0x000fe200078e96c4 */
[----:B------:R-:W-:Y:S01]  /*31ab0*/  IMAD.MOV.U32 R49, RZ, RZ, R89 ;  /* 0x000000ffff317224 */ /* 0x000fe200078e0059 */
[----:B------:R-:W-:Y:S01]  /*31ac0*/  LOP3.LUT R61, R61, 0xff, RZ, 0xc0, !PT ;  /* 0x000000ff3d3d7812 */ /* 0x000fe200078ec0ff */
[----:B------:R-:W-:Y:S01]  /*31ad0*/  IMAD.MOV.U32 R50, RZ, RZ, R64 ;  /* 0x000000ffff327224 */ /* 0x000fe200078e0040 */
[-CC-:B------:R-:W-:Y:S01]  /*31ae0*/  LOP3.LUT R64, R217, R221.reuse, R66.reuse, 0x96, !PT ;  /* 0x000000ddd9407212 */ /* 0x180fe200078e9642 */
[----:B------:R-:W-:Y:S01]  /*31af0*/  IMAD.WIDE.U32 R62, R62, -0x2daee0ad, RZ ;  /* 0xd2511f533e3e7825 */ /* 0x000fe200078e00ff */
[----:B------:R-:W-:Y:S02]  /*31b00*/  PRMT R75, R61, 0x5410, R65 ;  /* 0x000054103d4b7816 */ /* 0x000fe40000000041 */
[----:B------:R-:W-:Y:S01]  /*31b10*/  LOP3.LUT R66, R181, R221, R66, 0x96, !PT ;  /* 0x000000ddb5427212 */ /* 0x000fe200078e9642 */
[----:B------:R-:W-:Y:S01]  /*31b20*/  IMAD.WIDE.U32 R64, R64, -0x2daee0ad, RZ ;  /* 0xd2511f5340407825 */ /* 0x000fe200078e00ff */
[----:B------:R-:W-:Y:S03]  /*31b30*/  LOP3.LUT R63, R63, R225, R234, 0x96, !PT ;  /* 0x000000e13f3f7212 */ /* 0x000fe600078e96ea */
[----:B------:R-:W-:Y:S01]  /*31b40*/  IMAD.MOV.U32 R57, RZ, RZ, R49 ;  /* 0x000000ffff397224 */ /* 0x000fe200078e0031 */
[----:B------:R-:W-:Y:S01]  /*31b50*/  LOP3.LUT R65, R65, R226, R62, 0x96, !PT ;  /* 0x000000e241417212 */ /* 0x000fe200078e963e */
[----:B------:R-:W-:Y:S01]  /*31b60*/  IMAD.WIDE.U32 R62, R63, -0x326172a9, RZ ;  /* 0xcd9e8d573f3e7825 */ /* 0x000fe200078e00ff */
[----:B------:R-:W-:Y:S03]  /*31b70*/  LOP3.LUT R49, R59, R224, R196, 0x96, !PT ;  /* 0x000000e03b317212 */ /* 0x000fe600078e96c4 */
[----:B------:R-:W-:Y:S01]  /*31b80*/  IMAD.MOV.U32 R83, RZ, RZ, R157 ;  /* 0x000000ffff537224 */ /* 0x000fe200078e009d */
[----:B------:R-:W-:Y:S01]  /*31b90*/  LOP3.LUT R60, R63, R220, R216, 0x96, !PT ;  /* 0x000000dc3f3c7212 */ /* 0x000fe200078e96d8 */
[----:B------:R-:W-:Y:S02]  /*31ba0*/  IMAD.MOV.U32 R157, RZ, RZ, R156 ;  /* 0x000000ffff9d7224 */ /* 0x000fe400078e009c */
[----:B------:R-:W-:Y:S02]  /*31bb0*/  IMAD.MOV.U32 R156, RZ, RZ, R88 ;  /* 0x000000ffff9c7224 */ /* 0x000fe400078e0058 */
[----:B------:R-:W-:Y:S04]  /*31bc0*/  IMAD.WIDE.U32 R60, R60, -0x2daee0ad, RZ ;  /* 0xd2511f533c3c7825 */ /* 0x000fe800078e00ff */
[----:B------:R-:W-:Y:S01]  /*31bd0*/  IMAD.WIDE.U32 R48, R49, -0x2daee0ad, RZ ;  /* 0xd2511f5331307825 */ /* 0x000fe200078e00ff */
[----:B------:R-:W-:Y:S03]  /*31be0*/  LOP3.LUT R63, R61, R229, R64, 0x96, !PT ;  /* 0x000000e53d3f7212 */ /* 0x000fe600078e9640 */
        /* <DEDUP_REMOVED lines=16> */
[----:B------:R-:W-:Y:S01]  /*31cf0*/  IMAD.WIDE.U32 R48, R49, -0x326172a9, RZ ;  /* 0xcd9e8d5731307825 */ /* 0x000fe200078e00ff */
[----:B------:R-:W-:Y:S03]  /*31d00*/  PRMT R63, R86, 0x7610, R63 ;  /* 0x00007610563f7816 */ /* 0x000fe6000000003f */
[----:B------:R-:W-:Y:S01]  /*31d10*/  IMAD.MOV.U32 R86, RZ, RZ, R153 ;  /* 0x000000ffff567224 */ /* 0x000fe200078e0099 */
[----:B------:R-:W-:Y:S01]  /*31d20*/  LOP3.LUT R46, R49, R220, R216, 0x96, !PT ;  /* 0x000000dc312e7212 */ /* 0x000fe200078e96d8 */
[----:B------:R-:W-:Y:S01]  /*31d30*/  IMAD.MOV.U32 R49, RZ, RZ, R197 ;  /* 0x000000ffff317224 */ /* 0x000fe200078e00c5 */
[----:B------:R-:W-:Y:S03]  /*31d40*/  PRMT R64, R63, 0x7610, R64 ;  /* 0x000076103f407816 */ /* 0x000fe60000000040 */
[----:B------:R-:W-:Y:S01]  /*31d50*/  IMAD.WIDE.U32 R46, R46, -0x2daee0ad, RZ ;  /* 0xd2511f532e2e7825 */ /* 0x000fe200078e00ff */
[----:B------:R-:W-:Y:S02]  /*31d60*/  PRMT R65, R64, 0x7610, R65 ;  /* 0x0000761040417816 */ /* 0x000fe40000000041 */
[----:B------:R-:W-:Y:S02]  /*31d70*/  PRMT R64, R40, 0x5410, R3 ;  /* 0x0000541028407816 */ /* 0x000fe40000000003 */
[----:B------:R-:W-:Y:S01]  /*31d80*/  LOP3.LUT R156, R47, R229, R62, 0x96, !PT ;  /* 0x000000e52f9c7212 */ /* 0x000fe200078e963e */
[----:B------:R-:W-:Y:S01]  /*31d90*/  IMAD.MOV.U32 R62, RZ, RZ, R151 ;  /* 0x000000ffff3e7224 */ /* 0x000fe200078e0097 */
[----:B------:R-:W-:Y:S01]  /*31da0*/  @!P6 PRMT R3, R65, 0x5410, RZ ;  /* 0x000054104103e816 */ /* 0x000fe200000000ff */
[----:B------:R-:W-:Y:S01]  /*31db0*/  IMAD.WIDE.U32 R150, R45, -0x326172a9, RZ ;  /* 0xcd9e8d572d967825 */ /* 0x000fe200078e00ff */
[----:B------:R-:W-:Y:S02]  /*31dc0*/  PRMT R65, R2, 0x5410, R0 ;  /* 0x0000541002417816 */ /* 0x000fe40000000000 */
[----:B------:R-:W-:Y:S01]  /*31dd0*/  @!P0 PRMT R0, R189, 0x5410, RZ ;  /* 0x00005410bd008816 */ /* 0x000fe200000000ff */
[----:B------:R-:W-:Y:S01]  /*31de0*/  ST.E.U16 desc[UR4][R172.64+0xf2], R3 ;  /* 0x0000f203ac007985 */ /* 0x000fe2000c101504 */
[----:B------:R-:W-:Y:S01]  /*31df0*/  LOP3.LUT R48, R151, R230, R48, 0x96, !PT ;  /* 0x000000e697307212 */ /* 0x000fe200078e9630 */
[----:B------:R-:W-:Y:S02]  /*31e00*/  IMAD.MOV.U32 R45, RZ, RZ, R154 ;  /* 0x000000ffff2d7224 */ /* 0x000fe400078e009a */
[----:B------:R-:W-:Y:S02]  /*31e10*/  IMAD.MOV.U32 R151, RZ, RZ, R155 ;  /* 0x000000ffff977224 */ /* 0x000fe400078e009b */
[----:B------:R-:W-:Y:S04]  /*31e20*/  IMAD.WIDE.U32 R154, R48, -0x2daee0ad, RZ ;  /* 0xd2511f53309a7825 */ /* 0x000fe800078e00ff */
[----:B------:R-:W-:Y:S01]  /*31e30*/  IMAD.MOV.U32 R48, RZ, RZ, R196 ;  /* 0x000000ffff307224 */ /* 0x000fe200078e00c4 */
[----:B------:R-:W-:Y:S01]  /*31e40*/  LOP3.LUT R155, R155, R227, R46, 0x96, !PT ;  /* 0x000000e39b9b7212 */ /* 0x000fe200078e962e */
[----:B------:R-:W-:Y:S01]  /*31e50*/  IMAD.WIDE.U32 R46, R147, -0x326172a9, RZ ;  /* 0xcd9e8d57932e7825 */ /* 0x000fe200078e00ff */
[----:B------:R2:W5:Y:S03]  /*31e60*/  LDL.LU.64 R196, [R1+0x3d8] ;  /* 0x0003d80001c47983 */ /* 0x0005660000300a00 */
[----:B------:R-:W-:Y:S01]  /*31e70*/  IMAD.MOV.U32 R147, RZ, RZ, R151 ;  /* 0x000000ffff937224 */ /* 0x000fe200078e0097 */
[----:B------:R-:W-:Y:S01]  /*31e80*/  LOP3.LUT R48, R47, R224, R48, 0x96, !PT ;  /* 0x000000e02f307212 */ /* 0x000fe200078e9630 */
[----:B------:R-:W-:Y:S01]  /*31e90*/  IMAD.MOV.U32 R151, RZ, RZ, R45 ;  /* 0x000000ffff977224 */ /* 0x000fe200078e002d */
[-CC-:B------:R-:W-:Y:S02]  /*31ea0*/  LOP3.LUT R45, R217, R221.reuse, R46.reuse, 0x96, !PT ;  /* 0x000000ddd92d7212 */ /* 0x180fe400078e962e */
[----:B------:R-:W-:Y:S01]  /*31eb0*/  LOP3.LUT R46, R181, R221, R46, 0x96, !PT ;  /* 0x000000ddb52e7212 */ /* 0x000fe200078e962e */
[----:B------:R-:W-:Y:S05]  /*31ec0*/  IMAD.WIDE.U32 R48, R48, -0x2daee0ad, RZ ;  /* 0xd2511f5330307825 */ /* 0x000fea00078e00ff */
[----:B------:R-:W-:Y:S01]  /*31ed0*/  LOP3.LUT R49, R49, R225, R234, 0x96, !PT ;  /* 0x000000e131317212 */ /* 0x000fe200078e96ea */
[----:B------:R-:W-:Y:S02]  /*31ee0*/  IMAD.MOV.U32 R234, RZ, RZ, R93 ;  /* 0x000000ffffea7224 */ /* 0x000fe400078e005d */
[----:B------:R-:W-:Y:S04]  /*31ef0*/  IMAD.WIDE.U32 R92, R45, -0x2daee0ad, RZ ;  /* 0xd2511f532d5c7825 */ /* 0x000fe800078e00ff */
[----:B------:R-:W-:Y:S01]  /*31f00*/  IMAD.MOV.U32 R217, RZ, RZ, R234 ;  /* 0x000000ffffd97224 */ /* 0x000fe200078e00ea */
[----:B------:R-:W-:Y:S01]  /*31f10*/  LOP3.LUT R45, R93, R226, R48, 0x96, !PT ;  /* 0x000000e25d2d7212 */ /* 0x000fe200078e9630 */
[----:B------:R-:W-:Y:S02]  /*31f20*/  IMAD.MOV.U32 R234, RZ, RZ, R62 ;  /* 0x000000ffffea7224 */ /* 0x000fe400078e003e */
[----:B------:R-:W-:Y:S02]  /*31f30*/  IMAD.MOV.U32 R62, RZ, RZ, R53 ;  /* 0x000000ffff3e7224 */ /* 0x000fe400078e0035 */
[----:B------:R-:W-:Y:S02]  /*31f40*/  IMAD.MOV.U32 R53, RZ, RZ, R50 ;  /* 0x000000ffff357224 */ /* 0x000fe400078e0032 */
[----:B------:R-:W-:Y:S02]  /*31f50*/  IMAD.MOV.U32 R50, RZ, RZ, R85 ;  /* 0x000000ffff327224 */ /* 0x000fe400078e0055 */
[----:B------:R-:W-:Y:S02]  /*31f60*/  IMAD.MOV.U32 R85, RZ, RZ, R158 ;  /* 0x000000ffff557224 */ /* 0x000fe400078e009e */
[----:B------:R-:W-:Y:S02]  /*31f70*/  IMAD.MOV.U32 R158, RZ, RZ, R152 ;  /* 0x000000ffff9e7224 */ /* 0x000fe400078e0098 */
[----:B------:R-:W-:Y:S04]  /*31f80*/  IMAD.WIDE.U32 R48, R49, -0x326172a9, RZ ;  /* 0xcd9e8d5731307825 */ /* 0x000fe800078e00ff */
[----:B------:R-:W-:Y:S01]  /*31f90*/  IMAD.WIDE.U32 R152, R45, -0x326172a9, RZ ;  /* 0xcd9e8d572d987825 */ /* 0x000fe200078e00ff */
[----:B------:R-:W-:Y:S03]  /*31fa0*/  LOP3.LUT R216, R49, R220, R216, 0x96, !PT ;  /* 0x000000dc31d87212 */ /* 0x000fe600078e96d8 */
[----:B------:R-:W-:Y:S01]  /*31fb0*/  IMAD.MOV.U32 R45, RZ, RZ, R147 ;  /* 0x000000ffff2d7224 */ /* 0x000fe200078e0093 */
[----:B------:R-:W-:Y:S02]  /*31fc0*/  LOP3.LUT R147, R153, R230, R48, 0x96, !PT ;  /* 0x000000e699937212 */ /* 0x000fe400078e9630 */
[----:B------:R-:W-:Y:S01]  /*31fd0*/  LOP3.LUT R48, R91, R224, R190, 0x96, !PT ;  /* 0x000000e05b307212 */ /* 0x000fe200078e96be */
[----:B------:R-:W-:Y:S01]  /*31fe0*/  IMAD.MOV.U32 R49, RZ, RZ, R45 ;  /* 0x000000ffff317224 */ /* 0x000fe200078e002d */
        /* <DEDUP_REMOVED lines=9> */
[----:B------:R-:W-:Y:S04]  /*32080*/  IMAD.WIDE.U32 R54, R42, -0x326172a9, RZ ;  /* 0xcd9e8d572a367825 */ /* 0x000fe800078e00ff */
[----:B------:R-:W-:Y:S01]  /*32090*/  IMAD.MOV.U32 R42, RZ, RZ, R45 ;  /* 0x000000ffff2a7224 */ /* 0x000fe200078e002d */
[----:B------:R-:W-:Y:S01]  /*320a0*/  LOP3.LUT R44, R55, R220, R180, 0x96, !PT ;  /* 0x000000dc372c7212 */ /* 0x000fe200078e96b4 */
[----:B------:R-:W-:Y:S02]  /*320b0*/  IMAD.MOV.U32 R55, RZ, RZ, R194 ;  /* 0x000000ffff377224 */ /* 0x000fe400078e00c2 */
[----:B------:R2:W5:Y:S02]  /*320c0*/  LDL.LU R194, [R1+0x3d4] ;  /* 0x0003d40001c27983 */ /* 0x0005640000300800 */
[----:B------:R-:W-:Y:S05]  /*320d0*/  IMAD.WIDE.U32 R44, R44, -0x2daee0ad, RZ ;  /* 0xd2511f532c2c7825 */ /* 0x000fea00078e00ff */
[----:B------:R-:W-:Y:S01]  /*320e0*/  LOP3.LUT R48, R45, R229, R56, 0x96, !PT ;  /* 0x000000e52d307212 */ /* 0x000fe200078e9638 */
[----:B------:R-:W-:Y:S04]  /*320f0*/  IMAD.WIDE.U32 R56, R49, -0x326172a9, RZ ;  /* 0xcd9e8d5731387825 */ /* 0x000fe800078e00ff */
[----:B------:R-:W-:Y:S01]  /*32100*/  IMAD.MOV.U32 R49, RZ, RZ, R41 ;  /* 0x000000ffff317224 */ /* 0x000fe200078e0029 */
[----:B------:R-:W-:Y:S01]  /*32110*/  LOP3.LUT R41, R57, R230, R54, 0x96, !PT ;  /* 0x000000e639297212 */ /* 0x000fe200078e9636 */
[----:B------:R-:W-:Y:S04]  /*32120*/  IMAD.MOV.U32 R54, RZ, RZ, R62 ;  /* 0x000000ffff367224 */ /* 0x000fe800078e003e */
[----:B------:R-:W-:Y:S04]  /*32130*/  IMAD.WIDE.U32 R62, R41, -0x2daee0ad, RZ ;  /* 0xd2511f53293e7825 */ /* 0x000fe800078e00ff */
[----:B------:R-:W-:Y:S01]  /*32140*/  IMAD.MOV.U32 R41, RZ, RZ, R49 ;  /* 0x000000ffff297224 */ /* 0x000fe200078e0031 */
[----:B------:R-:W-:Y:S01]  /*32150*/  LOP3.LUT R44, R63, R227, R44, 0x96, !PT ;  /* 0x000000e33f2c7212 */ /* 0x000fe200078e962c */
[----:B------:R-:W-:Y:S01]  /*32160*/  IMAD.WIDE.U32 R48, R48, -0x326172a9, RZ ;  /* 0xcd9e8d5730307825 */ /* 0x000fe200078e00ff */
[----:B------:R-:W-:Y:S02]  /*32170*/  PRMT R63, R185, 0x7610, R63 ;  /* 0x00007610b93f7816 */ /* 0x000fe4000000003f */
[----:B------:R-:W-:Y:S01]  /*32180*/  MUFU.EX2 R185, R192 ;  /* 0x000000c000b97308 */ /* 0x000fe20000000800 */
[----:B------:R-:W-:Y:S01]  /*32190*/  IMAD.MOV.U32 R57, RZ, RZ, R41 ;  /* 0x000000ffff397224 */ /* 0x000fe200078e0029 */
[----:B------:R-:W-:Y:S01]  /*321a0*/  @!P5 PRMT R40, R63, 0x5410, RZ ;  /* 0x000054103f28d816 */ /* 0x000fe200000000ff */
[----:B------:R-:W-:Y:S01]  /*321b0*/  IMAD.WIDE.U32 R44, R44, -0x326172a9, RZ ;  /* 0xcd9e8d572c2c7825 */ /* 0x000fe200078e00ff */
[----:B------:R-:W-:Y:S03]  /*321c0*/  LOP3.LUT R49, R49, R228, R56, 0x96, !PT ;  /* 0x000000e431317212 */ /* 0x000fe600078e9638 */
[----:B------:R1:W-:Y:S01]  /*321d0*/  ST.E.U16 desc[UR4][R172.64+0xf0], R40 ;  /* 0x0000f028ac007985 */ /* 0x0003e2000c101504 */
[----:B------:R-:W-:Y:S01]  /*321e0*/  LOP3.LUT R41, R45, R233, R48, 0x96, !PT ;  /* 0x000000e92d297212 */ /* 0x000fe200078e9630 */
[----:B------:R-:W-:Y:S02]  /*321f0*/  IMAD.MOV.U32 R56, RZ, RZ, R55 ;  /* 0x000000ffff387224 */ /* 0x000fe400078e0037 */
[----:B------:R-:W-:Y:S01]  /*32200*/  IMAD.MOV.U32 R55, RZ, RZ, R42 ;  /* 0x000000ffff377224 */ /* 0x000fe200078e002a */
[C---:B------:R-:W-:Y:S01]  /*32210*/  LOP3.LUT R42, R44.reuse, 0xffff, RZ, 0xc0, !PT ;  /* 0x0000ffff2c2a7812 */ /* 0x040fe200078ec0ff */
[----:B------:R3:W-:Y:S01]  /*32220*/  ST.E.U16 desc[UR4][R176.64+0xf0], R0 ;  /* 0x0000f000b0007985 */ /* 0x0007e2000c101504 */
[----:B------:R-:W-:Y:S01]  /*32230*/  LOP3.LUT R45, R44, 0xff, RZ, 0xc0, !PT ;  /* 0x000000ff2c2d7812 */ /* 0x000fe200078ec0ff */
[----:B------:R-:W-:Y:S01]  /*32240*/  IMAD.MOV.U32 R48, RZ, RZ, R50 ;  /* 0x000000ffff307224 */ /* 0x000fe200078e0032 */
[----:B------:R-:W-:Y:S02]  /*32250*/  SHF.R.U32.HI R42, RZ, 0x8, R42 ;  /* 0x00000008ff2a7819 */ /* 0x000fe4000001162a */
[----:B------:R-:W-:Y:S02]  /*32260*/  LOP3.LUT R43, R41, 0xff, RZ, 0xc0, !PT ;  /* 0x000000ff292b7812 */ /* 0x000fe400078ec0ff */
[----:B------:R-:W-:Y:S01]  /*32270*/  PRMT R50, R45, 0x5410, R42 ;  /* 0x000054102d327816 */ /* 0x000fe2000000002a */
[----:B------:R-:W-:Y:S01]  /*32280*/  IMAD.MOV.U32 R45, RZ, RZ, R53 ;  /* 0x000000ffff2d7224 */ /* 0x000fe200078e0035 */
[--C-:B------:R-:W-:Y:S02]  /*32290*/  SHF.R.U32.HI R42, RZ, 0x10, R44.reuse ;  /* 0x00000010ff2a7819 */ /* 0x100fe4000001162c */
[----:B------:R-:W-:Y:S01]  /*322a0*/  SHF.R.U32.HI R44, RZ, 0x18, R44 ;  /* 0x00000018ff2c7819 */ /* 0x000fe2000001162c */
[----:B------:R-:W-:Y:S01]  /*322b0*/  IMAD.MOV.U32 R63, RZ, RZ, R45 ;  /* 0x000000ffff3f7224 */ /* 0x000fe200078e002d */
[----:B------:R-:W-:Y:S01]  /*322c0*/  LOP3.LUT R42, R42, 0xff, RZ, 0xc0, !PT ;  /* 0x000000ff2a2a7812 */ /* 0x000fe200078ec0ff */
[----:B------:R-:W-:Y:S02]  /*322d0*/  IMAD.MOV.U32 R45, RZ, RZ, R54 ;  /* 0x000000ffff2d7224 */ /* 0x000fe400078e0036 */
[----:B------:R-:W-:Y:S01]  /*322e0*/  IMAD.MOV.U32 R54, RZ, RZ, R217 ;  /* 0x000000ffff367224 */ /* 0x000fe200078e00d9 */
[----:B------:R-:W-:Y:S01]  /*322f0*/  PRMT R53, R42, 0x5410, R44 ;  /* 0x000054102a357816 */ /* 0x000fe2000000002c */
[----:B------:R-:W-:Y:S01]  /*32300*/  IMAD.MOV.U32 R44, RZ, RZ, R48 ;  /* 0x000000ffff2c7224 */ /* 0x000fe200078e0030 */
[----:B------:R-:W-:Y:S01]  /*32310*/  LOP3.LUT R42, R41, 0xffff, RZ, 0xc0, !PT ;  /* 0x0000ffff292a7812 */ /* 0x000fe200078ec0ff */
[----:B------:R-:W-:Y:S01]  /*32320*/  IMAD.MOV.U32 R217, RZ, RZ, R151 ;  /* 0x000000ffffd97224 */ /* 0x000fe200078e0097 */
[----:B-1----:R-:W-:Y:S01]  /*32330*/  PRMT R40, R68, 0x7610, R40 ;  /* 0x0000761044287816 */ /* 0x002fe20000000028 */
[----:B------:R-:W-:Y:S01]  /*32340*/  IMAD.MOV.U32 R52, RZ, RZ, R44 ;  /* 0x000000ffff347224 */ /* 0x000fe200078e002c */
[----:B------:R-:W-:Y:S01]  /*32350*/  SHF.R.U32.HI R42, RZ, 0x8, R42 ;  /* 0x00000008ff2a7819 */ /* 0x000fe2000001162a */
[----:B------:R-:W-:Y:S01]  /*32360*/  IMAD.MOV.U32 R44, RZ, RZ, R57 ;  /* 0x000000ffff2c7224 */ /* 0x000fe200078e0039 */
[----:B------:R-:W-:Y:S01]  /*32370*/  @!P1 PRMT R2, R40, 0x5410, RZ ;  /* 0x0000541028029816 */ /* 0x000fe200000000ff */
[----:B------:R-:W-:Y:S01]  /*32380*/  IMAD.MOV.U32 R173, RZ, RZ, R52 ;  /* 0x000000ffffad7224 */ /* 0x000fe200078e0034 */
[----:B------:R-:W-:Y:S01]  /*32390*/  PRMT R48, R43, 0x5410, R42 ;  /* 0x000054102b307816 */ /* 0x000fe2000000002a */
[----:B------:R-:W-:Y:S01]  /*323a0*/  IMAD.WIDE.U32 R42, R49, -0x2daee0ad, RZ ;  /* 0xd2511f53312a7825 */ /* 0x000fe200078e00ff */
[--C-:B---3--:R-:W-:Y:S01]  /*323b0*/  SHF.R.U32.HI R0, RZ, 0x10, R41.reuse ;  /* 0x00000010ff007819 */ /* 0x108fe20000011629 */
[----:B------:R1:W-:Y:S01]  /*323c0*/  ST.E.U16 desc[UR4][R176.64+0xee], R2 ;  /* 0x0000ee02b0007985 */ /* 0x0003e2000c101504 */
[----:B------:R-:W-:Y:S01]  /*323d0*/  SHF.R.U32.HI R41, RZ, 0x18, R41 ;  /* 0x00000018ff297819 */ /* 0x000fe20000011629 */
[----:B------:R-:W-:Y:S01]  /*323e0*/  IMAD.MOV.U32 R49, RZ, RZ, R186 ;  /* 0x000000ffff317224 */ /* 0x000fe200078e00ba */
[----:B------:R-:W-:Y:S01]  /*323f0*/  LOP3.LUT R3, R0, 0xff, RZ, 0xc0, !PT ;  /* 0x000000ff00037812 */ /* 0x000fe200078ec0ff */
[----:B------:R3:W1:Y:S01]  /*32400*/  MUFU.EX2 R186, R193 ;  /* 0x000000c100ba7308 */ /* 0x0006620000000800 */
[----:B------:R-:W-:Y:S01]  /*32410*/  SHF.R.U32.HI R57, RZ, 0x10, R42 ;  /* 0x00000010ff397819 */ /* 0x000fe2000001162a */
[----:B------:R-:W-:Y:S01]  /*32420*/  IMAD.MOV.U32 R52, RZ, RZ, R44 ;  /* 0x000000ffff347224 */ /* 0x000fe200078e002c */
[----:B------:R-:W-:Y:S01]  /*32430*/  SHF.R.U32.HI R68, RZ, 0x18, R42 ;  /* 0x00000018ff447819 */ /* 0x000fe2000001162a */
[----:B------:R-:W-:Y:S01]  /*32440*/  IMAD.MOV.U32 R51, RZ, RZ, R49 ;  /* 0x000000ffff337224 */ /* 0x000fe200078e0031 */
[----:B------:R-:W-:Y:S01]  /*32450*/  LOP3.LUT R62, R43, R231, R62, 0x96, !PT ;  /* 0x000000e72b3e7212 */ /* 0x000fe200078e963e */
[----:B------:R-:W-:Y:S01]  /*32460*/  IMAD.MOV.U32 R49, RZ, RZ, R56 ;  /* 0x000000ffff317224 */ /* 0x000fe200078e0038 */
[C---:B------:R-:W-:Y:S01]  /*32470*/  LOP3.LUT R56, R42.reuse, 0xffff, RZ, 0xc0, !PT ;  /* 0x0000ffff2a387812 */ /* 0x040fe200078ec0ff */
[----:B------:R-:W-:Y:S01]  /*32480*/  IMAD.MOV.U32 R151, RZ, RZ, R83 ;  /* 0x000000ffff977224 */ /* 0x000fe200078e0053 */
[----:B------:R-:W-:Y:S01]  /*32490*/  LOP3.LUT R83, R42, 0xff, RZ, 0xc0, !PT ;  /* 0x000000ff2a537812 */ /* 0x000fe200078ec0ff */
[----:B------:R-:W-:Y:S01]  /*324a0*/  IMAD.MOV.U32 R172, RZ, RZ, R51 ;  /* 0x000000ffffac7224 */ /* 0x000fe200078e0033 */
[----:B------:R-:W-:Y:S01]  /*324b0*/  LOP3.LUT R42, R67, R224, R190, 0x96, !PT ;  /* 0x000000e0432a7212 */ /* 0x000fe200078e96be */
[----:B------:R-:W-:Y:S02]  /*324c0*/  IMAD.MOV.U32 R51, RZ, RZ, R63 ;  /* 0x000000ffff337224 */ /* 0x000fe400078e003f */
[----:B------:R-:W-:Y:S02]  /*324d0*/  IMAD.MOV.U32 R63, RZ, RZ, R45 ;  /* 0x000000ffff3f7224 */ /* 0x000fe400078e002d */
[----:B------:R-:W-:Y:S01]  /*324e0*/  IMAD.WIDE.U32 R42, R42, -0x2daee0ad, RZ ;  /* 0xd2511f532a2a7825 */ /* 0x000fe200078e00ff */
[----:B---3--:R2:W5:Y:S03]  /*324f0*/  LDL.LU R193, [R1+0x3d0] ;  /* 0x0003d00001c17983 */ /* 0x0085660000300800 */
[----:B------:R-:W-:Y:S01]  /*32500*/  IMAD.MOV.U32 R45, RZ, RZ, R54 ;  /* 0x000000ffff2d7224 */ /* 0x000fe200078e0036 */
[----:B------:R-:W-:Y:S01]  /*32510*/  LOP3.LUT R44, R43, R225, R182, 0x96, !PT ;  /* 0x000000e12b2c7212 */ /* 0x000fe200078e96b6 */
[----:B------:R2:W5:Y:S01]  /*32520*/  LDL.LU R192, [R1+0x3cc] ;  /* 0x0003cc0001c07983 */ /* 0x0005620000300800 */
[----:B-1----:R-:W-:Y:S01]  /*32530*/  F2FP.BF16.F32.PACK_AB R2, R185, R186 ;  /* 0x000000bab902723e */ /* 0x002fe200000010ff */
[----:B------:R-:W-:Y:S02]  /*32540*/  IMAD.MOV.U32 R54, RZ, RZ, R217 ;  /* 0x000000ffff367224 */ /* 0x000fe400078e00d9 */
[----:B------:R2:W5:Y:S01]  /*32550*/  LDL.LU R189, [R1+0x3c8] ;  /* 0x0003c80001bd7983 */ /* 0x0005620000300800 */
[----:B------:R-:W-:Y:S01]  /*32560*/  PRMT R0, R2, 0x7632, R0 ;  /* 0x0000763202007816 */ /* 0x000fe20000000000 */
[----:B------:R-:W-:Y:S02]  /*32570*/  IMAD.WIDE.U32 R66, R66, -0x2daee0ad, RZ ;  /* 0xd2511f5342427825 */ /* 0x000fe400078e00ff */
[----:B------:R2:W3:Y:S02]  /*32580*/  LDL.S16 R176, [R1+0x1e4] ;  /* 0x0001e40001b07983 */ /* 0x0004e40000100600 */
[----:B------:R-:W-:Y:S01]  /*32590*/  IMAD.MOV.U32 R217, RZ, RZ, R151 ;  /* 0x000000ffffd97224 */ /* 0x000fe200078e0097 */
[----:B------:R-:W-:Y:S01]  /*325a0*/  PRMT R151, R199, 0x7054, R199 ;  /* 0x00007054c7977816 */ /* 0x000fe200000000c7 */
[----:B------:R2:W4:Y:S01]  /*325b0*/  LDL.S16 R177, [R1+0x1e0] ;  /* 0x0001e00001b17983 */ /* 0x0005220000100600 */
[----:B------:R-:W-:Y:S01]  /*325c0*/  LOP3.LUT R43, R67, R226, R42, 0x96, !PT ;  /* 0x000000e2432b7212 */ /* 0x000fe200078e962a */
[----:B------:R-:W-:Y:S01]  /*325d0*/  IMAD.MOV.U32 R40, RZ, RZ, R49 ;  /* 0x000000ffff287224 */ /* 0x000fe200078e0031 */
[----:B------:R-:W-:Y:S01]  /*325e0*/  PRMT R49, R3, 0x5410, R41 ;  /* 0x0000541003317816 */ /* 0x000fe20000000029 */
[----:B------:R-:W-:Y:S01]  /*325f0*/  IMAD.MOV.U32 R3, RZ, RZ, R45 ;  /* 0x000000ffff037224 */ /* 0x000fe200078e002d */
[--C-:B------:R-:W-:Y:S01]  /*32600*/  HSET2.LE.AND R42, R72, R151.reuse, PT ;  /* 0x00000097482a7233 */ /* 0x100fe20003803000 */
[----:B------:R-:W-:Y:S01]  /*32610*/  IMAD.MOV.U32 R72, RZ, RZ, R55 ;  /* 0x000000ffff487224 */ /* 0x000fe200078e0037 */
[--C-:B------:R-:W-:Y:S01]  /*32620*/  HSET2.LE.AND R50, R50, R151.reuse, PT ;  /* 0x0000009732327233 */ /* 0x100fe20003803000 */
[----:B------:R-:W-:Y:S01]  /*32630*/  IMAD.WIDE.U32 R44, R44, -0x326172a9, RZ ;  /* 0xcd9e8d572c2c7825 */ /* 0x000fe200078e00ff */
[--C-:B------:R-:W-:Y:S02]  /*32640*/  HSET2.LE.AND R48, R48, R151.reuse, PT ;  /* 0x0000009730307233 */ /* 0x100fe40003803000 */
[----:B------:R-:W-:Y:S01]  /*32650*/  LOP3.LUT R42, R95, R42, RZ, 0xc0, !PT ;  /* 0x0000002a5f2a7212 */ /* 0x000fe200078ec0ff */
[----:B------:R-:W-:Y:S01]  /*32660*/  IMAD.MOV.U32 R95, RZ, RZ, R90 ;  /* 0x000000ffff5f7224 */ /* 0x000fe200078e005a */
[--C-:B------:R-:W-:Y:S01]  /*32670*/  HSET2.LE.AND R49, R49, R151.reuse, PT ;  /* 0x0000009731317233 */ /* 0x100fe20003803000 */
[----:B------:R-:W-:Y:S01]  /*32680*/  IMAD.MOV.U32 R67, RZ, RZ, R91 ;  /* 0x000000ffff437224 */ /* 0x000fe200078e005b */
[----:B------:R-:W-:Y:S02]  /*32690*/  LOP3.LUT R50, R98, R50, RZ, 0xc0, !PT ;  /* 0x0000003262327212 */ /* 0x000fe400078ec0ff */
[----:B------:R-:W-:Y:S02]  /*326a0*/  LOP3.LUT R48, R102, R48, RZ, 0xc0, !PT ;  /* 0x0000003066307212 */ /* 0x000fe400078ec0ff */
[----:B------:R-:W-:Y:S01]  /*326b0*/  LOP3.LUT R49, R99, R49, RZ, 0xc0, !PT ;  /* 0x0000003163317212 */ /* 0x000fe200078ec0ff */
[----:B------:R-:W-:Y:S01]  /*326c0*/  IMAD.MOV.U32 R99, RZ, RZ, R72 ;  /* 0x000000ffff637224 */ /* 0x000fe200078e0048 */
[----:B------:R-:W-:Y:S01]  /*326d0*/  SHF.R.U32.HI R72, RZ, 0x10, R60 ;  /* 0x00000010ff487819 */ /* 0x000fe2000001163c */
[----:B---3--:R-:W-:Y:S02]  /*326e0*/  @!P3 HFMA2.BF16_V2 R176, -RZ.H0_H0, RZ.H0_H0, -R2.H0_H0 ;  /* 0x200000ffffb0b231 */ /* 0x008fe40000340902 */
[----:B----4-:R-:W-:Y:S03]  /*326f0*/  @!P2 HFMA2.BF16_V2 R177, -RZ.H0_H0, RZ.H0_H0, -R0.H0_H0 ;  /* 0x200000ffffb1a231 */ /* 0x010fe60000340900 */
[----:B------:R-:W-:Y:S01]  /*32700*/  PRMT R170, R176, 0x7610, R170 ;  /* 0x00007610b0aa7816 */ /* 0x000fe200000000aa */
[----:B------:R1:W-:Y:S01]  /*32710*/  @!P3 STL.S16 [R1+0x1e4], R176 ;  /* 0x0001e4b00100b387 */ /* 0x0003e20000100600 */
[----:B------:R-:W-:Y:S03]  /*32720*/  PRMT R93, R177, 0x7610, R93 ;  /* 0x00007610b15d7816 */ /* 0x000fe6000000005d */
[----:B------:R3:W-:Y:S01]  /*32730*/  @!P2 STL.S16 [R1+0x1e0], R177 ;  /* 0x0001e0b10100a387 */ /* 0x0007e20000100600 */
[----:B-1----:R-:W-:Y:S02]  /*32740*/  IMAD.MOV.U32 R176, RZ, RZ, R172 ;  /* 0x000000ffffb07224 */ /* 0x002fe400078e00ac */
[----:B------:R-:W-:Y:S01]  /*32750*/  IMAD.MOV.U32 R172, RZ, RZ, R40 ;  /* 0x000000ffffac7224 */ /* 0x000fe200078e0028 */
[----:B------:R-:W-:Y:S01]  /*32760*/  LOP3.LUT R40, R45, R220, R180, 0x96, !PT ;  /* 0x000000dc2d287212 */ /* 0x000fe200078e96b4 */
[----:B---3--:R-:W-:Y:S02]  /*32770*/  IMAD.MOV.U32 R177, RZ, RZ, R173 ;  /* 0x000000ffffb17224 */ /* 0x008fe400078e00ad */
[----:B------:R-:W-:Y:S02]  /*32780*/  IMAD.MOV.U32 R173, RZ, RZ, R54 ;  /* 0x000000ffffad7224 */ /* 0x000fe400078e0036 */
[----:B------:R-:W-:Y:S01]  /*32790*/  IMAD.WIDE.U32 R54, R43, -0x326172a9, RZ ;  /* 0xcd9e8d572b367825 */ /* 0x000fe200078e00ff */
[--C-:B------:R-:W-:Y:S03]  /*327a0*/  HSET2.LE.AND R43, R74, R151.reuse, PT ;  /* 0x000000974a2b7233 */ /* 0x100fe60003803000 */
[----:B------:R-:W-:Y:S01]  /*327b0*/  IMAD.WIDE.U32 R40, R40, -0x2daee0ad, RZ ;  /* 0xd2511f5328287825 */ /* 0x000fe200078e00ff */
[----:B------:R-:W-:Y:S02]  /*327c0*/  LOP3.LUT R44, R55, R230, R44, 0x96, !PT ;  /* 0x000000e6372c7212 */ /* 0x000fe400078e962c */
[----:B------:R-:W-:Y:S01]  /*327d0*/  LOP3.LUT R43, R96, R43, RZ, 0xc0, !PT ;  /* 0x0000002b602b7212 */ /* 0x000fe200078ec0ff */
[----:B------:R-:W-:Y:S01]  /*327e0*/  IMAD.MOV.U32 R45, RZ, RZ, R85 ;  /* 0x000000ffff2d7224 */ /* 0x000fe200078e0055 */
[----:B------:R-:W-:Y:S01]  /*327f0*/  LOP3.LUT R66, R41, R229, R66, 0x96, !PT ;  /* 0x000000e529427212 */ /* 0x000fe200078e9642 */
[----:B------:R-:W-:Y:S01]  /*32800*/  IMAD.WIDE.U32 R90, R44, -0x2daee0ad, RZ ;  /* 0xd2511f532c5a7825 */ /* 0x000fe200078e00ff */
[----:B------:R-:W-:Y:S03]  /*32810*/  LOP3.LUT R44, R59, R224, R190, 0x96, !PT ;  /* 0x000000e03b2c7212 */ /* 0x000fe600078e96be */
[----:B------:R-:W-:Y:S01]  /*32820*/  IMAD.MOV.U32 R59, RZ, RZ, R158 ;  /* 0x000000ffff3b7224 */ /* 0x000fe200078e009e */
[----:B------:R-:W-:Y:S01]  /*32830*/  LOP3.LUT R85, R91, R227, R40, 0x96, !PT ;  /* 0x000000e35b557212 */ /* 0x000fe200078e9628 */
[----:B------:R-:W-:Y:S01]  /*32840*/  IMAD.MOV.U32 R96, RZ, RZ, R161 ;  /* 0x000000ffff607224 */ /* 0x000fe200078e00a1 */
[--C-:B------:R-:W-:Y:S01]  /*32850*/  HSET2.LE.AND R40, R70, R151.reuse, PT ;  /* 0x0000009746287233 */ /* 0x100fe20003803000 */
[----:B------:R-:W-:Y:S02]  /*32860*/  IMAD.MOV.U32 R74, RZ, RZ, R45 ;  /* 0x000000ffff4a7224 */ /* 0x000fe400078e002d */
[----:B------:R-:W-:Y:S03]  /*32870*/  IMAD.WIDE.U32 R44, R44, -0x2daee0ad, RZ ;  /* 0xd2511f532c2c7825 */ /* 0x000fe600078e00ff */
[----:B------:R-:W-:Y:S01]  /*32880*/  LOP3.LUT R40, R100, R40, RZ, 0xc0, !PT ;  /* 0x0000002864287212 */ /* 0x000fe200078ec0ff */
[----:B------:R-:W-:Y:S01]  /*32890*/  IMAD.MOV.U32 R100, RZ, RZ, R160 ;  /* 0x000000ffff647224 */ /* 0x000fe200078e00a0 */
[-C--:B------:R-:W-:Y:S01]  /*328a0*/  LOP3.LUT R45, R45, R225.reuse, R182, 0x96, !PT ;  /* 0x000000e12d2d7212 */ /* 0x080fe200078e96b6 */
[----:B------:R-:W-:Y:S04]  /*328b0*/  IMAD.WIDE.U32 R160, R58, -0x2daee0ad, RZ ;  /* 0xd2511f533aa07825 */ /* 0x000fe800078e00ff */
[----:B------:R-:W-:Y:S02]  /*328c0*/  IMAD.MOV.U32 R70, RZ, RZ, R67 ;  /* 0x000000ffff467224 */ /* 0x000fe400078e0043 */
[----:B------:R-:W-:Y:S01]  /*328d0*/  IMAD.MOV.U32 R67, RZ, RZ, R3 ;  /* 0x000000ffff437224 */ /* 0x000fe200078e0003 */
[----:B------:R-:W-:Y:S01]  /*328e0*/  LOP3.LUT R3, R161, R226, R44, 0x96, !PT ;  /* 0x000000e2a1037212 */ /* 0x000fe200078e962c */
[----:B------:R-:W-:Y:S02]  /*328f0*/  IMAD.MOV.U32 R58, RZ, RZ, R159 ;  /* 0x000000ffff3a7224 */ /* 0x000fe400078e009f */
[----:B------:R-:W-:Y:S04]  /*32900*/  IMAD.WIDE.U32 R44, R45, -0x326172a9, RZ ;  /* 0xcd9e8d572d2c7825 */ /* 0x000fe800078e00ff */
[----:B------:R-:W-:Y:S01]  /*32910*/  IMAD.WIDE.U32 R158, R3, -0x326172a9, RZ ;  /* 0xcd9e8d57039e7825 */ /* 0x000fe200078e00ff */
[----:B------:R-:W-:Y:S02]  /*32920*/  PRMT R3, R93, 0x7610, R3 ;  /* 0x000076105d037816 */ /* 0x000fe40000000003 */
[----:B------:R-:W-:Y:S02]  /*32930*/  LOP3.LUT R93, R45, R220, R180, 0x96, !PT ;  /* 0x000000dc2d5d7212 */ /* 0x000fe400078e96b4 */
[----:B------:R-:W-:Y:S02]  /*32940*/  LOP3.LUT R91, R159, R230, R44, 0x96, !PT ;  /* 0x000000e69f5b7212 */ /* 0x000fe400078e962c */
[----:B------:R-:W-:Y:S01]  /*32950*/  LOP3.LUT R44, R47, R224, R190, 0x96, !PT ;  /* 0x000000e02f2c7212 */ /* 0x000fe200078e96be */
[----:B------:R-:W-:Y:S01]  /*32960*/  IMAD.MOV.U32 R47, RZ, RZ, R58 ;  /* 0x000000ffff2f7224 */ /* 0x000fe200078e003a */
[----:B------:R-:W-:Y:S01]  /*32970*/  PRMT R41, R3, 0x7610, R41 ;  /* 0x0000761003297816 */ /* 0x000fe20000000029 */
[----:B------:R-:W-:Y:S01]  /*32980*/  IMAD.MOV.U32 R58, RZ, RZ, R100 ;  /* 0x000000ffff3a7224 */ /* 0x000fe200078e0064 */
[----:B------:R2:W5:Y:S01]  /*32990*/  LDL.LU.64 R190, [R1+0x3c0] ;  /* 0x0003c00001be7983 */ /* 0x0005620000300a00 */
[----:B------:R-:W-:Y:S04]  /*329a0*/  IMAD.WIDE.U32 R44, R44, -0x2daee0ad, RZ ;  /* 0xd2511f532c2c7825 */ /* 0x000fe800078e00ff */
[----:B------:R-:W-:Y:S01]  /*329b0*/  IMAD.MOV.U32 R100, RZ, RZ, R96 ;  /* 0x000000ffff647224 */ /* 0x000fe200078e0060 */
[----:B------:R-:W-:Y:S01]  /*329c0*/  LOP3.LUT R45, R45, R225, R182, 0x96, !PT ;  /* 0x000000e12d2d7212 */ /* 0x000fe200078e96b6 */
[----:B------:R-:W-:Y:S02]  /*329d0*/  IMAD.MOV.U32 R96, RZ, RZ, R70 ;  /* 0x000000ffff607224 */ /* 0x000fe400078e0046 */
[----:B------:R-:W-:Y:S02]  /*329e0*/  IMAD.MOV.U32 R70, RZ, RZ, R74 ;  /* 0x000000ffff467224 */ /* 0x000fe400078e004a */
[----:B------:R-:W-:Y:S02]  /*329f0*/  IMAD.MOV.U32 R74, RZ, RZ, R163 ;  /* 0x000000ffff4a7224 */ /* 0x000fe400078e00a3 */
[----:B------:R-:W-:Y:S02]  /*32a00*/  IMAD.MOV.U32 R182, RZ, RZ, R162 ;  /* 0x000000ffffb67224 */ /* 0x000fe400078e00a2 */
[----:B------:R-:W-:Y:S04]  /*32a10*/  IMAD.WIDE.U32 R162, R46, -0x2daee0ad, RZ ;  /* 0xd2511f532ea27825 */ /* 0x000fe800078e00ff */
[----:B------:R-:W-:Y:S01]  /*32a20*/  IMAD.MOV.U32 R46, RZ, RZ, R165 ;  /* 0x000000ffff2e7224 */ /* 0x000fe200078e00a5 */
[----:B------:R-:W-:Y:S01]  /*32a30*/  LOP3.LUT R3, R163, R226, R44, 0x96, !PT ;  /* 0x000000e2a3037212 */ /* 0x000fe200078e962c */
[----:B------:R-:W-:Y:S04]  /*32a40*/  IMAD.WIDE.U32 R44, R45, -0x326172a9, RZ ;  /* 0xcd9e8d572d2c7825 */ /* 0x000fe800078e00ff */
[----:B------:R-:W-:Y:S01]  /*32a50*/  IMAD.WIDE.U32 R164, R3, -0x326172a9, RZ ;  /* 0xcd9e8d5703a47825 */ /* 0x000fe200078e00ff */
[----:B------:R-:W-:Y:S02]  /*32a60*/  PRMT R3, R41, 0x7610, R3 ;  /* 0x0000761029037816 */ /* 0x000fe40000000003 */
[--C-:B------:R-:W-:Y:S01]  /*32a70*/  HSET2.LE.AND R41, R75, R151.reuse, PT ;  /* 0x000000974b297233 */ /* 0x100fe20003803000 */
[----:B------:R-:W-:Y:S01]  /*32a80*/  IMAD.MOV.U32 R75, RZ, RZ, R95 ;  /* 0x000000ffff4b7224 */ /* 0x000fe200078e005f */
[--C-:B------:R-:W-:Y:S02]  /*32a90*/  LOP3.LUT R95, R165, R230, R44.reuse, 0x96, !PT ;  /* 0x000000e6a55f7212 */ /* 0x100fe400078e962c */
[----:B------:R-:W-:Y:S02]  /*32aa0*/  PRMT R44, R170, 0x7610, R44 ;  /* 0x00007610aa2c7816 */ /* 0x000fe4000000002c */
[----:B------:R-:W-:Y:S01]  /*32ab0*/  LOP3.LUT R180, R45, R220, R180, 0x96, !PT ;  /* 0x000000dc2db47212 */ /* 0x000fe200078e96b4 */
[----:B------:R2:W5:Y:S01]  /*32ac0*/  LDL.LU R170, [R1+0x3b8] ;  /* 0x0003b80001aa7983 */ /* 0x0005620000300800 */
[----:B------:R-:W-:Y:S02]  /*32ad0*/  PRMT R45, R3, 0x7610, R45 ;  /* 0x00007610032d7816 */ /* 0x000fe4000000002d */
[----:B------:R-:W-:Y:S02]  /*32ae0*/  PRMT R3, R2, 0x5410, R0 ;  /* 0x0000541002037816 */ /* 0x000fe40000000000 */
[----:B------:R-:W-:Y:S02]  /*32af0*/  @!P3 PRMT R2, R44, 0x5410, RZ ;  /* 0x000054102c02b816 */ /* 0x000fe400000000ff */
[----:B------:R-:W-:Y:S02]  /*32b00*/  @!P2 PRMT R0, R45, 0x5410, RZ ;  /* 0x000054102d00a816 */ /* 0x000fe400000000ff */
[----:B------:R-:W-:Y:S01]  /*32b10*/  LOP3.LUT R41, R101, R41, RZ, 0xc0, !PT ;  /* 0x0000002965297212 */ /* 0x000fe200078ec0ff */
[----:B------:R1:W-:Y:S01]  /*32b20*/  ST.E.U16 desc[UR4][R178.64+0xf0], R2 ;  /* 0x0000f002b2007985 */ /* 0x0003e2000c101504 */
[----:B------:R-:W-:Y:S02]  /*32b30*/  IMAD.MOV.U32 R101, RZ, RZ, R75 ;  /* 0x000000ffff657224 */ /* 0x000fe400078e004b */
[----:B------:R-:W-:Y:S01]  /*32b40*/  IMAD.MOV.U32 R75, RZ, RZ, R181 ;  /* 0x000000ffff4b7224 */ /* 0x000fe200078e00b5 */
[----:B------:R3:W-:Y:S01]  /*32b50*/  ST.E.U16 desc[UR4][R178.64+0xf2], R0 ;  /* 0x0000f200b2007985 */ /* 0x0007e2000c101504 */
[----:B------:R-:W-:Y:S02]  /*32b60*/  IMAD.MOV.U32 R181, RZ, RZ, R46 ;  /* 0x000000ffffb57224 */ /* 0x000fe400078e002e */
[----:B------:R-:W-:Y:S01]  /*32b70*/  IMAD.MOV.U32 R98, RZ, RZ, R75 ;  /* 0x000000ffff627224 */ /* 0x000fe200078e004b */
[----:B------:R-:W-:Y:S01]  /*32b80*/  SHF.R.U32.HI R75, RZ, 0x18, R60 ;  /* 0x00000018ff4b7819 */ /* 0x000fe2000001163c */
[----:B-1----:R-:W-:Y:S02]  /*32b90*/  IMAD.MOV.U32 R2, RZ, RZ, R47 ;  /* 0x000000ffff027224 */ /* 0x002fe400078e002f */
[----:B------:R-:W1:Y:S01]  /*32ba0*/  LDSM.16.MT88.4 R44, [R171+0x4000] ;  /* 0x00400000ab2c783b */ /* 0x000e620000004200 */
[----:B---3--:R-:W-:Y:S01]  /*32bb0*/  LOP3.LUT R0, R94, 0xff, RZ, 0xc0, !PT ;  /* 0x000000ff5e007812 */ /* 0x008fe200078ec0ff */
[----:B------:R-:W-:Y:S01]  /*32bc0*/  IMAD.MOV.U32 R179, RZ, RZ, R51 ;  /* 0x000000ffffb37224 */ /* 0x000fe200078e0033 */
[--C-:B------:R-:W-:Y:S01]  /*32bd0*/  HSET2.LE.AND R51, R53, R151.reuse, PT ;  /* 0x0000009735337233 */ /* 0x100fe20003803000 */
[----:B------:R-:W-:Y:S02]  /*32be0*/  IMAD.MOV.U32 R94, RZ, RZ, R59 ;  /* 0x000000ffff5e7224 */ /* 0x000fe400078e003b */
[----:B------:R-:W-:Y:S02]  /*32bf0*/  IMAD.MOV.U32 R178, RZ, RZ, R181 ;  /* 0x000000ffffb27224 */ /* 0x000fe400078e00b5 */
[----:B------:R-:W-:Y:S01]  /*32c00*/  LOP3.LUT R51, R97, R51, RZ, 0xc0, !PT ;  /* 0x0000003361337212 */ /* 0x000fe200078ec0ff */
[----:B------:R-:W-:Y:S02]  /*32c10*/  IMAD.MOV.U32 R181, RZ, RZ, R67 ;  /* 0x000000ffffb57224 */ /* 0x000fe400078e0043 */
[----:B------:R-:W-:Y:S04]  /*32c20*/  IMAD.WIDE.U32 R66, R66, -0x326172a9, RZ ;  /* 0xcd9e8d5742427825 */ /* 0x000fe800078e00ff */
[----:B------:R-:W-:Y:S02]  /*32c30*/  IMAD.MOV.U32 R102, RZ, RZ, R179 ;  /* 0x000000ffff667224 */ /* 0x000fe400078e00b3 */
[----:B------:R-:W-:Y:S02]  /*32c40*/  IMAD.MOV.U32 R97, RZ, RZ, R101 ;  /* 0x000000ffff617224 */ /* 0x000fe400078e0065 */
[----:B------:R-:W-:Y:S02]  /*32c50*/  IMAD.MOV.U32 R179, RZ, RZ, R182 ;  /* 0x000000ffffb37224 */ /* 0x000fe400078e00b6 */
[----:B------:R-:W-:Y:S02]  /*32c60*/  IMAD.MOV.U32 R101, RZ, RZ, R100 ;  /* 0x000000ffff657224 */ /* 0x000fe400078e0064 */
[----:B------:R-:W-:Y:S01]  /*32c70*/  IMAD.MOV.U32 R182, RZ, RZ, R74 ;  /* 0x000000ffffb67224 */ /* 0x000fe200078e004a */
[C---:B------:R-:W-:Y:S01]  /*32c80*/  LOP3.LUT R74, R60.reuse, 0xff, RZ, 0xc0, !PT ;  /* 0x000000ff3c4a7812 */ /* 0x040fe200078ec0ff */
[----:B------:R-:W-:Y:S01]  /*32c90*/  IMAD.MOV.U32 R100, RZ, RZ, R70 ;  /* 0x000000ffff647224 */ /* 0x000fe200078e0046 */
[----:B------:R-:W-:Y:S01]  /*32ca0*/  LOP3.LUT R70, R60, 0xffff, RZ, 0xc0, !PT ;  /* 0x0000ffff3c467812 */ /* 0x000fe200078ec0ff */
[----:B------:R-:W-:Y:S01]  /*32cb0*/  IMAD.MOV.U32 R60, RZ, RZ, R86 ;  /* 0x000000ffff3c7224 */ /* 0x000fe200078e0056 */
[----:B------:R-:W-:Y:S01]  /*32cc0*/  LOP3.LUT R86, R67, R228, R54, 0x96, !PT ;  /* 0x000000e443567212 */ /* 0x000fe200078e9636 */
[----:B------:R-:W-:Y:S01]  /*32cd0*/  IMAD.MOV.U32 R67, RZ, RZ, R2 ;  /* 0x000000ffff437224 */ /* 0x000fe200078e0002 */
[----:B------:R-:W-:Y:S01]  /*32ce0*/  SHF.R.U32.HI R2, RZ, 0x8, R87 ;  /* 0x00000008ff027819 */ /* 0x000fe20000011657 */
[----:B------:R-:W-:Y:S01]  /*32cf0*/  IMAD.MOV.U32 R87, RZ, RZ, R99 ;  /* 0x000000ffff577224 */ /* 0x000fe200078e0063 */
[----:B------:R-:W-:Y:S01]  /*32d00*/  PRMT R61, R0, 0x5410, R148 ;  /* 0x00005410003d7816 */ /* 0x000fe20000000094 */
[----:B------:R-:W-:Y:S01]  /*32d10*/  IMAD.MOV.U32 R99, RZ, RZ, R58 ;  /* 0x000000ffff637224 */ /* 0x000fe200078e003a */
[C---:B------:R-:W-:Y:S01]  /*32d20*/  LOP3.LUT R0, R84.reuse, 0xffff, RZ, 0xc0, !PT ;  /* 0x0000ffff54007812 */ /* 0x040fe200078ec0ff */
[----:B------:R-:W-:Y:S03]  /*32d30*/  IMAD.MOV.U32 R148, RZ, RZ, R67 ;  /* 0x000000ffff947224 */ /* 0x000fe600078e0043 */
[----:B------:R-:W-:Y:S01]  /*32d40*/  SHF.R.U32.HI R0, RZ, 0x8, R0 ;  /* 0x00000008ff007819 */ /* 0x000fe20000011600 */
[-C--:B-1----:R-:W-:Y:S06]  /*32d50*/  HMMA.16816.F32.BF16 R4, R40, R44.reuse, R4 ;  /* 0x0000002c2804723c */ /* 0x082fec0000041804 */
[C---:B------:R-:W-:Y:S06]  /*32d60*/  HMMA.16816.F32.BF16 R8, R48.reuse, R44, R8 ;  /* 0x0000002c3008723c */ /* 0x040fec0000041808 */
[-C--:B------:R-:W-:Y:S05]  /*32d70*/  HMMA.16816.F32.BF16 R12, R48, R46.reuse, R12 ;  /* 0x0000002e300c723c */ /* 0x080fea000004180c */
[----:B------:R-:W-:Y:S01]  /*32d80*/  IMAD.MOV.U32 R44, RZ, RZ, R52 ;  /* 0x000000ffff2c7224 */ /* 0x000fe200078e0034 */
[C---:B------:R-:W-:Y:S01]  /*32d90*/  HMMA.16816.F32.BF16 R16, R40.reuse, R46, R16 ;  /* 0x0000002e2810723c */ /* 0x040fe20000041810 */
[----:B------:R-:W1:Y:S04]  /*32da0*/  LDSM.16.MT88.4 R52, [R188+0x4000] ;  /* 0x00400000bc34783b */ /* 0x000e680000004200 */
[----:B------:R-:W-:Y:S01]  /*32db0*/  IMAD.MOV.U32 R45, RZ, RZ, R63 ;  /* 0x000000ffff2d7224 */ /* 0x000fe200078e003f */
[----:B------:R-:W-:Y:S01]  /*32dc0*/  PRMT R63, R149, 0x5410, R2 ;  /* 0x00005410953f7816 */ /* 0x000fe20000000002 */
[----:B------:R-:W-:Y:S01]  /*32dd0*/  IMAD.MOV.U32 R47, RZ, RZ, R44 ;  /* 0x000000ffff2f7224 */ /* 0x000fe200078e002c */
[----:B------:R-:W-:Y:S03]  /*32de0*/  LOP3.LUT R2, R57, 0xff, RZ, 0xc0, !PT ;  /* 0x000000ff39027812 */ /* 0x000fe600078ec0ff */
[----:B------:R-:W-:Y:S01]  /*32df0*/  SHF.R.U32.HI R44, RZ, 0x8, R56 ;  /* 0x00000008ff2c7819 */ /* 0x000fe20000011638 */
[----:B------:R-:W-:Y:S01]  /*32e00*/  IMAD.MOV.U32 R46, RZ, RZ, R45 ;  /* 0x000000ffff2e7224 */ /* 0x000fe200078e002d */
[----:B------:R-:W-:Y:S01]  /*32e10*/  LOP3.LUT R45, R84, 0xff, RZ, 0xc0, !PT ;  /* 0x000000ff542d7812 */ /* 0x000fe200078ec0ff */
[----:B------:R-:W3:Y:S01]  /*32e20*/  LDSM.16.MT88.4 R56, [R171+0x4400] ;  /* 0x00440000ab38783b */ /* 0x000ee20000004200 */
[----:B------:R-:W-:Y:S01]  /*32e30*/  PRMT R68, R2, 0x5410, R68 ;  /* 0x0000541002447816 */ /* 0x000fe20000000044 */
[----:B------:R-:W-:Y:S01]  /*32e40*/  IMAD.MOV.U32 R149, RZ, RZ, R60 ;  /* 0x000000ffff957224 */ /* 0x000fe200078e003c */
[----:B------:R-:W-:Y:S01]  /*32e50*/  IADD3 R2, P0, R174, -0x100, RZ ;  /* 0xffffff00ae027810 */ /* 0x000fe20007f1e0ff */
[----:B------:R-:W-:Y:S01]  /*32e60*/  IMAD.MOV.U32 R174, RZ, RZ, R47 ;  /* 0x000000ffffae7224 */ /* 0x000fe200078e002f */
[----:B------:R-:W-:Y:S02]  /*32e70*/  PRMT R60, R45, 0x5410, R0 ;  /* 0x000054102d3c7816 */ /* 0x000fe40000000000 */
[----:B------:R-:W-:Y:S01]  /*32e80*/  IADD3.X R45, R175, -0x1, RZ, P0, !PT ;  /* 0xffffffffaf2d7810 */ /* 0x000fe200007fe4ff */
[----:B------:R4:W-:Y:S01]  /*32e90*/  STL [R1+0xa8], R2 ;  /* 0x0000a80201007387 */ /* 0x0009e20000100800 */
[----:B------:R-:W-:Y:S01]  /*32ea0*/  SHF.R.U32.HI R0, RZ, 0x10, R84 ;  /* 0x00000010ff007819 */ /* 0x000fe20000011654 */
[----:B------:R-:W-:Y:S01]  /*32eb0*/  IMAD.MOV.U32 R175, RZ, RZ, R46 ;  /* 0x000000ffffaf7224 */ /* 0x000fe200078e002e */
[----:B------:R-:W-:Y:S01]  /*32ec0*/  PRMT R67, R83, 0x5410, R44 ;  /* 0x0000541053437816 */ /* 0x000fe2000000002c */
[----:B------:R2:W-:Y:S01]  /*32ed0*/  STL [R1+0xa4], R45 ;  /* 0x0000a42d01007387 */ /* 0x0005e20000100800 */
[----:B------:R-:W-:Y:S02]  /*32ee0*/  SHF.R.U32.HI R84, RZ, 0x18, R84 ;  /* 0x00000018ff547819 */ /* 0x000fe40000011654 */
[----:B------:R-:W-:Y:S02]  /*32ef0*/  LOP3.LUT R44, R0, 0xff, RZ, 0xc0, !PT ;  /* 0x000000ff002c7812 */ /* 0x000fe400078ec0ff */
[----:B------:R-:W-:Y:S02]  /*32f00*/  LOP3.LUT R0, R62, 0xff, RZ, 0xc0, !PT ;  /* 0x000000ff3e007812 */ /* 0x000fe400078ec0ff */
[--C-:B------:R-:W-:Y:S02]  /*32f10*/  HSET2.LE.AND R46, R63, R151.reuse, PT ;  /* 0x000000973f2e7233 */ /* 0x100fe40003803000 */
[--C-:B------:R-:W-:Y:S03]  /*32f20*/  HSET2.LE.AND R47, R61, R151.reuse, PT ;  /* 0x000000973d2f7233 */ /* 0x100fe60003803000 */
[----:B------:R-:W-:Y:S01]  /*32f30*/  LOP3.LUT R46, R103, R46, RZ, 0xc0, !PT ;  /* 0x0000002e672e7212 */ /* 0x000fe200078ec0ff */
[----:B------:R-:W-:Y:S01]  /*32f40*/  IMAD.MOV.U32 R103, RZ, RZ, R87 ;  /* 0x000000ffff677224 */ /* 0x000fe200078e0057 */
[----:B------:R-:W-:Y:S01]  /*32f50*/  LOP3.LUT R47, R104, R47, RZ, 0xc0, !PT ;  /* 0x0000002f682f7212 */ /* 0x000fe200078ec0ff */
[-C--:B-1----:R-:W-:Y:S03]  /*32f60*/  HMMA.16816.F32.BF16 R20, R40, R52.reuse, R20 ;  /* 0x000000342814723c */ /* 0x082fe60000041814 */
[----:B----4-:R-:W-:Y:S03]  /*32f70*/  LOP3.LUT R2, R62, 0xffff, RZ, 0xc0, !PT ;  /* 0x0000ffff3e027812 */ /* 0x010fe600078ec0ff */
[C---:B------:R-:W-:Y:S05]  /*32f80*/  HMMA.16816.F32.BF16 R24, R48.reuse, R52, R24 ;  /* 0x000000343018723c */ /* 0x040fea0000041818 */
[----:B------:R-:W-:Y:S02]  /*32f90*/  SHF.R.U32.HI R2, RZ, 0x8, R2 ;  /* 0x00000008ff027819 */ /* 0x000fe40000011602 */
[----:B--2---:R-:W-:Y:S01]  /*32fa0*/  PRMT R45, R44, 0x5410, R84 ;  /* 0x000054102c2d7816 */ /* 0x004fe20000000054 */
[-C--:B------:R-:W-:Y:S01]  /*32fb0*/  HMMA.16816.F32.BF16 R28, R48, R54.reuse, R28 ;  /* 0x00000036301c723c */ /* 0x080fe2000004181c */
[----:B------:R-:W1:Y:S02]  /*32fc0*/  LDSM.16.MT88.4 R48, [R188+0x4400] ;  /* 0x00440000bc30783b */ /* 0x000e640000004200 */
[----:B------:R-:W-:Y:S01]  /*32fd0*/  SHF.R.U32.HI R44, RZ, 0x10, R62 ;  /* 0x00000010ff2c7819 */ /* 0x000fe2000001163e */
[----:B------:R-:W-:Y:S01]  /*32fe0*/  IMAD.WIDE.U32 R52, R85, -0x326172a9, RZ ;  /* 0xcd9e8d5755347825 */ /* 0x000fe200078e00ff */
[----:B------:R-:W-:Y:S01]  /*32ff0*/  PRMT R2, R0, 0x5410, R2 ;  /* 0x0000541000027816 */ /* 0x000fe20000000002 */
[----:B------:R-:W-:Y:S05]  /*33000*/  HMMA.16816.F32.BF16 R32, R40, R54, R32 ;  /* 0x000000362820723c */ /* 0x000fea0000041820 */
[----:B------:R-:W-:Y:S02]  /*33010*/  SHF.R.U32.HI R62, RZ, 0x18, R62 ;  /* 0x00000018ff3e7819 */ /* 0x000fe4000001163e */
[----:B------:R-:W-:Y:S04]  /*33020*/  LOP3.LUT R0, R44, 0xff, RZ, 0xc0, !PT ;  /* 0x000000ff2c007812 */ /* 0x000fe800078ec0ff */
[--C-:B------:R-:W-:Y:S02]  /*33030*/  HSET2.LE.AND R44, R60, R151.reuse, PT ;  /* 0x000000973c2c7233 */ /* 0x100fe40003803000 */
[--C-:B------:R-:W-:Y:S02]  /*33040*/  HSET2.LE.AND R45, R45, R151.reuse, PT ;  /* 0x000000972d2d7233 */ /* 0x100fe40003803000 */
[----:B------:R-:W-:Y:S02]  /*33050*/  PRMT R0, R0, 0x5410, R62 ;  /* 0x0000541000007816 */ /* 0x000fe4000000003e */
[----:B------:R-:W-:Y:S02]  /*33060*/  LOP3.LUT R44, R106, R44, RZ, 0xc0, !PT ;  /* 0x0000002c6a2c7212 */ /* 0x000fe400078ec0ff */
[----:B------:R-:W-:Y:S02]  /*33070*/  LOP3.LUT R45, R105, R45, RZ, 0xc0, !PT ;  /* 0x0000002d692d7212 */ /* 0x000fe400078ec0ff */
[--C-:B------:R-:W-:Y:S02]  /*33080*/  HSET2.LE.AND R42, R67, R151.reuse, PT ;  /* 0x00000097432a7233 */ /* 0x100fe40003803000 */
[--C-:B------:R-:W-:Y:S02]  /*33090*/  HSET2.LE.AND R40, R2, R151.reuse, PT ;  /* 0x0000009702287233 */ /* 0x100fe40003803000 */
[--C-:B------:R-:W-:Y:S01]  /*330a0*/  HSET2.LE.AND R41, R0, R151.reuse, PT ;  /* 0x0000009700297233 */ /* 0x100fe20003803000 */
[-C--:B---3--:R-:W-:Y:S05]  /*330b0*/  HMMA.16816.F32.BF16 R4, R44, R56.reuse, R4 ;  /* 0x000000382c04723c */ /* 0x088fea0000041804 */
[--C-:B------:R-:W-:Y:S02]  /*330c0*/  HSET2.LE.AND R43, R68, R151.reuse, PT ;  /* 0x00000097442b7233 */ /* 0x100fe40003803000 */
[----:B------:R-:W-:Y:S04]  /*330d0*/  LOP3.LUT R40, R107, R40, RZ, 0xc0, !PT ;  /* 0x000000286b287212 */ /* 0x000fe800078ec0ff */
[----:B------:R-:W-:Y:S02]  /*330e0*/  LOP3.LUT R41, R108, R41, RZ, 0xc0, !PT ;  /* 0x000000296c297212 */ /* 0x000fe400078ec0ff */
[----:B------:R-:W-:Y:S02]  /*330f0*/  LOP3.LUT R42, R109, R42, RZ, 0xc0, !PT ;  /* 0x0000002a6d2a7212 */ /* 0x000fe400078ec0ff */
[----:B------:R-:W-:Y:S02]  /*33100*/  LOP3.LUT R43, R110, R43, RZ, 0xc0, !PT ;  /* 0x0000002b6e2b7212 */ /* 0x000fe400078ec0ff */
[C---:B------:R-:W-:Y:S02]  /*33110*/  LOP3.LUT R55, R52.reuse, 0xffff, RZ, 0xc0, !PT ;  /* 0x0000ffff34377812 */ /* 0x040fe400078ec0ff */
[--C-:B------:R-:W-:Y:S02]  /*33120*/  SHF.R.U32.HI R54, RZ, 0x10, R52.reuse ;  /* 0x00000010ff367819 */ /* 0x100fe40000011634 */
[----:B------:R-:W-:Y:S01]  /*33130*/  LOP3.LUT R61, R52, 0xff, RZ, 0xc0, !PT ;  /* 0x000000ff343d7812 */ /* 0x000fe200078ec0ff */
[C---:B------:R-:W-:Y:S04]  /*33140*/  HMMA.16816.F32.BF16 R8, R40.reuse, R56, R8 ;  /* 0x000000382808723c */ /* 0x040fe80000041808 */
[----:B------:R-:W-:Y:S02]  /*33150*/  SHF.R.U32.HI R60, RZ, 0x18, R52 ;  /* 0x00000018ff3c7819 */ /* 0x000fe40000011634 */
[----:B------:R-:W-:Y:S01]  /*33160*/  SHF.R.U32.HI R52, RZ, 0x8, R70 ;  /* 0x00000008ff347819 */ /* 0x000fe20000011646 */
[-C--:B------:R-:W-:Y:S04]  /*33170*/  HMMA.16816.F32.BF16 R12, R40, R58.reuse, R12 ;  /* 0x0000003a280c723c */ /* 0x080fe8000004180c */
[----:B------:R-:W-:Y:S01]  /*33180*/  LOP3.LUT R0, R53, R233, R66, 0x96, !PT ;  /* 0x000000e935007212 */ /* 0x000fe200078e9642 */
[----:B------:R-:W-:Y:S01]  /*33190*/  IMAD.WIDE.U32 R66, R86, -0x2daee0ad, RZ ;  /* 0xd2511f5356427825 */ /* 0x000fe200078e00ff */
[----:B------:R-:W-:Y:S01]  /*331a0*/  PRMT R63, R74, 0x5410, R52 ;  /* 0x000054104a3f7816 */ /* 0x000fe20000000034 */
[C---:B------:R-:W-:Y:S01]  /*331b0*/  HMMA.16816.F32.BF16 R16, R44.reuse, R58, R16 ;  /* 0x0000003a2c10723c */ /* 0x040fe20000041810 */
[----:B------:R-:W2:Y:S03]  /*331c0*/  LDSM.16.MT88.4 R56, [R171+0x4800] ;  /* 0x00480000ab38783b */ /* 0x000ea60000004200 */
[----:B------:R-:W-:Y:S01]  /*331d0*/  LOP3.LUT R2, R72, 0xff, RZ, 0xc0, !PT ;  /* 0x000000ff48027812 */ /* 0x000fe200078ec0ff */
[----:B------:R-:W-:Y:S01]  /*331e0*/  IMAD.WIDE.U32 R52, R89, -0x2daee0ad, RZ ;  /* 0xd2511f5359347825 */ /* 0x000fe200078e00ff */
[----:B------:R-:W-:Y:S01]  /*331f0*/  LOP3.LUT R54, R54, 0xff, RZ, 0xc0, !PT ;  /* 0x000000ff36367812 */ /* 0x000fe200078ec0ff */
[-C--:B-1----:R-:W-:Y:S04]  /*33200*/  HMMA.16816.F32.BF16 R20, R44, R48.reuse, R20 ;  /* 0x000000302c14723c */ /* 0x082fe80000041814 */
[----:B------:R-:W-:Y:S01]  /*33210*/  PRMT R62, R2, 0x5410, R75 ;  /* 0x00005410023e7816 */ /* 0x000fe2000000004b */
[----:B------:R-:W-:Y:S01]  /*33220*/  IMAD.WIDE.U32 R86, R91, -0x2daee0ad, RZ ;  /* 0xd2511f535b567825 */ /* 0x000fe200078e00ff */
[C---:B------:R-:W-:Y:S01]  /*33230*/  LOP3.LUT R74, R52.reuse, 0xffff, RZ, 0xc0, !PT ;  /* 0x0000ffff344a7812 */ /* 0x040fe200078ec0ff */
[C---:B------:R-:W-:Y:S04]  /*33240*/  HMMA.16816.F32.BF16 R24, R40.reuse, R48, R24 ;  /* 0x000000302818723c */ /* 0x040fe80000041818 */
[----:B------:R-:W-:Y:S02]  /*33250*/  LOP3.LUT R75, R52, 0xff, RZ, 0xc0, !PT ;  /* 0x000000ff344b7812 */ /* 0x000fe400078ec0ff */
[--C-:B------:R-:W-:Y:S01]  /*33260*/  SHF.R.U32.HI R83, RZ, 0x10, R52.reuse ;  /* 0x00000010ff537819 */ /* 0x100fe20000011634 */
[-C--:B------:R-:W-:Y:S04]  /*33270*/  HMMA.16816.F32.BF16 R28, R40, R50.reuse, R28 ;  /* 0x00000032281c723c */ /* 0x080fe8000004181c */
[----:B------:R-:W-:Y:S02]  /*33280*/  SHF.R.U32.HI R84, RZ, 0x18, R52 ;  /* 0x00000018ff547819 */ /* 0x000fe40000011634 */
[----:B------:R-:W-:Y:S01]  /*33290*/  SHF.R.U32.HI R55, RZ, 0x8, R55 ;  /* 0x00000008ff377819 */ /* 0x000fe20000011637 */
[----:B------:R-:W-:Y:S04]  /*332a0*/  HMMA.16816.F32.BF16 R32, R44, R50, R32 ;  /* 0x000000322c20723c */ /* 0x000fe80000041820 */
[----:B------:R-:W-:Y:S02]  /*332b0*/  LOP3.LUT R52, R69, 0xffff, RZ, 0xc0, !PT ;  /* 0x0000ffff45347812 */ /* 0x000fe400078ec0ff */
[----:B------:R-:W-:Y:S02]  /*332c0*/  LOP3.LUT R2, R0, 0xffff, RZ, 0xc0, !PT ;  /* 0x0000ffff00027812 */ /* 0x000fe400078ec0ff */
[----:B------:R-:W-:Y:S03]  /*332d0*/  PRMT R70, R54, 0x5410, R60 ;  /* 0x0000541036467816 */ /* 0x000fe6000000003c */
        /* <DEDUP_REMOVED lines=19> */
[----:B------:R-:W1:Y:S01]  /*33410*/  LDSM.16.MT88.4 R60, [R188+0x4800] ;  /* 0x00480000bc3c783b */ /* 0x000e620000004200 */
[----:B------:R-:W-:Y:S02]  /*33420*/  LOP3.LUT R0, R53, 0xff, RZ, 0xc0, !PT ;  /* 0x000000ff35007812 */ /* 0x000fe400078ec0ff */
[--C-:B------:R-:W-:Y:S02]  /*33430*/  HSET2.LE.AND R53, R69, R151.reuse, PT ;  /* 0x0000009745357233 */ /* 0x100fe40003803000 */
        /* <DEDUP_REMOVED lines=26> */
[-C--:B-1----:R-:W-:Y:S04]  /*335e0*/  HMMA.16816.F32.BF16 R20, R52, R60.reuse, R20 ;  /* 0x0000003c3414723c */ /* 0x082fe80000041814 */
        /* <DEDUP_REMOVED lines=38> */
[----:B------:R-:W1:Y:S01]  /*33850*/  LDSM.16.MT88.4 R56, [R188+0x4c00] ;  /* 0x004c0000bc38783b */ /* 0x000e620000004200 */
[--C-:B------:R-:W-:Y:S01]  /*33860*/  HSET2.LE.AND R42, R67, R151.reuse, PT ;  /* 0x00000097432a7233 */ /* 0x100fe20003803000 */
[-C--:B---3--:R-:W-:Y:S05]  /*33870*/  HMMA.16816.F32.BF16 R4, R44, R48.reuse, R4 ;  /* 0x000000302c04723c */ /* 0x088fea0000041804 */
        /* <DEDUP_REMOVED lines=21> */
[-C--:B-1----:R-:W-:Y:S04]  /*339d0*/  HMMA.16816.F32.BF16 R20, R44, R56.reuse, R20 ;  /* 0x000000382c14723c */ /* 0x082fe80000041814 */
        /* <DEDUP_REMOVED lines=15> */
[----:B------:R-:W1:Y:S01]  /*33ad0*/  LDSM.16.MT88.4 R48, [R171+0x5000] ;  /* 0x00500000ab30783b */ /* 0x000e620000004200 */
        /* <DEDUP_REMOVED lines=24> */
[----:B------:R-:W2:Y:S01]  /*33c60*/  LDSM.16.MT88.4 R52, [R188+0x5000] ;  /* 0x00500000bc34783b */ /* 0x000ea20000004200 */
        /* <DEDUP_REMOVED lines=30> */
[-C--:B--2---:R-:W-:Y:S04]  /*33e50*/  HMMA.16816.F32.BF16 R20, R40, R52.reuse, R20 ;  /* 0x000000342814723c */ /* 0x084fe80000041814 */
        /* <DEDUP_REMOVED lines=15> */
[----:B------:R-:W1:Y:S01]  /*33f50*/  LDSM.16.MT88.4 R48, [R171+0x5400] ;  /* 0x00540000ab30783b */ /* 0x000e620000004200 */
        /* <DEDUP_REMOVED lines=18> */
[----:B------:R-:W2:Y:S01]  /*34080*/  LDSM.16.MT88.4 R52, [R188+0x5400] ;  /* 0x00540000bc34783b */ /* 0x000ea20000004200 */
        /* <DEDUP_REMOVED lines=14> */
[-C--:B-1----:R-:W-:Y:S05]  /*34170*/  HMMA.16816.F32.BF16 R4, R44, R48.reuse, R4 ;  /* 0x000000302c04723c */ /* 0x082fea0000041804 */
        /* <DEDUP_REMOVED lines=17> */
[-C--:B--2---:R-:W-:Y:S04]  /*34290*/  HMMA.16816.F32.BF16 R20, R44, R52.reuse, R20 ;  /* 0x000000342c14723c */ /* 0x084fe80000041814 */
        /* <DEDUP_REMOVED lines=9> */
[--C-:B------:R-:W-:Y:S02]  /*34330*/  HSET2.LE.AND R42, R68, R151.reuse, PT ;  /* 0x00000097442a7233 */ /* 0x100fe40003803000 */
[----:B------:R-:W-:Y:S02]  /*34340*/  PRMT R69, R56, 0x5410, R67 ;  /* 0x0000541038457816 */ /* 0x000fe40000000043 */
[----:B------:R-:W-:Y:S01]  /*34350*/  PRMT R63, R61, 0x5410, R48 ;  /* 0x000054103d3f7816 */ /* 0x000fe20000000030 */
[----:B------:R-:W1:Y:S02]  /*34360*/  LDSM.16.MT88.4 R56, [R171+0x5800] ;  /* 0x00580000ab38783b */ /* 0x000e640000004200 */
[--C-:B------:R-:W-:Y:S01]  /*34370*/  HSET2.LE.AND R43, R69, R151.reuse, PT ;  /* 0x00000097452b7233 */ /* 0x100fe20003803000 */
[----:B------:R-:W-:Y:S01]  /*34380*/  IMAD.WIDE.U32 R66, R74, -0x2daee0ad, RZ ;  /* 0xd2511f534a427825 */ /* 0x000fe200078e00ff */
[----:B------:R-:W-:Y:S02]  /*34390*/  LOP3.LUT R70, R49, R228, R164, 0x96, !PT ;  /* 0x000000e431467212 */ /* 0x000fe400078e96a4 */
[----:B------:R-:W-:Y:S02]  /*343a0*/  LOP3.LUT R42, R82, R42, RZ, 0xc0, !PT ;  /* 0x0000002a522a7212 */ /* 0x000fe400078ec0ff */
[----:B------:R-:W-:Y:S01]  /*343b0*/  LOP3.LUT R48, R60, 0xffff, RZ, 0xc0, !PT ;  /* 0x0000ffff3c307812 */ /* 0x000fe200078ec0ff */
[----:B------:R-:W-:Y:S01]  /*343c0*/  IMAD.WIDE.U32 R44, R70, -0x2daee0ad, RZ ;  /* 0xd2511f53462c7825 */ /* 0x000fe200078e00ff */
[----:B------:R-:W-:Y:S02]  /*343d0*/  LOP3.LUT R43, R77, R43, RZ, 0xc0, !PT ;  /* 0x0000002b4d2b7212 */ /* 0x000fe400078ec0ff */
[----:B------:R-:W-:Y:S02]  /*343e0*/  SHF.R.U32.HI R49, RZ, 0x10, R60 ;  /* 0x00000010ff317819 */ /* 0x000fe4000001163c */
        /* <DEDUP_REMOVED lines=16> */
[----:B------:R-:W-:Y:S02]  /*344f0*/  LOP3.LUT R48, R143, R48, RZ, 0xc0, !PT ;  /* 0x000000308f307212 */ /* 0x000fe400078ec0ff */
[--C-:B------:R-:W-:Y:S02]  /*34500*/  HSET2.LE.AND R51, R62, R151.reuse, PT ;  /* 0x000000973e337233 */ /* 0x100fe40003803000 */
[----:B------:R-:W-:Y:S02]  /*34510*/  LOP3.LUT R50, R142, R50, RZ, 0xc0, !PT ;  /* 0x000000328e327212 */ /* 0x000fe400078ec0ff */
[--C-:B------:R-:W-:Y:S02]  /*34520*/  HSET2.LE.AND R40, R61, R151.reuse, PT ;  /* 0x000000973d287233 */ /* 0x100fe40003803000 */
[----:B------:R-:W-:Y:S01]  /*34530*/  LOP3.LUT R51, R81, R51, RZ, 0xc0, !PT ;  /* 0x0000003351337212 */ /* 0x000fe200078ec0ff */
[----:B------:R-:W2:Y:S01]  /*34540*/  LDSM.16.MT88.4 R60, [R188+0x5800] ;  /* 0x00580000bc3c783b */ /* 0x000ea20000004200 */
[----:B------:R-:W-:Y:S02]  /*34550*/  PRMT R0, R0, 0x5410, R52 ;  /* 0x0000541000007816 */ /* 0x000fe40000000034 */
[----:B------:R-:W-:Y:S02]  /*34560*/  LOP3.LUT R40, R146, R40, RZ, 0xc0, !PT ;  /* 0x0000002892287212 */ /* 0x000fe400078ec0ff */
[----:B------:R-:W-:Y:S02]  /*34570*/  LOP3.LUT R49, R144, R49, RZ, 0xc0, !PT ;  /* 0x0000003190317212 */ /* 0x000fe400078ec0ff */
[--C-:B------:R-:W-:Y:S02]  /*34580*/  HSET2.LE.AND R41, R0, R151.reuse, PT ;  /* 0x0000009700297233 */ /* 0x100fe40003803000 */
[----:B------:R-:W-:Y:S02]  /*34590*/  LOP3.LUT R0, R45, R231, R88, 0x96, !PT ;  /* 0x000000e72d007212 */ /* 0x000fe400078e9658 */
[----:B------:R-:W-:Y:S01]  /*345a0*/  LOP3.LUT R45, R44, 0xffff, RZ, 0xc0, !PT ;  /* 0x0000ffff2c2d7812 */ /* 0x000fe200078ec0ff */
[-C--:B-1----:R-:W-:Y:S05]  /*345b0*/  HMMA.16816.F32.BF16 R4, R48, R56.reuse, R4 ;  /* 0x000000383004723c */ /* 0x082fea0000041804 */
[----:B------:R-:W-:Y:S02]  /*345c0*/  LOP3.LUT R41, R145, R41, RZ, 0xc0, !PT ;  /* 0x0000002991297212 */ /* 0x000fe400078ec0ff */
[----:B------:R-:W-:Y:S04]  /*345d0*/  SHF.R.U32.HI R46, RZ, 0x8, R45 ;  /* 0x00000008ff2e7819 */ /* 0x000fe8000001162d */
[----:B------:R-:W-:Y:S01]  /*345e0*/  LOP3.LUT R52, R66, 0xffff, RZ, 0xc0, !PT ;  /* 0x0000ffff42347812 */ /* 0x000fe200078ec0ff */
[C---:B------:R-:W-:Y:S04]  /*345f0*/  HMMA.16816.F32.BF16 R8, R40.reuse, R56, R8 ;  /* 0x000000382808723c */ /* 0x040fe80000041808 */
[----:B------:R-:W-:Y:S02]  /*34600*/  SHF.R.U32.HI R47, RZ, 0x10, R66 ;  /* 0x00000010ff2f7819 */ /* 0x000fe40000011642 */
[----:B------:R-:W-:Y:S01]  /*34610*/  LOP3.LUT R53, R44, 0xff, RZ, 0xc0, !PT ;  /* 0x000000ff2c357812 */ /* 0x000fe200078ec0ff */
[-C--:B------:R-:W-:Y:S04]  /*34620*/  HMMA.16816.F32.BF16 R12, R40, R58.reuse, R12 ;  /* 0x0000003a280c723c */ /* 0x080fe8000004180c */
[----:B------:R-:W-:Y:S02]  /*34630*/  SHF.R.U32.HI R45, RZ, 0x10, R44 ;  /* 0x00000010ff2d7819 */ /* 0x000fe4000001162c */
[----:B------:R-:W-:Y:S01]  /*34640*/  LOP3.LUT R2, R67, R231, R84, 0x96, !PT ;  /* 0x000000e743027212 */ /* 0x000fe200078e9654 */
[C---:B------:R-:W-:Y:S04]  /*34650*/  HMMA.16816.F32.BF16 R16, R48.reuse, R58, R16 ;  /* 0x0000003a3010723c */ /* 0x040fe80000041810 */
[----:B------:R-:W-:Y:S02]  /*34660*/  LOP3.LUT R54, R66, 0xff, RZ, 0xc0, !PT ;  /* 0x000000ff42367812 */ /* 0x000fe400078ec0ff */
[----:B------:R-:W-:Y:S01]  /*34670*/  SHF.R.U32.HI R66, RZ, 0x18, R66 ;  /* 0x00000018ff427819 */ /* 0x000fe20000011642 */
[-C--:B--2---:R-:W-:Y:S04]  /*34680*/  HMMA.16816.F32.BF16 R20, R48, R60.reuse, R20 ;  /* 0x0000003c3014723c */ /* 0x084fe80000041814 */
[----:B------:R-:W-:Y:S02]  /*34690*/  SHF.R.U32.HI R52, RZ, 0x8, R52 ;  /* 0x00000008ff347819 */ /* 0x000fe40000011634 */
[----:B------:R-:W-:Y:S01]  /*346a0*/  LOP3.LUT R47, R47, 0xff, RZ, 0xc0, !PT ;  /* 0x000000ff2f2f7812 */ /* 0x000fe200078ec0ff */
[C---:B------:R-:W-:Y:S04]  /*346b0*/  HMMA.16816.F32.BF16 R24, R40.reuse, R60, R24 ;  /* 0x0000003c2818723c */ /* 0x040fe80000041818 */
[----:B------:R-:W-:Y:S02]  /*346c0*/  PRMT R138, R53, 0x5410, R46 ;  /* 0x00005410358a7816 */ /* 0x000fe4000000002e */
[----:B------:R-:W-:Y:S01]  /*346d0*/  LOP3.LUT R53, R0, 0xff, RZ, 0xc0, !PT ;  /* 0x000000ff00357812 */ /* 0x000fe200078ec0ff */
[-C--:B------:R-:W-:Y:S04]  /*346e0*/  HMMA.16816.F32.BF16 R28, R40, R62.reuse, R28 ;  /* 0x0000003e281c723c */ /* 0x080fe8000004181c */
[----:B------:R-:W-:Y:S02]  /*346f0*/  LOP3.LUT R139, R45, 0xff, RZ, 0xc0, !PT ;  /* 0x000000ff2d8b7812 */ /* 0x000fe400078ec0ff */
[----:B------:R-:W-:Y:S01]  /*34700*/  LOP3.LUT R45, R2, 0xffff, RZ, 0xc0, !PT ;  /* 0x0000ffff022d7812 */ /* 0x000fe200078ec0ff */
[----:B------:R-:W-:Y:S01]  /*34710*/  FADD.FTZ R40, R148, R167 ;  /* 0x000000a794287221 */ /* 0x000fe20000010000 */
[----:B------:R-:W-:Y:S01]  /*34720*/  SHF.R.U32.HI R46, RZ, 0x10, R2 ;  /* 0x00000010ff2e7819 */ /* 0x000fe20000011602 */
[----:B------:R-:W-:Y:S04]  /*34730*/  HMMA.16816.F32.BF16 R32, R48, R62, R32 ;  /* 0x0000003e3020723c */ /* 0x000fe80000041820 */
[----:B------:R-:W-:Y:S02]  /*34740*/  PRMT R54, R54, 0x5410, R52 ;  /* 0x0000541036367816 */ /* 0x000fe40000000034 */
[----:B------:R-:W-:Y:S02]  /*34750*/  PRMT R66, R47, 0x5410, R66 ;  /* 0x000054102f427816 */ /* 0x000fe40000000042 */
[----:B------:R-:W-:Y:S03]  /*34760*/  LOP3.LUT R52, R2, 0xff, RZ, 0xc0, !PT ;  /* 0x000000ff02347812 */ /* 0x000fe600078ec0ff */
[--C-:B------:R-:W-:Y:S02]  /*34770*/  HSET2.LE.AND R146, R54, R151.reuse, PT ;  /* 0x0000009736927233 */ /* 0x100fe40003803000 */
[----:B------:R-:W-:Y:S02]  /*34780*/  SHF.R.U32.HI R47, RZ, 0x18, R2 ;  /* 0x00000018ff2f7819 */ /* 0x000fe40000011602 */
[----:B------:R-:W-:Y:S02]  /*34790*/  LOP3.LUT R2, R0, 0xffff, RZ, 0xc0, !PT ;  /* 0x0000ffff00027812 */ /* 0x000fe400078ec0ff */
[----:B------:R-:W-:Y:S02]  /*347a0*/  SHF.R.U32.HI R45, RZ, 0x8, R45 ;  /* 0x00000008ff2d7819 */ /* 0x000fe4000001162d */
[----:B------:R-:W-:Y:S02]  /*347b0*/  SHF.R.U32.HI R2, RZ, 0x8, R2 ;  /* 0x00000008ff027819 */ /* 0x000fe40000011602 */
[----:B------:R-:W-:Y:S02]  /*347c0*/  LOP3.LUT R46, R46, 0xff, RZ, 0xc0, !PT ;  /* 0x000000ff2e2e7812 */ /* 0x000fe400078ec0ff */
[--C-:B------:R-:W-:Y:S02]  /*347d0*/  HSET2.LE.AND R147, R66, R151.reuse, PT ;  /* 0x0000009742937233 */ /* 0x100fe40003803000 */
[----:B------:R-:W-:Y:S02]  /*347e0*/  PRMT R45, R52, 0x5410, R45 ;  /* 0x00005410342d7816 */ /* 0x000fe4000000002d */
[----:B------:R-:W-:Y:S02]  /*347f0*/  PRMT R46, R46, 0x5410, R47 ;  /* 0x000054102e2e7816 */ /* 0x000fe4000000002f */
[----:B------:R-:W-:Y:S02]  /*34800*/  SHF.R.U32.HI R55, RZ, 0x18, R44 ;  /* 0x00000018ff377819 */ /* 0x000fe4000001162c */
[--C-:B------:R-:W-:Y:S02]  /*34810*/  HSET2.LE.AND R144, R45, R151.reuse, PT ;  /* 0x000000972d907233 */ /* 0x100fe40003803000 */
[--C-:B------:R-:W-:Y:S02]  /*34820*/  HSET2.LE.AND R145, R46, R151.reuse, PT ;  /* 0x000000972e917233 */ /* 0x100fe40003803000 */
        /* <DEDUP_REMOVED lines=9> */
[--C-:B------:R-:W-:Y:S01]  /*348c0*/  SHF.R.U32.HI R44, RZ, 0x10, R0.reuse ;  /* 0x00000010ff2c7819 */ /* 0x100fe20000011600 */
[-C--:B------:R-:W-:Y:S05]  /*348d0*/  HMMA.16816.F32.BF16 R164, R144, R160.reuse, R4 ;  /* 0x000000a090a4723c */ /* 0x080fea0000041804 */
[----:B------:R-:W-:Y:S01]  /*348e0*/  SHF.R.U32.HI R137, RZ, 0x18, R0 ;  /* 0x00000018ff897819 */ /* 0x000fe20000011600 */
[----:B------:R-:W-:Y:S01]  /*348f0*/  FADD.FTZ R2, R94, R2 ;  /* 0x000000025e027221 */ /* 0x000fe20000010000 */
[----:B------:R-:W-:Y:S01]  /*34900*/  LOP3.LUT R44, R44, 0xff, RZ, 0xc0, !PT ;  /* 0x000000ff2c2c7812 */ /* 0x000fe200078ec0ff */
[----:B------:R-:W-:Y:S03]  /*34910*/  FADD.FTZ R0, R103, R183 ;  /* 0x000000b767007221 */ /* 0x000fe60000010000 */
[----:B------:R-:W-:Y:S01]  /*34920*/  LOP3.LUT R139, R3, R139, RZ, 0xc0, !PT ;  /* 0x0000008b038b7212 */ /* 0x000fe200078ec0ff */
[----:B------:R-:W-:Y:S01]  /*34930*/  FADD.FTZ R3, R175, R184 ;  /* 0x000000b8af037221 */ /* 0x000fe20000010000 */
[----:B------:R-:W-:Y:S01]  /*34940*/  PRMT R137, R44, 0x5410, R137 ;  /* 0x000054102c897816 */ /* 0x000fe20000000089 */
        /* <DEDUP_REMOVED lines=18> */
[--C-:B------:R-:W-:Y:S01]  /*34a70*/  HSET2.LE.AND R138, R138, R151.reuse, PT ;  /* 0x000000978a8a7233 */ /* 0x100fe20003803000 */
[----:B------:R-:W2:Y:S01]  /*34a80*/  LDL R223, [R1+0x364] ;  /* 0x0003640001df7983 */ /* 0x000ea20000100800 */
[----:B------:R-:W-:Y:S01]  /*34a90*/  HSET2.LE.AND R137, R137, R151, PT ;  /* 0x0000009789897233 */ /* 0x000fe20003803000 */
[----:B------:R-:W-:Y:S01]  /*34aa0*/  FADD.FTZ R3, R252, R3 ;  /* 0x00000003fc037221 */ /* 0x000fe20000010000 */
        /* <DEDUP_REMOVED lines=32> */
[-C--:B------:R-:W-:Y:S01]  /*34cb0*/  HMMA.16816.F32.BF16 R136, R136, R46.reuse, R28 ;  /* 0x0000002e8888723c */ /* 0x080fe2000004181c */
[----:B------:R3:W-:Y:S02]  /*34cc0*/  STL [R1+0x104], R5 ;  /* 0x0001040501007387 */ /* 0x0007e40000100800 */
[----:B------:R-:W-:Y:S01]  /*34cd0*/  FADD.FTZ R3, R237, R4 ;  /* 0x00000004ed037221 */ /* 0x000fe20000010000 */
[----:B------:R-:W-:Y:S01]  /*34ce0*/  FADD.FTZ R2, R218, R2 ;  /* 0x00000002da027221 */ /* 0x000fe20000010000 */
[----:B------:R-:W-:Y:S01]  /*34cf0*/  FADD.FTZ R0, R187, R0 ;  /* 0x00000000bb007221 */ /* 0x000fe20000010000 */
[----:B------:R-:W-:Y:S02]  /*34d00*/  HMMA.16816.F32.BF16 R144, R144, R46, R32 ;  /* 0x0000002e9090723c */ /* 0x000fe40000041820 */
[----:B------:R3:W-:Y:S04]  /*34d10*/  STL [R1+0x10c], R3 ;  /* 0x00010c0301007387 */ /* 0x0007e80000100800 */
[----:B------:R3:W-:Y:S04]  /*34d20*/  STL [R1+0x108], R2 ;  /* 0x0001080201007387 */ /* 0x0007e80000100800 */
[----:B------:R3:W-:Y:S04]  /*34d30*/  STL [R1+0xa0], R232 ;  /* 0x0000a0e801007387 */ /* 0x0007e80000100800 */
[----:B------:R3:W-:Y:S01]  /*34d40*/  STL [R1+0x100], R0 ;  /* 0x0001000001007387 */ /* 0x0007e20000100800 */
[----:B--2---:R-:W-:Y:S11]  /*34d50*/  ISETP.GT.AND P0, PT, R232, R223, PT ;  /* 0x000000dfe800720c */ /* 0x004ff60003f04270 */
[----:B------:R-:W-:Y:S02]  /*34d60*/  @!UPT UIADD3 URZ, URZ, URZ, URZ ;  /* 0x0000003f3f3ff290 */ /* 0x000fe4000fffe03f */
[----:B---3--:R-:W-:Y:S05]  /*34d70*/  @P0 BRA `(.L_x_1211) ;  /* 0xfffffee800a40947 */ /* 0x008fea000383ffff */
.L_x_1208:
[----:B------:R1:W5:Y:S04]  /*34d80*/  LDL R15, [R1+0x10c] ;  /* 0x00010c00010f7983 */ /* 0x0003680000100800 */
[----:B------:R1:W5:Y:S04]  /*34d90*/  LDL R14, [R1+0x108] ;  /* 0x00010800010e7983 */ /* 0x0003680000100800 */
[----:B------:R1:W5:Y:S04]  /*34da0*/  LDL R12, [R1+0x104] ;  /* 0x00010400010c7983 */ /* 0x0003680000100800 */
[----:B------:R1:W5:Y:S04]  /*34db0*/  LDL R13, [R1+0x100] ;  /* 0x00010000010d7983 */ /* 0x0003680000100800 */
[----:B-----5:R1:W5:Y:S04]  /*34dc0*/  LD.E R24, desc[UR4][R168.64+0xd8] ;  /* 0x0000d804a8187980 */ /* 0x020368000c101900 */
[----:B------:R1:W5:Y:S01]  /*34dd0*/  LD.E R5, desc[UR4][R168.64+0x17c] ;  /* 0x00017c04a8057980 */ /* 0x000362000c101900 */
[----:B------:R-:W-:-:S03]  /*34de0*/  UMOV UR6, 0xffffffff ;  /* 0xffffffff00067882 */ /* 0x000fc60000000000 */
[----:B------:R-:W-:Y:S05]  /*34df0*/  BRA.DIV UR6, `(.L_x_1212) ;  /* 0x0000001606487947 */ /* 0x000fea000b800000 */
[----:B------:R-:W2:Y:S04]  /*34e00*/  SHFL.BFLY PT, R8, R15, 0x2, 0x1f ;  /* 0x0c401f000f087f89 */ /* 0x000ea800000e0000 */
[----:B------:R-:W3:Y:S04]  /*34e10*/  SHFL.BFLY PT, R7, R14, 0x2, 0x1f ;  /* 0x0c401f000e077f89 */ /* 0x000ee800000e0000 */
[----:B------:R-:W4:Y:S04]  /*34e20*/  SHFL.BFLY PT, R6, R13, 0x2, 0x1f ;  /* 0x0c401f000d067f89 */ /* 0x000f2800000e0000 */
[----:B------:R-:W1:Y:S01]  /*34e30*/  SHFL.BFLY PT, R2, R12, 0x2, 0x1f ;  /* 0x0c401f000c027f89 */ /* 0x000e6200000e0000 */
[----:B--2---:R-:W-:Y:S01]  /*34e40*/  FADD.FTZ R8, R8, R15 ;  /* 0x0000000f08087221 */ /* 0x004fe20000010000 */
[----:B---3--:R-:W-:-:S04]  /*34e50*/  FADD.FTZ R7, R7, R14 ;  /* 0x0000000e07077221 */ /* 0x008fc80000010000 */
[----:B------:R-:W2:Y:S01]  /*34e60*/  SHFL.BFLY PT, R11, R8, 0x1, 0x1f ;  /* 0x0c201f00080b7f89 */ /* 0x000ea200000e0000 */
[----:B----4-:R-:W-:-:S03]  /*34e70*/  FADD.FTZ R6, R6, R13 ;  /* 0x0000000d06067221 */ /* 0x010fc60000010000 */
[----:B------:R-:W3:Y:S01]  /*34e80*/  SHFL.BFLY PT, R10, R7, 0x1, 0x1f ;  /* 0x0c201f00070a7f89 */ /* 0x000ee200000e0000 */
[----:B-1----:R-:W-:-:S03]  /*34e90*/  FADD.FTZ R2, R2, R12 ;  /* 0x0000000c02027221 */ /* 0x002fc60000010000 */
[----:B------:R-:W1:Y:S04]  /*34ea0*/  SHFL.BFLY PT, R9, R6, 0x1, 0x1f ;  /* 0x0c201f0006097f89 */ /* 0x000e6800000e0000 */
[----:B------:R4:W4:Y:S01]  /*34eb0*/  SHFL.BFLY PT, R4, R2, 0x1, 0x1f ;  /* 0x0c201f0002047f89 */ /* 0x00092200000e0000 */
[----:B--2---:R-:W-:Y:S01]  /*34ec0*/  FADD.FTZ R23, R8, R11 ;  /* 0x0000000b08177221 */ /* 0x004fe20000010000 */
[----:B---3--:R-:W-:Y:S01]  /*34ed0*/  FADD.FTZ R22, R7, R10 ;  /* 0x0000000a07167221 */ /* 0x008fe20000010000 */
[----:B-1----:R-:W-:-:S07]  /*34ee0*/  FADD.FTZ R21, R6, R9 ;  /* 0x0000000906157221 */ /* 0x002fce0000010000 */
.L_x_1235:
        /* <DEDUP_REMOVED lines=166> */
.L_x_1216:
[----:B------:R-:W-:Y:S05]  /*35950*/  BSYNC B0 ;  /* 0x0000000000007941 */ /* 0x000fea0003800000 */
.L_x_1215:
[----:B------:R-:W-:Y:S01]  /*35960*/  PRMT R0, RZ, 0x7610, R0 ;  /* 0x00007610ff007816 */ /* 0x000fe20000000000 */
[--C-:B------:R-:W-:Y:S01]  /*35970*/  IMAD.MOV.U32 R4, RZ, RZ, R32.reuse ;  /* 0x000000ffff047224 */ /* 0x100fe200078e0020 */
[----:B------:R-:W-:Y:S02]  /*35980*/  SHF.R.S32.HI R5, RZ, 0x1f, R32 ;  /* 0x0000001fff057819 */ /* 0x000fe40000011420 */
.L_x_1214:
[----:B------:R-:W-:Y:S05]  /*35990*/  BSYNC B1 ;  /* 0x0000000000017941 */ /* 0x000fea0003800000 */
.L_x_1213:
        /* <DEDUP_REMOVED lines=11> */
.L_x_1218:
[----:B------:R-:W-:Y:S05]  /*35a50*/  BSYNC B0 ;  /* 0x0000000000007941 */ /* 0x000fea0003800000 */
.L_x_1217:
[----:B------:R-:W2:Y:S01]  /*35a60*/  S2R R44, SR_CTAID.Z ;  /* 0x00000000002c7919 */ /* 0x000ea20000002700 */
[----:B------:R-:W-:Y:S01]  /*35a70*/  IMAD R2, R27, R2, RZ ;  /* 0x000000021b027224 */ /* 0x000fe200078e02ff */
[----:B------:R-:W-:Y:S01]  /*35a80*/  LOP3.LUT R3, R25, 0xffffffe0, RZ, 0xc0, !PT ;  /* 0xffffffe019037812 */ /* 0x000fe200078ec0ff */
[----:B------:R-:W-:-:S03]  /*35a90*/  IMAD R7, R6, UR9, RZ ;  /* 0x0000000906077c24 */ /* 0x000fc6000f8e02ff */
[----:B------:R-:W-:Y:S01]  /*35aa0*/  SEL R2, R2, RZ, !P4 ;  /* 0x000000ff02027207 */ /* 0x000fe20006000000 */
[----:B------:R-:W-:Y:S01]  /*35ab0*/  IMAD.IADD R3, R26, 0x1, -R3 ;  /* 0x000000011a037824 */ /* 0x000fe200078e0a03 */
[----:B------:R-:W-:Y:S05]  /*35ac0*/  WARPSYNC.ALL ;  /* 0x0000000000007948 */ /* 0x000fea0003800000 */
[----:B------:R-:W-:Y:S01]  /*35ad0*/  LOP3.LUT P2, RZ, R3, 0x3, RZ, 0xc0, !PT ;  /* 0x0000000303ff7812 */ /* 0x000fe2000784c0ff */
[----:B------:R-:W-:Y:S02]  /*35ae0*/  IMAD.SHL.U32 R7, R7, 0x80, RZ ;  /* 0x0000008007077824 */ /* 0x000fe400078e00ff */
[----:B--2---:R-:W-:-:S02]  /*35af0*/  IMAD R0, R44, R0, R2 ;  /* 0x000000002c007224 */ /* 0x004fc400078e0202 */
[----:B------:R2:W5:Y:S01]  /*35b00*/  LD.E.64 R2, desc[UR4][R168.64+0xa0] ;  /* 0x0000a004a8027980 */ /* 0x000562000c101b00 */
[----:B------:R-:W-:Y:S01]  /*35b10*/  SHF.R.S32.HI R10, RZ, 0x1f, R7 ;  /* 0x0000001fff0a7819 */ /* 0x000fe20000011407 */
[----:B------:R-:W-:Y:S01]  /*35b20*/  BSSY B0, `(.L_x_1219) ;  /* 0x000002b000007945 */ /* 0x000fe20003800000 */
[----:B------:R-:W-:Y:S01]  /*35b30*/  BAR.SYNC.DEFER_BLOCKING 0x0 ;  /* 0x0000000000007b1d */ /* 0x000fe20000010000 */
[--C-:B------:R-:W-:Y:S02]  /*35b40*/  IADD3 R4, P1, P0, R7, R4, R0.reuse ;  /* 0x0000000407047210 */ /* 0x100fe4000783e000 */
[----:B------:R-:W-:-:S04]  /*35b50*/  SHF.R.S32.HI R0, RZ, 0x1f, R0 ;  /* 0x0000001fff007819 */ /* 0x000fc80000011400 */
[----:B------:R-:W-:Y:S01]  /*35b60*/  IADD3.X R0, R10, R5, R0, P1, P0 ;  /* 0x000000050a007210 */ /* 0x000fe20000fe0400 */
[----:B------:R2:W3:Y:S04]  /*35b70*/  LDS.128 R24, [R215] ;  /* 0x00000000d7187984 */ /* 0x0004e80000000c00 */
[----:B-1----:R2:W1:Y:S04]  /*35b80*/  LDS.128 R32, [R215+0x800] ;  /* 0x00080000d7207984 */ /* 0x0024680000000c00 */
[----:B------:R2:W4:Y:S04]  /*35b90*/  LDS.128 R36, [R215+0x1000] ;  /* 0x00100000d7247984 */ /* 0x0005280000000c00 */
[----:B------:R2:W1:Y:S01]  /*35ba0*/  LDS.128 R40, [R215+0x1800] ;  /* 0x00180000d7287984 */ /* 0x0004620000000c00 */
[----:B------:R-:W-:Y:S05]  /*35bb0*/  @P2 BRA `(.L_x_1220) ;  /* 0x0000000000842947 */ /* 0x000fea0003800000 */
        /* <DEDUP_REMOVED lines=33> */
.L_x_1220:
[----:B------:R-:W-:Y:S05]  /*35dd0*/  BSYNC B0 ;  /* 0x0000000000007941 */ /* 0x000fea0003800000 */
.L_x_1219:
[----:B--2---:R-:W2:Y:S04]  /*35de0*/  LDL.LU R10, [R1+0x39c] ;  /* 0x00039c00010a7983 */ /* 0x004ea80000300800 */
[----:B------:R-:W3:Y:S04]  /*35df0*/  LD.E R6, desc[UR4][R168.64+0xc0] ;  /* 0x0000c004a8067980 */ /* 0x000ee8000c101900 */
[----:B------:R1:W5:Y:S02]  /*35e00*/  LDL.64 R12, [R1+0x390] ;  /* 0x00039000010c7983 */ /* 0x0003640000100a00 */
[----:B-----5:R-:W4:Y:S01]  /*35e10*/  S2R R2, SR_TID.X ;  /* 0x0000000000027919 */ /* 0x020f220000002100 */
[----:B------:R-:W-:Y:S01]  /*35e20*/  IMAD.U32 R4, RZ, RZ, UR9 ;  /* 0x00000009ff047e24 */ /* 0x000fe2000f8e00ff */
[----:B------:R-:W-:Y:S01]  /*35e30*/  SHF.R.S32.HI R5, RZ, 0x1f, R44 ;  /* 0x0000001fff057819 */ /* 0x000fe2000001142c */
[----:B------:R-:W-:Y:S01]  /*35e40*/  IMAD R3, R19, R44, RZ ;  /* 0x0000002c13037224 */ /* 0x000fe200078e02ff */
[----:B----4-:R-:W-:-:S04]  /*35e50*/  SHF.R.S32.HI R0, RZ, 0x1f, R2 ;  /* 0x0000001fff007819 */ /* 0x010fc80000011402 */
[----:B------:R-:W-:-:S04]  /*35e60*/  LEA.HI R0, R0, R2, RZ, 0x2 ;  /* 0x0000000200007211 */ /* 0x000fc800078f10ff */
[----:B------:R-:W-:-:S05]  /*35e70*/  LOP3.LUT R0, R0, 0xfffffffc, RZ, 0xc0, !PT ;  /* 0xfffffffc00007812 */ /* 0x000fca00078ec0ff */
[----:B------:R-:W-:-:S04]  /*35e80*/  IMAD.IADD R0, R2, 0x1, -R0 ;  /* 0x0000000102007824 */ /* 0x000fc800078e0a00 */
[----:B------:R-:W-:-:S05]  /*35e90*/  IMAD.SHL.U32 R0, R0, 0x8, RZ ;  /* 0x0000000800007824 */ /* 0x000fca00078e00ff */
[----:B------:R-:W-:Y:S02]  /*35ea0*/  IADD3 R2, P0, R0, R22, RZ ;  /* 0x0000001600027210 */ /* 0x000fe40007f1e0ff */
[----:B------:R-:W-:Y:S01]  /*35eb0*/  SHF.R.S32.HI R7, RZ, 0x1f, R0 ;  /* 0x0000001fff077819 */ /* 0x000fe20000011400 */
[----:B------:R-:W-:-:S04]  /*35ec0*/  IMAD R5, R18, R5, R3 ;  /* 0x0000000512057224 */ /* 0x000fc800078e0203 */
        /* <DEDUP_REMOVED lines=22> */
.L_x_1222:
[----:B------:R-:W-:Y:S05]  /*36030*/  BSYNC B0 ;  /* 0x0000000000007941 */ /* 0x000fea0003800000 */
.L_x_1221:
        /* <DEDUP_REMOVED lines=13> */
.L_x_1224:
[----:B------:R-:W-:Y:S05]  /*36110*/  BSYNC B0 ;  /* 0x0000000000007941 */ /* 0x000fea0003800000 */
.L_x_1223:
        /* <DEDUP_REMOVED lines=13> */
.L_x_1226:
[----:B------:R-:W-:Y:S05]  /*361f0*/  BSYNC B0 ;  /* 0x0000000000007941 */ /* 0x000fea0003800000 */
.L_x_1225:
[----:B-123--:R-:W-:Y:S02]  /*36200*/  MOV R10, 0x60 ;  /* 0x00000060000a7802 */ /* 0x00efe40000000f00 */
[----:B------:R-:W-:-:S03]  /*36210*/  MOV R3, 0x0 ;  /* 0x0000000000037802 */ /* 0x000fc60000000f00 */
[----:B------:R-:W-:-:S04]  /*36220*/  IMAD.MOV.U32 R2, RZ, RZ, R10 ;  /* 0x000000ffff027224 */ /* 0x000fc800078e000a */
[----:B------:R-:W-:Y:S05]  /*36230*/  @P1 RET.REL.NODEC R2 `(_ZN5flash16flash_fwd_kernelI23Flash_fwd_kernel_traitsILi32ELi128ELi128ELi4ELb0ELb0EN7cutlass10bfloat16_tE19Flash_kernel_traitsILi32ELi128ELi128ELi4ES3_EELb1ELb0ELb1ELb1ELb0ELb0ELb0ELb1EEEvNS_16Flash_fwd_paramsE) ;  /* 0xfffffc9c02701950 */ /* 0x000fea0003c3ffff */
        /* <DEDUP_REMOVED lines=13> */
[----:B------:R-:W-:Y:S05]  /*36310*/  RET.REL.NODEC R2 `(_ZN5flash16flash_fwd_kernelI23Flash_fwd_kernel_traitsILi32ELi128ELi128ELi4ELb0ELb0EN7cutlass10bfloat16_tE19Flash_kernel_traitsILi32ELi128ELi128ELi4ES3_EELb1ELb0ELb1ELb1ELb0ELb0ELb0ELb1EEEvNS_16Flash_fwd_paramsE) ;  /* 0xfffffc9c02387950 */ /* 0x000fea0003c3ffff */
.L_x_1212:
[----:B------:R-:W-:Y:S01]  /*36320*/  IMAD.MOV.U32 R0, RZ, RZ, 0x2 ;  /* 0x00000002ff007424 */ /* 0x000fe200078e00ff */
[----:B------:R-:W-:Y:S01]  /*36330*/  MOV R2, R15 ;  /* 0x0000000f00027202 */ /* 0x000fe20000000f00 */
[----:B------:R-:W-:Y:S01]  /*36340*/  IMAD.MOV.U32 R4, RZ, RZ, -0x1 ;  /* 0xffffffffff047424 */ /* 0x000fe200078e00ff */
[----:B------:R-:W-:-:S07]  /*36350*/  MOV R3, 0x1f ;  /* 0x0000001f00037802 */ /* 0x000fce0000000f00 */
[----:B-1---5:R-:W-:Y:S05]  /*36360*/  WARPSYNC.COLLECTIVE R4, `(.L_x_1227) ;  /* 0x0000000004087348 */ /* 0x022fea0003c00000 */
[----:B------:R2:W3:Y:S02]  /*36370*/  SHFL.BFLY P0, R0, R2, R0, R3 ;  /* 0x0c00000002007389 */ /* 0x0004e40000000003 */
[----:B-123-5:R-:W-:Y:S01]  /*36380*/  ENDCOLLECTIVE ;  /* 0x000000000000791b */ /* 0x02efe20003800000 */
.L_x_1227:
[----:B------:R-:W-:Y:S02]  /*36390*/  MOV R8, R0 ;  /* 0x0000000000087202 */ /* 0x000fe40000000f00 */
[----:B------:R-:W-:-:S03]  /*363a0*/  MOV R0, 0x1 ;  /* 0x0000000100007802 */ /* 0x000fc60000000f00 */
[----:B------:R-:W-:-:S04]  /*363b0*/  FADD.FTZ R8, R8, R15 ;  /* 0x0000000f08087221 */ /* 0x000fc80000010000 */
[----:B------:R-:W-:-:S07]  /*363c0*/  IMAD.MOV.U32 R2, RZ, RZ, R8 ;  /* 0x000000ffff027224 */ /* 0x000fce00078e0008 */
[----:B------:R-:W-:Y:S05]  /*363d0*/  WARPSYNC.COLLECTIVE R4, `(.L_x_1228) ;  /* 0x0000000004087348 */ /* 0x000fea0003c00000 */
[----:B------:R1:W2:Y:S02]  /*363e0*/  SHFL.BFLY P0, R0, R2, R0, R3 ;  /* 0x0c00000002007389 */ /* 0x0002a40000000003 */
[----:B-12---:R-:W-:Y:S01]  /*363f0*/  ENDCOLLECTIVE ;  /* 0x000000000000791b */ /* 0x006fe20003800000 */
.L_x_1228:
[----:B------:R-:W-:Y:S01]  /*36400*/  IMAD.MOV.U32 R11, RZ, RZ, R0 ;  /* 0x000000ffff0b7224 */ /* 0x000fe200078e0000 */
[----:B------:R-:W-:Y:S02]  /*36410*/  MOV R0, 0x2 ;  /* 0x0000000200007802 */ /* 0x000fe40000000f00 */
[----:B------:R-:W-:Y:S01]  /*36420*/  MOV R2, R14 ;  /* 0x0000000e00027202 */ /* 0x000fe20000000f00 */
[----:B------:R-:W-:-:S07]  /*36430*/  FADD.FTZ R23, R8, R11 ;  /* 0x0000000b08177221 */ /* 0x000fce0000010000 */
[----:B------:R-:W-:Y:S05]  /*36440*/  WARPSYNC.COLLECTIVE R4, `(.L_x_1229) ;  /* 0x0000000004087348 */ /* 0x000fea0003c00000 */
[----:B------:R1:W2:Y:S02]  /*36450*/  SHFL.BFLY P0, R0, R2, R0, R3 ;  /* 0x0c00000002007389 */ /* 0x0002a40000000003 */
[----:B-12---:R-:W-:Y:S01]  /*36460*/  ENDCOLLECTIVE ;  /* 0x000000000000791b */ /* 0x006fe20003800000 */
.L_x_1229:
[----:B------:R-:W-:Y:S01]  /*36470*/  IMAD.MOV.U32 R7, RZ, RZ, R0 ;  /* 0x000000ffff077224 */ /* 0x000fe200078e0000 */
[----:B------:R-:W-:-:S03]  /*36480*/  MOV R0, 0x1 ;  /* 0x0000000100007802 */ /* 0x000fc60000000f00 */
[----:B------:R-:W-:-:S05]  /*36490*/  FADD.FTZ R7, R7, R14 ;  /* 0x0000000e07077221 */ /* 0x000fca0000010000 */
[----:B------:R-:W-:-:S07]  /*364a0*/  MOV R2, R7 ;  /* 0x0000000700027202 */ /* 0x000fce0000000f00 */
[----:B------:R-:W-:Y:S05]  /*364b0*/  WARPSYNC.COLLECTIVE R4, `(.L_x_1230) ;  /* 0x0000000004087348 */ /* 0x000fea0003c00000 */
[----:B------:R1:W2:Y:S02]  /*364c0*/  SHFL.BFLY P0, R0, R2, R0, R3 ;  /* 0x0c00000002007389 */ /* 0x0002a40000000003 */
[----:B-12---:R-:W-:Y:S01]  /*364d0*/  ENDCOLLECTIVE ;  /* 0x000000000000791b */ /* 0x006fe20003800000 */
.L_x_1230:
[----:B------:R-:W-:Y:S01]  /*364e0*/  IMAD.MOV.U32 R10, RZ, RZ, R0 ;  /* 0x000000ffff0a7224 */ /* 0x000fe200078e0000 */
[----:B------:R-:W-:Y:S02]  /*364f0*/  MOV R0, 0x2 ;  /* 0x0000000200007802 */ /* 0x000fe40000000f00 */
[----:B------:R-:W-:Y:S01]  /*36500*/  MOV R2, R13 ;  /* 0x0000000d00027202 */ /* 0x000fe20000000f00 */
[----:B------:R-:W-:-:S07]  /*36510*/  FADD.FTZ R22, R7, R10 ;  /* 0x0000000a07167221 */ /* 0x000fce0000010000 */
[----:B------:R-:W-:Y:S05]  /*36520*/  WARPSYNC.COLLECTIVE R4, `(.L_x_1231) ;  /* 0x0000000004087348 */ /* 0x000fea0003c00000 */
[----:B------:R1:W2:Y:S02]  /*36530*/  SHFL.BFLY P0, R0, R2, R0, R3 ;  /* 0x0c00000002007389 */ /* 0x0002a40000000003 */
[----:B-12---:R-:W-:Y:S01]  /*36540*/  ENDCOLLECTIVE ;  /* 0x000000000000791b */ /* 0x006fe20003800000 */
.L_x_1231:
[----:B------:R-:W-:Y:S01]  /*36550*/  IMAD.MOV.U32 R6, RZ, RZ, R0 ;  /* 0x000000ffff067224 */ /* 0x000fe200078e0000 */
[----:B------:R-:W-:-:S03]  /*36560*/  MOV R0, 0x1 ;  /* 0x0000000100007802 */ /* 0x000fc60000000f00 */
[----:B------:R-:W-:-:S05]  /*36570*/  FADD.FTZ R6, R6, R13 ;  /* 0x0000000d06067221 */ /* 0x000fca0000010000 */
[----:B------:R-:W-:-:S07]  /*36580*/  MOV R2, R6 ;  /* 0x0000000600027202 */ /* 0x000fce0000000f00 */
[----:B------:R-:W-:Y:S05]  /*36590*/  WARPSYNC.COLLECTIVE R4, `(.L_x_1232) ;  /* 0x0000000004087348 */ /* 0x000fea0003c00000 */
[----:B------:R1:W2:Y:S02]  /*365a0*/  SHFL.BFLY P0, R0, R2, R0, R3 ;  /* 0x0c00000002007389 */ /* 0x0002a40000000003 */
[----:B-12---:R-:W-:Y:S01]  /*365b0*/  ENDCOLLECTIVE ;  /* 0x000000000000791b */ /* 0x006fe20003800000 */
.L_x_1232:
[----:B------:R-:W-:Y:S01]  /*365c0*/  IMAD.MOV.U32 R9, RZ, RZ, R0 ;  /* 0x000000ffff097224 */ /* 0x000fe200078e0000 */
[----:B------:R-:W-:Y:S02]  /*365d0*/  MOV R0, 0x2 ;  /* 0x0000000200007802 */ /* 0x000fe40000000f00 */
[----:B------:R-:W-:Y:S01]  /*365e0*/  MOV R2, R12 ;  /* 0x0000000c00027202 */ /* 0x000fe20000000f00 */
[----:B------:R-:W-:-:S07]  /*365f0*/  FADD.FTZ R21, R6, R9 ;  /* 0x0000000906157221 */ /* 0x000fce0000010000 */
[----:B------:R-:W-:Y:S05]  /*36600*/  WARPSYNC.COLLECTIVE R4, `(.L_x_1233) ;  /* 0x0000000004087348 */ /* 0x000fea0003c00000 */
[----:B------:R1:W2:Y:S02]  /*36610*/  SHFL.BFLY P0, R0, R2, R0, R3 ;  /* 0x0c00000002007389 */ /* 0x0002a40000000003 */
[----:B-12---:R-:W-:Y:S01]  /*36620*/  ENDCOLLECTIVE ;  /* 0x000000000000791b */ /* 0x006fe20003800000 */
.L_x_1233:
[----:B------:R-:W-:Y:S01]  /*36630*/  IMAD.MOV.U32 R2, RZ, RZ, R0 ;  /* 0x000000ffff027224 */ /* 0x000fe200078e0000 */
[----:B------:R-:W-:-:S03]  /*36640*/  MOV R0, 0x1 ;  /* 0x0000000100007802 */ /* 0x000fc60000000f00 */
[----:B------:R-:W-:-:S07]  /*36650*/  FADD.FTZ R2, R2, R12 ;  /* 0x0000000c02027221 */ /* 0x000fce0000010000 */
[----:B------:R-:W-:Y:S05]  /*36660*/  WARPSYNC.COLLECTIVE R4, `(.L_x_1234) ;  /* 0x0000000004087348 */ /* 0x000fea0003c00000 */
[----:B------:R1:W2:Y:S02]  /*36670*/  SHFL.BFLY P0, R0, R2, R0, R3 ;  /* 0x0c00000002007389 */ /* 0x0002a40000000003 */
[----:B-12---:R-:W-:Y:S01]  /*36680*/  ENDCOLLECTIVE ;  /* 0x000000000000791b */ /* 0x006fe20003800000 */
.L_x_1234:
[----:B------:R-:W-:Y:S01]  /*36690*/  MOV R4, R0 ;  /* 0x0000000000047202 */ /* 0x000fe20000000f00 */
[----:B------:R-:W-:Y:S06]  /*366a0*/  BRA `(.L_x_1235) ;  /* 0xffffffe800107947 */ /* 0x000fec000383ffff */
.L_x_1236:
        /* <DEDUP_REMOVED lines=13> */
.L_x_1303:


//--------------------- .text._ZN5flash16flash_fwd_kernelI23Flash_fwd_kernel_traitsILi32ELi128ELi128ELi4ELb0ELb0EN7cutlass10bfloat16_tE19Flash_kernel_traitsILi32ELi128ELi128ELi4ES3_EELb0ELb0ELb1ELb1ELb0ELb0ELb1ELb0EEEvNS_16Flash_fwd_paramsE --------------------------
	.section	.text._ZN5flash16flash_fwd_kernelI23Flash_fwd_kernel_traitsILi32ELi128ELi128ELi4ELb0ELb0EN7cutlass10bfloat16_tE19Flash_kernel_traitsILi32ELi128ELi128ELi4ES3_EELb0ELb0ELb1ELb1ELb0ELb0ELb1ELb0EEEvNS_16Flash_fwd_paramsE,"ax",@progbits
	.align	128
        .global         _ZN5flash16flash_fwd_kernelI23Flash_fwd_kernel_traitsILi32ELi128ELi128ELi4ELb0ELb0EN7cutlass10bfloat16_tE19Flash_kernel_traitsILi32ELi128ELi128ELi4ES3_EELb0ELb0ELb1ELb1ELb0ELb0ELb1ELb0EEEvNS_16Flash_fwd_paramsE
        .type           _ZN5flash16flash_fwd_kernelI23Flash_fwd_kernel_traitsILi32ELi128ELi128ELi4ELb0ELb0EN7cutlass10bfloat16_tE19Flash_kernel_traitsILi32ELi128ELi128ELi4ES3_EELb0ELb0ELb1ELb1ELb0ELb0ELb1ELb0EEEvNS_16Flash_fwd_paramsE,@function
        .size           _ZN5flash16flash_fwd_kernelI23Flash_fwd_kernel_traitsILi32ELi128ELi128ELi4ELb0ELb0EN7cutlass10bfloat16_tE19Flash_kernel_traitsILi32ELi128ELi128ELi4ES3_EELb0ELb0ELb1ELb1ELb0ELb0ELb1ELb0EEEvNS_16Flash_fwd_paramsE,(.L_x_1328 - _ZN5flash16flash_fwd_kernelI23Flash_fwd_kernel_traitsILi32ELi128ELi128ELi4ELb0ELb0EN7cutlass10bfloat16_tE19Flash_kernel_traitsILi32ELi128ELi128ELi4ES3_EELb0ELb0ELb1ELb1ELb0ELb0ELb1ELb0EEEvNS_16Flash_fwd_paramsE)
        .other          _ZN5flash16flash_fwd_kernelI23Flash_fwd_kernel_traitsILi32ELi128ELi128ELi4ELb0ELb0EN7cutlass10bfloat16_tE19Flash_kernel_traitsILi32ELi128ELi128ELi4ES3_EELb0ELb0ELb1ELb1ELb0ELb0ELb1ELb0EEEvNS_16Flash_fwd_paramsE,@"STO_CUDA_ENTRY STV_DEFAULT"
_ZN5flash16flash_fwd_kernelI23Flash_fwd_kernel_traitsILi32ELi128ELi128ELi4ELb0ELb0EN7cutlass10bfloat16_tE19Flash_kernel_traitsILi32ELi128ELi128ELi4ES3_EELb0ELb0ELb1ELb1ELb0ELb0ELb1ELb0EEEvNS_16Flash_fwd_paramsE:
.text._ZN5flash16flash_fwd_kernelI23Flash_fwd_kernel_traitsILi32ELi128ELi128ELi4ELb0ELb0EN7cutlass10bfloat16_tE19Flash_kernel_traitsILi32ELi128ELi128ELi4ES3_EELb0ELb0ELb1ELb1ELb0ELb0ELb1ELb0EEEvNS_16Flash_fwd_paramsE:
        /* <DEDUP_REMOVED lines=56> */
.L_x_1237:
[----:B------:R-:W-:-:S05]  /*0380*/  ULDC UR8, c[0x0][0x2c8] ;  /* 0x0000b20000087ab9 */ /* 0x000fca0000000800 */
.L_x_1238:
        /* <DEDUP_REMOVED lines=133> */
.L_x_1241:
[----:B------:R-:W-:Y:S05]  /*0be0*/  BSYNC B0 ;  /* 0x0000000000007941 */ /* 0x000fea0003800000 */
.L_x_1240:
        /* <DEDUP_REMOVED lines=17> */
.L_x_1243:
[----:B------:R-:W-:Y:S05]  /*0d00*/  BSYNC B0 ;  /* 0x0000000000007941 */ /* 0x000fea0003800000 */
.L_x_1242:
        /* <DEDUP_REMOVED lines=15> */
.L_x_1245:
[----:B------:R-:W-:Y:S05]  /*0e00*/  BSYNC B0 ;  /* 0x0000000000007941 */ /* 0x000fea0003800000 */
.L_x_1244:
        /* <DEDUP_REMOVED lines=14> */
.L_x_1247:
[----:B------:R-:W-:Y:S05]  /*0ef0*/  BSYNC B0 ;  /* 0x0000000000007941 */ /* 0x000fea0003800000 */
.L_x_1246:
        /* <DEDUP_REMOVED lines=10> */
.L_x_1249:
[----:B------:R-:W-:Y:S05]  /*0fa0*/  BSYNC B0 ;  /* 0x0000000000007941 */ /* 0x000fea0003800000 */
.L_x_1248:
        /* <DEDUP_REMOVED lines=10> */
.L_x_1251:
[----:B------:R-:W-:Y:S05]  /*1050*/  BSYNC B0 ;  /* 0x0000000000007941 */ /* 0x000fea0003800000 */
.L_x_1250:
        /* <DEDUP_REMOVED lines=10> */
.L_x_1253:
[----:B------:R-:W-:Y:S05]  /*1100*/  BSYNC B0 ;  /* 0x0000000000007941 */ /* 0x000fea0003800000 */
.L_x_1252:
        /* <DEDUP_REMOVED lines=10> */
.L_x_1239:
        /* <DEDUP_REMOVED lines=66> */
.L_x_1254:
        /* <DEDUP_REMOVED lines=26> */
.L_x_1255:
        /* <DEDUP_REMOVED lines=52> */
.L_x_1257:
[----:B------:R-:W-:Y:S05]  /*1ab0*/  BSYNC B0 ;  /* 0x0000000000007941 */ /* 0x000fea0003800000 */
.L_x_1256:
        /* <DEDUP_REMOVED lines=22> */
.L_x_1259:
[----:B------:R-:W-:Y:S05]  /*1c20*/  BSYNC B0 ;  /* 0x0000000000007941 */ /* 0x000fea0003800000 */
.L_x_1258:
        /* <DEDUP_REMOVED lines=22> */
.L_x_1261:
[----:B------:R-:W-:Y:S05]  /*1d90*/  BSYNC B0 ;  /* 0x0000000000007941 */ /* 0x000fea0003800000 */
.L_x_1260:
        /* <DEDUP_REMOVED lines=21> */
.L_x_1263:
[----:B------:R-:W-:Y:S05]  /*1ef0*/  BSYNC B0 ;  /* 0x0000000000007941 */ /* 0x000fea0003800000 */
.L_x_1262:
        /* <DEDUP_REMOVED lines=56> */
.L_x_1265:
[----:B------:R-:W-:Y:S05]  /*2280*/  BSYNC B0 ;  /* 0x0000000000007941 */ /* 0x000fea0003800000 */
.L_x_1264:
        /* <DEDUP_REMOVED lines=17> */
.L_x_1267:
[----:B------:R-:W-:Y:S05]  /*23a0*/  BSYNC B0 ;  /* 0x0000000000007941 */ /* 0x000fea0003800000 */
.L_x_1266:
        /* <DEDUP_REMOVED lines=18> */
.L_x_1269:
[----:B------:R-:W-:Y:S05]  /*24d0*/  BSYNC B0 ;  /* 0x0000000000007941 */ /* 0x000fea0003800000 */
.L_x_1268:
        /* <DEDUP_REMOVED lines=18> */
.L_x_1271:
[----:B------:R-:W-:Y:S05]  /*2600*/  BSYNC B0 ;  /* 0x0000000000007941 */ /* 0x000fea0003800000 */
.L_x_1270:
        /* <DEDUP_REMOVED lines=101> */
.L_x_1273:
[----:B------:R-:W-:Y:S05]  /*2c60*/  BSYNC B0 ;  /* 0x0000000000007941 */ /* 0x000fea0003800000 */
.L_x_1272:
        /* <DEDUP_REMOVED lines=19> */
.L_x_1275:
[----:B------:R-:W-:Y:S05]  /*2da0*/  BSYNC B0 ;  /* 0x0000000000007941 */ /* 0x000fea0003800000 */
.L_x_1274:
        /* <DEDUP_REMOVED lines=19> */
.L_x_1277:
[----:B------:R-:W-:Y:S05]  /*2ee0*/  BSYNC B0 ;  /* 0x0000000000007941 */ /* 0x000fea0003800000 */
.L_x_1276:
        /* <DEDUP_REMOVED lines=19> */
.L_x_1279:
[----:B------:R-:W-:Y:S05]  /*3020*/  BSYNC B0 ;  /* 0x0000000000007941 */ /* 0x000fea0003800000 */
.L_x_1278:
[----:B------:R-:W-:Y:S01]  /*3030*/  LDSM.16.M88.4 R12, [R186] ;  /* 0x00000000ba0c783b */ /* 0x000fe20000000200 */
[----:B------:R-:W-:Y:S01]  /*3040*/  LOP3.LUT P0, RZ, R17, 0x2, RZ, 0xc0, !PT ;  /* 0x0000000211ff7812 */ /* 0x000fe2000780c0ff */
[----:B------:R-:W-:Y:S01]  /*3050*/  IMAD.MOV.U32 R0, RZ, RZ, 0x10 ;  /* 0x00000010ff007424 */ /* 0x000fe200078e00ff */
[----:B------:R-:W-:Y:S01]  /*3060*/  LOP3.LUT P1, RZ, R16, 0x2, RZ, 0xc0, !PT ;  /* 0x0000000210ff7812 */ /* 0x000fe2000782c0ff */
[----:B-1--4-:R-:W1:Y:S01]  /*3070*/  LDSM.16.M88.4 R4, [R135+0x2000] ;  /* 0x002000008704783b */ /* 0x012e620000000200 */
[C---:B------:R-:W-:Y:S01]  /*3080*/  VIADD R2, R135.reuse, 0x2000 ;  /* 0x0000200087027836 */ /* 0x040fe20000000000 */
[----:B------:R-:W-:Y:S01]  /*3090*/  ULDC UR28, c[0x0][0x39c] ;  /* 0x0000e700001c7ab9 */ /* 0x000fe20000000800 */
[----:B------:R-:W-:Y:S01]  /*30a0*/  SEL R0, R0, 0xfffffff0, !P1 ;  /* 0xfffffff000007807 */ /* 0x000fe20004800000 */
[----:B------:R-:W4:Y:S01]  /*30b0*/  LDSM.16.M88.4 R8, [R186+0x1000] ;  /* 0x00100000ba08783b */ /* 0x000f220000000200 */
[----:B------:R-:W-:Y:S01]  /*30c0*/  VIADD R188, R135, 0x2020 ;  /* 0x0000202087bc7836 */ /* 0x000fe20000000000 */
[----:B------:R-:W-:-:S02]  /*30d0*/  UIADD3 UR7, UR27, -UR17, URZ ;  /* 0x800000111b077290 */ /* 0x000fc4000fffe03f */
[----:B------:R-:W-:Y:S01]  /*30e0*/  IMAD R187, R0, 0x2, R186 ;  /* 0x0000000200bb7824 */ /* 0x000fe200078e02ba */
[----:B------:R-:W5:Y:S01]  /*30f0*/  LDSM.16.M88.4 R24, [R135+0x3800] ;  /* 0x003800008718783b */ /* 0x000f620000000200 */
[----:B------:R-:W-:Y:S01]  /*3100*/  @P0 VIADD R188, R2, 0xffffffe0 ;  /* 0xffffffe002bc0836 */ /* 0x000fe20000000000 */
[----:B------:R-:W-:Y:S02]  /*3110*/  UIADD3 UR6, UR27, 0x1, -UR17 ;  /* 0x000000011b067890 */ /* 0x000fe4000fffe811 */
[----:B------:R-:W-:Y:S01]  /*3120*/  LDSM.16.M88.4 R16, [R187] ;  /* 0x00000000bb10783b */ /* 0x000fe20000000200 */
[----:B------:R-:W-:Y:S02]  /*3130*/  UISETP.GT.AND UP0, UPT, UR18, UR14, UPT ;  /* 0x0000000e1200728c */ /* 0x000fe4000bf04270 */
[----:B------:R-:W-:Y:S01]  /*3140*/  UIADD3 UR6, UR6, UR20, URZ ;  /* 0x0000001406067290 */ /* 0x000fe2000fffe03f */
[----:B------:R-:W2:Y:S04]  /*3150*/  LDSM.16.M88.4 R48, [R188] ;  /* 0x00000000bc30783b */ /* 0x000ea80000000200 */
[----:B------:R-:W3:Y:S04]  /*3160*/  LDSM.16.M88.4 R36, [R135+0x2c00] ;  /* 0x002c00008724783b */ /* 0x000ee80000000200 */
[----:B------:R-:W3:Y:S04]  /*3170*/  LDSM.16.M88.4 R32, [R135+0x3000] ;  /* 0x003000008720783b */ /* 0x000ee80000000200 */
[----:B------:R-:W3:Y:S04]  /*3180*/  LDSM.16.M88.4 R44, [R135+0x2400] ;  /* 0x00240000872c783b */ /* 0x000ee80000000200 */
[----:B------:R-:W3:Y:S04]  /*3190*/  LDSM.16.M88.4 R40, [R135+0x2800] ;  /* 0x002800008728783b */ /* 0x000ee80000000200 */
[----:B------:R-:W3:Y:S01]  /*31a0*/  LDSM.16.M88.4 R28, [R135+0x3400] ;  /* 0x00340000871c783b */ /* 0x000ee20000000200 */
[-C--:B-1----:R-:W-:Y:S03]  /*31b0*/  HMMA.16816.F32.BF16 R76, R12, R4.reuse, RZ ;  /* 0x000000040c4c723c */ /* 0x082fe600000418ff */
[----:B------:R-:W1:Y:S04]  /*31c0*/  LDSM.16.M88.4 R20, [R135+0x3c00] ;  /* 0x003c00008714783b */ /* 0x000e680000000200 */
[----:B------:R-:W-:Y:S01]  /*31d0*/  LDSM.16.M88.4 R60, [R188+0xc00] ;  /* 0x000c0000bc3c783b */ /* 0x000fe20000000200 */
[C---:B----4-:R-:W-:Y:S03]  /*31e0*/  HMMA.16816.F32.BF16 R128, R8.reuse, R4, RZ ;  /* 0x000000040880723c */ /* 0x050fe600000418ff */
[----:B------:R-:W-:Y:S03]  /*31f0*/  LDSM.16.M88.4 R64, [R188+0x1000] ;  /* 0x00100000bc40783b */ /* 0x000fe60000000200 */
[-C--:B------:R-:W-:Y:S01]  /*3200*/  HMMA.16816.F32.BF16 R136, R8, R6.reuse, RZ ;  /* 0x000000060888723c */ /* 0x080fe200000418ff */
[----:B------:R-:W-:Y:S04]  /*3210*/  LDSM.16.M88.4 R68, [R188+0x1400] ;  /* 0x00140000bc44783b */ /* 0x000fe80000000200 */
[----:B------:R-:W-:Y:S01]  /*3220*/  LDSM.16.M88.4 R52, [R188+0x400] ;  /* 0x00040000bc34783b */ /* 0x000fe20000000200 */
[----:B------:R-:W-:Y:S03]  /*3230*/  HMMA.16816.F32.BF16 R156, R12, R6, RZ ;  /* 0x000000060c9c723c */ /* 0x000fe600000418ff */
[----:B------:R-:W4:Y:S03]  /*3240*/  LDSM.16.M88.4 R4, [R187+0x1000] ;  /* 0x00100000bb04783b */ /* 0x000f260000000200 */
[C---:B-----5:R-:W-:Y:S01]  /*3250*/  HMMA.16816.F32.BF16 R88, R8.reuse, R24, RZ ;  /* 0x000000180858723c */ /* 0x060fe200000418ff */
[----:B------:R-:W5:Y:S04]  /*3260*/  LDSM.16.M88.4 R56, [R188+0x800] ;  /* 0x00080000bc38783b */ /* 0x000f680000000200 */
[----:B------:R-:W5:Y:S01]  /*3270*/  LDSM.16.M88.4 R112, [R188+0x1800] ;  /* 0x00180000bc70783b */ /* 0x000f620000000200 */
[----:B------:R-:W-:Y:S03]  /*3280*/  HMMA.16816.F32.BF16 R84, R8, R26, RZ ;  /* 0x0000001a0854723c */ /* 0x000fe600000418ff */
[----:B------:R-:W5:Y:S03]  /*3290*/  LDSM.16.M88.4 R124, [R188+0x1c00] ;  /* 0x001c0000bc7c783b */ /* 0x000f660000000200 */
[C---:B------:R-:W-:Y:S01]  /*32a0*/  HMMA.16816.F32.BF16 R192, R12.reuse, R24, RZ ;  /* 0x000000180cc0723c */ /* 0x040fe200000418ff */
[----:B------:R-:W0:Y:S05]  /*32b0*/  LDGDEPBAR ;  /* 0x00000000000079af */ /* 0x000e2a0000000000 */
[----:B------:R-:W-:Y:S06]  /*32c0*/  HMMA.16816.F32.BF16 R204, R12, R26, RZ ;  /* 0x0000001a0ccc723c */ /* 0x000fec00000418ff */
[----:B--2---:R-:W-:Y:S06]  /*32d0*/  HMMA.16816.F32.BF16 R24, R16, R48, R76 ;  /* 0x000000301018723c */ /* 0x004fec000004184c */
[C---:B---3--:R-:W-:Y:S06]  /*32e0*/  HMMA.16816.F32.BF16 R120, R8.reuse, R36, RZ ;  /* 0x000000240878723c */ /* 0x048fec00000418ff */
[----:B------:R-:W-:Y:S01]  /*32f0*/  HMMA.16816.F32.BF16 R116, R8, R38, RZ ;  /* 0x000000260874723c */ /* 0x000fe200000418ff */
[----:B------:R-:W-:-:S05]  /*3300*/  DEPBAR.LE SB0, 0x0 ;  /* 0x000080000000791a */ /* 0x000fca0000000000 */
[C---:B------:R-:W-:Y:S06]  /*3310*/  HMMA.16816.F32.BF16 R104, R8.reuse, R32, RZ ;  /* 0x000000200868723c */ /* 0x040fec00000418ff */
[----:B------:R-:W-:Y:S01]  /*3320*/  HMMA.16816.F32.BF16 R152, R8, R44, RZ ;  /* 0x0000002c0898723c */ /* 0x000fe200000418ff */
[----:B------:R-:W-:-:S05]  /*3330*/  FMUL.FTZ R2, R24, UR28 ;  /* 0x0000001c18027c20 */ /* 0x000fca0008410000 */
[C---:B------:R-:W-:Y:S06]  /*3340*/  HMMA.16816.F32.BF16 R148, R8.reuse, R46, RZ ;  /* 0x0000002e0894723c */ /* 0x040fec00000418ff */
[C---:B------:R-:W-:Y:S06]  /*3350*/  HMMA.16816.F32.BF16 R144, R8.reuse, R40, RZ ;  /* 0x000000280890723c */ /* 0x040fec00000418ff */
[C---:B------:R-:W-:Y:S06]  /*3360*/  HMMA.16816.F32.BF16 R140, R8.reuse, R42, RZ ;  /* 0x0000002a088c723c */ /* 0x040fec00000418ff */
[C---:B------:R-:W-:Y:S06]  /*3370*/  HMMA.16816.F32.BF16 R100, R8.reuse, R34, RZ ;  /* 0x000000220864723c */ /* 0x040fec00000418ff */
[C---:B------:R-:W-:Y:S06]  /*3380*/  HMMA.16816.F32.BF16 R96, R8.reuse, R28, RZ ;  /* 0x0000001c0860723c */ /* 0x040fec00000418ff */
[C---:B------:R-:W-:Y:S06]  /*3390*/  HMMA.16816.F32.BF16 R92, R8.reuse, R30, RZ ;  /* 0x0000001e085c723c */ /* 0x040fec00000418ff */
[C---:B-1----:R-:W-:Y:S06]  /*33a0*/  HMMA.16816.F32.BF16 R80, R8.reuse, R20, RZ ;  /* 0x000000140850723c */ /* 0x042fec00000418ff */
[----:B------:R-:W-:Y:S06]  /*33b0*/  HMMA.16816.F32.BF16 R72, R8, R22, RZ ;  /* 0x000000160848723c */ /* 0x000fec00000418ff */
[----:B----4-:R-:W-:Y:S06]  /*33c0*/  HMMA.16816.F32.BF16 R8, R4, R48, R128 ;  /* 0x000000300408723c */ /* 0x010fec0000041880 */
        /* <DEDUP_REMOVED lines=12> */
[C---:B------:R-:W-:Y:S01]  /*3490*/  HMMA.16816.F32.BF16 R12, R4.reuse, R50, R136 ;  /* 0x00000032040c723c */ /* 0x040fe20000041888 */
[----:B------:R1:W2:Y:S05]  /*34a0*/  MUFU.TANH R137, R2 ;  /* 0x0000000200897308 */ /* 0x0002aa0000002400 */
[C---:B------:R-:W-:Y:S06]  /*34b0*/  HMMA.16816.F32.BF16 R128, R4.reuse, R60, R120 ;  /* 0x0000003c0480723c */ /* 0x040fec0000041878 */
[----:B------:R-:W-:Y:S01]  /*34c0*/  HMMA.16816.F32.BF16 R120, R4, R62, R116 ;  /* 0x0000003e0478723c */ /* 0x000fe20000041874 */
[----:B-1----:R-:W-:-:S05]  /*34d0*/  FMUL.FTZ R2, R25, UR28 ;  /* 0x0000001c19027c20 */ /* 0x002fca0008410000 */
[C---:B------:R-:W-:Y:S01]  /*34e0*/  HMMA.16816.F32.BF16 R116, R4.reuse, R64, R104 ;  /* 0x000000400474723c */ /* 0x040fe20000041868 */
[----:B------:R1:W3:Y:S05]  /*34f0*/  MUFU.TANH R136, R2 ;  /* 0x0000000200887308 */ /* 0x0002ea0000002400 */
[----:B------:R-:W-:Y:S01]  /*3500*/  FMUL.FTZ R3, R15, UR28 ;  /* 0x0000001c0f037c20 */ /* 0x000fe20008410000 */
[C---:B------:R-:W-:Y:S03]  /*3510*/  HMMA.16816.F32.BF16 R104, R4.reuse, R66, R100 ;  /* 0x000000420468723c */ /* 0x040fe60000041864 */
[----:B------:R-:W-:Y:S03]  /*3520*/  MUFU.TANH R139, R3 ;  /* 0x00000003008b7308 */ /* 0x000fe60000002400 */
        /* <DEDUP_REMOVED lines=8> */
[----:B-1----:R-:W-:Y:S01]  /*35b0*/  FMUL.FTZ R2, R26, UR28 ;  /* 0x0000001c1a027c20 */ /* 0x002fe20008410000 */
[----:B------:R-:W-:-:S03]  /*35c0*/  FMUL.FTZ R123, R123, UR28 ;  /* 0x0000001c7b7b7c20 */ /* 0x000fc60008410000 */
[----:B------:R1:W-:Y:S01]  /*35d0*/  MUFU.TANH R190, R2 ;  /* 0x0000000200be7308 */ /* 0x0003e20000002400 */
[C---:B------:R-:W-:Y:S06]  /*35e0*/  HMMA.16816.F32.BF16 R152, R4.reuse, R52, R152 ;  /* 0x000000340498723c */ /* 0x040fec0000041898 */
[C---:B------:R-:W-:Y:S06]  /*35f0*/  HMMA.16816.F32.BF16 R148, R4.reuse, R54, R148 ;  /* 0x000000360494723c */ /* 0x040fec0000041894 */
[----:B-----5:R-:W-:Y:S01]  /*3600*/  HMMA.16816.F32.BF16 R144, R4, R56, R144 ;  /* 0x000000380490723c */ /* 0x020fe20000041890 */
[----:B-1----:R-:W-:-:S05]  /*3610*/  FMUL.FTZ R2, R27, UR28 ;  /* 0x0000001c1b027c20 */ /* 0x002fca0008410000 */
[C---:B------:R-:W-:Y:S01]  /*3620*/  HMMA.16816.F32.BF16 R140, R4.reuse, R58, R140 ;  /* 0x0000003a048c723c */ /* 0x040fe2000004188c */
[----:B------:R1:W-:Y:S05]  /*3630*/  MUFU.TANH R191, R2 ;  /* 0x0000000200bf7308 */ /* 0x0003ea0000002400 */
[C---:B------:R-:W-:Y:S06]  /*3640*/  HMMA.16816.F32.BF16 R88, R4.reuse, R112, R88 ;  /* 0x000000700458723c */ /* 0x040fec0000041858 */
[C---:B------:R-:W-:Y:S06]  /*3650*/  HMMA.16816.F32.BF16 R80, R4.reuse, R124, R80 ;  /* 0x0000007c0450723c */ /* 0x040fec0000041850 */
[C---:B------:R-:W-:Y:S01]  /*3660*/  HMMA.16816.F32.BF16 R84, R4.reuse, R114, R84 ;  /* 0x000000720454723c */ /* 0x040fe20000041854 */
[----:B-1----:R-:W-:Y:S01]  /*3670*/  FMUL.FTZ R2, R8, UR28 ;  /* 0x0000001c08027c20 */ /* 0x002fe20008410000 */
[----:B------:R-:W-:Y:S01]  /*3680*/  FMUL.FTZ R146, R146, UR28 ;  /* 0x0000001c92927c20 */ /* 0x000fe20008410000 */
[----:B------:R-:W-:Y:S01]  /*3690*/  FMUL.FTZ R145, R145, UR28 ;  /* 0x0000001c91917c20 */ /* 0x000fe20008410000 */
[----:B------:R-:W-:Y:S01]  /*36a0*/  FMUL.FTZ R147, R147, UR28 ;  /* 0x0000001c93937c20 */ /* 0x000fe20008410000 */
[----:B------:R-:W-:Y:S01]  /*36b0*/  FMUL.FTZ R144, R144, UR28 ;  /* 0x0000001c90907c20 */ /* 0x000fe20008410000 */
[----:B------:R-:W-:Y:S01]  /*36c0*/  HMMA.16816.F32.BF16 R92, R4, R126, R72 ;  /* 0x0000007e045c723c */ /* 0x000fe20000041848 */
[----:B------:R-:W-:Y:S01]  /*36d0*/  FMUL.FTZ R140, R140, UR28 ;  /* 0x0000001c8c8c7c20 */ /* 0x000fe20008410000 */
[----:B------:R-:W-:Y:S01]  /*36e0*/  FMUL.FTZ R142, R142, UR28 ;  /* 0x0000001c8e8e7c20 */ /* 0x000fe20008410000 */
[----:B------:R-:W-:-:S03]  /*36f0*/  FMUL.FTZ R141, R141, UR28 ;  /* 0x0000001c8d8d7c20 */ /* 0x000fc60008410000 */
[C---:B------:R-:W-:Y:S01]  /*3700*/  HMMA.16816.F32.BF16 R4, R16.reuse, R50, R156 ;  /* 0x000000321004723c */ /* 0x040fe2000004189c */
[----:B------:R1:W-:Y:S01]  /*3710*/  MUFU.TANH R158, R2 ;  /* 0x00000002009e7308 */ /* 0x0003e20000002400 */
[----:B------:R-:W-:Y:S01]  /*3720*/  FMUL.FTZ R213, R91, UR28 ;  /* 0x0000001c5bd57c20 */ /* 0x000fe20008410000 */
[----:B------:R-:W-:Y:S01]  /*3730*/  FMUL.FTZ R212, R89, UR28 ;  /* 0x0000001c59d47c20 */ /* 0x000fe20008410000 */
[----:B------:R-:W-:Y:S01]  /*3740*/  FMUL.FTZ R209, R88, UR28 ;  /* 0x0000001c58d17c20 */ /* 0x000fe20008410000 */
[----:B------:R-:W-:Y:S01]  /*3750*/  FMUL.FTZ R90, R90, UR28 ;  /* 0x0000001c5a5a7c20 */ /* 0x000fe20008410000 */
[C---:B------:R-:W-:Y:S01]  /*3760*/  HMMA.16816.F32.BF16 R72, R16.reuse, R56, R160 ;  /* 0x000000381048723c */ /* 0x040fe200000418a0 */
[----:B------:R-:W-:Y:S01]  /*3770*/  FMUL.FTZ R218, R83, UR28 ;  /* 0x0000001c53da7c20 */ /* 0x000fe20008410000 */
[----:B------:R-:W-:Y:S01]  /*3780*/  FMUL.FTZ R217, R82, UR28 ;  /* 0x0000001c52d97c20 */ /* 0x000fe20008410000 */
[----:B------:R-:W-:Y:S02]  /*3790*/  FMUL.FTZ R216, R81, UR28 ;  /* 0x0000001c51d87c20 */ /* 0x000fe40008410000 */
[----:B------:R-:W-:Y:S01]  /*37a0*/  MUFU.TANH R81, R141 ;  /* 0x0000008d00517308 */ /* 0x000fe20000002400 */
[C---:B------:R-:W-:Y:S01]  /*37b0*/  HMMA.16816.F32.BF16 R76, R16.reuse, R54, R44 ;  /* 0x00000036104c723c */ /* 0x040fe2000004182c */
[----:B------:R-:W-:Y:S01]  /*37c0*/  FMUL.FTZ R219, R84, UR28 ;  /* 0x0000001c54db7c20 */ /* 0x000fe20008410000 */
[----:B------:R-:W-:Y:S01]  /*37d0*/  FMUL.FTZ R222, R86, UR28 ;  /* 0x0000001c56de7c20 */ /* 0x000fe20008410000 */
[----:B------:R-:W-:Y:S01]  /*37e0*/  FMUL.FTZ R224, R87, UR28 ;  /* 0x0000001c57e07c20 */ /* 0x000fe20008410000 */
[----:B------:R-:W-:Y:S01]  /*37f0*/  FMUL.FTZ R221, R85, UR28 ;  /* 0x0000001c55dd7c20 */ /* 0x000fe20008410000 */
[----:B-1----:R-:W-:Y:S01]  /*3800*/  FMUL.FTZ R2, R9, UR28 ;  /* 0x0000001c09027c20 */ /* 0x002fe20008410000 */
[----:B------:R-:W-:Y:S01]  /*3810*/  HMMA.16816.F32.BF16 R20, R16, R70, R180 ;  /* 0x000000461014723c */ /* 0x000fe200000418b4 */
[----:B------:R-:W-:Y:S01]  /*3820*/  FMUL.FTZ R227, R93, UR28 ;  /* 0x0000001c5de37c20 */ /* 0x000fe20008410000 */
[----:B------:R-:W-:Y:S01]  /*3830*/  FMUL.FTZ R226, R92, UR28 ;  /* 0x0000001c5ce27c20 */ /* 0x000fe20008410000 */
[----:B------:R1:W-:Y:S01]  /*3840*/  MUFU.TANH R160, R2 ;  /* 0x0000000200a07308 */ /* 0x0003e20000002400 */
[----:B------:R-:W-:-:S02]  /*3850*/  FMUL.FTZ R229, R94, UR28 ;  /* 0x0000001c5ee57c20 */ /* 0x000fc40008410000 */
[----:B------:R-:W-:Y:S01]  /*3860*/  FMUL.FTZ R4, R4, UR28 ;  /* 0x0000001c04047c20 */ /* 0x000fe20008410000 */
[----:B------:R-:W-:Y:S01]  /*3870*/  FMUL.FTZ R5, R5, UR28 ;  /* 0x0000001c05057c20 */ /* 0x000fe20008410000 */
[C---:B------:R-:W-:Y:S01]  /*3880*/  HMMA.16816.F32.BF16 R28, R16.reuse, R66, R172 ;  /* 0x00000042101c723c */ /* 0x040fe200000418ac */
[----:B------:R-:W-:Y:S01]  /*3890*/  FMUL.FTZ R182, R96, UR28 ;  /* 0x0000001c60b67c20 */ /* 0x000fe20008410000 */
[----:B------:R-:W-:Y:S01]  /*38a0*/  FMUL.FTZ R183, R97, UR28 ;  /* 0x0000001c61b77c20 */ /* 0x000fe20008410000 */
[----:B------:R-:W-:Y:S01]  /*38b0*/  FMUL.FTZ R180, R101, UR28 ;  /* 0x0000001c65b47c20 */ /* 0x000fe20008410000 */
[----:B------:R4:W-:Y:S01]  /*38c0*/  MUFU.TANH R71, R4 ;  /* 0x0000000400477308 */ /* 0x0009e20000002400 */
[----:B------:R-:W-:Y:S01]  /*38d0*/  FMUL.FTZ R181, R103, UR28 ;  /* 0x0000001c67b57c20 */ /* 0x000fe20008410000 */
[C---:B------:R-:W-:Y:S01]  /*38e0*/  HMMA.16816.F32.BF16 R48, R16.reuse, R52, R108 ;  /* 0x000000341030723c */ /* 0x040fe2000004186c */
[----:B------:R-:W-:Y:S01]  /*38f0*/  FMUL.FTZ R173, R107, UR28 ;  /* 0x0000001c6bad7c20 */ /* 0x000fe20008410000 */
[----:B------:R-:W-:Y:S01]  /*3900*/  FMUL.FTZ R172, R106, UR28 ;  /* 0x0000001c6aac7c20 */ /* 0x000fe20008410000 */
[----:B------:R-:W-:Y:S01]  /*3910*/  FMUL.FTZ R75, R75, UR28 ;  /* 0x0000001c4b4b7c20 */ /* 0x000fe20008410000 */
[----:B------:R-:W-:Y:S01]  /*3920*/  FMUL.FTZ R55, R77, UR28 ;  /* 0x0000001c4d377c20 */ /* 0x000fe20008410000 */
[----:B------:R-:W-:Y:S01]  /*3930*/  FMUL.FTZ R230, R95, UR28 ;  /* 0x0000001c5fe67c20 */ /* 0x000fe20008410000 */
[----:B------:R5:W3:Y:S01]  /*3940*/  MUFU.TANH R67, R5 ;  /* 0x0000000500437308 */ /* 0x000ae20000002400 */
[----:B-1----:R-:W-:Y:S01]  /*3950*/  FMUL.FTZ R2, R10, UR28 ;  /* 0x0000001c0a027c20 */ /* 0x002fe20008410000 */
[----:B------:R-:W-:Y:S01]  /*3960*/  FMUL.FTZ R52, R7, UR28 ;  /* 0x0000001c07347c20 */ /* 0x000fe20008410000 */
[----:B------:R-:W-:Y:S01]  /*3970*/  FMUL.FTZ R7, R148, UR28 ;  /* 0x0000001c94077c20 */ /* 0x000fe20008410000 */
[C---:B------:R-:W-:Y:S04]  /*3980*/  HMMA.16816.F32.BF16 R56, R16.reuse, R58, R40 ;  /* 0x0000003a1038723c */ /* 0x040fe80000041828 */
[----:B------:R1:W-:Y:S01]  /*3990*/  MUFU.TANH R138, R2 ;  /* 0x00000002008a7308 */ /* 0x0003e20000002400 */
[----:B----4-:R-:W-:Y:S01]  /*39a0*/  LEA R4, R189, UR26, 0x4 ;  /* 0x0000001abd047c11 */ /* 0x010fe2000f8e20ff */
[----:B------:R-:W-:Y:S01]  /*39b0*/  HMMA.16816.F32.BF16 R44, R16, R60, R164 ;  /* 0x0000003c102c723c */ /* 0x000fe200000418a4 */
[----:B------:R-:W-:Y:S01]  /*39c0*/  FMUL.FTZ R189, R99, UR28 ;  /* 0x0000001c63bd7c20 */ /* 0x000fe20008410000 */
[----:B------:R-:W-:Y:S01]  /*39d0*/  FMUL.FTZ R174, R30, UR28 ;  /* 0x0000001c1eae7c20 */ /* 0x000fe20008410000 */
[----:B------:R-:W-:-:S03]  /*39e0*/  FMUL.FTZ R175, R31, UR28 ;  /* 0x0000001c1faf7c20 */ /* 0x000fc60008410000 */
[----:B------:R4:W-:Y:S01]  /*39f0*/  MUFU.TANH R96, R7 ;  /* 0x0000000700607308 */ /* 0x0009e20000002400 */
[----:B-----5:R-:W-:Y:S01]  /*3a00*/  FMUL.FTZ R5, R150, UR28 ;  /* 0x0000001c96057c20 */ /* 0x020fe20008410000 */
[C---:B------:R-:W-:Y:S01]  /*3a10*/  HMMA.16816.F32.BF16 R36, R16.reuse, R62, R36 ;  /* 0x0000003e1024723c */ /* 0x040fe20000041824 */
[----:B------:R-:W-:Y:S01]  /*3a20*/  FMUL.FTZ R61, R48, UR28 ;  /* 0x0000001c303d7c20 */ /* 0x000fe20008410000 */
[----:B------:R-:W-:Y:S01]  /*3a30*/  FMUL.FTZ R48, R155, UR28 ;  /* 0x0000001c9b307c20 */ /* 0x000fe20008410000 */
[----:B------:R-:W-:Y:S01]  /*3a40*/  FMUL.FTZ R167, R118, UR28 ;  /* 0x0000001c76a77c20 */ /* 0x000fe20008410000 */
[----:B------:R-:W-:Y:S01]  /*3a50*/  FMUL.FTZ R53, R51, UR28 ;  /* 0x0000001c33357c20 */ /* 0x000fe20008410000 */
[----:B------:R-:W-:Y:S01]  /*3a60*/  FMUL.FTZ R51, R152, UR28 ;  /* 0x0000001c98337c20 */ /* 0x000fe20008410000 */
[----:B------:R5:W-:Y:S01]  /*3a70*/  MUFU.TANH R77, R5 ;  /* 0x00000005004d7308 */ /* 0x000be20000002400 */
[----:B-1----:R-:W-:Y:S01]  /*3a80*/  FMUL.FTZ R2, R11, UR28 ;  /* 0x0000001c0b027c20 */ /* 0x002fe20008410000 */
[C---:B------:R-:W-:Y:S01]  /*3a90*/  HMMA.16816.F32.BF16 R32, R16.reuse, R64, R168 ;  /* 0x000000401020723c */ /* 0x040fe200000418a8 */
[----:B------:R-:W-:Y:S01]  /*3aa0*/  FMUL.FTZ R54, R49, UR28 ;  /* 0x0000001c31367c20 */ /* 0x000fe20008410000 */
[----:B------:R-:W-:Y:S01]  /*3ab0*/  FMUL.FTZ R60, R50, UR28 ;  /* 0x0000001c323c7c20 */ /* 0x000fe20008410000 */
[----:B------:R-:W-:Y:S01]  /*3ac0*/  FMUL.FTZ R50, R153, UR28 ;  /* 0x0000001c99327c20 */ /* 0x000fe20008410000 */
[----:B------:R-:W-:Y:S01]  /*3ad0*/  FMUL.FTZ R49, R154, UR28 ;  /* 0x0000001c9a317c20 */ /* 0x000fe20008410000 */
[----:B------:R-:W-:Y:S01]  /*3ae0*/  FMUL.FTZ R56, R56, UR28 ;  /* 0x0000001c38387c20 */ /* 0x000fe20008410000 */
[----:B------:R1:W-:Y:S01]  /*3af0*/  MUFU.TANH R157, R2 ;  /* 0x00000002009d7308 */ /* 0x0003e20000002400 */
[----:B------:R-:W-:Y:S01]  /*3b00*/  HMMA.16816.F32.BF16 R8, R16, R124, R196 ;  /* 0x0000007c1008723c */ /* 0x000fe200000418c4 */
[----:B----4-:R-:W-:-:S02]  /*3b10*/  IMAD.U32 R7, RZ, RZ, UR7 ;  /* 0x00000007ff077e24 */ /* 0x010fc4000f8e00ff */
[----:B------:R-:W-:Y:S01]  /*3b20*/  FMUL.FTZ R169, R119, UR28 ;  /* 0x0000001c77a97c20 */ /* 0x000fe20008410000 */
[----:B------:R-:W-:Y:S01]  /*3b30*/  FMUL.FTZ R57, R57, UR28 ;  /* 0x0000001c39397c20 */ /* 0x000fe20008410000 */
[----:B------:R-:W-:Y:S01]  /*3b40*/  FMUL.FTZ R64, R72, UR28 ;  /* 0x0000001c48407c20 */ /* 0x000fe20008410000 */
[----:B------:R-:W-:Y:S01]  /*3b50*/  FMUL.FTZ R110, R58, UR28 ;  /* 0x0000001c3a6e7c20 */ /* 0x000fe20008410000 */
[C---:B------:R-:W-:Y:S01]  /*3b60*/  HMMA.16816.F32.BF16 R24, R16.reuse, R68, R176 ;  /* 0x000000441018723c */ /* 0x040fe200000418b0 */
[----:B------:R-:W-:Y:S01]  /*3b70*/  MUFU.TANH R118, R48 ;  /* 0x0000003000767308 */ /* 0x000fe20000002400 */
[----:B-----5:R-:W-:Y:S02]  /*3b80*/  IMAD.SHL.U32 R5, R185, 0x2, RZ ;  /* 0x00000002b9057824 */ /* 0x020fe400078e00ff */
[----:B------:R-:W-:Y:S01]  /*3b90*/  FMUL.FTZ R163, R39, UR28 ;  /* 0x0000001c27a37c20 */ /* 0x000fe20008410000 */
[----:B------:R-:W-:Y:S01]  /*3ba0*/  FMUL.FTZ R58, R21, UR28 ;  /* 0x0000001c153a7c20 */ /* 0x000fe20008410000 */
[----:B------:R-:W-:Y:S01]  /*3bb0*/  FMUL.FTZ R65, R74, UR28 ;  /* 0x0000001c4a417c20 */ /* 0x000fe20008410000 */
[----:B------:R-:W-:Y:S01]  /*3bc0*/  HMMA.16816.F32.BF16 R40, R16, R114, R204 ;  /* 0x000000721028723c */ /* 0x000fe200000418cc */
[----:B------:R-:W-:Y:S01]  /*3bd0*/  LOP3.LUT R220, R5, 0x6, RZ, 0xc0, !PT ;  /* 0x0000000605dc7812 */ /* 0x000fe200078ec0ff */
[----:B------:R-:W-:Y:S01]  /*3be0*/  IMAD.U32 R5, RZ, RZ, UR7 ;  /* 0x00000007ff057e24 */ /* 0x000fe2000f8e00ff */
[----:B------:R4:W-:Y:S01]  /*3bf0*/  MUFU.TANH R124, R52 ;  /* 0x00000034007c7308 */ /* 0x0009e20000002400 */
[----:B-1----:R-:W-:Y:S01]  /*3c00*/  FMUL.FTZ R2, R12, UR28 ;  /* 0x0000001c0c027c20 */ /* 0x002fe20008410000 */
        /* <DEDUP_REMOVED lines=8> */
[----:B------:R-:W-:-:S02]  /*3c90*/  IMAD.U32 R8, RZ, RZ, UR6 ;  /* 0x00000006ff087e24 */ /* 0x000fc4000f8e00ff */
[----:B------:R-:W-:Y:S01]  /*3ca0*/  FMUL.FTZ R70, R9, UR28 ;  /* 0x0000001c09467c20 */ /* 0x000fe20008410000 */
[----:B------:R-:W-:Y:S01]  /*3cb0*/  FMUL.FTZ R214, R10, UR28 ;  /* 0x0000001c0ad67c20 */ /* 0x000fe20008410000 */
[----:B------:R-:W-:Y:S01]  /*3cc0*/  FMUL.FTZ R215, R11, UR28 ;  /* 0x0000001c0bd77c20 */ /* 0x000fe20008410000 */
[----:B------:R-:W-:Y:S01]  /*3cd0*/  FMUL.FTZ R143, R38, UR28 ;  /* 0x0000001c268f7c20 */ /* 0x000fe20008410000 */
[----:B------:R-:W-:Y:S01]  /*3ce0*/  FMUL.FTZ R177, R27, UR28 ;  /* 0x0000001c1bb17c20 */ /* 0x000fe20008410000 */
[----:B------:R5:W-:Y:S01]  /*3cf0*/  MUFU.TANH R66, R61 ;  /* 0x0000003d00427308 */ /* 0x000be20000002400 */
[----:B----4-:R-:W-:Y:S01]  /*3d00*/  FMUL.FTZ R52, R76, UR28 ;  /* 0x0000001c4c347c20 */ /* 0x010fe20008410000 */
[----:B------:R-:W-:Y:S01]  /*3d10*/  FMUL.FTZ R39, R24, UR28 ;  /* 0x0000001c18277c20 */ /* 0x000fe20008410000 */
[----:B------:R-:W-:Y:S01]  /*3d20*/  FMUL.FTZ R37, R37, UR28 ;  /* 0x0000001c25257c20 */ /* 0x000fe20008410000 */
[----:B------:R-:W-:Y:S01]  /*3d30*/  FMUL.FTZ R38, R32, UR28 ;  /* 0x0000001c20267c20 */ /* 0x000fe20008410000 */
[----:B------:R-:W-:Y:S01]  /*3d40*/  FMUL.FTZ R45, R45, UR28 ;  /* 0x0000001c2d2d7c20 */ /* 0x000fe20008410000 */
[----:B------:R-:W-:Y:S01]  /*3d50*/  FMUL.FTZ R44, R44, UR28 ;  /* 0x0000001c2c2c7c20 */ /* 0x000fe20008410000 */
[----:B------:R-:W-:Y:S01]  /*3d60*/  FMUL.FTZ R32, R28, UR28 ;  /* 0x0000001c1c207c20 */ /* 0x000fe20008410000 */
[----:B------:R-:W-:Y:S01]  /*3d70*/  MUFU.TANH R27, R55 ;  /* 0x00000037001b7308 */ /* 0x000fe20000002400 */
        /* <DEDUP_REMOVED lines=8> */
[----:B-----5:R-:W-:Y:S01]  /*3e00*/  FMUL.FTZ R61, R73, UR28 ;  /* 0x0000001c493d7c20 */ /* 0x020fe20008410000 */
[----:B------:R-:W-:Y:S01]  /*3e10*/  FMUL.FTZ R223, R43, UR28 ;  /* 0x0000001c2bdf7c20 */ /* 0x000fe20008410000 */
[----:B------:R-:W-:Y:S01]  /*3e20*/  FMUL.FTZ R170, R104, UR28 ;  /* 0x0000001c68aa7c20 */ /* 0x000fe20008410000 */
[----:B------:R-:W-:Y:S01]  /*3e30*/  FMUL.FTZ R166, R116, UR28 ;  /* 0x0000001c74a67c20 */ /* 0x000fe20008410000 */
[----:B------:R-:W-:Y:S01]  /*3e40*/  FMUL.FTZ R171, R105, UR28 ;  /* 0x0000001c69ab7c20 */ /* 0x000fe20008410000 */
[----:B------:R-:W-:Y:S01]  /*3e50*/  FMUL.FTZ R168, R117, UR28 ;  /* 0x0000001c75a87c20 */ /* 0x000fe20008410000 */
[----:B------:R-:W-:Y:S01]  /*3e60*/  FMUL.FTZ R179, R102, UR28 ;  /* 0x0000001c66b37c20 */ /* 0x000fe20008410000 */
[----:B------:R-:W-:Y:S01]  /*3e70*/  MUFU.TANH R20, R52 ;  /* 0x0000003400147308 */ /* 0x000fe20000002400 */
[----:B------:R-:W-:-:S07]  /*3e80*/  FMUL.FTZ R178, R100, UR28 ;  /* 0x0000001c64b27c20 */ /* 0x000fce0008410000 */
[----:B------:R-:W-:Y:S01]  /*3e90*/  MUFU.TANH R119, R50 ;  /* 0x0000003200777308 */ /* 0x000fe20000002400 */
[----:B-1----:R-:W-:Y:S02]  /*3ea0*/  FMUL.FTZ R2, R14, UR28 ;  /* 0x0000001c0e027c20 */ /* 0x002fe40008410000 */
[C---:B------:R-:W-:Y:S05]  /*3eb0*/  HMMA.16816.F32.BF16 R12, R16.reuse, R112, R192 ;  /* 0x00000070100c723c */ /* 0x040fea00000418c0 */
[----:B------:R1:W-:Y:S01]  /*3ec0*/  MUFU.TANH R159, R2 ;  /* 0x00000002009f7308 */ /* 0x0003e20000002400 */
[----:B------:R-:W-:Y:S01]  /*3ed0*/  HMMA.16816.F32.BF16 R16, R16, R126, R200 ;  /* 0x0000007e1010723c */ /* 0x000fe200000418c8 */
[----:B------:R-:W-:Y:S01]  /*3ee0*/  FMUL.FTZ R112, R59, UR28 ;  /* 0x0000001c3b707c20 */ /* 0x000fe20008410000 */
[----:B------:R-:W-:Y:S01]  /*3ef0*/  FMUL.FTZ R192, R22, UR28 ;  /* 0x0000001c16c07c20 */ /* 0x000fe20008410000 */
[----:B------:R-:W-:-:S04]  /*3f00*/  FMUL.FTZ R193, R23, UR28 ;  /* 0x0000001c17c17c20 */ /* 0x000fc80008410000 */
[----:B------:R4:W-:Y:S08]  /*3f10*/  MUFU.TANH R126, R51 ;  /* 0x00000033007e7308 */ /* 0x0009f00000002400 */
[----:B------:R-:W-:Y:S01]  /*3f20*/  MUFU.TANH R113, R49 ;  /* 0x0000003100717308 */ /* 0x000fe20000002400 */
[----:B-1----:R-:W-:Y:S01]  /*3f30*/  LOP3.LUT R2, R184, 0xffffffe0, RZ, 0xc0, !PT ;  /* 0xffffffe0b8027812 */ /* 0x002fe200078ec0ff */
[----:B------:R-:W-:Y:S01]  /*3f40*/  FMUL.FTZ R184, R98, UR28 ;  /* 0x0000001c62b87c20 */ /* 0x000fe20008410000 */
[----:B------:R-:W-:Y:S01]  /*3f50*/  FMUL.FTZ R69, R13, UR28 ;  /* 0x0000001c0d457c20 */ /* 0x000fe20008410000 */
[----:B------:R-:W-:Y:S01]  /*3f60*/  FMUL.FTZ R194, R14, UR28 ;  /* 0x0000001c0ec27c20 */ /* 0x000fe20008410000 */
[----:B------:R-:W-:Y:S01]  /*3f70*/  FMUL.FTZ R195, R15, UR28 ;  /* 0x0000001c0fc37c20 */ /* 0x000fe20008410000 */
[----:B------:R-:W-:-:S02]  /*3f80*/  IMAD.IADD R2, R185, 0x1, -R2 ;  /* 0x00000001b9027824 */ /* 0x000fc400078e0a02 */
[----:B------:R-:W-:Y:S01]  /*3f90*/  FMUL.FTZ R185, R80, UR28 ;  /* 0x0000001c50b97c20 */ /* 0x000fe20008410000 */
[----:B------:R-:W-:Y:S01]  /*3fa0*/  FMUL.FTZ R59, R12, UR28 ;  /* 0x0000001c0c3b7c20 */ /* 0x000fe20008410000 */
[----:B------:R-:W-:Y:S01]  /*3fb0*/  FMUL.FTZ R55, R17, UR28 ;  /* 0x0000001c11377c20 */ /* 0x000fe20008410000 */
[----:B----4-:R-:W-:Y:S01]  /*3fc0*/  FMUL.FTZ R51, R36, UR28 ;  /* 0x0000001c24337c20 */ /* 0x010fe20008410000 */
[----:B------:R-:W-:Y:S01]  /*3fd0*/  SHF.R.S32.HI R3, RZ, 0x1f, R2 ;  /* 0x0000001fff037819 */ /* 0x000fe20000011402 */
[----:B------:R1:W4:Y:S01]  /*3fe0*/  MUFU.TANH R36, R54 ;  /* 0x0000003600247308 */ /* 0x0003220000002400 */
[----:B------:R-:W-:Y:S01]  /*3ff0*/  FMUL.FTZ R225, R18, UR28 ;  /* 0x0000001c12e17c20 */ /* 0x000fe20008410000 */
[----:B------:R-:W-:Y:S01]  /*4000*/  FMUL.FTZ R228, R19, UR28 ;  /* 0x0000001c13e47c20 */ /* 0x000fe20008410000 */
[----:B------:R-:W-:Y:S01]  /*4010*/  LEA.HI R2, R3, R2, RZ, 0x2 ;  /* 0x0000000203027211 */ /* 0x000fe200078f10ff */
[----:B------:R-:W-:Y:S02]  /*4020*/  IMAD R3, R132, 0x20, R133 ;  /* 0x0000002084037824 */ /* 0x000fe400078e0285 */
[----:B------:R-:W-:Y:S01]  /*4030*/  FMUL.FTZ R133, R47, UR28 ;  /* 0x0000001c2f857c20 */ /* 0x000fe20008410000 */
[----:B------:R-:W-:Y:S01]  /*4040*/  SHF.R.S32.HI R2, RZ, 0x2, R2 ;  /* 0x00000002ff027819 */ /* 0x000fe20000011402 */
[----:B------:R-:W-:Y:S04]  /*4050*/  MUFU.TANH R23, R56 ;  /* 0x0000003800177308 */ /* 0x000fe80000002400 */
[----:B------:R-:W-:-:S02]  /*4060*/  IMAD.IADD R4, R2, 0x1, R4 ;  /* 0x0000000102047824 */ /* 0x000fc400078e0204 */
[----:B------:R-:W-:Y:S02]  /*4070*/  IMAD.IADD R2, R134, 0x1, R3 ;  /* 0x0000000186027824 */ /* 0x000fe400078e0203 */
[----:B------:R-:W-:Y:S01]  /*4080*/  FMUL.FTZ R3, R6, UR28 ;  /* 0x0000001c06037c20 */ /* 0x000fe20008410000 */
[----:B------:R-:W-:Y:S01]  /*4090*/  FMUL.FTZ R6, R149, UR28 ;  /* 0x0000001c95067c20 */ /* 0x000fe20008410000 */
[--C-:B------:R-:W-:Y:S01]  /*40a0*/  IADD3 R202, R5, 0x8, R4.reuse ;  /* 0x0000000805ca7810 */ /* 0x100fe20007ffe004 */
[----:B------:R-:W-:Y:S01]  /*40b0*/  IMAD.U32 R5, RZ, RZ, UR6 ;  /* 0x00000006ff057e24 */ /* 0x000fe2000f8e00ff */
[----:B------:R5:W-:Y:S01]  /*40c0*/  MUFU.TANH R109, R3 ;  /* 0x00000003006d7308 */ /* 0x000be20000002400 */
[--C-:B------:R-:W-:Y:S01]  /*40d0*/  IADD3 R203, R7, 0x48, R4.reuse ;  /* 0x0000004807cb7810 */ /* 0x100fe20007ffe004 */
[----:B------:R-:W-:Y:S01]  /*40e0*/  IMAD.U32 R7, RZ, RZ, UR6 ;  /* 0x00000006ff077e24 */ /* 0x000fe2000f8e00ff */
[--C-:B------:R-:W-:Y:S01]  /*40f0*/  IADD3 R206, R8, 0x8, R4.reuse ;  /* 0x0000000808ce7810 */ /* 0x100fe20007ffe004 */
[C---:B------:R-:W-:Y:S01]  /*4100*/  VIADD R200, R4.reuse, UR7 ;  /* 0x0000000704c87c36 */ /* 0x040fe20008000000 */
[----:B------:R-:W-:Y:S01]  /*4110*/  VIADDMNMX R207, R4, R5, UR27, PT ;  /* 0x0000001b04cf7e46 */ /* 0x000fe2000b800105 */
[----:B-1----:R-:W-:Y:S01]  /*4120*/  FMUL.FTZ R54, R25, UR28 ;  /* 0x0000001c19367c20 */ /* 0x002fe20008410000 */
[----:B------:R-:W-:Y:S01]  /*4130*/  IADD3 R205, R7, 0x40, R4 ;  /* 0x0000004007cd7810 */ /* 0x000fe20007ffe004 */
[----:B------:R1:W-:Y:S01]  /*4140*/  MUFU.TANH R98, R6 ;  /* 0x0000000600627308 */ /* 0x0003e20000002400 */
[----:B------:R-:W-:Y:S01]  /*4150*/  VIMNMX R206, R206, UR27, PT ;  /* 0x0000001bcece7c48 */ /* 0x000fe2000bfe0100 */
[----:B------:R-:W-:Y:S01]  /*4160*/  FMUL.FTZ R134, R122, UR28 ;  /* 0x0000001c7a867c20 */ /* 0x000fe20008410000 */
[----:B------:R-:W-:-:S02]  /*4170*/  VIMNMX R205, R205, UR27, PT ;  /* 0x0000001bcdcd7c48 */ /* 0x000fc4000bfe0100 */
[----:B------:R-:W-:Y:S02]  /*4180*/  VIADDMNMX R199, R200, -UR21, RZ, !PT ;  /* 0x80000015c8c77c46 */ /* 0x000fe4000f8001ff */
[----:B------:R-:W-:Y:S01]  /*4190*/  VIADDMNMX R198, R202, -UR21, RZ, !PT ;  /* 0x80000015cac67c46 */ /* 0x000fe2000f8001ff */
[----:B------:R-:W-:Y:S01]  /*41a0*/  MUFU.TANH R21, R57 ;  /* 0x0000003900157308 */ /* 0x000fe20000002400 */
[----:B-----5:R-:W-:Y:S01]  /*41b0*/  FMUL.FTZ R3, R151, UR28 ;  /* 0x0000001c97037c20 */ /* 0x020fe20008410000 */
[----:B------:R-:W-:-:S06]  /*41c0*/  VIADDMNMX R196, R203, -UR21, RZ, !PT ;  /* 0x80000015cbc47c46 */ /* 0x000fcc000f8001ff */
[----:B------:R5:W-:Y:S01]  /*41d0*/  MUFU.TANH R80, R3 ;  /* 0x0000000300507308 */ /* 0x000be20000002400 */
[----:B-1----:R-:W-:-:S05]  /*41e0*/  IMAD.U32 R6, RZ, RZ, UR7 ;  /* 0x00000007ff067e24 */ /* 0x002fca000f8e00ff */
[--C-:B------:R-:W-:Y:S01]  /*41f0*/  IADD3 R201, R6, 0x40, R4.reuse ;  /* 0x0000004006c97810 */ /* 0x100fe20007ffe004 */
[----:B------:R-:W-:Y:S01]  /*4200*/  IMAD.U32 R6, RZ, RZ, UR6 ;  /* 0x00000006ff067e24 */ /* 0x000fe2000f8e00ff */
[----:B------:R-:W-:Y:S02]  /*4210*/  MUFU.TANH R24, R61 ;  /* 0x0000003d00187308 */ /* 0x000fe40000002400 */
[----:B------:R-:W-:Y:S02]  /*4220*/  VIADDMNMX R197, R201, -UR21, RZ, !PT ;  /* 0x80000015c9c57c46 */ /* 0x000fe4000f8001ff */
[----:B------:R-:W-:-:S04]  /*4230*/  IADD3 R204, R6, 0x48, R4 ;  /* 0x0000004806cc7810 */ /* 0x000fc80007ffe004 */
[----:B------:R-:W1:Y:S01]  /*4240*/  MUFU.TANH R25, R64 ;  /* 0x0000004000197308 */ /* 0x000e620000002400 */
[----:B-----5:R-:W-:Y:S01]  /*4250*/  IMAD.U32 R3, RZ, RZ, UR18 ;  /* 0x00000012ff037e24 */ /* 0x020fe2000f8e00ff */
[----:B------:R-:W-:-:S03]  /*4260*/  VIMNMX R204, R204, UR27, PT ;  /* 0x0000001bcccc7c48 */ /* 0x000fc6000bfe0100 */
[----:B------:R-:W-:Y:S02]  /*4270*/  IMAD R3, R3, 0x80, R220 ;  /* 0x0000008003037824 */ /* 0x000fe400078e02dc */
[----:B------:R-:W-:Y:S01]  /*4280*/  FMUL.FTZ R220, R42, UR28 ;  /* 0x0000001c2adc7c20 */ /* 0x000fe20008410000 */
[----:B------:R-:W-:Y:S01]  /*4290*/  FMUL.FTZ R42, R16, UR28 ;  /* 0x0000001c102a7c20 */ /* 0x000fe20008410000 */
[----:B------:R-:W-:Y:S01]  /*42a0*/  MUFU.TANH R73, R65 ;  /* 0x0000004100497308 */ /* 0x000fe20000002400 */
[C---:B------:R-:W-:Y:S01]  /*42b0*/  VIADD R13, R3.reuse, 0x1 ;  /* 0x00000001030d7836 */ /* 0x040fe20000000000 */
[C---:B------:R-:W-:Y:S01]  /*42c0*/  ISETP.GE.AND P3, PT, R3.reuse, R207, PT ;  /* 0x000000cf0300720c */ /* 0x040fe20003f66270 */
[C---:B------:R-:W-:Y:S01]  /*42d0*/  IMAD.IADD R4, R200.reuse, 0x1, -R3 ;  /* 0x00000001c8047824 */ /* 0x040fe200078e0a03 */
[C---:B------:R-:W-:Y:S01]  /*42e0*/  ISETP.GE.AND P1, PT, R3.reuse, R206, PT ;  /* 0x000000ce0300720c */ /* 0x040fe20003f26270 */
[C---:B------:R-:W-:Y:S01]  /*42f0*/  IMAD.IADD R6, R200.reuse, 0x1, -R13 ;  /* 0x00000001c8067824 */ /* 0x040fe200078e0a0d */
[C---:B------:R-:W-:Y:S01]  /*4300*/  ISETP.GE.AND P0, PT, R3.reuse, R205, PT ;  /* 0x000000cd0300720c */ /* 0x040fe20003f06270 */
[C---:B------:R-:W-:Y:S01]  /*4310*/  VIADD R14, R3.reuse, 0x10 ;  /* 0x00000010030e7836 */ /* 0x040fe20000000000 */
[----:B------:R-:W-:Y:S01]  /*4320*/  IABS R5, R4 ;  /* 0x0000000400057213 */ /* 0x000fe20000000000 */
[C---:B------:R-:W-:Y:S01]  /*4330*/  VIADD R15, R3.reuse, 0x11 ;  /* 0x00000011030f7836 */ /* 0x040fe20000000000 */
[----:B------:R-:W-:Y:S01]  /*4340*/  IABS R4, R6 ;  /* 0x0000000600047213 */ /* 0x000fe20000000000 */
[----:B------:R-:W-:Y:S01]  /*4350*/  VIADD R17, R3, 0x18 ;  /* 0x0000001803117836 */ /* 0x000fe20000000000 */
[----:B------:R-:W-:Y:S01]  /*4360*/  I2FP.F32.S32 R5, R5 ;  /* 0x0000000500057245 */ /* 0x000fe20000201400 */
[C---:B------:R-:W-:Y:S01]  /*4370*/  IMAD.IADD R9, R200.reuse, 0x1, -R14 ;  /* 0x00000001c8097824 */ /* 0x040fe200078e0a0e */
[----:B------:R-:W-:Y:S01]  /*4380*/  I2FP.F32.S32 R4, R4 ;  /* 0x0000000400047245 */ /* 0x000fe20000201400 */
[----:B------:R-:W-:Y:S01]  /*4390*/  IMAD.IADD R10, R200, 0x1, -R15 ;  /* 0x00000001c80a7824 */ /* 0x000fe200078e0a0f */
[----:B------:R-:W-:Y:S01]  /*43a0*/  MUFU.TANH R132, R60 ;  /* 0x0000003c00847308 */ /* 0x000fe20000002400 */
[----:B--2---:R-:W-:Y:S01]  /*43b0*/  FFMA.FTZ R46, R5, -UR31, R137 ;  /* 0x8000001f052e7c23 */ /* 0x004fe20008010089 */
[----:B------:R-:W-:-:S02]  /*43c0*/  VIADD R5, R3, 0x8 ;  /* 0x0000000803057836 */ /* 0x000fc40000000000 */
[----:B---3--:R-:W-:Y:S01]  /*43d0*/  FFMA.FTZ R48, R4, -UR31, R136 ;  /* 0x8000001f04307c23 */ /* 0x008fe20008010088 */
[C---:B------:R-:W-:Y:S01]  /*43e0*/  VIADD R4, R3.reuse, 0x9 ;  /* 0x0000000903047836 */ /* 0x040fe20000000000 */
[C---:B------:R-:W-:Y:S01]  /*43f0*/  ISETP.GE.AND P4, PT, R3.reuse, R204, PT ;  /* 0x000000cc0300720c */ /* 0x040fe20003f86270 */
[C---:B------:R-:W-:Y:S01]  /*4400*/  IMAD.IADD R7, R200.reuse, 0x1, -R5 ;  /* 0x00000001c8077824 */ /* 0x040fe200078e0a05 */
[C---:B------:R-:W-:Y:S01]  /*4410*/  ISETP.LT.OR P3, PT, R3.reuse, R199, P3 ;  /* 0x000000c70300720c */ /* 0x040fe20001f61670 */
[C---:B------:R-:W-:Y:S01]  /*4420*/  IMAD.IADD R6, R200.reuse, 0x1, -R4 ;  /* 0x00000001c8067824 */ /* 0x040fe200078e0a04 */
[----:B------:R1:W-:Y:S01]  /*4430*/  MUFU.TANH R29, R51 ;  /* 0x00000033001d7308 */ /* 0x0003e20000002400 */
[----:B------:R-:W-:Y:S01]  /*4440*/  IMAD.IADD R12, R200, 0x1, -R17 ;  /* 0x00000001c80c7824 */ /* 0x000fe200078e0a11 */
[----:B------:R-:W-:Y:S01]  /*4450*/  IABS R11, R7 ;  /* 0x00000007000b7213 */ /* 0x000fe20000000000 */
[C---:B------:R-:W-:Y:S01]  /*4460*/  VIADD R16, R3.reuse, 0x19 ;  /* 0x0000001903107836 */ /* 0x040fe20000000000 */
        /* <DEDUP_REMOVED lines=13> */
[----:B------:R-:W-:Y:S01]  /*4540*/  VIADD R22, R3, 0x29 ;  /* 0x0000002903167836 */ /* 0x000fe20000000000 */
[----:B------:R-:W-:Y:S01]  /*4550*/  I2FP.F32.S32 R7, R7 ;  /* 0x0000000700077245 */ /* 0x000fe20000201400 */
[----:B------:R-:W-:Y:S01]  /*4560*/  FFMA.FTZ R49, R10, -UR31, R67 ;  /* 0x8000001f0a317c23 */ /* 0x000fe20008010043 */
[----:B------:R-:W-:Y:S01]  /*4570*/  I2FP.F32.S32 R6, R6 ;  /* 0x0000000600067245 */ /* 0x000fe20000201400 */
[----:B------:R-:W-:-:S02]  /*4580*/  IMAD.IADD R9, R200, 0x1, -R19 ;  /* 0x00000001c8097824 */ /* 0x000fc400078e0a13 */
[----:B------:R-:W-:Y:S01]  /*4590*/  FFMA.FTZ R47, R11, -UR31, R71 ;  /* 0x8000001f0b2f7c23 */ /* 0x000fe20008010047 */
[----:B----4-:R-:W-:Y:S01]  /*45a0*/  FFMA.FTZ R50, R7, -UR31, R36 ;  /* 0x8000001f07327c23 */ /* 0x010fe20008010024 */
[----:B------:R-:W-:Y:S02]  /*45b0*/  IMAD.IADD R7, R200, 0x1, -R16 ;  /* 0x00000001c8077824 */ /* 0x000fe400078e0a10 */
[----:B------:R-:W-:Y:S01]  /*45c0*/  FFMA.FTZ R52, R6, -UR31, R20 ;  /* 0x8000001f06347c23 */ /* 0x000fe20008010014 */
[----:B------:R-:W-:Y:S02]  /*45d0*/  VIADD R20, R3, 0x28 ;  /* 0x0000002803147836 */ /* 0x000fe40000000000 */
[----:B------:R-:W-:Y:S01]  /*45e0*/  FFMA.FTZ R66, R8, -UR31, R66 ;  /* 0x8000001f08427c23 */ /* 0x000fe20008010042 */
[C---:B------:R-:W-:Y:S01]  /*45f0*/  IMAD.IADD R6, R200.reuse, 0x1, -R18 ;  /* 0x00000001c8067824 */ /* 0x040fe200078e0a12 */
[----:B------:R-:W-:Y:S01]  /*4600*/  IABS R11, R7 ;  /* 0x00000007000b7213 */ /* 0x000fe20000000000 */
[C---:B------:R-:W-:Y:S01]  /*4610*/  IMAD.IADD R10, R200.reuse, 0x1, -R20 ;  /* 0x00000001c80a7824 */ /* 0x040fe200078e0a14 */
[----:B------:R-:W-:Y:S01]  /*4620*/  IABS R7, R9 ;  /* 0x0000000900077213 */ /* 0x000fe20000000000 */
[----:B------:R-:W-:Y:S01]  /*4630*/  IMAD.IADD R12, R200, 0x1, -R22 ;  /* 0x00000001c80c7824 */ /* 0x000fe200078e0a16 */
[----:B------:R-:W-:Y:S01]  /*4640*/  IABS R8, R6 ;  /* 0x0000000600087213 */ /* 0x000fe20000000000 */
[----:B------:R2:W-:Y:S01]  /*4650*/  MUFU.TANH R111, R53 ;  /* 0x00000035006f7308 */ /* 0x0005e20000002400 */
[----:B------:R-:W-:-:S02]  /*4660*/  IABS R6, R10 ;  /* 0x0000000a00067213 */ /* 0x000fc40000000000 */
[----:B------:R-:W-:Y:S01]  /*4670*/  IABS R9, R12 ;  /* 0x0000000c00097213 */ /* 0x000fe20000000000 */
[----:B------:R-:W-:Y:S01]  /*4680*/  IMAD.MOV.U32 R10, RZ, RZ, R8 ;  /* 0x000000ffff0a7224 */ /* 0x000fe200078e0008 */
[C---:B------:R-:W-:Y:S01]  /*4690*/  ISETP.LT.OR P1, PT, R3.reuse, R198, P1 ;  /* 0x000000c60300720c */ /* 0x040fe20000f21670 */
[----:B------:R-:W-:Y:S01]  /*46a0*/  IMAD.MOV.U32 R8, RZ, RZ, R7 ;  /* 0x000000ffff087224 */ /* 0x000fe200078e0007 */
[----:B------:R-:W-:Y:S01]  /*46b0*/  ISETP.LT.OR P0, PT, R3, R197, P0 ;  /* 0x000000c50300720c */ /* 0x000fe20000701670 */
[----:B------:R-:W-:Y:S01]  /*46c0*/  IMAD.MOV.U32 R7, RZ, RZ, R6 ;  /* 0x000000ffff077224 */ /* 0x000fe200078e0006 */
[----:B------:R-:W-:Y:S01]  /*46d0*/  I2FP.F32.S32 R10, R10 ;  /* 0x0000000a000a7245 */ /* 0x000fe20000201400 */
[----:B------:R-:W-:Y:S01]  /*46e0*/  IMAD.MOV.U32 R6, RZ, RZ, R9 ;  /* 0x000000ffff067224 */ /* 0x000fe200078e0009 */
[----:B------:R-:W-:Y:S01]  /*46f0*/  I2FP.F32.S32 R8, R8 ;  /* 0x0000000800087245 */ /* 0x000fe20000201400 */
[----:B------:R-:W-:Y:S01]  /*4700*/  MUFU.TANH R28, R37 ;  /* 0x00000025001c7308 */ /* 0x000fe20000002400 */
[----:B------:R-:W-:Y:S01]  /*4710*/  I2FP.F32.S32 R7, R7 ;  /* 0x0000000700077245 */ /* 0x000fe20000201400 */
[----:B-1----:R-:W-:Y:S01]  /*4720*/  FFMA.FTZ R51, R10, -UR31, R25 ;  /* 0x8000001f0a337c23 */ /* 0x002fe20008010019 */
[----:B------:R-:W-:Y:S01]  /*4730*/  I2FP.F32.S32 R6, R6 ;  /* 0x0000000600067245 */ /* 0x000fe20000201400 */
[----:B------:R-:W-:Y:S01]  /*4740*/  FFMA.FTZ R60, R8, -UR31, R24 ;  /* 0x8000001f083c7c23 */ /* 0x000fe20008010018 */
[----:B------:R-:W-:Y:S01]  /*4750*/  I2FP.F32.S32 R9, R11 ;  /* 0x0000000b00097245 */ /* 0x000fe20000201400 */
[----:B------:R-:W-:Y:S01]  /*4760*/  FFMA.FTZ R65, R7, -UR31, R23 ;  /* 0x8000001f07417c23 */ /* 0x000fe20008010017 */
[----:B------:R-:W-:-:S02]  /*4770*/  VIADD R23, R3, 0x31 ;  /* 0x0000003103177836 */ /* 0x000fc40000000000 */
[----:B------:R-:W-:Y:S01]  /*4780*/  FFMA.FTZ R64, R6, -UR31, R21 ;  /* 0x8000001f06407c23 */ /* 0x000fe20008010015 */
[----:B------:R-:W-:Y:S02]  /*4790*/  VIADD R21, R3, 0x30 ;  /* 0x0000003003157836 */ /* 0x000fe40000000000 */
[----:B--2---:R-:W-:Y:S01]  /*47a0*/  FFMA.FTZ R53, R9, -UR31, R27 ;  /* 0x8000001f09357c23 */ /* 0x004fe2000801001b */
[C---:B------:R-:W-:Y:S01]  /*47b0*/  VIADD R24, R3.reuse, 0x38 ;  /* 0x0000003803187836 */ /* 0x040fe20000000000 */
[----:B------:R-:W-:Y:S01]  /*47c0*/  MUFU.TANH R26, R38 ;  /* 0x00000026001a7308 */ /* 0x000fe20000002400 */
[C---:B------:R-:W-:Y:S01]  /*47d0*/  VIADD R25, R3.reuse, 0x39 ;  /* 0x0000003903197836 */ /* 0x040fe20000000000 */
[C---:B------:R-:W-:Y:S01]  /*47e0*/  ISETP.LT.OR P4, PT, R3.reuse, R196, P4 ;  /* 0x000000c40300720c */ /* 0x040fe20002781670 */
[----:B------:R-:W-:Y:S01]  /*47f0*/  VIADD R27, R3, 0x40 ;  /* 0x00000040031b7836 */ /* 0x000fe20000000000 */
[----:B------:R-:W-:Y:S01]  /*4800*/  ISETP.GE.AND P2, PT, R13, R207, PT ;  /* 0x000000cf0d00720c */ /* 0x000fe20003f46270 */
[----:B------:R-:W-:Y:S01]  /*4810*/  IMAD.IADD R7, R200, 0x1, -R21 ;  /* 0x00000001c8077824 */ /* 0x000fe200078e0a15 */
[----:B------:R-:W-:Y:S01]  /*4820*/  FSEL R105, R46, -INF , !P3 ;  /* 0xff8000002e697808 */ /* 0x000fe20005800000 */
[C---:B------:R-:W-:Y:S01]  /*4830*/  IMAD.IADD R6, R200.reuse, 0x1, -R23 ;  /* 0x00000001c8067824 */ /* 0x040fe200078e0a17 */
[----:B------:R-:W1:Y:S01]  /*4840*/  MUFU.TANH R30, R45 ;  /* 0x0000002d001e7308 */ /* 0x000e620000002400 */
[C---:B------:R-:W-:Y:S01]  /*4850*/  IMAD.IADD R9, R200.reuse, 0x1, -R24 ;  /* 0x00000001c8097824 */ /* 0x040fe200078e0a18 */
[----:B------:R-:W-:Y:S01]  /*4860*/  IABS R11, R7 ;  /* 0x00000007000b7213 */ /* 0x000fe20000000000 */
[C---:B------:R-:W-:Y:S01]  /*4870*/  IMAD.IADD R10, R200.reuse, 0x1, -R25 ;  /* 0x00000001c80a7824 */ /* 0x040fe200078e0a19 */
[----:B------:R-:W-:Y:S01]  /*4880*/  IABS R8, R6 ;  /* 0x0000000600087213 */ /* 0x000fe20000000000 */
[----:B------:R-:W-:Y:S01]  /*4890*/  IMAD.IADD R12, R200, 0x1, -R27 ;  /* 0x00000001c80c7824 */ /* 0x000fe200078e0a1b */
[----:B------:R-:W-:-:S02]  /*48a0*/  IABS R7, R9 ;  /* 0x0000000900077213 */ /* 0x000fc40000000000 */
[----:B------:R-:W-:Y:S01]  /*48b0*/  IABS R6, R10 ;  /* 0x0000000a00067213 */ /* 0x000fe20000000000 */
[----:B------:R-:W2:Y:S01]  /*48c0*/  MUFU.TANH R31, R44 ;  /* 0x0000002c001f7308 */ /* 0x000ea20000002400 */
[----:B------:R-:W-:Y:S01]  /*48d0*/  IABS R9, R12 ;  /* 0x0000000c00097213 */ /* 0x000fe20000000000 */
[----:B------:R-:W-:Y:S01]  /*48e0*/  IMAD.MOV.U32 R10, RZ, RZ, R8 ;  /* 0x000000ffff0a7224 */ /* 0x000fe200078e0008 */
[----:B------:R-:W-:Y:S01]  /*48f0*/  I2FP.F32.S32 R11, R11 ;  /* 0x0000000b000b7245 */ /* 0x000fe20000201400 */
[----:B------:R-:W-:Y:S01]  /*4900*/  IMAD.MOV.U32 R8, RZ, RZ, R7 ;  /* 0x000000ffff087224 */ /* 0x000fe200078e0007 */
[----:B------:R-:W-:Y:S01]  /*4910*/  ISETP.LT.OR P2, PT, R13, R199, P2 ;  /* 0x000000c70d00720c */ /* 0x000fe20001741670 */
[----:B------:R-:W-:Y:S01]  /*4920*/  IMAD.MOV.U32 R7, RZ, RZ, R6 ;  /* 0x000000ffff077224 */ /* 0x000fe200078e0006 */
[----:B------:R-:W-:Y:S01]  /*4930*/  I2FP.F32.S32 R10, R10 ;  /* 0x0000000a000a7245 */ /* 0x000fe20000201400 */
[----:B------:R-:W-:Y:S01]  /*4940*/  IMAD.MOV.U32 R6, RZ, RZ, R9 ;  /* 0x000000ffff067224 */ /* 0x000fe200078e0009 */
[----:B------:R-:W-:Y:S01]  /*4950*/  I2FP.F32.S32 R8, R8 ;  /* 0x0000000800087245 */ /* 0x000fe20000201400 */
[----:B------:R-:W3:Y:S01]  /*4960*/  MUFU.TANH R36, R32 ;  /* 0x0000002000247308 */ /* 0x000ee20000002400 */
[----:B------:R-:W-:Y:S01]  /*4970*/  I2FP.F32.S32 R7, R7 ;  /* 0x0000000700077245 */ /* 0x000fe20000201400 */
[----:B-1----:R-:W-:Y:S01]  /*4980*/  FFMA.FTZ R78, R10, -UR31, R30 ;  /* 0x8000001f0a4e7c23 */ /* 0x002fe2000801001e */
[----:B------:R-:W-:Y:S01]  /*4990*/  I2FP.F32.S32 R6, R6 ;  /* 0x0000000600067245 */ /* 0x000fe20000201400 */
[----:B------:R-:W-:Y:S01]  /*49a0*/  FFMA.FTZ R79, R8, -UR31, R29 ;  /* 0x8000001f084f7c23 */ /* 0x000fe2000801001d */
[----:B------:R-:W-:-:S02]  /*49b0*/  VIADD R29, R3, 0x49 ;  /* 0x00000049031d7836 */ /* 0x000fc40000000000 */
[----:B------:R-:W-:Y:S01]  /*49c0*/  FFMA.FTZ R84, R7, -UR31, R28 ;  /* 0x8000001f07547c23 */ /* 0x000fe2000801001c */
[C---:B------:R-:W-:Y:S02]  /*49d0*/  VIADD R28, R3.reuse, 0x48 ;  /* 0x00000048031c7836 */ /* 0x040fe40000000000 */
[----:B------:R-:W-:Y:S01]  /*49e0*/  FFMA.FTZ R86, R6, -UR31, R26 ;  /* 0x8000001f06567c23 */ /* 0x000fe2000801001a */
[----:B------:R-:W-:Y:S02]  /*49f0*/  VIADD R26, R3, 0x41 ;  /* 0x00000041031a7836 */ /* 0x000fe40000000000 */
[----:B--2---:R-:W-:Y:S01]  /*4a00*/  FFMA.FTZ R71, R11, -UR31, R31 ;  /* 0x8000001f0b477c23 */ /* 0x004fe2000801001f */
[C---:B------:R-:W-:Y:S01]  /*4a10*/  VIADD R30, R3.reuse, 0x50 ;  /* 0x00000050031e7836 */ /* 0x040fe20000000000 */
[----:B------:R-:W-:Y:S01]  /*4a20*/  MUFU.TANH R38, R33 ;  /* 0x0000002100267308 */ /* 0x000fe20000002400 */
        /* <DEDUP_REMOVED lines=8> */
[C---:B------:R-:W-:Y:S01]  /*4ab0*/  IMAD.IADD R10, R200.reuse, 0x1, -R30 ;  /* 0x00000001c80a7824 */ /* 0x040fe200078e0a1e */
[----:B------:R-:W-:Y:S01]  /*4ac0*/  IABS R8, R6 ;  /* 0x0000000600087213 */ /* 0x000fe20000000000 */
[----:B------:R-:W-:Y:S01]  /*4ad0*/  IMAD.IADD R12, R200, 0x1, -R31 ;  /* 0x00000001c80c7824 */ /* 0x000fe200078e0a1f */
[----:B------:R-:W1:Y:S01]  /*4ae0*/  MUFU.TANH R32, R54 ;  /* 0x0000003600207308 */ /* 0x000e620000002400 */
[----:B------:R-:W-:-:S02]  /*4af0*/  IABS R7, R9 ;  /* 0x0000000900077213 */ /* 0x000fc40000000000 */
[----:B------:R-:W-:Y:S01]  /*4b00*/  IABS R6, R10 ;  /* 0x0000000a00067213 */ /* 0x000fe20000000000 */
[----:B------:R-:W-:Y:S01]  /*4b10*/  IMAD.MOV.U32 R10, RZ, RZ, R8 ;  /* 0x000000ffff0a7224 */ /* 0x000fe200078e0008 */
[----:B------:R-:W-:Y:S01]  /*4b20*/  IABS R9, R12 ;  /* 0x0000000c00097213 */ /* 0x000fe20000000000 */
[----:B------:R-:W-:Y:S01]  /*4b30*/  IMAD.MOV.U32 R8, RZ, RZ, R7 ;  /* 0x000000ffff087224 */ /* 0x000fe200078e0007 */
[----:B------:R-:W-:Y:S01]  /*4b40*/  FSEL R99, R48, -INF , !P2 ;  /* 0xff80000030637808 */ /* 0x000fe20005000000 */
[----:B------:R-:W2:Y:S01]  /*4b50*/  MUFU.TANH R33, R39 ;  /* 0x0000002700217308 */ /* 0x000ea20000002400 */
[----:B------:R-:W-:Y:S01]  /*4b60*/  IMAD.MOV.U32 R7, RZ, RZ, R6 ;  /* 0x000000ffff077224 */ /* 0x000fe200078e0006 */
[----:B------:R-:W-:Y:S01]  /*4b70*/  I2FP.F32.S32 R10, R10 ;  /* 0x0000000a000a7245 */ /* 0x000fe20000201400 */
[----:B------:R-:W-:Y:S01]  /*4b80*/  IMAD.MOV.U32 R6, RZ, RZ, R9 ;  /* 0x000000ffff067224 */ /* 0x000fe200078e0009 */
[----:B------:R-:W-:Y:S02]  /*4b90*/  I2FP.F32.S32 R8, R8 ;  /* 0x0000000800087245 */ /* 0x000fe40000201400 */
[----:B------:R-:W-:Y:S01]  /*4ba0*/  I2FP.F32.S32 R7, R7 ;  /* 0x0000000700077245 */ /* 0x000fe20000201400 */
[----:B---3--:R-:W-:Y:S01]  /*4bb0*/  FFMA.FTZ R87, R10, -UR31, R36 ;  /* 0x8000001f0a577c23 */ /* 0x008fe20008010024 */
[----:B------:R-:W3:Y:S01]  /*4bc0*/  MUFU.TANH R34, R34 ;  /* 0x0000002200227308 */ /* 0x000ee20000002400 */
[----:B------:R-:W-:Y:S01]  /*4bd0*/  I2FP.F32.S32 R6, R6 ;  /* 0x0000000600067245 */ /* 0x000fe20000201400 */
[----:B------:R-:W-:Y:S01]  /*4be0*/  VIADD R36, R3, 0x61 ;  /* 0x0000006103247836 */ /* 0x000fe20000000000 */
[----:B------:R-:W-:-:S02]  /*4bf0*/  I2FP.F32.S32 R9, R11 ;  /* 0x0000000b00097245 */ /* 0x000fc40000201400 */
[----:B------:R-:W-:Y:S01]  /*4c00*/  ISETP.LT.OR P6, PT, R13, R198, P6 ;  /* 0x000000c60d00720c */ /* 0x000fe200037c1670 */
[----:B-1----:R-:W-:Y:S01]  /*4c10*/  FFMA.FTZ R91, R6, -UR31, R32 ;  /* 0x8000001f065b7c23 */ /* 0x002fe20008010020 */
[----:B------:R-:W-:Y:S01]  /*4c20*/  VIADD R32, R3, 0x58 ;  /* 0x0000005803207836 */ /* 0x000fe20000000000 */
[----:B------:R-:W1:Y:S01]  /*4c30*/  MUFU.TANH R37, R35 ;  /* 0x0000002300257308 */ /* 0x000e620000002400 */
[----:B--2---:R-:W-:Y:S01]  /*4c40*/  FFMA.FTZ R89, R7, -UR31, R33 ;  /* 0x8000001f07597c23 */ /* 0x004fe20008010021 */
[----:B------:R-:W-:Y:S02]  /*4c50*/  VIADD R33, R3, 0x59 ;  /* 0x0000005903217836 */ /* 0x000fe40000000000 */
[----:B------:R-:W-:Y:S01]  /*4c60*/  FFMA.FTZ R85, R9, -UR31, R38 ;  /* 0x8000001f09557c23 */ /* 0x000fe20008010026 */
[C---:B------:R-:W-:Y:S01]  /*4c70*/  IMAD.IADD R7, R200.reuse, 0x1, -R32 ;  /* 0x00000001c8077824 */ /* 0x040fe200078e0a20 */
[C---:B------:R-:W-:Y:S01]  /*4c80*/  ISETP.LT.OR P5, PT, R13.reuse, R197, P5 ;  /* 0x000000c50d00720c */ /* 0x040fe20002fa1670 */
[----:B------:R-:W-:Y:S01]  /*4c90*/  IMAD.IADD R6, R200, 0x1, -R33 ;  /* 0x00000001c8067824 */ /* 0x000fe200078e0a21 */
[----:B------:R-:W-:Y:S01]  /*4ca0*/  ISETP.LT.OR P3, PT, R13, R196, P3 ;  /* 0x000000c40d00720c */ /* 0x000fe20001f61670 */
[----:B------:R-:W2:Y:S01]  /*4cb0*/  MUFU.TANH R35, R58 ;  /* 0x0000003a00237308 */ /* 0x000ea20000002400 */
[----:B---3--:R-:W-:Y:S01]  /*4cc0*/  FFMA.FTZ R88, R8, -UR31, R34 ;  /* 0x8000001f08587c23 */ /* 0x008fe20008010022 */
[----:B------:R-:W-:Y:S01]  /*4cd0*/  VIADD R34, R3, 0x60 ;  /* 0x0000006003227836 */ /* 0x000fe20000000000 */
[----:B------:R-:W-:Y:S01]  /*4ce0*/  IABS R9, R7 ;  /* 0x0000000700097213 */ /* 0x000fe20000000000 */
[C---:B------:R-:W-:Y:S01]  /*4cf0*/  IMAD.IADD R10, R200.reuse, 0x1, -R36 ;  /* 0x00000001c80a7824 */ /* 0x040fe200078e0a24 */
[----:B------:R-:W-:Y:S01]  /*4d00*/  IABS R7, R6 ;  /* 0x0000000600077213 */ /* 0x000fe20000000000 */
[----:B------:R-:W-:Y:S01]  /*4d10*/  IMAD.IADD R8, R200, 0x1, -R34 ;  /* 0x00000001c8087824 */ /* 0x000fe200078e0a22 */
[----:B------:R-:W-:Y:S01]  /*4d20*/  ISETP.GE.AND P2, PT, R5, R204, PT ;  /* 0x000000cc0500720c */ /* 0x000fe20003f46270 */
[----:B------:R-:W3:Y:S01]  /*4d30*/  MUFU.TANH R11, R69 ;  /* 0x00000045000b7308 */ /* 0x000ee20000002400 */
[----:B------:R-:W-:-:S02]  /*4d40*/  VIADD R38, R3, 0x70 ;  /* 0x0000007003267836 */ /* 0x000fc40000000000 */
[----:B------:R-:W-:Y:S01]  /*4d50*/  IABS R6, R8 ;  /* 0x0000000800067213 */ /* 0x000fe20000000000 */
[----:B------:R-:W-:Y:S01]  /*4d60*/  VIADD R39, R3, 0x71 ;  /* 0x0000007103277836 */ /* 0x000fe20000000000 */
[----:B------:R-:W-:Y:S01]  /*4d70*/  IABS R8, R10 ;  /* 0x0000000a00087213 */ /* 0x000fe20000000000 */
[----:B------:R-:W-:Y:S01]  /*4d80*/  IMAD.MOV.U32 R10, RZ, RZ, R9 ;  /* 0x000000ffff0a7224 */ /* 0x000fe200078e0009 */
[----:B------:R-:W-:Y:S01]  /*4d90*/  ISETP.LT.OR P2, PT, R5, R196, P2 ;  /* 0x000000c40500720c */ /* 0x000fe20001741670 */
[----:B------:R-:W-:Y:S01]  /*4da0*/  IMAD.MOV.U32 R9, RZ, RZ, R7 ;  /* 0x000000ffff097224 */ /* 0x000fe200078e0007 */
[----:B------:R-:W4:Y:S01]  /*4db0*/  MUFU.TANH R12, R59 ;  /* 0x0000003b000c7308 */ /* 0x000f220000002400 */
[----:B------:R-:W-:Y:S01]  /*4dc0*/  IMAD.MOV.U32 R7, RZ, RZ, R6 ;  /* 0x000000ffff077224 */ /* 0x000fe200078e0006 */
[----:B------:R-:W-:Y:S01]  /*4dd0*/  I2FP.F32.S32 R10, R10 ;  /* 0x0000000a000a7245 */ /* 0x000fe20000201400 */
[----:B------:R-:W-:Y:S01]  /*4de0*/  IMAD.MOV.U32 R6, RZ, RZ, R8 ;  /* 0x000000ffff067224 */ /* 0x000fe200078e0008 */
[----:B------:R-:W-:-:S02]  /*4df0*/  I2FP.F32.S32 R9, R9 ;  /* 0x0000000900097245 */ /* 0x000fc40000201400 */
[----:B------:R-:W-:Y:S01]  /*4e00*/  I2FP.F32.S32 R7, R7 ;  /* 0x0000000700077245 */ /* 0x000fe20000201400 */
[----:B-1----:R-:W-:Y:S01]  /*4e10*/  FFMA.FTZ R93, R10, -UR31, R37 ;  /* 0x8000001f0a5d7c23 */ /* 0x002fe20008010025 */
[----:B------:R-:W-:Y:S01]  /*4e20*/  I2FP.F32.S32 R6, R6 ;  /* 0x0000000600067245 */ /* 0x000fe20000201400 */
[----:B--2---:R-:W-:Y:S01]  /*4e30*/  FFMA.FTZ R97, R9, -UR31, R35 ;  /* 0x8000001f09617c23 */ /* 0x004fe20008010023 */
[C---:B------:R-:W-:Y:S01]  /*4e40*/  VIADD R35, R3.reuse, 0x68 ;  /* 0x0000006803237836 */ /* 0x040fe20000000000 */
[----:B------:R-:W1:Y:S01]  /*4e50*/  MUFU.TANH R43, R40 ;  /* 0x00000028002b7308 */ /* 0x000e620000002400 */
[----:B------:R-:W-:Y:S02]  /*4e60*/  VIADD R37, R3, 0x69 ;  /* 0x0000006903257836 */ /* 0x000fe40000000000 */
[----:B---3--:R-:W-:Y:S01]  /*4e70*/  FFMA.FTZ R104, R6, -UR31, R11 ;  /* 0x8000001f06687c23 */ /* 0x008fe2000801000b */
[C---:B------:R-:W-:Y:S02]  /*4e80*/  IMAD.IADD R6, R200.reuse, 0x1, -R35 ;  /* 0x00000001c8067824 */ /* 0x040fe400078e0a23 */
[----:B------:R-:W-:-:S02]  /*4e90*/  IMAD.IADD R8, R200, 0x1, -R37 ;  /* 0x00000001c8087824 */ /* 0x000fc400078e0a25 */
[----:B----4-:R-:W-:Y:S01]  /*4ea0*/  FFMA.FTZ R101, R7, -UR31, R12 ;  /* 0x8000001f07657c23 */ /* 0x010fe2000801000c */
[C---:B------:R-:W-:Y:S01]  /*4eb0*/  IMAD.IADD R9, R200.reuse, 0x1, -R38 ;  /* 0x00000001c8097824 */ /* 0x040fe200078e0a26 */
[----:B------:R2:W3:Y:S01]  /*4ec0*/  MUFU.TANH R40, R41 ;  /* 0x0000002900287308 */ /* 0x0004e20000002400 */
[----:B------:R-:W-:Y:S01]  /*4ed0*/  IMAD.IADD R11, R200, 0x1, -R39 ;  /* 0x00000001c80b7824 */ /* 0x000fe200078e0a27 */
[----:B------:R-:W-:Y:S02]  /*4ee0*/  IABS R7, R6 ;  /* 0x0000000600077213 */ /* 0x000fe40000000000 */
[----:B------:R-:W-:Y:S02]  /*4ef0*/  IABS R6, R8 ;  /* 0x0000000800067213 */ /* 0x000fe40000000000 */
[----:B------:R-:W-:Y:S02]  /*4f00*/  IABS R8, R9 ;  /* 0x0000000900087213 */ /* 0x000fe40000000000 */
[----:B------:R-:W-:Y:S01]  /*4f10*/  MUFU.TANH R42, R42 ;  /* 0x0000002a002a7308 */ /* 0x000fe20000002400 */
[----:B------:R-:W-:-:S02]  /*4f20*/  IABS R12, R11 ;  /* 0x0000000b000c7213 */ /* 0x000fc40000000000 */
[----:B------:R-:W-:-:S05]  /*4f30*/  IMAD.MOV.U32 R9, RZ, RZ, R8 ;  /* 0x000000ffff097224 */ /* 0x000fca00078e0008 */
[----:B------:R-:W4:Y:S01]  /*4f40*/  MUFU.TANH R45, R68 ;  /* 0x00000044002d7308 */ /* 0x000f220000002400 */
[----:B--2---:R-:W-:Y:S01]  /*4f50*/  VIADD R41, R3, 0x78 ;  /* 0x0000007803297836 */ /* 0x004fe20000000000 */
[----:B------:R-:W-:-:S03]  /*4f60*/  I2FP.F32.S32 R9, R9 ;  /* 0x0000000900097245 */ /* 0x000fc60000201400 */
[----:B------:R-:W-:-:S03]  /*4f70*/  IMAD.IADD R10, R200, 0x1, -R41 ;  /* 0x00000001c80a7824 */ /* 0x000fc600078e0a29 */
[----:B------:R-:W2:Y:S02]  /*4f80*/  MUFU.TANH R44, R70 ;  /* 0x00000046002c7308 */ /* 0x000ea40000002400 */
[----:B------:R-:W-:Y:S02]  /*4f90*/  IABS R11, R10 ;  /* 0x0000000a000b7213 */ /* 0x000fe40000000000 */
[----:B------:R-:W-:Y:S02]  /*4fa0*/  I2FP.F32.S32 R10, R7 ;  /* 0x00000007000a7245 */ /* 0x000fe40000201400 */
[----:B------:R-:W-:Y:S01]  /*4fb0*/  I2FP.F32.S32 R7, R6 ;  /* 0x0000000600077245 */ /* 0x000fe20000201400 */
[----:B------:R-:W-:Y:S01]  /*4fc0*/  IMAD.MOV.U32 R6, RZ, RZ, R12 ;  /* 0x000000ffff067224 */ /* 0x000fe200078e000c */
[----:B------:R-:W-:Y:S01]  /*4fd0*/  MUFU.TANH R72, R62 ;  /* 0x0000003e00487308 */ /* 0x000fe20000002400 */
[----:B------:R-:W-:Y:S02]  /*4fe0*/  IMAD.MOV.U32 R8, RZ, RZ, R11 ;  /* 0x000000ffff087224 */ /* 0x000fe400078e000b */
[----:B-1----:R-:W-:Y:S01]  /*4ff0*/  FFMA.FTZ R106, R10, -UR31, R43 ;  /* 0x8000001f0a6a7c23 */ /* 0x002fe2000801002b */
[----:B---3--:R-:W-:Y:S01]  /*5000*/  FFMA.FTZ R107, R7, -UR31, R40 ;  /* 0x8000001f076b7c23 */ /* 0x008fe20008010028 */
[----:B------:R-:W-:Y:S01]  /*5010*/  I2FP.F32.S32 R7, R6 ;  /* 0x0000000600077245 */ /* 0x000fe20000201400 */
[----:B------:R-:W-:Y:S01]  /*5020*/  VIADD R40, R3, 0x79 ;  /* 0x0000007903287836 */ /* 0x000fe20000000000 */
[----:B------:R-:W-:Y:S01]  /*5030*/  I2FP.F32.S32 R6, R8 ;  /* 0x0000000800067245 */ /* 0x000fe20000201400 */
[----:B------:R-:W-:-:S02]  /*5040*/  IMAD.IADD R8, R202, 0x1, -R3 ;  /* 0x00000001ca087824 */ /* 0x000fc400078e0a03 */
[----:B----4-:R-:W-:Y:S01]  /*5050*/  FFMA.FTZ R108, R9, -UR31, R45 ;  /* 0x8000001f096c7c23 */ /* 0x010fe2000801002d */
[--C-:B------:R-:W-:Y:S02]  /*5060*/  IMAD.IADD R10, R201, 0x1, -R3.reuse ;  /* 0x00000001c90a7824 */ /* 0x100fe400078e0a03 */
[----:B--2---:R-:W-:Y:S01]  /*5070*/  FFMA.FTZ R114, R7, -UR31, R44 ;  /* 0x8000001f07727c23 */ /* 0x004fe2000801002c */
[----:B------:R-:W-:Y:S01]  /*5080*/  FFMA.FTZ R116, R6, -UR31, R42 ;  /* 0x8000001f06747c23 */ /* 0x000fe2000801002a */
[----:B------:R-:W-:Y:S01]  /*5090*/  IMAD.IADD R6, R200, 0x1, -R40 ;  /* 0x00000001c8067824 */ /* 0x000fe200078e0a28 */
[----:B------:R-:W1:Y:S01]  /*50a0*/  MUFU.TANH R11, R55 ;  /* 0x00000037000b7308 */ /* 0x000e620000002400 */
[----:B------:R-:W-:Y:S01]  /*50b0*/  IMAD.IADD R9, R203, 0x1, -R3 ;  /* 0x00000001cb097824 */ /* 0x000fe200078e0a03 */
[----:B------:R-:W-:Y:S02]  /*50c0*/  IABS R3, R10 ;  /* 0x0000000a00037213 */ /* 0x000fe40000000000 */
[----:B------:R-:W-:-:S02]  /*50d0*/  IABS R7, R6 ;  /* 0x0000000600077213 */ /* 0x000fc40000000000 */
[----:B------:R-:W-:Y:S02]  /*50e0*/  IABS R6, R8 ;  /* 0x0000000800067213 */ /* 0x000fe40000000000 */
[----:B------:R-:W-:Y:S01]  /*50f0*/  IABS R8, R9 ;  /* 0x0000000900087213 */ /* 0x000fe20000000000 */
[----:B------:R-:W-:Y:S01]  /*5100*/  IMAD.MOV.U32 R9, RZ, RZ, R7 ;  /* 0x000000ffff097224 */ /* 0x000fe200078e0007 */
[----:B------:R2:W-:Y:S01]  /*5110*/  MUFU.TANH R58, R115 ;  /* 0x00000073003a7308 */ /* 0x0005e20000002400 */
[----:B------:R-:W-:Y:S02]  /*5120*/  IMAD.MOV.U32 R7, RZ, RZ, R6 ;  /* 0x000000ffff077224 */ /* 0x000fe400078e0006 */
[----:B------:R-:W-:Y:S01]  /*5130*/  IMAD.MOV.U32 R6, RZ, RZ, R3 ;  /* 0x000000ffff067224 */ /* 0x000fe200078e0003 */
[----:B------:R-:W-:Y:S01]  /*5140*/  I2FP.F32.S32 R9, R9 ;  /* 0x0000000900097245 */ /* 0x000fe20000201400 */
[----:B------:R-:W-:Y:S01]  /*5150*/  IMAD.MOV.U32 R3, RZ, RZ, R8 ;  /* 0x000000ffff037224 */ /* 0x000fe200078e0008 */
[----:B------:R-:W-:-:S02]  /*5160*/  I2FP.F32.S32 R7, R7 ;  /* 0x0000000700077245 */ /* 0x000fc40000201400 */
[----:B------:R-:W-:Y:S01]  /*5170*/  I2FP.F32.S32 R6, R6 ;  /* 0x0000000600067245 */ /* 0x000fe20000201400 */
[----:B-1----:R-:W-:Y:S01]  /*5180*/  FFMA.FTZ R156, R9, -UR31, R11 ;  /* 0x8000001f099c7c23 */ /* 0x002fe2000801000b */
[----:B------:R-:W-:Y:S01]  /*5190*/  I2FP.F32.S32 R3, R3 ;  /* 0x0000000300037245 */ /* 0x000fe20000201400 */
        /* <DEDUP_REMOVED lines=8> */
[----:B------:R-:W-:Y:S01]  /*5220*/  IABS R8, R6 ;  /* 0x0000000600087213 */ /* 0x000fe20000000000 */
[----:B------:R1:W-:Y:S01]  /*5230*/  MUFU.TANH R68, R146 ;  /* 0x0000009200447308 */ /* 0x0003e20000002400 */
[----:B------:R-:W-:Y:S01]  /*5240*/  IABS R6, R3 ;  /* 0x0000000300067213 */ /* 0x000fe20000000000 */
[----:B------:R-:W-:Y:S01]  /*5250*/  VIADD R190, R188, 0x1800 ;  /* 0x00001800bcbe7836 */ /* 0x000fe20000000000 */
[----:B------:R-:W-:-:S02]  /*5260*/  IABS R3, R7 ;  /* 0x0000000700037213 */ /* 0x000fc40000000000 */
[----:B------:R-:W-:Y:S01]  /*5270*/  IABS R7, R9 ;  /* 0x0000000900077213 */ /* 0x000fe20000000000 */
[----:B------:R-:W-:Y:S01]  /*5280*/  IMAD.MOV.U32 R9, RZ, RZ, R8 ;  /* 0x000000ffff097224 */ /* 0x000fe200078e0008 */
[----:B------:R-:W-:Y:S01]  /*5290*/  ISETP.GE.AND P1, PT, R5, R207, PT ;  /* 0x000000cf0500720c */ /* 0x000fe20003f26270 */
[----:B------:R-:W-:Y:S01]  /*52a0*/  IMAD.MOV.U32 R8, RZ, RZ, R6 ;  /* 0x000000ffff087224 */ /* 0x000fe200078e0006 */
[----:B------:R-:W-:Y:S01]  /*52b0*/  FSEL R152, R11, -INF , !P0 ;  /* 0xff8000000b987808 */ /* 0x000fe20004000000 */
[----:B------:R-:W-:Y:S01]  /*52c0*/  IMAD.MOV.U32 R6, RZ, RZ, R7 ;  /* 0x000000ffff067224 */ /* 0x000fe200078e0007 */
[----:B------:R-:W-:Y:S01]  /*52d0*/  I2FP.F32.S32 R9, R9 ;  /* 0x0000000900097245 */ /* 0x000fe20000201400 */
[----:B------:R-:W3:Y:S01]  /*52e0*/  MUFU.TANH R76, R63 ;  /* 0x0000003f004c7308 */ /* 0x000ee20000002400 */
[----:B------:R-:W-:Y:S02]  /*52f0*/  I2FP.F32.S32 R8, R8 ;  /* 0x0000000800087245 */ /* 0x000fe40000201400 */
[----:B------:R-:W-:-:S02]  /*5300*/  I2FP.F32.S32 R7, R3 ;  /* 0x0000000300077245 */ /* 0x000fc40000201400 */
[----:B------:R-:W-:Y:S01]  /*5310*/  I2FP.F32.S32 R3, R6 ;  /* 0x0000000600037245 */ /* 0x000fe20000201400 */
[----:B------:R-:W-:Y:S01]  /*5320*/  FFMA.FTZ R6, R9, -UR31, R191 ;  /* 0x8000001f09067c23 */ /* 0x000fe200080100bf */
[----:B------:R-:W-:Y:S01]  /*5330*/  FFMA.FTZ R8, R8, -UR31, R160 ;  /* 0x8000001f08087c23 */ /* 0x000fe200080100a0 */
[----:B------:R-:W-:Y:S01]  /*5340*/  FFMA.FTZ R7, R7, -UR31, R157 ;  /* 0x8000001f07077c23 */ /* 0x000fe2000801009d */
[----:B------:R-:W-:Y:S01]  /*5350*/  FSEL R153, R10, -INF , !P4 ;  /* 0xff8000000a997808 */ /* 0x000fe20006000000 */
[----:B------:R-:W-:Y:S01]  /*5360*/  FFMA.FTZ R13, R3, -UR31, R109 ;  /* 0x8000001f030d7c23 */ /* 0x000fe2000801006d */
[----:B------:R-:W-:Y:S01]  /*5370*/  ISETP.GE.AND P0, PT, R5, R206, PT ;  /* 0x000000ce0500720c */ /* 0x000fe20003f06270 */
[--C-:B------:R-:W-:Y:S01]  /*5380*/  IMAD.IADD R3, R201, 0x1, -R5.reuse ;  /* 0x00000001c9037824 */ /* 0x100fe200078e0a05 */
[C---:B------:R-:W-:Y:S01]  /*5390*/  ISETP.GE.AND P4, PT, R5.reuse, R205, PT ;  /* 0x000000cd0500720c */ /* 0x040fe20003f86270 */
[--C-:B------:R-:W-:Y:S01]  /*53a0*/  IMAD.IADD R9, R202, 0x1, -R4.reuse ;  /* 0x00000001ca097824 */ /* 0x100fe200078e0a04 */
[----:B------:R-:W-:Y:S01]  /*53b0*/  ISETP.LT.OR P1, PT, R5, R199, P1 ;  /* 0x000000c70500720c */ /* 0x000fe20000f21670 */
[--C-:B------:R-:W-:Y:S01]  /*53c0*/  IMAD.IADD R10, R201, 0x1, -R4.reuse ;  /* 0x00000001c90a7824 */ /* 0x100fe200078e0a04 */
[C---:B------:R-:W-:Y:S01]  /*53d0*/  ISETP.LT.OR P0, PT, R5.reuse, R198, P0 ;  /* 0x000000c60500720c */ /* 0x040fe20000701670 */
[----:B------:R4:W-:Y:S01]  /*53e0*/  MUFU.TANH R45, R131 ;  /* 0x00000083002d7308 */ /* 0x0009e20000002400 */
[----:B------:R-:W-:Y:S01]  /*53f0*/  ISETP.LT.OR P4, PT, R5, R197, P4 ;  /* 0x000000c50500720c */ /* 0x000fe20002781670 */
[C---:B------:R-:W-:Y:S01]  /*5400*/  IMAD.IADD R5, R203.reuse, 0x1, -R5 ;  /* 0x00000001cb057824 */ /* 0x040fe200078e0a05 */
[----:B------:R-:W-:Y:S01]  /*5410*/  FSEL R125, R6, -INF , !P6 ;  /* 0xff800000067d7808 */ /* 0x000fe20007000000 */
[----:B------:R-:W-:Y:S01]  /*5420*/  IMAD.IADD R6, R203, 0x1, -R4 ;  /* 0x00000001cb067824 */ /* 0x000fe200078e0a04 */
[----:B------:R-:W-:Y:S01]  /*5430*/  FSEL R149, R8, -INF , !P5 ;  /* 0xff80000008957808 */ /* 0x000fe20006800000 */
[----:B------:R-:W-:Y:S01]  /*5440*/  VIADD R191, R188, 0x1400 ;  /* 0x00001400bcbf7836 */ /* 0x000fe20000000000 */
[----:B------:R-:W-:Y:S01]  /*5450*/  FSEL R154, R7, -INF , !P3 ;  /* 0xff800000079a7808 */ /* 0x000fe20005800000 */
[----:B------:R5:W-:Y:S01]  /*5460*/  MUFU.TANH R63, R145 ;  /* 0x00000091003f7308 */ /* 0x000be20000002400 */
[----:B------:R-:W-:-:S02]  /*5470*/  FSEL R103, R47, -INF , !P1 ;  /* 0xff8000002f677808 */ /* 0x000fc40004800000 */
[C---:B------:R-:W-:Y:S02]  /*5480*/  ISETP.GE.AND P6, PT, R4.reuse, R207, PT ;  /* 0x000000cf0400720c */ /* 0x040fe40003fc6270 */
[C---:B------:R-:W-:Y:S02]  /*5490*/  ISETP.GE.AND P5, PT, R4.reuse, R206, PT ;  /* 0x000000ce0400720c */ /* 0x040fe40003fa6270 */
[C---:B------:R-:W-:Y:S01]  /*54a0*/  ISETP.GE.AND P3, PT, R4.reuse, R205, PT ;  /* 0x000000cd0400720c */ /* 0x040fe20003f66270 */
[----:B------:R-:W-:Y:S01]  /*54b0*/  MUFU.TANH R59, R147 ;  /* 0x00000093003b7308 */ /* 0x000fe20000002400 */
[C---:B------:R-:W-:Y:S02]  /*54c0*/  ISETP.GE.AND P1, PT, R4.reuse, R204, PT ;  /* 0x000000cc0400720c */ /* 0x040fe40003f26270 */
[C---:B------:R-:W-:Y:S02]  /*54d0*/  ISETP.LT.OR P6, PT, R4.reuse, R199, P6 ;  /* 0x000000c70400720c */ /* 0x040fe400037c1670 */
[----:B------:R-:W-:-:S02]  /*54e0*/  ISETP.LT.OR P5, PT, R4, R198, P5 ;  /* 0x000000c60400720c */ /* 0x000fc40002fa1670 */
[C---:B------:R-:W-:Y:S01]  /*54f0*/  ISETP.LT.OR P3, PT, R4.reuse, R197, P3 ;  /* 0x000000c50400720c */ /* 0x040fe20001f61670 */
[----:B------:R-:W-:Y:S01]  /*5500*/  MUFU.TANH R67, R75 ;  /* 0x0000004b00437308 */ /* 0x000fe20000002400 */
[----:B------:R-:W-:Y:S02]  /*5510*/  ISETP.LT.OR P1, PT, R4, R196, P1 ;  /* 0x000000c40400720c */ /* 0x000fe40000f21670 */
[----:B------:R-:W-:Y:S02]  /*5520*/  IABS R4, R5 ;  /* 0x0000000500047213 */ /* 0x000fe40000000000 */
[----:B------:R-:W-:Y:S02]  /*5530*/  IABS R5, R9 ;  /* 0x0000000900057213 */ /* 0x000fe40000000000 */
[----:B------:R-:W-:Y:S01]  /*5540*/  IABS R3, R3 ;  /* 0x0000000300037213 */ /* 0x000fe20000000000 */
[----:B------:R-:W-:Y:S01]  /*5550*/  IMAD.MOV.U32 R7, RZ, RZ, R4 ;  /* 0x000000ffff077224 */ /* 0x000fe200078e0004 */
[----:B------:R-:W-:Y:S01]  /*5560*/  IABS R9, R10 ;  /* 0x0000000a00097213 */ /* 0x000fe20000000000 */
[----:B------:R-:W-:Y:S01]  /*5570*/  IMAD.MOV.U32 R4, RZ, RZ, R5 ;  /* 0x000000ffff047224 */ /* 0x000fe200078e0005 */
[----:B------:R-:W-:Y:S01]  /*5580*/  IABS R6, R6 ;  /* 0x0000000600067213 */ /* 0x000fe20000000000 */
[----:B------:R-:W5:Y:S01]  /*5590*/  MUFU.TANH R69, R144 ;  /* 0x0000009000457308 */ /* 0x000f620000002400 */
[----:B------:R-:W-:Y:S01]  /*55a0*/  I2FP.F32.S32 R8, R3 ;  /* 0x0000000300087245 */ /* 0x000fe20000201400 */
[----:B------:R-:W-:Y:S01]  /*55b0*/  IMAD.MOV.U32 R3, RZ, RZ, R9 ;  /* 0x000000ffff037224 */ /* 0x000fe200078e0009 */
[----:B------:R-:W-:Y:S01]  /*55c0*/  FSEL R92, R49, -INF , !P6 ;  /* 0xff800000315c7808 */ /* 0x000fe20007000000 */
[----:B------:R-:W-:Y:S01]  /*55d0*/  IMAD.MOV.U32 R5, RZ, RZ, R6 ;  /* 0x000000ffff057224 */ /* 0x000fe200078e0006 */
[----:B------:R-:W-:Y:S01]  /*55e0*/  I2FP.F32.S32 R6, R7 ;  /* 0x0000000700067245 */ /* 0x000fe20000201400 */
[----:B------:R-:W-:Y:S01]  /*55f0*/  FFMA.FTZ R8, R8, -UR31, R162 ;  /* 0x8000001f08087c23 */ /* 0x000fe200080100a2 */
[----:B------:R-:W-:Y:S01]  /*5600*/  I2FP.F32.S32 R7, R4 ;  /* 0x0000000400077245 */ /* 0x000fe20000201400 */
[----:B------:R-:W5:Y:S01]  /*5610*/  MUFU.TANH R70, R140 ;  /* 0x0000008c00467308 */ /* 0x000f620000002400 */
[----:B------:R-:W-:-:S02]  /*5620*/  I2FP.F32.S32 R4, R3 ;  /* 0x0000000300047245 */ /* 0x000fc40000201400 */
[----:B------:R-:W-:Y:S01]  /*5630*/  I2FP.F32.S32 R3, R5 ;  /* 0x0000000500037245 */ /* 0x000fe20000201400 */
[----:B------:R-:W-:Y:S01]  /*5640*/  FFMA.FTZ R5, R6, -UR31, R159 ;  /* 0x8000001f06057c23 */ /* 0x000fe2000801009f */
[----:B------:R-:W-:Y:S01]  /*5650*/  FFMA.FTZ R11, R7, -UR31, R124 ;  /* 0x8000001f070b7c23 */ /* 0x000fe2000801007c */
[----:B------:R-:W-:Y:S01]  /*5660*/  FFMA.FTZ R10, R4, -UR31, R161 ;  /* 0x8000001f040a7c23 */ /* 0x000fe200080100a1 */
[C-C-:B------:R-:W-:Y:S02]  /*5670*/  IMAD.IADD R4, R202.reuse, 0x1, -R14.reuse ;  /* 0x00000001ca047824 */ /* 0x140fe400078e0a0e */
[----:B------:R-:W-:Y:S01]  /*5680*/  FFMA.FTZ R9, R3, -UR31, R139 ;  /* 0x8000001f03097c23 */ /* 0x000fe2000801008b */
[--C-:B------:R-:W-:Y:S01]  /*5690*/  IMAD.IADD R3, R201, 0x1, -R14.reuse ;  /* 0x00000001c9037824 */ /* 0x100fe200078e0a0e */
[----:B------:R-:W-:Y:S01]  /*56a0*/  FSEL R155, R5, -INF , !P2 ;  /* 0xff800000059b7808 */ /* 0x000fe20005000000 */
[----:B------:R-:W-:Y:S01]  /*56b0*/  IMAD.IADD R5, R203, 0x1, -R14 ;  /* 0x00000001cb057824 */ /* 0x000fe200078e0a0e */
[----:B------:R-:W-:Y:S01]  /*56c0*/  IABS R6, R4 ;  /* 0x0000000400067213 */ /* 0x000fe20000000000 */
[----:B------:R-:W-:Y:S01]  /*56d0*/  IMAD.IADD R7, R202, 0x1, -R15 ;  /* 0x00000001ca077824 */ /* 0x000fe200078e0a0f */
[----:B------:R-:W-:Y:S01]  /*56e0*/  IABS R4, R3 ;  /* 0x0000000300047213 */ /* 0x000fe20000000000 */
[----:B------:R-:W5:Y:S01]  /*56f0*/  MUFU.TANH R46, R142 ;  /* 0x0000008e002e7308 */ /* 0x000f620000002400 */
[----:B------:R-:W-:-:S02]  /*5700*/  IABS R3, R5 ;  /* 0x0000000500037213 */ /* 0x000fc40000000000 */
[----:B------:R-:W-:Y:S01]  /*5710*/  IABS R5, R7 ;  /* 0x0000000700057213 */ /* 0x000fe20000000000 */
[----:B------:R-:W-:Y:S01]  /*5720*/  IMAD.MOV.U32 R7, RZ, RZ, R6 ;  /* 0x000000ffff077224 */ /* 0x000fe200078e0006 */
[C---:B------:R-:W-:Y:S01]  /*5730*/  ISETP.GE.AND P2, PT, R14.reuse, R205, PT ;  /* 0x000000cd0e00720c */ /* 0x040fe20003f46270 */
[----:B------:R-:W-:Y:S01]  /*5740*/  IMAD.MOV.U32 R6, RZ, RZ, R4 ;  /* 0x000000ffff067224 */ /* 0x000fe200078e0004 */
[----:B------:R-:W-:Y:S01]  /*5750*/  ISETP.GE.AND P6, PT, R14, R204, PT ;  /* 0x000000cc0e00720c */ /* 0x000fe20003fc6270 */
[----:B------:R-:W-:Y:S01]  /*5760*/  IMAD.MOV.U32 R4, RZ, RZ, R5 ;  /* 0x000000ffff047224 */ /* 0x000fe200078e0005 */
[----:B------:R-:W-:Y:S01]  /*5770*/  I2FP.F32.S32 R7, R7 ;  /* 0x0000000700077245 */ /* 0x000fe20000201400 */
[----:B------:R-:W5:Y:S01]  /*5780*/  MUFU.TANH R44, R110 ;  /* 0x0000006e002c7308 */ /* 0x000f620000002400 */
[----:B------:R-:W-:Y:S02]  /*5790*/  I2FP.F32.S32 R6, R6 ;  /* 0x0000000600067245 */ /* 0x000fe40000201400 */
[----:B------:R-:W-:-:S02]  /*57a0*/  I2FP.F32.S32 R5, R3 ;  /* 0x0000000300057245 */ /* 0x000fc40000201400 */
[----:B------:R-:W-:Y:S01]  /*57b0*/  I2FP.F32.S32 R3, R4 ;  /* 0x0000000400037245 */ /* 0x000fe20000201400 */
[----:B------:R-:W-:Y:S01]  /*57c0*/  FFMA.FTZ R6, R6, -UR31, R126 ;  /* 0x8000001f06067c23 */ /* 0x000fe2000801007e */
[----:B------:R-:W-:Y:S01]  /*57d0*/  ISETP.LT.OR P2, PT, R14, R197, P2 ;  /* 0x000000c50e00720c */ /* 0x000fe20001741670 */
[----:B------:R-:W-:Y:S01]  /*57e0*/  FFMA.FTZ R5, R5, -UR31, R113 ;  /* 0x8000001f05057c23 */ /* 0x000fe20008010071 */
[----:B------:R-:W-:Y:S01]  /*57f0*/  FSEL R148, R8, -INF , !P4 ;  /* 0xff80000008947808 */ /* 0x000fe20006000000 */
[----:B------:R-:W-:Y:S01]  /*5800*/  FFMA.FTZ R8, R7, -UR31, R132 ;  /* 0x8000001f07087c23 */ /* 0x000fe20008010084 */
[----:B------:R-:W-:Y:S01]  /*5810*/  IMAD.IADD R4, R203, 0x1, -R15 ;  /* 0x00000001cb047824 */ /* 0x000fe200078e0a0f */
[----:B------:R-:W-:Y:S01]  /*5820*/  ISETP.LT.OR P6, PT, R14, R196, P6 ;  /* 0x000000c40e00720c */ /* 0x000fe200037c1670 */
[----:B------:R-:W-:Y:S01]  /*5830*/  FFMA.FTZ R12, R3, -UR31, R111 ;  /* 0x8000001f030c7c23 */ /* 0x000fe2000801006f */
[----:B------:R-:W-:Y:S01]  /*5840*/  FSEL R151, R9, -INF , !P1 ;  /* 0xff80000009977808 */ /* 0x000fe20004800000 */
[----:B------:R-:W-:Y:S01]  /*5850*/  IMAD.IADD R7, R202, 0x1, -R17 ;  /* 0x00000001ca077824 */ /* 0x000fe200078e0a11 */
[----:B------:R-:W-:Y:S01]  /*5860*/  ISETP.GE.AND P4, PT, R14, R206, PT ;  /* 0x000000ce0e00720c */ /* 0x000fe20003f86270 */
[C---:B------:R-:W-:Y:S01]  /*5870*/  IMAD.IADD R3, R201.reuse, 0x1, -R15 ;  /* 0x00000001c9037824 */ /* 0x040fe200078e0a0f */
[----:B------:R-:W-:Y:S01]  /*5880*/  FSEL R138, R6, -INF , !P2 ;  /* 0xff800000068a7808 */ /* 0x000fe20005000000 */
[--C-:B------:R-:W-:Y:S01]  /*5890*/  IMAD.IADD R9, R201, 0x1, -R17.reuse ;  /* 0x00000001c9097824 */ /* 0x100fe200078e0a11 */
[----:B------:R-:W-:Y:S01]  /*58a0*/  FSEL R150, R5, -INF , !P6 ;  /* 0xff80000005967808 */ /* 0x000fe20007000000 */
[----:B------:R-:W-:Y:S01]  /*58b0*/  IMAD.IADD R6, R203, 0x1, -R17 ;  /* 0x00000001cb067824 */ /* 0x000fe200078e0a11 */
[----:B------:R-:W-:Y:S01]  /*58c0*/  IABS R4, R4 ;  /* 0x0000000400047213 */ /* 0x000fe20000000000 */
[----:B------:R-:W5:Y:S01]  /*58d0*/  MUFU.TANH R43, R112 ;  /* 0x00000070002b7308 */ /* 0x000f620000002400 */
[----:B------:R-:W-:-:S02]  /*58e0*/  ISETP.LT.OR P4, PT, R14, R198, P4 ;  /* 0x000000c60e00720c */ /* 0x000fc40002781670 */
[----:B------:R-:W-:Y:S01]  /*58f0*/  IABS R5, R7 ;  /* 0x0000000700057213 */ /* 0x000fe20000000000 */
[----:B------:R-:W-:Y:S01]  /*5900*/  IMAD.MOV.U32 R7, RZ, RZ, R4 ;  /* 0x000000ffff077224 */ /* 0x000fe200078e0004 */
[----:B------:R-:W-:Y:S02]  /*5910*/  FSEL R122, R13, -INF , !P0 ;  /* 0xff8000000d7a7808 */ /* 0x000fe40004000000 */
[----:B------:R-:W-:Y:S01]  /*5920*/  IABS R3, R3 ;  /* 0x0000000300037213 */ /* 0x000fe20000000000 */
[----:B------:R-:W-:Y:S01]  /*5930*/  IMAD.MOV.U32 R4, RZ, RZ, R5 ;  /* 0x000000ffff047224 */ /* 0x000fe200078e0005 */
[----:B------:R-:W-:Y:S01]  /*5940*/  IABS R9, R9 ;  /* 0x0000000900097213 */ /* 0x000fe20000000000 */
[----:B------:R-:W5:Y:S01]  /*5950*/  MUFU.TANH R74, R74 ;  /* 0x0000004a004a7308 */ /* 0x000f620000002400 */
[----:B------:R-:W-:Y:S02]  /*5960*/  ISETP.GE.AND P0, PT, R14, R207, PT ;  /* 0x000000cf0e00720c */ /* 0x000fe40003f06270 */
[----:B------:R-:W-:-:S02]  /*5970*/  IABS R6, R6 ;  /* 0x0000000600067213 */ /* 0x000fc40000000000 */
[----:B--2---:R-:W-:Y:S02]  /*5980*/  FSEL R115, R8, -INF , !P4 ;  /* 0xff80000008737808 */ /* 0x004fe40006000000 */
[----:B------:R-:W-:Y:S01]  /*5990*/  I2FP.F32.S32 R8, R3 ;  /* 0x0000000300087245 */ /* 0x000fe20000201400 */
[----:B------:R-:W-:Y:S01]  /*59a0*/  IMAD.MOV.U32 R3, RZ, RZ, R9 ;  /* 0x000000ffff037224 */ /* 0x000fe200078e0009 */
[----:B------:R-:W-:Y:S01]  /*59b0*/  ISETP.LT.OR P0, PT, R14, R199, P0 ;  /* 0x000000c70e00720c */ /* 0x000fe20000701670 */
[----:B------:R-:W-:Y:S01]  /*59c0*/  IMAD.MOV.U32 R5, RZ, RZ, R6 ;  /* 0x000000ffff057224 */ /* 0x000fe200078e0006 */
[----:B------:R-:W-:Y:S01]  /*59d0*/  I2FP.F32.S32 R6, R7 ;  /* 0x0000000700067245 */ /* 0x000fe20000201400 */
[----:B------:R-:W-:Y:S01]  /*59e0*/  FFMA.FTZ R8, R8, -UR31, R119 ;  /* 0x8000001f08087c23 */ /* 0x000fe20008010077 */
[----:B------:R-:W-:Y:S01]  /*59f0*/  FSEL R83, R66, -INF , !P0 ;  /* 0xff80000042537808 */ /* 0x000fe20004000000 */
[----:B------:R-:W-:Y:S01]  /*5a00*/  MUFU.TANH R14, R143 ;  /* 0x0000008f000e7308 */ /* 0x000fe20000002400 */
[----:B------:R-:W-:-:S02]  /*5a10*/  I2FP.F32.S32 R7, R4 ;  /* 0x0000000400077245 */ /* 0x000fc40000201400 */
[C---:B------:R-:W-:Y:S02]  /*5a20*/  ISETP.GE.AND P0, PT, R15.reuse, R204, PT ;  /* 0x000000cc0f00720c */ /* 0x040fe40003f06270 */
[----:B------:R-:W-:Y:S02]  /*5a30*/  I2FP.F32.S32 R4, R3 ;  /* 0x0000000300047245 */ /* 0x000fe40000201400 */
[----:B------:R-:W-:Y:S01]  /*5a40*/  I2FP.F32.S32 R3, R5 ;  /* 0x0000000500037245 */ /* 0x000fe20000201400 */
[----:B------:R-:W-:Y:S01]  /*5a50*/  FFMA.FTZ R5, R6, -UR31, R118 ;  /* 0x8000001f06057c23 */ /* 0x000fe20008010076 */
[----:B------:R-:W-:Y:S01]  /*5a60*/  FSEL R139, R10, -INF , !P3 ;  /* 0xff8000000a8b7808 */ /* 0x000fe20005800000 */
[----:B------:R-:W-:Y:S01]  /*5a70*/  FFMA.FTZ R10, R4, -UR31, R96 ;  /* 0x8000001f040a7c23 */ /* 0x000fe20008010060 */
[----:B------:R-:W-:Y:S01]  /*5a80*/  ISETP.LT.OR P0, PT, R15, R196, P0 ;  /* 0x000000c40f00720c */ /* 0x000fe20000701670 */
[----:B------:R-:W-:Y:S01]  /*5a90*/  FFMA.FTZ R9, R3, -UR31, R77 ;  /* 0x8000001f03097c23 */ /* 0x000fe2000801004d */
[C-C-:B------:R-:W-:Y:S01]  /*5aa0*/  IMAD.IADD R4, R202.reuse, 0x1, -R16.reuse ;  /* 0x00000001ca047824 */ /* 0x140fe200078e0a10 */
[----:B------:R-:W-:Y:S01]  /*5ab0*/  FSEL R117, R11, -INF , !P5 ;  /* 0xff8000000b757808 */ /* 0x000fe20006800000 */
[----:B------:R-:W-:Y:S01]  /*5ac0*/  IMAD.IADD R3, R201, 0x1, -R16 ;  /* 0x00000001c9037824 */ /* 0x000fe200078e0a10 */
[----:B-1----:R-:W-:Y:S01]  /*5ad0*/  FSEL R146, R5, -INF , !P0 ;  /* 0xff80000005927808 */ /* 0x002fe20004000000 */
[----:B------:R-:W-:Y:S01]  /*5ae0*/  FFMA.FTZ R11, R7, -UR31, R72 ;  /* 0x8000001f070b7c23 */ /* 0x000fe20008010048 */
[----:B------:R-:W-:Y:S01]  /*5af0*/  IMAD.IADD R5, R203, 0x1, -R16 ;  /* 0x00000001cb057824 */ /* 0x000fe200078e0a10 */
[----:B------:R-:W-:Y:S01]  /*5b00*/  IABS R6, R4 ;  /* 0x0000000400067213 */ /* 0x000fe20000000000 */
[----:B------:R-:W-:Y:S01]  /*5b10*/  IMAD.IADD R7, R202, 0x1, -R18 ;  /* 0x00000001ca077824 */ /* 0x000fe200078e0a12 */
[----:B------:R-:W-:Y:S01]  /*5b20*/  IABS R4, R3 ;  /* 0x0000000300047213 */ /* 0x000fe20000000000 */
[----:B------:R1:W-:Y:S01]  /*5b30*/  MUFU.TANH R66, R120 ;  /* 0x0000007800427308 */ /* 0x0003e20000002400 */
[----:B------:R-:W-:-:S02]  /*5b40*/  ISETP.GE.AND P5, PT, R15, R207, PT ;  /* 0x000000cf0f00720c */ /* 0x000fc40003fa6270 */
[----:B------:R-:W-:Y:S02]  /*5b50*/  IABS R3, R5 ;  /* 0x0000000500037213 */ /* 0x000fe40000000000 */
[----:B------:R-:W-:Y:S01]  /*5b60*/  IABS R5, R7 ;  /* 0x0000000700057213 */ /* 0x000fe20000000000 */
[----:B------:R-:W-:Y:S01]  /*5b70*/  IMAD.MOV.U32 R7, RZ, RZ, R6 ;  /* 0x000000ffff077224 */ /* 0x000fe200078e0006 */
[----:B------:R-:W-:Y:S01]  /*5b80*/  ISETP.LT.OR P5, PT, R15, R199, P5 ;  /* 0x000000c70f00720c */ /* 0x000fe20002fa1670 */
[----:B------:R-:W-:Y:S01]  /*5b90*/  IMAD.MOV.U32 R6, RZ, RZ, R4 ;  /* 0x000000ffff067224 */ /* 0x000fe200078e0004 */
[----:B------:R-:W-:Y:S01]  /*5ba0*/  ISETP.GE.AND P4, PT, R17, R207, PT ;  /* 0x000000cf1100720c */ /* 0x000fe20003f86270 */
[----:B------:R-:W-:Y:S01]  /*5bb0*/  IMAD.MOV.U32 R4, RZ, RZ, R5 ;  /* 0x000000ffff047224 */ /* 0x000fe200078e0005 */
[C---:B------:R-:W-:Y:S01]  /*5bc0*/  ISETP.GE.AND P1, PT, R15.reuse, R205, PT ;  /* 0x000000cd0f00720c */ /* 0x040fe20003f26270 */
[----:B------:R-:W2:Y:S01]  /*5bd0*/  MUFU.TANH R56, R128 ;  /* 0x0000008000387308 */ /* 0x000ea20000002400 */
[----:B------:R-:W-:-:S02]  /*5be0*/  ISETP.GE.AND P3, PT, R15, R206, PT ;  /* 0x000000ce0f00720c */ /* 0x000fc40003f66270 */
[----:B------:R-:W-:Y:S02]  /*5bf0*/  FSEL R82, R50, -INF , !P5 ;  /* 0xff80000032527808 */ /* 0x000fe40006800000 */
[C---:B------:R-:W-:Y:S02]  /*5c00*/  ISETP.LT.OR P4, PT, R17.reuse, R199, P4 ;  /* 0x000000c71100720c */ /* 0x040fe40002781670 */
[----:B------:R-:W-:Y:S01]  /*5c10*/  I2FP.F32.S32 R6, R6 ;  /* 0x0000000600067245 */ /* 0x000fe20000201400 */
[----:B------:R-:W2:Y:S01]  /*5c20*/  MUFU.TANH R13, R130 ;  /* 0x00000082000d7308 */ /* 0x000ea20000002400 */
[----:B------:R-:W-:Y:S02]  /*5c30*/  ISETP.GE.AND P5, PT, R17, R204, PT ;  /* 0x000000cc1100720c */ /* 0x000fe40003fa6270 */
[----:B------:R-:W-:Y:S01]  /*5c40*/  ISETP.GE.AND P0, PT, R16, R205, PT ;  /* 0x000000cd1000720c */ /* 0x000fe20003f06270 */
[----:B------:R-:W-:Y:S01]  /*5c50*/  FFMA.FTZ R6, R6, -UR31, R98 ;  /* 0x8000001f06067c23 */ /* 0x000fe20008010062 */
[----:B------:R-:W-:-:S02]  /*5c60*/  ISETP.LT.OR P1, PT, R15, R197, P1 ;  /* 0x000000c50f00720c */ /* 0x000fc40000f21670 */
[----:B------:R-:W-:Y:S01]  /*5c70*/  I2FP.F32.S32 R7, R7 ;  /* 0x0000000700077245 */ /* 0x000fe20000201400 */
[----:B------:R-:W2:Y:S01]  /*5c80*/  MUFU.TANH R57, R129 ;  /* 0x0000008100397308 */ /* 0x000ea20000002400 */
[----:B------:R-:W-:Y:S02]  /*5c90*/  I2FP.F32.S32 R5, R3 ;  /* 0x0000000300057245 */ /* 0x000fe40000201400 */
[----:B------:R-:W-:Y:S02]  /*5ca0*/  ISETP.LT.OR P3, PT, R15, R198, P3 ;  /* 0x000000c60f00720c */ /* 0x000fe40001f61670 */
[----:B------:R-:W-:Y:S01]  /*5cb0*/  FSEL R77, R52, -INF , !P4 ;  /* 0xff800000344d7808 */ /* 0x000fe20006000000 */
[----:B------:R-:W-:Y:S01]  /*5cc0*/  FFMA.FTZ R5, R5, -UR31, R80 ;  /* 0x8000001f05057c23 */ /* 0x000fe20008010050 */
[----:B------:R-:W-:Y:S01]  /*5cd0*/  I2FP.F32.S32 R3, R4 ;  /* 0x0000000400037245 */ /* 0x000fe20000201400 */
[----:B------:R-:W-:Y:S01]  /*5ce0*/  IMAD.IADD R4, R203, 0x1, -R18 ;  /* 0x00000001cb047824 */ /* 0x000fe200078e0a12 */
[----:B------:R-:W-:Y:S01]  /*5cf0*/  ISETP.LT.OR P5, PT, R17, R196, P5 ;  /* 0x000000c41100720c */ /* 0x000fe20002fa1670 */
[----:B------:R-:W2:Y:S01]  /*5d00*/  MUFU.TANH R61, R133 ;  /* 0x00000085003d7308 */ /* 0x000ea20000002400 */
[----:B------:R-:W-:-:S02]  /*5d10*/  ISETP.GE.AND P4, PT, R16, R204, PT ;  /* 0x000000cc1000720c */ /* 0x000fc40003f86270 */
[----:B------:R-:W-:Y:S02]  /*5d20*/  ISETP.LT.OR P0, PT, R16, R197, P0 ;  /* 0x000000c51000720c */ /* 0x000fe40000701670 */
[----:B------:R-:W-:Y:S01]  /*5d30*/  FSEL R136, R8, -INF , !P1 ;  /* 0xff80000008887808 */ /* 0x000fe20004800000 */
[----:B---3--:R-:W-:Y:S01]  /*5d40*/  FFMA.FTZ R8, R7, -UR31, R76 ;  /* 0x8000001f07087c23 */ /* 0x008fe2000801004c */
[----:B------:R-:W-:Y:S01]  /*5d50*/  FSEL R102, R12, -INF , !P3 ;  /* 0xff8000000c667808 */ /* 0x000fe20005800000 */
[----:B------:R-:W-:Y:S01]  /*5d60*/  FFMA.FTZ R12, R3, -UR31, R73 ;  /* 0x8000001f030c7c23 */ /* 0x000fe20008010049 */
[----:B------:R-:W-:Y:S01]  /*5d70*/  ISETP.LT.OR P4, PT, R16, R196, P4 ;  /* 0x000000c41000720c */ /* 0x000fe20002781670 */
[--C-:B------:R-:W-:Y:S01]  /*5d80*/  IMAD.IADD R7, R202, 0x1, -R19.reuse ;  /* 0x00000001ca077824 */ /* 0x100fe200078e0a13 */
[----:B------:R-:W-:Y:S01]  /*5d90*/  FSEL R137, R9, -INF , !P5 ;  /* 0xff80000009897808 */ /* 0x000fe20006800000 */
[C---:B------:R-:W-:Y:S01]  /*5da0*/  IMAD.IADD R3, R201.reuse, 0x1, -R18 ;  /* 0x00000001c9037824 */ /* 0x040fe200078e0a12 */
[----:B------:R-:W-:Y:S01]  /*5db0*/  ISETP.GE.AND P1, PT, R16, R206, PT ;  /* 0x000000ce1000720c */ /* 0x000fe20003f26270 */
[--C-:B------:R-:W-:Y:S01]  /*5dc0*/  IMAD.IADD R9, R201, 0x1, -R19.reuse ;  /* 0x00000001c9097824 */ /* 0x100fe200078e0a13 */
[----:B----4-:R-:W-:Y:S01]  /*5dd0*/  FSEL R131, R6, -INF , !P0 ;  /* 0xff80000006837808 */ /* 0x010fe20004000000 */
[----:B------:R-:W-:Y:S01]  /*5de0*/  IMAD.IADD R6, R203, 0x1, -R19 ;  /* 0x00000001cb067824 */ /* 0x000fe200078e0a13 */
[----:B-----5:R-:W-:Y:S01]  /*5df0*/  FSEL R145, R5, -INF , !P4 ;  /* 0xff80000005917808 */ /* 0x020fe20006000000 */
[----:B------:R-:W3:Y:S01]  /*5e00*/  MUFU.TANH R55, R134 ;  /* 0x0000008600377308 */ /* 0x000ee20000002400 */
[----:B------:R-:W-:-:S02]  /*5e10*/  IABS R4, R4 ;  /* 0x0000000400047213 */ /* 0x000fc40000000000 */
[C---:B------:R-:W-:Y:S02]  /*5e20*/  ISETP.LT.OR P1, PT, R16.reuse, R198, P1 ;  /* 0x000000c61000720c */ /* 0x040fe40000f21670 */
[----:B------:R-:W-:Y:S01]  /*5e30*/  IABS R5, R7 ;  /* 0x0000000700057213 */ /* 0x000fe20000000000 */
[----:B------:R-:W-:Y:S01]  /*5e40*/  IMAD.MOV.U32 R7, RZ, RZ, R4 ;  /* 0x000000ffff077224 */ /* 0x000fe200078e0004 */
[----:B------:R-:W-:Y:S01]  /*5e50*/  IABS R3, R3 ;  /* 0x0000000300037213 */ /* 0x000fe20000000000 */
[----:B------:R-:W4:Y:S01]  /*5e60*/  MUFU.TANH R62, R121 ;  /* 0x00000079003e7308 */ /* 0x000f220000002400 */
[----:B------:R-:W-:Y:S01]  /*5e70*/  IABS R9, R9 ;  /* 0x0000000900097213 */ /* 0x000fe20000000000 */
[----:B------:R-:W-:Y:S01]  /*5e80*/  IMAD.MOV.U32 R4, RZ, RZ, R5 ;  /* 0x000000ffff047224 */ /* 0x000fe200078e0005 */
[----:B------:R-:W-:Y:S02]  /*5e90*/  ISETP.GE.AND P3, PT, R16, R207, PT ;  /* 0x000000cf1000720c */ /* 0x000fe40003f66270 */
[----:B------:R-:W-:-:S02]  /*5ea0*/  IABS R6, R6 ;  /* 0x0000000600067213 */ /* 0x000fc40000000000 */
[----:B------:R-:W-:Y:S01]  /*5eb0*/  FSEL R94, R8, -INF , !P1 ;  /* 0xff800000085e7808 */ /* 0x000fe20004800000 */
[----:B------:R-:W5:Y:S01]  /*5ec0*/  MUFU.TANH R49, R123 ;  /* 0x0000007b00317308 */ /* 0x000f620000002400 */
[----:B------:R-:W-:Y:S01]  /*5ed0*/  I2FP.F32.S32 R8, R3 ;  /* 0x0000000300087245 */ /* 0x000fe20000201400 */
[----:B------:R-:W-:Y:S01]  /*5ee0*/  IMAD.MOV.U32 R3, RZ, RZ, R9 ;  /* 0x000000ffff037224 */ /* 0x000fe200078e0009 */
[----:B------:R-:W-:Y:S01]  /*5ef0*/  ISETP.LT.OR P3, PT, R16, R199, P3 ;  /* 0x000000c71000720c */ /* 0x000fe20001f61670 */
[----:B------:R-:W-:Y:S01]  /*5f00*/  IMAD.MOV.U32 R5, RZ, RZ, R6 ;  /* 0x000000ffff057224 */ /* 0x000fe200078e0006 */
[----:B------:R-:W-:Y:S01]  /*5f10*/  ISETP.GE.AND P6, PT, R17, R205, PT ;  /* 0x000000cd1100720c */ /* 0x000fe20003fc6270 */
[----:B------:R-:W-:Y:S01]  /*5f20*/  FFMA.FTZ R8, R8, -UR31, R69 ;  /* 0x8000001f08087c23 */ /* 0x000fe20008010045 */
[----:B------:R-:W-:Y:S01]  /*5f30*/  I2FP.F32.S32 R6, R7 ;  /* 0x0000000700067245 */ /* 0x000fe20000201400 */
[----:B------:R-:W5:Y:S01]  /*5f40*/  MUFU.TANH R42, R163 ;  /* 0x000000a3002a7308 */ /* 0x000f620000002400 */
[----:B------:R-:W-:-:S02]  /*5f50*/  FSEL R73, R53, -INF , !P3 ;  /* 0xff80000035497808 */ /* 0x000fc40005800000 */
[----:B------:R-:W-:Y:S02]  /*5f60*/  I2FP.F32.S32 R7, R4 ;  /* 0x0000000400077245 */ /* 0x000fe40000201400 */
[C---:B------:R-:W-:Y:S02]  /*5f70*/  ISETP.GE.AND P2, PT, R17.reuse, R206, PT ;  /* 0x000000ce1100720c */ /* 0x040fe40003f46270 */
[C---:B------:R-:W-:Y:S01]  /*5f80*/  ISETP.LT.OR P6, PT, R17.reuse, R197, P6 ;  /* 0x000000c51100720c */ /* 0x040fe200037c1670 */
[----:B------:R-:W-:Y:S01]  /*5f90*/  MUFU.TANH R54, R164 ;  /* 0x000000a400367308 */ /* 0x000fe20000002400 */
[----:B------:R-:W-:Y:S02]  /*5fa0*/  ISETP.GE.AND P3, PT, R18, R204, PT ;  /* 0x000000cc1200720c */ /* 0x000fe40003f66270 */
[----:B------:R-:W-:Y:S02]  /*5fb0*/  I2FP.F32.S32 R4, R3 ;  /* 0x0000000300047245 */ /* 0x000fe40000201400 */
[----:B------:R-:W-:Y:S01]  /*5fc0*/  I2FP.F32.S32 R3, R5 ;  /* 0x0000000500037245 */ /* 0x000fe20000201400 */
[----:B------:R-:W-:Y:S01]  /*5fd0*/  FFMA.FTZ R5, R6, -UR31, R68 ;  /* 0x8000001f06057c23 */ /* 0x000fe20008010044 */
[----:B------:R-:W-:Y:S01]  /*5fe0*/  ISETP.LT.OR P2, PT, R17, R198, P2 ;  /* 0x000000c61100720c */ /* 0x000fe20001741670 */
[----:B------:R-:W-:Y:S01]  /*5ff0*/  MUFU.TANH R48, R165 ;  /* 0x000000a500307308 */ /* 0x000fe20000002400 */
[----:B------:R-:W-:Y:S01]  /*6000*/  FSEL R132, R10, -INF , !P6 ;  /* 0xff8000000a847808 */ /* 0x000fe20007000000 */
[----:B------:R-:W-:Y:S01]  /*6010*/  FFMA.FTZ R10, R4, -UR31, R63 ;  /* 0x8000001f040a7c23 */ /* 0x000fe2000801003f */
[----:B------:R-:W-:Y:S01]  /*6020*/  ISETP.LT.OR P3, PT, R18, R196, P3 ;  /* 0x000000c41200720c */ /* 0x000fe20001f61670 */
[----:B------:R-:W-:Y:S01]  /*6030*/  FFMA.FTZ R9, R3, -UR31, R59 ;  /* 0x8000001f03097c23 */ /* 0x000fe2000801003b */
[C-C-:B------:R-:W-:Y:S01]  /*6040*/  IMAD.IADD R4, R202.reuse, 0x1, -R20.reuse ;  /* 0x00000001ca047824 */ /* 0x140fe200078e0a14 */
[----:B------:R-:W-:Y:S01]  /*6050*/  FSEL R95, R11, -INF , !P2 ;  /* 0xff8000000b5f7808 */ /* 0x000fe20005000000 */
[--C-:B------:R-:W-:Y:S01]  /*6060*/  IMAD.IADD R3, R201, 0x1, -R20.reuse ;  /* 0x00000001c9037824 */ /* 0x100fe200078e0a14 */
[----:B------:R-:W-:Y:S01]  /*6070*/  FSEL R147, R5, -INF , !P3 ;  /* 0xff80000005937808 */ /* 0x000fe20005800000 */
[----:B------:R-:W-:Y:S01]  /*6080*/  FFMA.FTZ R11, R7, -UR31, R67 ;  /* 0x8000001f070b7c23 */ /* 0x000fe20008010043 */
[----:B------:R-:W-:Y:S01]  /*6090*/  IMAD.IADD R5, R203, 0x1, -R20 ;  /* 0x00000001cb057824 */ /* 0x000fe200078e0a14 */
[----:B------:R-:W-:Y:S01]  /*60a0*/  IABS R6, R4 ;  /* 0x0000000400067213 */ /* 0x000fe20000000000 */
[----:B------:R-:W-:Y:S01]  /*60b0*/  IMAD.IADD R7, R202, 0x1, -R22 ;  /* 0x00000001ca077824 */ /* 0x000fe200078e0a16 */
[----:B------:R-:W-:Y:S01]  /*60c0*/  IABS R4, R3 ;  /* 0x0000000300047213 */ /* 0x000fe20000000000 */
[----:B------:R-:W-:Y:S01]  /*60d0*/  MUFU.TANH R17, R167 ;  /* 0x000000a700117308 */ /* 0x000fe20000002400 */
[----:B------:R-:W-:-:S02]  /*60e0*/  ISETP.GE.AND P2, PT, R18, R207, PT ;  /* 0x000000cf1200720c */ /* 0x000fc40003f46270 */
[----:B------:R-:W-:Y:S02]  /*60f0*/  IABS R3, R5 ;  /* 0x0000000500037213 */ /* 0x000fe40000000000 */
[----:B------:R-:W-:Y:S01]  /*6100*/  IABS R5, R7 ;  /* 0x0000000700057213 */ /* 0x000fe20000000000 */
[----:B------:R-:W-:Y:S01]  /*6110*/  IMAD.MOV.U32 R7, RZ, RZ, R6 ;  /* 0x000000ffff077224 */ /* 0x000fe200078e0006 */
[C---:B------:R-:W-:Y:S01]  /*6120*/  ISETP.LT.OR P2, PT, R18.reuse, R199, P2 ;  /* 0x000000c71200720c */ /* 0x040fe20001741670 */
[----:B------:R-:W-:Y:S01]  /*6130*/  IMAD.MOV.U32 R6, RZ, RZ, R4 ;  /* 0x000000ffff067224 */ /* 0x000fe200078e0004 */
[----:B------:R-:W-:Y:S01]  /*6140*/  ISETP.GE.AND P1, PT, R19, R207, PT ;  /* 0x000000cf1300720c */ /* 0x000fe20003f26270 */
[----:B------:R-:W-:Y:S01]  /*6150*/  IMAD.MOV.U32 R4, RZ, RZ, R5 ;  /* 0x000000ffff047224 */ /* 0x000fe200078e0005 */
[C---:B------:R-:W-:Y:S01]  /*6160*/  ISETP.GE.AND P5, PT, R18.reuse, R205, PT ;  /* 0x000000cd1200720c */ /* 0x040fe20003fa6270 */
[----:B------:R-:W-:Y:S01]  /*6170*/  MUFU.TANH R47, R169 ;  /* 0x000000a9002f7308 */ /* 0x000fe20000002400 */
[----:B------:R-:W-:-:S02]  /*6180*/  ISETP.GE.AND P6, PT, R18, R206, PT ;  /* 0x000000ce1200720c */ /* 0x000fc40003fc6270 */
[----:B------:R-:W-:Y:S02]  /*6190*/  FSEL R72, R51, -INF , !P2 ;  /* 0xff80000033487808 */ /* 0x000fe40005000000 */
[C---:B------:R-:W-:Y:S02]  /*61a0*/  ISETP.LT.OR P1, PT, R19.reuse, R199, P1 ;  /* 0x000000c71300720c */ /* 0x040fe40000f21670 */
[----:B------:R-:W-:Y:S01]  /*61b0*/  I2FP.F32.S32 R6, R6 ;  /* 0x0000000600067245 */ /* 0x000fe20000201400 */
[----:B------:R-:W-:Y:S01]  /*61c0*/  MUFU.TANH R16, R172 ;  /* 0x000000ac00107308 */ /* 0x000fe20000002400 */
[----:B------:R-:W-:Y:S02]  /*61d0*/  ISETP.GE.AND P2, PT, R19, R204, PT ;  /* 0x000000cc1300720c */ /* 0x000fe40003f46270 */
[----:B------:R-:W-:Y:S01]  /*61e0*/  ISETP.GE.AND P3, PT, R20, R205, PT ;  /* 0x000000cd1400720c */ /* 0x000fe20003f66270 */
[----:B------:R-:W-:Y:S01]  /*61f0*/  FFMA.FTZ R6, R6, -UR31, R70 ;  /* 0x8000001f06067c23 */ /* 0x000fe20008010046 */
[----:B------:R-:W-:-:S02]  /*6200*/  ISETP.LT.OR P5, PT, R18, R197, P5 ;  /* 0x000000c51200720c */ /* 0x000fc40002fa1670 */
[----:B------:R-:W-:Y:S01]  /*6210*/  I2FP.F32.S32 R7, R7 ;  /* 0x0000000700077245 */ /* 0x000fe20000201400 */
[----:B------:R-:W-:Y:S01]  /*6220*/  MUFU.TANH R52, R168 ;  /* 0x000000a800347308 */ /* 0x000fe20000002400 */
[----:B------:R-:W-:Y:S02]  /*6230*/  I2FP.F32.S32 R5, R3 ;  /* 0x0000000300057245 */ /* 0x000fe40000201400 */
[----:B------:R-:W-:Y:S02]  /*6240*/  ISETP.LT.OR P6, PT, R18, R198, P6 ;  /* 0x000000c61200720c */ /* 0x000fe400037c1670 */
[----:B------:R-:W-:Y:S01]  /*6250*/  FSEL R69, R60, -INF , !P1 ;  /* 0xff8000003c457808 */ /* 0x000fe20004800000 */
[----:B------:R-:W-:Y:S01]  /*6260*/  FFMA.FTZ R5, R5, -UR31, R46 ;  /* 0x8000001f05057c23 */ /* 0x000fe2000801002e */
[----:B------:R-:W-:Y:S01]  /*6270*/  I2FP.F32.S32 R3, R4 ;  /* 0x0000000400037245 */ /* 0x000fe20000201400 */
[----:B------:R-:W-:Y:S01]  /*6280*/  IMAD.IADD R4, R203, 0x1, -R22 ;  /* 0x00000001cb047824 */ /* 0x000fe200078e0a16 */
[----:B------:R-:W-:Y:S01]  /*6290*/  ISETP.LT.OR P2, PT, R19, R196, P2 ;  /* 0x000000c41300720c */ /* 0x000fe20001741670 */
[----:B------:R-:W5:Y:S01]  /*62a0*/  MUFU.TANH R18, R166 ;  /* 0x000000a600127308 */ /* 0x000f620000002400 */
[----:B------:R-:W-:-:S02]  /*62b0*/  ISETP.GE.AND P1, PT, R20, R204, PT ;  /* 0x000000cc1400720c */ /* 0x000fc40003f26270 */
[----:B------:R-:W-:Y:S02]  /*62c0*/  ISETP.LT.OR P3, PT, R20, R197, P3 ;  /* 0x000000c51400720c */ /* 0x000fe40001f61670 */
[----:B-1----:R-:W-:Y:S01]  /*62d0*/  FSEL R120, R8, -INF , !P5 ;  /* 0xff80000008787808 */ /* 0x002fe20006800000 */
[----:B------:R-:W-:Y:S01]  /*62e0*/  FFMA.FTZ R8, R7, -UR31, R44 ;  /* 0x8000001f07087c23 */ /* 0x000fe2000801002c */
        /* <DEDUP_REMOVED lines=8> */
[----:B------:R-:W-:Y:S01]  /*6370*/  FSEL R110, R6, -INF , !P3 ;  /* 0xff800000066e7808 */ /* 0x000fe20005800000 */
[----:B------:R-:W-:Y:S01]  /*6380*/  IMAD.IADD R6, R203, 0x1, -R21 ;  /* 0x00000001cb067824 */ /* 0x000fe200078e0a15 */
[----:B------:R-:W-:Y:S01]  /*6390*/  FSEL R144, R5, -INF , !P1 ;  /* 0xff80000005907808 */ /* 0x000fe20004800000 */
[----:B------:R-:W1:Y:S01]  /*63a0*/  MUFU.TANH R46, R170 ;  /* 0x000000aa002e7308 */ /* 0x000e620000002400 */
[----:B------:R-:W-:-:S02]  /*63b0*/  IABS R4, R4 ;  /* 0x0000000400047213 */ /* 0x000fc40000000000 */
[C---:B------:R-:W-:Y:S02]  /*63c0*/  ISETP.LT.OR P5, PT, R20.reuse, R198, P5 ;  /* 0x000000c61400720c */ /* 0x040fe40002fa1670 */
[----:B------:R-:W-:Y:S01]  /*63d0*/  IABS R5, R7 ;  /* 0x0000000700057213 */ /* 0x000fe20000000000 */
[----:B------:R-:W-:Y:S01]  /*63e0*/  IMAD.MOV.U32 R7, RZ, RZ, R4 ;  /* 0x000000ffff077224 */ /* 0x000fe200078e0004 */
[----:B------:R-:W-:Y:S01]  /*63f0*/  IABS R3, R3 ;  /* 0x0000000300037213 */ /* 0x000fe20000000000 */
[----:B------:R-:W-:Y:S01]  /*6400*/  MUFU.TANH R60, R171 ;  /* 0x000000ab003c7308 */ /* 0x000fe20000002400 */
[----:B------:R-:W-:Y:S01]  /*6410*/  IABS R9, R9 ;  /* 0x0000000900097213 */ /* 0x000fe20000000000 */
[----:B------:R-:W-:Y:S01]  /*6420*/  IMAD.MOV.U32 R4, RZ, RZ, R5 ;  /* 0x000000ffff047224 */ /* 0x000fe200078e0005 */
[----:B------:R-:W-:Y:S02]  /*6430*/  ISETP.GE.AND P6, PT, R20, R207, PT ;  /* 0x000000cf1400720c */ /* 0x000fe40003fc6270 */
[----:B------:R-:W-:-:S02]  /*6440*/  IABS R6, R6 ;  /* 0x0000000600067213 */ /* 0x000fc40000000000 */
[----:B------:R-:W-:Y:S01]  /*6450*/  FSEL R75, R8, -INF , !P5 ;  /* 0xff800000084b7808 */ /* 0x000fe20006800000 */
[----:B------:R-:W-:Y:S01]  /*6460*/  MUFU.TANH R43, R173 ;  /* 0x000000ad002b7308 */ /* 0x000fe20000002400 */
[----:B------:R-:W-:Y:S01]  /*6470*/  I2FP.F32.S32 R8, R3 ;  /* 0x0000000300087245 */ /* 0x000fe20000201400 */
[----:B------:R-:W-:Y:S01]  /*6480*/  IMAD.MOV.U32 R3, RZ, RZ, R9 ;  /* 0x000000ffff037224 */ /* 0x000fe200078e0009 */
[----:B------:R-:W-:Y:S01]  /*6490*/  ISETP.LT.OR P6, PT, R20, R199, P6 ;  /* 0x000000c71400720c */ /* 0x000fe200037c1670 */
[----:B------:R-:W-:Y:S01]  /*64a0*/  IMAD.MOV.U32 R5, RZ, RZ, R6 ;  /* 0x000000ffff057224 */ /* 0x000fe200078e0006 */
[----:B------:R-:W-:Y:S01]  /*64b0*/  ISETP.GE.AND P4, PT, R19, R205, PT ;  /* 0x000000cd1300720c */ /* 0x000fe20003f86270 */
[----:B------:R-:W-:Y:S01]  /*64c0*/  FFMA.FTZ R8, R8, -UR31, R81 ;  /* 0x8000001f08087c23 */ /* 0x000fe20008010051 */
[----:B------:R-:W-:Y:S01]  /*64d0*/  I2FP.F32.S32 R6, R7 ;  /* 0x0000000700067245 */ /* 0x000fe20000201400 */
[----:B------:R-:W-:Y:S01]  /*64e0*/  MUFU.TANH R15, R176 ;  /* 0x000000b0000f7308 */ /* 0x000fe20000002400 */
        /* <DEDUP_REMOVED lines=12> */
[----:B--2---:R-:W-:Y:S01]  /*65b0*/  FFMA.FTZ R10, R4, -UR31, R56 ;  /* 0x8000001f040a7c23 */ /* 0x004fe20008010038 */
        /* <DEDUP_REMOVED lines=11> */
[----:B------:R-:W2:Y:S01]  /*6670*/  MUFU.TANH R13, R174 ;  /* 0x000000ae000d7308 */ /* 0x000ea20000002400 */
        /* <DEDUP_REMOVED lines=20> */
[----:B------:R3:W-:Y:S01]  /*67c0*/  MUFU.TANH R51, R189 ;  /* 0x000000bd00337308 */ /* 0x0007e20000002400 */
        /* <DEDUP_REMOVED lines=11> */
[----:B------:R-:W-:Y:S01]  /*6880*/  FFMA.FTZ R8, R7, -UR31, R61 ;  /* 0x8000001f07087c23 */ /* 0x000fe2000801003d */
[----:B------:R-:W-:Y:S01]  /*6890*/  FSEL R70, R12, -INF , !P4 ;  /* 0xff8000000c467808 */ /* 0x000fe20006000000 */
[----:B------:R-:W-:Y:S01]  /*68a0*/  FFMA.FTZ R12, R3, -UR31, R14 ;  /* 0x8000001f030c7c23 */ /* 0x000fe2000801000e */
[----:B------:R-:W-:Y:S01]  /*68b0*/  ISETP.LT.OR P5, PT, R23, R196, P5 ;  /* 0x000000c41700720c */ /* 0x000fe20002fa1670 */
[--C-:B------:R-:W-:Y:S01]  /*68c0*/  IMAD.IADD R7, R202, 0x1, -R25.reuse ;  /* 0x00000001ca077824 */ /* 0x100fe200078e0a19 */
[----:B------:R-:W-:Y:S01]  /*68d0*/  FSEL R142, R9, -INF , !P0 ;  /* 0xff800000098e7808 */ /* 0x000fe20004000000 */
[----:B------:R-:W-:Y:S01]  /*68e0*/  IMAD.IADD R3, R201, 0x1, -R24 ;  /* 0x00000001c9037824 */ /* 0x000fe200078e0a18 */
[----:B------:R-:W-:Y:S01]  /*68f0*/  ISETP.GE.AND P2, PT, R23, R206, PT ;  /* 0x000000ce1700720c */ /* 0x000fe20003f46270 */
[--C-:B------:R-:W-:Y:S01]  /*6900*/  IMAD.IADD R9, R201, 0x1, -R25.reuse ;  /* 0x00000001c9097824 */ /* 0x100fe200078e0a19 */
[----:B------:R-:W-:Y:S01]  /*6910*/  FSEL R74, R6, -INF , !P6 ;  /* 0xff800000064a7808 */ /* 0x000fe20007000000 */
[----:B------:R-:W-:Y:S01]  /*6920*/  IMAD.IADD R6, R203, 0x1, -R25 ;  /* 0x00000001cb067824 */ /* 0x000fe200078e0a19 */
[----:B------:R-:W-:Y:S01]  /*6930*/  FSEL R141, R5, -INF , !P5 ;  /* 0xff800000058d7808 */ /* 0x000fe20006800000 */
[----:B------:R-:W-:Y:S01]  /*6940*/  MUFU.TANH R22, R184 ;  /* 0x000000b800167308 */ /* 0x000fe20000002400 */
[----:B------:R-:W-:Y:S01]  /*6950*/  IABS R4, R4 ;  /* 0x0000000400047213 */ /* 0x000fe20000000000 */
[----:B---3--:R-:W-:Y:S01]  /*6960*/  VIADD R189, R188, 0x1c00 ;  /* 0x00001c00bcbd7836 */ /* 0x008fe20000000000 */
[----:B------:R-:W-:-:S02]  /*6970*/  ISETP.LT.OR P2, PT, R23, R198, P2 ;  /* 0x000000c61700720c */ /* 0x000fc40001741670 */
[----:B------:R-:W-:Y:S01]  /*6980*/  IABS R5, R7 ;  /* 0x0000000700057213 */ /* 0x000fe20000000000 */
[----:B------:R-:W-:Y:S01]  /*6990*/  IMAD.MOV.U32 R7, RZ, RZ, R4 ;  /* 0x000000ffff077224 */ /* 0x000fe200078e0004 */
[----:B------:R-:W-:Y:S01]  /*69a0*/  IABS R3, R3 ;  /* 0x0000000300037213 */ /* 0x000fe20000000000 */
[----:B------:R3:W-:Y:S01]  /*69b0*/  MUFU.TANH R14, R193 ;  /* 0x000000c1000e7308 */ /* 0x0007e20000002400 */
[----:B------:R-:W-:Y:S01]  /*69c0*/  IABS R9, R9 ;  /* 0x0000000900097213 */ /* 0x000fe20000000000 */
[----:B------:R-:W-:Y:S01]  /*69d0*/  IMAD.MOV.U32 R4, RZ, RZ, R5 ;  /* 0x000000ffff047224 */ /* 0x000fe200078e0005 */
[----:B------:R-:W-:Y:S02]  /*69e0*/  ISETP.GE.AND P4, PT, R23, R207, PT ;  /* 0x000000cf1700720c */ /* 0x000fe40003f86270 */
[----:B------:R-:W-:Y:S02]  /*69f0*/  IABS R6, R6 ;  /* 0x0000000600067213 */ /* 0x000fe40000000000 */
[----:B------:R-:W-:-:S02]  /*6a00*/  FSEL R68, R8, -INF , !P2 ;  /* 0xff80000008447808 */ /* 0x000fc40005000000 */
[----:B------:R-:W-:Y:S01]  /*6a10*/  I2FP.F32.S32 R8, R3 ;  /* 0x0000000300087245 */ /* 0x000fe20000201400 */
[----:B------:R-:W-:Y:S01]  /*6a20*/  IMAD.MOV.U32 R3, RZ, RZ, R9 ;  /* 0x000000ffff037224 */ /* 0x000fe200078e0009 */
[----:B------:R-:W-:Y:S01]  /*6a30*/  ISETP.LT.OR P4, PT, R23, R199, P4 ;  /* 0x000000c71700720c */ /* 0x000fe20002781670 */
[----:B------:R-:W-:Y:S01]  /*6a40*/  IMAD.MOV.U32 R5, RZ, RZ, R6 ;  /* 0x000000ffff057224 */ /* 0x000fe200078e0006 */
[----:B------:R-:W-:Y:S01]  /*6a50*/  ISETP.GE.AND P1, PT, R21, R205, PT ;  /* 0x000000cd1500720c */ /* 0x000fe20003f26270 */
[----:B------:R-:W-:Y:S01]  /*6a60*/  FFMA.FTZ R8, R8, -UR31, R66 ;  /* 0x8000001f08087c23 */ /* 0x000fe20008010042 */
[----:B------:R-:W-:Y:S01]  /*6a70*/  I2FP.F32.S32 R6, R7 ;  /* 0x0000000700067245 */ /* 0x000fe20000201400 */
[----:B------:R-:W2:Y:S01]  /*6a80*/  MUFU.TANH R23, R180 ;  /* 0x000000b400177308 */ /* 0x000ea20000002400 */
[----:B------:R-:W-:Y:S01]  /*6a90*/  FSEL R57, R78, -INF , !P4 ;  /* 0xff8000004e397808 */ /* 0x000fe20006000000 */
[----:B---3--:R-:W-:Y:S01]  /*6aa0*/  VIADD R193, R188, 0xc00 ;  /* 0x00000c00bcc17836 */ /* 0x008fe20000000000 */
[----:B------:R-:W-:-:S02]  /*6ab0*/  I2FP.F32.S32 R7, R4 ;  /* 0x0000000400077245 */ /* 0x000fc40000201400 */
[C---:B------:R-:W-:Y:S02]  /*6ac0*/  ISETP.GE.AND P3, PT, R21.reuse, R206, PT ;  /* 0x000000ce1500720c */ /* 0x040fe40003f66270 */
[C---:B------:R-:W-:Y:S02]  /*6ad0*/  ISETP.LT.OR P1, PT, R21.reuse, R197, P1 ;  /* 0x000000c51500720c */ /* 0x040fe40000f21670 */
[----:B------:R-:W-:Y:S02]  /*6ae0*/  ISETP.GE.AND P4, PT, R24, R204, PT ;  /* 0x000000cc1800720c */ /* 0x000fe40003f86270 */
[----:B------:R-:W-:Y:S02]  /*6af0*/  I2FP.F32.S32 R4, R3 ;  /* 0x0000000300047245 */ /* 0x000fe40000201400 */
[----:B------:R-:W-:Y:S01]  /*6b00*/  I2FP.F32.S32 R3, R5 ;  /* 0x0000000500037245 */ /* 0x000fe20000201400 */
[----:B------:R-:W-:Y:S01]  /*6b10*/  FFMA.FTZ R5, R6, -UR31, R55 ;  /* 0x8000001f06057c23 */ /* 0x000fe20008010037 */
[----:B------:R-:W-:Y:S01]  /*6b20*/  ISETP.LT.OR P3, PT, R21, R198, P3 ;  /* 0x000000c61500720c */ /* 0x000fe20001f61670 */
[----:B------:R-:W-:Y:S01]  /*6b30*/  MUFU.TANH R55, R215 ;  /* 0x000000d700377308 */ /* 0x000fe20000002400 */
[----:B------:R-:W-:Y:S01]  /*6b40*/  FSEL R71, R10, -INF , !P1 ;  /* 0xff8000000a477808 */ /* 0x000fe20004800000 */
[----:B----4-:R-:W-:Y:S01]  /*6b50*/  FFMA.FTZ R10, R4, -UR31, R62 ;  /* 0x8000001f040a7c23 */ /* 0x010fe2000801003e */
[----:B------:R-:W-:Y:S01]  /*6b60*/  ISETP.LT.OR P4, PT, R24, R196, P4 ;  /* 0x000000c41800720c */ /* 0x000fe20002781670 */
[----:B-----5:R-:W-:Y:S01]  /*6b70*/  FFMA.FTZ R9, R3, -UR31, R49 ;  /* 0x8000001f03097c23 */ /* 0x020fe20008010031 */
        /* <DEDUP_REMOVED lines=18> */
[C---:B------:R-:W-:Y:S02]  /*6ca0*/  ISETP.GE.AND P0, PT, R24.reuse, R205, PT ;  /* 0x000000cd1800720c */ /* 0x040fe40003f06270 */
[----:B------:R-:W-:-:S02]  /*6cb0*/  ISETP.GE.AND P1, PT, R24, R206, PT ;  /* 0x000000ce1800720c */ /* 0x000fc40003f26270 */
[----:B------:R-:W-:Y:S02]  /*6cc0*/  FSEL R56, R79, -INF , !P3 ;  /* 0xff8000004f387808 */ /* 0x000fe40005800000 */
[C---:B------:R-:W-:Y:S01]  /*6cd0*/  ISETP.LT.OR P2, PT, R25.reuse, R199, P2 ;  /* 0x000000c71900720c */ /* 0x040fe20001741670 */
[----:B---3--:R-:W-:Y:S01]  /*6ce0*/  VIADD R194, R188, 0x800 ;  /* 0x00000800bcc27836 */ /* 0x008fe20000000000 */
[----:B------:R-:W-:Y:S02]  /*6cf0*/  I2FP.F32.S32 R6, R6 ;  /* 0x0000000600067245 */ /* 0x000fe40000201400 */
[----:B------:R-:W-:Y:S02]  /*6d00*/  ISETP.GE.AND P3, PT, R25, R204, PT ;  /* 0x000000cc1900720c */ /* 0x000fe40003f66270 */
[----:B------:R-:W-:Y:S01]  /*6d10*/  ISETP.GE.AND P4, PT, R27, R205, PT ;  /* 0x000000cd1b00720c */ /* 0x000fe20003f86270 */
[----:B------:R-:W-:Y:S01]  /*6d20*/  FFMA.FTZ R6, R6, -UR31, R18 ;  /* 0x8000001f06067c23 */ /* 0x000fe20008010012 */
[----:B------:R-:W-:Y:S01]  /*6d30*/  ISETP.LT.OR P0, PT, R24, R197, P0 ;  /* 0x000000c51800720c */ /* 0x000fe20000701670 */
[----:B------:R3:W-:Y:S01]  /*6d40*/  MUFU.TANH R18, R195 ;  /* 0x000000c300127308 */ /* 0x0007e20000002400 */
[----:B------:R-:W-:-:S02]  /*6d50*/  I2FP.F32.S32 R7, R7 ;  /* 0x0000000700077245 */ /* 0x000fc40000201400 */
[----:B------:R-:W-:Y:S02]  /*6d60*/  I2FP.F32.S32 R5, R3 ;  /* 0x0000000300057245 */ /* 0x000fe40000201400 */
[----:B------:R-:W-:Y:S02]  /*6d70*/  ISETP.LT.OR P1, PT, R24, R198, P1 ;  /* 0x000000c61800720c */ /* 0x000fe40000f21670 */
[----:B------:R-:W-:Y:S01]  /*6d80*/  FSEL R53, R84, -INF , !P2 ;  /* 0xff80000054357808 */ /* 0x000fe20005000000 */
[----:B------:R-:W-:Y:S01]  /*6d90*/  FFMA.FTZ R5, R5, -UR31, R17 ;  /* 0x8000001f05057c23 */ /* 0x000fe20008010011 */
[----:B------:R-:W-:Y:S01]  /*6da0*/  I2FP.F32.S32 R3, R4 ;  /* 0x0000000400037245 */ /* 0x000fe20000201400 */
[----:B------:R-:W-:Y:S01]  /*6db0*/  IMAD.IADD R4, R203, 0x1, -R26 ;  /* 0x00000001cb047824 */ /* 0x000fe200078e0a1a */
[----:B------:R-:W-:Y:S01]  /*6dc0*/  ISETP.LT.OR P3, PT, R25, R196, P3 ;  /* 0x000000c41900720c */ /* 0x000fe20001f61670 */
[----:B------:R4:W5:Y:S01]  /*6dd0*/  MUFU.TANH R17, R192 ;  /* 0x000000c000117308 */ /* 0x0009620000002400 */
[----:B------:R-:W-:-:S02]  /*6de0*/  ISETP.GE.AND P2, PT, R27, R204, PT ;  /* 0x000000cc1b00720c */ /* 0x000fc40003f46270 */
[----:B------:R-:W-:Y:S02]  /*6df0*/  ISETP.LT.OR P4, PT, R27, R197, P4 ;  /* 0x000000c51b00720c */ /* 0x000fe40002781670 */
[----:B------:R-:W-:Y:S01]  /*6e00*/  FSEL R98, R8, -INF , !P0 ;  /* 0xff80000008627808 */ /* 0x000fe20004000000 */
[----:B------:R-:W-:Y:S01]  /*6e10*/  FFMA.FTZ R8, R7, -UR31, R54 ;  /* 0x8000001f07087c23 */ /* 0x000fe20008010036 */
[----:B------:R-:W-:Y:S01]  /*6e20*/  FSEL R63, R12, -INF , !P1 ;  /* 0xff8000000c3f7808 */ /* 0x000fe20004800000 */
[----:B------:R-:W-:Y:S01]  /*6e30*/  FFMA.FTZ R12, R3, -UR31, R48 ;  /* 0x8000001f030c7c23 */ /* 0x000fe20008010030 */
[----:B------:R-:W-:Y:S01]  /*6e40*/  ISETP.LT.OR P2, PT, R27, R196, P2 ;  /* 0x000000c41b00720c */ /* 0x000fe20001741670 */
[----:B------:R-:W-:Y:S01]  /*6e50*/  IMAD.IADD R7, R202, 0x1, -R28 ;  /* 0x00000001ca077824 */ /* 0x000fe200078e0a1c */
        /* <DEDUP_REMOVED lines=9> */
[C---:B---3--:R-:W-:Y:S01]  /*6ef0*/  VIADD R195, R188.reuse, 0x400 ;  /* 0x00000400bcc37836 */ /* 0x048fe20000000000 */
[----:B------:R-:W-:Y:S01]  /*6f00*/  ISETP.LT.OR P0, PT, R27, R198, P0 ;  /* 0x000000c61b00720c */ /* 0x000fe20000701670 */
[----:B----4-:R-:W-:Y:S01]  /*6f10*/  VIADD R192, R188, 0x1000 ;  /* 0x00001000bcc07836 */ /* 0x010fe20000000000 */
[----:B------:R-:W-:Y:S01]  /*6f20*/  IABS R5, R7 ;  /* 0x0000000700057213 */ /* 0x000fe20000000000 */
[----:B------:R-:W-:Y:S01]  /*6f30*/  IMAD.MOV.U32 R7, RZ, RZ, R4 ;  /* 0x000000ffff077224 */ /* 0x000fe200078e0004 */
[----:B------:R-:W-:-:S02]  /*6f40*/  IABS R3, R3 ;  /* 0x0000000300037213 */ /* 0x000fc40000000000 */
[----:B------:R-:W-:Y:S01]  /*6f50*/  IABS R9, R9 ;  /* 0x0000000900097213 */ /* 0x000fe20000000000 */
[----:B------:R-:W-:Y:S01]  /*6f60*/  IMAD.MOV.U32 R4, RZ, RZ, R5 ;  /* 0x000000ffff047224 */ /* 0x000fe200078e0005 */
[C---:B------:R-:W-:Y:S02]  /*6f70*/  ISETP.GE.AND P1, PT, R27.reuse, R207, PT ;  /* 0x000000cf1b00720c */ /* 0x040fe40003f26270 */
[----:B------:R-:W-:Y:S02]  /*6f80*/  IABS R6, R6 ;  /* 0x0000000600067213 */ /* 0x000fe40000000000 */
[----:B------:R-:W-:Y:S02]  /*6f90*/  FSEL R62, R8, -INF , !P0 ;  /* 0xff800000083e7808 */ /* 0x000fe40004000000 */
[----:B------:R-:W-:Y:S01]  /*6fa0*/  I2FP.F32.S32 R8, R3 ;  /* 0x0000000300087245 */ /* 0x000fe20000201400 */
[----:B------:R-:W-:Y:S01]  /*6fb0*/  IMAD.MOV.U32 R3, RZ, RZ, R9 ;  /* 0x000000ffff037224 */ /* 0x000fe200078e0009 */
[----:B------:R-:W-:Y:S01]  /*6fc0*/  ISETP.LT.OR P1, PT, R27, R199, P1 ;  /* 0x000000c71b00720c */ /* 0x000fe20000f21670 */
[----:B------:R-:W-:Y:S01]  /*6fd0*/  IMAD.MOV.U32 R5, RZ, RZ, R6 ;  /* 0x000000ffff057224 */ /* 0x000fe200078e0006 */
[----:B------:R-:W-:Y:S01]  /*6fe0*/  ISETP.GE.AND P5, PT, R25, R205, PT ;  /* 0x000000cd1900720c */ /* 0x000fe20003fa6270 */
[----:B------:R-:W-:Y:S01]  /*6ff0*/  FFMA.FTZ R8, R8, -UR31, R52 ;  /* 0x8000001f08087c23 */ /* 0x000fe20008010034 */
[----:B------:R-:W-:Y:S01]  /*7000*/  I2FP.F32.S32 R6, R7 ;  /* 0x0000000700067245 */ /* 0x000fe20000201400 */
[----:B------:R-:W3:Y:S01]  /*7010*/  MUFU.TANH R27, R182 ;  /* 0x000000b6001b7308 */ /* 0x000ee20000002400 */
[----:B------:R-:W-:-:S02]  /*7020*/  FSEL R49, R86, -INF , !P1 ;  /* 0xff80000056317808 */ /* 0x000fc40004800000 */
[----:B------:R-:W-:Y:S02]  /*7030*/  I2FP.F32.S32 R7, R4 ;  /* 0x0000000400077245 */ /* 0x000fe40000201400 */
[C---:B------:R-:W-:Y:S02]  /*7040*/  ISETP.GE.AND P6, PT, R25.reuse, R206, PT ;  /* 0x000000ce1900720c */ /* 0x040fe40003fc6270 */
[C---:B------:R-:W-:Y:S02]  /*7050*/  ISETP.LT.OR P5, PT, R25.reuse, R197, P5 ;  /* 0x000000c51900720c */ /* 0x040fe40002fa1670 */
[----:B------:R-:W-:Y:S02]  /*7060*/  ISETP.GE.AND P1, PT, R26, R204, PT ;  /* 0x000000cc1a00720c */ /* 0x000fe40003f26270 */
[----:B------:R-:W-:Y:S02]  /*7070*/  I2FP.F32.S32 R4, R3 ;  /* 0x0000000300047245 */ /* 0x000fe40000201400 */
[----:B------:R-:W-:Y:S01]  /*7080*/  I2FP.F32.S32 R3, R5 ;  /* 0x0000000500037245 */ /* 0x000fe20000201400 */
[----:B------:R-:W-:Y:S01]  /*7090*/  FFMA.FTZ R5, R6, -UR31, R47 ;  /* 0x8000001f06057c23 */ /* 0x000fe2000801002f */
[----:B------:R-:W-:-:S02]  /*70a0*/  ISETP.LT.OR P6, PT, R25, R198, P6 ;  /* 0x000000c61900720c */ /* 0x000fc400037c1670 */
[----:B------:R-:W-:Y:S01]  /*70b0*/  FSEL R66, R10, -INF , !P5 ;  /* 0xff8000000a427808 */ /* 0x000fe20006800000 */
[----:B-1----:R-:W-:Y:S01]  /*70c0*/  FFMA.FTZ R10, R4, -UR31, R46 ;  /* 0x8000001f040a7c23 */ /* 0x002fe2000801002e */
[----:B------:R-:W-:Y:S01]  /*70d0*/  ISETP.LT.OR P1, PT, R26, R196, P1 ;  /* 0x000000c41a00720c */ /* 0x000fe20000f21670 */
[----:B------:R-:W-:Y:S01]  /*70e0*/  FFMA.FTZ R9, R3, -UR31, R16 ;  /* 0x8000001f03097c23 */ /* 0x000fe20008010010 */
[C-C-:B------:R-:W-:Y:S01]  /*70f0*/  IMAD.IADD R4, R202.reuse, 0x1, -R29.reuse ;  /* 0x00000001ca047824 */ /* 0x140fe200078e0a1d */
[----:B------:R-:W-:Y:S01]  /*7100*/  FSEL R61, R11, -INF , !P6 ;  /* 0xff8000000b3d7808 */ /* 0x000fe20007000000 */
[----:B------:R-:W-:Y:S01]  /*7110*/  IMAD.IADD R3, R201, 0x1, -R29 ;  /* 0x00000001c9037824 */ /* 0x000fe200078e0a1d */
[----:B------:R-:W-:Y:S01]  /*7120*/  FSEL R129, R5, -INF , !P1 ;  /* 0xff80000005817808 */ /* 0x000fe20004800000 */
[----:B--2---:R-:W-:Y:S01]  /*7130*/  FFMA.FTZ R11, R7, -UR31, R13 ;  /* 0x8000001f070b7c23 */ /* 0x004fe2000801000d */
[----:B------:R-:W-:Y:S01]  /*7140*/  IMAD.IADD R5, R203, 0x1, -R29 ;  /* 0x00000001cb057824 */ /* 0x000fe200078e0a1d */
[----:B------:R-:W-:Y:S01]  /*7150*/  IABS R6, R4 ;  /* 0x0000000400067213 */ /* 0x000fe20000000000 */
[----:B------:R-:W-:Y:S01]  /*7160*/  IMAD.IADD R7, R202, 0x1, -R30 ;  /* 0x00000001ca077824 */ /* 0x000fe200078e0a1e */
[----:B------:R-:W-:Y:S01]  /*7170*/  IABS R4, R3 ;  /* 0x0000000300047213 */ /* 0x000fe20000000000 */
[----:B------:R-:W1:Y:S01]  /*7180*/  MUFU.TANH R16, R209 ;  /* 0x000000d100107308 */ /* 0x000e620000002400 */
        /* <DEDUP_REMOVED lines=8> */
[----:B------:R-:W-:Y:S01]  /*7210*/  ISETP.GE.AND P3, PT, R26, R205, PT ;  /* 0x000000cd1a00720c */ /* 0x000fe20003f66270 */
[----:B------:R-:W-:Y:S01]  /*7220*/  MUFU.TANH R25, R212 ;  /* 0x000000d400197308 */ /* 0x000fe20000002400 */
[----:B------:R-:W-:-:S02]  /*7230*/  FSEL R48, R85, -INF , !P6 ;  /* 0xff80000055307808 */ /* 0x000fc40007000000 */
[C---:B------:R-:W-:Y:S02]  /*7240*/  ISETP.LT.OR P0, PT, R28.reuse, R199, P0 ;  /* 0x000000c71c00720c */ /* 0x040fe40000701670 */
[----:B------:R-:W-:Y:S02]  /*7250*/  I2FP.F32.S32 R6, R6 ;  /* 0x0000000600067245 */ /* 0x000fe40000201400 */
[----:B------:R-:W-:Y:S02]  /*7260*/  ISETP.GE.AND P6, PT, R28, R204, PT ;  /* 0x000000cc1c00720c */ /* 0x000fe40003fc6270 */
[----:B------:R-:W-:Y:S01]  /*7270*/  ISETP.GE.AND P1, PT, R29, R205, PT ;  /* 0x000000cd1d00720c */ /* 0x000fe20003f26270 */
[----:B------:R-:W-:Y:S01]  /*7280*/  FFMA.FTZ R6, R6, -UR31, R60 ;  /* 0x8000001f06067c23 */ /* 0x000fe2000801003c */
[----:B------:R-:W-:Y:S02]  /*7290*/  I2FP.F32.S32 R5, R3 ;  /* 0x0000000300057245 */ /* 0x000fe40000201400 */
[----:B------:R-:W-:-:S02]  /*72a0*/  ISETP.LT.OR P3, PT, R26, R197, P3 ;  /* 0x000000c51a00720c */ /* 0x000fc40001f61670 */
[----:B------:R-:W-:Y:S01]  /*72b0*/  I2FP.F32.S32 R7, R7 ;  /* 0x0000000700077245 */ /* 0x000fe20000201400 */
[----:B------:R-:W-:Y:S01]  /*72c0*/  FFMA.FTZ R5, R5, -UR31, R43 ;  /* 0x8000001f05057c23 */ /* 0x000fe2000801002b */
[----:B------:R-:W-:Y:S01]  /*72d0*/  I2FP.F32.S32 R3, R4 ;  /* 0x0000000400037245 */ /* 0x000fe20000201400 */
[--C-:B------:R-:W-:Y:S01]  /*72e0*/  IMAD.IADD R4, R203, 0x1, -R30.reuse ;  /* 0x00000001cb047824 */ /* 0x100fe200078e0a1e */
[----:B------:R-:W-:Y:S02]  /*72f0*/  FSEL R46, R87, -INF , !P0 ;  /* 0xff800000572e7808 */ /* 0x000fe40004000000 */
[----:B------:R-:W-:Y:S01]  /*7300*/  ISETP.LT.OR P6, PT, R28, R196, P6 ;  /* 0x000000c41c00720c */ /* 0x000fe200037c1670 */
[----:B------:R-:W-:Y:S01]  /*7310*/  FFMA.FTZ R13, R3, -UR31, R15 ;  /* 0x8000001f030d7c23 */ /* 0x000fe2000801000f */
[----:B------:R-:W-:Y:S01]  /*7320*/  ISETP.GE.AND P0, PT, R29, R204, PT ;  /* 0x000000cc1d00720c */ /* 0x000fe20003f06270 */
[----:B------:R2:W4:Y:S01]  /*7330*/  MUFU.TANH R15, R90 ;  /* 0x0000005a000f7308 */ /* 0x0005220000002400 */
[----:B------:R-:W-:Y:S01]  /*7340*/  ISETP.GE.AND P5, PT, R26, R206, PT ;  /* 0x000000ce1a00720c */ /* 0x000fe20003fa6270 */
[----:B------:R-:W-:Y:S01]  /*7350*/  IMAD.IADD R3, R201, 0x1, -R30 ;  /* 0x00000001c9037824 */ /* 0x000fe200078e0a1e */
[----:B------:R-:W-:-:S02]  /*7360*/  ISETP.LT.OR P1, PT, R29, R197, P1 ;  /* 0x000000c51d00720c */ /* 0x000fc40000f21670 */
[----:B------:R-:W-:Y:S01]  /*7370*/  FSEL R79, R8, -INF , !P3 ;  /* 0xff800000084f7808 */ /* 0x000fe20005800000 */
[----:B------:R-:W-:Y:S01]  /*7380*/  FFMA.FTZ R8, R7, -UR31, R19 ;  /* 0x8000001f07087c23 */ /* 0x000fe20008010013 */
[----:B------:R-:W-:Y:S01]  /*7390*/  ISETP.LT.OR P0, PT, R29, R196, P0 ;  /* 0x000000c41d00720c */ /* 0x000fe20000701670 */
[--C-:B------:R-:W-:Y:S01]  /*73a0*/  IMAD.IADD R7, R202, 0x1, -R31.reuse ;  /* 0x00000001ca077824 */ /* 0x100fe200078e0a1f */
[----:B------:R-:W-:Y:S01]  /*73b0*/  FSEL R124, R9, -INF , !P6 ;  /* 0xff800000097c7808 */ /* 0x000fe20007000000 */
[----:B------:R-:W-:Y:S01]  /*73c0*/  IMAD.IADD R9, R201, 0x1, -R31 ;  /* 0x00000001c9097824 */ /* 0x000fe200078e0a1f */
[----:B------:R-:W-:Y:S01]  /*73d0*/  ISETP.LT.OR P5, PT, R26, R198, P5 ;  /* 0x000000c61a00720c */ /* 0x000fe20002fa1670 */
[----:B------:R-:W4:Y:S01]  /*73e0*/  MUFU.TANH R19, R213 ;  /* 0x000000d500137308 */ /* 0x000f220000002400 */
[----:B------:R-:W-:Y:S02]  /*73f0*/  ISETP.GE.AND P3, PT, R29, R206, PT ;  /* 0x000000ce1d00720c */ /* 0x000fe40003f66270 */
[----:B------:R-:W-:-:S02]  /*7400*/  IABS R4, R4 ;  /* 0x0000000400047213 */ /* 0x000fc40000000000 */
[----:B--2---:R-:W-:Y:S01]  /*7410*/  FSEL R90, R6, -INF , !P1 ;  /* 0xff800000065a7808 */ /* 0x004fe20004800000 */
[----:B------:R-:W-:Y:S01]  /*7420*/  IMAD.IADD R6, R203, 0x1, -R31 ;  /* 0x00000001cb067824 */ /* 0x000fe200078e0a1f */
[----:B------:R-:W-:Y:S02]  /*7430*/  FSEL R128, R5, -INF , !P0 ;  /* 0xff80000005807808 */ /* 0x000fe40004000000 */
[----:B------:R-:W-:Y:S02]  /*7440*/  FSEL R58, R12, -INF , !P5 ;  /* 0xff8000000c3a7808 */ /* 0x000fe40006800000 */
[C---:B------:R-:W-:Y:S02]  /*7450*/  ISETP.LT.OR P3, PT, R29.reuse, R198, P3 ;  /* 0x000000c61d00720c */ /* 0x040fe40001f61670 */
[----:B------:R-:W-:Y:S01]  /*7460*/  IABS R5, R7 ;  /* 0x0000000700057213 */ /* 0x000fe20000000000 */
[----:B------:R-:W-:Y:S01]  /*7470*/  IMAD.MOV.U32 R7, RZ, RZ, R4 ;  /* 0x000000ffff077224 */ /* 0x000fe200078e0004 */
[----:B------:R-:W-:-:S02]  /*7480*/  ISETP.GE.AND P5, PT, R29, R207, PT ;  /* 0x000000cf1d00720c */ /* 0x000fc40003fa6270 */
[----:B------:R-:W-:Y:S01]  /*7490*/  IABS R3, R3 ;  /* 0x0000000300037213 */ /* 0x000fe20000000000 */
[----:B------:R-:W-:Y:S01]  /*74a0*/  IMAD.MOV.U32 R4, RZ, RZ, R5 ;  /* 0x000000ffff047224 */ /* 0x000fe200078e0005 */
[----:B------:R-:W-:Y:S02]  /*74b0*/  IABS R9, R9 ;  /* 0x0000000900097213 */ /* 0x000fe40000000000 */
[----:B------:R-:W-:Y:S02]  /*74c0*/  IABS R6, R6 ;  /* 0x0000000600067213 */ /* 0x000fe40000000000 */
[----:B------:R-:W-:Y:S02]  /*74d0*/  FSEL R54, R8, -INF , !P3 ;  /* 0xff80000008367808 */ /* 0x000fe40005800000 */
[----:B------:R-:W-:Y:S01]  /*74e0*/  ISETP.LT.OR P5, PT, R29, R199, P5 ;  /* 0x000000c71d00720c */ /* 0x000fe20002fa1670 */
[----:B------:R-:W-:Y:S01]  /*74f0*/  IMAD.MOV.U32 R5, RZ, RZ, R6 ;  /* 0x000000ffff057224 */ /* 0x000fe200078e0006 */
[----:B------:R-:W-:Y:S01]  /*7500*/  I2FP.F32.S32 R8, R3 ;  /* 0x0000000300087245 */ /* 0x000fe20000201400 */
[----:B------:R-:W-:Y:S01]  /*7510*/  IMAD.MOV.U32 R3, RZ, RZ, R9 ;  /* 0x000000ffff037224 */ /* 0x000fe200078e0009 */
[----:B------:R-:W-:-:S02]  /*7520*/  ISETP.GE.AND P4, PT, R28, R206, PT ;  /* 0x000000ce1c00720c */ /* 0x000fc40003f86270 */
[----:B------:R-:W-:Y:S01]  /*7530*/  ISETP.GE.AND P2, PT, R28, R205, PT ;  /* 0x000000cd1c00720c */ /* 0x000fe20003f46270 */
[----:B------:R-:W-:Y:S01]  /*7540*/  FFMA.FTZ R8, R8, -UR31, R45 ;  /* 0x8000001f08087c23 */ /* 0x000fe2000801002d */
[----:B------:R-:W-:Y:S02]  /*7550*/  I2FP.F32.S32 R6, R7 ;  /* 0x0000000700067245 */ /* 0x000fe40000201400 */
[----:B------:R-:W-:Y:S02]  /*7560*/  FSEL R43, R88, -INF , !P5 ;  /* 0xff800000582b7808 */ /* 0x000fe40006800000 */
[----:B------:R-:W-:Y:S02]  /*7570*/  ISETP.GE.AND P5, PT, R30, R204, PT ;  /* 0x000000cc1e00720c */ /* 0x000fe40003fa6270 */
[----:B------:R-:W-:Y:S02]  /*7580*/  I2FP.F32.S32 R7, R4 ;  /* 0x0000000400077245 */ /* 0x000fe40000201400 */
[----:B------:R-:W-:-:S02]  /*7590*/  ISETP.LT.OR P4, PT, R28, R198, P4 ;  /* 0x000000c61c00720c */ /* 0x000fc40002781670 */
[----:B------:R-:W-:Y:S01]  /*75a0*/  I2FP.F32.S32 R4, R3 ;  /* 0x0000000300047245 */ /* 0x000fe20000201400 */
[----:B------:R-:W-:Y:S01]  /*75b0*/  FFMA.FTZ R12, R7, -UR31, R50 ;  /* 0x8000001f070c7c23 */ /* 0x000fe20008010032 */
[----:B------:R-:W-:Y:S01]  /*75c0*/  ISETP.LT.OR P2, PT, R28, R197, P2 ;  /* 0x000000c51c00720c */ /* 0x000fe20001741670 */
[--C-:B------:R-:W-:Y:S01]  /*75d0*/  IMAD.IADD R7, R201, 0x1, -R33.reuse ;  /* 0x00000001c9077824 */ /* 0x100fe200078e0a21 */
[----:B------:R-:W-:Y:S01]  /*75e0*/  I2FP.F32.S32 R3, R5 ;  /* 0x0000000500037245 */ /* 0x000fe20000201400 */
[----:B------:R-:W-:Y:S01]  /*75f0*/  FFMA.FTZ R5, R6, -UR31, R44 ;  /* 0x8000001f06057c23 */ /* 0x000fe2000801002c */
[----:B------:R-:W-:Y:S01]  /*7600*/  ISETP.GE.AND P6, PT, R30, R205, PT ;  /* 0x000000cd1e00720c */ /* 0x000fe20003fc6270 */
[----:B------:R-:W-:Y:S01]  /*7610*/  IMAD.IADD R6, R202, 0x1, -R33 ;  /* 0x00000001ca067824 */ /* 0x000fe200078e0a21 */
[----:B------:R-:W-:Y:S01]  /*7620*/  ISETP.LT.OR P5, PT, R30, R196, P5 ;  /* 0x000000c41e00720c */ /* 0x000fe20002fa1670 */
[----:B------:R-:W-:Y:S01]  /*7630*/  MUFU.TANH R28, R214 ;  /* 0x000000d6001c7308 */ /* 0x000fe20000002400 */
[----:B------:R-:W-:Y:S01]  /*7640*/  FSEL R52, R11, -INF , !P4 ;  /* 0xff8000000b347808 */ /* 0x000fe20006000000 */
[----:B------:R-:W-:Y:S01]  /*7650*/  FFMA.FTZ R11, R4, -UR31, R23 ;  /* 0x8000001f040b7c23 */ /* 0x000fe20008010017 */
[----:B------:R-:W-:Y:S01]  /*7660*/  FSEL R85, R10, -INF , !P2 ;  /* 0xff8000000a557808 */ /* 0x000fe20005000000 */
[----:B------:R-:W-:Y:S01]  /*7670*/  FFMA.FTZ R10, R3, -UR31, R20 ;  /* 0x8000001f030a7c23 */ /* 0x000fe20008010014 */
[----:B------:R-:W-:Y:S01]  /*7680*/  ISETP.LT.OR P6, PT, R30, R197, P6 ;  /* 0x000000c51e00720c */ /* 0x000fe200037c1670 */
[--C-:B------:R-:W-:Y:S01]  /*7690*/  IMAD.IADD R4, R202, 0x1, -R32.reuse ;  /* 0x00000001ca047824 */ /* 0x100fe200078e0a20 */
[----:B------:R-:W-:Y:S01]  /*76a0*/  FSEL R126, R5, -INF , !P5 ;  /* 0xff800000057e7808 */ /* 0x000fe20006800000 */
[--C-:B------:R-:W-:Y:S01]  /*76b0*/  IMAD.IADD R3, R201, 0x1, -R32.reuse ;  /* 0x00000001c9037824 */ /* 0x100fe200078e0a20 */
[----:B------:R-:W-:Y:S01]  /*76c0*/  FSEL R96, R8, -INF , !P6 ;  /* 0xff80000008607808 */ /* 0x000fe20007000000 */
[----:B------:R-:W-:Y:S01]  /*76d0*/  IMAD.IADD R5, R203, 0x1, -R32 ;  /* 0x00000001cb057824 */ /* 0x000fe200078e0a20 */
[----:B------:R-:W-:Y:S01]  /*76e0*/  IABS R8, R4 ;  /* 0x0000000400087213 */ /* 0x000fe20000000000 */
[----:B------:R-:W-:Y:S01]  /*76f0*/  MUFU.TANH R20, R185 ;  /* 0x000000b900147308 */ /* 0x000fe20000002400 */
[----:B------:R-:W-:-:S02]  /*7700*/  IABS R4, R3 ;  /* 0x0000000300047213 */ /* 0x000fc40000000000 */
[----:B------:R-:W-:Y:S01]  /*7710*/  IABS R3, R5 ;  /* 0x0000000500037213 */ /* 0x000fe20000000000 */
[----:B------:R-:W-:Y:S01]  /*7720*/  IMAD.MOV.U32 R9, RZ, RZ, R8 ;  /* 0x000000ffff097224 */ /* 0x000fe200078e0008 */
[----:B------:R-:W-:Y:S01]  /*7730*/  IABS R5, R6 ;  /* 0x0000000600057213 */ /* 0x000fe20000000000 */
[----:B------:R-:W-:Y:S01]  /*7740*/  IMAD.MOV.U32 R8, RZ, RZ, R4 ;  /* 0x000000ffff087224 */ /* 0x000fe200078e0004 */
[----:B------:R-:W-:Y:S01]  /*7750*/  IABS R7, R7 ;  /* 0x0000000700077213 */ /* 0x000fe20000000000 */
[----:B------:R-:W-:Y:S01]  /*7760*/  IMAD.MOV.U32 R6, RZ, RZ, R3 ;  /* 0x000000ffff067224 */ /* 0x000fe200078e0003 */
[-C--:B------:R-:W-:Y:S01]  /*7770*/  ISETP.GE.AND P3, PT, R31, R207.reuse, PT ;  /* 0x000000cf1f00720c */ /* 0x080fe20003f66270 */
[----:B------:R-:W-:Y:S01]  /*7780*/  IMAD.MOV.U32 R4, RZ, RZ, R5 ;  /* 0x000000ffff047224 */ /* 0x000fe200078e0005 */
[C---:B------:R-:W-:Y:S01]  /*7790*/  ISETP.GE.AND P4, PT, R30.reuse, R207, PT ;  /* 0x000000cf1e00720c */ /* 0x040fe20003f86270 */
[----:B------:R-:W-:Y:S01]  /*77a0*/  IMAD.MOV.U32 R3, RZ, RZ, R7 ;  /* 0x000000ffff037224 */ /* 0x000fe200078e0007 */
[----:B------:R-:W-:Y:S01]  /*77b0*/  ISETP.GE.AND P2, PT, R30, R206, PT ;  /* 0x000000ce1e00720c */ /* 0x000fe20003f46270 */
[----:B------:R-:W-:Y:S01]  /*77c0*/  IMAD.IADD R7, R201, 0x1, -R34 ;  /* 0x00000001c9077824 */ /* 0x000fe200078e0a22 */
[----:B------:R-:W-:Y:S01]  /*77d0*/  ISETP.LT.OR P3, PT, R31, R199, P3 ;  /* 0x000000c71f00720c */ /* 0x000fe20001f61670 */
[----:B------:R-:W-:Y:S01]  /*77e0*/  MUFU.TANH R50, R216 ;  /* 0x000000d800327308 */ /* 0x000fe20000002400 */
[----:B------:R-:W-:-:S02]  /*77f0*/  I2FP.F32.S32 R9, R9 ;  /* 0x0000000900097245 */ /* 0x000fc40000201400 */
[----:B------:R-:W-:Y:S02]  /*7800*/  ISETP.GE.AND P6, PT, R32, R206, PT ;  /* 0x000000ce2000720c */ /* 0x000fe40003fc6270 */
[C---:B------:R-:W-:Y:S01]  /*7810*/  ISETP.LT.OR P4, PT, R30.reuse, R199, P4 ;  /* 0x000000c71e00720c */ /* 0x040fe20002781670 */
[----:B-----5:R-:W-:Y:S01]  /*7820*/  FFMA.FTZ R9, R9, -UR31, R17 ;  /* 0x8000001f09097c23 */ /* 0x020fe20008010011 */
[----:B------:R-:W-:Y:S01]  /*7830*/  ISETP.LT.OR P2, PT, R30, R198, P2 ;  /* 0x000000c61e00720c */ /* 0x000fe20001741670 */
[----:B------:R-:W-:Y:S01]  /*7840*/  MUFU.TANH R17, R218 ;  /* 0x000000da00117308 */ /* 0x000fe20000002400 */
[----:B------:R-:W-:Y:S02]  /*7850*/  I2FP.F32.S32 R8, R8 ;  /* 0x0000000800087245 */ /* 0x000fe40000201400 */
[----:B------:R-:W-:Y:S01]  /*7860*/  I2FP.F32.S32 R5, R6 ;  /* 0x0000000600057245 */ /* 0x000fe20000201400 */
[----:B------:R-:W-:Y:S01]  /*7870*/  IMAD.IADD R6, R203, 0x1, -R34 ;  /* 0x00000001cb067824 */ /* 0x000fe200078e0a22 */
[----:B------:R-:W-:Y:S01]  /*7880*/  I2FP.F32.S32 R4, R4 ;  /* 0x0000000400047245 */ /* 0x000fe20000201400 */
[----:B---3--:R-:W-:Y:S01]  /*7890*/  FFMA.FTZ R8, R8, -UR31, R27 ;  /* 0x8000001f08087c23 */ /* 0x008fe2000801001b */
[----:B------:R-:W-:Y:S01]  /*78a0*/  I2FP.F32.S32 R3, R3 ;  /* 0x0000000300037245 */ /* 0x000fe20000201400 */
[----:B------:R-:W-:Y:S01]  /*78b0*/  FFMA.FTZ R5, R5, -UR31, R22 ;  /* 0x8000001f05057c23 */ /* 0x000fe20008010016 */
[----:B------:R-:W-:Y:S01]  /*78c0*/  FSEL R30, R91, -INF , !P3 ;  /* 0xff8000005b1e7808 */ /* 0x000fe20005800000 */
[----:B------:R-:W-:Y:S01]  /*78d0*/  FFMA.FTZ R14, R4, -UR31, R14 ;  /* 0x8000001f040e7c23 */ /* 0x000fe2000801000e */
[----:B------:R-:W-:Y:S01]  /*78e0*/  ISETP.GE.AND P5, PT, R32, R205, PT ;  /* 0x000000cd2000720c */ /* 0x000fe20003fa6270 */
[----:B------:R-:W-:Y:S01]  /*78f0*/  IMAD.IADD R4, R202, 0x1, -R34 ;  /* 0x00000001ca047824 */ /* 0x000fe200078e0a22 */
[----:B------:R-:W-:Y:S01]  /*7900*/  BAR.SYNC.DEFER_BLOCKING 0x0 ;  /* 0x0000000000007b1d */ /* 0x000fe20000010000 */
[----:B------:R-:W-:-:S02]  /*7910*/  ISETP.GE.AND P3, PT, R32, R204, PT ;  /* 0x000000cc2000720c */ /* 0x000fc40003f66270 */
[C---:B------:R-:W-:Y:S02]  /*7920*/  ISETP.LT.OR P6, PT, R32.reuse, R198, P6 ;  /* 0x000000c62000720c */ /* 0x040fe400037c1670 */
[----:B------:R-:W-:Y:S01]  /*7930*/  FSEL R47, R13, -INF , !P2 ;  /* 0xff8000000d2f7808 */ /* 0x000fe20005000000 */
[----:B------:R-:W-:Y:S01]  /*7940*/  FFMA.FTZ R13, R3, -UR31, R24 ;  /* 0x8000001f030d7c23 */ /* 0x000fe20008010018 */
[C---:B------:R-:W-:Y:S01]  /*7950*/  ISETP.LT.OR P5, PT, R32.reuse, R197, P5 ;  /* 0x000000c52000720c */ /* 0x040fe20002fa1670 */
[----:B------:R-:W-:Y:S01]  /*7960*/  IMAD.IADD R3, R203, 0x1, -R33 ;  /* 0x00000001cb037824 */ /* 0x000fe200078e0a21 */
[----:B------:R-:W-:Y:S02]  /*7970*/  ISETP.LT.OR P3, PT, R32, R196, P3 ;  /* 0x000000c42000720c */ /* 0x000fe40001f61670 */
        /* <DEDUP_REMOVED lines=11> */
[C---:B------:R-:W-:Y:S01]  /*7a30*/  ISETP.GE.AND P2, PT, R32.reuse, R207, PT ;  /* 0x000000cf2000720c */ /* 0x040fe20003f46270 */
[----:B------:R-:W-:Y:S01]  /*7a40*/  IMAD.MOV.U32 R9, RZ, RZ, R5 ;  /* 0x000000ffff097224 */ /* 0x000fe200078e0005 */
[----:B------:R-:W-:Y:S01]  /*7a50*/  ISETP.LT.OR P1, PT, R31, R198, P1 ;  /* 0x000000c61f00720c */ /* 0x000fe20000f21670 */
[----:B------:R-:W-:Y:S01]  /*7a60*/  IMAD.MOV.U32 R4, RZ, RZ, R6 ;  /* 0x000000ffff047224 */ /* 0x000fe200078e0006 */
[----:B------:R-:W-:Y:S02]  /*7a70*/  FSEL R42, R89, -INF , !P4 ;  /* 0xff800000592a7808 */ /* 0x000fe40006000000 */
[----:B------:R-:W-:Y:S02]  /*7a80*/  ISETP.GE.AND P4, PT, R31, R204, PT ;  /* 0x000000cc1f00720c */ /* 0x000fe40003f86270 */
[----:B------:R-:W-:-:S02]  /*7a90*/  ISETP.LT.OR P2, PT, R32, R199, P2 ;  /* 0x000000c72000720c */ /* 0x000fc40001741670 */
[----:B------:R-:W-:Y:S01]  /*7aa0*/  FSEL R45, R12, -INF , !P1 ;  /* 0xff8000000c2d7808 */ /* 0x000fe20004800000 */
[----:B------:R-:W-:Y:S01]  /*7ab0*/  MUFU.TANH R32, R217 ;  /* 0x000000d900207308 */ /* 0x000fe20000002400 */
[----:B------:R-:W-:Y:S02]  /*7ac0*/  ISETP.GE.AND P1, PT, R33, R207, PT ;  /* 0x000000cf2100720c */ /* 0x000fe40003f26270 */
[----:B------:R-:W-:Y:S01]  /*7ad0*/  I2FP.F32.S32 R5, R8 ;  /* 0x0000000800057245 */ /* 0x000fe20000201400 */
[----:B------:R-:W-:Y:S01]  /*7ae0*/  IMAD.IADD R8, R201, 0x1, -R35 ;  /* 0x00000001c9087824 */ /* 0x000fe200078e0a23 */
[----:B------:R-:W-:Y:S02]  /*7af0*/  ISETP.LT.OR P4, PT, R31, R196, P4 ;  /* 0x000000c41f00720c */ /* 0x000fe40002781670 */
[----:B------:R-:W-:Y:S01]  /*7b00*/  FSEL R27, R93, -INF , !P2 ;  /* 0xff8000005d1b7808 */ /* 0x000fe20005000000 */
[----:B------:R-:W-:Y:S01]  /*7b10*/  FFMA.FTZ R5, R5, -UR31, R51 ;  /* 0x8000001f05057c23 */ /* 0x000fe20008010033 */
[----:B------:R-:W-:-:S02]  /*7b20*/  I2FP.F32.S32 R7, R7 ;  /* 0x0000000700077245 */ /* 0x000fc40000201400 */
[----:B------:R-:W-:Y:S02]  /*7b30*/  ISETP.GE.AND P2, PT, R33, R204, PT ;  /* 0x000000cc2100720c */ /* 0x000fe40003f46270 */
[----:B------:R-:W-:Y:S01]  /*7b40*/  I2FP.F32.S32 R6, R4 ;  /* 0x0000000400067245 */ /* 0x000fe20000201400 */
[----:B-1----:R-:W-:Y:S01]  /*7b50*/  FFMA.FTZ R7, R7, -UR31, R16 ;  /* 0x8000001f07077c23 */ /* 0x002fe20008010010 */
[----:B------:R-:W-:Y:S01]  /*7b60*/  ISETP.LT.OR P1, PT, R33, R199, P1 ;  /* 0x000000c72100720c */ /* 0x000fe20000f21670 */
[----:B------:R-:W-:Y:S01]  /*7b70*/  MUFU.TANH R16, R227 ;  /* 0x000000e300107308 */ /* 0x000fe20000002400 */
[----:B------:R-:W-:Y:S01]  /*7b80*/  ISETP.GE.AND P3, PT, R34, R205, PT ;  /* 0x000000cd2200720c */ /* 0x000fe20003f66270 */
[----:B------:R-:W-:Y:S01]  /*7b90*/  FFMA.FTZ R12, R6, -UR31, R18 ;  /* 0x8000001f060c7c23 */ /* 0x000fe20008010012 */
[----:B------:R-:W-:Y:S01]  /*7ba0*/  I2FP.F32.S32 R3, R3 ;  /* 0x0000000300037245 */ /* 0x000fe20000201400 */
[----:B------:R-:W-:Y:S01]  /*7bb0*/  IMAD.IADD R6, R201, 0x1, -R36 ;  /* 0x00000001c9067824 */ /* 0x000fe200078e0a24 */
[----:B------:R-:W-:-:S02]  /*7bc0*/  ISETP.GE.AND P0, PT, R31, R205, PT ;  /* 0x000000cd1f00720c */ /* 0x000fc40003f06270 */
[----:B------:R-:W-:Y:S01]  /*7bd0*/  FSEL R118, R10, -INF , !P4 ;  /* 0xff8000000a767808 */ /* 0x000fe20006000000 */
[----:B----4-:R-:W-:Y:S01]  /*7be0*/  FFMA.FTZ R4, R3, -UR31, R15 ;  /* 0x8000001f03047c23 */ /* 0x010fe2000801000f */
[----:B------:R-:W-:Y:S01]  /*7bf0*/  ISETP.GE.AND P4, PT, R33, R205, PT ;  /* 0x000000cd2100720c */ /* 0x000fe20003f86270 */
[----:B------:R-:W-:Y:S01]  /*7c00*/  IMAD.IADD R3, R203, 0x1, -R36 ;  /* 0x00000001cb037824 */ /* 0x000fe200078e0a24 */
[----:B------:R-:W-:Y:S01]  /*7c10*/  ISETP.LT.OR P2, PT, R33, R196, P2 ;  /* 0x000000c42100720c */ /* 0x000fe20001741670 */
[----:B------:R-:W1:Y:S01]  /*7c20*/  MUFU.TANH R10, R219 ;  /* 0x000000db000a7308 */ /* 0x000e620000002400 */
[----:B------:R-:W-:Y:S02]  /*7c30*/  FSEL R26, R97, -INF , !P1 ;  /* 0xff800000611a7808 */ /* 0x000fe40004800000 */
[C---:B------:R-:W-:Y:S02]  /*7c40*/  ISETP.LT.OR P3, PT, R34.reuse, R197, P3 ;  /* 0x000000c52200720c */ /* 0x040fe40001f61670 */
[----:B------:R-:W-:-:S02]  /*7c50*/  ISETP.GE.AND P1, PT, R34, R204, PT ;  /* 0x000000cc2200720c */ /* 0x000fc40003f26270 */
[-C--:B------:R-:W-:Y:S01]  /*7c60*/  ISETP.LT.OR P0, PT, R31, R197.reuse, P0 ;  /* 0x000000c51f00720c */ /* 0x080fe20000701670 */
[----:B------:R-:W-:Y:S01]  /*7c70*/  MUFU.TANH R15, R221 ;  /* 0x000000dd000f7308 */ /* 0x000fe20000002400 */
[----:B------:R-:W-:Y:S02]  /*7c80*/  ISETP.LT.OR P4, PT, R33, R197, P4 ;  /* 0x000000c52100720c */ /* 0x000fe40002781670 */
[----:B------:R-:W-:Y:S02]  /*7c90*/  I2FP.F32.S32 R9, R9 ;  /* 0x0000000900097245 */ /* 0x000fe40000201400 */
[----:B------:R-:W-:Y:S01]  /*7ca0*/  FSEL R113, R5, -INF , !P2 ;  /* 0xff80000005717808 */ /* 0x000fe20005000000 */
[--C-:B------:R-:W-:Y:S01]  /*7cb0*/  IMAD.IADD R5, R202, 0x1, -R35.reuse ;  /* 0x00000001ca057824 */ /* 0x100fe200078e0a23 */
[----:B------:R-:W-:Y:S01]  /*7cc0*/  FSEL R93, R7, -INF , !P3 ;  /* 0xff800000075d7808 */ /* 0x000fe20005800000 */
[----:B------:R-:W-:Y:S01]  /*7cd0*/  IMAD.IADD R7, R203, 0x1, -R35 ;  /* 0x00000001cb077824 */ /* 0x000fe200078e0a23 */
[C---:B------:R-:W-:Y:S01]  /*7ce0*/  ISETP.GE.AND P5, PT, R34.reuse, R206, PT ;  /* 0x000000ce2200720c */ /* 0x040fe20003fa6270 */
[----:B------:R-:W-:Y:S01]  /*7cf0*/  FFMA.FTZ R9, R9, -UR31, R21 ;  /* 0x8000001f09097c23 */ /* 0x000fe20008010015 */
[----:B------:R-:W-:-:S02]  /*7d00*/  ISETP.LT.OR P1, PT, R34, R196, P1 ;  /* 0x000000c42200720c */ /* 0x000fc40000f21670 */
[----:B------:R-:W-:Y:S02]  /*7d10*/  FSEL R81, R11, -INF , !P0 ;  /* 0xff8000000b517808 */ /* 0x000fe40004000000 */
[----:B------:R-:W-:Y:S01]  /*7d20*/  IABS R6, R6 ;  /* 0x0000000600067213 */ /* 0x000fe20000000000 */
[----:B------:R-:W2:Y:S01]  /*7d30*/  MUFU.TANH R11, R220 ;  /* 0x000000dc000b7308 */ /* 0x000ea20000002400 */
[----:B------:R-:W-:Y:S02]  /*7d40*/  FSEL R91, R13, -INF , !P4 ;  /* 0xff8000000d5b7808 */ /* 0x000fe40006000000 */
[----:B------:R-:W-:Y:S02]  /*7d50*/  IABS R3, R3 ;  /* 0x0000000300037213 */ /* 0x000fe40000000000 */
[C---:B------:R-:W-:Y:S02]  /*7d60*/  ISETP.GE.AND P6, PT, R34.reuse, R207, PT ;  /* 0x000000cf2200720c */ /* 0x040fe40003fc6270 */
[----:B------:R-:W-:Y:S01]  /*7d70*/  ISETP.LT.OR P5, PT, R34, R198, P5 ;  /* 0x000000c62200720c */ /* 0x000fe20002fa1670 */
[----:B------:R-:W3:Y:S01]  /*7d80*/  MUFU.TANH R13, R222 ;  /* 0x000000de000d7308 */ /* 0x000ee20000002400 */
        /* <DEDUP_REMOVED lines=9> */
[----:B------:R-:W-:Y:S01]  /*7e20*/  I2FP.F32.S32 R5, R6 ;  /* 0x0000000600057245 */ /* 0x000fe20000201400 */
[----:B------:R-:W-:Y:S01]  /*7e30*/  IMAD.MOV.U32 R3, RZ, RZ, R7 ;  /* 0x000000ffff037224 */ /* 0x000fe200078e0007 */
[----:B------:R-:W-:Y:S01]  /*7e40*/  I2FP.F32.S32 R7, R8 ;  /* 0x0000000800077245 */ /* 0x000fe20000201400 */
[----:B------:R-:W-:Y:S01]  /*7e50*/  IMAD.IADD R8, R201, 0x1, -R38 ;  /* 0x00000001c9087824 */ /* 0x000fe200078e0a26 */
[----:B------:R-:W-:Y:S01]  /*7e60*/  I2FP.F32.S32 R6, R4 ;  /* 0x0000000400067245 */ /* 0x000fe20000201400 */
[----:B------:R-:W-:Y:S01]  /*7e70*/  FFMA.FTZ R4, R5, -UR31, R19 ;  /* 0x8000001f05047c23 */ /* 0x000fe20008010013 */
[----:B------:R-:W-:Y:S01]  /*7e80*/  I2FP.F32.S32 R9, R9 ;  /* 0x0000000900097245 */ /* 0x000fe20000201400 */
[----:B------:R-:W-:Y:S01]  /*7e90*/  FFMA.FTZ R7, R7, -UR31, R25 ;  /* 0x8000001f07077c23 */ /* 0x000fe20008010019 */
[----:B------:R-:W-:Y:S01]  /*7ea0*/  ISETP.GE.AND P4, PT, R36, R206, PT ;  /* 0x000000ce2400720c */ /* 0x000fe20003f86270 */
[----:B-1----:R-:W-:Y:S01]  /*7eb0*/  FFMA.FTZ R10, R6, -UR31, R10 ;  /* 0x8000001f060a7c23 */ /* 0x002fe2000801000a */
[----:B------:R-:W-:Y:S01]  /*7ec0*/  ISETP.GE.AND P2, PT, R36, R205, PT ;  /* 0x000000cd2400720c */ /* 0x000fe20003f46270 */
[----:B--2---:R-:W-:Y:S01]  /*7ed0*/  FFMA.FTZ R11, R9, -UR31, R11 ;  /* 0x8000001f090b7c23 */ /* 0x004fe2000801000b */
[----:B------:R-:W-:Y:S01]  /*7ee0*/  I2FP.F32.S32 R3, R3 ;  /* 0x0000000300037245 */ /* 0x000fe20000201400 */
[--C-:B------:R-:W-:Y:S01]  /*7ef0*/  IMAD.IADD R6, R202, 0x1, -R37.reuse ;  /* 0x00000001ca067824 */ /* 0x100fe200078e0a25 */
[C---:B------:R-:W-:Y:S01]  /*7f00*/  ISETP.LT.OR P4, PT, R36.reuse, R198, P4 ;  /* 0x000000c62400720c */ /* 0x040fe20002781670 */
[----:B------:R-:W-:Y:S01]  /*7f10*/  IMAD.IADD R5, R201, 0x1, -R37 ;  /* 0x00000001c9057824 */ /* 0x000fe200078e0a25 */
[C---:B------:R-:W-:Y:S01]  /*7f20*/  ISETP.LT.OR P2, PT, R36.reuse, R197, P2 ;  /* 0x000000c52400720c */ /* 0x040fe20001741670 */
[----:B---3--:R-:W-:Y:S01]  /*7f30*/  FFMA.FTZ R9, R3, -UR31, R13 ;  /* 0x8000001f03097c23 */ /* 0x008fe2000801000d */
[----:B------:R-:W-:Y:S01]  /*7f40*/  FSEL R24, R101, -INF , !P6 ;  /* 0xff80000065187808 */ /* 0x000fe20007000000 */
[----:B------:R-:W-:Y:S01]  /*7f50*/  IMAD.IADD R3, R203, 0x1, -R37 ;  /* 0x00000001cb037824 */ /* 0x000fe200078e0a25 */
[----:B------:R-:W-:Y:S01]  /*7f60*/  ISETP.GE.AND P6, PT, R36, R204, PT ;  /* 0x000000cc2400720c */ /* 0x000fe20003fc6270 */
[----:B------:R-:W-:Y:S01]  /*7f70*/  MUFU.TANH R13, R223 ;  /* 0x000000df000d7308 */ /* 0x000fe20000002400 */
[----:B------:R-:W-:-:S02]  /*7f80*/  FSEL R31, R12, -INF , !P4 ;  /* 0xff8000000c1f7808 */ /* 0x000fc40006000000 */
[----:B------:R-:W-:Y:S02]  /*7f90*/  FSEL R84, R7, -INF , !P2 ;  /* 0xff80000007547808 */ /* 0x000fe40005000000 */
[----:B------:R-:W-:Y:S02]  /*7fa0*/  IABS R7, R6 ;  /* 0x0000000600077213 */ /* 0x000fe40000000000 */
[----:B------:R-:W-:Y:S01]  /*7fb0*/  ISETP.LT.OR P6, PT, R36, R196, P6 ;  /* 0x000000c42400720c */ /* 0x000fe200037c1670 */
[----:B------:R-:W1:Y:S01]  /*7fc0*/  MUFU.TANH R12, R224 ;  /* 0x000000e0000c7308 */ /* 0x000e620000002400 */
[----:B------:R-:W-:Y:S02]  /*7fd0*/  IABS R5, R5 ;  /* 0x0000000500057213 */ /* 0x000fe40000000000 */
[----:B------:R-:W-:Y:S02]  /*7fe0*/  IABS R3, R3 ;  /* 0x0000000300037213 */ /* 0x000fe40000000000 */
[----:B------:R-:W-:Y:S01]  /*7ff0*/  IABS R6, R8 ;  /* 0x0000000800067213 */ /* 0x000fe20000000000 */
[----:B------:R-:W-:Y:S01]  /*8000*/  IMAD.MOV.U32 R8, RZ, RZ, R7 ;  /* 0x000000ffff087224 */ /* 0x000fe200078e0007 */
[C---:B------:R-:W-:Y:S01]  /*8010*/  ISETP.GE.AND P5, PT, R35.reuse, R207, PT ;  /* 0x000000cf2300720c */ /* 0x040fe20003fa6270 */
[----:B------:R-:W-:Y:S01]  /*8020*/  IMAD.MOV.U32 R7, RZ, RZ, R5 ;  /* 0x000000ffff077224 */ /* 0x000fe200078e0005 */
[----:B------:R-:W-:Y:S01]  /*8030*/  FSEL R112, R4, -INF , !P6 ;  /* 0xff80000004707808 */ /* 0x000fe20007000000 */
[----:B------:R-:W-:Y:S01]  /*8040*/  IMAD.IADD R4, R202, 0x1, -R38 ;  /* 0x00000001ca047824 */ /* 0x000fe200078e0a26 */
[----:B------:R-:W-:Y:S01]  /*8050*/  ISETP.LT.OR P5, PT, R35, R199, P5 ;  /* 0x000000c72300720c */ /* 0x000fe20002fa1670 */
[----:B------:R-:W-:Y:S01]  /*8060*/  IMAD.MOV.U32 R5, RZ, RZ, R3 ;  /* 0x000000ffff057224 */ /* 0x000fe200078e0003 */
[----:B------:R-:W-:Y:S01]  /*8070*/  ISETP.GE.AND P4, PT, R37, R207, PT ;  /* 0x000000cf2500720c */ /* 0x000fe20003f86270 */
[----:B------:R-:W-:Y:S01]  /*8080*/  IMAD.MOV.U32 R3, RZ, RZ, R6 ;  /* 0x000000ffff037224 */ /* 0x000fe200078e0006 */
[----:B------:R-:W-:Y:S01]  /*8090*/  IABS R4, R4 ;  /* 0x0000000400047213 */ /* 0x000fe20000000000 */
[----:B------:R-:W-:Y:S01]  /*80a0*/  IMAD.IADD R6, R201, 0x1, -R39 ;  /* 0x00000001c9067824 */ /* 0x000fe200078e0a27 */
[----:B------:R-:W-:-:S02]  /*80b0*/  I2FP.F32.S32 R5, R5 ;  /* 0x0000000500057245 */ /* 0x000fc40000201400 */
[----:B------:R-:W-:Y:S02]  /*80c0*/  FSEL R22, R106, -INF , !P5 ;  /* 0xff8000006a167808 */ /* 0x000fe40006800000 */
[----:B------:R-:W-:Y:S01]  /*80d0*/  I2FP.F32.S32 R8, R8 ;  /* 0x0000000800087245 */ /* 0x000fe20000201400 */
[----:B-1----:R-:W-:Y:S01]  /*80e0*/  FFMA.FTZ R5, R5, -UR31, R12 ;  /* 0x8000001f05057c23 */ /* 0x002fe2000801000c */
[----:B------:R-:W-:Y:S02]  /*80f0*/  ISETP.GE.AND P5, PT, R37, R204, PT ;  /* 0x000000cc2500720c */ /* 0x000fe40003fa6270 */
[-C--:B------:R-:W-:Y:S01]  /*8100*/  ISETP.GE.AND P0, PT, R33, R206.reuse, PT ;  /* 0x000000ce2100720c */ /* 0x080fe20003f06270 */
[----:B------:R-:W-:Y:S01]  /*8110*/  FFMA.FTZ R8, R8, -UR31, R13 ;  /* 0x8000001f08087c23 */ /* 0x000fe2000801000d */
[----:B------:R-:W-:Y:S02]  /*8120*/  ISETP.GE.AND P2, PT, R37, R206, PT ;  /* 0x000000ce2500720c */ /* 0x000fe40003f46270 */
[----:B------:R-:W-:-:S02]  /*8130*/  I2FP.F32.S32 R7, R7 ;  /* 0x0000000700077245 */ /* 0x000fc40000201400 */
[----:B------:R-:W-:Y:S02]  /*8140*/  I2FP.F32.S32 R4, R4 ;  /* 0x0000000400047245 */ /* 0x000fe40000201400 */
[----:B------:R-:W-:Y:S01]  /*8150*/  I2FP.F32.S32 R3, R3 ;  /* 0x0000000300037245 */ /* 0x000fe20000201400 */
[----:B------:R-:W-:Y:S01]  /*8160*/  FFMA.FTZ R7, R7, -UR31, R15 ;  /* 0x8000001f07077c23 */ /* 0x000fe2000801000f */
[C---:B------:R-:W-:Y:S01]  /*8170*/  ISETP.GE.AND P6, PT, R37.reuse, R205, PT ;  /* 0x000000cd2500720c */ /* 0x040fe20003fc6270 */
[----:B------:R-:W-:Y:S01]  /*8180*/  FFMA.FTZ R13, R4, -UR31, R28 ;  /* 0x8000001f040d7c23 */ /* 0x000fe2000801001c */
[----:B------:R-:W-:Y:S01]  /*8190*/  ISETP.LT.OR P4, PT, R37, R199, P4 ;  /* 0x000000c72500720c */ /* 0x000fe20002781670 */
[----:B------:R-:W-:Y:S01]  /*81a0*/  FFMA.FTZ R12, R3, -UR31, R20 ;  /* 0x8000001f030c7c23 */ /* 0x000fe20008010014 */
[----:B------:R-:W-:Y:S01]  /*81b0*/  ISETP.LT.OR P5, PT, R37, R196, P5 ;  /* 0x000000c42500720c */ /* 0x000fe20002fa1670 */
[----:B------:R-:W-:Y:S01]  /*81c0*/  IMAD.IADD R3, R203, 0x1, -R38 ;  /* 0x00000001cb037824 */ /* 0x000fe200078e0a26 */
[-C--:B------:R-:W-:Y:S01]  /*81d0*/  ISETP.LT.OR P0, PT, R33, R198.reuse, P0 ;  /* 0x000000c62100720c */ /* 0x080fe20000701670 */
[----:B------:R-:W-:Y:S01]  /*81e0*/  IMAD.IADD R4, R202, 0x1, -R39 ;  /* 0x00000001ca047824 */ /* 0x000fe200078e0a27 */
[C---:B------:R-:W-:Y:S01]  /*81f0*/  ISETP.LT.OR P2, PT, R37.reuse, R198, P2 ;  /* 0x000000c62500720c */ /* 0x040fe20001741670 */
[----:B------:R-:W-:Y:S01]  /*8200*/  MUFU.TANH R15, R226 ;  /* 0x000000e2000f7308 */ /* 0x000fe20000002400 */
[----:B------:R-:W-:-:S02]  /*8210*/  ISETP.LT.OR P6, PT, R37, R197, P6 ;  /* 0x000000c52500720c */ /* 0x000fc400037c1670 */
[----:B------:R-:W-:Y:S02]  /*8220*/  FSEL R21, R107, -INF , !P4 ;  /* 0xff8000006b157808 */ /* 0x000fe40006000000 */
[----:B------:R-:W-:Y:S01]  /*8230*/  FSEL R107, R5, -INF , !P5 ;  /* 0xff800000056b7808 */ /* 0x000fe20006800000 */
[----:B------:R-:W-:Y:S01]  /*8240*/  IMAD.IADD R5, R203, 0x1, -R39 ;  /* 0x00000001cb057824 */ /* 0x000fe200078e0a27 */
[----:B------:R-:W-:Y:S02]  /*8250*/  FSEL R33, R14, -INF , !P0 ;  /* 0xff8000000e217808 */ /* 0x000fe40004000000 */
[----:B------:R-:W-:Y:S01]  /*8260*/  ISETP.GE.AND P3, PT, R35, R206, PT ;  /* 0x000000ce2300720c */ /* 0x000fe20003f66270 */
[----:B------:R-:W-:Y:S01]  /*8270*/  MUFU.TANH R14, R229 ;  /* 0x000000e5000e7308 */ /* 0x000fe20000002400 */
[----:B------:R-:W-:Y:S01]  /*8280*/  FSEL R28, R8, -INF , !P2 ;  /* 0xff800000081c7808 */ /* 0x000fe20005000000 */
[----:B------:R-:W-:Y:S01]  /*8290*/  IMAD.IADD R8, R202, 0x1, -R41 ;  /* 0x00000001ca087824 */ /* 0x000fe200078e0a29 */
[----:B------:R-:W-:-:S02]  /*82a0*/  ISETP.GE.AND P0, PT, R36, R207, PT ;  /* 0x000000cf2400720c */ /* 0x000fc40003f06270 */
[----:B------:R-:W-:Y:S02]  /*82b0*/  FSEL R88, R7, -INF , !P6 ;  /* 0xff80000007587808 */ /* 0x000fe40007000000 */
[----:B------:R-:W-:Y:S02]  /*82c0*/  IABS R7, R3 ;  /* 0x0000000300077213 */ /* 0x000fe40000000000 */
[----:B------:R-:W-:Y:S02]  /*82d0*/  IABS R4, R4 ;  /* 0x0000000400047213 */ /* 0x000fe40000000000 */
[----:B------:R-:W-:Y:S02]  /*82e0*/  ISETP.LT.OR P3, PT, R35, R198, P3 ;  /* 0x000000c62300720c */ /* 0x000fe40001f61670 */
[----:B------:R-:W-:Y:S02]  /*82f0*/  IABS R3, R6 ;  /* 0x0000000600037213 */ /* 0x000fe40000000000 */
[----:B------:R-:W-:-:S02]  /*8300*/  ISETP.LT.OR P0, PT, R36, R199, P0 ;  /* 0x000000c72400720c */ /* 0x000fc40000701670 */
[----:B------:R-:W-:Y:S02]  /*8310*/  IABS R5, R5 ;  /* 0x0000000500057213 */ /* 0x000fe40000000000 */
[----:B------:R-:W-:Y:S01]  /*8320*/  IABS R6, R8 ;  /* 0x0000000800067213 */ /* 0x000fe20000000000 */
[----:B------:R-:W-:Y:S01]  /*8330*/  IMAD.MOV.U32 R8, RZ, RZ, R4 ;  /* 0x000000ffff087224 */ /* 0x000fe200078e0004 */
[----:B------:R-:W-:Y:S01]  /*8340*/  FSEL R29, R11, -INF , !P3 ;  /* 0xff8000000b1d7808 */ /* 0x000fe20005800000 */
[----:B------:R-:W-:Y:S01]  /*8350*/  IMAD.MOV.U32 R4, RZ, RZ, R3 ;  /* 0x000000ffff047224 */ /* 0x000fe200078e0003 */
[----:B------:R-:W-:Y:S01]  /*8360*/  FSEL R23, R104, -INF , !P0 ;  /* 0xff80000068177808 */ /* 0x000fe20004000000 */
[----:B------:R-:W1:Y:S01]  /*8370*/  MUFU.TANH R11, R225 ;  /* 0x000000e1000b7308 */ /* 0x000e620000002400 */
[C---:B------:R-:W-:Y:S01]  /*8380*/  ISETP.GE.AND P0, PT, R35.reuse, R204, PT ;  /* 0x000000cc2300720c */ /* 0x040fe20003f06270 */
[----:B------:R-:W-:Y:S01]  /*8390*/  IMAD.MOV.U32 R3, RZ, RZ, R5 ;  /* 0x000000ffff037224 */ /* 0x000fe200078e0005 */
[----:B------:R-:W-:Y:S01]  /*83a0*/  ISETP.GE.AND P1, PT, R35, R205, PT ;  /* 0x000000cd2300720c */ /* 0x000fe20003f26270 */
[----:B------:R-:W-:Y:S01]  /*83b0*/  IMAD.MOV.U32 R5, RZ, RZ, R6 ;  /* 0x000000ffff057224 */ /* 0x000fe200078e0006 */
[----:B------:R-:W-:-:S02]  /*83c0*/  I2FP.F32.S32 R6, R7 ;  /* 0x0000000700067245 */ /* 0x000fc40000201400 */
[C---:B------:R-:W-:Y:S02]  /*83d0*/  ISETP.LT.OR P0, PT, R35.reuse, R196, P0 ;  /* 0x000000c42300720c */ /* 0x040fe40000701670 */
[C---:B------:R-:W-:Y:S02]  /*83e0*/  ISETP.GE.AND P4, PT, R38.reuse, R204, PT ;  /* 0x000000cc2600720c */ /* 0x040fe40003f86270 */
[----:B------:R-:W-:Y:S02]  /*83f0*/  I2FP.F32.S32 R8, R8 ;  /* 0x0000000800087245 */ /* 0x000fe40000201400 */
[----:B------:R-:W-:Y:S02]  /*8400*/  I2FP.F32.S32 R7, R4 ;  /* 0x0000000400077245 */ /* 0x000fe40000201400 */
[----:B------:R-:W-:Y:S02]  /*8410*/  ISETP.LT.OR P1, PT, R35, R197, P1 ;  /* 0x000000c52300720c */ /* 0x000fe40000f21670 */
[----:B------:R-:W-:-:S02]  /*8420*/  ISETP.GE.AND P3, PT, R38, R207, PT ;  /* 0x000000cf2600720c */ /* 0x000fc40003f66270 */
[----:B------:R-:W-:Y:S02]  /*8430*/  I2FP.F32.S32 R3, R3 ;  /* 0x0000000300037245 */ /* 0x000fe40000201400 */
[----:B------:R-:W-:Y:S01]  /*8440*/  I2FP.F32.S32 R4, R5 ;  /* 0x0000000500047245 */ /* 0x000fe20000201400 */
[----:B------:R-:W-:Y:S01]  /*8450*/  FFMA.FTZ R5, R6, -UR31, R32 ;  /* 0x8000001f06057c23 */ /* 0x000fe20008010020 */
[----:B------:R-:W-:Y:S01]  /*8460*/  FSEL R104, R9, -INF , !P0 ;  /* 0xff80000009687808 */ /* 0x000fe20004000000 */
[----:B------:R-:W-:Y:S01]  /*8470*/  FFMA.FTZ R9, R8, -UR31, R55 ;  /* 0x8000001f08097c23 */ /* 0x000fe20008010037 */
[----:B------:R-:W-:Y:S01]  /*8480*/  ISETP.LT.OR P4, PT, R38, R196, P4 ;  /* 0x000000c42600720c */ /* 0x000fe20002781670 */
[----:B------:R-:W-:Y:S01]  /*8490*/  FFMA.FTZ R8, R7, -UR31, R50 ;  /* 0x8000001f07087c23 */ /* 0x000fe20008010032 */
[----:B------:R-:W-:Y:S01]  /*84a0*/  FSEL R87, R10, -INF , !P1 ;  /* 0xff8000000a577808 */ /* 0x000fe20004800000 */
[----:B------:R-:W-:Y:S01]  /*84b0*/  FFMA.FTZ R7, R3, -UR31, R17 ;  /* 0x8000001f03077c23 */ /* 0x000fe20008010011 */
[C---:B------:R-:W-:Y:S01]  /*84c0*/  ISETP.LT.OR P3, PT, R38.reuse, R199, P3 ;  /* 0x000000c72600720c */ /* 0x040fe20001f61670 */
[----:B------:R-:W-:Y:S01]  /*84d0*/  IMAD.IADD R3, R201, 0x1, -R41 ;  /* 0x00000001c9037824 */ /* 0x000fe200078e0a29 */
[-C--:B------:R-:W-:Y:S01]  /*84e0*/  ISETP.GE.AND P1, PT, R38, R206.reuse, PT ;  /* 0x000000ce2600720c */ /* 0x080fe20003f26270 */
[--C-:B------:R-:W-:Y:S01]  /*84f0*/  IMAD.IADD R6, R202, 0x1, -R40.reuse ;  /* 0x00000001ca067824 */ /* 0x100fe200078e0a28 */
[-C--:B------:R-:W-:Y:S01]  /*8500*/  ISETP.GE.AND P5, PT, R39, R205.reuse, PT ;  /* 0x000000cd2700720c */ /* 0x080fe20003fa6270 */
[----:B-1----:R-:W-:Y:S01]  /*8510*/  FFMA.FTZ R11, R4, -UR31, R11 ;  /* 0x8000001f040b7c23 */ /* 0x002fe2000801000b */
[----:B------:R-:W-:Y:S01]  /*8520*/  ISETP.GE.AND P0, PT, R38, R205, PT ;  /* 0x000000cd2600720c */ /* 0x000fe20003f06270 */
[----:B------:R-:W-:Y:S01]  /*8530*/  IMAD.IADD R10, R201, 0x1, -R40 ;  /* 0x00000001c90a7824 */ /* 0x000fe200078e0a28 */
[----:B------:R-:W-:Y:S01]  /*8540*/  FSEL R109, R5, -INF , !P4 ;  /* 0xff800000056d7808 */ /* 0x000fe20006000000 */
[----:B------:R-:W-:Y:S01]  /*8550*/  IMAD.IADD R5, R203, 0x1, -R41 ;  /* 0x00000001cb057824 */ /* 0x000fe200078e0a29 */
[----:B------:R-:W-:-:S02]  /*8560*/  ISETP.GE.AND P6, PT, R39, R206, PT ;  /* 0x000000ce2700720c */ /* 0x000fc40003fc6270 */
[----:B------:R-:W-:Y:S02]  /*8570*/  FSEL R20, R108, -INF , !P3 ;  /* 0xff8000006c147808 */ /* 0x000fe40005800000 */
[C---:B------:R-:W-:Y:S02]  /*8580*/  ISETP.LT.OR P1, PT, R38.reuse, R198, P1 ;  /* 0x000000c62600720c */ /* 0x040fe40000f21670 */
[C---:B------:R-:W-:Y:S02]  /*8590*/  ISETP.GE.AND P3, PT, R39.reuse, R204, PT ;  /* 0x000000cc2700720c */ /* 0x040fe40003f66270 */
[-C--:B------:R-:W-:Y:S02]  /*85a0*/  ISETP.LT.OR P5, PT, R39, R197.reuse, P5 ;  /* 0x000000c52700720c */ /* 0x080fe40002fa1670 */
[----:B------:R-:W-:Y:S02]  /*85b0*/  ISETP.LT.OR P0, PT, R38, R197, P0 ;  /* 0x000000c52600720c */ /* 0x000fe40000701670 */
[----:B------:R-:W-:-:S02]  /*85c0*/  IABS R4, R3 ;  /* 0x0000000300047213 */ /* 0x000fc40000000000 */
[C---:B------:R-:W-:Y:S02]  /*85d0*/  ISETP.LT.OR P6, PT, R39.reuse, R198, P6 ;  /* 0x000000c62700720c */ /* 0x040fe400037c1670 */
[----:B------:R-:W-:Y:S02]  /*85e0*/  IABS R3, R5 ;  /* 0x0000000500037213 */ /* 0x000fe40000000000 */
[----:B------:R-:W-:Y:S02]  /*85f0*/  ISETP.LT.OR P3, PT, R39, R196, P3 ;  /* 0x000000c42700720c */ /* 0x000fe40001f61670 */
[----:B------:R-:W-:Y:S02]  /*8600*/  FSEL R25, R13, -INF , !P1 ;  /* 0xff8000000d197808 */ /* 0x000fe40004800000 */
[----:B------:R-:W-:Y:S01]  /*8610*/  FSEL R97, R8, -INF , !P5 ;  /* 0xff80000008617808 */ /* 0x000fe20006800000 */
[----:B------:R-:W-:Y:S01]  /*8620*/  IMAD.IADD R8, R203, 0x1, -R40 ;  /* 0x00000001cb087824 */ /* 0x000fe200078e0a28 */
[----:B------:R-:W-:-:S02]  /*8630*/  IABS R5, R6 ;  /* 0x0000000600057213 */ /* 0x000fc40000000000 */
[C---:B------:R-:W-:Y:S02]  /*8640*/  ISETP.GE.AND P1, PT, R41.reuse, R207, PT ;  /* 0x000000cf2900720c */ /* 0x040fe40003f26270 */
[----:B------:R-:W-:Y:S02]  /*8650*/  FSEL R36, R12, -INF , !P0 ;  /* 0xff8000000c247808 */ /* 0x000fe40004000000 */
[----:B------:R-:W-:Y:S01]  /*8660*/  ISETP.GE.AND P0, PT, R41, R206, PT ;  /* 0x000000ce2900720c */ /* 0x000fe20003f06270 */
[----:B------:R-:W1:Y:S01]  /*8670*/  MUFU.TANH R12, R228 ;  /* 0x000000e4000c7308 */ /* 0x000e620000002400 */
[----:B------:R-:W-:Y:S02]  /*8680*/  FSEL R123, R9, -INF , !P6 ;  /* 0xff800000097b7808 */ /* 0x000fe40007000000 */
[----:B------:R-:W-:Y:S02]  /*8690*/  I2FP.F32.S32 R6, R4 ;  /* 0x0000000400067245 */ /* 0x000fe40000201400 */
[----:B------:R-:W-:Y:S01]  /*86a0*/  FSEL R108, R7, -INF , !P3 ;  /* 0xff800000076c7808 */ /* 0x000fe20005800000 */
[----:B------:R-:W-:Y:S01]  /*86b0*/  IMAD.MOV.U32 R7, RZ, RZ, R5 ;  /* 0x000000ffff077224 */ /* 0x000fe200078e0005 */
[----:B------:R-:W-:Y:S01]  /*86c0*/  I2FP.F32.S32 R4, R3 ;  /* 0x0000000300047245 */ /* 0x000fe20000201400 */
[----:B------:R-:W2:Y:S01]  /*86d0*/  MUFU.TANH R9, R230 ;  /* 0x000000e600097308 */ /* 0x000ea20000002400 */
[----:B------:R-:W-:-:S02]  /*86e0*/  ISETP.LT.OR P1, PT, R41, R199, P1 ;  /* 0x000000c72900720c */ /* 0x000fc40000f21670 */
[----:B------:R-:W-:Y:S02]  /*86f0*/  IABS R3, R10 ;  /* 0x0000000a00037213 */ /* 0x000fe40000000000 */
[----:B------:R-:W-:Y:S02]  /*8700*/  ISETP.LT.OR P0, PT, R41, R198, P0 ;  /* 0x000000c62900720c */ /* 0x000fe40000701670 */
[----:B------:R-:W-:Y:S01]  /*8710*/  IABS R5, R8 ;  /* 0x0000000800057213 */ /* 0x000fe20000000000 */
[----:B------:R-:W-:Y:S01]  /*8720*/  FFMA.FTZ R8, R6, -UR31, R15 ;  /* 0x8000001f06087c23 */ /* 0x000fe2000801000f */
[----:B------:R-:W-:Y:S01]  /*8730*/  ISETP.GE.AND P2, PT, R39, R207, PT ;  /* 0x000000cf2700720c */ /* 0x000fe20003f46270 */
[----:B------:R-:W-:Y:S01]  /*8740*/  FFMA.FTZ R6, R4, -UR31, R14 ;  /* 0x8000001f04067c23 */ /* 0x000fe2000801000e */
[----:B------:R-:W-:Y:S01]  /*8750*/  FSEL R18, R116, -INF , !P1 ;  /* 0xff80000074127808 */ /* 0x000fe20004800000 */
[----:B------:R-:W-:Y:S01]  /*8760*/  IMAD.MOV.U32 R4, RZ, RZ, R3 ;  /* 0x000000ffff047224 */ /* 0x000fe200078e0003 */
[----:B------:R-:W-:Y:S01]  /*8770*/  FSEL R116, R11, -INF , !P0 ;  /* 0xff8000000b747808 */ /* 0x000fe20004000000 */
[----:B------:R-:W-:Y:S01]  /*8780*/  IMAD.MOV.U32 R3, RZ, RZ, R5 ;  /* 0x000000ffff037224 */ /* 0x000fe200078e0005 */
[----:B------:R-:W-:-:S02]  /*8790*/  PLOP3.LUT P0, PT, PT, PT, UP0, 0x80, 0x0 ;  /* 0x000000000000781c */ /* 0x000fc40003f0f008 */
[----:B------:R-:W-:Y:S02]  /*87a0*/  ISETP.LT.OR P2, PT, R39, R199, P2 ;  /* 0x000000c72700720c */ /* 0x000fe40001741670 */
[----:B------:R-:W-:Y:S02]  /*87b0*/  I2FP.F32.S32 R7, R7 ;  /* 0x0000000700077245 */ /* 0x000fe40000201400 */
[----:B------:R-:W-:Y:S02]  /*87c0*/  I2FP.F32.S32 R4, R4 ;  /* 0x0000000400047245 */ /* 0x000fe40000201400 */
[----:B------:R-:W-:Y:S01]  /*87d0*/  I2FP.F32.S32 R3, R3 ;  /* 0x0000000300037245 */ /* 0x000fe20000201400 */
[----:B-1----:R-:W-:Y:S01]  /*87e0*/  FFMA.FTZ R7, R7, -UR31, R12 ;  /* 0x8000001f07077c23 */ /* 0x002fe2000801000c */
[----:B------:R-:W-:Y:S01]  /*87f0*/  FSEL R19, R114, -INF , !P2 ;  /* 0xff80000072137808 */ /* 0x000fe20005000000 */
[----:B------:R-:W-:Y:S01]  /*8800*/  FFMA.FTZ R4, R4, -UR31, R16 ;  /* 0x8000001f04047c23 */ /* 0x000fe20008010010 */
[----:B------:R-:W-:Y:S01]  /*8810*/  ISETP.GE.AND P4, PT, R41, R205, PT ;  /* 0x000000cd2900720c */ /* 0x000fe20003f86270 */
[----:B--2---:R-:W-:Y:S01]  /*8820*/  FFMA.FTZ R3, R3, -UR31, R9 ;  /* 0x8000001f03037c23 */ /* 0x004fe20008010009 */
[----:B------:R-:W-:-:S02]  /*8830*/  ISETP.GE.AND P2, PT, R41, R204, PT ;  /* 0x000000cc2900720c */ /* 0x000fc40003f46270 */
[C---:B------:R-:W-:Y:S02]  /*8840*/  ISETP.GE.AND P6, PT, R40.reuse, R207, PT ;  /* 0x000000cf2800720c */ /* 0x040fe40003fc6270 */
[C---:B------:R-:W-:Y:S02]  /*8850*/  ISETP.GE.AND P5, PT, R40.reuse, R206, PT ;  /* 0x000000ce2800720c */ /* 0x040fe40003fa6270 */
[C---:B------:R-:W-:Y:S02]  /*8860*/  ISETP.GE.AND P3, PT, R40.reuse, R205, PT ;  /* 0x000000cd2800720c */ /* 0x040fe40003f66270 */
[----:B------:R-:W-:Y:S02]  /*8870*/  ISETP.GE.AND P1, PT, R40, R204, PT ;  /* 0x000000cc2800720c */ /* 0x000fe40003f26270 */
[C---:B------:R-:W-:Y:S02]  /*8880*/  ISETP.LT.OR P4, PT, R41.reuse, R197, P4 ;  /* 0x000000c52900720c */ /* 0x040fe40002781670 */
[----:B------:R-:W-:-:S02]  /*8890*/  ISETP.LT.OR P2, PT, R41, R196, P2 ;  /* 0x000000c42900720c */ /* 0x000fc40001741670 */
[C---:B------:R-:W-:Y:S02]  /*88a0*/  ISETP.LT.OR P6, PT, R40.reuse, R199, P6 ;  /* 0x000000c72800720c */ /* 0x040fe400037c1670 */
[C---:B------:R-:W-:Y:S02]  /*88b0*/  ISETP.LT.OR P5, PT, R40.reuse, R198, P5 ;  /* 0x000000c62800720c */ /* 0x040fe40002fa1670 */
[C---:B------:R-:W-:Y:S02]  /*88c0*/  ISETP.LT.OR P3, PT, R40.reuse, R197, P3 ;  /* 0x000000c52800720c */ /* 0x040fe40001f61670 */
[----:B------:R-:W-:Y:S02]  /*88d0*/  ISETP.LT.OR P1, PT, R40, R196, P1 ;  /* 0x000000c42800720c */ /* 0x000fe40000f21670 */
[----:B------:R-:W-:Y:S02]  /*88e0*/  FSEL R15, R156, -INF , !P6 ;  /* 0xff8000009c0f7808 */ /* 0x000fe40007000000 */
[----:B------:R-:W-:-:S02]  /*88f0*/  FSEL R37, R8, -INF , !P4 ;  /* 0xff80000008257808 */ /* 0x000fc40006000000 */
        /* <DEDUP_REMOVED lines=62> */
.L_x_1282:
[----:B------:R-:W-:Y:S05]  /*8ce0*/  BSYNC B0 ;  /* 0x0000000000007941 */ /* 0x000fea0003800000 */
.L_x_1281:
[----:B------:R-:W0:Y:S02]  /*8cf0*/  LDGDEPBAR ;  /* 0x00000000000079af */ /* 0x000e240000000000 */
.L_x_1280:
        /* <DEDUP_REMOVED lines=144> */
[--C-:B--2---:R-:W-:Y:S01]  /*9600*/  FFMA.FTZ R4, R18, UR20, -R3.reuse ;  /* 0x0000001412047c23 */ /* 0x104fe20008010803 */
[----:B------:R-:W-:Y:S01]  /*9610*/  FFMA.FTZ R3, R15, UR20, -R3 ;  /* 0x000000140f037c23 */ /* 0x000fe20008010803 */
[----:B------:R-:W-:Y:S04]  /*9620*/  LDSM.16.MT88.4 R16, [R184+0x4000] ;  /* 0x00400000b810783b */ /* 0x000fe80000004200 */
        /* <DEDUP_REMOVED lines=26> */
[----:B---3--:R-:W-:-:S04]  /*97d0*/  FMNMX.FTZ R3, R152, R149, !PT ;  /* 0x0000009598037209 */ /* 0x008fc80007810000 */
        /* <DEDUP_REMOVED lines=19> */
[----:B--2---:R-:W-:Y:S02]  /*9910*/  FMNMX.FTZ R4, R79, R3, !PT ;  /* 0x000000034f047209 */ /* 0x004fe40007810000 */
        /* <DEDUP_REMOVED lines=14> */
[----:B--2---:R-:W-:Y:S01]  /*9a00*/  FFMA.FTZ R6, R63, UR20, -R5 ;  /* 0x000000143f067c23 */ /* 0x004fe20008010805 */
        /* <DEDUP_REMOVED lines=11> */
[----:B--2---:R-:W-:Y:S01]  /*9ac0*/  FFMA.FTZ R6, R61, UR20, -R5 ;  /* 0x000000143d067c23 */ /* 0x004fe20008010805 */
        /* <DEDUP_REMOVED lines=10> */
[----:B--2---:R-:W-:-:S02]  /*9b70*/  FFMA.FTZ R6, R62, UR20, -R5 ;  /* 0x000000143e067c23 */ /* 0x004fc40008010805 */
[----:B-1----:R-:W-:Y:S04]  /*9b80*/  HMMA.16816.F32.BF16 R60, R12, R20, RZ ;  /* 0x000000140c3c723c */ /* 0x002fe800000418ff */
[----:B------:R1:W-:Y:S01]  /*9b90*/  MUFU.EX2 R223, R6 ;  /* 0x0000000600df7308 */ /* 0x0003e20000000800 */
[----:B---3--:R-:W-:-:S07]  /*9ba0*/  FFMA.FTZ R3, R47, UR20, -R5 ;  /* 0x000000142f037c23 */ /* 0x008fce0008010805 */
        /* <DEDUP_REMOVED lines=40> */
[----:B------:R-:W-:Y:S01]  /*9e30*/  FSETP.NEU.FTZ.AND P1, PT, R39, -INF , PT ;  /* 0xff8000002700780b */ /* 0x000fe20003f3d000 */
[----:B-1----:R-:W-:Y:S02]  /*9e40*/  FFMA.FTZ R4, R29, UR20, -R5 ;  /* 0x000000141d047c23 */ /* 0x002fe40008010805 */
[----:B------:R-:W-:Y:S03]  /*9e50*/  LDSM.16.MT88.4 R28, [R185+0x4400] ;  /* 0x00440000b91c783b */ /* 0x000fe60000004200 */
[----:B------:R1:W-:Y:S01]  /*9e60*/  MUFU.EX2 R209, R4 ;  /* 0x0000000400d17308 */ /* 0x0003e20000000800 */
[----:B--2---:R-:W-:-:S05]  /*9e70*/  FMNMX.FTZ R38, R38, R6, !PT ;  /* 0x0000000626267209 */ /* 0x004fca0007810000 */
        /* <DEDUP_REMOVED lines=11> */
[--C-:B--2---:R-:W-:Y:S02]  /*9f30*/  FFMA.FTZ R6, R71, UR20, -R4.reuse ;  /* 0x0000001447067c23 */ /* 0x104fe40008010804 */
[----:B------:R-:W-:Y:S05]  /*9f40*/  HMMA.16816.F32.BF16 R68, R12, R18, RZ ;  /* 0x000000120c44723c */ /* 0x000fea00000418ff */
        /* <DEDUP_REMOVED lines=34> */
[----:B--2---:R-:W-:Y:S01]  /*a170*/  F2FP.BF16.F32.PACK_AB R11, R105, R102 ;  /* 0x00000066690b723e */ /* 0x004fe200000010ff */
[----:B------:R-:W-:Y:S04]  /*a180*/  HMMA.16816.F32.BF16 R72, R12, R16, RZ ;  /* 0x000000100c48723c */ /* 0x000fe800000418ff */
[----:B------:R1:W-:Y:S02]  /*a190*/  MUFU.EX2 R176, R0 ;  /* 0x0000000000b07308 */ /* 0x0003e40000000800 */
[C---:B------:R-:W-:Y:S06]  /*a1a0*/  HMMA.16816.F32.BF16 R44, R8.reuse, R20, RZ ;  /* 0x00000014082c723c */ /* 0x040fec00000418ff */
[C---:B------:R-:W-:Y:S06]  /*a1b0*/  HMMA.16816.F32.BF16 R52, R8.reuse, R22, RZ ;  /* 0x000000160834723c */ /* 0x040fec00000418ff */
        /* <DEDUP_REMOVED lines=41> */
[--C-:B-1----:R-:W-:Y:S01]  /*a450*/  FFMA.FTZ R0, R144, UR20, -R3.reuse ;  /* 0x0000001490007c23 */ /* 0x102fe20008010803 */
[----:B----4-:R-:W-:Y:S01]  /*a460*/  F2FP.BF16.F32.PACK_AB R9, R117, R111 ;  /* 0x0000006f7509723e */ /* 0x010fe200000010ff */
[----:B------:R-:W-:Y:S04]  /*a470*/  LDSM.16.MT88.4 R144, [R184+0x5c00] ;  /* 0x005c0000b890783b */ /* 0x000fe80000004200 */
        /* <DEDUP_REMOVED lines=44> */
[--C-:B-1----:R-:W-:Y:S01]  /*a740*/  FFMA.FTZ R0, R133, UR20, -R3.reuse ;  /* 0x0000001485007c23 */ /* 0x102fe20008010803 */
[----:B---3--:R-:W-:Y:S02]  /*a750*/  F2FP.BF16.F32.PACK_AB R9, R94, R95 ;  /* 0x0000005f5e09723e */ /* 0x008fe400000010ff */
[----:B------:R-:W-:Y:S01]  /*a760*/  MOV R133, R42 ;  /* 0x0000002a00857202 */ /* 0x000fe20000000f00 */
[----:B------:R1:W-:Y:S02]  /*a770*/  MUFU.EX2 R85, R0 ;  /* 0x0000000000557308 */ /* 0x0003e40000000800 */
[----:B--2---:R-:W-:Y:S01]  /*a780*/  HMMA.16816.F32.BF16 R140, R12, R20, R68 ;  /* 0x000000140c8c723c */ /* 0x004fe20000041844 */
[----:B-1----:R-:W-:Y:S01]  /*a790*/  FFMA.FTZ R0, R130, UR20, -R3 ;  /* 0x0000001482007c23 */ /* 0x002fe20008010803 */
[----:B------:R-:W-:-:S04]  /*a7a0*/  MOV R130, R92 ;  /* 0x0000005c00827202 */ /* 0x000fc80000000f00 */
        /* <DEDUP_REMOVED lines=16> */
[----:B--2---:R-:W-:Y:S01]  /*a8b0*/  FFMA.FTZ R0, R86, UR20, -R4 ;  /* 0x0000001456007c23 */ /* 0x004fe20008010804 */
[----:B------:R-:W-:-:S04]  /*a8c0*/  MOV R86, R83 ;  /* 0x0000005300567202 */ /* 0x000fc80000000f00 */
[----:B------:R-:W-:Y:S01]  /*a8d0*/  HMMA.16816.F32.BF16 R44, R12, R18, R32 ;  /* 0x000000120c2c723c */ /* 0x000fe20000041820 */
[----:B------:R2:W-:Y:S06]  /*a8e0*/  MUFU.EX2 R83, R0 ;  /* 0x0000000000537308 */ /* 0x0005ec0000000800 */
[----:B------:R-:W-:Y:S02]  /*a8f0*/  F2FP.BF16.F32.PACK_AB R12, R251, R250 ;  /* 0x000000fafb0c723e */ /* 0x000fe400000010ff */
[----:B------:R-:W-:Y:S02]  /*a900*/  F2FP.BF16.F32.PACK_AB R13, R216, R217 ;  /* 0x000000d9d80d723e */ /* 0x000fe400000010ff */
[----:B------:R-:W-:Y:S01]  /*a910*/  F2FP.BF16.F32.PACK_AB R15, R214, R215 ;  /* 0x000000d7d60f723e */ /* 0x000fe200000010ff */
[----:B--2---:R-:W-:Y:S01]  /*a920*/  FFMA.FTZ R0, R134, UR20, -R3 ;  /* 0x0000001486007c23 */ /* 0x004fe20008010803 */
[----:B------:R-:W-:-:S03]  /*a930*/  MOV R134, R82 ;  /* 0x0000005200867202 */ /* 0x000fc60000000f00 */
[----:B------:R2:W-:Y:S02]  /*a940*/  MUFU.EX2 R82, R0 ;  /* 0x0000000000527308 */ /* 0x0005e40000000800 */
[----:B--2---:R-:W-:Y:S01]  /*a950*/  FFMA.FTZ R0, R129, UR20, -R3 ;  /* 0x0000001481007c23 */ /* 0x004fe20008010803 */
[----:B------:R-:W-:-:S05]  /*a960*/  MOV R129, R43 ;  /* 0x0000002b00817202 */ /* 0x000fca0000000f00 */
[----:B------:R2:W4:Y:S02]  /*a970*/  MUFU.EX2 R81, R0 ;  /* 0x0000000000517308 */ /* 0x0005240000000800 */
[----:B--2---:R-:W-:Y:S01]  /*a980*/  FFMA.FTZ R0, R124, UR20, -R3 ;  /* 0x000000147c007c23 */ /* 0x004fe20008010803 */
[----:B----4-:R-:W-:Y:S02]  /*a990*/  F2FP.BF16.F32.PACK_AB R9, R81, R82 ;  /* 0x000000525109723e */ /* 0x010fe400000010ff */
        /* <DEDUP_REMOVED lines=8> */
[----:B------:R2:W4:Y:S02]  /*aa20*/  MUFU.EX2 R80, R0 ;  /* 0x0000000000507308 */ /* 0x0005240000000800 */
[C---:B------:R-:W-:Y:S06]  /*aa30*/  HMMA.16816.F32.BF16 R48, R8.reuse, R16, R48 ;  /* 0x000000100830723c */ /* 0x040fec0000041830 */
[C---:B------:R-:W-:Y:S06]  /*aa40*/  HMMA.16816.F32.BF16 R136, R8.reuse, R20, R136 ;  /* 0x000000140888723c */ /* 0x040fec0000041888 */
[----:B------:R-:W-:Y:S01]  /*aa50*/  HMMA.16816.F32.BF16 R148, R8, R22, R148 ;  /* 0x000000160894723c */ /* 0x000fe20000041894 */
[----:B--2---:R-:W-:Y:S01]  /*aa60*/  FFMA.FTZ R0, R93, UR20, -R4 ;  /* 0x000000145d007c23 */ /* 0x004fe20008010804 */
[----:B------:R-:W2:Y:S01]  /*aa70*/  LDSM.16.MT88.4 R20, [R184+0x5800] ;  /* 0x00580000b814783b */ /* 0x000ea20000004200 */
[----:B------:R-:W-:-:S02]  /*aa80*/  MOV R93, R164 ;  /* 0x000000a4005d7202 */ /* 0x000fc40000000f00 */
[----:B------:R5:W-:Y:S01]  /*aa90*/  MUFU.EX2 R77, R0 ;  /* 0x00000000004d7308 */ /* 0x000be20000000800 */
[----:B------:R-:W-:Y:S01]  /*aaa0*/  HMMA.16816.F32.BF16 R52, R8, R18, R52 ;  /* 0x000000120834723c */ /* 0x000fe20000041834 */
[----:B------:R-:W2:Y:S01]  /*aab0*/  LDSM.16.MT88.4 R16, [R185+0x5800] ;  /* 0x00580000b910783b */ /* 0x000ea20000004200 */
[----:B------:R-:W-:-:S05]  /*aac0*/  F2FP.BF16.F32.PACK_AB R14, R93, R252 ;  /* 0x000000fc5d0e723e */ /* 0x000fca00000010ff */
[----:B------:R-:W-:Y:S02]  /*aad0*/  F2FP.BF16.F32.PACK_AB R8, R92, R96 ;  /* 0x000000605c08723e */ /* 0x000fe400000010ff */
[----:B----4-:R-:W-:Y:S01]  /*aae0*/  F2FP.BF16.F32.PACK_AB R10, R80, R83 ;  /* 0x00000053500a723e */ /* 0x010fe200000010ff */
[----:B-1----:R-:W-:Y:S01]  /*aaf0*/  HMMA.16816.F32.BF16 R140, R12, R28, R140 ;  /* 0x0000001c0c8c723c */ /* 0x002fe2000004188c */
[----:B-----5:R-:W-:-:S05]  /*ab00*/  FFMA.FTZ R0, R84, UR20, -R4 ;  /* 0x0000001454007c23 */ /* 0x020fca0008010804 */
[C---:B------:R-:W-:Y:S01]  /*ab10*/  HMMA.16816.F32.BF16 R60, R12.reuse, R30, R60 ;  /* 0x0000001e0c3c723c */ /* 0x040fe2000004183c */
[----:B------:R1:W-:Y:S05]  /*ab20*/  MUFU.EX2 R76, R0 ;  /* 0x00000000004c7308 */ /* 0x0003ea0000000800 */
[C---:B---3--:R-:W-:Y:S06]  /*ab30*/  HMMA.16816.F32.BF16 R56, R12.reuse, R24, R56 ;  /* 0x000000180c38723c */ /* 0x048fec0000041838 */
[----:B------:R-:W-:Y:S01]  /*ab40*/  HMMA.16816.F32.BF16 R44, R12, R26, R44 ;  /* 0x0000001a0c2c723c */ /* 0x000fe2000004182c */
[----:B------:R-:W3:Y:S01]  /*ab50*/  LDSM.16.MT88.4 R12, [R185+0x5c00] ;  /* 0x005c0000b90c783b */ /* 0x000ee20000004200 */
        /* <DEDUP_REMOVED lines=16> */
[----:B------:R1:W4:Y:S01]  /*ac60*/  MUFU.EX2 R67, R0 ;  /* 0x0000000000437308 */ /* 0x0003220000000800 */
[----:B------:R-:W-:Y:S07]  /*ac70*/  HMMA.16816.F32.BF16 R48, R8, R26, R52 ;  /* 0x0000001a0830723c */ /* 0x000fee0000041834 */
[----:B------:R-:W-:Y:S01]  /*ac80*/  F2FP.BF16.F32.PACK_AB R8, R76, R77 ;  /* 0x0000004d4c08723e */ /* 0x000fe200000010ff */
[----:B-1----:R-:W-:Y:S01]  /*ac90*/  FFMA.FTZ R0, R36, UR20, -R4 ;  /* 0x0000001424007c23 */ /* 0x002fe20008010804 */
[----:B----4-:R-:W-:-:S03]  /*aca0*/  F2FP.BF16.F32.PACK_AB R10, R67, R68 ;  /* 0x00000044430a723e */ /* 0x010fc600000010ff */
        /* <DEDUP_REMOVED lines=13> */
[C---:B--2---:R-:W-:Y:S06]  /*ad80*/  HMMA.16816.F32.BF16 R136, R8.reuse, R20, R136 ;  /* 0x000000140888723c */ /* 0x044fec0000041888 */
[C---:B------:R-:W-:Y:S06]  /*ad90*/  HMMA.16816.F32.BF16 R148, R8.reuse, R22, R148 ;  /* 0x000000160894723c */ /* 0x040fec0000041894 */
[----:B------:R-:W-:Y:S01]  /*ada0*/  HMMA.16816.F32.BF16 R32, R8, R16, R32 ;  /* 0x000000100820723c */ /* 0x000fe20000041820 */
[----:B-1----:R-:W-:Y:S01]  /*adb0*/  FFMA.FTZ R0, R37, UR20, -R4 ;  /* 0x0000001425007c23 */ /* 0x002fe20008010804 */
[----:B----4-:R-:W-:-:S03]  /*adc0*/  F2FP.BF16.F32.PACK_AB R164, R42, R66 ;  /* 0x000000422aa4723e */ /* 0x010fc600000010ff */
        /* <DEDUP_REMOVED lines=21> */
[----:B------:R-:W-:Y:S01]  /*af20*/  FFMA.FTZ R3, R106, UR20, -R3 ;  /* 0x000000146a037c23 */ /* 0x000fe20008010803 */
[----:B--2---:R-:W-:-:S04]  /*af30*/  F2FP.BF16.F32.PACK_AB R165, R26, R27 ;  /* 0x0000001b1aa5723e */ /* 0x004fc800000010ff */
[----:B------:R1:W-:Y:S08]  /*af40*/  MUFU.EX2 R24, R0 ;  /* 0x0000000000187308 */ /* 0x0003f00000000800 */
[----:B------:R2:W4:Y:S01]  /*af50*/  MUFU.EX2 R25, R3 ;  /* 0x0000000300197308 */ /* 0x0005220000000800 */
[----:B-1----:R-:W-:-:S07]  /*af60*/  FFMA.FTZ R0, R123, UR20, -R5 ;  /* 0x000000147b007c23 */ /* 0x002fce0008010805 */
[----:B------:R1:W5:Y:S01]  /*af70*/  MUFU.EX2 R20, R0 ;  /* 0x0000000000147308 */ /* 0x0003620000000800 */
[----:B--2---:R-:W-:Y:S01]  /*af80*/  FADD.FTZ R3, R162, R161 ;  /* 0x000000a1a2037221 */ /* 0x004fe20000010000 */
[----:B----4-:R-:W-:Y:S02]  /*af90*/  F2FP.BF16.F32.PACK_AB R167, R25, R24 ;  /* 0x0000001819a7723e */ /* 0x010fe400000010ff */
[----:B------:R-:W-:Y:S01]  /*afa0*/  F2FP.BF16.F32.PACK_AB R162, R133, R130 ;  /* 0x0000008285a2723e */ /* 0x000fe200000010ff */
[----:B------:R-:W-:-:S04]  /*afb0*/  FADD.FTZ R3, R163, R3 ;  /* 0x00000003a3037221 */ /* 0x000fc80000010000 */
[----:B------:R-:W-:Y:S01]  /*afc0*/  HMMA.16816.F32.BF16 R136, R164, R144, R136 ;  /* 0x00000090a488723c */ /* 0x000fe20000041888 */
[----:B-1----:R-:W-:Y:S01]  /*afd0*/  FFMA.FTZ R0, R116, UR20, -R5 ;  /* 0x0000001474007c23 */ /* 0x002fe20008010805 */
[----:B------:R-:W-:Y:S01]  /*afe0*/  FADD.FTZ R5, R158, R157 ;  /* 0x0000009d9e057221 */ /* 0x000fe20000010000 */
[----:B-----5:R-:W-:-:S03]  /*aff0*/  F2FP.BF16.F32.PACK_AB R161, R20, R181 ;  /* 0x000000b514a1723e */ /* 0x020fc600000010ff */
[C---:B------:R-:W-:Y:S01]  /*b000*/  HMMA.16816.F32.BF16 R148, R164.reuse, R146, R148 ;  /* 0x00000092a494723c */ /* 0x040fe20000041894 */
[----:B------:R1:W2:Y:S01]  /*b010*/  MUFU.EX2 R16, R0 ;  /* 0x0000000000107308 */ /* 0x0002a20000000800 */
[----:B------:R-:W-:Y:S01]  /*b020*/  FADD.FTZ R2, R159, R5 ;  /* 0x000000059f027221 */ /* 0x000fe20000010000 */
[----:B-1----:R-:W-:Y:S01]  /*b030*/  FADD.FTZ R0, R152, R6 ;  /* 0x0000000698007221 */ /* 0x002fe20000010000 */
[----:B------:R-:W-:Y:S02]  /*b040*/  FADD.FTZ R6, R233, R3 ;  /* 0x00000003e9067221 */ /* 0x000fe40000010000 */
        /* <DEDUP_REMOVED lines=113> */
[----:B------:R-:W-:Y:S01]  /*b760*/  FADD.FTZ R3, R8, R3 ;  /* 0x0000000308037221 */ /* 0x000fe20000010000 */
[----:B------:R-:W-:Y:S01]  /*b770*/  FADD.FTZ R2, R28, R2 ;  /* 0x000000021c027221 */ /* 0x000fe20000010000 */
[----:B------:R-:W-:Y:S01]  /*b780*/  FADD.FTZ R0, R25, R0 ;  /* 0x0000000019007221 */ /* 0x000fe20000010000 */
[----:B------:R-:W-:Y:S01]  /*b790*/  F2FP.BF16.F32.PACK_AB R163, R8, R16 ;  /* 0x0000001008a3723e */ /* 0x000fe200000010ff */
[----:B------:R1:W-:Y:S01]  /*b7a0*/  STL [R1+0x1c], R4 ;  /* 0x00001c0401007387 */ /* 0x0003e20000100800 */
[----:B---3--:R-:W-:Y:S03]  /*b7b0*/  HMMA.16816.F32.BF16 R156, R164, R12, R32 ;  /* 0x0000000ca49c723c */ /* 0x008fe60000041820 */
[----:B------:R1:W-:Y:S03]  /*b7c0*/  STL [R1+0x20], R3 ;  /* 0x0000200301007387 */ /* 0x0003e60000100800 */
[C---:B------:R-:W-:Y:S01]  /*b7d0*/  HMMA.16816.F32.BF16 R140, R160.reuse, R144, R140 ;  /* 0x00000090a08c723c */ /* 0x040fe2000004188c */
[----:B------:R1:W-:Y:S04]  /*b7e0*/  STL [R1+0x24], R2 ;  /* 0x0000240201007387 */ /* 0x0003e80000100800 */
[----:B------:R1:W-:Y:S01]  /*b7f0*/  STL [R1+0x28], R0 ;  /* 0x0000280001007387 */ /* 0x0003e20000100800 */
[C---:B------:R-:W-:Y:S06]  /*b800*/  HMMA.16816.F32.BF16 R144, R160.reuse, R146, R60 ;  /* 0x00000092a090723c */ /* 0x040fec000004183c */
[----:B------:R-:W-:Y:S06]  /*b810*/  HMMA.16816.F32.BF16 R152, R160, R12, R56 ;  /* 0x0000000ca098723c */ /* 0x000fec0000041838 */
[-C--:B------:R-:W-:Y:S06]  /*b820*/  HMMA.16816.F32.BF16 R164, R164, R14.reuse, R48 ;  /* 0x0000000ea4a4723c */ /* 0x080fec0000041830 */
        /* <DEDUP_REMOVED lines=17> */
[----:B------:R-:W-:-:S06]  /*b940*/  VOTEU.ALL UP0, P1 ;  /* 0x00000000003f7886 */ /* 0x000fcc0000800000 */
[----:B------:R-:W3:Y:S08]  /*b950*/  @!P1 LDC.64 R14, c[0x0][0x220] ;  /* 0x00008800ff0e9b82 */ /* 0x000ef00000000a00 */
[----:B------:R-:W4:Y:S01]  /*b960*/  @!P1 LDC.64 R16, c[0x0][0x220] ;  /* 0x00008800ff109b82 */ /* 0x000f220000000a00 */
[----:B------:R-:W-:Y:S04]  /*b970*/  @P1 STS [R208+0x4000], RZ ;  /* 0x004000ffd0001388 */ /* 0x000fe80000000800 */
[----:B------:R-:W-:Y:S03]  /*b980*/  @P1 STS [R208+0x4004], RZ ;  /* 0x004004ffd0001388 */ /* 0x000fe60000000800 */
[----:B------:R-:W5:Y:S01]  /*b990*/  @!P1 LDC.64 R18, c[0x0][0x220] ;  /* 0x00008800ff129b82 */ /* 0x000f620000000a00 */
[----:B------:R-:W-:Y:S01]  /*b9a0*/  @P1 STS.64 [R208+0x4008], RZ ;  /* 0x004008ffd0001388 */ /* 0x000fe20000000a00 */
        /* <DEDUP_REMOVED lines=11> */
[C---:B---3--:R-:W-:Y:S01]  /*ba60*/  @!P1 LEA R8, P2, R0.reuse, R14, 0x1 ;  /* 0x0000000e00089211 */ /* 0x048fe200078408ff */
[----:B------:R-:W-:Y:S01]  /*ba70*/  @!PT LDS RZ, [RZ] ;  /* 0x00000000fffff984 */ /* 0x000fe20000000800 */
[----:B------:R-:W-:Y:S01]  /*ba80*/  @!PT LDS RZ, [RZ] ;  /* 0x00000000fffff984 */ /* 0x000fe20000000800 */
[----:B------:R-:W-:Y:S01]  /*ba90*/  @!PT LDS RZ, [RZ] ;  /* 0x00000000fffff984 */ /* 0x000fe20000000800 */
[----:B------:R-:W-:Y:S01]  /*baa0*/  @!P1 LDGSTS.E.BYPASS.LTC128B.128 [R208+0x4000], desc[UR24][R10.64] ;  /* 0x040000000ad09fae */ /* 0x000fe2000b901d58 */
[----:B----4-:R-:W-:Y:S02]  /*bab0*/  @!P1 LEA R6, P0, R7, R16, 0x1 ;  /* 0x0000001007069211 */ /* 0x010fe400078008ff */
[----:B------:R-:W-:Y:S01]  /*bac0*/  @!P1 LEA.HI.X R9, R0, R15, R9, 0x1, P2 ;  /* 0x0000000f00099211 */ /* 0x000fe200010f0c09 */
[----:B------:R-:W-:Y:S01]  /*bad0*/  @!P1 VIADD R0, R5, UR4 ;  /* 0x0000000405009c36 */ /* 0x000fe20008000000 */
[----:B------:R-:W-:Y:S01]  /*bae0*/  @!P1 LEA.HI.X R7, R7, R17, R12, 0x1, P0 ;  /* 0x0000001107079211 */ /* 0x000fe200000f0c0c */
[----:B------:R-:W-:Y:S01]  /*baf0*/  @P1 STS.128 [R208+0x4800], RZ ;  /* 0x004800ffd0001388 */ /* 0x000fe20000000c00 */
[----:B-----5:R-:W-:-:S03]  /*bb00*/  @!P1 LEA R2, P0, R4, R18, 0x1 ;  /* 0x0000001204029211 */ /* 0x020fc600078008ff */
[----:B------:R-:W-:Y:S01]  /*bb10*/  @!PT LDS RZ, [RZ] ;  /* 0x00000000fffff984 */ /* 0x000fe20000000800 */
[----:B------:R-:W-:Y:S01]  /*bb20*/  @!PT LDS RZ, [RZ] ;  /* 0x00000000fffff984 */ /* 0x000fe20000000800 */
[----:B------:R-:W-:Y:S01]  /*bb30*/  @!PT LDS RZ, [RZ] ;  /* 0x00000000fffff984 */ /* 0x000fe20000000800 */
[----:B------:R-:W-:Y:S01]  /*bb40*/  @!P1 LDGSTS.E.BYPASS.LTC128B.128 [R208+0x4800], desc[UR24][R8.64] ;  /* 0x0480000008d09fae */ /* 0x000fe2000b901d58 */
[----:B------:R-:W-:-:S03]  /*bb50*/  @!P1 LEA.HI.X R3, R4, R19, R0, 0x1, P0 ;  /* 0x0000001304039211 */ /* 0x000fc600000f0c00 */
        /* <DEDUP_REMOVED lines=10> */
[----:B------:R-:W-:Y:S04]  /*bc00*/  LDSM.16.M88.4 R72, [R135+0x2000] ;  /* 0x002000008748783b */ /* 0x000fe80000000200 */
[----:B------:R-:W-:Y:S04]  /*bc10*/  LDSM.16.M88.4 R68, [R135+0x2400] ;  /* 0x002400008744783b */ /* 0x000fe80000000200 */
[----:B------:R-:W-:Y:S04]  /*bc20*/  LDSM.16.M88.4 R64, [R135+0x2800] ;  /* 0x002800008740783b */ /* 0x000fe80000000200 */
[----:B------:R-:W-:Y:S04]  /*bc30*/  LDSM.16.M88.4 R32, [R188] ;  /* 0x00000000bc20783b */ /* 0x000fe80000000200 */
[----:B-1----:R-:W1:Y:S04]  /*bc40*/  LDSM.16.M88.4 R4, [R186+0x1000] ;  /* 0x00100000ba04783b */ /* 0x002e680000000200 */
[----:B------:R-:W3:Y:S04]  /*bc50*/  LDSM.16.M88.4 R8, [R187+0x1000] ;  /* 0x00100000bb08783b */ /* 0x000ee80000000200 */
[----:B------:R-:W4:Y:S04]  /*bc60*/  LDSM.16.M88.4 R60, [R135+0x2c00] ;  /* 0x002c0000873c783b */ /* 0x000f280000000200 */
[----:B------:R-:W5:Y:S04]  /*bc70*/  LDSM.16.M88.4 R56, [R135+0x3000] ;  /* 0x003000008738783b */ /* 0x000f680000000200 */
[----:B------:R-:W2:Y:S04]  /*bc80*/  LDSM.16.M88.4 R52, [R135+0x3400] ;  /* 0x003400008734783b */ /* 0x000ea80000000200 */
[----:B------:R-:W2:Y:S04]  /*bc90*/  LDSM.16.M88.4 R48, [R135+0x3800] ;  /* 0x003800008730783b */ /* 0x000ea80000000200 */
[----:B------:R-:W2:Y:S04]  /*bca0*/  LDSM.16.M88.4 R44, [R135+0x3c00] ;  /* 0x003c0000872c783b */ /* 0x000ea80000000200 */
        /* <DEDUP_REMOVED lines=14> */
[----:B------:R-:W-:Y:S06]  /*bd90*/  HMMA.16816.F32.BF16 R124, R4, R66, RZ ;  /* 0x00000042047c723c */ /* 0x000fec00000418ff */
[C---:B---3--:R-:W-:Y:S06]  /*bda0*/  HMMA.16816.F32.BF16 R220, R8.reuse, R32, R212 ;  /* 0x0000002008dc723c */ /* 0x048fec00000418d4 */
[----:B------:R-:W-:Y:S06]  /*bdb0*/  HMMA.16816.F32.BF16 R176, R8, R34, R176 ;  /* 0x0000002208b0723c */ /* 0x000fec00000418b0 */
[C---:B----4-:R-:W-:Y:S06]  /*bdc0*/  HMMA.16816.F32.BF16 R120, R4.reuse, R60, RZ ;  /* 0x0000003c0478723c */ /* 0x050fec00000418ff */
[C---:B------:R-:W-:Y:S06]  /*bdd0*/  HMMA.16816.F32.BF16 R116, R4.reuse, R62, RZ ;  /* 0x0000003e0474723c */ /* 0x040fec00000418ff */
[----:B-----5:R-:W-:Y:S01]  /*bde0*/  HMMA.16816.F32.BF16 R112, R4, R56, RZ ;  /* 0x000000380470723c */ /* 0x020fe200000418ff */
[----:B------:R-:W-:-:S02]  /*bdf0*/  IMAD.MOV.U32 R42, RZ, RZ, R220 ;  /* 0x000000ffff2a7224 */ /* 0x000fc400078e00dc */
[----:B------:R-:W-:Y:S02]  /*be00*/  IMAD.MOV.U32 R43, RZ, RZ, R222 ;  /* 0x000000ffff2b7224 */ /* 0x000fe400078e00de */
[----:B------:R-:W-:Y:S01]  /*be10*/  IMAD.MOV.U32 R209, RZ, RZ, R221 ;  /* 0x000000ffffd17224 */ /* 0x000fe200078e00dd */
[C---:B------:R-:W-:Y:S01]  /*be20*/  HMMA.16816.F32.BF16 R108, R4.reuse, R58, RZ ;  /* 0x0000003a046c723c */ /* 0x040fe200000418ff */
[----:B------:R-:W-:Y:S02]  /*be30*/  IMAD.MOV.U32 R134, RZ, RZ, R223 ;  /* 0x000000ffff867224 */ /* 0x000fe400078e00df */
[----:B------:R-:W-:Y:S01]  /*be40*/  FMUL.FTZ R42, R42, UR28 ;  /* 0x0000001c2a2a7c20 */ /* 0x000fe20008410000 */
[----:B------:R-:W-:Y:S02]  /*be50*/  IMAD.MOV.U32 R133, RZ, RZ, R176 ;  /* 0x000000ffff857224 */ /* 0x000fe400078e00b0 */
[----:B------:R-:W-:Y:S01]  /*be60*/  FMUL.FTZ R43, R43, UR28 ;  /* 0x0000001c2b2b7c20 */ /* 0x000fe20008410000 */
[----:B------:R-:W-:Y:S01]  /*be70*/  IMAD.MOV.U32 R132, RZ, RZ, R177 ;  /* 0x000000ffff847224 */ /* 0x000fe200078e00b1 */
[----:B--2---:R-:W-:Y:S01]  /*be80*/  HMMA.16816.F32.BF16 R104, R4, R52, RZ ;  /* 0x000000340468723c */ /* 0x004fe200000418ff */
[----:B------:R-:W-:-:S02]  /*be90*/  IMAD.MOV.U32 R2, RZ, RZ, R178 ;  /* 0x000000ffff027224 */ /* 0x000fc400078e00b2 */
[----:B------:R-:W-:-:S03]  /*bea0*/  IMAD.MOV.U32 R0, RZ, RZ, R179 ;  /* 0x000000ffff007224 */ /* 0x000fc600078e00b3 */
        /* <DEDUP_REMOVED lines=12> */
[----:B------:R-:W-:Y:S01]  /*bf70*/  FMUL.FTZ R248, R248, UR28 ;  /* 0x0000001cf8f87c20 */ /* 0x000fe20008410000 */
[----:B------:R-:W-:Y:S01]  /*bf80*/  FMUL.FTZ R250, R250, UR28 ;  /* 0x0000001cfafa7c20 */ /* 0x000fe20008410000 */
[----:B------:R-:W-:Y:S01]  /*bf90*/  FMUL.FTZ R249, R249, UR28 ;  /* 0x0000001cf9f97c20 */ /* 0x000fe20008410000 */
[----:B------:R-:W-:-:S02]  /*bfa0*/  FMUL.FTZ R251, R251, UR28 ;  /* 0x0000001cfbfb7c20 */ /* 0x000fc40008410000 */
[C---:B------:R-:W-:Y:S01]  /*bfb0*/  HMMA.16816.F32.BF16 R228, R8.reuse, R22, R116 ;  /* 0x0000001608e4723c */ /* 0x040fe20000041874 */
[----:B------:R-:W-:Y:S01]  /*bfc0*/  FMUL.FTZ R246, R246, UR28 ;  /* 0x0000001cf6f67c20 */ /* 0x000fe20008410000 */
[----:B------:R-:W-:Y:S01]  /*bfd0*/  FMUL.FTZ R244, R244, UR28 ;  /* 0x0000001cf4f47c20 */ /* 0x000fe20008410000 */
[----:B------:R-:W-:Y:S01]  /*bfe0*/  FMUL.FTZ R245, R245, UR28 ;  /* 0x0000001cf5f57c20 */ /* 0x000fe20008410000 */
[----:B------:R-:W-:Y:S02]  /*bff0*/  FMUL.FTZ R247, R247, UR28 ;  /* 0x0000001cf7f77c20 */ /* 0x000fe40008410000 */
[----:B-1----:R-:W-:Y:S01]  /*c000*/  HMMA.16816.F32.BF16 R224, R8, R16, R112 ;  /* 0x0000001008e0723c */ /* 0x002fe20000041870 */
        /* <DEDUP_REMOVED lines=44> */
[----:B------:R-:W-:Y:S06]  /*c2d0*/  HMMA.16816.F32.BF16 R24, R4, R18, R56 ;  /* 0x000000120418723c */ /* 0x000fec0000041838 */
[C---:B------:R-:W-:Y:S01]  /*c2e0*/  HMMA.16816.F32.BF16 R84, R12.reuse, R74, RZ ;  /* 0x0000004a0c54723c */ /* 0x040fe200000418ff */
[----:B------:R-:W-:Y:S01]  /*c2f0*/  FMUL.FTZ R59, R133, UR28 ;  /* 0x0000001c853b7c20 */ /* 0x000fe20008410000 */
[----:B------:R-:W-:Y:S01]  /*c300*/  FMUL.FTZ R57, R209, UR28 ;  /* 0x0000001cd1397c20 */ /* 0x000fe20008410000 */
[----:B------:R-:W1:Y:S01]  /*c310*/  S2R R133, SR_TID.X ;  /* 0x0000000000857919 */ /* 0x000e620000002100 */
[----:B------:R-:W-:Y:S01]  /*c320*/  FMUL.FTZ R58, R134, UR28 ;  /* 0x0000001c863a7c20 */ /* 0x000fe20008410000 */
[----:B------:R-:W-:Y:S01]  /*c330*/  FMUL.FTZ R209, R175, UR28 ;  /* 0x0000001cafd17c20 */ /* 0x000fe20008410000 */
[----:B------:R-:W-:Y:S01]  /*c340*/  HMMA.16816.F32.BF16 R72, R12, R68, RZ ;  /* 0x000000440c48723c */ /* 0x000fe200000418ff */
[----:B------:R-:W-:Y:S01]  /*c350*/  FMUL.FTZ R54, R54, UR28 ;  /* 0x0000001c36367c20 */ /* 0x000fe20008410000 */
[----:B------:R-:W-:Y:S01]  /*c360*/  FMUL.FTZ R52, R52, UR28 ;  /* 0x0000001c34347c20 */ /* 0x000fe20008410000 */
[----:B------:R-:W-:Y:S01]  /*c370*/  FMUL.FTZ R53, R53, UR28 ;  /* 0x0000001c35357c20 */ /* 0x000fe20008410000 */
[----:B------:R-:W-:-:S02]  /*c380*/  FMUL.FTZ R55, R55, UR28 ;  /* 0x0000001c37377c20 */ /* 0x000fc40008410000 */
[----:B------:R-:W-:Y:S01]  /*c390*/  HMMA.16816.F32.BF16 R88, R12, R60, RZ ;  /* 0x0000003c0c58723c */ /* 0x000fe200000418ff */
[----:B------:R-:W-:Y:S01]  /*c3a0*/  FMUL.FTZ R64, R64, UR28 ;  /* 0x0000001c40407c20 */ /* 0x000fe20008410000 */
[----:B------:R-:W-:-:S04]  /*c3b0*/  FMUL.FTZ R65, R65, UR28 ;  /* 0x0000001c41417c20 */ /* 0x000fc80008410000 */
[C---:B------:R-:W-:Y:S01]  /*c3c0*/  HMMA.16816.F32.BF16 R68, R12.reuse, R70, RZ ;  /* 0x000000460c44723c */ /* 0x040fe200000418ff */
[----:B------:R-:W-:Y:S01]  /*c3d0*/  FMUL.FTZ R26, R26, UR28 ;  /* 0x0000001c1a1a7c20 */ /* 0x000fe20008410000 */
[----:B------:R-:W-:Y:S01]  /*c3e0*/  FMUL.FTZ R24, R24, UR28 ;  /* 0x0000001c18187c20 */ /* 0x000fe20008410000 */
[----:B------:R-:W-:Y:S01]  /*c3f0*/  FMUL.FTZ R25, R25, UR28 ;  /* 0x0000001c19197c20 */ /* 0x000fe20008410000 */
[----:B------:R-:W-:Y:S02]  /*c400*/  FMUL.FTZ R27, R27, UR28 ;  /* 0x0000001c1b1b7c20 */ /* 0x000fe40008410000 */
[C---:B------:R-:W-:Y:S06]  /*c410*/  HMMA.16816.F32.BF16 R60, R12.reuse, R62, RZ ;  /* 0x0000003e0c3c723c */ /* 0x040fec00000418ff */
[----:B------:R-:W-:Y:S01]  /*c420*/  HMMA.16816.F32.BF16 R108, R12, R48, RZ ;  /* 0x000000300c6c723c */ /* 0x000fe200000418ff */
[----:B-1----:R-:W-:-:S05]  /*c430*/  IMAD.SHL.U32 R133, R133, 0x2, RZ ;  /* 0x0000000285857824 */ /* 0x002fca00078e00ff */
[----:B------:R-:W-:Y:S01]  /*c440*/  HMMA.16816.F32.BF16 R120, R12, R50, RZ ;  /* 0x000000320c78723c */ /* 0x000fe200000418ff */
[----:B------:R-:W-:-:S05]  /*c450*/  LOP3.LUT R133, R133, 0x6, RZ, 0xc0, !PT ;  /* 0x0000000685857812 */ /* 0x000fca00078ec0ff */
[C---:B------:R-:W-:Y:S06]  /*c460*/  HMMA.16816.F32.BF16 R104, R12.reuse, R44, RZ ;  /* 0x0000002c0c68723c */ /* 0x040fec00000418ff */
[----:B------:R-:W-:Y:S06]  /*c470*/  HMMA.16816.F32.BF16 R112, R12, R46, RZ ;  /* 0x0000002e0c70723c */ /* 0x000fec00000418ff */
[C---:B------:R-:W-:Y:S06]  /*c480*/  HMMA.16816.F32.BF16 R116, R4.reuse, R32, R216 ;  /* 0x000000200474723c */ /* 0x040fec00000418d8 */
[----:B------:R-:W-:Y:S01]  /*c490*/  HMMA.16816.F32.BF16 R84, R4, R34, R84 ;  /* 0x000000220454723c */ /* 0x000fe20000041854 */
[----:B------:R-:W-:Y:S01]  /*c4a0*/  FMUL.FTZ R219, R131, UR28 ;  /* 0x0000001c83db7c20 */ /* 0x000fe20008410000 */
[----:B------:R-:W-:-:S04]  /*c4b0*/  FMUL.FTZ R218, R129, UR28 ;  /* 0x0000001c81da7c20 */ /* 0x000fc80008410000 */
        /* <DEDUP_REMOVED lines=8> */
[----:B------:R-:W1:Y:S01]  /*c540*/  MUFU.TANH R3, R3 ;  /* 0x0000000300037308 */ /* 0x000e620000002400 */
[----:B------:R-:W-:Y:S01]  /*c550*/  FMUL.FTZ R84, R84, UR28 ;  /* 0x0000001c54547c20 */ /* 0x000fe20008410000 */
[----:B------:R-:W-:Y:S01]  /*c560*/  FMUL.FTZ R86, R86, UR28 ;  /* 0x0000001c56567c20 */ /* 0x000fe20008410000 */
[----:B------:R-:W-:Y:S01]  /*c570*/  FMUL.FTZ R87, R87, UR28 ;  /* 0x0000001c57577c20 */ /* 0x000fe20008410000 */
[----:B------:R-:W-:Y:S01]  /*c580*/  FMUL.FTZ R85, R85, UR28 ;  /* 0x0000001c55557c20 */ /* 0x000fe20008410000 */
[C---:B------:R-:W-:Y:S01]  /*c590*/  HMMA.16816.F32.BF16 R32, R4.reuse, R16, R92 ;  /* 0x000000100420723c */ /* 0x040fe2000004185c */
[----:B------:R-:W-:Y:S01]  /*c5a0*/  FMUL.FTZ R62, R0, UR28 ;  /* 0x0000001c003e7c20 */ /* 0x000fe20008410000 */
[----:B------:R-:W-:Y:S02]  /*c5b0*/  IMAD.U32 R0, RZ, RZ, UR18 ;  /* 0x00000012ff007e24 */ /* 0x000fe4000f8e00ff */
[----:B------:R-:W-:Y:S01]  /*c5c0*/  FMUL.FTZ R60, R2, UR28 ;  /* 0x0000001c023c7c20 */ /* 0x000fe20008410000 */
[----:B------:R-:W-:Y:S01]  /*c5d0*/  FMUL.FTZ R61, R132, UR28 ;  /* 0x0000001c843d7c20 */ /* 0x000fe20008410000 */
[----:B------:R-:W-:Y:S01]  /*c5e0*/  FMUL.FTZ R63, R66, UR28 ;  /* 0x0000001c423f7c20 */ /* 0x000fe20008410000 */
[----:B------:R-:W-:Y:S01]  /*c5f0*/  HMMA.16816.F32.BF16 R16, R4, R76, R96 ;  /* 0x0000004c0410723c */ /* 0x000fe20000041860 */
[----:B------:R-:W-:-:S02]  /*c600*/  IMAD R0, R0, 0x80, R133 ;  /* 0x0000008000007824 */ /* 0x000fc400078e0285 */
[----:B------:R-:W-:Y:S01]  /*c610*/  FMUL.FTZ R66, R168, UR28 ;  /* 0x0000001ca8427c20 */ /* 0x000fe20008410000 */
[----:B------:R-:W-:Y:S01]  /*c620*/  FMUL.FTZ R93, R177, UR28 ;  /* 0x0000001cb15d7c20 */ /* 0x000fe20008410000 */
[----:B------:R-:W-:Y:S01]  /*c630*/  FMUL.FTZ R72, R72, UR28 ;  /* 0x0000001c48487c20 */ /* 0x000fe20008410000 */
[--C-:B------:R-:W-:Y:S01]  /*c640*/  IMAD.IADD R2, R200, 0x1, -R0.reuse ;  /* 0x00000001c8027824 */ /* 0x100fe200078e0a00 */
[C---:B------:R-:W-:Y:S01]  /*c650*/  HMMA.16816.F32.BF16 R12, R4.reuse, R78, R100 ;  /* 0x0000004e040c723c */ /* 0x040fe20000041864 */
[C---:B------:R-:W-:Y:S01]  /*c660*/  ISETP.GE.AND P0, PT, R0.reuse, R207, PT ;  /* 0x000000cf0000720c */ /* 0x040fe20003f06270 */
[----:B------:R-:W-:Y:S01]  /*c670*/  FMUL.FTZ R98, R179, UR28 ;  /* 0x0000001cb3627c20 */ /* 0x000fe20008410000 */
[----:B------:R-:W-:Y:S01]  /*c680*/  ISETP.GE.AND P3, PT, R0, R206, PT ;  /* 0x000000ce0000720c */ /* 0x000fe20003f66270 */
[----:B------:R-:W-:Y:S01]  /*c690*/  FMUL.FTZ R74, R74, UR28 ;  /* 0x0000001c4a4a7c20 */ /* 0x000fe20008410000 */
[----:B------:R-:W-:Y:S01]  /*c6a0*/  IABS R2, R2 ;  /* 0x0000000200027213 */ /* 0x000fe20000000000 */
[C---:B------:R-:W-:Y:S01]  /*c6b0*/  HMMA.16816.F32.BF16 R8, R4.reuse, R80, R108 ;  /* 0x000000500408723c */ /* 0x040fe2000004186c */
[C---:B------:R-:W-:Y:S01]  /*c6c0*/  ISETP.LT.OR P0, PT, R0.reuse, R199, P0 ;  /* 0x000000c70000720c */ /* 0x040fe20000701670 */
[----:B------:R-:W-:Y:S01]  /*c6d0*/  FMUL.FTZ R73, R73, UR28 ;  /* 0x0000001c49497c20 */ /* 0x000fe20008410000 */
[----:B------:R-:W-:Y:S01]  /*c6e0*/  I2FP.F32.S32 R2, R2 ;  /* 0x0000000200027245 */ /* 0x000fe20000201400 */
[----:B------:R-:W-:Y:S01]  /*c6f0*/  FMUL.FTZ R75, R75, UR28 ;  /* 0x0000001c4b4b7c20 */ /* 0x000fe20008410000 */
[----:B------:R-:W-:Y:S01]  /*c700*/  ISETP.LT.OR P3, PT, R0, R198, P3 ;  /* 0x000000c60000720c */ /* 0x000fe20001f61670 */
[C---:B------:R-:W-:Y:S01]  /*c710*/  HMMA.16816.F32.BF16 R20, R4.reuse, R180, R104 ;  /* 0x000000b40414723c */ /* 0x040fe20000041868 */
        /* <DEDUP_REMOVED lines=11> */
[----:B------:R-:W-:Y:S01]  /*c7d0*/  HMMA.16816.F32.BF16 R4, R4, R182, R112 ;  /* 0x000000b60404723c */ /* 0x000fe20000041870 */
[----:B------:R-:W-:Y:S01]  /*c7e0*/  FMUL.FTZ R90, R14, UR28 ;  /* 0x0000001c0e5a7c20 */ /* 0x000fe20008410000 */
[----:B------:R-:W-:Y:S01]  /*c7f0*/  FMUL.FTZ R83, R13, UR28 ;  /* 0x0000001c0d537c20 */ /* 0x000fe20008410000 */
[----:B------:R-:W-:Y:S01]  /*c800*/  FMUL.FTZ R80, R12, UR28 ;  /* 0x0000001c0c507c20 */ /* 0x000fe20008410000 */
[----:B------:R-:W-:Y:S01]  /*c810*/  FMUL.FTZ R92, R15, UR28 ;  /* 0x0000001c0f5c7c20 */ /* 0x000fe20008410000 */
[----:B------:R-:W-:Y:S01]  /*c820*/  FMUL.FTZ R82, R178, UR28 ;  /* 0x0000001cb2527c20 */ /* 0x000fe20008410000 */
[----:B------:R-:W-:Y:S01]  /*c830*/  FMUL.FTZ R101, R10, UR28 ;  /* 0x0000001c0a657c20 */ /* 0x000fe20008410000 */
[----:B-1----:R-:W-:Y:S01]  /*c840*/  FFMA.FTZ R10, R2, -UR31, R3 ;  /* 0x8000001f020a7c23 */ /* 0x002fe20008010003 */
[----:B------:R-:W-:-:S02]  /*c850*/  IMAD.IADD R3, R201, 0x1, -R0 ;  /* 0x00000001c9037824 */ /* 0x000fc400078e0a00 */
[----:B------:R-:W-:Y:S01]  /*c860*/  FMUL.FTZ R181, R11, UR28 ;  /* 0x0000001c0bb57c20 */ /* 0x000fe20008410000 */
[----:B------:R-:W-:Y:S01]  /*c870*/  VIADD R2, R0, 0x1 ;  /* 0x0000000100027836 */ /* 0x000fe20000000000 */
[----:B------:R-:W-:Y:S01]  /*c880*/  MUFU.TANH R11, R42 ;  /* 0x0000002a000b7308 */ /* 0x000fe20000002400 */
[----:B------:R-:W-:Y:S01]  /*c890*/  FMUL.FTZ R97, R8, UR28 ;  /* 0x0000001c08617c20 */ /* 0x000fe20008410000 */
[----:B------:R-:W-:Y:S01]  /*c8a0*/  FMUL.FTZ R103, R9, UR28 ;  /* 0x0000001c09677c20 */ /* 0x000fe20008410000 */
[----:B------:R-:W-:Y:S01]  /*c8b0*/  IMAD.IADD R8, R202, 0x1, -R2 ;  /* 0x00000001ca087824 */ /* 0x000fe200078e0a02 */
[----:B------:R-:W-:Y:S01]  /*c8c0*/  ISETP.GE.AND P6, PT, R2, R207, PT ;  /* 0x000000cf0200720c */ /* 0x000fe20003fc6270 */
[----:B------:R-:W-:Y:S01]  /*c8d0*/  FMUL.FTZ R183, R174, UR28 ;  /* 0x0000001caeb77c20 */ /* 0x000fe20008410000 */
[C---:B------:R-:W-:Y:S01]  /*c8e0*/  ISETP.GE.AND P5, PT, R2.reuse, R206, PT ;  /* 0x000000ce0200720c */ /* 0x040fe20003fa6270 */
[----:B------:R-:W-:Y:S01]  /*c8f0*/  FMUL.FTZ R182, R173, UR28 ;  /* 0x0000001cadb67c20 */ /* 0x000fe20008410000 */
[----:B------:R-:W-:Y:S01]  /*c900*/  MUFU.TANH R14, R36 ;  /* 0x00000024000e7308 */ /* 0x000fe20000002400 */
[C---:B------:R-:W-:Y:S01]  /*c910*/  ISETP.GE.AND P4, PT, R2.reuse, R205, PT ;  /* 0x000000cd0200720c */ /* 0x040fe20003f86270 */
[----:B------:R-:W-:Y:S01]  /*c920*/  FMUL.FTZ R105, R127, UR28 ;  /* 0x0000001c7f697c20 */ /* 0x000fe20008410000 */
[----:B------:R-:W-:Y:S01]  /*c930*/  ISETP.GE.AND P2, PT, R2, R204, PT ;  /* 0x000000cc0200720c */ /* 0x000fe20003f46270 */
[----:B------:R-:W-:Y:S01]  /*c940*/  FMUL.FTZ R96, R169, UR28 ;  /* 0x0000001ca9607c20 */ /* 0x000fe20008410000 */
[----:B------:R-:W-:Y:S01]  /*c950*/  FMUL.FTZ R95, R4, UR28 ;  /* 0x0000001c045f7c20 */ /* 0x000fe20008410000 */
[----:B------:R-:W-:-:S02]  /*c960*/  IMAD.IADD R4, R202, 0x1, -R0 ;  /* 0x00000001ca047824 */ /* 0x000fc400078e0a00 */
[----:B------:R-:W-:Y:S01]  /*c970*/  FMUL.FTZ R107, R5, UR28 ;  /* 0x0000001c056b7c20 */ /* 0x000fe20008410000 */
[----:B------:R-:W-:Y:S02]  /*c980*/  IMAD.IADD R5, R203, 0x1, -R0 ;  /* 0x00000001cb057824 */ /* 0x000fe400078e0a00 */
[----:B------:R-:W-:Y:S01]  /*c990*/  FMUL.FTZ R18, R6, UR28 ;  /* 0x0000001c06127c20 */ /* 0x000fe20008410000 */
[----:B------:R-:W-:Y:S01]  /*c9a0*/  FMUL.FTZ R100, R7, UR28 ;  /* 0x0000001c07647c20 */ /* 0x000fe20008410000 */
[----:B------:R-:W-:Y:S01]  /*c9b0*/  IABS R6, R4 ;  /* 0x0000000400067213 */ /* 0x000fe20000000000 */
[----:B------:R-:W1:Y:S01]  /*c9c0*/  MUFU.TANH R9, R37 ;  /* 0x0000002500097308 */ /* 0x000e620000002400 */
[----:B------:R-:W-:Y:S01]  /*c9d0*/  IABS R4, R3 ;  /* 0x0000000300047213 */ /* 0x000fe20000000000 */
[----:B--2---:R-:W-:Y:S01]  /*c9e0*/  IMAD.MOV.U32 R60, RZ, RZ, R18 ;  /* 0x000000ffff3c7224 */ /* 0x004fe200078e0012 */
[----:B------:R-:W-:Y:S01]  /*c9f0*/  IABS R3, R5 ;  /* 0x0000000500037213 */ /* 0x000fe20000000000 */
[----:B------:R-:W-:Y:S01]  /*ca00*/  IMAD.IADD R5, R200, 0x1, -R2 ;  /* 0x00000001c8057824 */ /* 0x000fe200078e0a02 */
[C---:B------:R-:W-:Y:S01]  /*ca10*/  ISETP.LT.OR P6, PT, R2.reuse, R199, P6 ;  /* 0x000000c70200720c */ /* 0x040fe200037c1670 */
[----:B------:R-:W-:Y:S01]  /*ca20*/  IMAD.MOV.U32 R7, RZ, RZ, R6 ;  /* 0x000000ffff077224 */ /* 0x000fe200078e0006 */
[----:B------:R-:W-:Y:S01]  /*ca30*/  ISETP.LT.OR P5, PT, R2, R198, P5 ;  /* 0x000000c60200720c */ /* 0x000fe20002fa1670 */
[----:B------:R-:W-:Y:S01]  /*ca40*/  IMAD.MOV.U32 R6, RZ, RZ, R4 ;  /* 0x000000ffff067224 */ /* 0x000fe200078e0004 */
[----:B------:R-:W-:Y:S01]  /*ca50*/  IABS R5, R5 ;  /* 0x0000000500057213 */ /* 0x000fe20000000000 */
[----:B------:R-:W-:Y:S01]  /*ca60*/  IMAD.MOV.U32 R4, RZ, RZ, R3 ;  /* 0x000000ffff047224 */ /* 0x000fe200078e0003 */
[----:B------:R-:W-:Y:S01]  /*ca70*/  IABS R3, R8 ;  /* 0x0000000800037213 */ /* 0x000fe20000000000 */
[----:B------:R-:W2:Y:S01]  /*ca80*/  MUFU.TANH R13, R43 ;  /* 0x0000002b000d7308 */ /* 0x000ea20000002400 */
[----:B------:R-:W-:Y:S01]  /*ca90*/  I2FP.F32.S32 R8, R7 ;  /* 0x0000000700087245 */ /* 0x000fe20000201400 */
[----:B------:R-:W-:Y:S01]  /*caa0*/  FMUL.FTZ R109, R125, UR28 ;  /* 0x0000001c7d6d7c20 */ /* 0x000fe20008410000 */
[----:B------:R-:W-:Y:S01]  /*cab0*/  I2FP.F32.S32 R7, R6 ;  /* 0x0000000600077245 */ /* 0x000fe20000201400 */
[----:B------:R-:W-:Y:S01]  /*cac0*/  FMUL.FTZ R71, R71, UR28 ;  /* 0x0000001c47477c20 */ /* 0x000fe20008410000 */
[----:B------:R-:W-:Y:S01]  /*cad0*/  I2FP.F32.S32 R6, R4 ;  /* 0x0000000400067245 */ /* 0x000fe20000201400 */
[----:B-1----:R-:W-:Y:S01]  /*cae0*/  FFMA.FTZ R9, R8, -UR31, R9 ;  /* 0x8000001f08097c23 */ /* 0x002fe20008010009 */
[----:B------:R-:W-:Y:S01]  /*caf0*/  I2FP.F32.S32 R4, R5 ;  /* 0x0000000500047245 */ /* 0x000fe20000201400 */
[----:B------:R-:W1:Y:S01]  /*cb00*/  MUFU.TANH R12, R56 ;  /* 0x00000038000c7308 */ /* 0x000e620000002400 */
[----:B------:R-:W-:Y:S01]  /*cb10*/  FFMA.FTZ R11, R7, -UR31, R11 ;  /* 0x8000001f070b7c23 */ /* 0x000fe2000801000b */
[----:B------:R-:W-:Y:S01]  /*cb20*/  I2FP.F32.S32 R3, R3 ;  /* 0x0000000300037245 */ /* 0x000fe20000201400 */
[----:B------:R-:W-:Y:S01]  /*cb30*/  FMUL.FTZ R89, R21, UR28 ;  /* 0x0000001c15597c20 */ /* 0x000fe20008410000 */
[----:B------:R-:W-:Y:S01]  /*cb40*/  FFMA.FTZ R7, R4, -UR31, R14 ;  /* 0x8000001f04077c23 */ /* 0x000fe2000801000e */
[--C-:B------:R-:W-:Y:S01]  /*cb50*/  IMAD.IADD R4, R201, 0x1, -R2.reuse ;  /* 0x00000001c9047824 */ /* 0x100fe200078e0a02 */
[----:B------:R-:W-:Y:S01]  /*cb60*/  ISETP.LT.OR P4, PT, R2, R197, P4 ;  /* 0x000000c50200720c */ /* 0x000fe20002781670 */
[----:B------:R-:W-:Y:S01]  /*cb70*/  FMUL.FTZ R21, R130, UR28 ;  /* 0x0000001c82157c20 */ /* 0x000fe20008410000 */
[----:B------:R-:W3:Y:S01]  /*cb80*/  MUFU.TANH R15, R57 ;  /* 0x00000039000f7308 */ /* 0x000ee20000002400 */
[----:B--2---:R-:W-:Y:S01]  /*cb90*/  FFMA.FTZ R8, R6, -UR31, R13 ;  /* 0x8000001f06087c23 */ /* 0x004fe2000801000d */
[----:B------:R-:W-:Y:S01]  /*cba0*/  IABS R4, R4 ;  /* 0x0000000400047213 */ /* 0x000fe20000000000 */
[----:B------:R-:W-:Y:S01]  /*cbb0*/  FMUL.FTZ R76, R67, UR28 ;  /* 0x0000001c434c7c20 */ /* 0x000fe20008410000 */
[----:B------:R-:W-:Y:S01]  /*cbc0*/  ISETP.LT.OR P2, PT, R2, R196, P2 ;  /* 0x000000c40200720c */ /* 0x000fe20001741670 */
[----:B------:R-:W-:Y:S01]  /*cbd0*/  IMAD.IADD R2, R203, 0x1, -R2 ;  /* 0x00000001cb027824 */ /* 0x000fe200078e0a02 */
[----:B------:R-:W-:Y:S01]  /*cbe0*/  I2FP.F32.S32 R5, R4 ;  /* 0x0000000400057245 */ /* 0x000fe20000201400 */
[----:B------:R-:W-:Y:S01]  /*cbf0*/  FMUL.FTZ R67, R170, UR28 ;  /* 0x0000001caa437c20 */ /* 0x000fe20008410000 */
[----:B------:R-:W-:Y:S01]  /*cc00*/  FSEL R117, R10, -INF , !P0 ;  /* 0xff8000000a757808 */ /* 0x000fe20004000000 */
[----:B-1----:R-:W-:Y:S01]  /*cc10*/  FFMA.FTZ R6, R3, -UR31, R12 ;  /* 0x8000001f03067c23 */ /* 0x002fe2000801000c */
[----:B------:R-:W-:Y:S01]  /*cc20*/  VIADD R3, R0, 0x8 ;  /* 0x0000000800037836 */ /* 0x000fe20000000000 */
[----:B------:R-:W-:Y:S01]  /*cc30*/  FSEL R132, R9, -INF , !P3 ;  /* 0xff80000009847808 */ /* 0x000fe20005800000 */
[----:B------:R-:W-:Y:S01]  /*cc40*/  MUFU.TANH R13, R58 ;  /* 0x0000003a000d7308 */ /* 0x000fe20000002400 */
[----:B------:R-:W-:Y:S01]  /*cc50*/  IABS R12, R2 ;  /* 0x00000002000c7213 */ /* 0x000fe20000000000 */
[----:B------:R-:W-:Y:S01]  /*cc60*/  IMAD.IADD R4, R200, 0x1, -R3 ;  /* 0x00000001c8047824 */ /* 0x000fe200078e0a03 */
[----:B------:R-:W-:Y:S01]  /*cc70*/  ISETP.GE.AND P0, PT, R0, R205, PT ;  /* 0x000000cd0000720c */ /* 0x000fe20003f06270 */
[----:B------:R-:W-:Y:S01]  /*cc80*/  FMUL.FTZ R94, R124, UR28 ;  /* 0x0000001c7c5e7c20 */ /* 0x000fe20008410000 */
[----:B---3--:R-:W-:Y:S01]  /*cc90*/  FFMA.FTZ R15, R5, -UR31, R15 ;  /* 0x8000001f050f7c23 */ /* 0x008fe2000801000f */
[----:B------:R-:W-:Y:S01]  /*cca0*/  ISETP.GE.AND P3, PT, R0, R204, PT ;  /* 0x000000cc0000720c */ /* 0x000fe20003f66270 */
[----:B------:R-:W-:Y:S01]  /*ccb0*/  FMUL.FTZ R102, R172, UR28 ;  /* 0x0000001cac667c20 */ /* 0x000fe20008410000 */
[----:B------:R-:W1:Y:S01]  /*ccc0*/  MUFU.TANH R5, R84 ;  /* 0x0000005400057308 */ /* 0x000e620000002400 */
[----:B------:R-:W-:Y:S01]  /*ccd0*/  IABS R2, R4 ;  /* 0x0000000400027213 */ /* 0x000fe20000000000 */
[----:B------:R-:W-:Y:S01]  /*cce0*/  IMAD.MOV.U32 R4, RZ, RZ, R12 ;  /* 0x000000ffff047224 */ /* 0x000fe200078e000c */
[----:B------:R-:W-:Y:S01]  /*ccf0*/  ISETP.LT.OR P0, PT, R0, R197, P0 ;  /* 0x000000c50000720c */ /* 0x000fe20000701670 */
[----:B------:R-:W-:Y:S01]  /*cd00*/  FMUL.FTZ R48, R48, UR28 ;  /* 0x0000001c30307c20 */ /* 0x000fe20008410000 */
[----:B------:R-:W-:Y:S01]  /*cd10*/  ISETP.LT.OR P3, PT, R0, R196, P3 ;  /* 0x000000c40000720c */ /* 0x000fe20001f61670 */
[----:B------:R-:W-:Y:S01]  /*cd20*/  FMUL.FTZ R50, R50, UR28 ;  /* 0x0000001c32327c20 */ /* 0x000fe20008410000 */
[----:B------:R-:W-:Y:S01]  /*cd30*/  I2FP.F32.S32 R2, R2 ;  /* 0x0000000200027245 */ /* 0x000fe20000201400 */
[----:B------:R2:W-:Y:S01]  /*cd40*/  MUFU.TANH R12, R85 ;  /* 0x00000055000c7308 */ /* 0x0005e20000002400 */
[----:B------:R-:W-:Y:S01]  /*cd50*/  FSEL R178, R11, -INF , !P0 ;  /* 0xff8000000bb27808 */ /* 0x000fe20004000000 */
[----:B------:R-:W-:Y:S01]  /*cd60*/  FMUL.FTZ R51, R51, UR28 ;  /* 0x0000001c33337c20 */ /* 0x000fe20008410000 */
[----:B------:R-:W-:Y:S01]  /*cd70*/  FSEL R180, R8, -INF , !P3 ;  /* 0xff80000008b47808 */ /* 0x000fe20005800000 */
[----:B------:R-:W-:Y:S01]  /*cd80*/  FMUL.FTZ R49, R49, UR28 ;  /* 0x0000001c31317c20 */ /* 0x000fe20008410000 */
[----:B------:R-:W-:Y:S01]  /*cd90*/  FSEL R122, R7, -INF , !P6 ;  /* 0xff800000077a7808 */ /* 0x000fe20007000000 */
[----:B------:R-:W-:Y:S01]  /*cda0*/  IMAD.IADD R7, R202, 0x1, -R3 ;  /* 0x00000001ca077824 */ /* 0x000fe200078e0a03 */
[----:B------:R-:W-:Y:S01]  /*cdb0*/  FSEL R168, R6, -INF , !P5 ;  /* 0xff80000006a87808 */ /* 0x000fe20006800000 */
[----:B------:R-:W-:Y:S01]  /*cdc0*/  MUFU.TANH R8, R86 ;  /* 0x0000005600087308 */ /* 0x000fe20000002400 */
[C---:B------:R-:W-:Y:S01]  /*cdd0*/  ISETP.GE.AND P0, PT, R3.reuse, R207, PT ;  /* 0x000000cf0300720c */ /* 0x040fe20003f06270 */
[----:B-1----:R-:W-:Y:S01]  /*cde0*/  FFMA.FTZ R9, R2, -UR31, R5 ;  /* 0x8000001f02097c23 */ /* 0x002fe20008010005 */
[C---:B------:R-:W-:Y:S01]  /*cdf0*/  ISETP.GE.AND P3, PT, R3.reuse, R206, PT ;  /* 0x000000ce0300720c */ /* 0x040fe20003f66270 */
[----:B------:R-:W-:Y:S01]  /*ce00*/  VIADD R2, R0, 0x9 ;  /* 0x0000000900027836 */ /* 0x000fe20000000000 */
[----:B------:R-:W-:Y:S01]  /*ce10*/  ISETP.GE.AND P6, PT, R3, R205, PT ;  /* 0x000000cd0300720c */ /* 0x000fe20003fc6270 */
[----:B------:R-:W-:Y:S01]  /*ce20*/  IMAD.IADD R5, R201, 0x1, -R3 ;  /* 0x00000001c9057824 */ /* 0x000fe200078e0a03 */
[C---:B------:R-:W-:Y:S01]  /*ce30*/  ISETP.GE.AND P5, PT, R3.reuse, R204, PT ;  /* 0x000000cc0300720c */ /* 0x040fe20003fa6270 */
[--C-:B------:R-:W-:Y:S01]  /*ce40*/  IMAD.IADD R6, R202, 0x1, -R2.reuse ;  /* 0x00000001ca067824 */ /* 0x100fe200078e0a02 */
[----:B------:R-:W-:Y:S01]  /*ce50*/  I2FP.F32.S32 R4, R4 ;  /* 0x0000000400047245 */ /* 0x000fe20000201400 */
[----:B------:R-:W1:Y:S01]  /*ce60*/  MUFU.TANH R11, R87 ;  /* 0x00000057000b7308 */ /* 0x000e620000002400 */
[C---:B------:R-:W-:Y:S01]  /*ce70*/  ISETP.LT.OR P0, PT, R3.reuse, R199, P0 ;  /* 0x000000c70300720c */ /* 0x040fe20000701670 */
[----:B--2---:R-:W-:Y:S01]  /*ce80*/  IMAD.MOV.U32 R85, RZ, RZ, R105 ;  /* 0x000000ffff557224 */ /* 0x004fe200078e0069 */
[C---:B------:R-:W-:Y:S01]  /*ce90*/  ISETP.LT.OR P3, PT, R3.reuse, R198, P3 ;  /* 0x000000c60300720c */ /* 0x040fe20001f61670 */
[----:B------:R-:W-:Y:S01]  /*cea0*/  FFMA.FTZ R10, R4, -UR31, R13 ;  /* 0x8000001f040a7c23 */ /* 0x000fe2000801000d */
[C---:B------:R-:W-:Y:S01]  /*ceb0*/  ISETP.LT.OR P6, PT, R3.reuse, R197, P6 ;  /* 0x000000c50300720c */ /* 0x040fe200037c1670 */
[----:B------:R-:W-:Y:S01]  /*cec0*/  IMAD.IADD R4, R200, 0x1, -R2 ;  /* 0x00000001c8047824 */ /* 0x000fe200078e0a02 */
[----:B------:R-:W-:Y:S01]  /*ced0*/  ISETP.LT.OR P5, PT, R3, R196, P5 ;  /* 0x000000c40300720c */ /* 0x000fe20002fa1670 */
[----:B------:R-:W-:Y:S01]  /*cee0*/  IMAD.IADD R3, R203, 0x1, -R3 ;  /* 0x00000001cb037824 */ /* 0x000fe200078e0a03 */
[----:B------:R-:W-:Y:S01]  /*cef0*/  IABS R7, R7 ;  /* 0x0000000700077213 */ /* 0x000fe20000000000 */
[----:B------:R-:W2:Y:S01]  /*cf00*/  MUFU.TANH R17, R59 ;  /* 0x0000003b00117308 */ /* 0x000ea20000002400 */
[----:B------:R-:W-:Y:S01]  /*cf10*/  IABS R5, R5 ;  /* 0x0000000500057213 */ /* 0x000fe20000000000 */
[----:B------:R-:W-:Y:S01]  /*cf20*/  FMUL.FTZ R44, R44, UR28 ;  /* 0x0000001c2c2c7c20 */ /* 0x000fe20008410000 */
[----:B------:R-:W-:Y:S01]  /*cf30*/  IABS R13, R3 ;  /* 0x00000003000d7213 */ /* 0x000fe20000000000 */
[----:B------:R-:W-:Y:S01]  /*cf40*/  FMUL.FTZ R46, R46, UR28 ;  /* 0x0000001c2e2e7c20 */ /* 0x000fe20008410000 */
[----:B------:R-:W-:Y:S01]  /*cf50*/  IABS R3, R6 ;  /* 0x0000000600037213 */ /* 0x000fe20000000000 */
[----:B------:R-:W-:Y:S01]  /*cf60*/  IMAD.MOV.U32 R6, RZ, RZ, R7 ;  /* 0x000000ffff067224 */ /* 0x000fe200078e0007 */
[----:B------:R-:W-:Y:S01]  /*cf70*/  IABS R4, R4 ;  /* 0x0000000400047213 */ /* 0x000fe20000000000 */
[----:B------:R-:W-:Y:S01]  /*cf80*/  IMAD.MOV.U32 R14, RZ, RZ, R5 ;  /* 0x000000ffff0e7224 */ /* 0x000fe200078e0005 */
[----:B------:R-:W-:Y:S01]  /*cf90*/  I2FP.F32.S32 R3, R3 ;  /* 0x0000000300037245 */ /* 0x000fe20000201400 */
[----:B------:R-:W-:Y:S01]  /*cfa0*/  MUFU.TANH R18, R61 ;  /* 0x0000003d00127308 */ /* 0x000fe20000002400 */
[----:B------:R-:W-:Y:S01]  /*cfb0*/  I2FP.F32.S32 R6, R6 ;  /* 0x0000000600067245 */ /* 0x000fe20000201400 */
[----:B------:R-:W-:Y:S01]  /*cfc0*/  FMUL.FTZ R91, R23, UR28 ;  /* 0x0000001c175b7c20 */ /* 0x000fe20008410000 */
[----:B------:R-:W-:Y:S01]  /*cfd0*/  I2FP.F32.S32 R5, R4 ;  /* 0x0000000400057245 */ /* 0x000fe20000201400 */
[----:B-1----:R-:W-:Y:S01]  /*cfe0*/  FFMA.FTZ R11, R3, -UR31, R11 ;  /* 0x8000001f030b7c23 */ /* 0x002fe2000801000b */
[----:B------:R-:W-:Y:S01]  /*cff0*/  FSEL R177, R15, -INF , !P4 ;  /* 0xff8000000fb17808 */ /* 0x000fe20006000000 */
[----:B------:R-:W-:Y:S01]  /*d000*/  FFMA.FTZ R4, R6, -UR31, R8 ;  /* 0x8000001f06047c23 */ /* 0x000fe20008010008 */
[----:B------:R-:W-:Y:S01]  /*d010*/  FSEL R179, R10, -INF , !P2 ;  /* 0xff8000000ab37808 */ /* 0x000fe20005000000 */
[----:B------:R-:W-:Y:S01]  /*d020*/  VIADD R3, R0, 0x10 ;  /* 0x0000001000037836 */ /* 0x000fe20000000000 */
[----:B------:R-:W-:Y:S01]  /*d030*/  FSEL R112, R9, -INF , !P0 ;  /* 0xff80000009707808 */ /* 0x000fe20004000000 */
[----:B------:R-:W-:Y:S01]  /*d040*/  FFMA.FTZ R12, R5, -UR31, R12 ;  /* 0x8000001f050c7c23 */ /* 0x000fe2000801000c */
        /* <DEDUP_REMOVED lines=8> */
[----:B------:R-:W-:Y:S01]  /*d0d0*/  ISETP.GE.AND P3, PT, R2, R204, PT ;  /* 0x000000cc0200720c */ /* 0x000fe20003f66270 */
[----:B------:R1:W-:Y:S01]  /*d0e0*/  MUFU.TANH R10, R248 ;  /* 0x000000f8000a7308 */ /* 0x0003e20000002400 */
[----:B------:R-:W-:Y:S01]  /*d0f0*/  I2FP.F32.S32 R13, R13 ;  /* 0x0000000d000d7245 */ /* 0x000fe20000201400 */
[----:B------:R-:W-:Y:S01]  /*d100*/  FMUL.FTZ R252, R20, UR28 ;  /* 0x0000001c14fc7c20 */ /* 0x000fe20008410000 */
[----:B------:R-:W-:Y:S01]  /*d110*/  ISETP.LT.OR P4, PT, R2, R199, P4 ;  /* 0x000000c70200720c */ /* 0x000fe20002781670 */
[----:B------:R-:W-:Y:S01]  /*d120*/  FMUL.FTZ R20, R128, UR28 ;  /* 0x0000001c80147c20 */ /* 0x000fe20008410000 */
[C---:B------:R-:W-:Y:S01]  /*d130*/  ISETP.LT.OR P2, PT, R2.reuse, R198, P2 ;  /* 0x000000c60200720c */ /* 0x040fe20001741670 */
[----:B------:R-:W-:Y:S01]  /*d140*/  FFMA.FTZ R13, R13, -UR31, R16 ;  /* 0x8000001f0d0d7c23 */ /* 0x000fe20008010010 */
[C---:B------:R-:W-:Y:S01]  /*d150*/  ISETP.LT.OR P0, PT, R2.reuse, R197, P0 ;  /* 0x000000c50200720c */ /* 0x040fe20000701670 */
[----:B------:R-:W3:Y:S01]  /*d160*/  MUFU.TANH R16, R72 ;  /* 0x0000004800107308 */ /* 0x000ee20000002400 */
[----:B------:R-:W-:Y:S01]  /*d170*/  ISETP.LT.OR P3, PT, R2, R196, P3 ;  /* 0x000000c40200720c */ /* 0x000fe20001f61670 */
[----:B------:R-:W-:Y:S01]  /*d180*/  IMAD.IADD R2, R203, 0x1, -R2 ;  /* 0x00000001cb027824 */ /* 0x000fe200078e0a02 */
[----:B------:R-:W-:Y:S01]  /*d190*/  I2FP.F32.S32 R14, R14 ;  /* 0x0000000e000e7245 */ /* 0x000fe20000201400 */
[----:B------:R-:W-:Y:S01]  /*d1a0*/  FMUL.FTZ R45, R45, UR28 ;  /* 0x0000001c2d2d7c20 */ /* 0x000fe20008410000 */
[----:B------:R-:W-:Y:S01]  /*d1b0*/  IABS R4, R4 ;  /* 0x0000000400047213 */ /* 0x000fe20000000000 */
[----:B------:R-:W-:Y:S01]  /*d1c0*/  FMUL.FTZ R47, R47, UR28 ;  /* 0x0000001c2f2f7c20 */ /* 0x000fe20008410000 */
[----:B------:R-:W-:Y:S01]  /*d1d0*/  IABS R9, R2 ;  /* 0x0000000200097213 */ /* 0x000fe20000000000 */
[----:B------:R-:W4:Y:S01]  /*d1e0*/  MUFU.TANH R15, R74 ;  /* 0x0000004a000f7308 */ /* 0x000f220000002400 */
[----:B------:R-:W-:Y:S01]  /*d1f0*/  IABS R8, R5 ;  /* 0x0000000500087213 */ /* 0x000fe20000000000 */
[----:B--2---:R-:W-:Y:S01]  /*d200*/  FFMA.FTZ R14, R14, -UR31, R17 ;  /* 0x8000001f0e0e7c23 */ /* 0x004fe20008010011 */
[----:B------:R-:W-:Y:S01]  /*d210*/  IABS R2, R6 ;  /* 0x0000000600027213 */ /* 0x000fe20000000000 */
[----:B------:R-:W-:Y:S01]  /*d220*/  IMAD.MOV.U32 R6, RZ, RZ, R4 ;  /* 0x000000ffff067224 */ /* 0x000fe200078e0004 */
[----:B------:R-:W-:Y:S01]  /*d230*/  IABS R5, R7 ;  /* 0x0000000700057213 */ /* 0x000fe20000000000 */
[----:B------:R-:W-:Y:S01]  /*d240*/  IMAD.MOV.U32 R7, RZ, RZ, R9 ;  /* 0x000000ffff077224 */ /* 0x000fe200078e0009 */
[----:B------:R-:W-:Y:S01]  /*d250*/  FSEL R174, R14, -INF , !P6 ;  /* 0xff8000000eae7808 */ /* 0x000fe20007000000 */
[----:B------:R-:W2:Y:S01]  /*d260*/  MUFU.TANH R17, R62 ;  /* 0x0000003e00117308 */ /* 0x000ea20000002400 */
[----:B------:R-:W-:Y:S01]  /*d270*/  IMAD.MOV.U32 R4, RZ, RZ, R2 ;  /* 0x000000ffff047224 */ /* 0x000fe200078e0002 */
[----:B------:R-:W-:Y:S01]  /*d280*/  ISETP.GE.AND P6, PT, R3, R207, PT ;  /* 0x000000cf0300720c */ /* 0x000fe20003fc6270 */
[----:B------:R-:W-:Y:S01]  /*d290*/  IMAD.MOV.U32 R2, RZ, RZ, R5 ;  /* 0x000000ffff027224 */ /* 0x000fe200078e0005 */
[----:B------:R-:W-:Y:S01]  /*d2a0*/  I2FP.F32.S32 R5, R6 ;  /* 0x0000000600057245 */ /* 0x000fe20000201400 */
[----:B------:R-:W-:Y:S01]  /*d2b0*/  IMAD.IADD R6, R203, 0x1, -R3 ;  /* 0x00000001cb067824 */ /* 0x000fe200078e0a03 */
[----:B------:R-:W-:Y:S01]  /*d2c0*/  I2FP.F32.S32 R4, R4 ;  /* 0x0000000400047245 */ /* 0x000fe20000201400 */
[----:B-1----:R-:W-:Y:S01]  /*d2d0*/  IMAD.MOV.U32 R248, RZ, RZ, R100 ;  /* 0x000000fffff87224 */ /* 0x002fe200078e0064 */
[----:B------:R-:W-:Y:S01]  /*d2e0*/  I2FP.F32.S32 R2, R2 ;  /* 0x0000000200027245 */ /* 0x000fe20000201400 */
[----:B---3--:R-:W-:Y:S01]  /*d2f0*/  FFMA.FTZ R5, R5, -UR31, R16 ;  /* 0x8000001f05057c23 */ /* 0x008fe20008010010 */
[----:B------:R-:W-:Y:S01]  /*d300*/  FSEL R176, R13, -INF , !P5 ;  /* 0xff8000000db07808 */ /* 0x000fe20006800000 */
[----:B----4-:R-:W-:Y:S01]  /*d310*/  FFMA.FTZ R4, R4, -UR31, R15 ;  /* 0x8000001f04047c23 */ /* 0x010fe2000801000f */
[----:B------:R-:W-:Y:S01]  /*d320*/  I2FP.F32.S32 R7, R7 ;  /* 0x0000000700077245 */ /* 0x000fe20000201400 */
[----:B------:R-:W-:Y:S01]  /*d330*/  FFMA.FTZ R10, R2, -UR31, R10 ;  /* 0x8000001f020a7c23 */ /* 0x000fe2000801000a */
[----:B------:R-:W-:Y:S01]  /*d340*/  ISETP.GE.AND P5, PT, R3, R206, PT ;  /* 0x000000ce0300720c */ /* 0x000fe20003fa6270 */
[----:B------:R-:W-:Y:S01]  /*d350*/  VIADD R2, R0, 0x11 ;  /* 0x0000001100027836 */ /* 0x000fe20000000000 */
[----:B------:R-:W-:Y:S01]  /*d360*/  I2FP.F32.S32 R8, R8 ;  /* 0x0000000800087245 */ /* 0x000fe20000201400 */
[----:B--2---:R-:W-:Y:S01]  /*d370*/  FFMA.FTZ R7, R7, -UR31, R17 ;  /* 0x8000001f07077c23 */ /* 0x004fe20008010011 */
[C---:B------:R-:W-:Y:S01]  /*d380*/  ISETP.LT.OR P6, PT, R3.reuse, R199, P6 ;  /* 0x000000c70300720c */ /* 0x040fe200037c1670 */
[----:B------:R-:W-:Y:S01]  /*d390*/  MUFU.TANH R15, R73 ;  /* 0x00000049000f7308 */ /* 0x000fe20000002400 */
[----:B------:R-:W-:Y:S01]  /*d3a0*/  ISETP.LT.OR P5, PT, R3, R198, P5 ;  /* 0x000000c60300720c */ /* 0x000fe20002fa1670 */
[----:B------:R-:W-:Y:S01]  /*d3b0*/  FFMA.FTZ R8, R8, -UR31, R18 ;  /* 0x8000001f08087c23 */ /* 0x000fe20008010012 */
[----:B------:R-:W-:Y:S01]  /*d3c0*/  FSEL R104, R5, -INF , !P6 ;  /* 0xff80000005687808 */ /* 0x000fe20007000000 */
[--C-:B------:R-:W-:Y:S01]  /*d3d0*/  IMAD.IADD R5, R200, 0x1, -R2.reuse ;  /* 0x00000001c8057824 */ /* 0x100fe200078e0a02 */
[----:B------:R-:W-:Y:S01]  /*d3e0*/  FSEL R106, R12, -INF , !P4 ;  /* 0xff8000000c6a7808 */ /* 0x000fe20006000000 */
[----:B------:R-:W-:Y:S01]  /*d3f0*/  FMUL.FTZ R32, R32, UR28 ;  /* 0x0000001c20207c20 */ /* 0x000fe20008410000 */
[----:B------:R-:W-:Y:S01]  /*d400*/  FSEL R118, R4, -INF , !P5 ;  /* 0xff80000004767808 */ /* 0x000fe20006800000 */
[----:B------:R1:W-:Y:S01]  /*d410*/  MUFU.TANH R14, R75 ;  /* 0x0000004b000e7308 */ /* 0x0003e20000002400 */
[----:B------:R-:W-:Y:S01]  /*d420*/  IMAD.IADD R4, R202, 0x1, -R2 ;  /* 0x00000001ca047824 */ /* 0x000fe200078e0a02 */
[----:B------:R-:W-:Y:S01]  /*d430*/  FSEL R123, R11, -INF , !P2 ;  /* 0xff8000000b7b7808 */ /* 0x000fe20005000000 */
[----:B------:R-:W-:Y:S01]  /*d440*/  FMUL.FTZ R34, R34, UR28 ;  /* 0x0000001c22227c20 */ /* 0x000fe20008410000 */
[----:B------:R-:W-:Y:S01]  /*d450*/  FSEL R175, R7, -INF , !P3 ;  /* 0xff80000007af7808 */ /* 0x000fe20005800000 */
[----:B------:R-:W-:Y:S01]  /*d460*/  FMUL.FTZ R33, R33, UR28 ;  /* 0x0000001c21217c20 */ /* 0x000fe20008410000 */
[----:B------:R-:W-:Y:S01]  /*d470*/  IABS R6, R6 ;  /* 0x0000000600067213 */ /* 0x000fe20000000000 */
[----:B------:R-:W-:Y:S01]  /*d480*/  FMUL.FTZ R35, R35, UR28 ;  /* 0x0000001c23237c20 */ /* 0x000fe20008410000 */
[----:B------:R-:W2:Y:S01]  /*d490*/  MUFU.TANH R12, R250 ;  /* 0x000000fa000c7308 */ /* 0x000ea20000002400 */
[----:B------:R-:W-:Y:S01]  /*d4a0*/  ISETP.GE.AND P4, PT, R3, R205, PT ;  /* 0x000000cd0300720c */ /* 0x000fe20003f86270 */
[----:B------:R-:W-:Y:S01]  /*d4b0*/  FMUL.FTZ R19, R19, UR28 ;  /* 0x0000001c13137c20 */ /* 0x000fe20008410000 */
[----:B------:R-:W-:Y:S01]  /*d4c0*/  ISETP.GE.AND P2, PT, R3, R204, PT ;  /* 0x000000cc0300720c */ /* 0x000fe20003f46270 */
[----:B------:R-:W-:Y:S01]  /*d4d0*/  FMUL.FTZ R88, R22, UR28 ;  /* 0x0000001c16587c20 */ /* 0x000fe20008410000 */
[----:B------:R-:W-:Y:S01]  /*d4e0*/  FSEL R173, R8, -INF , !P0 ;  /* 0xff80000008ad7808 */ /* 0x000fe20004000000 */
[----:B------:R-:W-:Y:S01]  /*d4f0*/  FMUL.FTZ R23, R30, UR28 ;  /* 0x0000001c1e177c20 */ /* 0x000fe20008410000 */
[----:B------:R-:W-:Y:S01]  /*d500*/  IABS R7, R5 ;  /* 0x0000000500077213 */ /* 0x000fe20000000000 */
[----:B------:R3:W4:Y:S01]  /*d510*/  MUFU.TANH R13, R249 ;  /* 0x000000f9000d7308 */ /* 0x0007220000002400 */
[----:B------:R-:W-:Y:S01]  /*d520*/  ISETP.GE.AND P0, PT, R2, R207, PT ;  /* 0x000000cf0200720c */ /* 0x000fe20003f06270 */
[----:B------:R-:W-:Y:S01]  /*d530*/  FMUL.FTZ R22, R28, UR28 ;  /* 0x0000001c1c167c20 */ /* 0x000fe20008410000 */
[C---:B------:R-:W-:Y:S01]  /*d540*/  ISETP.GE.AND P3, PT, R2.reuse, R206, PT ;  /* 0x000000ce0200720c */ /* 0x040fe20003f66270 */
[----:B-1----:R-:W-:Y:S01]  /*d550*/  IMAD.MOV.U32 R75, RZ, RZ, R107 ;  /* 0x000000ffff4b7224 */ /* 0x002fe200078e006b */
[C---:B------:R-:W-:Y:S01]  /*d560*/  ISETP.GE.AND P6, PT, R2.reuse, R205, PT ;  /* 0x000000cd0200720c */ /* 0x040fe20003fc6270 */
[----:B------:R-:W-:Y:S01]  /*d570*/  FMUL.FTZ R217, R31, UR28 ;  /* 0x0000001c1fd97c20 */ /* 0x000fe20008410000 */
[C---:B------:R-:W-:Y:S01]  /*d580*/  ISETP.GE.AND P5, PT, R2.reuse, R204, PT ;  /* 0x000000cc0200720c */ /* 0x040fe20003fa6270 */
[----:B------:R1:W5:Y:S01]  /*d590*/  MUFU.TANH R11, R251 ;  /* 0x000000fb000b7308 */ /* 0x0003620000002400 */
[----:B------:R-:W-:Y:S01]  /*d5a0*/  IABS R5, R4 ;  /* 0x0000000400057213 */ /* 0x000fe20000000000 */
[----:B------:R-:W-:Y:S01]  /*d5b0*/  IMAD.MOV.U32 R4, RZ, RZ, R6 ;  /* 0x000000ffff047224 */ /* 0x000fe200078e0006 */
[C---:B------:R-:W-:Y:S01]  /*d5c0*/  ISETP.LT.OR P4, PT, R3.reuse, R197, P4 ;  /* 0x000000c50300720c */ /* 0x040fe20002781670 */
[----:B------:R-:W-:Y:S01]  /*d5d0*/  IMAD.MOV.U32 R6, RZ, RZ, R7 ;  /* 0x000000ffff067224 */ /* 0x000fe200078e0007 */
[----:B------:R-:W-:Y:S01]  /*d5e0*/  ISETP.LT.OR P2, PT, R3, R196, P2 ;  /* 0x000000c40300720c */ /* 0x000fe20001741670 */
[----:B------:R-:W-:Y:S01]  /*d5f0*/  IMAD.IADD R3, R201, 0x1, -R2 ;  /* 0x00000001c9037824 */ /* 0x000fe200078e0a02 */
[C---:B------:R-:W-:Y:S01]  /*d600*/  ISETP.LT.OR P0, PT, R2.reuse, R199, P0 ;  /* 0x000000c70200720c */ /* 0x040fe20000701670 */
[----:B------:R5:W-:Y:S01]  /*d610*/  MUFU.TANH R16, R244 ;  /* 0x000000f400107308 */ /* 0x000be20000002400 */
[C---:B------:R-:W-:Y:S01]  /*d620*/  ISETP.LT.OR P3, PT, R2.reuse, R198, P3 ;  /* 0x000000c60200720c */ /* 0x040fe20001f61670 */
[----:B---3--:R-:W-:Y:S01]  /*d630*/  IMAD.MOV.U32 R249, RZ, RZ, R108 ;  /* 0x000000fffff97224 */ /* 0x008fe200078e006c */
[C---:B------:R-:W-:Y:S01]  /*d640*/  ISETP.LT.OR P6, PT, R2.reuse, R197, P6 ;  /* 0x000000c50200720c */ /* 0x040fe200037c1670 */
[----:B------:R-:W-:Y:S01]  /*d650*/  IMAD.MOV.U32 R250, RZ, RZ, R109 ;  /* 0x000000fffffa7224 */ /* 0x000fe200078e006d */
[----:B------:R-:W-:Y:S01]  /*d660*/  ISETP.LT.OR P5, PT, R2, R196, P5 ;  /* 0x000000c40200720c */ /* 0x000fe20002fa1670 */
[----:B------:R-:W-:Y:S01]  /*d670*/  IMAD.IADD R2, R203, 0x1, -R2 ;  /* 0x00000001cb027824 */ /* 0x000fe200078e0a02 */
[----:B------:R-:W-:Y:S01]  /*d680*/  IABS R3, R3 ;  /* 0x0000000300037213 */ /* 0x000fe20000000000 */
[----:B------:R3:W-:Y:S01]  /*d690*/  MUFU.TANH R17, R245 ;  /* 0x000000f500117308 */ /* 0x0007e20000002400 */
[----:B------:R-:W-:Y:S01]  /*d6a0*/  I2FP.F32.S32 R4, R4 ;  /* 0x0000000400047245 */ /* 0x000fe20000201400 */
[----:B-1----:R-:W-:Y:S01]  /*d6b0*/  IMAD.MOV.U32 R251, RZ, RZ, R99 ;  /* 0x000000fffffb7224 */ /* 0x002fe200078e0063 */
[----:B------:R-:W-:Y:S01]  /*d6c0*/  I2FP.F32.S32 R6, R6 ;  /* 0x0000000600067245 */ /* 0x000fe20000201400 */
[----:B------:R-:W-:Y:S01]  /*d6d0*/  IMAD.MOV.U32 R9, RZ, RZ, R3 ;  /* 0x000000ffff097224 */ /* 0x000fe200078e0003 */
[----:B------:R-:W-:Y:S01]  /*d6e0*/  I2FP.F32.S32 R5, R5 ;  /* 0x0000000500057245 */ /* 0x000fe20000201400 */
[----:B--2---:R-:W-:Y:S01]  /*d6f0*/  FFMA.FTZ R4, R4, -UR31, R12 ;  /* 0x8000001f04047c23 */ /* 0x004fe2000801000c */
[----:B------:R-:W-:Y:S01]  /*d700*/  IABS R2, R2 ;  /* 0x0000000200027213 */ /* 0x000fe20000000000 */
[----:B------:R-:W-:Y:S01]  /*d710*/  FFMA.FTZ R6, R6, -UR31, R15 ;  /* 0x8000001f06067c23 */ /* 0x000fe2000801000f */
[----:B------:R-:W-:Y:S01]  /*d720*/  I2FP.F32.S32 R9, R9 ;  /* 0x0000000900097245 */ /* 0x000fe20000201400 */
[----:B------:R-:W-:Y:S01]  /*d730*/  FFMA.FTZ R5, R5, -UR31, R14 ;  /* 0x8000001f05057c23 */ /* 0x000fe2000801000e */
[----:B------:R-:W-:Y:S01]  /*d740*/  I2FP.F32.S32 R8, R2 ;  /* 0x0000000200087245 */ /* 0x000fe20000201400 */
        /* <DEDUP_REMOVED lines=8> */
[----:B----4-:R-:W-:Y:S01]  /*d7d0*/  FFMA.FTZ R9, R9, -UR31, R13 ;  /* 0x8000001f09097c23 */ /* 0x010fe2000801000d */
[C---:B------:R-:W-:Y:S01]  /*d7e0*/  ISETP.GE.AND P4, PT, R2.reuse, R207, PT ;  /* 0x000000cf0200720c */ /* 0x040fe20003f86270 */
[----:B------:R-:W-:Y:S01]  /*d7f0*/  IMAD.IADD R5, R201, 0x1, -R2 ;  /* 0x00000001c9057824 */ /* 0x000fe200078e0a02 */
[C---:B------:R-:W-:Y:S01]  /*d800*/  ISETP.GE.AND P2, PT, R2.reuse, R206, PT ;  /* 0x000000ce0200720c */ /* 0x040fe20003f46270 */
[----:B------:R-:W1:Y:S01]  /*d810*/  MUFU.TANH R14, R68 ;  /* 0x00000044000e7308 */ /* 0x000e620000002400 */
[----:B------:R-:W-:Y:S01]  /*d820*/  ISETP.GE.AND P0, PT, R2, R205, PT ;  /* 0x000000cd0200720c */ /* 0x000fe20003f06270 */
[----:B------:R-:W-:Y:S01]  /*d830*/  IMAD.IADD R4, R200, 0x1, -R3 ;  /* 0x00000001c8047824 */ /* 0x000fe200078e0a03 */
[----:B------:R-:W-:Y:S01]  /*d840*/  ISETP.GE.AND P3, PT, R2, R204, PT ;  /* 0x000000cc0200720c */ /* 0x000fe20003f66270 */
[----:B-----5:R-:W-:Y:S01]  /*d850*/  FFMA.FTZ R8, R8, -UR31, R11 ;  /* 0x8000001f08087c23 */ /* 0x020fe2000801000b */
[C---:B------:R-:W-:Y:S01]  /*d860*/  ISETP.LT.OR P4, PT, R2.reuse, R199, P4 ;  /* 0x000000c70200720c */ /* 0x040fe20002781670 */
[----:B------:R-:W-:Y:S01]  /*d870*/  IMAD.MOV.U32 R244, RZ, RZ, R95 ;  /* 0x000000fffff47224 */ /* 0x000fe200078e005f */
[C---:B------:R-:W-:Y:S01]  /*d880*/  ISETP.LT.OR P2, PT, R2.reuse, R198, P2 ;  /* 0x000000c60200720c */ /* 0x040fe20001741670 */
[----:B------:R-:W2:Y:S01]  /*d890*/  MUFU.TANH R13, R70 ;  /* 0x00000046000d7308 */ /* 0x000ea20000002400 */
[C---:B------:R-:W-:Y:S01]  /*d8a0*/  ISETP.LT.OR P0, PT, R2.reuse, R197, P0 ;  /* 0x000000c50200720c */ /* 0x040fe20000701670 */
[----:B---3--:R-:W-:Y:S01]  /*d8b0*/  IMAD.MOV.U32 R245, RZ, RZ, R96 ;  /* 0x000000fffff57224 */ /* 0x008fe200078e0060 */
[----:B------:R-:W-:Y:S01]  /*d8c0*/  ISETP.LT.OR P3, PT, R2, R196, P3 ;  /* 0x000000c40200720c */ /* 0x000fe20001f61670 */
[----:B------:R-:W-:Y:S01]  /*d8d0*/  IMAD.IADD R2, R203, 0x1, -R2 ;  /* 0x00000001cb027824 */ /* 0x000fe200078e0a02 */
[----:B------:R-:W-:Y:S01]  /*d8e0*/  IABS R7, R7 ;  /* 0x0000000700077213 */ /* 0x000fe20000000000 */
[----:B------:R-:W-:Y:S01]  /*d8f0*/  FMUL.FTZ R216, R29, UR28 ;  /* 0x0000001c1dd87c20 */ /* 0x000fe20008410000 */
[----:B------:R-:W-:Y:S01]  /*d900*/  IABS R6, R6 ;  /* 0x0000000600067213 */ /* 0x000fe20000000000 */
[----:B------:R-:W3:Y:S01]  /*d910*/  MUFU.TANH R10, R69 ;  /* 0x00000045000a7308 */ /* 0x000ee20000002400 */
[----:B------:R-:W-:-:S02]  /*d920*/  IABS R11, R2 ;  /* 0x00000002000b7213 */ /* 0x000fc40000000000 */
[----:B------:R-:W-:Y:S01]  /*d930*/  IABS R12, R5 ;  /* 0x00000005000c7213 */ /* 0x000fe20000000000 */
[----:B------:R-:W-:Y:S01]  /*d940*/  IMAD.MOV.U32 R5, RZ, RZ, R7 ;  /* 0x000000ffff057224 */ /* 0x000fe200078e0007 */
[----:B------:R-:W-:Y:S01]  /*d950*/  IABS R2, R4 ;  /* 0x0000000400027213 */ /* 0x000fe20000000000 */
[----:B------:R-:W-:Y:S01]  /*d960*/  IMAD.MOV.U32 R4, RZ, RZ, R6 ;  /* 0x000000ffff047224 */ /* 0x000fe200078e0006 */
[----:B------:R-:W-:Y:S01]  /*d970*/  FSEL R125, R9, -INF , !P6 ;  /* 0xff800000097d7808 */ /* 0x000fe20007000000 */
[----:B------:R4:W5:Y:S01]  /*d980*/  MUFU.TANH R15, R246 ;  /* 0x000000f6000f7308 */ /* 0x0009620000002400 */
[----:B------:R-:W-:Y:S01]  /*d990*/  I2FP.F32.S32 R5, R5 ;  /* 0x0000000500057245 */ /* 0x000fe20000201400 */
[----:B------:R-:W-:Y:S01]  /*d9a0*/  IMAD.IADD R7, R202, 0x1, -R3 ;  /* 0x00000001ca077824 */ /* 0x000fe200078e0a03 */
[----:B------:R-:W-:Y:S02]  /*d9b0*/  I2FP.F32.S32 R4, R4 ;  /* 0x0000000400047245 */ /* 0x000fe40000201400 */
[----:B------:R-:W-:Y:S01]  /*d9c0*/  I2FP.F32.S32 R2, R2 ;  /* 0x0000000200027245 */ /* 0x000fe20000201400 */
[----:B-1----:R-:W-:Y:S01]  /*d9d0*/  FFMA.FTZ R5, R5, -UR31, R14 ;  /* 0x8000001f05057c23 */ /* 0x002fe2000801000e */
[----:B------:R-:W-:Y:S01]  /*d9e0*/  FSEL R169, R8, -INF , !P5 ;  /* 0xff80000008a97808 */ /* 0x000fe20006800000 */
[----:B--2---:R-:W-:Y:S01]  /*d9f0*/  FFMA.FTZ R4, R4, -UR31, R13 ;  /* 0x8000001f04047c23 */ /* 0x004fe2000801000d */
[----:B------:R-:W-:Y:S01]  /*da00*/  ISETP.GE.AND P6, PT, R3, R207, PT ;  /* 0x000000cf0300720c */ /* 0x000fe20003fc6270 */
[----:B---3--:R-:W-:Y:S01]  /*da10*/  FFMA.FTZ R10, R2, -UR31, R10 ;  /* 0x8000001f020a7c23 */ /* 0x008fe2000801000a */
[----:B------:R-:W-:Y:S01]  /*da20*/  FSEL R73, R5, -INF , !P4 ;  /* 0xff80000005497808 */ /* 0x000fe20006000000 */
[----:B------:R-:W-:Y:S01]  /*da30*/  VIADD R2, R0, 0x20 ;  /* 0x0000002000027836 */ /* 0x000fe20000000000 */
[----:B------:R-:W-:Y:S01]  /*da40*/  FSEL R105, R4, -INF , !P2 ;  /* 0xff80000004697808 */ /* 0x000fe20005000000 */
[----:B------:R-:W-:Y:S01]  /*da50*/  IMAD.IADD R5, R201, 0x1, -R3 ;  /* 0x00000001c9057824 */ /* 0x000fe200078e0a03 */
[C---:B------:R-:W-:Y:S01]  /*da60*/  ISETP.GE.AND P5, PT, R3.reuse, R206, PT ;  /* 0x000000ce0300720c */ /* 0x040fe20003fa6270 */
[----:B------:R-:W1:Y:S01]  /*da70*/  MUFU.TANH R8, R71 ;  /* 0x0000004700087308 */ /* 0x000e620000002400 */
[C---:B------:R-:W-:Y:S01]  /*da80*/  ISETP.GE.AND P4, PT, R3.reuse, R205, PT ;  /* 0x000000cd0300720c */ /* 0x040fe20003f86270 */
[--C-:B------:R-:W-:Y:S01]  /*da90*/  IMAD.IADD R6, R202, 0x1, -R2.reuse ;  /* 0x00000001ca067824 */ /* 0x100fe200078e0a02 */
[C---:B------:R-:W-:Y:S01]  /*daa0*/  ISETP.GE.AND P2, PT, R3.reuse, R204, PT ;  /* 0x000000cc0300720c */ /* 0x040fe20003f46270 */
[----:B------:R-:W-:Y:S01]  /*dab0*/  IMAD.IADD R4, R200, 0x1, -R2 ;  /* 0x00000001c8047824 */ /* 0x000fe200078e0a02 */
[C---:B------:R-:W-:Y:S01]  /*dac0*/  ISETP.LT.OR P6, PT, R3.reuse, R199, P6 ;  /* 0x000000c70300720c */ /* 0x040fe200037c1670 */
[----:B----4-:R-:W-:Y:S01]  /*dad0*/  IMAD.MOV.U32 R246, RZ, RZ, R94 ;  /* 0x000000fffff67224 */ /* 0x010fe200078e005e */
[C---:B------:R-:W-:Y:S01]  /*dae0*/  ISETP.LT.OR P5, PT, R3.reuse, R198, P5 ;  /* 0x000000c60300720c */ /* 0x040fe20002fa1670 */
[----:B------:R-:W-:Y:S01]  /*daf0*/  MUFU.TANH R9, R54 ;  /* 0x0000003600097308 */ /* 0x000fe20000002400 */
[----:B------:R-:W-:-:S02]  /*db00*/  ISETP.LT.OR P4, PT, R3, R197, P4 ;  /* 0x000000c50300720c */ /* 0x000fc40002781670 */
[----:B------:R-:W-:Y:S01]  /*db10*/  ISETP.LT.OR P2, PT, R3, R196, P2 ;  /* 0x000000c40300720c */ /* 0x000fe20001741670 */
[----:B------:R-:W-:Y:S01]  /*db20*/  IMAD.IADD R3, R203, 0x1, -R3 ;  /* 0x00000001cb037824 */ /* 0x000fe200078e0a03 */
[----:B------:R-:W-:Y:S02]  /*db30*/  IABS R7, R7 ;  /* 0x0000000700077213 */ /* 0x000fe40000000000 */
[----:B------:R-:W-:Y:S01]  /*db40*/  I2FP.F32.S32 R11, R11 ;  /* 0x0000000b000b7245 */ /* 0x000fe20000201400 */
[----:B------:R-:W2:Y:S01]  /*db50*/  MUFU.TANH R13, R52 ;  /* 0x00000034000d7308 */ /* 0x000ea20000002400 */
[----:B------:R-:W-:Y:S02]  /*db60*/  IABS R14, R3 ;  /* 0x00000003000e7213 */ /* 0x000fe40000000000 */
[----:B------:R-:W-:Y:S01]  /*db70*/  IABS R3, R6 ;  /* 0x0000000600037213 */ /* 0x000fe20000000000 */
[----:B------:R-:W-:Y:S01]  /*db80*/  IMAD.MOV.U32 R6, RZ, RZ, R7 ;  /* 0x000000ffff067224 */ /* 0x000fe200078e0007 */
[----:B------:R-:W-:Y:S01]  /*db90*/  IABS R5, R5 ;  /* 0x0000000500057213 */ /* 0x000fe20000000000 */
[----:B-----5:R-:W-:Y:S01]  /*dba0*/  FFMA.FTZ R11, R11, -UR31, R15 ;  /* 0x8000001f0b0b7c23 */ /* 0x020fe2000801000f */
[----:B------:R-:W-:Y:S01]  /*dbb0*/  I2FP.F32.S32 R12, R12 ;  /* 0x0000000c000c7245 */ /* 0x000fe20000201400 */
[----:B------:R-:W-:Y:S01]  /*dbc0*/  MUFU.TANH R18, R53 ;  /* 0x0000003500127308 */ /* 0x000fe20000002400 */
[----:B------:R-:W-:Y:S01]  /*dbd0*/  IABS R4, R4 ;  /* 0x0000000400047213 */ /* 0x000fe20000000000 */
[----:B------:R-:W-:Y:S01]  /*dbe0*/  IMAD.MOV.U32 R15, RZ, RZ, R5 ;  /* 0x000000ffff0f7224 */ /* 0x000fe200078e0005 */
[----:B------:R-:W-:Y:S01]  /*dbf0*/  I2FP.F32.S32 R6, R6 ;  /* 0x0000000600067245 */ /* 0x000fe20000201400 */
[----:B------:R-:W-:Y:S01]  /*dc00*/  FFMA.FTZ R12, R12, -UR31, R16 ;  /* 0x8000001f0c0c7c23 */ /* 0x000fe20008010010 */
[----:B------:R-:W-:-:S02]  /*dc10*/  I2FP.F32.S32 R5, R4 ;  /* 0x0000000400057245 */ /* 0x000fc40000201400 */
[----:B------:R-:W-:Y:S01]  /*dc20*/  I2FP.F32.S32 R3, R3 ;  /* 0x0000000300037245 */ /* 0x000fe20000201400 */
[----:B-1----:R-:W-:Y:S01]  /*dc30*/  FFMA.FTZ R4, R6, -UR31, R8 ;  /* 0x8000001f06047c23 */ /* 0x002fe20008010008 */
[----:B------:R1:W3:Y:S01]  /*dc40*/  MUFU.TANH R16, R247 ;  /* 0x000000f700107308 */ /* 0x0002e20000002400 */
[----:B------:R-:W-:Y:S01]  /*dc50*/  FSEL R121, R12, -INF , !P0 ;  /* 0xff8000000c797808 */ /* 0x000fe20004000000 */
[----:B--2---:R-:W-:Y:S01]  /*dc60*/  FFMA.FTZ R13, R5, -UR31, R13 ;  /* 0x8000001f050d7c23 */ /* 0x004fe2000801000d */
        /* <DEDUP_REMOVED lines=12> */
[C---:B------:R-:W-:Y:S01]  /*dd30*/  ISETP.GE.AND P5, PT, R2.reuse, R204, PT ;  /* 0x000000cc0200720c */ /* 0x040fe20003fa6270 */
[----:B------:R-:W-:Y:S01]  /*dd40*/  MUFU.TANH R11, R241 ;  /* 0x000000f1000b7308 */ /* 0x000fe20000002400 */
[C---:B------:R-:W-:Y:S01]  /*dd50*/  ISETP.LT.OR P0, PT, R2.reuse, R199, P0 ;  /* 0x000000c70200720c */ /* 0x040fe20000701670 */
[----:B-1----:R-:W-:Y:S01]  /*dd60*/  IMAD.MOV.U32 R247, RZ, RZ, R91 ;  /* 0x000000fffff77224 */ /* 0x002fe200078e005b */
[----:B------:R-:W-:-:S02]  /*dd70*/  ISETP.LT.OR P3, PT, R2, R198, P3 ;  /* 0x000000c60200720c */ /* 0x000fc40001f61670 */
[C---:B------:R-:W-:Y:S02]  /*dd80*/  ISETP.LT.OR P6, PT, R2.reuse, R197, P6 ;  /* 0x000000c50200720c */ /* 0x040fe400037c1670 */
[----:B------:R-:W-:Y:S01]  /*dd90*/  ISETP.LT.OR P5, PT, R2, R196, P5 ;  /* 0x000000c40200720c */ /* 0x000fe20002fa1670 */
[----:B------:R-:W-:Y:S01]  /*dda0*/  IMAD.IADD R2, R203, 0x1, -R2 ;  /* 0x00000001cb027824 */ /* 0x000fe200078e0a02 */
[----:B------:R-:W-:Y:S01]  /*ddb0*/  I2FP.F32.S32 R15, R15 ;  /* 0x0000000f000f7245 */ /* 0x000fe20000201400 */
[----:B------:R1:W-:Y:S01]  /*ddc0*/  MUFU.TANH R12, R242 ;  /* 0x000000f2000c7308 */ /* 0x0003e20000002400 */
[----:B------:R-:W-:Y:S02]  /*ddd0*/  I2FP.F32.S32 R14, R14 ;  /* 0x0000000e000e7245 */ /* 0x000fe40000201400 */
[----:B------:R-:W-:Y:S01]  /*dde0*/  IABS R10, R2 ;  /* 0x00000002000a7213 */ /* 0x000fe20000000000 */
[----:B------:R-:W-:Y:S01]  /*ddf0*/  FFMA.FTZ R15, R15, -UR31, R17 ;  /* 0x8000001f0f0f7c23 */ /* 0x000fe20008010011 */
[----:B------:R-:W-:Y:S01]  /*de00*/  IABS R4, R4 ;  /* 0x0000000400047213 */ /* 0x000fe20000000000 */
[----:B---3--:R-:W-:Y:S01]  /*de10*/  FFMA.FTZ R14, R14, -UR31, R16 ;  /* 0x8000001f0e0e7c23 */ /* 0x008fe20008010010 */
[----:B------:R-:W-:Y:S01]  /*de20*/  IABS R8, R5 ;  /* 0x0000000500087213 */ /* 0x000fe20000000000 */
[----:B------:R-:W2:Y:S01]  /*de30*/  MUFU.TANH R17, R55 ;  /* 0x0000003700117308 */ /* 0x000ea20000002400 */
[----:B------:R-:W-:Y:S01]  /*de40*/  IABS R2, R6 ;  /* 0x0000000600027213 */ /* 0x000fe20000000000 */
[----:B------:R-:W-:Y:S01]  /*de50*/  IMAD.MOV.U32 R6, RZ, RZ, R4 ;  /* 0x000000ffff067224 */ /* 0x000fe200078e0004 */
[----:B------:R-:W-:Y:S01]  /*de60*/  IABS R5, R7 ;  /* 0x0000000700057213 */ /* 0x000fe20000000000 */
[----:B------:R-:W-:Y:S01]  /*de70*/  IMAD.MOV.U32 R7, RZ, RZ, R10 ;  /* 0x000000ffff077224 */ /* 0x000fe200078e000a */
[----:B------:R-:W-:Y:S01]  /*de80*/  FSEL R114, R15, -INF , !P4 ;  /* 0xff8000000f727808 */ /* 0x000fe20006000000 */
[----:B------:R-:W-:Y:S01]  /*de90*/  IMAD.MOV.U32 R4, RZ, RZ, R2 ;  /* 0x000000ffff047224 */ /* 0x000fe200078e0002 */
[----:B------:R-:W-:Y:S01]  /*dea0*/  ISETP.GE.AND P4, PT, R3, R207, PT ;  /* 0x000000cf0300720c */ /* 0x000fe20003f86270 */
[----:B------:R3:W4:Y:S01]  /*deb0*/  MUFU.TANH R16, R240 ;  /* 0x000000f000107308 */ /* 0x0007220000002400 */
[----:B------:R-:W-:Y:S01]  /*dec0*/  IMAD.MOV.U32 R2, RZ, RZ, R5 ;  /* 0x000000ffff027224 */ /* 0x000fe200078e0005 */
[----:B------:R-:W-:Y:S01]  /*ded0*/  I2FP.F32.S32 R5, R6 ;  /* 0x0000000600057245 */ /* 0x000fe20000201400 */
[----:B------:R-:W-:Y:S01]  /*dee0*/  IMAD.IADD R6, R203, 0x1, -R3 ;  /* 0x00000001cb067824 */ /* 0x000fe200078e0a03 */
[----:B------:R-:W-:Y:S01]  /*def0*/  I2FP.F32.S32 R4, R4 ;  /* 0x0000000400047245 */ /* 0x000fe20000201400 */
[----:B-1----:R-:W-:Y:S01]  /*df00*/  IMAD.MOV.U32 R242, RZ, RZ, R89 ;  /* 0x000000fffff27224 */ /* 0x002fe200078e0059 */
[----:B------:R-:W-:Y:S01]  /*df10*/  I2FP.F32.S32 R2, R2 ;  /* 0x0000000200027245 */ /* 0x000fe20000201400 */
[----:B------:R-:W-:Y:S01]  /*df20*/  FFMA.FTZ R5, R5, -UR31, R18 ;  /* 0x8000001f05057c23 */ /* 0x000fe20008010012 */
[----:B------:R-:W-:Y:S01]  /*df30*/  FSEL R131, R14, -INF , !P2 ;  /* 0xff8000000e837808 */ /* 0x000fe20005000000 */
[----:B--2---:R-:W-:Y:S01]  /*df40*/  FFMA.FTZ R4, R4, -UR31, R17 ;  /* 0x8000001f04047c23 */ /* 0x004fe20008010011 */
[----:B------:R-:W-:Y:S01]  /*df50*/  I2FP.F32.S32 R7, R7 ;  /* 0x0000000700077245 */ /* 0x000fe20000201400 */
[----:B------:R-:W-:Y:S01]  /*df60*/  FFMA.FTZ R10, R2, -UR31, R11 ;  /* 0x8000001f020a7c23 */ /* 0x000fe2000801000b */
[----:B------:R-:W-:Y:S01]  /*df70*/  ISETP.GE.AND P2, PT, R3, R206, PT ;  /* 0x000000ce0300720c */ /* 0x000fe20003f46270 */
[----:B------:R-:W-:Y:S01]  /*df80*/  VIADD R2, R0, 0x28 ;  /* 0x0000002800027836 */ /* 0x000fe20000000000 */
[----:B------:R-:W-:Y:S01]  /*df90*/  I2FP.F32.S32 R8, R8 ;  /* 0x0000000800087245 */ /* 0x000fe20000201400 */
[----:B------:R-:W-:Y:S01]  /*dfa0*/  FFMA.FTZ R7, R7, -UR31, R12 ;  /* 0x8000001f07077c23 */ /* 0x000fe2000801000c */
[C---:B------:R-:W-:Y:S01]  /*dfb0*/  ISETP.LT.OR P4, PT, R3.reuse, R199, P4 ;  /* 0x000000c70300720c */ /* 0x040fe20002781670 */
[----:B---3--:R-:W-:Y:S01]  /*dfc0*/  IMAD.MOV.U32 R240, RZ, RZ, R66 ;  /* 0x000000fffff07224 */ /* 0x008fe200078e0042 */
[----:B------:R-:W-:Y:S01]  /*dfd0*/  ISETP.LT.OR P2, PT, R3, R198, P2 ;  /* 0x000000c60300720c */ /* 0x000fe20001741670 */
[----:B----4-:R-:W-:Y:S01]  /*dfe0*/  FFMA.FTZ R8, R8, -UR31, R16 ;  /* 0x8000001f08087c23 */ /* 0x010fe20008010010 */
[----:B------:R-:W-:Y:S01]  /*dff0*/  FSEL R66, R5, -INF , !P4 ;  /* 0xff80000005427808 */ /* 0x000fe20006000000 */
[--C-:B------:R-:W-:Y:S01]  /*e000*/  IMAD.IADD R5, R200, 0x1, -R2.reuse ;  /* 0x00000001c8057824 */ /* 0x100fe200078e0a02 */
[----:B------:R-:W-:Y:S01]  /*e010*/  FSEL R94, R4, -INF , !P2 ;  /* 0xff800000045e7808 */ /* 0x000fe20005000000 */
[----:B------:R-:W-:Y:S01]  /*e020*/  IMAD.MOV.U32 R55, RZ, RZ, R67 ;  /* 0x000000ffff377224 */ /* 0x000fe200078e0043 */
[----:B------:R-:W-:Y:S01]  /*e030*/  FSEL R67, R13, -INF , !P0 ;  /* 0xff8000000d437808 */ /* 0x000fe20004000000 */
[----:B------:R-:W1:Y:S01]  /*e040*/  MUFU.TANH R14, R243 ;  /* 0x000000f3000e7308 */ /* 0x000e620000002400 */
[----:B------:R-:W-:Y:S01]  /*e050*/  IMAD.IADD R4, R202, 0x1, -R2 ;  /* 0x00000001ca047824 */ /* 0x000fe200078e0a02 */
[----:B------:R-:W-:Y:S01]  /*e060*/  FSEL R95, R9, -INF , !P3 ;  /* 0xff800000095f7808 */ /* 0x000fe20005800000 */
[----:B------:R-:W-:Y:S01]  /*e070*/  IMAD.MOV.U32 R241, RZ, RZ, R88 ;  /* 0x000000fffff17224 */ /* 0x000fe200078e0058 */
[----:B------:R-:W-:-:S02]  /*e080*/  FSEL R172, R7, -INF , !P5 ;  /* 0xff80000007ac7808 */ /* 0x000fc40006800000 */
[----:B------:R-:W-:Y:S02]  /*e090*/  IABS R6, R6 ;  /* 0x0000000600067213 */ /* 0x000fe40000000000 */
[----:B------:R-:W2:Y:S01]  /*e0a0*/  MUFU.TANH R13, R64 ;  /* 0x00000040000d7308 */ /* 0x000ea20000002400 */
[C---:B------:R-:W-:Y:S02]  /*e0b0*/  ISETP.GE.AND P0, PT, R3.reuse, R205, PT ;  /* 0x000000cd0300720c */ /* 0x040fe40003f06270 */
[----:B------:R-:W-:Y:S02]  /*e0c0*/  ISETP.GE.AND P3, PT, R3, R204, PT ;  /* 0x000000cc0300720c */ /* 0x000fe40003f66270 */
[----:B------:R-:W-:Y:S02]  /*e0d0*/  FSEL R113, R8, -INF , !P6 ;  /* 0xff80000008717808 */ /* 0x000fe40007000000 */
[----:B------:R-:W-:Y:S01]  /*e0e0*/  IABS R7, R5 ;  /* 0x0000000500077213 */ /* 0x000fe20000000000 */
[----:B------:R-:W3:Y:S01]  /*e0f0*/  MUFU.TANH R12, R63 ;  /* 0x0000003f000c7308 */ /* 0x000ee20000002400 */
[----:B------:R-:W-:-:S02]  /*e100*/  ISETP.GE.AND P6, PT, R2, R207, PT ;  /* 0x000000cf0200720c */ /* 0x000fc40003fc6270 */
[C---:B------:R-:W-:Y:S02]  /*e110*/  ISETP.GE.AND P5, PT, R2.reuse, R206, PT ;  /* 0x000000ce0200720c */ /* 0x040fe40003fa6270 */
[C---:B------:R-:W-:Y:S02]  /*e120*/  ISETP.GE.AND P4, PT, R2.reuse, R205, PT ;  /* 0x000000cd0200720c */ /* 0x040fe40003f86270 */
[C---:B------:R-:W-:Y:S01]  /*e130*/  ISETP.GE.AND P2, PT, R2.reuse, R204, PT ;  /* 0x000000cc0200720c */ /* 0x040fe20003f46270 */
[----:B------:R-:W4:Y:S01]  /*e140*/  MUFU.TANH R11, R238 ;  /* 0x000000ee000b7308 */ /* 0x000f220000002400 */
[----:B------:R-:W-:Y:S01]  /*e150*/  IABS R5, R4 ;  /* 0x0000000400057213 */ /* 0x000fe20000000000 */
[----:B------:R-:W-:Y:S01]  /*e160*/  IMAD.MOV.U32 R4, RZ, RZ, R6 ;  /* 0x000000ffff047224 */ /* 0x000fe200078e0006 */
[C---:B------:R-:W-:Y:S01]  /*e170*/  ISETP.LT.OR P0, PT, R3.reuse, R197, P0 ;  /* 0x000000c50300720c */ /* 0x040fe20000701670 */
[----:B------:R-:W-:Y:S01]  /*e180*/  IMAD.MOV.U32 R6, RZ, RZ, R7 ;  /* 0x000000ffff067224 */ /* 0x000fe200078e0007 */
[----:B------:R-:W-:Y:S01]  /*e190*/  ISETP.LT.OR P3, PT, R3, R196, P3 ;  /* 0x000000c40300720c */ /* 0x000fe20001f61670 */
[----:B------:R-:W-:Y:S01]  /*e1a0*/  IMAD.IADD R3, R201, 0x1, -R2 ;  /* 0x00000001c9037824 */ /* 0x000fe200078e0a02 */
[C---:B------:R-:W-:Y:S01]  /*e1b0*/  ISETP.LT.OR P6, PT, R2.reuse, R199, P6 ;  /* 0x000000c70200720c */ /* 0x040fe200037c1670 */
[----:B------:R-:W5:Y:S01]  /*e1c0*/  MUFU.TANH R15, R236 ;  /* 0x000000ec000f7308 */ /* 0x000f620000002400 */
[----:B------:R-:W-:-:S02]  /*e1d0*/  ISETP.LT.OR P5, PT, R2, R198, P5 ;  /* 0x000000c60200720c */ /* 0x000fc40002fa1670 */
[C---:B------:R-:W-:Y:S02]  /*e1e0*/  ISETP.LT.OR P4, PT, R2.reuse, R197, P4 ;  /* 0x000000c50200720c */ /* 0x040fe40002781670 */
[----:B------:R-:W-:Y:S01]  /*e1f0*/  ISETP.LT.OR P2, PT, R2, R196, P2 ;  /* 0x000000c40200720c */ /* 0x000fe20001741670 */
[----:B------:R-:W-:Y:S01]  /*e200*/  IMAD.IADD R2, R203, 0x1, -R2 ;  /* 0x00000001cb027824 */ /* 0x000fe200078e0a02 */
[----:B------:R-:W-:Y:S01]  /*e210*/  I2FP.F32.S32 R4, R4 ;  /* 0x0000000400047245 */ /* 0x000fe20000201400 */
[----:B------:R-:W-:Y:S01]  /*e220*/  MUFU.TANH R16, R237 ;  /* 0x000000ed00107308 */ /* 0x000fe20000002400 */
[----:B------:R-:W-:Y:S02]  /*e230*/  I2FP.F32.S32 R6, R6 ;  /* 0x0000000600067245 */ /* 0x000fe40000201400 */
[----:B------:R-:W-:Y:S01]  /*e240*/  I2FP.F32.S32 R5, R5 ;  /* 0x0000000500057245 */ /* 0x000fe20000201400 */
[----:B-1----:R-:W-:Y:S01]  /*e250*/  FFMA.FTZ R4, R4, -UR31, R14 ;  /* 0x8000001f04047c23 */ /* 0x002fe2000801000e */
[----:B------:R-:W-:Y:S01]  /*e260*/  IABS R2, R2 ;  /* 0x0000000200027213 */ /* 0x000fe20000000000 */
[----:B--2---:R-:W-:Y:S01]  /*e270*/  FFMA.FTZ R6, R6, -UR31, R13 ;  /* 0x8000001f06067c23 */ /* 0x004fe2000801000d */
[----:B------:R-:W-:Y:S01]  /*e280*/  IABS R3, R3 ;  /* 0x0000000300037213 */ /* 0x000fe20000000000 */
[----:B---3--:R-:W-:Y:S01]  /*e290*/  FFMA.FTZ R5, R5, -UR31, R12 ;  /* 0x8000001f05057c23 */ /* 0x008fe2000801000c */
[----:B------:R-:W-:Y:S01]  /*e2a0*/  I2FP.F32.S32 R8, R2 ;  /* 0x0000000200087245 */ /* 0x000fe20000201400 */
[----:B------:R-:W-:Y:S01]  /*e2b0*/  VIADD R2, R0, 0x29 ;  /* 0x0000002900027836 */ /* 0x000fe20000000000 */
        /* <DEDUP_REMOVED lines=8> */
[C---:B------:R-:W-:Y:S01]  /*e340*/  ISETP.GE.AND P0, PT, R2.reuse, R207, PT ;  /* 0x000000cf0200720c */ /* 0x040fe20003f06270 */
[----:B------:R-:W-:Y:S01]  /*e350*/  IMAD.IADD R5, R201, 0x1, -R2 ;  /* 0x00000001c9057824 */ /* 0x000fe200078e0a02 */
[C---:B------:R-:W-:Y:S01]  /*e360*/  ISETP.GE.AND P3, PT, R2.reuse, R206, PT ;  /* 0x000000ce0200720c */ /* 0x040fe20003f66270 */
[----:B------:R-:W1:Y:S01]  /*e370*/  MUFU.TANH R14, R65 ;  /* 0x00000041000e7308 */ /* 0x000e620000002400 */
[----:B------:R-:W-:Y:S01]  /*e380*/  ISETP.GE.AND P6, PT, R2, R205, PT ;  /* 0x000000cd0200720c */ /* 0x000fe20003fc6270 */
[----:B------:R-:W-:Y:S01]  /*e390*/  IMAD.IADD R4, R200, 0x1, -R3 ;  /* 0x00000001c8047824 */ /* 0x000fe200078e0a03 */
[----:B------:R-:W-:Y:S01]  /*e3a0*/  ISETP.GE.AND P5, PT, R2, R204, PT ;  /* 0x000000cc0200720c */ /* 0x000fe20003fa6270 */
[----:B----4-:R-:W-:Y:S01]  /*e3b0*/  FFMA.FTZ R8, R8, -UR31, R11 ;  /* 0x8000001f08087c23 */ /* 0x010fe2000801000b */
[----:B------:R-:W-:-:S02]  /*e3c0*/  ISETP.LT.OR P0, PT, R2, R199, P0 ;  /* 0x000000c70200720c */ /* 0x000fc40000701670 */
[C---:B------:R-:W-:Y:S01]  /*e3d0*/  ISETP.LT.OR P3, PT, R2.reuse, R198, P3 ;  /* 0x000000c60200720c */ /* 0x040fe20001f61670 */
[----:B------:R-:W2:Y:S01]  /*e3e0*/  MUFU.TANH R13, R76 ;  /* 0x0000004c000d7308 */ /* 0x000ea20000002400 */
[C---:B------:R-:W-:Y:S02]  /*e3f0*/  ISETP.LT.OR P6, PT, R2.reuse, R197, P6 ;  /* 0x000000c50200720c */ /* 0x040fe400037c1670 */
[----:B------:R-:W-:Y:S01]  /*e400*/  ISETP.LT.OR P5, PT, R2, R196, P5 ;  /* 0x000000c40200720c */ /* 0x000fe20002fa1670 */
[----:B------:R-:W-:Y:S01]  /*e410*/  IMAD.IADD R2, R203, 0x1, -R2 ;  /* 0x00000001cb027824 */ /* 0x000fe200078e0a02 */
[----:B------:R-:W-:Y:S02]  /*e420*/  IABS R7, R7 ;  /* 0x0000000700077213 */ /* 0x000fe40000000000 */
[----:B------:R-:W-:Y:S01]  /*e430*/  IABS R6, R6 ;  /* 0x0000000600067213 */ /* 0x000fe20000000000 */
[----:B------:R-:W3:Y:S01]  /*e440*/  MUFU.TANH R10, R48 ;  /* 0x00000030000a7308 */ /* 0x000ee20000002400 */
[----:B------:R-:W-:-:S02]  /*e450*/  IABS R11, R2 ;  /* 0x00000002000b7213 */ /* 0x000fc40000000000 */
[----:B------:R-:W-:Y:S01]  /*e460*/  IABS R12, R5 ;  /* 0x00000005000c7213 */ /* 0x000fe20000000000 */
[----:B------:R-:W-:Y:S01]  /*e470*/  IMAD.MOV.U32 R5, RZ, RZ, R7 ;  /* 0x000000ffff057224 */ /* 0x000fe200078e0007 */
[----:B------:R-:W-:Y:S01]  /*e480*/  IABS R2, R4 ;  /* 0x0000000400027213 */ /* 0x000fe20000000000 */
[----:B------:R-:W-:Y:S01]  /*e490*/  IMAD.MOV.U32 R4, RZ, RZ, R6 ;  /* 0x000000ffff047224 */ /* 0x000fe200078e0006 */
[----:B------:R-:W-:Y:S01]  /*e4a0*/  I2FP.F32.S32 R9, R9 ;  /* 0x0000000900097245 */ /* 0x000fe20000201400 */
[----:B------:R-:W-:Y:S01]  /*e4b0*/  IMAD.IADD R7, R202, 0x1, -R3 ;  /* 0x00000001ca077824 */ /* 0x000fe200078e0a03 */
[----:B------:R-:W-:Y:S01]  /*e4c0*/  I2FP.F32.S32 R5, R5 ;  /* 0x0000000500057245 */ /* 0x000fe20000201400 */
[----:B------:R-:W-:Y:S01]  /*e4d0*/  MUFU.TANH R17, R49 ;  /* 0x0000003100117308 */ /* 0x000fe20000002400 */
[----:B------:R-:W-:Y:S01]  /*e4e0*/  I2FP.F32.S32 R4, R4 ;  /* 0x0000000400047245 */ /* 0x000fe20000201400 */
[----:B-----5:R-:W-:Y:S01]  /*e4f0*/  FFMA.FTZ R9, R9, -UR31, R15 ;  /* 0x8000001f09097c23 */ /* 0x020fe2000801000f */
[----:B------:R-:W-:Y:S01]  /*e500*/  I2FP.F32.S32 R2, R2 ;  /* 0x0000000200027245 */ /* 0x000fe20000201400 */
[----:B-1----:R-:W-:Y:S01]  /*e510*/  FFMA.FTZ R5, R5, -UR31, R14 ;  /* 0x8000001f05057c23 */ /* 0x002fe2000801000e */
[----:B------:R-:W-:Y:S01]  /*e520*/  I2FP.F32.S32 R12, R12 ;  /* 0x0000000c000c7245 */ /* 0x000fe20000201400 */
[----:B--2---:R-:W-:Y:S01]  /*e530*/  FFMA.FTZ R4, R4, -UR31, R13 ;  /* 0x8000001f04047c23 */ /* 0x004fe2000801000d */
[----:B------:R-:W-:Y:S01]  /*e540*/  FSEL R100, R9, -INF , !P4 ;  /* 0xff80000009647808 */ /* 0x000fe20006000000 */
[----:B---3--:R-:W-:Y:S01]  /*e550*/  FFMA.FTZ R10, R2, -UR31, R10 ;  /* 0x8000001f020a7c23 */ /* 0x008fe2000801000a */
[----:B------:R-:W-:Y:S01]  /*e560*/  FSEL R133, R8, -INF , !P2 ;  /* 0xff80000008857808 */ /* 0x000fe20005000000 */
[----:B------:R-:W1:Y:S01]  /*e570*/  MUFU.TANH R15, R239 ;  /* 0x000000ef000f7308 */ /* 0x000e620000002400 */
[----:B------:R-:W-:Y:S01]  /*e580*/  FSEL R54, R5, -INF , !P0 ;  /* 0xff80000005367808 */ /* 0x000fe20004000000 */
[----:B------:R-:W-:Y:S01]  /*e590*/  VIADD R2, R0, 0x31 ;  /* 0x0000003100027836 */ /* 0x000fe20000000000 */
[----:B------:R-:W-:Y:S01]  /*e5a0*/  FSEL R68, R4, -INF , !P3 ;  /* 0xff80000004447808 */ /* 0x000fe20005800000 */
[----:B------:R-:W-:Y:S01]  /*e5b0*/  FFMA.FTZ R12, R12, -UR31, R16 ;  /* 0x8000001f0c0c7c23 */ /* 0x000fe20008010010 */
[----:B------:R-:W-:Y:S01]  /*e5c0*/  ISETP.GE.AND P4, PT, R3, R207, PT ;  /* 0x000000cf0300720c */ /* 0x000fe20003f86270 */
[----:B------:R-:W-:Y:S01]  /*e5d0*/  IMAD.IADD R5, R201, 0x1, -R3 ;  /* 0x00000001c9057824 */ /* 0x000fe200078e0a03 */
[C---:B------:R-:W-:Y:S01]  /*e5e0*/  ISETP.GE.AND P2, PT, R3.reuse, R206, PT ;  /* 0x000000ce0300720c */ /* 0x040fe20003f46270 */
[----:B------:R-:W2:Y:S01]  /*e5f0*/  MUFU.TANH R16, R50 ;  /* 0x0000003200107308 */ /* 0x000ea20000002400 */
[C---:B------:R-:W-:Y:S01]  /*e600*/  ISETP.GE.AND P0, PT, R3.reuse, R205, PT ;  /* 0x000000cd0300720c */ /* 0x040fe20003f06270 */
[--C-:B------:R-:W-:Y:S01]  /*e610*/  IMAD.IADD R6, R202, 0x1, -R2.reuse ;  /* 0x00000001ca067824 */ /* 0x100fe200078e0a02 */
[C---:B------:R-:W-:Y:S01]  /*e620*/  ISETP.GE.AND P3, PT, R3.reuse, R204, PT ;  /* 0x000000cc0300720c */ /* 0x040fe20003f66270 */
[----:B------:R-:W-:Y:S01]  /*e630*/  IMAD.IADD R4, R200, 0x1, -R2 ;  /* 0x00000001c8047824 */ /* 0x000fe200078e0a02 */
[----:B------:R-:W-:-:S02]  /*e640*/  ISETP.LT.OR P4, PT, R3, R199, P4 ;  /* 0x000000c70300720c */ /* 0x000fc40002781670 */
[C---:B------:R-:W-:Y:S01]  /*e650*/  ISETP.LT.OR P2, PT, R3.reuse, R198, P2 ;  /* 0x000000c60300720c */ /* 0x040fe20001741670 */
[----:B------:R-:W3:Y:S01]  /*e660*/  MUFU.TANH R9, R51 ;  /* 0x0000003300097308 */ /* 0x000ee20000002400 */
[C---:B------:R-:W-:Y:S02]  /*e670*/  ISETP.LT.OR P0, PT, R3.reuse, R197, P0 ;  /* 0x000000c50300720c */ /* 0x040fe40000701670 */
[----:B------:R-:W-:Y:S01]  /*e680*/  ISETP.LT.OR P3, PT, R3, R196, P3 ;  /* 0x000000c40300720c */ /* 0x000fe20001f61670 */
[----:B------:R-:W-:Y:S01]  /*e690*/  IMAD.IADD R3, R203, 0x1, -R3 ;  /* 0x00000001cb037824 */ /* 0x000fe200078e0a03 */
[----:B------:R-:W-:Y:S02]  /*e6a0*/  IABS R7, R7 ;  /* 0x0000000700077213 */ /* 0x000fe40000000000 */
[----:B------:R-:W-:Y:S01]  /*e6b0*/  I2FP.F32.S32 R11, R11 ;  /* 0x0000000b000b7245 */ /* 0x000fe20000201400 */
[----:B------:R-:W4:Y:S01]  /*e6c0*/  MUFU.TANH R13, R232 ;  /* 0x000000e8000d7308 */ /* 0x000f220000002400 */
[----:B------:R-:W-:-:S02]  /*e6d0*/  IABS R14, R3 ;  /* 0x00000003000e7213 */ /* 0x000fc40000000000 */
[----:B------:R-:W-:Y:S01]  /*e6e0*/  IABS R3, R6 ;  /* 0x0000000600037213 */ /* 0x000fe20000000000 */
[----:B------:R-:W-:Y:S01]  /*e6f0*/  IMAD.MOV.U32 R6, RZ, RZ, R7 ;  /* 0x000000ffff067224 */ /* 0x000fe200078e0007 */
[----:B------:R-:W-:Y:S01]  /*e700*/  IABS R5, R5 ;  /* 0x0000000500057213 */ /* 0x000fe20000000000 */
[----:B-1----:R-:W-:Y:S01]  /*e710*/  FFMA.FTZ R11, R11, -UR31, R15 ;  /* 0x8000001f0b0b7c23 */ /* 0x002fe2000801000f */
[----:B------:R-:W-:Y:S01]  /*e720*/  IABS R4, R4 ;  /* 0x0000000400047213 */ /* 0x000fe20000000000 */
[----:B------:R-:W1:Y:S01]  /*e730*/  MUFU.TANH R8, R234 ;  /* 0x000000ea00087308 */ /* 0x000e620000002400 */
[----:B------:R-:W-:Y:S01]  /*e740*/  I2FP.F32.S32 R6, R6 ;  /* 0x0000000600067245 */ /* 0x000fe20000201400 */
[----:B------:R-:W-:Y:S01]  /*e750*/  IMAD.MOV.U32 R15, RZ, RZ, R5 ;  /* 0x000000ffff0f7224 */ /* 0x000fe200078e0005 */
[----:B------:R-:W-:Y:S02]  /*e760*/  I2FP.F32.S32 R5, R4 ;  /* 0x0000000400057245 */ /* 0x000fe40000201400 */
[----:B------:R-:W-:Y:S01]  /*e770*/  I2FP.F32.S32 R3, R3 ;  /* 0x0000000300037245 */ /* 0x000fe20000201400 */
[----:B--2---:R-:W-:Y:S01]  /*e780*/  FFMA.FTZ R4, R6, -UR31, R16 ;  /* 0x8000001f06047c23 */ /* 0x004fe20008010010 */
[----:B------:R-:W-:Y:S01]  /*e790*/  I2FP.F32.S32 R15, R15 ;  /* 0x0000000f000f7245 */ /* 0x000fe20000201400 */
[----:B------:R-:W2:Y:S01]  /*e7a0*/  MUFU.TANH R16, R44 ;  /* 0x0000002c00107308 */ /* 0x000ea20000002400 */
[----:B------:R-:W-:Y:S01]  /*e7b0*/  FSEL R96, R12, -INF , !P6 ;  /* 0xff8000000c607808 */ /* 0x000fe20007000000 */
[----:B---3--:R-:W-:Y:S01]  /*e7c0*/  FFMA.FTZ R9, R3, -UR31, R9 ;  /* 0x8000001f03097c23 */ /* 0x008fe20008010009 */
[----:B------:R-:W-:Y:S01]  /*e7d0*/  FSEL R129, R11, -INF , !P5 ;  /* 0xff8000000b817808 */ /* 0x000fe20006800000 */
[----:B------:R-:W-:Y:S01]  /*e7e0*/  VIADD R3, R0, 0x38 ;  /* 0x0000003800037836 */ /* 0x000fe20000000000 */
[----:B------:R-:W-:Y:S01]  /*e7f0*/  FSEL R52, R10, -INF , !P4 ;  /* 0xff8000000a347808 */ /* 0x000fe20006000000 */
[----:B----4-:R-:W-:Y:S01]  /*e800*/  FFMA.FTZ R15, R15, -UR31, R13 ;  /* 0x8000001f0f0f7c23 */ /* 0x010fe2000801000d */
[----:B------:R-:W-:Y:S01]  /*e810*/  FSEL R64, R4, -INF , !P2 ;  /* 0xff80000004407808 */ /* 0x000fe20005000000 */
[----:B------:R-:W-:Y:S01]  /*e820*/  FFMA.FTZ R13, R5, -UR31, R17 ;  /* 0x8000001f050d7c23 */ /* 0x000fe20008010011 */
[C---:B------:R-:W-:Y:S01]  /*e830*/  ISETP.GE.AND P6, PT, R2.reuse, R207, PT ;  /* 0x000000cf0200720c */ /* 0x040fe20003fc6270 */
[C---:B------:R-:W-:Y:S01]  /*e840*/  IMAD.IADD R5, R201.reuse, 0x1, -R2 ;  /* 0x00000001c9057824 */ /* 0x040fe200078e0a02 */
[----:B------:R-:W-:Y:S01]  /*e850*/  ISETP.GE.AND P5, PT, R2, R206, PT ;  /* 0x000000ce0200720c */ /* 0x000fe20003fa6270 */
[--C-:B------:R-:W-:Y:S01]  /*e860*/  IMAD.IADD R4, R200, 0x1, -R3.reuse ;  /* 0x00000001c8047824 */ /* 0x100fe200078e0a03 */
[----:B------:R-:W-:Y:S01]  /*e870*/  ISETP.GE.AND P4, PT, R2, R205, PT ;  /* 0x000000cd0200720c */ /* 0x000fe20003f86270 */
[--C-:B------:R-:W-:Y:S01]  /*e880*/  IMAD.IADD R6, R202, 0x1, -R3.reuse ;  /* 0x00000001ca067824 */ /* 0x100fe200078e0a03 */
[C---:B------:R-:W-:Y:S01]  /*e890*/  ISETP.GE.AND P2, PT, R2.reuse, R204, PT ;  /* 0x000000cc0200720c */ /* 0x040fe20003f46270 */
[----:B------:R-:W-:Y:S01]  /*e8a0*/  IMAD.IADD R7, R201, 0x1, -R3 ;  /* 0x00000001c9077824 */ /* 0x000fe200078e0a03 */
[C---:B------:R-:W-:Y:S01]  /*e8b0*/  ISETP.LT.OR P6, PT, R2.reuse, R199, P6 ;  /* 0x000000c70200720c */ /* 0x040fe200037c1670 */
[----:B------:R-:W-:Y:S01]  /*e8c0*/  MUFU.TANH R11, R228 ;  /* 0x000000e4000b7308 */ /* 0x000fe20000002400 */
[----:B------:R-:W-:-:S02]  /*e8d0*/  ISETP.LT.OR P5, PT, R2, R198, P5 ;  /* 0x000000c60200720c */ /* 0x000fc40002fa1670 */
[C---:B------:R-:W-:Y:S02]  /*e8e0*/  ISETP.LT.OR P4, PT, R2.reuse, R197, P4 ;  /* 0x000000c50200720c */ /* 0x040fe40002781670 */
[----:B------:R-:W-:Y:S01]  /*e8f0*/  ISETP.LT.OR P2, PT, R2, R196, P2 ;  /* 0x000000c40200720c */ /* 0x000fe20001741670 */
[----:B------:R-:W-:Y:S01]  /*e900*/  IMAD.IADD R2, R203, 0x1, -R2 ;  /* 0x00000001cb027824 */ /* 0x000fe200078e0a02 */
[----:B------:R-:W-:Y:S01]  /*e910*/  I2FP.F32.S32 R14, R14 ;  /* 0x0000000e000e7245 */ /* 0x000fe20000201400 */
[----:B------:R-:W3:Y:S01]  /*e920*/  MUFU.TANH R12, R46 ;  /* 0x0000002e000c7308 */ /* 0x000ee20000002400 */
[----:B------:R-:W-:Y:S02]  /*e930*/  IABS R4, R4 ;  /* 0x0000000400047213 */ /* 0x000fe40000000000 */
[----:B------:R-:W-:Y:S01]  /*e940*/  IABS R10, R2 ;  /* 0x00000002000a7213 */ /* 0x000fe20000000000 */
[----:B-1----:R-:W-:Y:S01]  /*e950*/  FFMA.FTZ R14, R14, -UR31, R8 ;  /* 0x8000001f0e0e7c23 */ /* 0x002fe20008010008 */
[----:B------:R-:W-:-:S02]  /*e960*/  IABS R8, R5 ;  /* 0x0000000500087213 */ /* 0x000fc40000000000 */
[----:B------:R-:W-:Y:S01]  /*e970*/  IABS R2, R6 ;  /* 0x0000000600027213 */ /* 0x000fe20000000000 */
[----:B------:R-:W1:Y:S01]  /*e980*/  MUFU.TANH R17, R235 ;  /* 0x000000eb00117308 */ /* 0x000e620000002400 */
[----:B------:R-:W-:Y:S01]  /*e990*/  IABS R5, R7 ;  /* 0x0000000700057213 */ /* 0x000fe20000000000 */
[----:B------:R-:W-:Y:S01]  /*e9a0*/  IMAD.MOV.U32 R6, RZ, RZ, R4 ;  /* 0x000000ffff067224 */ /* 0x000fe200078e0004 */
[----:B------:R-:W-:Y:S01]  /*e9b0*/  FSEL R91, R15, -INF , !P0 ;  /* 0xff8000000f5b7808 */ /* 0x000fe20004000000 */
[----:B------:R-:W-:Y:S01]  /*e9c0*/  IMAD.MOV.U32 R4, RZ, RZ, R2 ;  /* 0x000000ffff047224 */ /* 0x000fe200078e0002 */
[----:B------:R-:W-:Y:S01]  /*e9d0*/  ISETP.GE.AND P0, PT, R3, R207, PT ;  /* 0x000000cf0300720c */ /* 0x000fe20003f06270 */
[----:B------:R-:W-:Y:S01]  /*e9e0*/  IMAD.MOV.U32 R2, RZ, RZ, R5 ;  /* 0x000000ffff027224 */ /* 0x000fe200078e0005 */
[----:B------:R-:W-:Y:S01]  /*e9f0*/  I2FP.F32.S32 R5, R6 ;  /* 0x0000000600057245 */ /* 0x000fe20000201400 */
[----:B------:R-:W4:Y:S01]  /*ea00*/  MUFU.TANH R18, R233 ;  /* 0x000000e900127308 */ /* 0x000f220000002400 */
[----:B------:R-:W-:Y:S01]  /*ea10*/  IMAD.MOV.U32 R7, RZ, RZ, R10 ;  /* 0x000000ffff077224 */ /* 0x000fe200078e000a */
[----:B------:R-:W-:Y:S01]  /*ea20*/  I2FP.F32.S32 R4, R4 ;  /* 0x0000000400047245 */ /* 0x000fe20000201400 */
[----:B------:R-:W-:Y:S01]  /*ea30*/  IMAD.IADD R6, R203, 0x1, -R3 ;  /* 0x00000001cb067824 */ /* 0x000fe200078e0a03 */
[----:B------:R-:W-:Y:S01]  /*ea40*/  I2FP.F32.S32 R2, R2 ;  /* 0x0000000200027245 */ /* 0x000fe20000201400 */
[----:B--2---:R-:W-:Y:S01]  /*ea50*/  FFMA.FTZ R5, R5, -UR31, R16 ;  /* 0x8000001f05057c23 */ /* 0x004fe20008010010 */
[----:B------:R-:W-:Y:S01]  /*ea60*/  FSEL R128, R14, -INF , !P3 ;  /* 0xff8000000e807808 */ /* 0x000fe20005800000 */
[----:B---3--:R-:W-:Y:S01]  /*ea70*/  FFMA.FTZ R4, R4, -UR31, R12 ;  /* 0x8000001f04047c23 */ /* 0x008fe2000801000c */
[----:B------:R-:W-:Y:S01]  /*ea80*/  I2FP.F32.S32 R7, R7 ;  /* 0x0000000700077245 */ /* 0x000fe20000201400 */
[----:B------:R-:W-:Y:S01]  /*ea90*/  FFMA.FTZ R10, R2, -UR31, R11 ;  /* 0x8000001f020a7c23 */ /* 0x000fe2000801000b */
[----:B------:R-:W-:Y:S01]  /*eaa0*/  ISETP.GE.AND P3, PT, R3, R206, PT ;  /* 0x000000ce0300720c */ /* 0x000fe20003f66270 */
[----:B------:R-:W-:Y:S01]  /*eab0*/  VIADD R2, R0, 0x39 ;  /* 0x0000003900027836 */ /* 0x000fe20000000000 */
[----:B------:R-:W-:Y:S01]  /*eac0*/  I2FP.F32.S32 R8, R8 ;  /* 0x0000000800087245 */ /* 0x000fe20000201400 */
[----:B-1----:R-:W-:Y:S01]  /*ead0*/  FFMA.FTZ R7, R7, -UR31, R17 ;  /* 0x8000001f07077c23 */ /* 0x002fe20008010011 */
[C---:B------:R-:W-:Y:S01]  /*eae0*/  ISETP.LT.OR P0, PT, R3.reuse, R199, P0 ;  /* 0x000000c70300720c */ /* 0x040fe20000701670 */
[----:B------:R-:W1:Y:S01]  /*eaf0*/  MUFU.TANH R14, R230 ;  /* 0x000000e6000e7308 */ /* 0x000e620000002400 */
[----:B------:R-:W-:Y:S01]  /*eb00*/  ISETP.LT.OR P3, PT, R3, R198, P3 ;  /* 0x000000c60300720c */ /* 0x000fe20001f61670 */
[----:B----4-:R-:W-:Y:S01]  /*eb10*/  FFMA.FTZ R8, R8, -UR31, R18 ;  /* 0x8000001f08087c23 */ /* 0x010fe20008010012 */
[----:B------:R-:W-:Y:S01]  /*eb20*/  FSEL R49, R5, -INF , !P0 ;  /* 0xff80000005317808 */ /* 0x000fe20004000000 */
[----:B------:R-:W-:Y:S01]  /*eb30*/  IMAD.IADD R5, R200, 0x1, -R2 ;  /* 0x00000001c8057824 */ /* 0x000fe200078e0a02 */
[----:B------:R-:W-:-:S02]  /*eb40*/  FSEL R50, R13, -INF , !P6 ;  /* 0xff8000000d327808 */ /* 0x000fc40007000000 */
[----:B------:R-:W-:Y:S01]  /*eb50*/  FSEL R56, R4, -INF , !P3 ;  /* 0xff80000004387808 */ /* 0x000fe20005800000 */
[----:B------:R-:W2:Y:S01]  /*eb60*/  MUFU.TANH R13, R45 ;  /* 0x0000002d000d7308 */ /* 0x000ea20000002400 */
[----:B------:R-:W-:Y:S01]  /*eb70*/  IMAD.IADD R4, R202, 0x1, -R2 ;  /* 0x00000001ca047824 */ /* 0x000fe200078e0a02 */
[----:B------:R-:W-:Y:S02]  /*eb80*/  FSEL R57, R9, -INF , !P5 ;  /* 0xff80000009397808 */ /* 0x000fe40006800000 */
[----:B------:R-:W-:Y:S02]  /*eb90*/  FSEL R127, R7, -INF , !P2 ;  /* 0xff800000077f7808 */ /* 0x000fe40005000000 */
[----:B------:R-:W-:Y:S02]  /*eba0*/  IABS R6, R6 ;  /* 0x0000000600067213 */ /* 0x000fe40000000000 */
[----:B------:R-:W3:Y:S01]  /*ebb0*/  MUFU.TANH R12, R47 ;  /* 0x0000002f000c7308 */ /* 0x000ee20000002400 */
[----:B------:R-:W-:-:S02]  /*ebc0*/  ISETP.GE.AND P6, PT, R3, R205, PT ;  /* 0x000000cd0300720c */ /* 0x000fc40003fc6270 */
[----:B------:R-:W-:Y:S02]  /*ebd0*/  ISETP.GE.AND P5, PT, R3, R204, PT ;  /* 0x000000cc0300720c */ /* 0x000fe40003fa6270 */
[----:B------:R-:W-:Y:S02]  /*ebe0*/  FSEL R72, R8, -INF , !P4 ;  /* 0xff80000008487808 */ /* 0x000fe40006000000 */
[----:B------:R-:W-:Y:S01]  /*ebf0*/  IABS R7, R5 ;  /* 0x0000000500077213 */ /* 0x000fe20000000000 */
[----:B------:R-:W4:Y:S01]  /*ec00*/  MUFU.TANH R15, R229 ;  /* 0x000000e5000f7308 */ /* 0x000f220000002400 */
[C---:B------:R-:W-:Y:S02]  /*ec10*/  ISETP.GE.AND P4, PT, R2.reuse, R207, PT ;  /* 0x000000cf0200720c */ /* 0x040fe40003f86270 */
[C---:B------:R-:W-:Y:S02]  /*ec20*/  ISETP.GE.AND P2, PT, R2.reuse, R206, PT ;  /* 0x000000ce0200720c */ /* 0x040fe40003f46270 */
[----:B------:R-:W-:-:S02]  /*ec30*/  ISETP.GE.AND P0, PT, R2, R205, PT ;  /* 0x000000cd0200720c */ /* 0x000fc40003f06270 */
[C---:B------:R-:W-:Y:S01]  /*ec40*/  ISETP.GE.AND P3, PT, R2.reuse, R204, PT ;  /* 0x000000cc0200720c */ /* 0x040fe20003f66270 */
[----:B------:R-:W5:Y:S01]  /*ec50*/  MUFU.TANH R11, R231 ;  /* 0x000000e7000b7308 */ /* 0x000f620000002400 */
        /* <DEDUP_REMOVED lines=12> */
[----:B------:R-:W-:Y:S01]  /*ed20*/  IABS R3, R3 ;  /* 0x0000000300037213 */ /* 0x000fe20000000000 */
[----:B------:R-:W-:Y:S01]  /*ed30*/  MUFU.TANH R17, R35 ;  /* 0x0000002300117308 */ /* 0x000fe20000002400 */
[----:B------:R-:W-:Y:S02]  /*ed40*/  I2FP.F32.S32 R4, R4 ;  /* 0x0000000400047245 */ /* 0x000fe40000201400 */
[----:B------:R-:W-:Y:S01]  /*ed50*/  I2FP.F32.S32 R6, R6 ;  /* 0x0000000600067245 */ /* 0x000fe20000201400 */
[----:B------:R-:W-:Y:S01]  /*ed60*/  IMAD.MOV.U32 R9, RZ, RZ, R3 ;  /* 0x000000ffff097224 */ /* 0x000fe200078e0003 */
[----:B------:R-:W-:Y:S01]  /*ed70*/  I2FP.F32.S32 R5, R5 ;  /* 0x0000000500057245 */ /* 0x000fe20000201400 */
[----:B-1----:R-:W-:Y:S01]  /*ed80*/  FFMA.FTZ R4, R4, -UR31, R14 ;  /* 0x8000001f04047c23 */ /* 0x002fe2000801000e */
[----:B------:R-:W-:Y:S01]  /*ed90*/  IABS R2, R2 ;  /* 0x0000000200027213 */ /* 0x000fe20000000000 */
[----:B--2---:R-:W-:Y:S01]  /*eda0*/  FFMA.FTZ R6, R6, -UR31, R13 ;  /* 0x8000001f06067c23 */ /* 0x004fe2000801000d */
[----:B------:R-:W-:Y:S01]  /*edb0*/  I2FP.F32.S32 R9, R9 ;  /* 0x0000000900097245 */ /* 0x000fe20000201400 */
[----:B---3--:R-:W-:Y:S01]  /*edc0*/  FFMA.FTZ R5, R5, -UR31, R12 ;  /* 0x8000001f05057c23 */ /* 0x008fe2000801000c */
        /* <DEDUP_REMOVED lines=33> */
[----:B------:R-:W4:Y:S01]  /*efe0*/  MUFU.TANH R13, R226 ;  /* 0x000000e2000d7308 */ /* 0x000f220000002400 */
[----:B------:R-:W-:Y:S01]  /*eff0*/  I2FP.F32.S32 R5, R5 ;  /* 0x0000000500057245 */ /* 0x000fe20000201400 */
[----:B------:R-:W-:Y:S01]  /*f000*/  IMAD.IADD R7, R202, 0x1, -R3 ;  /* 0x00000001ca077824 */ /* 0x000fe200078e0a03 */
[----:B------:R-:W-:Y:S02]  /*f010*/  I2FP.F32.S32 R4, R4 ;  /* 0x0000000400047245 */ /* 0x000fe40000201400 */
[----:B------:R-:W-:Y:S01]  /*f020*/  I2FP.F32.S32 R2, R2 ;  /* 0x0000000200027245 */ /* 0x000fe20000201400 */
[----:B------:R-:W-:Y:S01]  /*f030*/  FFMA.FTZ R5, R5, -UR31, R16 ;  /* 0x8000001f05057c23 */ /* 0x000fe20008010010 */
[----:B------:R-:W-:Y:S01]  /*f040*/  FSEL R120, R8, -INF , !P3 ;  /* 0xff80000008787808 */ /* 0x000fe20005800000 */
[----:B-1----:R-:W-:Y:S01]  /*f050*/  FFMA.FTZ R4, R4, -UR31, R15 ;  /* 0x8000001f04047c23 */ /* 0x002fe2000801000f */
[----:B------:R-:W-:Y:S01]  /*f060*/  ISETP.GE.AND P0, PT, R3, R207, PT ;  /* 0x000000cf0300720c */ /* 0x000fe20003f06270 */
[----:B--2---:R-:W-:Y:S01]  /*f070*/  FFMA.FTZ R10, R2, -UR31, R10 ;  /* 0x8000001f020a7c23 */ /* 0x004fe2000801000a */
[----:B------:R-:W-:Y:S01]  /*f080*/  FSEL R44, R5, -INF , !P6 ;  /* 0xff800000052c7808 */ /* 0x000fe20007000000 */
[----:B------:R-:W-:Y:S01]  /*f090*/  VIADD R2, R0, 0x48 ;  /* 0x0000004800027836 */ /* 0x000fe20000000000 */
[----:B------:R-:W-:Y:S01]  /*f0a0*/  FSEL R51, R4, -INF , !P5 ;  /* 0xff80000004337808 */ /* 0x000fe20006800000 */
[----:B------:R-:W-:Y:S01]  /*f0b0*/  IMAD.IADD R5, R201, 0x1, -R3 ;  /* 0x00000001c9057824 */ /* 0x000fe200078e0a03 */
[C---:B------:R-:W-:Y:S01]  /*f0c0*/  ISETP.GE.AND P3, PT, R3.reuse, R206, PT ;  /* 0x000000ce0300720c */ /* 0x040fe20003f66270 */
[--C-:B------:R-:W-:Y:S01]  /*f0d0*/  IMAD.IADD R6, R202, 0x1, -R2.reuse ;  /* 0x00000001ca067824 */ /* 0x100fe200078e0a02 */
[C---:B------:R-:W-:Y:S01]  /*f0e0*/  ISETP.GE.AND P6, PT, R3.reuse, R205, PT ;  /* 0x000000cd0300720c */ /* 0x040fe20003fc6270 */
[----:B------:R-:W1:Y:S01]  /*f0f0*/  MUFU.TANH R9, R26 ;  /* 0x0000001a00097308 */ /* 0x000e620000002400 */
[----:B------:R-:W-:Y:S01]  /*f100*/  ISETP.GE.AND P5, PT, R3, R204, PT ;  /* 0x000000cc0300720c */ /* 0x000fe20003fa6270 */
[----:B------:R-:W-:Y:S01]  /*f110*/  IMAD.IADD R4, R200, 0x1, -R2 ;  /* 0x00000001c8047824 */ /* 0x000fe200078e0a02 */
[----:B------:R-:W-:-:S02]  /*f120*/  I2FP.F32.S32 R12, R12 ;  /* 0x0000000c000c7245 */ /* 0x000fc40000201400 */
[C---:B------:R-:W-:Y:S02]  /*f130*/  ISETP.LT.OR P0, PT, R3.reuse, R199, P0 ;  /* 0x000000c70300720c */ /* 0x040fe40000701670 */
[C---:B------:R-:W-:Y:S01]  /*f140*/  ISETP.LT.OR P3, PT, R3.reuse, R198, P3 ;  /* 0x000000c60300720c */ /* 0x040fe20001f61670 */
[----:B---3--:R-:W-:Y:S01]  /*f150*/  FFMA.FTZ R12, R12, -UR31, R14 ;  /* 0x8000001f0c0c7c23 */ /* 0x008fe2000801000e */
[C---:B------:R-:W-:Y:S01]  /*f160*/  ISETP.LT.OR P6, PT, R3.reuse, R197, P6 ;  /* 0x000000c50300720c */ /* 0x040fe200037c1670 */
[----:B------:R-:W-:Y:S01]  /*f170*/  MUFU.TANH R16, R225 ;  /* 0x000000e100107308 */ /* 0x000fe20000002400 */
[----:B------:R-:W-:Y:S01]  /*f180*/  ISETP.LT.OR P5, PT, R3, R196, P5 ;  /* 0x000000c40300720c */ /* 0x000fe20002fa1670 */
[----:B------:R-:W-:Y:S01]  /*f190*/  IMAD.IADD R3, R203, 0x1, -R3 ;  /* 0x00000001cb037824 */ /* 0x000fe200078e0a03 */
[----:B------:R-:W-:Y:S02]  /*f1a0*/  IABS R7, R7 ;  /* 0x0000000700077213 */ /* 0x000fe40000000000 */
[----:B------:R-:W-:-:S02]  /*f1b0*/  I2FP.F32.S32 R11, R11 ;  /* 0x0000000b000b7245 */ /* 0x000fc40000201400 */
[----:B------:R-:W-:Y:S01]  /*f1c0*/  IABS R14, R3 ;  /* 0x00000003000e7213 */ /* 0x000fe20000000000 */
[----:B------:R-:W-:Y:S01]  /*f1d0*/  MUFU.TANH R8, R227 ;  /* 0x000000e300087308 */ /* 0x000fe20000002400 */
[----:B------:R-:W-:Y:S01]  /*f1e0*/  IABS R3, R6 ;  /* 0x0000000600037213 */ /* 0x000fe20000000000 */
[----:B------:R-:W-:Y:S02]  /*f1f0*/  IMAD.MOV.U32 R6, RZ, RZ, R7 ;  /* 0x000000ffff067224 */ /* 0x000fe400078e0007 */
[----:B----4-:R-:W-:Y:S01]  /*f200*/  FFMA.FTZ R11, R11, -UR31, R13 ;  /* 0x8000001f0b0b7c23 */ /* 0x010fe2000801000d */
[----:B------:R-:W-:Y:S02]  /*f210*/  IABS R5, R5 ;  /* 0x0000000500057213 */ /* 0x000fe40000000000 */
[----:B------:R-:W-:Y:S01]  /*f220*/  IABS R4, R4 ;  /* 0x0000000400047213 */ /* 0x000fe20000000000 */
[----:B------:R-:W2:Y:S01]  /*f230*/  MUFU.TANH R13, R24 ;  /* 0x00000018000d7308 */ /* 0x000ea20000002400 */
[----:B------:R-:W-:Y:S01]  /*f240*/  I2FP.F32.S32 R6, R6 ;  /* 0x0000000600067245 */ /* 0x000fe20000201400 */
[----:B------:R-:W-:Y:S01]  /*f250*/  IMAD.MOV.U32 R15, RZ, RZ, R5 ;  /* 0x000000ffff0f7224 */ /* 0x000fe200078e0005 */
[----:B------:R-:W-:-:S02]  /*f260*/  I2FP.F32.S32 R5, R4 ;  /* 0x0000000400057245 */ /* 0x000fc40000201400 */
[----:B------:R-:W-:Y:S01]  /*f270*/  I2FP.F32.S32 R3, R3 ;  /* 0x0000000300037245 */ /* 0x000fe20000201400 */
[----:B------:R-:W-:Y:S01]  /*f280*/  FFMA.FTZ R4, R6, -UR31, R17 ;  /* 0x8000001f06047c23 */ /* 0x000fe20008010011 */
[----:B------:R-:W-:Y:S01]  /*f290*/  FSEL R58, R12, -INF , !P4 ;  /* 0xff8000000c3a7808 */ /* 0x000fe20006000000 */
[----:B------:R-:W-:Y:S01]  /*f2a0*/  MUFU.TANH R17, R222 ;  /* 0x000000de00117308 */ /* 0x000fe20000002400 */
[----:B------:R-:W-:Y:S01]  /*f2b0*/  FSEL R119, R11, -INF , !P2 ;  /* 0xff8000000b777808 */ /* 0x000fe20005000000 */
[----:B-1----:R-:W-:Y:S01]  /*f2c0*/  FFMA.FTZ R9, R3, -UR31, R9 ;  /* 0x8000001f03097c23 */ /* 0x002fe20008010009 */
[----:B------:R-:W-:Y:S01]  /*f2d0*/  FSEL R42, R10, -INF , !P0 ;  /* 0xff8000000a2a7808 */ /* 0x000fe20004000000 */
[----:B------:R-:W-:Y:S01]  /*f2e0*/  VIADD R3, R0, 0x49 ;  /* 0x0000004900037836 */ /* 0x000fe20000000000 */
[----:B------:R-:W-:Y:S02]  /*f2f0*/  FSEL R48, R4, -INF , !P3 ;  /* 0xff80000004307808 */ /* 0x000fe40005800000 */
[----:B------:R-:W-:Y:S01]  /*f300*/  ISETP.GE.AND P4, PT, R2, R207, PT ;  /* 0x000000cf0200720c */ /* 0x000fe20003f86270 */
[----:B------:R-:W-:Y:S01]  /*f310*/  IMAD.IADD R4, R200, 0x1, -R3 ;  /* 0x00000001c8047824 */ /* 0x000fe200078e0a03 */
[C---:B------:R-:W-:Y:S01]  /*f320*/  ISETP.GE.AND P2, PT, R2.reuse, R206, PT ;  /* 0x000000ce0200720c */ /* 0x040fe20003f46270 */
[----:B--2---:R-:W-:Y:S01]  /*f330*/  FFMA.FTZ R13, R5, -UR31, R13 ;  /* 0x8000001f050d7c23 */ /* 0x004fe2000801000d */
[C---:B------:R-:W-:Y:S01]  /*f340*/  ISETP.GE.AND P0, PT, R2.reuse, R205, PT ;  /* 0x000000cd0200720c */ /* 0x040fe20003f06270 */
[C---:B------:R-:W-:Y:S01]  /*f350*/  IMAD.IADD R5, R201.reuse, 0x1, -R2 ;  /* 0x00000001c9057824 */ /* 0x040fe200078e0a02 */
[----:B------:R-:W-:Y:S01]  /*f360*/  ISETP.GE.AND P3, PT, R2, R204, PT ;  /* 0x000000cc0200720c */ /* 0x000fe20003f66270 */
[--C-:B------:R-:W-:Y:S01]  /*f370*/  IMAD.IADD R6, R202, 0x1, -R3.reuse ;  /* 0x00000001ca067824 */ /* 0x100fe200078e0a03 */
[----:B------:R-:W-:Y:S01]  /*f380*/  I2FP.F32.S32 R15, R15 ;  /* 0x0000000f000f7245 */ /* 0x000fe20000201400 */
[----:B------:R-:W-:Y:S01]  /*f390*/  IMAD.IADD R7, R201, 0x1, -R3 ;  /* 0x00000001c9077824 */ /* 0x000fe200078e0a03 */
[C---:B------:R-:W-:Y:S01]  /*f3a0*/  ISETP.LT.OR P4, PT, R2.reuse, R199, P4 ;  /* 0x000000c70200720c */ /* 0x040fe20002781670 */
[----:B------:R-:W-:Y:S01]  /*f3b0*/  MUFU.TANH R11, R221 ;  /* 0x000000dd000b7308 */ /* 0x000fe20000002400 */
[C---:B------:R-:W-:Y:S01]  /*f3c0*/  ISETP.LT.OR P2, PT, R2.reuse, R198, P2 ;  /* 0x000000c60200720c */ /* 0x040fe20001741670 */
[----:B------:R-:W-:Y:S01]  /*f3d0*/  FFMA.FTZ R15, R15, -UR31, R16 ;  /* 0x8000001f0f0f7c23 */ /* 0x000fe20008010010 */
[----:B------:R-:W-:-:S02]  /*f3e0*/  ISETP.LT.OR P0, PT, R2, R197, P0 ;  /* 0x000000c50200720c */ /* 0x000fc40000701670 */
[----:B------:R-:W-:Y:S01]  /*f3f0*/  ISETP.LT.OR P3, PT, R2, R196, P3 ;  /* 0x000000c40200720c */ /* 0x000fe20001f61670 */
[----:B------:R-:W-:Y:S01]  /*f400*/  IMAD.IADD R2, R203, 0x1, -R2 ;  /* 0x00000001cb027824 */ /* 0x000fe200078e0a02 */
[----:B------:R-:W-:Y:S01]  /*f410*/  I2FP.F32.S32 R14, R14 ;  /* 0x0000000e000e7245 */ /* 0x000fe20000201400 */
[----:B------:R-:W1:Y:S01]  /*f420*/  MUFU.TANH R16, R25 ;  /* 0x0000001900107308 */ /* 0x000e620000002400 */
[----:B------:R-:W-:Y:S02]  /*f430*/  IABS R4, R4 ;  /* 0x0000000400047213 */ /* 0x000fe40000000000 */
[----:B------:R-:W-:Y:S01]  /*f440*/  IABS R10, R2 ;  /* 0x00000002000a7213 */ /* 0x000fe20000000000 */
[----:B------:R-:W-:Y:S01]  /*f450*/  FFMA.FTZ R14, R14, -UR31, R8 ;  /* 0x8000001f0e0e7c23 */ /* 0x000fe20008010008 */
[----:B------:R-:W-:Y:S02]  /*f460*/  IABS R8, R5 ;  /* 0x0000000500087213 */ /* 0x000fe40000000000 */
[----:B------:R-:W-:Y:S01]  /*f470*/  IABS R2, R6 ;  /* 0x0000000600027213 */ /* 0x000fe20000000000 */
[----:B------:R-:W2:Y:S01]  /*f480*/  MUFU.TANH R12, R27 ;  /* 0x0000001b000c7308 */ /* 0x000ea20000002400 */
[----:B------:R-:W-:Y:S01]  /*f490*/  IABS R5, R7 ;  /* 0x0000000700057213 */ /* 0x000fe20000000000 */
[----:B------:R-:W-:Y:S01]  /*f4a0*/  IMAD.MOV.U32 R6, RZ, RZ, R4 ;  /* 0x000000ffff067224 */ /* 0x000fe200078e0004 */
[----:B------:R-:W-:Y:S01]  /*f4b0*/  FSEL R87, R15, -INF , !P6 ;  /* 0xff8000000f577808 */ /* 0x000fe20007000000 */
[----:B------:R-:W-:Y:S01]  /*f4c0*/  IMAD.MOV.U32 R4, RZ, RZ, R2 ;  /* 0x000000ffff047224 */ /* 0x000fe200078e0002 */
[----:B------:R-:W-:Y:S01]  /*f4d0*/  ISETP.GE.AND P6, PT, R3, R207, PT ;  /* 0x000000cf0300720c */ /* 0x000fe20003fc6270 */
[----:B------:R-:W-:Y:S01]  /*f4e0*/  IMAD.MOV.U32 R2, RZ, RZ, R5 ;  /* 0x000000ffff027224 */ /* 0x000fe200078e0005 */
[----:B------:R-:W-:Y:S01]  /*f4f0*/  I2FP.F32.S32 R5, R6 ;  /* 0x0000000600057245 */ /* 0x000fe20000201400 */
[----:B------:R-:W3:Y:S01]  /*f500*/  MUFU.TANH R18, R220 ;  /* 0x000000dc00127308 */ /* 0x000ee20000002400 */
[----:B------:R-:W-:Y:S01]  /*f510*/  IMAD.MOV.U32 R7, RZ, RZ, R10 ;  /* 0x000000ffff077224 */ /* 0x000fe200078e000a */
[----:B------:R-:W-:Y:S01]  /*f520*/  I2FP.F32.S32 R4, R4 ;  /* 0x0000000400047245 */ /* 0x000fe20000201400 */
[----:B------:R-:W-:Y:S01]  /*f530*/  IMAD.IADD R6, R203, 0x1, -R3 ;  /* 0x00000001cb067824 */ /* 0x000fe200078e0a03 */
[----:B------:R-:W-:Y:S01]  /*f540*/  I2FP.F32.S32 R2, R2 ;  /* 0x0000000200027245 */ /* 0x000fe20000201400 */
[----:B-1----:R-:W-:Y:S01]  /*f550*/  FFMA.FTZ R5, R5, -UR31, R16 ;  /* 0x8000001f05057c23 */ /* 0x002fe20008010010 */
[----:B------:R-:W-:-:S02]  /*f560*/  FSEL R115, R14, -INF , !P5 ;  /* 0xff8000000e737808 */ /* 0x000fc40006800000 */
[----:B------:R-:W-:Y:S01]  /*f570*/  I2FP.F32.S32 R7, R7 ;  /* 0x0000000700077245 */ /* 0x000fe20000201400 */
[----:B------:R-:W-:Y:S01]  /*f580*/  FFMA.FTZ R10, R2, -UR31, R11 ;  /* 0x8000001f020a7c23 */ /* 0x000fe2000801000b */
[C---:B------:R-:W-:Y:S01]  /*f590*/  ISETP.GE.AND P5, PT, R3.reuse, R206, PT ;  /* 0x000000ce0300720c */ /* 0x040fe20003fa6270 */
[----:B------:R-:W-:Y:S01]  /*f5a0*/  VIADD R2, R0, 0x50 ;  /* 0x0000005000027836 */ /* 0x000fe20000000000 */
[----:B------:R-:W-:Y:S01]  /*f5b0*/  I2FP.F32.S32 R8, R8 ;  /* 0x0000000800087245 */ /* 0x000fe20000201400 */
[----:B--2---:R-:W-:Y:S01]  /*f5c0*/  FFMA.FTZ R4, R4, -UR31, R12 ;  /* 0x8000001f04047c23 */ /* 0x004fe2000801000c */
[----:B------:R-:W-:Y:S01]  /*f5d0*/  ISETP.LT.OR P6, PT, R3, R199, P6 ;  /* 0x000000c70300720c */ /* 0x000fe200037c1670 */
[----:B------:R-:W-:Y:S01]  /*f5e0*/  FFMA.FTZ R7, R7, -UR31, R17 ;  /* 0x8000001f07077c23 */ /* 0x000fe20008010011 */
[----:B------:R-:W-:Y:S01]  /*f5f0*/  ISETP.LT.OR P5, PT, R3, R198, P5 ;  /* 0x000000c60300720c */ /* 0x000fe20002fa1670 */
[----:B---3--:R-:W-:Y:S01]  /*f600*/  FFMA.FTZ R8, R8, -UR31, R18 ;  /* 0x8000001f08087c23 */ /* 0x008fe20008010012 */
[----:B------:R-:W-:Y:S01]  /*f610*/  FSEL R35, R5, -INF , !P6 ;  /* 0xff80000005237808 */ /* 0x000fe20007000000 */
[--C-:B------:R-:W-:Y:S01]  /*f620*/  IMAD.IADD R5, R200, 0x1, -R2.reuse ;  /* 0x00000001c8057824 */ /* 0x100fe200078e0a02 */
[----:B------:R-:W-:Y:S01]  /*f630*/  FSEL R36, R13, -INF , !P4 ;  /* 0xff8000000d247808 */ /* 0x000fe20006000000 */
[----:B------:R-:W1:Y:S01]  /*f640*/  MUFU.TANH R15, R223 ;  /* 0x000000df000f7308 */ /* 0x000e620000002400 */
[----:B------:R-:W-:Y:S01]  /*f650*/  FSEL R45, R4, -INF , !P5 ;  /* 0xff800000042d7808 */ /* 0x000fe20006800000 */
[----:B------:R-:W-:Y:S01]  /*f660*/  IMAD.IADD R4, R202, 0x1, -R2 ;  /* 0x00000001ca047824 */ /* 0x000fe200078e0a02 */
[----:B------:R-:W-:-:S02]  /*f670*/  FSEL R46, R9, -INF , !P2 ;  /* 0xff800000092e7808 */ /* 0x000fc40005000000 */
[----:B------:R-:W-:Y:S02]  /*f680*/  FSEL R116, R7, -INF , !P3 ;  /* 0xff80000007747808 */ /* 0x000fe40005800000 */
[----:B------:R-:W-:Y:S01]  /*f690*/  IABS R6, R6 ;  /* 0x0000000600067213 */ /* 0x000fe20000000000 */
        /* <DEDUP_REMOVED lines=24> */
[----:B------:R-:W5:Y:S01]  /*f820*/  MUFU.TANH R16, R79 ;  /* 0x0000004f00107308 */ /* 0x000f620000002400 */
        /* <DEDUP_REMOVED lines=31> */
[----:B------:R-:W-:Y:S02]  /*fa20*/  I2FP.F32.S32 R9, R9 ;  /* 0x0000000900097245 */ /* 0x000fe40000201400 */
[----:B------:R-:W-:Y:S01]  /*fa30*/  IABS R7, R7 ;  /* 0x0000000700077213 */ /* 0x000fe20000000000 */
[----:B------:R-:W3:Y:S01]  /*fa40*/  MUFU.TANH R14, R213 ;  /* 0x000000d5000e7308 */ /* 0x000ee20000002400 */
[----:B------:R-:W-:Y:S01]  /*fa50*/  IABS R6, R6 ;  /* 0x0000000600067213 */ /* 0x000fe20000000000 */
[----:B-----5:R-:W-:Y:S01]  /*fa60*/  FFMA.FTZ R9, R9, -UR31, R12 ;  /* 0x8000001f09097c23 */ /* 0x020fe2000801000c */
[----:B------:R-:W-:-:S02]  /*fa70*/  IABS R11, R2 ;  /* 0x00000002000b7213 */ /* 0x000fc40000000000 */
[----:B------:R-:W-:Y:S01]  /*fa80*/  IABS R12, R5 ;  /* 0x00000005000c7213 */ /* 0x000fe20000000000 */
[----:B------:R-:W-:Y:S01]  /*fa90*/  IMAD.MOV.U32 R5, RZ, RZ, R7 ;  /* 0x000000ffff057224 */ /* 0x000fe200078e0007 */
[----:B------:R-:W-:Y:S01]  /*faa0*/  IABS R2, R4 ;  /* 0x0000000400027213 */ /* 0x000fe20000000000 */
[----:B------:R-:W-:Y:S01]  /*fab0*/  IMAD.MOV.U32 R4, RZ, RZ, R6 ;  /* 0x000000ffff047224 */ /* 0x000fe200078e0006 */
[----:B------:R-:W4:Y:S01]  /*fac0*/  MUFU.TANH R13, R215 ;  /* 0x000000d7000d7308 */ /* 0x000f220000002400 */
[----:B------:R-:W-:Y:S01]  /*fad0*/  FSEL R88, R9, -INF , !P6 ;  /* 0xff80000009587808 */ /* 0x000fe20007000000 */
[----:B------:R-:W-:Y:S01]  /*fae0*/  IMAD.IADD R7, R202, 0x1, -R3 ;  /* 0x00000001ca077824 */ /* 0x000fe200078e0a03 */
[----:B------:R-:W-:Y:S02]  /*faf0*/  I2FP.F32.S32 R5, R5 ;  /* 0x0000000500057245 */ /* 0x000fe40000201400 */
        /* <DEDUP_REMOVED lines=15> */
[----:B------:R-:W-:Y:S01]  /*fbf0*/  ISETP.GE.AND P2, PT, R3, R204, PT ;  /* 0x000000cc0300720c */ /* 0x000fe20003f46270 */
[----:B------:R-:W-:Y:S01]  /*fc00*/  IMAD.IADD R4, R200, 0x1, -R2 ;  /* 0x00000001c8047824 */ /* 0x000fe200078e0a02 */
[----:B------:R-:W-:-:S02]  /*fc10*/  I2FP.F32.S32 R12, R12 ;  /* 0x0000000c000c7245 */ /* 0x000fc40000201400 */
[C---:B------:R-:W-:Y:S01]  /*fc20*/  ISETP.LT.OR P6, PT, R3.reuse, R199, P6 ;  /* 0x000000c70300720c */ /* 0x040fe200037c1670 */
[----:B------:R-:W2:Y:S01]  /*fc30*/  MUFU.TANH R9, R92 ;  /* 0x0000005c00097308 */ /* 0x000ea20000002400 */
[C---:B------:R-:W-:Y:S01]  /*fc40*/  ISETP.LT.OR P5, PT, R3.reuse, R198, P5 ;  /* 0x000000c60300720c */ /* 0x040fe20002fa1670 */
[----:B---3--:R-:W-:Y:S01]  /*fc50*/  FFMA.FTZ R12, R12, -UR31, R14 ;  /* 0x8000001f0c0c7c23 */ /* 0x008fe2000801000e */
[C---:B------:R-:W-:Y:S02]  /*fc60*/  ISETP.LT.OR P4, PT, R3.reuse, R197, P4 ;  /* 0x000000c50300720c */ /* 0x040fe40002781670 */
[----:B------:R-:W-:Y:S01]  /*fc70*/  ISETP.LT.OR P2, PT, R3, R196, P2 ;  /* 0x000000c40300720c */ /* 0x000fe20001741670 */
[----:B------:R-:W-:Y:S01]  /*fc80*/  IMAD.IADD R3, R203, 0x1, -R3 ;  /* 0x00000001cb037824 */ /* 0x000fe200078e0a03 */
[----:B------:R-:W-:Y:S01]  /*fc90*/  IABS R7, R7 ;  /* 0x0000000700077213 */ /* 0x000fe20000000000 */
[----:B------:R3:W-:Y:S01]  /*fca0*/  MUFU.TANH R16, R82 ;  /* 0x0000005200107308 */ /* 0x0007e20000002400 */
[----:B------:R-:W-:-:S02]  /*fcb0*/  I2FP.F32.S32 R11, R11 ;  /* 0x0000000b000b7245 */ /* 0x000fc40000201400 */
[----:B------:R-:W-:Y:S02]  /*fcc0*/  IABS R14, R3 ;  /* 0x00000003000e7213 */ /* 0x000fe40000000000 */
[----:B------:R-:W-:Y:S01]  /*fcd0*/  IABS R3, R6 ;  /* 0x0000000600037213 */ /* 0x000fe20000000000 */
[----:B------:R-:W-:Y:S02]  /*fce0*/  IMAD.MOV.U32 R6, RZ, RZ, R7 ;  /* 0x000000ffff067224 */ /* 0x000fe400078e0007 */
[----:B----4-:R-:W-:Y:S01]  /*fcf0*/  FFMA.FTZ R11, R11, -UR31, R13 ;  /* 0x8000001f0b0b7c23 */ /* 0x010fe2000801000d */
[----:B------:R-:W-:Y:S01]  /*fd00*/  IABS R5, R5 ;  /* 0x0000000500057213 */ /* 0x000fe20000000000 */
[----:B------:R-:W4:Y:S01]  /*fd10*/  MUFU.TANH R13, R83 ;  /* 0x00000053000d7308 */ /* 0x000f220000002400 */
[----:B------:R-:W-:Y:S02]  /*fd20*/  IABS R4, R4 ;  /* 0x0000000400047213 */ /* 0x000fe40000000000 */
[----:B------:R-:W-:Y:S01]  /*fd30*/  I2FP.F32.S32 R6, R6 ;  /* 0x0000000600067245 */ /* 0x000fe20000201400 */
[----:B------:R-:W-:Y:S01]  /*fd40*/  IMAD.MOV.U32 R15, RZ, RZ, R5 ;  /* 0x000000ffff0f7224 */ /* 0x000fe200078e0005 */
[----:B------:R-:W-:-:S02]  /*fd50*/  I2FP.F32.S32 R5, R4 ;  /* 0x0000000400057245 */ /* 0x000fc40000201400 */
[----:B------:R-:W-:Y:S01]  /*fd60*/  I2FP.F32.S32 R3, R3 ;  /* 0x0000000300037245 */ /* 0x000fe20000201400 */
[----:B-1----:R-:W-:Y:S01]  /*fd70*/  FFMA.FTZ R4, R6, -UR31, R8 ;  /* 0x8000001f06047c23 */ /* 0x002fe20008010008 */
[----:B------:R-:W1:Y:S01]  /*fd80*/  MUFU.TANH R17, R81 ;  /* 0x0000005100117308 */ /* 0x000e620000002400 */
[----:B---3--:R-:W-:Y:S02]  /*fd90*/  FSEL R82, R12, -INF , !P0 ;  /* 0xff8000000c527808 */ /* 0x008fe40004000000 */
[----:B------:R-:W-:Y:S01]  /*fda0*/  FSEL R107, R11, -INF , !P3 ;  /* 0xff8000000b6b7808 */ /* 0x000fe20005800000 */
[----:B--2---:R-:W-:Y:S01]  /*fdb0*/  FFMA.FTZ R9, R3, -UR31, R9 ;  /* 0x8000001f03097c23 */ /* 0x004fe20008010009 */
[----:B------:R-:W-:Y:S01]  /*fdc0*/  FSEL R28, R10, -INF , !P6 ;  /* 0xff8000000a1c7808 */ /* 0x000fe20007000000 */
[----:B------:R-:W-:Y:S01]  /*fdd0*/  VIADD R3, R0, 0x60 ;  /* 0x0000006000037836 */ /* 0x000fe20000000000 */
[----:B------:R-:W-:Y:S01]  /*fde0*/  FSEL R34, R4, -INF , !P5 ;  /* 0xff80000004227808 */ /* 0x000fe20006800000 */
[----:B----4-:R-:W-:Y:S01]  /*fdf0*/  FFMA.FTZ R13, R5, -UR31, R13 ;  /* 0x8000001f050d7c23 */ /* 0x010fe2000801000d */
        /* <DEDUP_REMOVED lines=8> */
[----:B------:R-:W-:Y:S01]  /*fe80*/  I2FP.F32.S32 R14, R14 ;  /* 0x0000000e000e7245 */ /* 0x000fe20000201400 */
[----:B------:R-:W-:Y:S01]  /*fe90*/  MUFU.TANH R11, R102 ;  /* 0x00000066000b7308 */ /* 0x000fe20000002400 */
[----:B------:R-:W-:-:S02]  /*fea0*/  ISETP.LT.OR P0, PT, R2, R199, P0 ;  /* 0x000000c70200720c */ /* 0x000fc40000701670 */
[----:B------:R-:W-:Y:S01]  /*feb0*/  ISETP.LT.OR P3, PT, R2, R198, P3 ;  /* 0x000000c60200720c */ /* 0x000fe20001f61670 */
[----:B------:R-:W-:Y:S01]  /*fec0*/  FFMA.FTZ R14, R14, -UR31, R16 ;  /* 0x8000001f0e0e7c23 */ /* 0x000fe20008010010 */
[C---:B------:R-:W-:Y:S02]  /*fed0*/  ISETP.LT.OR P6, PT, R2.reuse, R197, P6 ;  /* 0x000000c50200720c */ /* 0x040fe400037c1670 */
[----:B------:R-:W-:Y:S01]  /*fee0*/  ISETP.LT.OR P5, PT, R2, R196, P5 ;  /* 0x000000c40200720c */ /* 0x000fe20002fa1670 */
[----:B------:R-:W-:Y:S01]  /*fef0*/  IMAD.IADD R2, R203, 0x1, -R2 ;  /* 0x00000001cb027824 */ /* 0x000fe200078e0a02 */
[----:B------:R-:W-:Y:S01]  /*ff00*/  I2FP.F32.S32 R15, R15 ;  /* 0x0000000f000f7245 */ /* 0x000fe20000201400 */
[----:B------:R-:W2:Y:S01]  /*ff10*/  MUFU.TANH R16, R97 ;  /* 0x0000006100107308 */ /* 0x000ea20000002400 */
[----:B------:R-:W-:Y:S02]  /*ff20*/  IABS R4, R4 ;  /* 0x0000000400047213 */ /* 0x000fe40000000000 */
[----:B------:R-:W-:Y:S01]  /*ff30*/  IABS R10, R2 ;  /* 0x00000002000a7213 */ /* 0x000fe20000000000 */
[----:B-1----:R-:W-:Y:S01]  /*ff40*/  FFMA.FTZ R15, R15, -UR31, R17 ;  /* 0x8000001f0f0f7c23 */ /* 0x002fe20008010011 */
[----:B------:R-:W-:-:S02]  /*ff50*/  IABS R8, R5 ;  /* 0x0000000500087213 */ /* 0x000fc40000000000 */
[----:B------:R-:W-:Y:S01]  /*ff60*/  IABS R2, R6 ;  /* 0x0000000600027213 */ /* 0x000fe20000000000 */
[----:B------:R1:W3:Y:S01]  /*ff70*/  MUFU.TANH R12, R101 ;  /* 0x00000065000c7308 */ /* 0x0002e20000002400 */
        /* <DEDUP_REMOVED lines=13> */
[----:B------:R-:W-:-:S02]  /*10050*/  I2FP.F32.S32 R7, R7 ;  /* 0x0000000700077245 */ /* 0x000fc40000201400 */
[----:B------:R-:W2:Y:S01]  /*10060*/  MUFU.TANH R18, R93 ;  /* 0x0000005d00127308 */ /* 0x000ea20000002400 */
[----:B-1----:R-:W-:Y:S01]  /*10070*/  FSEL R101, R14, -INF , !P2 ;  /* 0xff8000000e657808 */ /* 0x002fe20005000000 */
[----:B------:R-:W-:Y:S01]  /*10080*/  FFMA.FTZ R10, R2, -UR31, R11 ;  /* 0x8000001f020a7c23 */ /* 0x000fe2000801000b */
[C---:B------:R-:W-:Y:S01]  /*10090*/  ISETP.GE.AND P2, PT, R3.reuse, R206, PT ;  /* 0x000000ce0300720c */ /* 0x040fe20003f46270 */
[----:B------:R-:W-:Y:S01]  /*100a0*/  VIADD R2, R0, 0x61 ;  /* 0x0000006100027836 */ /* 0x000fe20000000000 */
[----:B------:R-:W-:Y:S01]  /*100b0*/  I2FP.F32.S32 R8, R8 ;  /* 0x0000000800087245 */ /* 0x000fe20000201400 */
[----:B---3--:R-:W-:Y:S01]  /*100c0*/  FFMA.FTZ R4, R4, -UR31, R12 ;  /* 0x8000001f04047c23 */ /* 0x008fe2000801000c */
[C---:B------:R-:W-:Y:S01]  /*100d0*/  ISETP.LT.OR P4, PT, R3.reuse, R199, P4 ;  /* 0x000000c70300720c */ /* 0x040fe20002781670 */
[----:B------:R1:W-:Y:S01]  /*100e0*/  MUFU.TANH R15, R103 ;  /* 0x00000067000f7308 */ /* 0x0003e20000002400 */
[----:B------:R-:W-:Y:S01]  /*100f0*/  ISETP.LT.OR P2, PT, R3, R198, P2 ;  /* 0x000000c60300720c */ /* 0x000fe20001741670 */
[----:B----4-:R-:W-:Y:S01]  /*10100*/  FFMA.FTZ R7, R7, -UR31, R17 ;  /* 0x8000001f07077c23 */ /* 0x010fe20008010011 */
[----:B------:R-:W-:Y:S01]  /*10110*/  FSEL R24, R5, -INF , !P4 ;  /* 0xff80000005187808 */ /* 0x000fe20006000000 */
[--C-:B------:R-:W-:Y:S01]  /*10120*/  IMAD.IADD R5, R200, 0x1, -R2.reuse ;  /* 0x00000001c8057824 */ /* 0x100fe200078e0a02 */
[----:B------:R-:W-:Y:S01]  /*10130*/  FSEL R31, R4, -INF , !P2 ;  /* 0xff800000041f7808 */ /* 0x000fe20005000000 */
[----:B------:R-:W-:Y:S01]  /*10140*/  IMAD.IADD R4, R202, 0x1, -R2 ;  /* 0x00000001ca047824 */ /* 0x000fe200078e0a02 */
[----:B------:R-:W-:Y:S01]  /*10150*/  FSEL R26, R13, -INF , !P0 ;  /* 0xff8000000d1a7808 */ /* 0x000fe20004000000 */
[----:B------:R-:W-:Y:S01]  /*10160*/  MUFU.TANH R14, R181 ;  /* 0x000000b5000e7308 */ /* 0x000fe20000002400 */
[----:B--2---:R-:W-:Y:S01]  /*10170*/  FFMA.FTZ R8, R8, -UR31, R18 ;  /* 0x8000001f08087c23 */ /* 0x004fe20008010012 */
[----:B------:R-:W-:-:S02]  /*10180*/  FSEL R32, R9, -INF , !P3 ;  /* 0xff80000009207808 */ /* 0x000fc40005800000 */
[----:B------:R-:W-:Y:S02]  /*10190*/  IABS R6, R6 ;  /* 0x0000000600067213 */ /* 0x000fe40000000000 */
[----:B------:R-:W-:Y:S02]  /*101a0*/  ISETP.GE.AND P0, PT, R3, R205, PT ;  /* 0x000000cd0300720c */ /* 0x000fe40003f06270 */
[----:B------:R-:W2:Y:S01]  /*101b0*/  MUFU.TANH R12, R183 ;  /* 0x000000b7000c7308 */ /* 0x000ea20000002400 */
[----:B-1----:R-:W-:Y:S02]  /*101c0*/  FSEL R103, R7, -INF , !P5 ;  /* 0xff80000007677808 */ /* 0x002fe40006800000 */
[----:B------:R-:W-:Y:S02]  /*101d0*/  ISETP.GE.AND P3, PT, R3, R204, PT ;  /* 0x000000cc0300720c */ /* 0x000fe40003f66270 */
[----:B------:R-:W-:Y:S02]  /*101e0*/  FSEL R84, R8, -INF , !P6 ;  /* 0xff80000008547808 */ /* 0x000fe40007000000 */
[----:B------:R-:W-:Y:S01]  /*101f0*/  IABS R7, R5 ;  /* 0x0000000500077213 */ /* 0x000fe20000000000 */
[----:B------:R-:W1:Y:S01]  /*10200*/  MUFU.TANH R13, R182 ;  /* 0x000000b6000d7308 */ /* 0x000e620000002400 */
[----:B------:R-:W-:-:S02]  /*10210*/  ISETP.GE.AND P6, PT, R2, R207, PT ;  /* 0x000000cf0200720c */ /* 0x000fc40003fc6270 */
[C---:B------:R-:W-:Y:S02]  /*10220*/  ISETP.GE.AND P5, PT, R2.reuse, R206, PT ;  /* 0x000000ce0200720c */ /* 0x040fe40003fa6270 */
[C---:B------:R-:W-:Y:S02]  /*10230*/  ISETP.GE.AND P4, PT, R2.reuse, R205, PT ;  /* 0x000000cd0200720c */ /* 0x040fe40003f86270 */
[C---:B------:R-:W-:Y:S01]  /*10240*/  ISETP.GE.AND P2, PT, R2.reuse, R204, PT ;  /* 0x000000cc0200720c */ /* 0x040fe20003f46270 */
[----:B------:R-:W3:Y:S01]  /*10250*/  MUFU.TANH R11, R209 ;  /* 0x000000d1000b7308 */ /* 0x000ee20000002400 */
[----:B------:R-:W-:Y:S01]  /*10260*/  IABS R5, R4 ;  /* 0x0000000400057213 */ /* 0x000fe20000000000 */
[----:B------:R-:W-:Y:S01]  /*10270*/  IMAD.MOV.U32 R4, RZ, RZ, R6 ;  /* 0x000000ffff047224 */ /* 0x000fe200078e0006 */
[C---:B------:R-:W-:Y:S01]  /*10280*/  ISETP.LT.OR P0, PT, R3.reuse, R197, P0 ;  /* 0x000000c50300720c */ /* 0x040fe20000701670 */
[----:B------:R-:W-:Y:S01]  /*10290*/  IMAD.MOV.U32 R6, RZ, RZ, R7 ;  /* 0x000000ffff067224 */ /* 0x000fe200078e0007 */
[----:B------:R-:W-:Y:S01]  /*102a0*/  ISETP.LT.OR P3, PT, R3, R196, P3 ;  /* 0x000000c40300720c */ /* 0x000fe20001f61670 */
[----:B------:R-:W-:Y:S01]  /*102b0*/  IMAD.IADD R3, R201, 0x1, -R2 ;  /* 0x00000001c9037824 */ /* 0x000fe200078e0a02 */
[C---:B------:R-:W-:Y:S01]  /*102c0*/  ISETP.LT.OR P6, PT, R2.reuse, R199, P6 ;  /* 0x000000c70200720c */ /* 0x040fe200037c1670 */
[----:B------:R-:W-:Y:S01]  /*102d0*/  MUFU.TANH R16, R20 ;  /* 0x0000001400107308 */ /* 0x000fe20000002400 */
        /* <DEDUP_REMOVED lines=17> */
[----:B------:R2:W-:Y:S01]  /*103f0*/  MUFU.TANH R15, R21 ;  /* 0x00000015000f7308 */ /* 0x0005e20000002400 */
[----:B------:R-:W-:Y:S01]  /*10400*/  FSEL R63, R10, -INF , !P0 ;  /* 0xff8000000a3f7808 */ /* 0x000fe20004000000 */
[----:B------:R-:W-:Y:S01]  /*10410*/  VIADD R3, R0, 0x69 ;  /* 0x0000006900037836 */ /* 0x000fe20000000000 */
[----:B------:R-:W-:Y:S01]  /*10420*/  FSEL R102, R4, -INF , !P3 ;  /* 0xff80000004667808 */ /* 0x000fe20005800000 */
[--C-:B------:R-:W-:Y:S01]  /*10430*/  IMAD.IADD R7, R200, 0x1, -R2.reuse ;  /* 0x00000001c8077824 */ /* 0x100fe200078e0a02 */
[----:B------:R-:W-:Y:S01]  /*10440*/  FSEL R29, R5, -INF , !P5 ;  /* 0xff800000051d7808 */ /* 0x000fe20006800000 */
[----:B-1----:R-:W-:Y:S01]  /*10450*/  FFMA.FTZ R9, R9, -UR31, R13 ;  /* 0x8000001f09097c23 */ /* 0x002fe2000801000d */
[C---:B------:R-:W-:Y:S01]  /*10460*/  ISETP.GE.AND P0, PT, R2.reuse, R207, PT ;  /* 0x000000cf0200720c */ /* 0x040fe20003f06270 */
[----:B------:R-:W-:Y:S01]  /*10470*/  IMAD.IADD R5, R201, 0x1, -R2 ;  /* 0x00000001c9057824 */ /* 0x000fe200078e0a02 */
[C---:B------:R-:W-:Y:S01]  /*10480*/  ISETP.GE.AND P3, PT, R2.reuse, R206, PT ;  /* 0x000000ce0200720c */ /* 0x040fe20003f66270 */
[----:B------:R-:W1:Y:S01]  /*10490*/  MUFU.TANH R14, R22 ;  /* 0x00000016000e7308 */ /* 0x000e620000002400 */
[----:B------:R-:W-:Y:S01]  /*104a0*/  ISETP.GE.AND P5, PT, R2, R204, PT ;  /* 0x000000cc0200720c */ /* 0x000fe20003fa6270 */
[----:B------:R-:W-:Y:S01]  /*104b0*/  IMAD.IADD R4, R200, 0x1, -R3 ;  /* 0x00000001c8047824 */ /* 0x000fe200078e0a03 */
[----:B------:R-:W-:Y:S01]  /*104c0*/  ISETP.LT.OR P0, PT, R2, R199, P0 ;  /* 0x000000c70200720c */ /* 0x000fe20000701670 */
[----:B---3--:R-:W-:Y:S01]  /*104d0*/  FFMA.FTZ R8, R8, -UR31, R11 ;  /* 0x8000001f08087c23 */ /* 0x008fe2000801000b */
[----:B------:R-:W-:-:S02]  /*104e0*/  ISETP.LT.OR P3, PT, R2, R198, P3 ;  /* 0x000000c60200720c */ /* 0x000fc40001f61670 */
[----:B--2---:R-:W-:Y:S01]  /*104f0*/  FSEL R21, R6, -INF , !P6 ;  /* 0xff80000006157808 */ /* 0x004fe20007000000 */
[--C-:B------:R-:W-:Y:S01]  /*10500*/  IMAD.IADD R6, R202, 0x1, -R2.reuse ;  /* 0x00000001ca067824 */ /* 0x100fe200078e0a02 */
[C---:B------:R-:W-:Y:S01]  /*10510*/  ISETP.GE.AND P6, PT, R2.reuse, R205, PT ;  /* 0x000000cd0200720c */ /* 0x040fe20003fc6270 */
        /* <DEDUP_REMOVED lines=13> */
[----:B------:R-:W-:Y:S01]  /*105f0*/  IMAD.IADD R7, R202, 0x1, -R3 ;  /* 0x00000001ca077824 */ /* 0x000fe200078e0a03 */
[----:B------:R-:W-:Y:S01]  /*10600*/  I2FP.F32.S32 R5, R5 ;  /* 0x0000000500057245 */ /* 0x000fe20000201400 */
[----:B------:R-:W-:Y:S01]  /*10610*/  MUFU.TANH R9, R219 ;  /* 0x000000db00097308 */ /* 0x000fe20000002400 */
        /* <DEDUP_REMOVED lines=8> */
[----:B------:R-:W-:Y:S01]  /*106a0*/  IMAD.IADD R5, R201, 0x1, -R3 ;  /* 0x00000001c9057824 */ /* 0x000fe200078e0a03 */
[----:B------:R-:W-:Y:S01]  /*106b0*/  FSEL R27, R4, -INF , !P3 ;  /* 0xff800000041b7808 */ /* 0x000fe20005800000 */
[----:B------:R-:W-:Y:S01]  /*106c0*/  VIADD R2, R0, 0x70 ;  /* 0x0000007000027836 */ /* 0x000fe20000000000 */
        /* <DEDUP_REMOVED lines=9> */
[----:B------:R-:W-:Y:S01]  /*10760*/  ISETP.LT.OR P2, PT, R3, R198, P2 ;  /* 0x000000c60300720c */ /* 0x000fe20001741670 */
[----:B------:R-:W-:Y:S01]  /*10770*/  FFMA.FTZ R11, R11, -UR31, R15 ;  /* 0x8000001f0b0b7c23 */ /* 0x000fe2000801000f */
[C---:B------:R-:W-:Y:S02]  /*10780*/  ISETP.LT.OR P0, PT, R3.reuse, R197, P0 ;  /* 0x000000c50300720c */ /* 0x040fe40000701670 */
[----:B------:R-:W-:Y:S01]  /*10790*/  ISETP.LT.OR P3, PT, R3, R196, P3 ;  /* 0x000000c40300720c */ /* 0x000fe20001f61670 */
[----:B------:R-:W-:Y:S01]  /*107a0*/  IMAD.IADD R3, R203, 0x1, -R3 ;  /* 0x00000001cb037824 */ /* 0x000fe200078e0a03 */
[----:B------:R-:W-:Y:S01]  /*107b0*/  I2FP.F32.S32 R12, R12 ;  /* 0x0000000c000c7245 */ /* 0x000fe20000201400 */
[----:B------:R-:W3:Y:S01]  /*107c0*/  MUFU.TANH R13, R241 ;  /* 0x000000f1000d7308 */ /* 0x000ee20000002400 */
[----:B------:R-:W-:-:S02]  /*107d0*/  IABS R5, R5 ;  /* 0x0000000500057213 */ /* 0x000fc40000000000 */
[----:B------:R-:W-:Y:S01]  /*107e0*/  IABS R7, R7 ;  /* 0x0000000700077213 */ /* 0x000fe20000000000 */
[----:B------:R-:W-:Y:S01]  /*107f0*/  FFMA.FTZ R12, R12, -UR31, R16 ;  /* 0x8000001f0c0c7c23 */ /* 0x000fe20008010010 */
[----:B------:R-:W-:Y:S01]  /*10800*/  IABS R15, R3 ;  /* 0x00000003000f7213 */ /* 0x000fe20000000000 */
[----:B------:R-:W-:Y:S01]  /*10810*/  IMAD.MOV.U32 R16, RZ, RZ, R5 ;  /* 0x000000ffff107224 */ /* 0x000fe200078e0005 */
[----:B------:R-:W-:Y:S01]  /*10820*/  IABS R3, R6 ;  /* 0x0000000600037213 */ /* 0x000fe20000000000 */
[----:B------:R-:W-:Y:S01]  /*10830*/  IMAD.MOV.U32 R6, RZ, RZ, R7 ;  /* 0x000000ffff067224 */ /* 0x000fe200078e0007 */
[----:B------:R-:W-:Y:S01]  /*10840*/  IABS R4, R4 ;  /* 0x0000000400047213 */ /* 0x000fe20000000000 */
[----:B------:R-:W-:Y:S01]  /*10850*/  MUFU.TANH R18, R242 ;  /* 0x000000f200127308 */ /* 0x000fe20000002400 */
[----:B------:R-:W-:Y:S02]  /*10860*/  I2FP.F32.S32 R16, R16 ;  /* 0x0000001000107245 */ /* 0x000fe40000201400 */
[----:B------:R-:W-:-:S02]  /*10870*/  I2FP.F32.S32 R6, R6 ;  /* 0x0000000600067245 */ /* 0x000fc40000201400 */
[----:B------:R-:W-:Y:S01]  /*10880*/  I2FP.F32.S32 R5, R4 ;  /* 0x0000000400057245 */ /* 0x000fe20000201400 */
[----:B-1----:R-:W-:Y:S01]  /*10890*/  FFMA.FTZ R16, R16, -UR31, R14 ;  /* 0x8000001f10107c23 */ /* 0x002fe2000801000e */
[----:B------:R-:W-:Y:S01]  /*108a0*/  I2FP.F32.S32 R3, R3 ;  /* 0x0000000300037245 */ /* 0x000fe20000201400 */
[----:B--2---:R-:W-:Y:S01]  /*108b0*/  FFMA.FTZ R4, R6, -UR31, R8 ;  /* 0x8000001f06047c23 */ /* 0x004fe20008010008 */
[----:B------:R-:W-:Y:S01]  /*108c0*/  FSEL R97, R11, -INF , !P5 ;  /* 0xff8000000b617808 */ /* 0x000fe20006800000 */
[----:B------:R-:W-:Y:S01]  /*108d0*/  FFMA.FTZ R14, R5, -UR31, R17 ;  /* 0x8000001f050e7c23 */ /* 0x000fe20008010011 */
[----:B------:R-:W-:Y:S01]  /*108e0*/  FSEL R19, R10, -INF , !P4 ;  /* 0xff8000000a137808 */ /* 0x000fe20006000000 */
[----:B------:R1:W-:Y:S01]  /*108f0*/  MUFU.TANH R17, R247 ;  /* 0x000000f700117308 */ /* 0x0003e20000002400 */
[----:B------:R-:W-:Y:S01]  /*10900*/  FSEL R25, R4, -INF , !P2 ;  /* 0xff80000004197808 */ /* 0x000fe20005000000 */
[----:B---3--:R-:W-:Y:S01]  /*10910*/  FFMA.FTZ R13, R3, -UR31, R13 ;  /* 0x8000001f030d7c23 */ /* 0x008fe2000801000d */
[----:B------:R-:W-:Y:S01]  /*10920*/  ISETP.GE.AND P5, PT, R2, R206, PT ;  /* 0x000000ce0200720c */ /* 0x000fe20003fa6270 */
[----:B------:R-:W-:Y:S01]  /*10930*/  VIADD R3, R0, 0x71 ;  /* 0x0000007100037836 */ /* 0x000fe20000000000 */
[C---:B------:R-:W-:Y:S01]  /*10940*/  ISETP.GE.AND P4, PT, R2.reuse, R205, PT ;  /* 0x000000cd0200720c */ /* 0x040fe20003f86270 */
[C---:B------:R-:W-:Y:S01]  /*10950*/  IMAD.IADD R5, R201.reuse, 0x1, -R2 ;  /* 0x00000001c9057824 */ /* 0x040fe200078e0a02 */
[----:B------:R-:W-:Y:S01]  /*10960*/  ISETP.GE.AND P2, PT, R2, R204, PT ;  /* 0x000000cc0200720c */ /* 0x000fe20003f46270 */
[--C-:B------:R-:W-:Y:S01]  /*10970*/  IMAD.IADD R4, R200, 0x1, -R3.reuse ;  /* 0x00000001c8047824 */ /* 0x100fe200078e0a03 */
[----:B------:R-:W-:Y:S01]  /*10980*/  I2FP.F32.S32 R15, R15 ;  /* 0x0000000f000f7245 */ /* 0x000fe20000201400 */
[--C-:B------:R-:W-:Y:S01]  /*10990*/  IMAD.IADD R6, R202, 0x1, -R3.reuse ;  /* 0x00000001ca067824 */ /* 0x100fe200078e0a03 */
[C---:B------:R-:W-:Y:S01]  /*109a0*/  ISETP.LT.OR P5, PT, R2.reuse, R198, P5 ;  /* 0x000000c60200720c */ /* 0x040fe20002fa1670 */
[----:B------:R-:W-:Y:S01]  /*109b0*/  IMAD.IADD R7, R201, 0x1, -R3 ;  /* 0x00000001c9077824 */ /* 0x000fe200078e0a03 */
[C---:B------:R-:W-:Y:S01]  /*109c0*/  ISETP.LT.OR P4, PT, R2.reuse, R197, P4 ;  /* 0x000000c50200720c */ /* 0x040fe20002781670 */
[----:B------:R-:W-:Y:S01]  /*109d0*/  FFMA.FTZ R15, R15, -UR31, R9 ;  /* 0x8000001f0f0f7c23 */ /* 0x000fe20008010009 */
[----:B------:R-:W-:Y:S01]  /*109e0*/  BAR.SYNC.DEFER_BLOCKING 0x0 ;  /* 0x0000000000007b1d */ /* 0x000fe20000010000 */
[----:B------:R-:W-:Y:S01]  /*109f0*/  ISETP.LT.OR P2, PT, R2, R196, P2 ;  /* 0x000000c40200720c */ /* 0x000fe20001741670 */
[----:B-1----:R-:W-:Y:S01]  /*10a00*/  IMAD.MOV.U32 R247, RZ, RZ, R245 ;  /* 0x000000fffff77224 */ /* 0x002fe200078e00f5 */
[----:B------:R-:W-:Y:S01]  /*10a10*/  IABS R4, R4 ;  /* 0x0000000400047213 */ /* 0x000fe20000000000 */
[----:B------:R-:W-:Y:S01]  /*10a20*/  IMAD.MOV.U32 R245, RZ, RZ, R251 ;  /* 0x000000fffff57224 */ /* 0x000fe200078e00fb */
[----:B------:R-:W-:Y:S01]  /*10a30*/  IABS R8, R5 ;  /* 0x0000000500087213 */ /* 0x000fe20000000000 */
[----:B------:R-:W-:Y:S01]  /*10a40*/  IMAD.MOV.U32 R251, RZ, RZ, R60 ;  /* 0x000000fffffb7224 */ /* 0x000fe200078e003c */
[----:B------:R-:W-:Y:S01]  /*10a50*/  FSEL R60, R12, -INF , !P6 ;  /* 0xff8000000c3c7808 */ /* 0x000fe20007000000 */
[----:B------:R-:W-:Y:S01]  /*10a60*/  MUFU.TANH R10, R247 ;  /* 0x000000f7000a7308 */ /* 0x000fe20000002400 */
[----:B------:R-:W-:-:S02]  /*10a70*/  ISETP.GE.AND P6, PT, R2, R207, PT ;  /* 0x000000cf0200720c */ /* 0x000fc40003fc6270 */
[----:B------:R-:W-:Y:S02]  /*10a80*/  IABS R5, R7 ;  /* 0x0000000700057213 */ /* 0x000fe40000000000 */
[----:B------:R-:W-:Y:S01]  /*10a90*/  ISETP.LT.OR P6, PT, R2, R199, P6 ;  /* 0x000000c70200720c */ /* 0x000fe200037c1670 */
[----:B------:R-:W-:Y:S01]  /*10aa0*/  IMAD.IADD R2, R203, 0x1, -R2 ;  /* 0x00000001cb027824 */ /* 0x000fe200078e0a02 */
[----:B------:R-:W-:Y:S01]  /*10ab0*/  I2FP.F32.S32 R8, R8 ;  /* 0x0000000800087245 */ /* 0x000fe20000201400 */
[----:B------:R-:W1:Y:S01]  /*10ac0*/  MUFU.TANH R12, R240 ;  /* 0x000000f0000c7308 */ /* 0x000e620000002400 */
[----:B------:R-:W-:Y:S02]  /*10ad0*/  FSEL R92, R15, -INF , !P3 ;  /* 0xff8000000f5c7808 */ /* 0x000fe40005800000 */
[----:B------:R-:W-:Y:S02]  /*10ae0*/  IABS R9, R2 ;  /* 0x0000000200097213 */ /* 0x000fe40000000000 */
[----:B------:R-:W-:Y:S01]  /*10af0*/  IABS R2, R6 ;  /* 0x0000000600027213 */ /* 0x000fe20000000000 */
[----:B------:R-:W-:Y:S01]  /*10b00*/  IMAD.MOV.U32 R6, RZ, RZ, R4 ;  /* 0x000000ffff067224 */ /* 0x000fe200078e0004 */
[----:B------:R-:W-:Y:S01]  /*10b10*/  ISETP.GE.AND P3, PT, R3, R206, PT ;  /* 0x000000ce0300720c */ /* 0x000fe20003f66270 */
[----:B------:R2:W3:Y:S01]  /*10b20*/  MUFU.TANH R11, R55 ;  /* 0x00000037000b7308 */ /* 0x0004e20000002400 */
[----:B------:R-:W-:Y:S01]  /*10b30*/  IMAD.MOV.U32 R7, RZ, RZ, R9 ;  /* 0x000000ffff077224 */ /* 0x000fe200078e0009 */
[----:B------:R-:W-:Y:S01]  /*10b40*/  FSEL R23, R13, -INF , !P5 ;  /* 0xff8000000d177808 */ /* 0x000fe20006800000 */
[----:B------:R-:W-:Y:S01]  /*10b50*/  IMAD.MOV.U32 R4, RZ, RZ, R2 ;  /* 0x000000ffff047224 */ /* 0x000fe200078e0002 */
[----:B------:R-:W-:Y:S01]  /*10b60*/  ISETP.GE.AND P5, PT, R3, R204, PT ;  /* 0x000000cc0300720c */ /* 0x000fe20003fa6270 */
[----:B------:R-:W-:Y:S01]  /*10b70*/  IMAD.MOV.U32 R2, RZ, RZ, R5 ;  /* 0x000000ffff027224 */ /* 0x000fe200078e0005 */
[----:B------:R-:W-:Y:S01]  /*10b80*/  I2FP.F32.S32 R5, R6 ;  /* 0x0000000600057245 */ /* 0x000fe20000201400 */
[----:B------:R-:W-:Y:S01]  /*10b90*/  IMAD.IADD R6, R203, 0x1, -R3 ;  /* 0x00000001cb067824 */ /* 0x000fe200078e0a03 */
[----:B------:R-:W-:Y:S01]  /*10ba0*/  I2FP.F32.S32 R7, R7 ;  /* 0x0000000700077245 */ /* 0x000fe20000201400 */
[----:B-1----:R-:W-:Y:S01]  /*10bb0*/  FFMA.FTZ R8, R8, -UR31, R12 ;  /* 0x8000001f08087c23 */ /* 0x002fe2000801000c */
[----:B------:R-:W-:Y:S01]  /*10bc0*/  I2FP.F32.S32 R2, R2 ;  /* 0x0000000200027245 */ /* 0x000fe20000201400 */
[----:B------:R-:W-:Y:S01]  /*10bd0*/  FFMA.FTZ R5, R5, -UR31, R18 ;  /* 0x8000001f05057c23 */ /* 0x000fe20008010012 */
[----:B------:R-:W-:Y:S01]  /*10be0*/  I2FP.F32.S32 R4, R4 ;  /* 0x0000000400047245 */ /* 0x000fe20000201400 */
[----:B------:R-:W1:Y:S01]  /*10bf0*/  MUFU.TANH R15, R245 ;  /* 0x000000f5000f7308 */ /* 0x000e620000002400 */
[----:B------:R-:W-:Y:S01]  /*10c00*/  FSEL R18, R14, -INF , !P6 ;  /* 0xff8000000e127808 */ /* 0x000fe20007000000 */
[----:B------:R-:W-:Y:S01]  /*10c10*/  FFMA.FTZ R9, R2, -UR31, R10 ;  /* 0x8000001f02097c23 */ /* 0x000fe2000801000a */
[----:B------:R-:W-:Y:S01]  /*10c20*/  VIADD R2, R0, 0x78 ;  /* 0x0000007800027836 */ /* 0x000fe20000000000 */
[----:B--2---:R-:W-:Y:S01]  /*10c30*/  FSEL R55, R16, -INF , !P0 ;  /* 0xff80000010377808 */ /* 0x004fe20004000000 */
[----:B---3--:R-:W-:Y:S01]  /*10c40*/  FFMA.FTZ R7, R7, -UR31, R11 ;  /* 0x8000001f07077c23 */ /* 0x008fe2000801000b */
[C---:B------:R-:W-:Y:S01]  /*10c50*/  ISETP.GE.AND P0, PT, R3.reuse, R207, PT ;  /* 0x000000cf0300720c */ /* 0x040fe20003f06270 */
[----:B------:R-:W-:Y:S01]  /*10c60*/  FFMA.FTZ R4, R4, -UR31, R17 ;  /* 0x8000001f04047c23 */ /* 0x000fe20008010011 */
[C---:B------:R-:W-:Y:S01]  /*10c70*/  ISETP.GE.AND P6, PT, R3.reuse, R205, PT ;  /* 0x000000cd0300720c */ /* 0x040fe20003fc6270 */
[----:B------:R-:W2:Y:S01]  /*10c80*/  MUFU.TANH R13, R244 ;  /* 0x000000f4000d7308 */ /* 0x000ea20000002400 */
[C---:B------:R-:W-:Y:S01]  /*10c90*/  ISETP.LT.OR P0, PT, R3.reuse, R199, P0 ;  /* 0x000000c70300720c */ /* 0x040fe20000701670 */
[----:B------:R-:W-:Y:S01]  /*10ca0*/  VIADD R0, R0, 0x79 ;  /* 0x0000007900007836 */ /* 0x000fe20000000000 */
[----:B------:R-:W-:-:S02]  /*10cb0*/  ISETP.LT.OR P3, PT, R3, R198, P3 ;  /* 0x000000c60300720c */ /* 0x000fc40001f61670 */
[----:B------:R-:W-:Y:S01]  /*10cc0*/  FSEL R17, R5, -INF , !P0 ;  /* 0xff80000005117808 */ /* 0x000fe20004000000 */
[--C-:B------:R-:W-:Y:S01]  /*10cd0*/  IMAD.IADD R5, R200, 0x1, -R2.reuse ;  /* 0x00000001c8057824 */ /* 0x100fe200078e0a02 */
[C---:B------:R-:W-:Y:S01]  /*10ce0*/  ISETP.LT.OR P6, PT, R3.reuse, R197, P6 ;  /* 0x000000c50300720c */ /* 0x040fe200037c1670 */
[----:B------:R-:W3:Y:S01]  /*10cf0*/  MUFU.TANH R12, R251 ;  /* 0x000000fb000c7308 */ /* 0x000ee20000002400 */
[----:B------:R-:W-:Y:S01]  /*10d00*/  ISETP.LT.OR P5, PT, R3, R196, P5 ;  /* 0x000000c40300720c */ /* 0x000fe20002fa1670 */
[--C-:B------:R-:W-:Y:S01]  /*10d10*/  IMAD.IADD R3, R201, 0x1, -R2.reuse ;  /* 0x00000001c9037824 */ /* 0x100fe200078e0a02 */
[----:B------:R-:W-:Y:S02]  /*10d20*/  FSEL R78, R8, -INF , !P4 ;  /* 0xff800000084e7808 */ /* 0x000fe40006000000 */
[----:B------:R-:W-:Y:S02]  /*10d30*/  FSEL R93, R7, -INF , !P2 ;  /* 0xff800000075d7808 */ /* 0x000fe40005000000 */
[----:B------:R-:W-:Y:S01]  /*10d40*/  FSEL R22, R4, -INF , !P3 ;  /* 0xff80000004167808 */ /* 0x000fe20005800000 */
[----:B------:R-:W-:Y:S01]  /*10d50*/  IMAD.IADD R4, R202, 0x1, -R2 ;  /* 0x00000001ca047824 */ /* 0x000fe200078e0a02 */
[C---:B------:R-:W-:Y:S01]  /*10d60*/  ISETP.GE.AND P4, PT, R2.reuse, R207, PT ;  /* 0x000000cf0200720c */ /* 0x040fe20003f86270 */
[----:B------:R-:W4:Y:S01]  /*10d70*/  MUFU.TANH R14, R246 ;  /* 0x000000f6000e7308 */ /* 0x000f220000002400 */
[----:B------:R-:W-:-:S02]  /*10d80*/  ISETP.GE.AND P2, PT, R2, R206, PT ;  /* 0x000000ce0200720c */ /* 0x000fc40003f46270 */
[C---:B------:R-:W-:Y:S02]  /*10d90*/  ISETP.GE.AND P0, PT, R2.reuse, R205, PT ;  /* 0x000000cd0200720c */ /* 0x040fe40003f06270 */
[C---:B------:R-:W-:Y:S02]  /*10da0*/  ISETP.GE.AND P3, PT, R2.reuse, R204, PT ;  /* 0x000000cc0200720c */ /* 0x040fe40003f66270 */
[----:B------:R-:W-:Y:S01]  /*10db0*/  IABS R6, R6 ;  /* 0x0000000600067213 */ /* 0x000fe20000000000 */
[----:B------:R-:W5:Y:S01]  /*10dc0*/  MUFU.TANH R11, R249 ;  /* 0x000000f9000b7308 */ /* 0x000f620000002400 */
[----:B------:R-:W-:Y:S02]  /*10dd0*/  IABS R8, R5 ;  /* 0x0000000500087213 */ /* 0x000fe40000000000 */
[C---:B------:R-:W-:Y:S02]  /*10de0*/  ISETP.LT.OR P4, PT, R2.reuse, R199, P4 ;  /* 0x000000c70200720c */ /* 0x040fe40002781670 */
[----:B------:R-:W-:-:S02]  /*10df0*/  ISETP.LT.OR P2, PT, R2, R198, P2 ;  /* 0x000000c60200720c */ /* 0x000fc40001741670 */
        /* <DEDUP_REMOVED lines=10> */
[----:B------:R-:W-:Y:S01]  /*10ea0*/  MUFU.TANH R10, R250 ;  /* 0x000000fa000a7308 */ /* 0x000fe20000002400 */
[----:B------:R-:W-:-:S02]  /*10eb0*/  I2FP.F32.S32 R4, R4 ;  /* 0x0000000400047245 */ /* 0x000fc40000201400 */
        /* <DEDUP_REMOVED lines=9> */
[----:B----4-:R-:W-:Y:S01]  /*10f50*/  FFMA.FTZ R5, R5, -UR31, R14 ;  /* 0x8000001f05057c23 */ /* 0x010fe2000801000e */
[----:B------:R-:W-:Y:S01]  /*10f60*/  FSEL R81, R3, -INF , !P2 ;  /* 0xff80000003517808 */ /* 0x000fe20005000000 */
[--C-:B------:R-:W-:Y:S01]  /*10f70*/  IMAD.IADD R4, R200, 0x1, -R0.reuse ;  /* 0x00000001c8047824 */ /* 0x100fe200078e0a00 */
[----:B------:R-:W-:Y:S01]  /*10f80*/  ISETP.GE.AND P6, PT, R0, R207, PT ;  /* 0x000000cf0000720c */ /* 0x000fe20003fc6270 */
[--C-:B------:R-:W-:Y:S01]  /*10f90*/  IMAD.IADD R3, R202, 0x1, -R0.reuse ;  /* 0x00000001ca037824 */ /* 0x100fe200078e0a00 */
[C---:B------:R-:W-:Y:S01]  /*10fa0*/  ISETP.GE.AND P5, PT, R0.reuse, R206, PT ;  /* 0x000000ce0000720c */ /* 0x040fe20003fa6270 */
[----:B------:R-:W2:Y:S01]  /*10fb0*/  MUFU.TANH R9, R248 ;  /* 0x000000f800097308 */ /* 0x000ea20000002400 */
[C---:B------:R-:W-:Y:S01]  /*10fc0*/  ISETP.GE.AND P4, PT, R0.reuse, R205, PT ;  /* 0x000000cd0000720c */ /* 0x040fe20003f86270 */
[----:B------:R-:W-:Y:S01]  /*10fd0*/  IMAD.IADD R2, R201, 0x1, -R0 ;  /* 0x00000001c9027824 */ /* 0x000fe200078e0a00 */
[----:B------:R-:W-:-:S02]  /*10fe0*/  ISETP.GE.AND P2, PT, R0, R204, PT ;  /* 0x000000cc0000720c */ /* 0x000fc40003f46270 */
[----:B------:R-:W-:Y:S02]  /*10ff0*/  I2FP.F32.S32 R6, R7 ;  /* 0x0000000700067245 */ /* 0x000fe40000201400 */
[C---:B------:R-:W-:Y:S01]  /*11000*/  ISETP.LT.OR P6, PT, R0.reuse, R199, P6 ;  /* 0x000000c70000720c */ /* 0x040fe200037c1670 */
[----:B------:R3:W4:Y:S01]  /*11010*/  MUFU.TANH R7, R85 ;  /* 0x0000005500077308 */ /* 0x0007220000002400 */
[----:B------:R-:W-:Y:S01]  /*11020*/  ISETP.LT.OR P5, PT, R0, R198, P5 ;  /* 0x000000c60000720c */ /* 0x000fe20002fa1670 */
[----:B-----5:R-:W-:Y:S01]  /*11030*/  FFMA.FTZ R6, R6, -UR31, R11 ;  /* 0x8000001f06067c23 */ /* 0x020fe2000801000b */
        /* <DEDUP_REMOVED lines=12> */
[----:B-1----:R-:W-:Y:S01]  /*11100*/  FFMA.FTZ R4, R4, -UR31, R8 ;  /* 0x8000001f04047c23 */ /* 0x002fe20008010008 */
[----:B------:R-:W-:Y:S01]  /*11110*/  I2FP.F32.S32 R0, R0 ;  /* 0x0000000000007245 */ /* 0x000fe20000201400 */
[----:B--2---:R-:W-:Y:S01]  /*11120*/  FFMA.FTZ R3, R3, -UR31, R9 ;  /* 0x8000001f03037c23 */ /* 0x004fe20008010009 */
[----:B---3--:R-:W-:Y:S01]  /*11130*/  FSEL R85, R6, -INF , !P3 ;  /* 0xff80000006557808 */ /* 0x008fe20005800000 */
[----:B------:R-:W-:Y:S01]  /*11140*/  FFMA.FTZ R2, R2, -UR31, R10 ;  /* 0x8000001f02027c23 */ /* 0x000fe2000801000a */
[----:B------:R-:W-:Y:S01]  /*11150*/  FSEL R11, R4, -INF , !P6 ;  /* 0xff800000040b7808 */ /* 0x000fe20007000000 */
[----:B----4-:R-:W-:Y:S01]  /*11160*/  FFMA.FTZ R0, R0, -UR31, R7 ;  /* 0x8000001f00007c23 */ /* 0x010fe20008010007 */
        /* <DEDUP_REMOVED lines=64> */
.L_x_1286:
[----:B------:R-:W-:Y:S05]  /*11570*/  BSYNC B0 ;  /* 0x0000000000007941 */ /* 0x000fea0003800000 */
.L_x_1285:
[----:B------:R-:W0:Y:S02]  /*11580*/  LDGDEPBAR ;  /* 0x00000000000079af */ /* 0x000e240000000000 */
.L_x_1284:
        /* <DEDUP_REMOVED lines=101> */
[----:B------:R2:W-:Y:S02]  /*11be0*/  MUFU.EX2 R181, R3 ;  /* 0x0000000300b57308 */ /* 0x0005e40000000800 */
[----:B--2---:R-:W-:Y:S01]  /*11bf0*/  FFMA.FTZ R3, R49, UR20, -R0 ;  /* 0x0000001431037c23 */ /* 0x004fe20008010800 */
[----:B---3--:R-:W-:-:S05]  /*11c00*/  MOV R49, R14 ;  /* 0x0000000e00317202 */ /* 0x008fca0000000f00 */
[----:B------:R2:W3:Y:S01]  /*11c10*/  MUFU.EX2 R15, R3 ;  /* 0x00000003000f7308 */ /* 0x0004e20000000800 */
[----:B-1----:R-:W-:Y:S01]  /*11c20*/  FMNMX.FTZ R74, R2, R4, !PT ;  /* 0x00000004024a7209 */ /* 0x002fe20007810000 */
[----:B------:R-:W-:-:S03]  /*11c30*/  FFMA.FTZ R2, R16, UR20, -R0 ;  /* 0x0000001410027c23 */ /* 0x000fc60008010800 */
[----:B------:R-:W-:Y:S01]  /*11c40*/  FSETP.NEU.FTZ.AND P2, PT, R74, -INF , PT ;  /* 0xff8000004a00780b */ /* 0x000fe20003f5d000 */
[----:B--2---:R-:W-:Y:S01]  /*11c50*/  FFMA.FTZ R3, R47, UR20, -R0 ;  /* 0x000000142f037c23 */ /* 0x004fe20008010800 */
[----:B------:R-:W-:-:S03]  /*11c60*/  MOV R47, R5 ;  /* 0x00000005002f7202 */ /* 0x000fc60000000f00 */
        /* <DEDUP_REMOVED lines=8> */
[----:B---3--:R-:W-:-:S05]  /*11cf0*/  MOV R35, R15 ;  /* 0x0000000f00237202 */ /* 0x008fca0000000f00 */
[----:B------:R1:W-:Y:S02]  /*11d00*/  MUFU.EX2 R182, R3 ;  /* 0x0000000300b67308 */ /* 0x0003e40000000800 */
[----:B-1----:R-:W-:Y:S01]  /*11d10*/  FFMA.FTZ R3, R33, UR20, -R0 ;  /* 0x0000001421037c23 */ /* 0x002fe20008010800 */
[----:B------:R-:W-:-:S05]  /*11d20*/  MOV R33, R181 ;  /* 0x000000b500217202 */ /* 0x000fca0000000f00 */
[----:B------:R1:W-:Y:S02]  /*11d30*/  MUFU.EX2 R50, R3 ;  /* 0x0000000300327308 */ /* 0x0003e40000000800 */
[----:B-1----:R-:W-:-:S06]  /*11d40*/  FFMA.FTZ R3, R30, UR20, -R0 ;  /* 0x000000141e037c23 */ /* 0x002fcc0008010800 */
[----:B------:R1:W-:Y:S02]  /*11d50*/  MUFU.EX2 R106, R3 ;  /* 0x00000003006a7308 */ /* 0x0003e40000000800 */
[----:B-1----:R-:W-:-:S06]  /*11d60*/  FFMA.FTZ R3, R28, UR20, -R0 ;  /* 0x000000141c037c23 */ /* 0x002fcc0008010800 */
[----:B------:R1:W-:Y:S08]  /*11d70*/  MUFU.EX2 R28, R2 ;  /* 0x00000002001c7308 */ /* 0x0003f00000000800 */
[----:B------:R2:W-:Y:S01]  /*11d80*/  MUFU.EX2 R209, R3 ;  /* 0x0000000300d17308 */ /* 0x0005e20000000800 */
[----:B-1----:R-:W-:Y:S01]  /*11d90*/  FMNMX.FTZ R2, R39, R178, !PT ;  /* 0x000000b227027209 */ /* 0x002fe20007810000 */
[----:B--2---:R-:W-:-:S06]  /*11da0*/  FFMA.FTZ R3, R26, UR20, -R0 ;  /* 0x000000141a037c23 */ /* 0x004fcc0008010800 */
[----:B------:R1:W2:Y:S02]  /*11db0*/  MUFU.EX2 R214, R3 ;  /* 0x0000000300d67308 */ /* 0x0002a40000000800 */
[----:B-1----:R-:W-:Y:S01]  /*11dc0*/  FFMA.FTZ R3, R24, UR20, -R0 ;  /* 0x0000001418037c23 */ /* 0x002fe20008010800 */
[----:B--2---:R-:W-:-:S05]  /*11dd0*/  MOV R24, R214 ;  /* 0x000000d600187202 */ /* 0x004fca0000000f00 */
[----:B------:R1:W-:Y:S02]  /*11de0*/  MUFU.EX2 R104, R3 ;  /* 0x0000000300687308 */ /* 0x0003e40000000800 */
[----:B-1----:R-:W-:Y:S01]  /*11df0*/  FFMA.FTZ R3, R21, UR20, -R0 ;  /* 0x0000001415037c23 */ /* 0x002fe20008010800 */
[----:B------:R-:W-:-:S05]  /*11e00*/  MOV R21, R213 ;  /* 0x000000d500157202 */ /* 0x000fca0000000f00 */
[----:B------:R1:W-:Y:S02]  /*11e10*/  MUFU.EX2 R67, R3 ;  /* 0x0000000300437308 */ /* 0x0003e40000000800 */
[----:B-1----:R-:W-:Y:S01]  /*11e20*/  FFMA.FTZ R3, R20, UR20, -R0 ;  /* 0x0000001414037c23 */ /* 0x002fe20008010800 */
[----:B------:R-:W-:-:S05]  /*11e30*/  MOV R20, R212 ;  /* 0x000000d400147202 */ /* 0x000fca0000000f00 */
[----:B------:R1:W2:Y:S02]  /*11e40*/  MUFU.EX2 R66, R3 ;  /* 0x0000000300427308 */ /* 0x0002a40000000800 */
[----:B-1----:R-:W-:-:S06]  /*11e50*/  FFMA.FTZ R3, R19, UR20, -R0 ;  /* 0x0000001413037c23 */ /* 0x002fcc0008010800 */
[----:B------:R1:W3:Y:S02]  /*11e60*/  MUFU.EX2 R26, R3 ;  /* 0x00000003001a7308 */ /* 0x0002e40000000800 */
[----:B-1----:R-:W-:-:S06]  /*11e70*/  FFMA.FTZ R3, R18, UR20, -R0 ;  /* 0x0000001412037c23 */ /* 0x002fcc0008010800 */
[----:B------:R1:W-:Y:S02]  /*11e80*/  MUFU.EX2 R54, R3 ;  /* 0x0000000300367308 */ /* 0x0003e40000000800 */
[--C-:B-1----:R-:W-:Y:S01]  /*11e90*/  FFMA.FTZ R3, R17, UR20, -R0.reuse ;  /* 0x0000001411037c23 */ /* 0x102fe20008010800 */
[----:B------:R-:W-:Y:S01]  /*11ea0*/  FFMA.FTZ R0, R11, UR20, -R0 ;  /* 0x000000140b007c23 */ /* 0x000fe20008010800 */
[----:B------:R-:W-:Y:S04]  /*11eb0*/  LDSM.16.MT88.4 R16, [R185+0x4000] ;  /* 0x00400000b910783b */ /* 0x000fe80000004200 */
[----:B------:R1:W-:Y:S08]  /*11ec0*/  MUFU.EX2 R52, R3 ;  /* 0x0000000300347308 */ /* 0x0003f00000000800 */
[----:B------:R4:W-:Y:S01]  /*11ed0*/  MUFU.EX2 R11, R0 ;  /* 0x00000000000b7308 */ /* 0x0009e20000000800 */
[----:B-1----:R-:W-:-:S05]  /*11ee0*/  FMUL.FTZ R3, R74, UR20 ;  /* 0x000000144a037c20 */ /* 0x002fca0008410000 */
[----:B------:R-:W-:-:S05]  /*11ef0*/  FSEL R3, R3, RZ, P2 ;  /* 0x000000ff03037208 */ /* 0x000fca0001000000 */
[--C-:B----4-:R-:W-:Y:S01]  /*11f00*/  FFMA.FTZ R0, R132, UR20, -R3.reuse ;  /* 0x0000001484007c23 */ /* 0x110fe20008010803 */
[--C-:B------:R-:W-:Y:S01]  /*11f10*/  FFMA.FTZ R4, R48, UR20, -R3.reuse ;  /* 0x0000001430047c23 */ /* 0x100fe20008010803 */
[----:B------:R-:W-:Y:S02]  /*11f20*/  MOV R48, R112 ;  /* 0x0000007000307202 */ /* 0x000fe40000000f00 */
[----:B------:R1:W-:Y:S08]  /*11f30*/  MUFU.EX2 R215, R0 ;  /* 0x0000000000d77308 */ /* 0x0003f00000000800 */
[----:B------:R4:W-:Y:S01]  /*11f40*/  MUFU.EX2 R239, R4 ;  /* 0x0000000400ef7308 */ /* 0x0009e20000000800 */
[----:B-1----:R-:W-:-:S07]  /*11f50*/  FFMA.FTZ R0, R168, UR20, -R3 ;  /* 0x00000014a8007c23 */ /* 0x002fce0008010803 */
[----:B------:R1:W-:Y:S01]  /*11f60*/  MUFU.EX2 R222, R0 ;  /* 0x0000000000de7308 */ /* 0x0003e20000000800 */
[----:B----4-:R-:W-:-:S07]  /*11f70*/  FFMA.FTZ R4, R46, UR20, -R3 ;  /* 0x000000142e047c23 */ /* 0x010fce0008010803 */
[----:B------:R4:W-:Y:S01]  /*11f80*/  MUFU.EX2 R238, R4 ;  /* 0x0000000400ee7308 */ /* 0x0009e20000000800 */
[----:B-1----:R-:W-:Y:S01]  /*11f90*/  FFMA.FTZ R0, R126, UR20, -R3 ;  /* 0x000000147e007c23 */ /* 0x002fe20008010803 */
[----:B------:R-:W-:-:S06]  /*11fa0*/  MOV R126, R182 ;  /* 0x000000b6007e7202 */ /* 0x000fcc0000000f00 */
[----:B------:R1:W-:Y:S01]  /*11fb0*/  MUFU.EX2 R223, R0 ;  /* 0x0000000000df7308 */ /* 0x0003e20000000800 */
[----:B----4-:R-:W-:-:S07]  /*11fc0*/  FFMA.FTZ R4, R45, UR20, -R3 ;  /* 0x000000142d047c23 */ /* 0x010fce0008010803 */
[----:B------:R-:W-:Y:S01]  /*11fd0*/  MUFU.EX2 R237, R4 ;  /* 0x0000000400ed7308 */ /* 0x000fe20000000800 */
[----:B-1----:R-:W-:Y:S01]  /*11fe0*/  FFMA.FTZ R0, R123, UR20, -R3 ;  /* 0x000000147b007c23 */ /* 0x002fe20008010803 */
[----:B------:R-:W-:-:S06]  /*11ff0*/  MOV R123, R183 ;  /* 0x000000b7007b7202 */ /* 0x000fcc0000000f00 */
[----:B------:R1:W-:Y:S02]  /*12000*/  MUFU.EX2 R224, R0 ;  /* 0x0000000000e07308 */ /* 0x0003e40000000800 */
[----:B-1----:R-:W-:Y:S01]  /*12010*/  FFMA.FTZ R0, R118, UR20, -R3 ;  /* 0x0000001476007c23 */ /* 0x002fe20008010803 */
[----:B------:R-:W-:-:S05]  /*12020*/  MOV R118, R28 ;  /* 0x0000001c00767202 */ /* 0x000fca0000000f00 */
[----:B------:R1:W-:Y:S02]  /*12030*/  MUFU.EX2 R236, R0 ;  /* 0x0000000000ec7308 */ /* 0x0003e40000000800 */
[----:B-1----:R-:W-:Y:S01]  /*12040*/  FFMA.FTZ R0, R110, UR20, -R3 ;  /* 0x000000146e007c23 */ /* 0x002fe20008010803 */
[----:B------:R-:W-:-:S05]  /*12050*/  MOV R110, R209 ;  /* 0x000000d1006e7202 */ /* 0x000fca0000000f00 */
        /* <DEDUP_REMOVED lines=10> */
[----:B-1----:R-:W-:Y:S01]  /*12100*/  FFMA.FTZ R2, R99, UR20, -R3 ;  /* 0x0000001463027c23 */ /* 0x002fe20008010803 */
[----:B------:R-:W-:Y:S02]  /*12110*/  MOV R99, R12 ;  /* 0x0000000c00637202 */ /* 0x000fe40000000f00 */
[----:B------:R-:W-:Y:S01]  /*12120*/  FMNMX.FTZ R0, R114, R0, !PT ;  /* 0x0000000072007209 */ /* 0x000fe20007810000 */
[----:B------:R1:W-:Y:S01]  /*12130*/  MUFU.EX2 R249, R2 ;  /* 0x0000000200f97308 */ /* 0x0003e20000000800 */
[----:B------:R-:W-:Y:S02]  /*12140*/  LDSM.16.MT88.4 R12, [R184+0x4000] ;  /* 0x00400000b80c783b */ /* 0x000fe40000004200 */
        /* <DEDUP_REMOVED lines=35> */
[----:B--2---:R-:W-:-:S05]  /*12380*/  MOV R53, R66 ;  /* 0x0000004200357202 */ /* 0x004fca0000000f00 */
[----:B------:R1:W-:Y:S02]  /*12390*/  MUFU.EX2 R241, R2 ;  /* 0x0000000200f17308 */ /* 0x0003e40000000800 */
[----:B-1----:R-:W-:Y:S01]  /*123a0*/  FFMA.FTZ R2, R51, UR20, -R3 ;  /* 0x0000001433027c23 */ /* 0x002fe20008010803 */
[----:B---3--:R-:W-:-:S05]  /*123b0*/  IMAD.MOV.U32 R51, RZ, RZ, R26 ;  /* 0x000000ffff337224 */ /* 0x008fca00078e001a */
        /* <DEDUP_REMOVED lines=90> */
[--C-:B------:R-:W-:Y:S01]  /*12960*/  FFMA.FTZ R6, R171, UR20, -R0.reuse ;  /* 0x00000014ab067c23 */ /* 0x100fe20008010800 */
[----:B-1----:R-:W-:Y:S01]  /*12970*/  FSEL R5, R75, RZ, P3 ;  /* 0x000000ff4b057208 */ /* 0x002fe20001800000 */
[-C--:B---3--:R-:W-:Y:S01]  /*12980*/  FMUL.FTZ R156, R156, R70.reuse ;  /* 0x000000469c9c7220 */ /* 0x088fe20000410000 */
[-C--:B------:R-:W-:Y:S01]  /*12990*/  FMUL.FTZ R157, R157, R70.reuse ;  /* 0x000000469d9d7220 */ /* 0x080fe20000410000 */
[-C--:B------:R-:W-:Y:S01]  /*129a0*/  FMUL.FTZ R164, R164, R70.reuse ;  /* 0x00000046a4a47220 */ /* 0x080fe20000410000 */
[-C--:B------:R-:W-:Y:S01]  /*129b0*/  FMUL.FTZ R165, R165, R70.reuse ;  /* 0x00000046a5a57220 */ /* 0x080fe20000410000 */
[----:B------:R-:W-:Y:S01]  /*129c0*/  FADD.FTZ R5, R41, -R5 ;  /* 0x8000000529057221 */ /* 0x000fe20000010000 */
[----:B------:R-:W-:Y:S01]  /*129d0*/  FFMA.FTZ R8, R130, UR20, -R0 ;  /* 0x0000001482087c23 */ /* 0x000fe20008010800 */
[----:B--2---:R-:W-:Y:S01]  /*129e0*/  FFMA.FTZ R4, R174, UR20, -R2 ;  /* 0x00000014ae047c23 */ /* 0x004fe20008010802 */
[-C--:B------:R-:W-:Y:S01]  /*129f0*/  FMUL.FTZ R136, R136, R70.reuse ;  /* 0x0000004688887220 */ /* 0x080fe20000410000 */
[----:B------:R-:W-:Y:S01]  /*12a00*/  FMUL.FTZ R5, R5, UR20 ;  /* 0x0000001405057c20 */ /* 0x000fe20008410000 */
[-C--:B------:R-:W-:Y:S01]  /*12a10*/  FMUL.FTZ R137, R137, R70.reuse ;  /* 0x0000004689897220 */ /* 0x080fe20000410000 */
[----:B------:R1:W-:Y:S01]  /*12a20*/  MUFU.EX2 R177, R4 ;  /* 0x0000000400b17308 */ /* 0x0003e20000000800 */
[-C--:B------:R-:W-:Y:S01]  /*12a30*/  FMUL.FTZ R148, R148, R70.reuse ;  /* 0x0000004694947220 */ /* 0x080fe20000410000 */
[----:B------:R-:W-:-:S06]  /*12a40*/  FMUL.FTZ R149, R149, R70 ;  /* 0x0000004695957220 */ /* 0x000fcc0000410000 */
        /* <DEDUP_REMOVED lines=13> */
[----:B--2---:R-:W-:Y:S02]  /*12b20*/  FFMA.FTZ R4, R134, UR20, -R2 ;  /* 0x0000001486047c23 */ /* 0x004fe40008010802 */
[----:B------:R1:W-:Y:S08]  /*12b30*/  MUFU.EX2 R134, R8 ;  /* 0x0000000800867308 */ /* 0x0003f00000000800 */
[----:B------:R2:W-:Y:S01]  /*12b40*/  MUFU.EX2 R181, R4 ;  /* 0x0000000400b57308 */ /* 0x0005e20000000800 */
[----:B-1----:R-:W-:-:S07]  /*12b50*/  FFMA.FTZ R8, R131, UR20, -R0 ;  /* 0x0000001483087c23 */ /* 0x002fce0008010800 */
[----:B------:R1:W-:Y:S01]  /*12b60*/  MUFU.EX2 R130, R8 ;  /* 0x0000000800827308 */ /* 0x0003e20000000800 */
[----:B--2---:R-:W-:-:S07]  /*12b70*/  FFMA.FTZ R4, R125, UR20, -R2 ;  /* 0x000000147d047c23 */ /* 0x004fce0008010802 */
[----:B------:R2:W-:Y:S01]  /*12b80*/  MUFU.EX2 R182, R4 ;  /* 0x0000000400b67308 */ /* 0x0005e20000000800 */
[----:B-1----:R-:W-:Y:S01]  /*12b90*/  F2FP.BF16.F32.PACK_AB R8, R252, R225 ;  /* 0x000000e1fc08723e */ /* 0x002fe200000010ff */
[----:B--2---:R-:W-:-:S06]  /*12ba0*/  FFMA.FTZ R4, R121, UR20, -R2 ;  /* 0x0000001479047c23 */ /* 0x004fcc0008010802 */
[----:B------:R1:W-:Y:S02]  /*12bb0*/  MUFU.EX2 R183, R4 ;  /* 0x0000000400b77308 */ /* 0x0003e40000000800 */
[----:B-1----:R-:W-:-:S06]  /*12bc0*/  FFMA.FTZ R4, R114, UR20, -R2 ;  /* 0x0000001472047c23 */ /* 0x002fcc0008010802 */
[----:B------:R1:W-:Y:S02]  /*12bd0*/  MUFU.EX2 R212, R4 ;  /* 0x0000000400d47308 */ /* 0x0003e40000000800 */
[----:B-1----:R-:W-:Y:S01]  /*12be0*/  FFMA.FTZ R4, R108, UR20, -R2 ;  /* 0x000000146c047c23 */ /* 0x002fe20008010802 */
[----:B------:R-:W-:-:S05]  /*12bf0*/  MOV R108, R51 ;  /* 0x00000033006c7202 */ /* 0x000fca0000000f00 */
        /* <DEDUP_REMOVED lines=27> */
[----:B-1----:R-:W-:-:S06]  /*12db0*/  FFMA.FTZ R4, R175, UR20, -R0 ;  /* 0x00000014af047c23 */ /* 0x002fcc0008010800 */
        /* <DEDUP_REMOVED lines=27> */
[----:B------:R-:W2:Y:S01]  /*12f70*/  LDSM.16.MT88.4 R24, [R184+0x4400] ;  /* 0x00440000b818783b */ /* 0x000ea20000004200 */
[----:B------:R-:W-:Y:S01]  /*12f80*/  IMAD.MOV.U32 R139, RZ, RZ, R94 ;  /* 0x000000ffff8b7224 */ /* 0x000fe200078e005e */
[----:B------:R-:W-:Y:S01]  /*12f90*/  MOV R94, R11 ;  /* 0x0000000b005e7202 */ /* 0x000fe20000000f00 */
[-C--:B-1----:R-:W-:Y:S01]  /*12fa0*/  FMUL.FTZ R142, R142, R68.reuse ;  /* 0x000000448e8e7220 */ /* 0x082fe20000410000 */
[----:B------:R-:W-:Y:S01]  /*12fb0*/  F2FP.BF16.F32.PACK_AB R9, R222, R215 ;  /* 0x000000d7de09723e */ /* 0x000fe200000010ff */
[-C--:B------:R-:W-:Y:S01]  /*12fc0*/  FMUL.FTZ R143, R143, R68.reuse ;  /* 0x000000448f8f7220 */ /* 0x080fe20000410000 */
[----:B------:R-:W-:Y:S01]  /*12fd0*/  MOV R164, R57 ;  /* 0x0000003900a47202 */ /* 0x000fe20000000f00 */
[-C--:B------:R-:W-:Y:S01]  /*12fe0*/  FMUL.FTZ R146, R146, R68.reuse ;  /* 0x0000004492927220 */ /* 0x080fe20000410000 */
[----:B------:R-:W-:Y:S01]  /*12ff0*/  F2FP.BF16.F32.PACK_AB R11, R224, R223 ;  /* 0x000000dfe00b723e */ /* 0x000fe200000010ff */
[-C--:B------:R-:W-:Y:S01]  /*13000*/  FMUL.FTZ R147, R147, R68.reuse ;  /* 0x0000004493937220 */ /* 0x080fe20000410000 */
[----:B------:R-:W-:Y:S01]  /*13010*/  F2FP.BF16.F32.PACK_AB R10, R164, R159 ;  /* 0x0000009fa40a723e */ /* 0x000fe200000010ff */
[-C--:B------:R-:W-:Y:S01]  /*13020*/  FMUL.FTZ R154, R154, R68.reuse ;  /* 0x000000449a9a7220 */ /* 0x080fe20000410000 */
[-C--:B------:R-:W-:Y:S01]  /*13030*/  FMUL.FTZ R155, R155, R68.reuse ;  /* 0x000000449b9b7220 */ /* 0x080fe20000410000 */
[-C--:B------:R-:W-:Y:S01]  /*13040*/  FMUL.FTZ R162, R162, R68.reuse ;  /* 0x00000044a2a27220 */ /* 0x080fe20000410000 */
[----:B------:R-:W-:Y:S01]  /*13050*/  FMUL.FTZ R163, R163, R68 ;  /* 0x00000044a3a37220 */ /* 0x000fe20000410000 */
[----:B------:R-:W-:Y:S01]  /*13060*/  MOV R138, R95 ;  /* 0x0000005f008a7202 */ /* 0x000fe20000000f00 */
[----:B------:R-:W-:Y:S01]  /*13070*/  HMMA.16816.F32.BF16 R36, R4, R14, R148 ;  /* 0x0000000e0424723c */ /* 0x000fe20000041894 */
[----:B------:R-:W-:-:S02]  /*13080*/  MOV R95, R118 ;  /* 0x00000076005f7202 */ /* 0x000fc40000000f00 */
[----:B------:R-:W-:Y:S02]  /*13090*/  MOV R167, R64 ;  /* 0x0000004000a77202 */ /* 0x000fe40000000f00 */
[----:B------:R-:W-:Y:S01]  /*130a0*/  MOV R57, R20 ;  /* 0x0000001400397202 */ /* 0x000fe20000000f00 */
[C---:B------:R-:W-:Y:S01]  /*130b0*/  HMMA.16816.F32.BF16 R140, R8.reuse, R12, R140 ;  /* 0x0000000c088c723c */ /* 0x040fe2000004188c */
[----:B------:R-:W-:Y:S01]  /*130c0*/  MOV R136, R99 ;  /* 0x0000006300887202 */ /* 0x000fe20000000f00 */
[----:B------:R-:W1:Y:S01]  /*130d0*/  LDSM.16.MT88.4 R20, [R185+0x4400] ;  /* 0x00440000b914783b */ /* 0x000e620000004200 */
[----:B------:R-:W-:Y:S01]  /*130e0*/  MOV R99, R110 ;  /* 0x0000006e00637202 */ /* 0x000fe20000000f00 */
[----:B------:R-:W-:Y:S01]  /*130f0*/  FFMA.FTZ R4, R87, UR20, -R2 ;  /* 0x0000001457047c23 */ /* 0x000fe20008010802 */
[----:B------:R-:W-:Y:S01]  /*13100*/  MOV R56, R57 ;  /* 0x0000003900387202 */ /* 0x000fe20000000f00 */
[C---:B------:R-:W-:Y:S01]  /*13110*/  HMMA.16816.F32.BF16 R144, R8.reuse, R14, R144 ;  /* 0x0000000e0890723c */ /* 0x040fe20000041890 */
[----:B------:R-:W-:Y:S01]  /*13120*/  MOV R110, R67 ;  /* 0x00000043006e7202 */ /* 0x000fe20000000f00 */
[----:B------:R3:W-:Y:S01]  /*13130*/  MUFU.EX2 R175, R4 ;  /* 0x0000000400af7308 */ /* 0x0007e20000000800 */
[----:B------:R-:W-:Y:S01]  /*13140*/  MOV R57, R94 ;  /* 0x0000005e00397202 */ /* 0x000fe20000000f00 */
[----:B------:R-:W-:Y:S01]  /*13150*/  LDSM.16.MT88.4 R12, [R185+0x4800] ;  /* 0x00480000b90c783b */ /* 0x000fe20000004200 */
[----:B------:R-:W-:Y:S01]  /*13160*/  MOV R94, R95 ;  /* 0x0000005f005e7202 */ /* 0x000fe20000000f00 */
[----:B------:R-:W-:Y:S01]  /*13170*/  HMMA.16816.F32.BF16 R152, R8, R16, R152 ;  /* 0x000000100898723c */ /* 0x000fe20000041898 */
[----:B------:R-:W-:-:S02]  /*13180*/  MOV R95, R50 ;  /* 0x00000032005f7202 */ /* 0x000fc40000000f00 */
[----:B------:R-:W-:Y:S02]  /*13190*/  F2FP.BF16.F32.PACK_AB R5, R171, R173 ;  /* 0x000000adab05723e */ /* 0x000fe400000010ff */
[----:B------:R-:W-:Y:S01]  /*131a0*/  F2FP.BF16.F32.PACK_AB R6, R212, R183 ;  /* 0x000000b7d406723e */ /* 0x000fe200000010ff */
[----:B------:R-:W-:Y:S01]  /*131b0*/  HMMA.16816.F32.BF16 R160, R8, R18, R160 ;  /* 0x0000001208a0723c */ /* 0x000fe200000418a0 */
[----:B------:R-:W4:Y:S01]  /*131c0*/  LDSM.16.MT88.4 R16, [R184+0x4800] ;  /* 0x00480000b810783b */ /* 0x000f220000004200 */
[----:B------:R-:W-:Y:S02]  /*131d0*/  F2FP.BF16.F32.PACK_AB R7, R130, R134 ;  /* 0x000000868207723e */ /* 0x000fe400000010ff */
[----:B------:R-:W-:Y:S02]  /*131e0*/  MOV R165, R58 ;  /* 0x0000003a00a57202 */ /* 0x000fe40000000f00 */
[----:B------:R-:W-:Y:S01]  /*131f0*/  MOV R137, R96 ;  /* 0x0000006000897202 */ /* 0x000fe20000000f00 */
[--C-:B------:R-:W-:Y:S01]  /*13200*/  FFMA.FTZ R8, R86, UR20, -R2.reuse ;  /* 0x0000001456087c23 */ /* 0x100fe20008010802 */
[----:B------:R-:W-:Y:S01]  /*13210*/  F2FP.BF16.F32.PACK_AB R9, R251, R236 ;  /* 0x000000ecfb09723e */ /* 0x000fe200000010ff */
[----:B---3--:R-:W-:Y:S01]  /*13220*/  FFMA.FTZ R4, R89, UR20, -R2 ;  /* 0x0000001459047c23 */ /* 0x008fe20008010802 */
[----:B------:R-:W-:Y:S01]  /*13230*/  F2FP.BF16.F32.PACK_AB R10, R138, R167 ;  /* 0x000000a78a0a723e */ /* 0x000fe200000010ff */
[----:B------:R3:W-:Y:S01]  /*13240*/  MUFU.EX2 R131, R8 ;  /* 0x0000000800837308 */ /* 0x0007e20000000800 */
[----:B------:R-:W-:-:S02]  /*13250*/  F2FP.BF16.F32.PACK_AB R11, R249, R250 ;  /* 0x000000faf90b723e */ /* 0x000fc400000010ff */
[----:B------:R-:W-:Y:S01]  /*13260*/  MOV R58, R53 ;  /* 0x00000035003a7202 */ /* 0x000fe20000000f00 */
[----:B------:R-:W-:Y:S01]  /*13270*/  IMAD.MOV.U32 R53, RZ, RZ, R104 ;  /* 0x000000ffff357224 */ /* 0x000fe200078e0068 */
[----:B------:R-:W-:Y:S02]  /*13280*/  MOV R96, R110 ;  /* 0x0000006e00607202 */ /* 0x000fe40000000f00 */
[----:B------:R-:W-:Y:S01]  /*13290*/  MOV R166, R180 ;  /* 0x000000b400a67202 */ /* 0x000fe20000000f00 */
[----:B------:R5:W-:Y:S01]  /*132a0*/  MUFU.EX2 R169, R4 ;  /* 0x0000000400a97308 */ /* 0x000be20000000800 */
[----:B------:R-:W-:Y:S02]  /*132b0*/  MOV R180, R108 ;  /* 0x0000006c00b47202 */ /* 0x000fe40000000f00 */
[----:B------:R-:W-:Y:S02]  /*132c0*/  MOV R150, R58 ;  /* 0x0000003a00967202 */ /* 0x000fe40000000f00 */
[----:B------:R-:W-:-:S02]  /*132d0*/  MOV R151, R180 ;  /* 0x000000b400977202 */ /* 0x000fc40000000f00 */
[----:B------:R-:W-:Y:S01]  /*132e0*/  MOV R156, R56 ;  /* 0x00000038009c7202 */ /* 0x000fe20000000f00 */
[----:B---3--:R-:W-:Y:S01]  /*132f0*/  FFMA.FTZ R8, R172, UR20, -R0 ;  /* 0x00000014ac087c23 */ /* 0x008fe20008010800 */
[----:B------:R-:W-:Y:S02]  /*13300*/  MOV R180, R57 ;  /* 0x0000003900b47202 */ /* 0x000fe40000000f00 */
[----:B------:R-:W-:Y:S01]  /*13310*/  MOV R149, R96 ;  /* 0x0000006000957202 */ /* 0x000fe20000000f00 */
[----:B------:R3:W-:Y:S01]  /*13320*/  MUFU.EX2 R122, R8 ;  /* 0x00000008007a7308 */ /* 0x0007e20000000800 */
[----:B------:R-:W-:Y:S02]  /*13330*/  MOV R148, R53 ;  /* 0x0000003500947202 */ /* 0x000fe40000000f00 */
[----:B------:R-:W-:Y:S02]  /*13340*/  MOV R172, R149 ;  /* 0x0000009500ac7202 */ /* 0x000fe40000000f00 */
[----:B-----5:R-:W-:-:S02]  /*13350*/  F2FP.BF16.F32.PACK_AB R4, R182, R181 ;  /* 0x000000b5b604723e */ /* 0x020fc400000010ff */
[----:B------:R-:W-:-:S05]  /*13360*/  MOV R158, R54 ;  /* 0x00000036009e7202 */ /* 0x000fca0000000f00 */
[----:B--2---:R-:W-:Y:S01]  /*13370*/  HMMA.16816.F32.BF16 R28, R4, R24, R28 ;  /* 0x00000018041c723c */ /* 0x004fe2000004181c */
[----:B---3--:R-:W-:-:S05]  /*13380*/  FFMA.FTZ R8, R170, UR20, -R0 ;  /* 0x00000014aa087c23 */ /* 0x008fca0008010800 */
[C---:B------:R-:W-:Y:S01]  /*13390*/  HMMA.16816.F32.BF16 R36, R4.reuse, R26, R36 ;  /* 0x0000001a0424723c */ /* 0x040fe20000041824 */
[----:B------:R-:W-:Y:S01]  /*133a0*/  MOV R170, R151 ;  /* 0x0000009700aa7202 */ /* 0x000fe20000000f00 */
[----:B------:R2:W3:Y:S04]  /*133b0*/  MUFU.EX2 R118, R8 ;  /* 0x0000000800767308 */ /* 0x0004e80000000800 */
[C---:B-1----:R-:W-:Y:S06]  /*133c0*/  HMMA.16816.F32.BF16 R40, R4.reuse, R20, R40 ;  /* 0x000000140428723c */ /* 0x042fec0000041828 */
[----:B------:R-:W-:Y:S07]  /*133d0*/  HMMA.16816.F32.BF16 R44, R4, R22, R44 ;  /* 0x00000016042c723c */ /* 0x000fee000004182c */
[--C-:B------:R-:W-:Y:S01]  /*133e0*/  FFMA.FTZ R4, R129, UR20, -R0.reuse ;  /* 0x0000001481047c23 */ /* 0x100fe20008010800 */
[----:B--2---:R-:W-:Y:S01]  /*133f0*/  FFMA.FTZ R8, R133, UR20, -R0 ;  /* 0x0000001485087c23 */ /* 0x004fe20008010800 */
[----:B---3--:R-:W-:-:S02]  /*13400*/  F2FP.BF16.F32.PACK_AB R5, R118, R122 ;  /* 0x0000007a7605723e */ /* 0x008fc400000010ff */
[----:B------:R1:W-:Y:S01]  /*13410*/  MUFU.EX2 R113, R4 ;  /* 0x0000000400717308 */ /* 0x0003e20000000800 */
[----:B------:R-:W-:Y:S02]  /*13420*/  F2FP.BF16.F32.PACK_AB R6, R216, R214 ;  /* 0x000000d6d806723e */ /* 0x000fe400000010ff */
[----:B------:R-:W-:-:S05]  /*13430*/  MOV R133, R150 ;  /* 0x0000009600857202 */ /* 0x000fca0000000f00 */
[----:B------:R2:W3:Y:S01]  /*13440*/  MUFU.EX2 R112, R8 ;  /* 0x0000000800707308 */ /* 0x0004e20000000800 */
[----:B-1----:R-:W-:-:S07]  /*13450*/  FFMA.FTZ R4, R88, UR20, -R2 ;  /* 0x0000001458047c23 */ /* 0x002fce0008010802 */
[----:B------:R1:W-:Y:S01]  /*13460*/  MUFU.EX2 R126, R4 ;  /* 0x00000004007e7308 */ /* 0x0003e20000000800 */
[----:B--2---:R-:W-:Y:S02]  /*13470*/  F2FP.BF16.F32.PACK_AB R8, R157, R139 ;  /* 0x0000008b9d08723e */ /* 0x004fe400000010ff */
[----:B---3--:R-:W-:-:S05]  /*13480*/  F2FP.BF16.F32.PACK_AB R7, R113, R112 ;  /* 0x000000707107723e */ /* 0x008fca00000010ff */
[C---:B------:R-:W-:Y:S06]  /*13490*/  HMMA.16816.F32.BF16 R64, R8.reuse, R24, R140 ;  /* 0x000000180840723c */ /* 0x040fec000004188c */
[C---:B------:R-:W-:Y:S01]  /*134a0*/  HMMA.16816.F32.BF16 R152, R8.reuse, R20, R152 ;  /* 0x000000140898723c */ /* 0x040fe20000041898 */
[----:B------:R-:W-:Y:S01]  /*134b0*/  MOV R143, R48 ;  /* 0x00000030008f7202 */ /* 0x000fe20000000f00 */
[----:B-1----:R-:W-:Y:S01]  /*134c0*/  FFMA.FTZ R4, R82, UR20, -R2 ;  /* 0x0000001452047c23 */ /* 0x002fe20008010802 */
[----:B------:R-:W-:Y:S02]  /*134d0*/  MOV R142, R32 ;  /* 0x00000020008e7202 */ /* 0x000fe40000000f00 */
[----:B------:R-:W-:Y:S01]  /*134e0*/  MOV R141, R34 ;  /* 0x00000022008d7202 */ /* 0x000fe20000000f00 */
[----:B------:R-:W-:Y:S01]  /*134f0*/  HMMA.16816.F32.BF16 R48, R8, R26, R144 ;  /* 0x0000001a0830723c */ /* 0x000fe20000041890 */
[----:B------:R-:W2:Y:S01]  /*13500*/  LDL.LU R146, [R1+0x1c] ;  /* 0x00001c0001927983 */ /* 0x000ea20000300800 */
[----:B------:R1:W-:Y:S01]  /*13510*/  MUFU.EX2 R123, R4 ;  /* 0x00000004007b7308 */ /* 0x0003e20000000800 */
[----:B------:R-:W-:-:S02]  /*13520*/  MOV R140, R179 ;  /* 0x000000b3008c7202 */ /* 0x000fc40000000f00 */
[----:B------:R-:W3:Y:S01]  /*13530*/  LDL.LU R147, [R1+0x20] ;  /* 0x0000200001937983 */ /* 0x000ee20000300800 */
[----:B------:R-:W-:Y:S01]  /*13540*/  HMMA.16816.F32.BF16 R160, R8, R22, R160 ;  /* 0x0000001608a0723c */ /* 0x000fe200000418a0 */
[----:B------:R-:W-:Y:S02]  /*13550*/  MOV R179, R100 ;  /* 0x0000006400b37202 */ /* 0x000fe40000000f00 */
[----:B------:R-:W5:Y:S04]  /*13560*/  LDSM.16.MT88.4 R24, [R184+0x4c00] ;  /* 0x004c0000b818783b */ /* 0x000f680000004200 */
[----:B------:R-:W-:Y:S01]  /*13570*/  FFMA.FTZ R8, R62, UR20, -R2 ;  /* 0x000000143e087c23 */ /* 0x000fe20008010802 */
[----:B------:R-:W5:Y:S01]  /*13580*/  LDSM.16.MT88.4 R20, [R185+0x4c00] ;  /* 0x004c0000b914783b */ /* 0x000f620000004200 */
[----:B------:R-:W-:-:S02]  /*13590*/  F2FP.BF16.F32.PACK_AB R9, R247, R248 ;  /* 0x000000f8f709723e */ /* 0x000fc400000010ff */
[----:B------:R4:W-:Y:S01]  /*135a0*/  MUFU.EX2 R121, R8 ;  /* 0x0000000800797308 */ /* 0x0009e20000000800 */
[----:B------:R-:W-:Y:S01]  /*135b0*/  F2FP.BF16.F32.PACK_AB R10, R141, R143 ;  /* 0x0000008f8d0a723e */ /* 0x000fe200000010ff */
[----:B------:R-:W2:Y:S01]  /*135c0*/  LDL.LU R129, [R1+0x24] ;  /* 0x0000240001817983 */ /* 0x000ea20000300800 */
[----:B-1----:R-:W-:Y:S02]  /*135d0*/  F2FP.BF16.F32.PACK_AB R4, R213, R209 ;  /* 0x000000d1d504723e */ /* 0x002fe400000010ff */
[----:B------:R-:W-:-:S05]  /*135e0*/  F2FP.BF16.F32.PACK_AB R11, R245, R246 ;  /* 0x000000f6f50b723e */ /* 0x000fca00000010ff */
[C---:B----4-:R-:W-:Y:S06]  /*135f0*/  HMMA.16816.F32.BF16 R32, R4.reuse, R16, R28 ;  /* 0x000000100420723c */ /* 0x050fec000004181c */
[----:B------:R-:W-:Y:S01]  /*13600*/  HMMA.16816.F32.BF16 R28, R4, R18, R36 ;  /* 0x00000012041c723c */ /* 0x000fe20000041824 */
[----:B------:R-:W-:-:S04]  /*13610*/  FFMA.FTZ R8, R128, UR20, -R0 ;  /* 0x0000001480087c23 */ /* 0x000fc80008010800 */
[----:B------:R1:W-:Y:S01]  /*13620*/  MUFU.EX2 R106, R8 ;  /* 0x00000008006a7308 */ /* 0x0003e20000000800 */
[C---:B------:R-:W-:Y:S06]  /*13630*/  HMMA.16816.F32.BF16 R36, R4.reuse, R12, R40 ;  /* 0x0000000c0424723c */ /* 0x040fec0000041828 */
[----:B------:R-:W-:Y:S07]  /*13640*/  HMMA.16816.F32.BF16 R44, R4, R14, R44 ;  /* 0x0000000e042c723c */ /* 0x000fee000004182c */
[--C-:B------:R-:W-:Y:S01]  /*13650*/  FFMA.FTZ R4, R120, UR20, -R0.reuse ;  /* 0x0000001478047c23 */ /* 0x100fe20008010800 */
[----:B------:R-:W-:Y:S01]  /*13660*/  F2FP.BF16.F32.PACK_AB R6, R220, R218 ;  /* 0x000000dadc06723e */ /* 0x000fe200000010ff */
[----:B-1----:R-:W-:Y:S01]  /*13670*/  FFMA.FTZ R8, R127, UR20, -R0 ;  /* 0x000000147f087c23 */ /* 0x002fe20008010800 */
[----:B------:R-:W-:Y:S01]  /*13680*/  IMAD.MOV.U32 R127, RZ, RZ, R105 ;  /* 0x000000ffff7f7224 */ /* 0x000fe200078e0069 */
[----:B------:R1:W-:Y:S01]  /*13690*/  MUFU.EX2 R100, R4 ;  /* 0x0000000400647308 */ /* 0x0003e20000000800 */
[----:B------:R-:W-:Y:S01]  /*136a0*/  MOV R120, R176 ;  /* 0x000000b000787202 */ /* 0x000fe20000000f00 */
[----:B------:R-:W-:-:S06]  /*136b0*/  IMAD.MOV.U32 R176, RZ, RZ, R52 ;  /* 0x000000ffffb07224 */ /* 0x000fcc00078e0034 */
[----:B------:R4:W5:Y:S01]  /*136c0*/  MUFU.EX2 R105, R8 ;  /* 0x0000000800697308 */ /* 0x0009620000000800 */
[----:B-1----:R-:W-:-:S07]  /*136d0*/  FFMA.FTZ R4, R84, UR20, -R2 ;  /* 0x0000001454047c23 */ /* 0x002fce0008010802 */
[----:B------:R1:W-:Y:S01]  /*136e0*/  MUFU.EX2 R110, R4 ;  /* 0x00000004006e7308 */ /* 0x0003e20000000800 */
[----:B----4-:R-:W-:Y:S01]  /*136f0*/  FFMA.FTZ R8, R124, UR20, -R0 ;  /* 0x000000147c087c23 */ /* 0x010fe20008010800 */
[----:B------:R-:W-:Y:S02]  /*13700*/  MOV R124, R99 ;  /* 0x00000063007c7202 */ /* 0x000fe40000000f00 */
[----:B-----5:R-:W-:-:S04]  /*13710*/  F2FP.BF16.F32.PACK_AB R5, R105, R106 ;  /* 0x0000006a6905723e */ /* 0x020fc800000010ff */
[----:B------:R4:W5:Y:S01]  /*13720*/  MUFU.EX2 R99, R8 ;  /* 0x0000000800637308 */ /* 0x0009620000000800 */
[----:B-1----:R-:W-:-:S07]  /*13730*/  FFMA.FTZ R4, R63, UR20, -R2 ;  /* 0x000000143f047c23 */ /* 0x002fce0008010802 */
[----:B------:R1:W-:Y:S01]  /*13740*/  MUFU.EX2 R108, R4 ;  /* 0x00000004006c7308 */ /* 0x0003e20000000800 */
[----:B----4-:R-:W-:Y:S02]  /*13750*/  F2FP.BF16.F32.PACK_AB R8, R142, R136 ;  /* 0x000000888e08723e */ /* 0x010fe400000010ff */
[----:B-----5:R-:W-:-:S05]  /*13760*/  F2FP.BF16.F32.PACK_AB R7, R100, R99 ;  /* 0x000000636407723e */ /* 0x020fca00000010ff */
[C---:B------:R-:W-:Y:S06]  /*13770*/  HMMA.16816.F32.BF16 R64, R8.reuse, R16, R64 ;  /* 0x000000100840723c */ /* 0x040fec0000041840 */
[C---:B------:R-:W-:Y:S01]  /*13780*/  HMMA.16816.F32.BF16 R48, R8.reuse, R18, R48 ;  /* 0x000000120830723c */ /* 0x040fe20000041830 */
[----:B-1----:R-:W-:Y:S01]  /*13790*/  F2FP.BF16.F32.PACK_AB R4, R219, R217 ;  /* 0x000000d9db04723e */ /* 0x002fe200000010ff */
[----:B------:R-:W1:Y:S04]  /*137a0*/  LDSM.16.MT88.4 R16, [R184+0x5000] ;  /* 0x00500000b810783b */ /* 0x000e680000004200 */
[C---:B------:R-:W-:Y:S06]  /*137b0*/  HMMA.16816.F32.BF16 R152, R8.reuse, R12, R152 ;  /* 0x0000000c0898723c */ /* 0x040fec0000041898 */
[----:B------:R-:W-:Y:S01]  /*137c0*/  HMMA.16816.F32.BF16 R160, R8, R14, R160 ;  /* 0x0000000e08a0723c */ /* 0x000fe200000418a0 */
[----:B------:R-:W-:Y:S05]  /*137d0*/  LDSM.16.MT88.4 R12, [R185+0x5000] ;  /* 0x00500000b90c783b */ /* 0x000fea0000004200 */
[----:B------:R-:W-:Y:S01]  /*137e0*/  HMMA.16816.F32.BF16 R40, R4, R24, R32 ;  /* 0x000000180428723c */ /* 0x000fe20000041820 */
[----:B------:R-:W-:Y:S01]  /*137f0*/  FFMA.FTZ R8, R59, UR20, -R2 ;  /* 0x000000143b087c23 */ /* 0x000fe20008010802 */
[----:B------:R-:W-:-:S02]  /*13800*/  F2FP.BF16.F32.PACK_AB R9, R243, R244 ;  /* 0x000000f4f309723e */ /* 0x000fc400000010ff */
[----:B------:R-:W-:Y:S01]  /*13810*/  F2FP.BF16.F32.PACK_AB R10, R137, R166 ;  /* 0x000000a6890a723e */ /* 0x000fe200000010ff */
[----:B------:R4:W-:Y:S01]  /*13820*/  MUFU.EX2 R104, R8 ;  /* 0x0000000800687308 */ /* 0x0009e20000000800 */
[----:B------:R-:W-:Y:S01]  /*13830*/  HMMA.16816.F32.BF16 R32, R4, R26, R28 ;  /* 0x0000001a0420723c */ /* 0x000fe2000004181c */
[----:B------:R-:W-:-:S05]  /*13840*/  F2FP.BF16.F32.PACK_AB R11, R241, R242 ;  /* 0x000000f2f10b723e */ /* 0x000fca00000010ff */
[C---:B------:R-:W-:Y:S06]  /*13850*/  HMMA.16816.F32.BF16 R28, R4.reuse, R20, R36 ;  /* 0x00000014041c723c */ /* 0x040fec0000041824 */
        /* <DEDUP_REMOVED lines=8> */
[----:B----4-:R-:W-:Y:S01]  /*138e0*/  FFMA.FTZ R8, R115, UR20, -R0 ;  /* 0x0000001473087c23 */ /* 0x010fe20008010800 */
[----:B------:R-:W-:-:S06]  /*138f0*/  MOV R115, R91 ;  /* 0x0000005b00737202 */ /* 0x000fcc0000000f00 */
[----:B------:R4:W1:Y:S01]  /*13900*/  MUFU.EX2 R91, R8 ;  /* 0x00000008005b7308 */ /* 0x0008620000000800 */
[----:B-----5:R-:W-:-:S07]  /*13910*/  FFMA.FTZ R4, R60, UR20, -R2 ;  /* 0x000000143c047c23 */ /* 0x020fce0008010802 */
[----:B------:R5:W-:Y:S01]  /*13920*/  MUFU.EX2 R96, R4 ;  /* 0x0000000400607308 */ /* 0x000be20000000800 */
[----:B----4-:R-:W-:Y:S01]  /*13930*/  FFMA.FTZ R8, R116, UR20, -R0 ;  /* 0x0000001474087c23 */ /* 0x010fe20008010800 */
[----:B------:R-:W-:Y:S02]  /*13940*/  MOV R116, R179 ;  /* 0x000000b300747202 */ /* 0x000fe40000000f00 */
[----:B------:R-:W-:-:S04]  /*13950*/  MOV R179, R94 ;  /* 0x0000005e00b37202 */ /* 0x000fc80000000f00 */
[----:B------:R4:W4:Y:S01]  /*13960*/  MUFU.EX2 R87, R8 ;  /* 0x0000000800577308 */ /* 0x0009220000000800 */
[----:B-1----:R-:W-:Y:S01]  /*13970*/  F2FP.BF16.F32.PACK_AB R5, R91, R95 ;  /* 0x0000005f5b05723e */ /* 0x002fe200000010ff */
[----:B-----5:R-:W-:-:S06]  /*13980*/  FFMA.FTZ R4, R55, UR20, -R2 ;  /* 0x0000001437047c23 */ /* 0x020fcc0008010802 */
[----:B------:R1:W-:Y:S01]  /*13990*/  MUFU.EX2 R94, R4 ;  /* 0x00000004005e7308 */ /* 0x0003e20000000800 */
[----:B----4-:R-:W-:Y:S02]  /*139a0*/  F2FP.BF16.F32.PACK_AB R8, R165, R140 ;  /* 0x0000008ca508723e */ /* 0x010fe400000010ff */
[----:B------:R-:W-:-:S05]  /*139b0*/  F2FP.BF16.F32.PACK_AB R7, R88, R87 ;  /* 0x000000575807723e */ /* 0x000fca00000010ff */
[----:B------:R-:W-:Y:S01]  /*139c0*/  HMMA.16816.F32.BF16 R64, R8, R24, R64 ;  /* 0x000000180840723c */ /* 0x000fe20000041840 */
[----:B-1----:R-:W-:-:S05]  /*139d0*/  F2FP.BF16.F32.PACK_AB R4, R175, R221 ;  /* 0x000000ddaf04723e */ /* 0x002fca00000010ff */
[C---:B------:R-:W-:Y:S01]  /*139e0*/  HMMA.16816.F32.BF16 R60, R8.reuse, R26, R48 ;  /* 0x0000001a083c723c */ /* 0x040fe20000041830 */
[----:B------:R-:W-:Y:S05]  /*139f0*/  LDSM.16.MT88.4 R24, [R185+0x5400] ;  /* 0x00540000b918783b */ /* 0x000fea0000004200 */
[C---:B------:R-:W-:Y:S06]  /*13a00*/  HMMA.16816.F32.BF16 R56, R8.reuse, R20, R152 ;  /* 0x000000140838723c */ /* 0x040fec0000041898 */
[----:B------:R-:W-:Y:S01]  /*13a10*/  HMMA.16816.F32.BF16 R160, R8, R22, R160 ;  /* 0x0000001608a0723c */ /* 0x000fe200000418a0 */
[----:B------:R-:W1:Y:S05]  /*13a20*/  LDSM.16.MT88.4 R20, [R184+0x5400] ;  /* 0x00540000b814783b */ /* 0x000e6a0000004200 */
[----:B------:R-:W-:Y:S01]  /*13a30*/  HMMA.16816.F32.BF16 R52, R4, R16, R40 ;  /* 0x000000100434723c */ /* 0x000fe20000041828 */
[----:B------:R-:W-:-:S04]  /*13a40*/  FFMA.FTZ R8, R78, UR20, -R2 ;  /* 0x000000144e087c23 */ /* 0x000fc80008010802 */
[----:B------:R4:W-:Y:S02]  /*13a50*/  MUFU.EX2 R89, R8 ;  /* 0x0000000800597308 */ /* 0x0009e40000000800 */
[----:B----4-:R-:W-:Y:S01]  /*13a60*/  FFMA.FTZ R8, R109, UR20, -R0 ;  /* 0x000000146d087c23 */ /* 0x010fe20008010800 */
[----:B------:R-:W-:Y:S01]  /*13a70*/  HMMA.16816.F32.BF16 R48, R4, R18, R32 ;  /* 0x000000120430723c */ /* 0x000fe20000041820 */
[----:B------:R-:W-:-:S04]  /*13a80*/  F2FP.BF16.F32.PACK_AB R10, R110, R121 ;  /* 0x000000796e0a723e */ /* 0x000fc800000010ff */
[----:B------:R4:W-:Y:S01]  /*13a90*/  MUFU.EX2 R86, R8 ;  /* 0x0000000800567308 */ /* 0x0009e20000000800 */
[----:B------:R-:W-:Y:S02]  /*13aa0*/  MOV R109, R156 ;  /* 0x0000009c006d7202 */ /* 0x000fe40000000f00 */
[----:B------:R-:W-:Y:S01]  /*13ab0*/  MOV R156, R148 ;  /* 0x00000094009c7202 */ /* 0x000fe20000000f00 */
[----:B----4-:R-:W-:-:S04]  /*13ac0*/  FFMA.FTZ R8, R107, UR20, -R0 ;  /* 0x000000146b087c23 */ /* 0x010fc80008010800 */
[----:B------:R4:W5:Y:S02]  /*13ad0*/  MUFU.EX2 R84, R8 ;  /* 0x0000000800547308 */ /* 0x0009640000000800 */
[----:B----4-:R-:W-:-:S06]  /*13ae0*/  FFMA.FTZ R8, R101, UR20, -R0 ;  /* 0x0000001465087c23 */ /* 0x010fcc0008010800 */
[----:B------:R4:W-:Y:S02]  /*13af0*/  MUFU.EX2 R78, R8 ;  /* 0x00000008004e7308 */ /* 0x0009e40000000800 */
[----:B----4-:R-:W-:-:S06]  /*13b00*/  FFMA.FTZ R8, R103, UR20, -R0 ;  /* 0x0000001467087c23 */ /* 0x010fcc0008010800 */
[----:B------:R4:W1:Y:S01]  /*13b10*/  MUFU.EX2 R82, R8 ;  /* 0x0000000800527308 */ /* 0x0008620000000800 */
[----:B-----5:R-:W-:Y:S01]  /*13b20*/  F2FP.BF16.F32.PACK_AB R9, R84, R86 ;  /* 0x000000565409723e */ /* 0x020fe200000010ff */
[----:B----4-:R-:W-:-:S06]  /*13b30*/  FFMA.FTZ R8, R80, UR20, -R2 ;  /* 0x0000001450087c23 */ /* 0x010fcc0008010802 */
[----:B------:R4:W-:Y:S01]  /*13b40*/  MUFU.EX2 R80, R8 ;  /* 0x0000000800507308 */ /* 0x0009e20000000800 */
[----:B-1----:R-:W-:Y:S01]  /*13b50*/  F2FP.BF16.F32.PACK_AB R11, R82, R78 ;  /* 0x0000004e520b723e */ /* 0x002fe200000010ff */
[----:B----4-:R-:W-:-:S06]  /*13b60*/  FFMA.FTZ R8, R76, UR20, -R2 ;  /* 0x000000144c087c23 */ /* 0x010fcc0008010802 */
[----:B------:R1:W-:Y:S02]  /*13b70*/  MUFU.EX2 R76, R8 ;  /* 0x00000008004c7308 */ /* 0x0003e40000000800 */
[----:B-1----:R-:W-:-:S07]  /*13b80*/  F2FP.BF16.F32.PACK_AB R8, R123, R126 ;  /* 0x0000007e7b08723e */ /* 0x002fce00000010ff */
[----:B------:R-:W-:Y:S07]  /*13b90*/  HMMA.16816.F32.BF16 R148, R8, R22, R48 ;  /* 0x000000160894723c */ /* 0x000fee0000041830 */
[----:B---3--:R-:W-:Y:S02]  /*13ba0*/  FFMA.FTZ R50, R147, R68, R215 ;  /* 0x0000004493327223 */ /* 0x008fe400000100d7 */
[----:B------:R-:W3:Y:S01]  /*13bb0*/  LDL.LU R147, [R1+0x28] ;  /* 0x0000280001937983 */ /* 0x000ee20000300800 */
[----:B------:R-:W-:Y:S01]  /*13bc0*/  HMMA.16816.F32.BF16 R44, R4, R12, R28 ;  /* 0x0000000c042c723c */ /* 0x000fe2000004181c */
[----:B------:R-:W-:-:S05]  /*13bd0*/  FFMA.FTZ R2, R77, UR20, -R2 ;  /* 0x000000144d027c23 */ /* 0x000fca0008010802 */
[----:B------:R-:W-:Y:S07]  /*13be0*/  HMMA.16816.F32.BF16 R36, R4, R14, R36 ;  /* 0x0000000e0424723c */ /* 0x000fee0000041824 */
[----:B------:R-:W-:Y:S02]  /*13bf0*/  F2FP.BF16.F32.PACK_AB R4, R111, R109 ;  /* 0x0000006d6f04723e */ /* 0x000fe400000010ff */
[----:B------:R-:W-:Y:S02]  /*13c00*/  F2FP.BF16.F32.PACK_AB R5, R239, R240 ;  /* 0x000000f0ef05723e */ /* 0x000fe400000010ff */
[----:B------:R-:W-:-:S02]  /*13c10*/  F2FP.BF16.F32.PACK_AB R6, R115, R116 ;  /* 0x000000747306723e */ /* 0x000fc400000010ff */
[----:B------:R-:W-:-:S07]  /*13c20*/  F2FP.BF16.F32.PACK_AB R7, R237, R238 ;  /* 0x000000eeed07723e */ /* 0x000fce00000010ff */
[C---:B------:R-:W-:Y:S01]  /*13c30*/  HMMA.16816.F32.BF16 R28, R4.reuse, R16, R64 ;  /* 0x00000010041c723c */ /* 0x040fe20000041840 */
[----:B------:R1:W-:Y:S05]  /*13c40*/  MUFU.EX2 R67, R2 ;  /* 0x0000000200437308 */ /* 0x0003ea0000000800 */
[C---:B------:R-:W-:Y:S01]  /*13c50*/  HMMA.16816.F32.BF16 R32, R4.reuse, R18, R60 ;  /* 0x000000120420723c */ /* 0x040fe2000004183c */
[----:B------:R-:W4:Y:S05]  /*13c60*/  LDSM.16.MT88.4 R16, [R184+0x5800] ;  /* 0x00580000b810783b */ /* 0x000f2a0000004200 */
[----:B------:R-:W-:Y:S01]  /*13c70*/  HMMA.16816.F32.BF16 R56, R4, R12, R56 ;  /* 0x0000000c0438723c */ /* 0x000fe20000041838 */
[----:B-1----:R-:W-:-:S05]  /*13c80*/  FFMA.FTZ R2, R102, UR20, -R0 ;  /* 0x0000001466027c23 */ /* 0x002fca0008010800 */
[----:B------:R-:W-:Y:S01]  /*13c90*/  HMMA.16816.F32.BF16 R40, R4, R14, R160 ;  /* 0x0000000e0428723c */ /* 0x000fe200000418a0 */
[----:B------:R-:W1:Y:S01]  /*13ca0*/  LDSM.16.MT88.4 R12, [R185+0x5800] ;  /* 0x00580000b90c783b */ /* 0x000e620000004200 */
[----:B------:R5:W-:Y:S01]  /*13cb0*/  MUFU.EX2 R66, R2 ;  /* 0x0000000200427308 */ /* 0x000be20000000800 */
[----:B--2---:R-:W-:Y:S01]  /*13cc0*/  FFMA.FTZ R49, R129, R70, R117 ;  /* 0x0000004681317223 */ /* 0x004fe20000010075 */
[----:B------:R-:W-:Y:S01]  /*13cd0*/  MOV R129, R172 ;  /* 0x000000ac00817202 */ /* 0x000fe20000000f00 */
[----:B------:R-:W-:Y:S01]  /*13ce0*/  IMAD.MOV.U32 R172, RZ, RZ, R158 ;  /* 0x000000ffffac7224 */ /* 0x000fe200078e009e */
[----:B------:R-:W-:Y:S01]  /*13cf0*/  MOV R128, R156 ;  /* 0x0000009c00807202 */ /* 0x000fe20000000f00 */
[----:B-----5:R-:W-:-:S04]  /*13d00*/  FFMA.FTZ R2, R98, UR20, -R0 ;  /* 0x0000001462027c23 */ /* 0x020fc80008010800 */
[----:B------:R2:W5:Y:S01]  /*13d10*/  MUFU.EX2 R65, R2 ;  /* 0x0000000200417308 */ /* 0x0005620000000800 */
[----:B------:R-:W-:Y:S02]  /*13d20*/  MOV R155, R157 ;  /* 0x0000009d009b7202 */ /* 0x000fe40000000f00 */
[----:B------:R-:W-:Y:S01]  /*13d30*/  MOV R154, R159 ;  /* 0x0000009f009a7202 */ /* 0x000fe20000000f00 */
[----:B------:R-:W-:Y:S01]  /*13d40*/  HMMA.16816.F32.BF16 R52, R8, R20, R52 ;  /* 0x000000140834723c */ /* 0x000fe20000041834 */
[----:B--2---:R-:W-:-:S04]  /*13d50*/  FFMA.FTZ R2, R97, UR20, -R0 ;  /* 0x0000001461027c23 */ /* 0x004fc80008010800 */
[----:B------:R2:W-:Y:S01]  /*13d60*/  MUFU.EX2 R64, R2 ;  /* 0x0000000200407308 */ /* 0x0005e20000000800 */
[C---:B------:R-:W-:Y:S06]  /*13d70*/  HMMA.16816.F32.BF16 R156, R8.reuse, R24, R44 ;  /* 0x00000018089c723c */ /* 0x040fec000004182c */
[----:B------:R-:W-:Y:S01]  /*13d80*/  HMMA.16816.F32.BF16 R44, R8, R26, R36 ;  /* 0x0000001a082c723c */ /* 0x000fe20000041824 */
[----:B--2---:R-:W-:-:S04]  /*13d90*/  FFMA.FTZ R2, R92, UR20, -R0 ;  /* 0x000000145c027c23 */ /* 0x004fc80008010800 */
[----:B------:R2:W4:Y:S01]  /*13da0*/  MUFU.EX2 R63, R2 ;  /* 0x00000002003f7308 */ /* 0x0005220000000800 */
[----:B------:R-:W-:Y:S02]  /*13db0*/  F2FP.BF16.F32.PACK_AB R4, R120, R119 ;  /* 0x000000777804723e */ /* 0x000fe400000010ff */
[----:B------:R-:W-:Y:S02]  /*13dc0*/  F2FP.BF16.F32.PACK_AB R5, R234, R235 ;  /* 0x000000ebea05723e */ /* 0x000fe400000010ff */
[----:B------:R-:W-:Y:S02]  /*13dd0*/  F2FP.BF16.F32.PACK_AB R6, R127, R124 ;  /* 0x0000007c7f06723e */ /* 0x000fe400000010ff */
[----:B------:R-:W-:Y:S01]  /*13de0*/  F2FP.BF16.F32.PACK_AB R7, R232, R233 ;  /* 0x000000e9e807723e */ /* 0x000fe200000010ff */
[----:B------:R-:W-:Y:S01]  /*13df0*/  FFMA.FTZ R48, R146, R69, R225 ;  /* 0x0000004592307223 */ /* 0x000fe200000100e1 */
[--C-:B------:R-:W-:Y:S01]  /*13e00*/  FFMA.FTZ R60, R81, UR20, -R3.reuse ;  /* 0x00000014513c7c23 */ /* 0x100fe20008010803 */
[----:B------:R-:W-:Y:S01]  /*13e10*/  FFMA.FTZ R61, R79, UR20, -R3 ;  /* 0x000000144f3d7c23 */ /* 0x000fe20008010803 */
[----:B--2---:R-:W-:-:S03]  /*13e20*/  FFMA.FTZ R2, R93, UR20, -R0 ;  /* 0x000000145d027c23 */ /* 0x004fc60008010800 */
[----:B------:R-:W-:Y:S01]  /*13e30*/  HMMA.16816.F32.BF16 R36, R4, R20, R28 ;  /* 0x000000140424723c */ /* 0x000fe2000004181c */
[----:B------:R2:W3:Y:S01]  /*13e40*/  MUFU.EX2 R62, R2 ;  /* 0x00000002003e7308 */ /* 0x0004e20000000800 */
[--C-:B------:R-:W-:Y:S01]  /*13e50*/  FFMA.FTZ R8, R85, UR20, -R0.reuse ;  /* 0x0000001455087c23 */ /* 0x100fe20008010800 */
[----:B------:R-:W-:-:S03]  /*13e60*/  FFMA.FTZ R3, R83, UR20, -R0 ;  /* 0x0000001453037c23 */ /* 0x000fc60008010800 */
[----:B------:R-:W-:Y:S01]  /*13e70*/  HMMA.16816.F32.BF16 R28, R4, R24, R56 ;  /* 0x00000018041c723c */ /* 0x000fe20000041838 */
[----:B------:R-:W-:Y:S01]  /*13e80*/  FADD.FTZ R50, R222, R50 ;  /* 0x00000032de327221 */ /* 0x000fe20000010000 */
[----:B------:R-:W-:-:S04]  /*13e90*/  FADD.FTZ R49, R168, R49 ;  /* 0x00000031a8317221 */ /* 0x000fc80000010000 */
[----:B------:R-:W-:Y:S01]  /*13ea0*/  HMMA.16816.F32.BF16 R32, R4, R22, R32 ;  /* 0x000000160420723c */ /* 0x000fe20000041820 */
[----:B------:R-:W-:Y:S01]  /*13eb0*/  MOV R101, R136 ;  /* 0x0000008800657202 */ /* 0x000fe20000000f00 */
[----:B------:R-:W-:Y:S01]  /*13ec0*/  LDSM.16.MT88.4 R20, [R185+0x5c00] ;  /* 0x005c0000b914783b */ /* 0x000fe20000004200 */
[----:B--2---:R-:W-:-:S03]  /*13ed0*/  FFMA.FTZ R2, R90, UR20, -R0 ;  /* 0x000000145a027c23 */ /* 0x004fc60008010800 */
[----:B------:R-:W-:Y:S01]  /*13ee0*/  HMMA.16816.F32.BF16 R24, R4, R26, R40 ;  /* 0x0000001a0418723c */ /* 0x000fe20000041828 */
[----:B------:R2:W3:Y:S06]  /*13ef0*/  MUFU.EX2 R51, R2 ;  /* 0x0000000200337308 */ /* 0x0004ec0000000800 */
[----:B------:R-:W-:Y:S02]  /*13f00*/  F2FP.BF16.F32.PACK_AB R4, R104, R108 ;  /* 0x0000006c6804723e */ /* 0x000fe400000010ff */
[----:B-----5:R-:W-:Y:S02]  /*13f10*/  F2FP.BF16.F32.PACK_AB R5, R65, R66 ;  /* 0x000000424105723e */ /* 0x020fe400000010ff */
[----:B------:R-:W-:-:S02]  /*13f20*/  F2FP.BF16.F32.PACK_AB R6, R94, R96 ;  /* 0x000000605e06723e */ /* 0x000fc400000010ff */
[----:B----4-:R-:W-:Y:S01]  /*13f30*/  F2FP.BF16.F32.PACK_AB R7, R63, R64 ;  /* 0x000000403f07723e */ /* 0x010fe200000010ff */
[----:B------:R4:W-:Y:S01]  /*13f40*/  MUFU.EX2 R41, R3 ;  /* 0x0000000300297308 */ /* 0x0009e20000000800 */
[----:B------:R-:W-:Y:S01]  /*13f50*/  MOV R107, R137 ;  /* 0x00000089006b7202 */ /* 0x000fe20000000f00 */
[----:B--2---:R-:W-:Y:S01]  /*13f60*/  FADD.FTZ R2, R252, R48 ;  /* 0x00000030fc027221 */ /* 0x004fe20000010000 */
[----:B------:R-:W-:-:S03]  /*13f70*/  MOV R103, R138 ;  /* 0x0000008a00677202 */ /* 0x000fc60000000f00 */
[----:B------:R-:W-:Y:S01]  /*13f80*/  HMMA.16816.F32.BF16 R148, R4, R18, R148 ;  /* 0x000000120494723c */ /* 0x000fe20000041894 */
[----:B------:R-:W-:Y:S01]  /*13f90*/  MOV R163, R139 ;  /* 0x0000008b00a37202 */ /* 0x000fe20000000f00 */
[----:B------:R-:W-:-:S04]  /*13fa0*/  FADD.FTZ R2, R154, R2 ;  /* 0x000000029a027221 */ /* 0x000fc80000010000 */
[----:B------:R-:W-:Y:S01]  /*13fb0*/  HMMA.16816.F32.BF16 R136, R4, R16, R52 ;  /* 0x000000100488723c */ /* 0x000fe20000041834 */
[----:B------:R-:W-:Y:S01]  /*13fc0*/  FADD.FTZ R2, R164, R2 ;  /* 0x00000002a4027221 */ /* 0x000fe20000010000 */
[----:B----4-:R-:W-:-:S04]  /*13fd0*/  FADD.FTZ R3, R177, R49 ;  /* 0x00000031b1037221 */ /* 0x010fc80000010000 */
[----:B-1----:R-:W-:Y:S01]  /*13fe0*/  HMMA.16816.F32.BF16 R156, R4, R12, R156 ;  /* 0x0000000c049c723c */ /* 0x002fe2000004189c */
[----:B------:R-:W-:-:S05]  /*13ff0*/  MOV R152, R155 ;  /* 0x0000009b00987202 */ /* 0x000fca0000000f00 */
[----:B------:R-:W-:Y:S01]  /*14000*/  HMMA.16816.F32.BF16 R44, R4, R14, R44 ;  /* 0x0000000e042c723c */ /* 0x000fe2000004182c */
[----:B------:R-:W-:Y:S01]  /*14010*/  FADD.FTZ R2, R163, R2 ;  /* 0x00000002a3027221 */ /* 0x000fe20000010000 */
[----:B------:R-:W-:Y:S02]  /*14020*/  MOV R153, R167 ;  /* 0x000000a700997202 */ /* 0x000fe40000000f00 */
[----:B------:R-:W-:Y:S01]  /*14030*/  MOV R69, R103 ;  /* 0x0000006700457202 */ /* 0x000fe20000000f00 */
[----:B------:R-:W-:Y:S01]  /*14040*/  IMAD.MOV.U32 R225, RZ, RZ, R101 ;  /* 0x000000ffffe17224 */ /* 0x000fe200078e0065 */
[----:B------:R-:W-:Y:S02]  /*14050*/  MOV R79, R142 ;  /* 0x0000008e004f7202 */ /* 0x000fe40000000f00 */
[----:B------:R-:W-:Y:S02]  /*14060*/  MOV R81, R143 ;  /* 0x0000008f00517202 */ /* 0x000fe40000000f00 */
[----:B------:R-:W-:-:S02]  /*14070*/  MOV R102, R141 ;  /* 0x0000008d00667202 */ /* 0x000fc40000000f00 */
[----:B------:R-:W-:Y:S02]  /*14080*/  MOV R155, R165 ;  /* 0x000000a5009b7202 */ /* 0x000fe40000000f00 */
[----:B------:R-:W-:Y:S02]  /*14090*/  MOV R77, R140 ;  /* 0x0000008c004d7202 */ /* 0x000fe40000000f00 */
[----:B------:R-:W-:Y:S02]  /*140a0*/  MOV R154, R166 ;  /* 0x000000a6009a7202 */ /* 0x000fe40000000f00 */
[----:B------:R-:W-:Y:S02]  /*140b0*/  MOV R103, R155 ;  /* 0x0000009b00677202 */ /* 0x000fe40000000f00 */
[----:B------:R-:W-:Y:S01]  /*140c0*/  MOV R101, R154 ;  /* 0x0000009a00657202 */ /* 0x000fe20000000f00 */
[----:B---3--:R-:W-:Y:S02]  /*140d0*/  FFMA.FTZ R0, R147, R72, R114 ;  /* 0x0000004893007223 */ /* 0x008fe40000010072 */
        /* <DEDUP_REMOVED lines=154> */
.L_x_1283:
        /* <DEDUP_REMOVED lines=21> */
[----:B------:R-:W-:Y:S01]  /*14bd0*/  ULDC UR4, c[0x0][0x2ec] ;  /* 0x0000bb0000047ab9 */ /* 0x000fe20000000800 */
[----:B------:R-:W-:-:S06]  /*14be0*/  ULDC.64 UR6, c[0x0][0x248] ;  /* 0x0000920000067ab9 */ /* 0x000fcc0000000a00 */
        /* <DEDUP_REMOVED lines=12> */
.L_x_1290:
        /* <DEDUP_REMOVED lines=55> */
.L_x_1288:
[----:B--2---:R-:W2:Y:S01]  /*15020*/  LDL.64 R12, [R1+0x30] ;  /* 0x00003000010c7983 */ /* 0x004ea20000100a00 */
[----:B------:R-:W-:Y:S04]  /*15030*/  DEPBAR.LE SB0, 0x0 ;  /* 0x000080000000791a */ /* 0x000fe80000000000 */
[----:B------:R-:W-:Y:S01]  /*15040*/  UIADD3 UR13, UR18, -0x1, URZ ;  /* 0xffffffff120d7890 */ /* 0x000fe2000fffe03f */
[----:B------:R-:W3:Y:S03]  /*15050*/  LDL R9, [R1+0x50] ;  /* 0x0000500001097983 */ /* 0x000ee60000100800 */
[----:B------:R-:W-:Y:S01]  /*15060*/  USHF.R.S32.HI UR28, URZ, 0x1f, UR13 ;  /* 0x0000001f3f1c7899 */ /* 0x000fe2000801140d */
[----:B------:R-:W4:Y:S01]  /*15070*/  LDL R19, [R1+0x54] ;  /* 0x0000540001137983 */ /* 0x000f220000100800 */
[----:B------:R-:W-:Y:S01]  /*15080*/  UIMAD UR21, UR8, UR13, URZ ;  /* 0x0000000d081572a4 */ /* 0x000fe2000f8e023f */
[----:B-1----:R-:W-:Y:S01]  /*15090*/  IMAD.U32 R4, RZ, RZ, UR13 ;  /* 0x0000000dff047e24 */ /* 0x002fe2000f8e00ff */
[----:B------:R-:W-:Y:S01]  /*150a0*/  UISETP.GT.AND UP0, UPT, UR13, UR14, UPT ;  /* 0x0000000e0d00728c */ /* 0x000fe2000bf04270 */
[----:B------:R-:W5:Y:S01]  /*150b0*/  LDL R10, [R1+0x48] ;  /* 0x00004800010a7983 */ /* 0x000f620000100800 */
[----:B------:R-:W-:Y:S03]  /*150c0*/  UIMAD UR21, UR28, UR9, UR21 ;  /* 0x000000091c1572a4 */ /* 0x000fe6000f8e0215 */
        /* <DEDUP_REMOVED lines=67> */
[C---:B------:R-:W-:Y:S01]  /*15500*/  HMMA.16816.F32.BF16 R40, R124.reuse, R48, RZ ;  /* 0x000000307c28723c */ /* 0x040fe200000418ff */
[----:B------:R-:W1:Y:S05]  /*15510*/  S2R R0, SR_TID.X ;  /* 0x0000000000007919 */ /* 0x000e6a0000002100 */
[-C--:B------:R-:W-:Y:S06]  /*15520*/  HMMA.16816.F32.BF16 R44, R124, R50.reuse, RZ ;  /* 0x000000327c2c723c */ /* 0x080fec00000418ff */
[C---:B------:R-:W-:Y:S06]  /*15530*/  HMMA.16816.F32.BF16 R48, R128.reuse, R50, RZ ;  /* 0x000000328030723c */ /* 0x040fec00000418ff */
[-C--:B-----5:R-:W-:Y:S06]  /*15540*/  HMMA.16816.F32.BF16 R52, R128, R64.reuse, RZ ;  /* 0x000000408034723c */ /* 0x0a0fec00000418ff */
[C---:B------:R-:W-:Y:S06]  /*15550*/  HMMA.16816.F32.BF16 R56, R124.reuse, R64, RZ ;  /* 0x000000407c38723c */ /* 0x040fec00000418ff */
[-C--:B------:R-:W-:Y:S01]  /*15560*/  HMMA.16816.F32.BF16 R60, R124, R66.reuse, RZ ;  /* 0x000000427c3c723c */ /* 0x080fe200000418ff */
[----:B-1----:R-:W-:Y:S05]  /*15570*/  IMAD.SHL.U32 R0, R0, 0x2, RZ ;  /* 0x0000000200007824 */ /* 0x002fea00078e00ff */
[C---:B------:R-:W-:Y:S02]  /*15580*/  HMMA.16816.F32.BF16 R64, R128.reuse, R66, RZ ;  /* 0x000000428040723c */ /* 0x040fe400000418ff */
[----:B------:R-:W-:Y:S04]  /*15590*/  LOP3.LUT R0, R0, 0x6, RZ, 0xc0, !PT ;  /* 0x0000000600007812 */ /* 0x000fe800078ec0ff */
[-C--:B------:R-:W-:Y:S06]  /*155a0*/  HMMA.16816.F32.BF16 R68, R128, R80.reuse, RZ ;  /* 0x000000508044723c */ /* 0x080fec00000418ff */
        /* <DEDUP_REMOVED lines=13> */
[-C--:B------:R-:W-:Y:S01]  /*15680*/  HMMA.16816.F32.BF16 R124, R124, R170.reuse, RZ ;  /* 0x000000aa7c7c723c */ /* 0x080fe200000418ff */
[----:B------:R-:W-:Y:S04]  /*15690*/  IMAD.U32 R168, RZ, RZ, UR13 ;  /* 0x0000000dffa87e24 */ /* 0x000fe8000f8e00ff */
[----:B------:R-:W-:Y:S01]  /*156a0*/  IMAD R168, R168, 0x80, R0 ;  /* 0x00000080a8a87824 */ /* 0x000fe200078e0200 */
[----:B------:R-:W-:Y:S04]  /*156b0*/  HMMA.16816.F32.BF16 R128, R128, R170, RZ ;  /* 0x000000aa8080723c */ /* 0x000fe800000418ff */
[CC--:B------:R-:W-:Y:S01]  /*156c0*/  ISETP.GE.AND P1, PT, R168.reuse, R199.reuse, PT ;  /* 0x000000c7a800720c */ /* 0x0c0fe20003f26270 */
[C---:B------:R-:W-:Y:S01]  /*156d0*/  VIADD R0, R168.reuse, 0x1 ;  /* 0x00000001a8007836 */ /* 0x040fe20000000000 */
[-C--:B------:R-:W-:Y:S01]  /*156e0*/  ISETP.GE.AND P2, PT, R168, R198.reuse, PT ;  /* 0x000000c6a800720c */ /* 0x080fe20003f46270 */
[-C--:B------:R-:W-:Y:S05]  /*156f0*/  HMMA.16816.F32.BF16 R4, R172, R176.reuse, R4 ;  /* 0x000000b0ac04723c */ /* 0x080fea0000041804 */
[----:B------:R-:W-:Y:S01]  /*15700*/  ISETP.GE.AND P5, PT, R0, R199, PT ;  /* 0x000000c70000720c */ /* 0x000fe20003fa6270 */
[--C-:B------:R-:W-:Y:S01]  /*15710*/  IMAD.IADD R2, R200, 0x1, -R0.reuse ;  /* 0x00000001c8027824 */ /* 0x100fe200078e0a00 */
[C---:B------:R-:W-:Y:S01]  /*15720*/  ISETP.GE.AND P3, PT, R0.reuse, R198, PT ;  /* 0x000000c60000720c */ /* 0x040fe20003f66270 */
[C---:B----4-:R-:W-:Y:S04]  /*15730*/  HMMA.16816.F32.BF16 R8, R180.reuse, R176, R8 ;  /* 0x000000b0b408723c */ /* 0x050fe80000041808 */
[C---:B------:R-:W-:Y:S02]  /*15740*/  ISETP.GE.AND P6, PT, R0.reuse, R197, PT ;  /* 0x000000c50000720c */ /* 0x040fe40003fc6270 */
[C---:B------:R-:W-:Y:S01]  /*15750*/  ISETP.GE.AND P0, PT, R0.reuse, R196, PT ;  /* 0x000000c40000720c */ /* 0x040fe20003f06270 */
[-C--:B------:R-:W-:Y:S03]  /*15760*/  HMMA.16816.F32.BF16 R12, R180, R178.reuse, R12 ;  /* 0x000000b2b40c723c */ /* 0x080fe6000004180c */
[C---:B------:R-:W-:Y:S02]  /*15770*/  ISETP.GE.OR P5, PT, R0.reuse, R207, !P5 ;  /* 0x000000cf0000720c */ /* 0x040fe40006fa6670 */
[C---:B------:R-:W-:Y:S01]  /*15780*/  ISETP.GE.OR P3, PT, R0.reuse, R206, !P3 ;  /* 0x000000ce0000720c */ /* 0x040fe20005f66670 */
[C---:B------:R-:W-:Y:S04]  /*15790*/  HMMA.16816.F32.BF16 R16, R172.reuse, R178, R16 ;  /* 0x000000b2ac10723c */ /* 0x040fe80000041810 */
[----:B------:R-:W-:Y:S01]  /*157a0*/  ISETP.GE.OR P6, PT, R0, R205, !P6 ;  /* 0x000000cd0000720c */ /* 0x000fe200077c6670 */
[----:B------:R-:W-:Y:S01]  /*157b0*/  FMUL.FTZ R6, R6, UR12 ;  /* 0x0000000c06067c20 */ /* 0x000fe20008410000 */
[----:B------:R-:W-:Y:S01]  /*157c0*/  ISETP.GE.OR P0, PT, R0, R204, !P0 ;  /* 0x000000cc0000720c */ /* 0x000fe20004706670 */
[----:B------:R-:W-:Y:S01]  /*157d0*/  FMUL.FTZ R4, R4, UR12 ;  /* 0x0000000c04047c20 */ /* 0x000fe20008410000 */
[C---:B------:R-:W-:Y:S01]  /*157e0*/  ISETP.GE.OR P1, PT, R168.reuse, R207, !P1 ;  /* 0x000000cfa800720c */ /* 0x040fe20004f26670 */
[----:B------:R1:W-:Y:S01]  /*157f0*/  MUFU.TANH R176, R6 ;  /* 0x0000000600b07308 */ /* 0x0003e20000002400 */
[----:B------:R-:W-:Y:S01]  /*15800*/  ISETP.GE.OR P2, PT, R168, R206, !P2 ;  /* 0x000000cea800720c */ /* 0x000fe20005746670 */
[----:B------:R-:W-:Y:S01]  /*15810*/  FMUL.FTZ R7, R7, UR12 ;  /* 0x0000000c07077c20 */ /* 0x000fe20008410000 */
[----:B------:R-:W-:Y:S01]  /*15820*/  FMUL.FTZ R5, R5, UR12 ;  /* 0x0000000c05057c20 */ /* 0x000fe20008410000 */
[----:B------:R-:W-:Y:S01]  /*15830*/  FMUL.FTZ R170, R8, UR12 ;  /* 0x0000000c08aa7c20 */ /* 0x000fe20008410000 */
[--C-:B------:R-:W-:Y:S02]  /*15840*/  IMAD.IADD R8, R202, 0x1, -R0.reuse ;  /* 0x00000001ca087824 */ /* 0x100fe400078e0a00 */
[----:B------:R-:W-:Y:S01]  /*15850*/  FMUL.FTZ R209, R9, UR12 ;  /* 0x0000000c09d17c20 */ /* 0x000fe20008410000 */
[----:B------:R-:W-:Y:S02]  /*15860*/  FMUL.FTZ R210, R10, UR12 ;  /* 0x0000000c0ad27c20 */ /* 0x000fe40008410000 */
[----:B------:R2:W3:Y:S01]  /*15870*/  MUFU.TANH R169, R4 ;  /* 0x0000000400a97308 */ /* 0x0004e20000002400 */
[----:B------:R-:W-:Y:S01]  /*15880*/  FMUL.FTZ R12, R12, UR12 ;  /* 0x0000000c0c0c7c20 */ /* 0x000fe20008410000 */
[----:B------:R-:W-:Y:S01]  /*15890*/  FMUL.FTZ R211, R15, UR12 ;  /* 0x0000000c0fd37c20 */ /* 0x000fe20008410000 */
[----:B------:R-:W-:Y:S01]  /*158a0*/  FMUL.FTZ R11, R11, UR12 ;  /* 0x0000000c0b0b7c20 */ /* 0x000fe20008410000 */
[----:B------:R-:W-:Y:S02]  /*158b0*/  IMAD.IADD R10, R201, 0x1, -R0 ;  /* 0x00000001c90a7824 */ /* 0x000fe400078e0a00 */
[--C-:B------:R-:W-:Y:S02]  /*158c0*/  IMAD.IADD R9, R203, 0x1, -R168.reuse ;  /* 0x00000001cb097824 */ /* 0x100fe400078e0aa8 */
[----:B------:R-:W-:Y:S02]  /*158d0*/  FMUL.FTZ R18, R18, UR12 ;  /* 0x0000000c12127c20 */ /* 0x000fe40008410000 */
[----:B------:R4:W5:Y:S01]  /*158e0*/  MUFU.TANH R171, R7 ;  /* 0x0000000700ab7308 */ /* 0x0009620000002400 */
[----:B------:R-:W-:Y:S01]  /*158f0*/  IABS R10, R10 ;  /* 0x0000000a000a7213 */ /* 0x000fe20000000000 */
[--C-:B-1----:R-:W-:Y:S02]  /*15900*/  IMAD.IADD R6, R202, 0x1, -R168.reuse ;  /* 0x00000001ca067824 */ /* 0x102fe400078e0aa8 */
[----:B------:R-:W-:Y:S06]  /*15910*/  FMUL.FTZ R19, R19, UR12 ;  /* 0x0000000c13137c20 */ /* 0x000fec0008410000 */
[----:B------:R1:W5:Y:S01]  /*15920*/  MUFU.TANH R177, R5 ;  /* 0x0000000500b17308 */ /* 0x0003620000002400 */
[----:B--2---:R-:W-:Y:S09]  /*15930*/  IMAD.IADD R4, R200, 0x1, -R168 ;  /* 0x00000001c8047824 */ /* 0x004ff200078e0aa8 */
[----:B------:R-:W-:Y:S01]  /*15940*/  MUFU.TANH R179, R170 ;  /* 0x000000aa00b37308 */ /* 0x000fe20000002400 */
[----:B----4-:R-:W-:Y:S02]  /*15950*/  IABS R7, R4 ;  /* 0x0000000400077213 */ /* 0x010fe40000000000 */
[----:B------:R-:W-:Y:S01]  /*15960*/  IABS R4, R8 ;  /* 0x0000000800047213 */ /* 0x000fe20000000000 */
[----:B------:R-:W-:Y:S01]  /*15970*/  IMAD.IADD R8, R203, 0x1, -R0 ;  /* 0x00000001cb087824 */ /* 0x000fe200078e0a00 */
[----:B------:R-:W-:Y:S02]  /*15980*/  I2FP.F32.S32 R7, R7 ;  /* 0x0000000700077245 */ /* 0x000fe40000201400 */
[----:B------:R-:W-:Y:S03]  /*15990*/  I2FP.F32.S32 R4, R4 ;  /* 0x0000000400047245 */ /* 0x000fe60000201400 */
[----:B------:R2:W-:Y:S01]  /*159a0*/  MUFU.TANH R170, R210 ;  /* 0x000000d200aa7308 */ /* 0x0005e20000002400 */
[----:B-1----:R-:W-:Y:S01]  /*159b0*/  IABS R5, R2 ;  /* 0x0000000200057213 */ /* 0x002fe20000000000 */
[----:B---3--:R-:W-:Y:S01]  /*159c0*/  FFMA.FTZ R178, R7, -UR31, R169 ;  /* 0x8000001f07b27c23 */ /* 0x008fe200080100a9 */
[----:B------:R-:W-:Y:S01]  /*159d0*/  IABS R2, R6 ;  /* 0x0000000600027213 */ /* 0x000fe20000000000 */
[----:B-----5:R-:W-:Y:S01]  /*159e0*/  FFMA.FTZ R171, R4, -UR31, R171 ;  /* 0x8000001f04ab7c23 */ /* 0x020fe200080100ab */
[----:B------:R-:W-:Y:S02]  /*159f0*/  I2FP.F32.S32 R5, R5 ;  /* 0x0000000500057245 */ /* 0x000fe40000201400 */
[----:B------:R-:W-:Y:S03]  /*15a00*/  I2FP.F32.S32 R2, R2 ;  /* 0x0000000200027245 */ /* 0x000fe60000201400 */
[----:B------:R-:W1:Y:S01]  /*15a10*/  MUFU.TANH R169, R209 ;  /* 0x000000d100a97308 */ /* 0x000e620000002400 */
[----:B------:R-:W-:Y:S01]  /*15a20*/  IABS R0, R9 ;  /* 0x0000000900007213 */ /* 0x000fe20000000000 */
[----:B------:R-:W-:Y:S01]  /*15a30*/  FFMA.FTZ R177, R5, -UR31, R177 ;  /* 0x8000001f05b17c23 */ /* 0x000fe200080100b1 */
[----:B------:R-:W-:Y:S01]  /*15a40*/  IABS R9, R8 ;  /* 0x0000000800097213 */ /* 0x000fe20000000000 */
[----:B------:R-:W3:Y:S01]  /*15a50*/  LDSM.16.M88.4 R4, [R195] ;  /* 0x00000000c304783b */ /* 0x000ee20000000200 */
[----:B------:R-:W-:Y:S01]  /*15a60*/  I2FP.F32.S32 R0, R0 ;  /* 0x0000000000007245 */ /* 0x000fe20000201400 */
[----:B------:R-:W-:Y:S01]  /*15a70*/  IMAD.MOV.U32 R8, RZ, RZ, R10 ;  /* 0x000000ffff087224 */ /* 0x000fe200078e000a */
[----:B------:R-:W-:Y:S03]  /*15a80*/  FSEL R178, R178, -INF , !P1 ;  /* 0xff800000b2b27808 */ /* 0x000fe60004800000 */
[----:B------:R4:W-:Y:S01]  /*15a90*/  MUFU.TANH R209, R12 ;  /* 0x0000000c00d17308 */ /* 0x0009e20000002400 */
[----:B------:R-:W-:Y:S01]  /*15aa0*/  ISETP.GE.AND P1, PT, R168, R197, PT ;  /* 0x000000c5a800720c */ /* 0x000fe20003f26270 */
[----:B------:R-:W-:Y:S01]  /*15ab0*/  FMUL.FTZ R10, R13, UR12 ;  /* 0x0000000c0d0a7c20 */ /* 0x000fe20008410000 */
[----:B------:R-:W-:Y:S01]  /*15ac0*/  I2FP.F32.S32 R8, R8 ;  /* 0x0000000800087245 */ /* 0x000fe20000201400 */
[----:B--2---:R-:W-:Y:S01]  /*15ad0*/  FMUL.FTZ R210, R14, UR12 ;  /* 0x0000000c0ed27c20 */ /* 0x004fe20008410000 */
[----:B------:R-:W-:Y:S01]  /*15ae0*/  ISETP.GE.OR P1, PT, R168, R205, !P1 ;  /* 0x000000cda800720c */ /* 0x000fe20004f26670 */
[----:B------:R-:W-:Y:S01]  /*15af0*/  FFMA.FTZ R176, R2, -UR31, R176 ;  /* 0x8000001f02b07c23 */ /* 0x000fe200080100b0 */
[----:B------:R-:W-:Y:S03]  /*15b00*/  FSEL R177, R177, -INF , !P5 ;  /* 0xff800000b1b17808 */ /* 0x000fe60006800000 */
[----:B------:R2:W-:Y:S01]  /*15b10*/  MUFU.TANH R15, R10 ;  /* 0x0000000a000f7308 */ /* 0x0005e20000002400 */
[----:B------:R-:W-:Y:S01]  /*15b20*/  ISETP.GE.AND P5, PT, R168, R196, PT ;  /* 0x000000c4a800720c */ /* 0x000fe20003fa6270 */
[----:B-1----:R-:W-:Y:S01]  /*15b30*/  FFMA.FTZ R13, R8, -UR31, R169 ;  /* 0x8000001f080d7c23 */ /* 0x002fe200080100a9 */
[----:B------:R-:W-:Y:S01]  /*15b40*/  I2FP.F32.S32 R9, R9 ;  /* 0x0000000900097245 */ /* 0x000fe20000201400 */
[----:B------:R-:W-:Y:S01]  /*15b50*/  IMAD.IADD R2, R201, 0x1, -R168 ;  /* 0x00000001c9027824 */ /* 0x000fe200078e0aa8 */
[----:B------:R-:W-:Y:S02]  /*15b60*/  ISETP.GE.OR P5, PT, R168, R204, !P5 ;  /* 0x000000cca800720c */ /* 0x000fe40006fa6670 */
[----:B------:R-:W-:Y:S03]  /*15b70*/  FSEL R176, R176, -INF , !P2 ;  /* 0xff800000b0b07808 */ /* 0x000fe60005000000 */
[----:B------:R-:W-:Y:S01]  /*15b80*/  MUFU.TANH R169, R211 ;  /* 0x000000d300a97308 */ /* 0x000fe20000002400 */
[----:B------:R-:W-:Y:S01]  /*15b90*/  IABS R2, R2 ;  /* 0x0000000200027213 */ /* 0x000fe20000000000 */
[----:B----4-:R-:W-:Y:S01]  /*15ba0*/  FFMA.FTZ R12, R0, -UR31, R170 ;  /* 0x8000001f000c7c23 */ /* 0x010fe200080100aa */
[----:B------:R-:W-:Y:S01]  /*15bb0*/  FSEL R171, R171, -INF , !P3 ;  /* 0xff800000abab7808 */ /* 0x000fe20005800000 */
[----:B------:R-:W-:Y:S01]  /*15bc0*/  VIADD R0, R168, 0x9 ;  /* 0x00000009a8007836 */ /* 0x000fe20000000000 */
[----:B------:R-:W-:Y:S05]  /*15bd0*/  I2FP.F32.S32 R2, R2 ;  /* 0x0000000200027245 */ /* 0x000fea0000201400 */
[----:B------:R-:W-:Y:S01]  /*15be0*/  MUFU.TANH R170, R210 ;  /* 0x000000d200aa7308 */ /* 0x000fe20000002400 */
[----:B------:R-:W-:Y:S01]  /*15bf0*/  ISETP.GE.AND P3, PT, R0, R197, PT ;  /* 0x000000c50000720c */ /* 0x000fe20003f66270 */
[----:B------:R-:W-:Y:S01]  /*15c00*/  FFMA.FTZ R14, R2, -UR31, R179 ;  /* 0x8000001f020e7c23 */ /* 0x000fe200080100b3 */
[----:B------:R-:W-:Y:S02]  /*15c10*/  VIADD R2, R168, 0x8 ;  /* 0x00000008a8027836 */ /* 0x000fe40000000000 */
[----:B------:R-:W-:Y:S01]  /*15c20*/  FMUL.FTZ R179, R16, UR12 ;  /* 0x0000000c10b37c20 */ /* 0x000fe20008410000 */
[----:B------:R-:W-:Y:S01]  /*15c30*/  ISETP.GE.OR P3, PT, R0, R205, !P3 ;  /* 0x000000cd0000720c */ /* 0x000fe20005f66670 */
[----:B--2---:R-:W-:Y:S02]  /*15c40*/  IMAD.IADD R10, R203, 0x1, -R0 ;  /* 0x00000001cb0a7824 */ /* 0x004fe400078e0a00 */
[----:B------:R-:W-:Y:S01]  /*15c50*/  FMUL.FTZ R16, R17, UR12 ;  /* 0x0000000c11107c20 */ /* 0x000fe20008410000 */
[C---:B------:R-:W-:Y:S01]  /*15c60*/  ISETP.GE.AND P2, PT, R2.reuse, R197, PT ;  /* 0x000000c50200720c */ /* 0x040fe20003f46270 */
[----:B------:R-:W1:Y:S01]  /*15c70*/  MUFU.TANH R11, R11 ;  /* 0x0000000b000b7308 */ /* 0x000e620000002400 */
[----:B------:R-:W-:Y:S02]  /*15c80*/  IMAD.IADD R8, R203, 0x1, -R2 ;  /* 0x00000001cb087824 */ /* 0x000fe400078e0a02 */
[----:B------:R-:W-:Y:S01]  /*15c90*/  ISETP.GE.OR P2, PT, R2, R205, !P2 ;  /* 0x000000cd0200720c */ /* 0x000fe20005746670 */
[-C--:B---3--:R-:W-:Y:S06]  /*15ca0*/  HMMA.16816.F32.BF16 R20, R172, R4.reuse, R20 ;  /* 0x00000004ac14723c */ /* 0x088fec0000041814 */
[----:B------:R-:W-:Y:S01]  /*15cb0*/  MUFU.TANH R17, R179 ;  /* 0x000000b300117308 */ /* 0x000fe20000002400 */
[C---:B------:R-:W-:Y:S06]  /*15cc0*/  HMMA.16816.F32.BF16 R24, R180.reuse, R4, R24 ;  /* 0x00000004b418723c */ /* 0x040fec0000041818 */
[-C--:B------:R-:W-:Y:S03]  /*15cd0*/  HMMA.16816.F32.BF16 R28, R180, R6.reuse, R28 ;  /* 0x00000006b41c723c */ /* 0x080fe6000004181c */
[----:B------:R-:W-:Y:S02]  /*15ce0*/  MUFU.TANH R16, R16 ;  /* 0x0000001000107308 */ /* 0x000fe40000002400 */
[----:B-1----:R-:W-:Y:S01]  /*15cf0*/  FFMA.FTZ R11, R9, -UR31, R11 ;  /* 0x8000001f090b7c23 */ /* 0x002fe2000801000b */
[C---:B------:R-:W-:Y:S05]  /*15d00*/  HMMA.16816.F32.BF16 R32, R172.reuse, R6, R32 ;  /* 0x00000006ac20723c */ /* 0x040fea0000041820 */
[C---:B------:R-:W-:Y:S02]  /*15d10*/  IMAD.IADD R4, R201.reuse, 0x1, -R0 ;  /* 0x00000001c9047824 */ /* 0x040fe400078e0a00 */
[----:B------:R-:W-:Y:S04]  /*15d20*/  IMAD.IADD R9, R201, 0x1, -R2 ;  /* 0x00000001c9097824 */ /* 0x000fe800078e0a02 */
[----:B------:R-:W-:Y:S01]  /*15d30*/  IABS R5, R4 ;  /* 0x0000000400057213 */ /* 0x000fe20000000000 */
[----:B------:R-:W-:Y:S01]  /*15d40*/  FMUL.FTZ R24, R24, UR12 ;  /* 0x0000000c18187c20 */ /* 0x000fe20008410000 */
[----:B------:R-:W-:Y:S01]  /*15d50*/  IABS R4, R8 ;  /* 0x0000000800047213 */ /* 0x000fe20000000000 */
[----:B------:R-:W-:Y:S01]  /*15d60*/  FMUL.FTZ R26, R26, UR12 ;  /* 0x0000000c1a1a7c20 */ /* 0x000fe20008410000 */
[----:B------:R-:W-:Y:S01]  /*15d70*/  IABS R9, R9 ;  /* 0x0000000900097213 */ /* 0x000fe20000000000 */
[----:B------:R-:W-:Y:S01]  /*15d80*/  FMUL.FTZ R27, R27, UR12 ;  /* 0x0000000c1b1b7c20 */ /* 0x000fe20008410000 */
[----:B------:R-:W-:Y:S01]  /*15d90*/  I2FP.F32.S32 R5, R5 ;  /* 0x0000000500057245 */ /* 0x000fe20000201400 */
[----:B------:R-:W-:Y:S01]  /*15da0*/  IMAD.MOV.U32 R8, RZ, RZ, R4 ;  /* 0x000000ffff087224 */ /* 0x000fe200078e0004 */
[----:B------:R-:W-:Y:S01]  /*15db0*/  IABS R4, R10 ;  /* 0x0000000a00047213 */ /* 0x000fe20000000000 */
[----:B------:R-:W-:Y:S01]  /*15dc0*/  FMUL.FTZ R28, R28, UR12 ;  /* 0x0000000c1c1c7c20 */ /* 0x000fe20008410000 */
[----:B------:R-:W-:Y:S01]  /*15dd0*/  I2FP.F32.S32 R9, R9 ;  /* 0x0000000900097245 */ /* 0x000fe20000201400 */
[----:B------:R-:W-:Y:S01]  /*15de0*/  FFMA.FTZ R5, R5, -UR31, R15 ;  /* 0x8000001f05057c23 */ /* 0x000fe2000801000f */
[----:B------:R-:W-:Y:S01]  /*15df0*/  I2FP.F32.S32 R4, R4 ;  /* 0x0000000400047245 */ /* 0x000fe20000201400 */
[----:B------:R1:W2:Y:S01]  /*15e00*/  MUFU.TANH R15, R18 ;  /* 0x00000012000f7308 */ /* 0x0002a20000002400 */
[----:B------:R-:W-:Y:S01]  /*15e10*/  I2FP.F32.S32 R8, R8 ;  /* 0x0000000800087245 */ /* 0x000fe20000201400 */
[----:B------:R-:W-:Y:S01]  /*15e20*/  FFMA.FTZ R9, R9, -UR31, R209 ;  /* 0x8000001f09097c23 */ /* 0x000fe200080100d1 */
[----:B------:R-:W-:Y:S01]  /*15e30*/  FMUL.FTZ R32, R32, UR12 ;  /* 0x0000000c20207c20 */ /* 0x000fe20008410000 */
[----:B------:R-:W-:Y:S01]  /*15e40*/  FFMA.FTZ R169, R4, -UR31, R169 ;  /* 0x8000001f04a97c23 */ /* 0x000fe200080100a9 */
[----:B------:R-:W-:Y:S01]  /*15e50*/  FSEL R4, R14, -INF , !P1 ;  /* 0xff8000000e047808 */ /* 0x000fe20004800000 */
[----:B------:R-:W-:Y:S01]  /*15e60*/  FFMA.FTZ R170, R8, -UR31, R170 ;  /* 0x8000001f08aa7c23 */ /* 0x000fe200080100aa */
[----:B------:R-:W-:Y:S03]  /*15e70*/  FSEL R8, R13, -INF , !P6 ;  /* 0xff8000000d087808 */ /* 0x000fe60007000000 */
[----:B------:R-:W-:Y:S01]  /*15e80*/  MUFU.TANH R28, R28 ;  /* 0x0000001c001c7308 */ /* 0x000fe20000002400 */
[C---:B------:R-:W-:Y:S01]  /*15e90*/  ISETP.GE.AND P1, PT, R2.reuse, R196, PT ;  /* 0x000000c40200720c */ /* 0x040fe20003f26270 */
[----:B------:R3:W-:Y:S01]  /*15ea0*/  STL [R1+0x4], R4 ;  /* 0x0000040401007387 */ /* 0x0007e20000100800 */
[----:B------:R-:W-:Y:S01]  /*15eb0*/  ISETP.GE.AND P6, PT, R2, R199, PT ;  /* 0x000000c70200720c */ /* 0x000fe20003fc6270 */
[----:B------:R-:W-:Y:S01]  /*15ec0*/  FMUL.FTZ R34, R34, UR12 ;  /* 0x0000000c22227c20 */ /* 0x000fe20008410000 */
[C---:B------:R-:W-:Y:S01]  /*15ed0*/  ISETP.GE.OR P1, PT, R2.reuse, R204, !P1 ;  /* 0x000000cc0200720c */ /* 0x040fe20004f26670 */
[----:B------:R4:W-:Y:S01]  /*15ee0*/  STL [R1+0x10], R8 ;  /* 0x0000100801007387 */ /* 0x0009e20000100800 */
[----:B------:R-:W-:Y:S03]  /*15ef0*/  ISETP.GE.OR P6, PT, R2, R207, !P6 ;  /* 0x000000cf0200720c */ /* 0x000fe600077c6670 */
[----:B------:R5:W2:Y:S01]  /*15f00*/  MUFU.TANH R14, R19 ;  /* 0x00000013000e7308 */ /* 0x000aa20000002400 */
[----:B------:R-:W-:Y:S01]  /*15f10*/  FSEL R6, R170, -INF , !P1 ;  /* 0xff800000aa067808 */ /* 0x000fe20004800000 */
[----:B------:R-:W-:Y:S01]  /*15f20*/  FMUL.FTZ R29, R29, UR12 ;  /* 0x0000000c1d1d7c20 */ /* 0x000fe20008410000 */
[----:B------:R-:W-:Y:S01]  /*15f30*/  FMUL.FTZ R35, R35, UR12 ;  /* 0x0000000c23237c20 */ /* 0x000fe20008410000 */
[----:B-1----:R-:W-:Y:S01]  /*15f40*/  FMUL.FTZ R18, R23, UR12 ;  /* 0x0000000c17127c20 */ /* 0x002fe20008410000 */
[----:B------:R-:W-:Y:S02]  /*15f50*/  IMAD.MOV.U32 R23, RZ, RZ, R177 ;  /* 0x000000ffff177224 */ /* 0x000fe400078e00b1 */
[----:B------:R-:W-:Y:S01]  /*15f60*/  FMUL.FTZ R33, R33, UR12 ;  /* 0x0000000c21217c20 */ /* 0x000fe20008410000 */
[----:B------:R-:W-:Y:S02]  /*15f70*/  FMUL.FTZ R25, R25, UR12 ;  /* 0x0000000c19197c20 */ /* 0x000fe40008410000 */
[----:B------:R-:W-:Y:S10]  /*15f80*/  MUFU.TANH R29, R29 ;  /* 0x0000001d001d7308 */ /* 0x000ff40000002400 */
[----:B------:R-:W-:Y:S01]  /*15f90*/  MUFU.TANH R18, R18 ;  /* 0x0000001200127308 */ /* 0x000fe20000002400 */
[----:B-----5:R-:W-:Y:S01]  /*15fa0*/  FMUL.FTZ R19, R22, UR12 ;  /* 0x0000000c16137c20 */ /* 0x020fe20008410000 */
[----:B------:R-:W-:Y:S01]  /*15fb0*/  IMAD.MOV.U32 R22, RZ, RZ, R178 ;  /* 0x000000ffff167224 */ /* 0x000fe200078e00b2 */
[----:B---3--:R-:W-:Y:S02]  /*15fc0*/  FSEL R4, R12, -INF , !P5 ;  /* 0xff8000000c047808 */ /* 0x008fe40006800000 */
[----:B------:R-:W-:Y:S02]  /*15fd0*/  ISETP.GE.AND P5, PT, R2, R198, PT ;  /* 0x000000c60200720c */ /* 0x000fe40003fa6270 */
[----:B----4-:R-:W-:Y:S01]  /*15fe0*/  FSEL R8, R9, -INF , !P2 ;  /* 0xff80000009087808 */ /* 0x010fe20005000000 */
[----:B------:R1:W-:Y:S01]  /*15ff0*/  STL [R1+0x8], R4 ;  /* 0x0000080401007387 */ /* 0x0003e20000100800 */
[----:B------:R-:W-:Y:S01]  /*16000*/  ISETP.GE.AND P2, PT, R0, R199, PT ;  /* 0x000000c70000720c */ /* 0x000fe20003f46270 */
[----:B------:R-:W-:Y:S01]  /*16010*/  MUFU.TANH R19, R19 ;  /* 0x0000001300137308 */ /* 0x000fe20000002400 */
[----:B------:R-:W-:Y:S02]  /*16020*/  ISETP.GE.OR P5, PT, R2, R206, !P5 ;  /* 0x000000ce0200720c */ /* 0x000fe40006fa6670 */
[C---:B------:R-:W-:Y:S02]  /*16030*/  ISETP.GE.OR P2, PT, R0.reuse, R207, !P2 ;  /* 0x000000cf0000720c */ /* 0x040fe40005746670 */
[----:B-1----:R-:W-:Y:S02]  /*16040*/  FSEL R4, R11, -INF , !P0 ;  /* 0xff8000000b047808 */ /* 0x002fe40004000000 */
[C---:B------:R-:W-:Y:S03]  /*16050*/  ISETP.GE.AND P0, PT, R0.reuse, R196, PT ;  /* 0x000000c40000720c */ /* 0x040fe60003f06270 */
[----:B------:R1:W-:Y:S01]  /*16060*/  STL [R1+0x18], R4 ;  /* 0x0000180401007387 */ /* 0x0003e20000100800 */
[----:B------:R-:W-:Y:S03]  /*16070*/  ISETP.GE.OR P0, PT, R0, R204, !P0 ;  /* 0x000000cc0000720c */ /* 0x000fe60004706670 */
[----:B------:R-:W-:Y:S01]  /*16080*/  STL [R1+0xc], R8 ;  /* 0x00000c0801007387 */ /* 0x000fe20000100800 */
[----:B------:R-:W-:Y:S02]  /*16090*/  FSEL R252, R169, -INF , !P0 ;  /* 0xff800000a9fc7808 */ /* 0x000fe40004000000 */
[----:B-1----:R-:W-:Y:S01]  /*160a0*/  FSEL R4, R5, -INF , !P3 ;  /* 0xff80000005047808 */ /* 0x002fe20005800000 */
[--C-:B------:R-:W-:Y:S01]  /*160b0*/  IMAD.IADD R5, R200, 0x1, -R2.reuse ;  /* 0x00000001c8057824 */ /* 0x100fe200078e0a02 */
[----:B------:R-:W-:Y:S01]  /*160c0*/  ISETP.GE.AND P3, PT, R0, R198, PT ;  /* 0x000000c60000720c */ /* 0x000fe20003f66270 */
[----:B------:R-:W-:Y:S02]  /*160d0*/  IMAD.IADD R2, R202, 0x1, -R2 ;  /* 0x00000001ca027824 */ /* 0x000fe400078e0a02 */
[----:B------:R1:W-:Y:S01]  /*160e0*/  STL [R1+0x14], R4 ;  /* 0x0000140401007387 */ /* 0x0003e20000100800 */
[----:B------:R-:W-:Y:S02]  /*160f0*/  ISETP.GE.OR P3, PT, R0, R206, !P3 ;  /* 0x000000ce0000720c */ /* 0x000fe40005f66670 */
[----:B------:R-:W-:Y:S01]  /*16100*/  IABS R10, R5 ;  /* 0x00000005000a7213 */ /* 0x000fe20000000000 */
[----:B------:R-:W-:Y:S01]  /*16110*/  STL [R1], R6 ;  /* 0x0000000601007387 */ /* 0x000fe20000100800 */
[----:B------:R-:W-:Y:S01]  /*16120*/  IABS R2, R2 ;  /* 0x0000000200027213 */ /* 0x000fe20000000000 */
[----:B------:R-:W-:Y:S01]  /*16130*/  FMUL.FTZ R5, R20, UR12 ;  /* 0x0000000c14057c20 */ /* 0x000fe20008410000 */
[----:B------:R-:W-:Y:S02]  /*16140*/  FMUL.FTZ R20, R31, UR12 ;  /* 0x0000000c1f147c20 */ /* 0x000fe40008410000 */
[----:B------:R-:W-:Y:S03]  /*16150*/  I2FP.F32.S32 R2, R2 ;  /* 0x0000000200027245 */ /* 0x000fe60000201400 */
[----:B------:R-:W3:Y:S02]  /*16160*/  MUFU.TANH R5, R5 ;  /* 0x0000000500057308 */ /* 0x000ee40000002400 */
[----:B--2---:R-:W-:Y:S01]  /*16170*/  FFMA.FTZ R15, R2, -UR31, R15 ;  /* 0x8000001f020f7c23 */ /* 0x004fe2000801000f */
[----:B------:R-:W-:Y:S04]  /*16180*/  VIADD R2, R168, 0x10 ;  /* 0x00000010a8027836 */ /* 0x000fe80000000000 */
[----:B------:R-:W-:Y:S01]  /*16190*/  FSEL R247, R15, -INF , !P5 ;  /* 0xff8000000ff77808 */ /* 0x000fe20006800000 */
[----:B------:R-:W-:Y:S01]  /*161a0*/  IMAD.IADD R12, R202, 0x1, -R2 ;  /* 0x00000001ca0c7824 */ /* 0x000fe200078e0a02 */
[C---:B------:R-:W-:Y:S01]  /*161b0*/  ISETP.GE.AND P1, PT, R2.reuse, R199, PT ;  /* 0x000000c70200720c */ /* 0x040fe20003f26270 */
[----:B------:R-:W-:Y:S01]  /*161c0*/  MUFU.TANH R15, R26 ;  /* 0x0000001a000f7308 */ /* 0x000fe20000002400 */
[C---:B------:R-:W-:Y:S02]  /*161d0*/  ISETP.GE.AND P5, PT, R2.reuse, R196, PT ;  /* 0x000000c40200720c */ /* 0x040fe40003fa6270 */
[----:B------:R-:W-:Y:S01]  /*161e0*/  ISETP.GE.OR P1, PT, R2, R207, !P1 ;  /* 0x000000cf0200720c */ /* 0x000fe20004f26670 */
[--C-:B-1----:R-:W-:Y:S01]  /*161f0*/  IMAD.IADD R4, R200, 0x1, -R0.reuse ;  /* 0x00000001c8047824 */ /* 0x102fe200078e0a00 */
[----:B------:R-:W-:Y:S01]  /*16200*/  ISETP.GE.OR P5, PT, R2, R204, !P5 ;  /* 0x000000cc0200720c */ /* 0x000fe20006fa6670 */
[----:B------:R-:W-:Y:S04]  /*16210*/  IMAD.IADD R0, R202, 0x1, -R0 ;  /* 0x00000001ca007824 */ /* 0x000fe800078e0a00 */
[----:B------:R-:W-:Y:S01]  /*16220*/  MUFU.TANH R20, R20 ;  /* 0x0000001400147308 */ /* 0x000fe20000002400 */
[----:B------:R-:W-:Y:S01]  /*16230*/  IABS R8, R4 ;  /* 0x0000000400087213 */ /* 0x000fe20000000000 */
[----:B------:R-:W-:Y:S01]  /*16240*/  FMUL.FTZ R4, R21, UR12 ;  /* 0x0000000c15047c20 */ /* 0x000fe20008410000 */
[----:B------:R-:W-:Y:S01]  /*16250*/  IABS R9, R0 ;  /* 0x0000000000097213 */ /* 0x000fe20000000000 */
[----:B------:R-:W-:Y:S01]  /*16260*/  IMAD.MOV.U32 R0, RZ, RZ, R10 ;  /* 0x000000ffff007224 */ /* 0x000fe200078e000a */
[----:B------:R-:W-:Y:S01]  /*16270*/  I2FP.F32.S32 R8, R8 ;  /* 0x0000000800087245 */ /* 0x000fe20000201400 */
[----:B------:R-:W-:Y:S01]  /*16280*/  FMUL.FTZ R21, R30, UR12 ;  /* 0x0000000c1e157c20 */ /* 0x000fe20008410000 */
[----:B------:R-:W-:Y:S03]  /*16290*/  I2FP.F32.S32 R9, R9 ;  /* 0x0000000900097245 */ /* 0x000fe60000201400 */
[----:B------:R-:W1:Y:S01]  /*162a0*/  MUFU.TANH R4, R4 ;  /* 0x0000000400047308 */ /* 0x000e620000002400 */
[----:B------:R-:W-:Y:S01]  /*162b0*/  I2FP.F32.S32 R0, R0 ;  /* 0x0000000000007245 */ /* 0x000fe20000201400 */
[----:B------:R-:W-:Y:S01]  /*162c0*/  FFMA.FTZ R16, R8, -UR31, R16 ;  /* 0x8000001f08107c23 */ /* 0x000fe20008010010 */
[----:B------:R-:W-:Y:S01]  /*162d0*/  FFMA.FTZ R14, R9, -UR31, R14 ;  /* 0x8000001f090e7c23 */ /* 0x000fe2000801000e */
[----:B------:R-:W-:Y:S02]  /*162e0*/  IMAD.IADD R9, R200, 0x1, -R2 ;  /* 0x00000001c8097824 */ /* 0x000fe400078e0a02 */
[----:B------:R-:W-:Y:S01]  /*162f0*/  FFMA.FTZ R17, R0, -UR31, R17 ;  /* 0x8000001f00117c23 */ /* 0x000fe20008010011 */
[----:B------:R-:W-:Y:S01]  /*16300*/  FSEL R248, R16, -INF , !P2 ;  /* 0xff80000010f87808 */ /* 0x000fe20005000000 */
[----:B------:R-:W-:Y:S01]  /*16310*/  VIADD R0, R168, 0x11 ;  /* 0x00000011a8007836 */ /* 0x000fe20000000000 */
[----:B------:R-:W-:Y:S01]  /*16320*/  ISETP.GE.AND P2, PT, R2, R197, PT ;  /* 0x000000c50200720c */ /* 0x000fe20003f46270 */
[----:B------:R-:W-:Y:S01]  /*16330*/  MUFU.TANH R21, R21 ;  /* 0x0000001500157308 */ /* 0x000fe20000002400 */
[----:B------:R-:W-:Y:S01]  /*16340*/  IABS R11, R9 ;  /* 0x00000009000b7213 */ /* 0x000fe20000000000 */
[--C-:B------:R-:W-:Y:S01]  /*16350*/  IMAD.IADD R8, R200, 0x1, -R0.reuse ;  /* 0x00000001c8087824 */ /* 0x100fe200078e0a00 */
[----:B------:R-:W-:Y:S01]  /*16360*/  ISETP.GE.AND P0, PT, R0, R199, PT ;  /* 0x000000c70000720c */ /* 0x000fe20003f06270 */
[----:B------:R-:W-:Y:S01]  /*16370*/  IMAD.IADD R13, R202, 0x1, -R0 ;  /* 0x00000001ca0d7824 */ /* 0x000fe200078e0a00 */
[----:B------:R-:W-:Y:S02]  /*16380*/  I2FP.F32.S32 R11, R11 ;  /* 0x0000000b000b7245 */ /* 0x000fe40000201400 */
[----:B------:R-:W-:Y:S03]  /*16390*/  IABS R10, R8 ;  /* 0x00000008000a7213 */ /* 0x000fe60000000000 */
[----:B------:R-:W-:Y:S01]  /*163a0*/  MUFU.TANH R16, R25 ;  /* 0x0000001900107308 */ /* 0x000fe20000002400 */
[----:B------:R-:W-:Y:S01]  /*163b0*/  ISETP.GE.OR P0, PT, R0, R207, !P0 ;  /* 0x000000cf0000720c */ /* 0x000fe20004706670 */
[----:B---3--:R-:W-:Y:S01]  /*163c0*/  FFMA.FTZ R5, R11, -UR31, R5 ;  /* 0x8000001f0b057c23 */ /* 0x008fe20008010005 */
[----:B------:R-:W-:Y:S02]  /*163d0*/  I2FP.F32.S32 R10, R10 ;  /* 0x0000000a000a7245 */ /* 0x000fe40000201400 */
[----:B------:R-:W-:Y:S02]  /*163e0*/  IABS R8, R12 ;  /* 0x0000000c00087213 */ /* 0x000fe40000000000 */
[----:B------:R-:W-:Y:S01]  /*163f0*/  FSEL R251, R5, -INF , !P1 ;  /* 0xff80000005fb7808 */ /* 0x000fe20004800000 */
[----:B-1----:R-:W-:Y:S01]  /*16400*/  FFMA.FTZ R4, R10, -UR31, R4 ;  /* 0x8000001f0a047c23 */ /* 0x002fe20008010004 */
[----:B------:R-:W-:Y:S02]  /*16410*/  I2FP.F32.S32 R8, R8 ;  /* 0x0000000800087245 */ /* 0x000fe40000201400 */
[----:B------:R-:W-:Y:S02]  /*16420*/  FSEL R246, R17, -INF , !P6 ;  /* 0xff80000011f67808 */ /* 0x000fe40007000000 */
[----:B------:R-:W-:Y:S01]  /*16430*/  FSEL R250, R4, -INF , !P0 ;  /* 0xff80000004fa7808 */ /* 0x000fe20004000000 */
[--C-:B------:R-:W-:Y:S01]  /*16440*/  IMAD.IADD R4, R201, 0x1, -R2.reuse ;  /* 0x00000001c9047824 */ /* 0x100fe200078e0a02 */
[----:B------:R-:W-:Y:S01]  /*16450*/  ISETP.GE.AND P6, PT, R2, R198, PT ;  /* 0x000000c60200720c */ /* 0x000fe20003fc6270 */
[----:B------:R1:W2:Y:S01]  /*16460*/  MUFU.TANH R17, R24 ;  /* 0x0000001800117308 */ /* 0x0002a20000002400 */
[----:B------:R-:W-:Y:S01]  /*16470*/  FSEL R249, R14, -INF , !P3 ;  /* 0xff8000000ef97808 */ /* 0x000fe20005800000 */
[----:B------:R-:W-:Y:S01]  /*16480*/  FFMA.FTZ R19, R8, -UR31, R19 ;  /* 0x8000001f08137c23 */ /* 0x000fe20008010013 */
[----:B------:R-:W-:Y:S01]  /*16490*/  IABS R11, R4 ;  /* 0x00000004000b7213 */ /* 0x000fe20000000000 */
[----:B------:R-:W-:Y:S01]  /*164a0*/  IMAD.IADD R8, R203, 0x1, -R2 ;  /* 0x00000001cb087824 */ /* 0x000fe200078e0a02 */
[----:B------:R-:W-:Y:S01]  /*164b0*/  IABS R9, R13 ;  /* 0x0000000d00097213 */ /* 0x000fe20000000000 */
[----:B------:R-:W3:Y:S01]  /*164c0*/  LDSM.16.M88.4 R4, [R194] ;  /* 0x00000000c204783b */ /* 0x000ee20000000200 */
[C---:B------:R-:W-:Y:S03]  /*164d0*/  ISETP.GE.AND P3, PT, R0.reuse, R198, PT ;  /* 0x000000c60000720c */ /* 0x040fe60003f66270 */
[----:B------:R-:W4:Y:S01]  /*164e0*/  MUFU.TANH R14, R27 ;  /* 0x0000001b000e7308 */ /* 0x000f220000002400 */
[C---:B------:R-:W-:Y:S02]  /*164f0*/  ISETP.GE.AND P1, PT, R0.reuse, R197, PT ;  /* 0x000000c50000720c */ /* 0x040fe40003f26270 */
[----:B------:R-:W-:Y:S02]  /*16500*/  ISETP.GE.AND P0, PT, R0, R196, PT ;  /* 0x000000c40000720c */ /* 0x000fe40003f06270 */
[CC--:B------:R-:W-:Y:S02]  /*16510*/  ISETP.GE.OR P6, PT, R2.reuse, R206.reuse, !P6 ;  /* 0x000000ce0200720c */ /* 0x0c0fe400077c6670 */
[----:B------:R-:W-:Y:S01]  /*16520*/  ISETP.GE.OR P2, PT, R2, R205, !P2 ;  /* 0x000000cd0200720c */ /* 0x000fe20005746670 */
[----:B------:R-:W-:Y:S01]  /*16530*/  IMAD.IADD R2, R201, 0x1, -R0 ;  /* 0x00000001c9027824 */ /* 0x000fe200078e0a00 */
[----:B------:R-:W-:Y:S01]  /*16540*/  I2FP.F32.S32 R9, R9 ;  /* 0x0000000900097245 */ /* 0x000fe20000201400 */
[----:B-1----:R-:W-:Y:S01]  /*16550*/  IMAD.MOV.U32 R24, RZ, RZ, R176 ;  /* 0x000000ffff187224 */ /* 0x002fe200078e00b0 */
        /* <DEDUP_REMOVED lines=15> */
[----:B------:R-:W-:Y:S01]  /*16650*/  VIADD R2, R168, 0x18 ;  /* 0x00000018a8027836 */ /* 0x000fe20000000000 */
[----:B------:R-:W-:Y:S01]  /*16660*/  FSEL R241, R19, -INF , !P6 ;  /* 0xff80000013f17808 */ /* 0x000fe20007000000 */
[----:B--2---:R-:W-:Y:S01]  /*16670*/  FFMA.FTZ R17, R0, -UR31, R17 ;  /* 0x8000001f00117c23 */ /* 0x004fe20008010011 */
[----:B------:R-:W-:Y:S01]  /*16680*/  FSEL R240, R18, -INF , !P3 ;  /* 0xff80000012f07808 */ /* 0x000fe20005800000 */
[----:B------:R-:W-:Y:S01]  /*16690*/  VIADD R0, R168, 0x19 ;  /* 0x00000019a8007836 */ /* 0x000fe20000000000 */
[-C--:B------:R-:W-:Y:S01]  /*166a0*/  ISETP.GE.AND P6, PT, R2, R197.reuse, PT ;  /* 0x000000c50200720c */ /* 0x080fe20003fc6270 */
[----:B------:R-:W-:Y:S01]  /*166b0*/  IMAD.IADD R12, R203, 0x1, -R2 ;  /* 0x00000001cb0c7824 */ /* 0x000fe200078e0a02 */
[----:B------:R-:W-:Y:S01]  /*166c0*/  FSEL R243, R17, -INF , !P2 ;  /* 0xff80000011f37808 */ /* 0x000fe20005000000 */
[-C--:B---3--:R-:W-:Y:S01]  /*166d0*/  HMMA.16816.F32.BF16 R36, R172, R4.reuse, R36 ;  /* 0x00000004ac24723c */ /* 0x088fe20000041824 */
[----:B------:R-:W1:Y:S02]  /*166e0*/  MUFU.TANH R17, R32 ;  /* 0x0000002000117308 */ /* 0x000e640000002400 */
[----:B------:R-:W-:Y:S01]  /*166f0*/  ISETP.GE.AND P3, PT, R0, R197, PT ;  /* 0x000000c50000720c */ /* 0x000fe20003f66270 */
[----:B----4-:R-:W-:Y:S01]  /*16700*/  FFMA.FTZ R14, R9, -UR31, R14 ;  /* 0x8000001f090e7c23 */ /* 0x010fe2000801000e */
[-C--:B------:R-:W-:Y:S01]  /*16710*/  ISETP.GE.OR P6, PT, R2, R205.reuse, !P6 ;  /* 0x000000cd0200720c */ /* 0x080fe200077c6670 */
[C---:B------:R-:W-:Y:S04]  /*16720*/  HMMA.16816.F32.BF16 R40, R180.reuse, R4, R40 ;  /* 0x00000004b428723c */ /* 0x040fe80000041828 */
[----:B------:R-:W-:Y:S01]  /*16730*/  ISETP.GE.OR P3, PT, R0, R205, !P3 ;  /* 0x000000cd0000720c */ /* 0x000fe20005f66670 */
[----:B------:R-:W-:Y:S01]  /*16740*/  IMAD.IADD R9, R201, 0x1, -R2 ;  /* 0x00000001c9097824 */ /* 0x000fe200078e0a02 */
[----:B------:R-:W-:Y:S01]  /*16750*/  FSEL R244, R14, -INF , !P0 ;  /* 0xff8000000ef47808 */ /* 0x000fe20004000000 */
[-C--:B------:R-:W-:Y:S01]  /*16760*/  HMMA.16816.F32.BF16 R44, R180, R6.reuse, R44 ;  /* 0x00000006b42c723c */ /* 0x080fe2000004182c */
[----:B------:R-:W-:Y:S02]  /*16770*/  MUFU.TANH R14, R35 ;  /* 0x00000023000e7308 */ /* 0x000fe40000002400 */
[C---:B------:R-:W-:Y:S01]  /*16780*/  ISETP.GE.AND P0, PT, R0.reuse, R196, PT ;  /* 0x000000c40000720c */ /* 0x040fe20003f06270 */
[----:B------:R-:W-:Y:S01]  /*16790*/  IMAD.IADD R13, R203, 0x1, -R0 ;  /* 0x00000001cb0d7824 */ /* 0x000fe200078e0a00 */
[----:B------:R-:W-:Y:S01]  /*167a0*/  IABS R11, R9 ;  /* 0x00000009000b7213 */ /* 0x000fe20000000000 */
[C---:B------:R-:W-:Y:S04]  /*167b0*/  HMMA.16816.F32.BF16 R48, R172.reuse, R6, R48 ;  /* 0x00000006ac30723c */ /* 0x040fe80000041830 */
[----:B------:R-:W-:Y:S01]  /*167c0*/  ISETP.GE.OR P0, PT, R0, R204, !P0 ;  /* 0x000000cc0000720c */ /* 0x000fe20004706670 */
[----:B------:R-:W-:Y:S01]  /*167d0*/  FFMA.FTZ R16, R8, -UR31, R16 ;  /* 0x8000001f08107c23 */ /* 0x000fe20008010010 */
[----:B------:R-:W-:Y:S01]  /*167e0*/  I2FP.F32.S32 R11, R11 ;  /* 0x0000000b000b7245 */ /* 0x000fe20000201400 */
[----:B------:R-:W-:Y:S01]  /*167f0*/  IMAD.IADD R8, R201, 0x1, -R0 ;  /* 0x00000001c9087824 */ /* 0x000fe200078e0a00 */
[----:B------:R-:W-:Y:S02]  /*16800*/  IABS R9, R13 ;  /* 0x0000000d00097213 */ /* 0x000fe40000000000 */
[----:B------:R-:W-:Y:S01]  /*16810*/  ISETP.GE.AND P2, PT, R2, R196, PT ;  /* 0x000000c40200720c */ /* 0x000fe20003f46270 */
[----:B------:R-:W-:Y:S01]  /*16820*/  FFMA.FTZ R5, R11, -UR31, R28 ;  /* 0x8000001f0b057c23 */ /* 0x000fe2000801001c */
[----:B------:R-:W-:Y:S01]  /*16830*/  IABS R10, R8 ;  /* 0x00000008000a7213 */ /* 0x000fe20000000000 */
[----:B------:R-:W-:Y:S01]  /*16840*/  FMUL.FTZ R42, R42, UR12 ;  /* 0x0000000c2a2a7c20 */ /* 0x000fe20008410000 */
[----:B------:R-:W-:Y:S01]  /*16850*/  I2FP.F32.S32 R9, R9 ;  /* 0x0000000900097245 */ /* 0x000fe20000201400 */
[----:B------:R-:W-:Y:S01]  /*16860*/  FMUL.FTZ R43, R43, UR12 ;  /* 0x0000000c2b2b7c20 */ /* 0x000fe20008410000 */
[----:B------:R-:W-:Y:S01]  /*16870*/  I2FP.F32.S32 R10, R10 ;  /* 0x0000000a000a7245 */ /* 0x000fe20000201400 */
[----:B------:R-:W-:Y:S01]  /*16880*/  FMUL.FTZ R19, R38, UR12 ;  /* 0x0000000c26137c20 */ /* 0x000fe20008410000 */
[----:B------:R-:W-:Y:S01]  /*16890*/  FSEL R239, R5, -INF , !P6 ;  /* 0xff80000005ef7808 */ /* 0x000fe20007000000 */
[----:B------:R-:W-:Y:S01]  /*168a0*/  FMUL.FTZ R44, R44, UR12 ;  /* 0x0000000c2c2c7c20 */ /* 0x000fe20008410000 */
[----:B------:R-:W-:Y:S01]  /*168b0*/  ISETP.GE.AND P6, PT, R0, R199, PT ;  /* 0x000000c70000720c */ /* 0x000fe20003fc6270 */
[----:B------:R-:W-:Y:S01]  /*168c0*/  IMAD.IADD R5, R200, 0x1, -R2 ;  /* 0x00000001c8057824 */ /* 0x000fe200078e0a02 */
[----:B------:R-:W-:Y:S01]  /*168d0*/  IABS R8, R12 ;  /* 0x0000000c00087213 */ /* 0x000fe20000000000 */
[----:B------:R-:W-:Y:S01]  /*168e0*/  FFMA.FTZ R4, R10, -UR31, R29 ;  /* 0x8000001f0a047c23 */ /* 0x000fe2000801001d */
[----:B------:R-:W-:Y:S01]  /*168f0*/  ISETP.GE.OR P6, PT, R0, R207, !P6 ;  /* 0x000000cf0000720c */ /* 0x000fe200077c6670 */
[----:B------:R-:W-:Y:S01]  /*16900*/  MUFU.TANH R44, R44 ;  /* 0x0000002c002c7308 */ /* 0x000fe20000002400 */
[----:B------:R-:W-:Y:S01]  /*16910*/  FSEL R242, R16, -INF , !P1 ;  /* 0xff80000010f27808 */ /* 0x000fe20004800000 */
[----:B------:R-:W-:Y:S01]  /*16920*/  FMUL.FTZ R50, R50, UR12 ;  /* 0x0000000c32327c20 */ /* 0x000fe20008410000 */
[----:B------:R-:W-:Y:S01]  /*16930*/  FSEL R238, R4, -INF , !P3 ;  /* 0xff80000004ee7808 */ /* 0x000fe20005800000 */
[----:B------:R-:W-:Y:S01]  /*16940*/  IMAD.IADD R4, R200, 0x1, -R0 ;  /* 0x00000001c8047824 */ /* 0x000fe200078e0a00 */
[----:B------:R-:W-:Y:S01]  /*16950*/  ISETP.GE.AND P3, PT, R0, R198, PT ;  /* 0x000000c60000720c */ /* 0x000fe20003f66270 */
[----:B------:R-:W-:Y:S01]  /*16960*/  FFMA.FTZ R20, R9, -UR31, R20 ;  /* 0x8000001f09147c23 */ /* 0x000fe20008010014 */
[----:B------:R-:W-:Y:S01]  /*16970*/  IABS R10, R5 ;  /* 0x00000005000a7213 */ /* 0x000fe20000000000 */
[----:B------:R-:W-:Y:S01]  /*16980*/  FMUL.FTZ R5, R36, UR12 ;  /* 0x0000000c24057c20 */ /* 0x000fe20008410000 */
[----:B------:R-:W-:Y:S01]  /*16990*/  ISETP.GE.OR P3, PT, R0, R206, !P3 ;  /* 0x000000ce0000720c */ /* 0x000fe20005f66670 */
[----:B------:R-:W-:Y:S01]  /*169a0*/  IMAD.IADD R0, R202, 0x1, -R0 ;  /* 0x00000001ca007824 */ /* 0x000fe200078e0a00 */
[----:B------:R-:W-:Y:S01]  /*169b0*/  FSEL R245, R15, -INF , !P5 ;  /* 0xff8000000ff57808 */ /* 0x000fe20006800000 */
[----:B------:R-:W-:Y:S01]  /*169c0*/  FMUL.FTZ R48, R48, UR12 ;  /* 0x0000000c30307c20 */ /* 0x000fe20008410000 */
[C---:B------:R-:W-:Y:S01]  /*169d0*/  ISETP.GE.AND P1, PT, R2.reuse, R199, PT ;  /* 0x000000c70200720c */ /* 0x040fe20003f26270 */
[----:B------:R-:W-:Y:S01]  /*169e0*/  MUFU.TANH R5, R5 ;  /* 0x0000000500057308 */ /* 0x000fe20000002400 */
[C---:B------:R-:W-:Y:S01]  /*169f0*/  ISETP.GE.AND P5, PT, R2.reuse, R198, PT ;  /* 0x000000c60200720c */ /* 0x040fe20003fa6270 */
[----:B------:R-:W-:Y:S01]  /*16a00*/  FMUL.FTZ R51, R51, UR12 ;  /* 0x0000000c33337c20 */ /* 0x000fe20008410000 */
[----:B------:R-:W-:Y:S01]  /*16a10*/  I2FP.F32.S32 R8, R8 ;  /* 0x0000000800087245 */ /* 0x000fe20000201400 */
[----:B------:R-:W-:Y:S01]  /*16a20*/  FMUL.FTZ R45, R45, UR12 ;  /* 0x0000000c2d2d7c20 */ /* 0x000fe20008410000 */
[----:B------:R-:W-:Y:S01]  /*16a30*/  IABS R9, R0 ;  /* 0x0000000000097213 */ /* 0x000fe20000000000 */
[----:B------:R-:W-:Y:S01]  /*16a40*/  IMAD.MOV.U32 R0, RZ, RZ, R10 ;  /* 0x000000ffff007224 */ /* 0x000fe200078e000a */
[C---:B------:R-:W-:Y:S03]  /*16a50*/  ISETP.GE.OR P2, PT, R2.reuse, R204, !P2 ;  /* 0x000000cc0200720c */ /* 0x040fe60005746670 */
[----:B------:R-:W2:Y:S01]  /*16a60*/  MUFU.TANH R15, R34 ;  /* 0x00000022000f7308 */ /* 0x000ea20000002400 */
[----:B------:R-:W-:Y:S01]  /*16a70*/  ISETP.GE.OR P1, PT, R2, R207, !P1 ;  /* 0x000000cf0200720c */ /* 0x000fe20004f26670 */
[----:B------:R-:W-:Y:S01]  /*16a80*/  FFMA.FTZ R21, R8, -UR31, R21 ;  /* 0x8000001f08157c23 */ /* 0x000fe20008010015 */
[----:B------:R-:W-:Y:S01]  /*16a90*/  ISETP.GE.OR P5, PT, R2, R206, !P5 ;  /* 0x000000ce0200720c */ /* 0x000fe20006fa6670 */
[----:B------:R-:W-:Y:S01]  /*16aa0*/  IMAD.IADD R2, R202, 0x1, -R2 ;  /* 0x00000001ca027824 */ /* 0x000fe200078e0a02 */
[----:B------:R-:W-:Y:S01]  /*16ab0*/  IABS R8, R4 ;  /* 0x0000000400087213 */ /* 0x000fe20000000000 */
[----:B------:R-:W-:Y:S01]  /*16ac0*/  FMUL.FTZ R4, R37, UR12 ;  /* 0x0000000c25047c20 */ /* 0x000fe20008410000 */
[----:B------:R-:W-:Y:S03]  /*16ad0*/  I2FP.F32.S32 R0, R0 ;  /* 0x0000000000007245 */ /* 0x000fe60000201400 */
[----:B------:R-:W-:Y:S01]  /*16ae0*/  MUFU.TANH R45, R45 ;  /* 0x0000002d002d7308 */ /* 0x000fe20000002400 */
[----:B------:R-:W-:Y:S01]  /*16af0*/  IABS R2, R2 ;  /* 0x0000000200027213 */ /* 0x000fe20000000000 */
[----:B------:R-:W-:Y:S01]  /*16b00*/  FMUL.FTZ R49, R49, UR12 ;  /* 0x0000000c31317c20 */ /* 0x000fe20008410000 */
[----:B------:R-:W-:Y:S01]  /*16b10*/  I2FP.F32.S32 R8, R8 ;  /* 0x0000000800087245 */ /* 0x000fe20000201400 */
[----:B-1----:R-:W-:Y:S01]  /*16b20*/  FFMA.FTZ R17, R0, -UR31, R17 ;  /* 0x8000001f00117c23 */ /* 0x002fe20008010011 */
[----:B------:R-:W-:Y:S01]  /*16b30*/  I2FP.F32.S32 R2, R2 ;  /* 0x0000000200027245 */ /* 0x000fe20000201400 */
[----:B------:R-:W-:Y:S01]  /*16b40*/  VIADD R0, R168, 0x21 ;  /* 0x00000021a8007836 */ /* 0x000fe20000000000 */
[----:B------:R-:W-:Y:S03]  /*16b50*/  I2FP.F32.S32 R9, R9 ;  /* 0x0000000900097245 */ /* 0x000fe60000201400 */
[----:B------:R-:W-:Y:S01]  /*16b60*/  MUFU.TANH R4, R4 ;  /* 0x0000000400047308 */ /* 0x000fe20000002400 */
[----:B------:R-:W-:Y:S01]  /*16b70*/  FSEL R236, R20, -INF , !P0 ;  /* 0xff80000014ec7808 */ /* 0x000fe20004000000 */
[----:B--2---:R-:W-:Y:S01]  /*16b80*/  FFMA.FTZ R15, R2, -UR31, R15 ;  /* 0x8000001f020f7c23 */ /* 0x004fe2000801000f */
[----:B------:R-:W-:Y:S01]  /*16b90*/  ISETP.GE.AND P0, PT, R0, R199, PT ;  /* 0x000000c70000720c */ /* 0x000fe20003f06270 */
[----:B------:R-:W-:Y:S01]  /*16ba0*/  VIADD R2, R168, 0x20 ;  /* 0x00000020a8027836 */ /* 0x000fe20000000000 */
[----:B------:R-:W-:Y:S01]  /*16bb0*/  FSEL R237, R21, -INF , !P2 ;  /* 0xff80000015ed7808 */ /* 0x000fe20005000000 */
[----:B------:R-:W-:Y:S01]  /*16bc0*/  FFMA.FTZ R14, R9, -UR31, R14 ;  /* 0x8000001f090e7c23 */ /* 0x000fe2000801000e */
[----:B------:R-:W-:Y:S01]  /*16bd0*/  ISETP.GE.OR P0, PT, R0, R207, !P0 ;  /* 0x000000cf0000720c */ /* 0x000fe20004706670 */
[--C-:B------:R-:W-:Y:S01]  /*16be0*/  IMAD.IADD R9, R200, 0x1, -R2.reuse ;  /* 0x00000001c8097824 */ /* 0x100fe200078e0a02 */
[----:B------:R-:W-:Y:S01]  /*16bf0*/  ISETP.GE.AND P2, PT, R2, R199, PT ;  /* 0x000000c70200720c */ /* 0x000fe20003f46270 */
[----:B------:R-:W-:Y:S01]  /*16c00*/  FMUL.FTZ R21, R46, UR12 ;  /* 0x0000000c2e157c20 */ /* 0x000fe20008410000 */
[----:B------:R-:W-:Y:S01]  /*16c10*/  FSEL R233, R17, -INF , !P1 ;  /* 0xff80000011e97808 */ /* 0x000fe20004800000 */
[----:B------:R-:W1:Y:S01]  /*16c20*/  MUFU.TANH R16, R33 ;  /* 0x0000002100107308 */ /* 0x000e620000002400 */
[----:B------:R-:W-:Y:S01]  /*16c30*/  IABS R11, R9 ;  /* 0x00000009000b7213 */ /* 0x000fe20000000000 */
[----:B------:R-:W-:Y:S01]  /*16c40*/  IMAD.IADD R12, R202, 0x1, -R2 ;  /* 0x00000001ca0c7824 */ /* 0x000fe200078e0a02 */
[----:B------:R-:W-:Y:S01]  /*16c50*/  ISETP.GE.OR P2, PT, R2, R207, !P2 ;  /* 0x000000cf0200720c */ /* 0x000fe20005746670 */
[----:B------:R-:W-:Y:S01]  /*16c60*/  IMAD.IADD R13, R202, 0x1, -R0 ;  /* 0x00000001ca0d7824 */ /* 0x000fe200078e0a00 */
[----:B------:R-:W-:Y:S01]  /*16c70*/  I2FP.F32.S32 R11, R11 ;  /* 0x0000000b000b7245 */ /* 0x000fe20000201400 */
[----:B------:R-:W-:Y:S01]  /*16c80*/  FMUL.FTZ R20, R47, UR12 ;  /* 0x0000000c2f147c20 */ /* 0x000fe20008410000 */
[----:B------:R-:W-:Y:S03]  /*16c90*/  FSEL R231, R15, -INF , !P5 ;  /* 0xff8000000fe77808 */ /* 0x000fe60006800000 */
[----:B------:R-:W-:Y:S01]  /*16ca0*/  MUFU.TANH R21, R21 ;  /* 0x0000001500157308 */ /* 0x000fe20000002400 */
[C---:B------:R-:W-:Y:S01]  /*16cb0*/  ISETP.GE.AND P1, PT, R2.reuse, R198, PT ;  /* 0x000000c60200720c */ /* 0x040fe20003f26270 */
[----:B------:R-:W-:Y:S01]  /*16cc0*/  FFMA.FTZ R5, R11, -UR31, R5 ;  /* 0x8000001f0b057c23 */ /* 0x000fe20008010005 */
[----:B------:R-:W-:Y:S01]  /*16cd0*/  ISETP.GE.AND P5, PT, R2, R196, PT ;  /* 0x000000c40200720c */ /* 0x000fe20003fa6270 */
[----:B------:R-:W-:Y:S01]  /*16ce0*/  FMUL.FTZ R18, R39, UR12 ;  /* 0x0000000c27127c20 */ /* 0x000fe20008410000 */
[----:B------:R-:W-:Y:S01]  /*16cf0*/  FSEL R230, R14, -INF , !P3 ;  /* 0xff8000000ee67808 */ /* 0x000fe20005800000 */
[----:B------:R-:W-:Y:S01]  /*16d00*/  FMUL.FTZ R40, R40, UR12 ;  /* 0x0000000c28287c20 */ /* 0x000fe20008410000 */
[----:B------:R-:W-:Y:S03]  /*16d10*/  FSEL R235, R5, -INF , !P2 ;  /* 0xff80000005eb7808 */ /* 0x000fe60005000000 */
[----:B------:R-:W-:Y:S01]  /*16d20*/  MUFU.TANH R15, R42 ;  /* 0x0000002a000f7308 */ /* 0x000fe20000002400 */
[----:B------:R-:W-:Y:S01]  /*16d30*/  IABS R9, R13 ;  /* 0x0000000d00097213 */ /* 0x000fe20000000000 */
[----:B-1----:R-:W-:Y:S01]  /*16d40*/  FFMA.FTZ R16, R8, -UR31, R16 ;  /* 0x8000001f08107c23 */ /* 0x002fe20008010010 */
[----:B------:R-:W-:Y:S01]  /*16d50*/  ISETP.GE.AND P3, PT, R0, R198, PT ;  /* 0x000000c60000720c */ /* 0x000fe20003f66270 */
[----:B------:R-:W-:Y:S01]  /*16d60*/  IMAD.IADD R8, R200, 0x1, -R0 ;  /* 0x00000001c8087824 */ /* 0x000fe200078e0a00 */
[-C--:B------:R-:W-:Y:S01]  /*16d70*/  ISETP.GE.AND P2, PT, R0, R197.reuse, PT ;  /* 0x000000c50000720c */ /* 0x080fe20003f46270 */
[----:B------:R-:W-:Y:S01]  /*16d80*/  FMUL.FTZ R41, R41, UR12 ;  /* 0x0000000c29297c20 */ /* 0x000fe20008410000 */
[----:B------:R-:W-:Y:S03]  /*16d90*/  FSEL R232, R16, -INF , !P6 ;  /* 0xff80000010e87808 */ /* 0x000fe60007000000 */
[----:B------:R-:W-:Y:S01]  /*16da0*/  MUFU.TANH R14, R43 ;  /* 0x0000002b000e7308 */ /* 0x000fe20000002400 */
[----:B------:R-:W-:Y:S01]  /*16db0*/  IABS R10, R8 ;  /* 0x00000008000a7213 */ /* 0x000fe20000000000 */
[----:B------:R-:W-:Y:S01]  /*16dc0*/  IMAD.MOV.U32 R39, RZ, RZ, R22 ;  /* 0x000000ffff277224 */ /* 0x000fe200078e0016 */
[----:B------:R-:W-:Y:S02]  /*16dd0*/  IABS R8, R12 ;  /* 0x0000000c00087213 */ /* 0x000fe40000000000 */
[----:B------:R-:W-:Y:S02]  /*16de0*/  I2FP.F32.S32 R10, R10 ;  /* 0x0000000a000a7245 */ /* 0x000fe40000201400 */
[----:B------:R-:W-:Y:S03]  /*16df0*/  I2FP.F32.S32 R8, R8 ;  /* 0x0000000800087245 */ /* 0x000fe60000201400 */
[----:B------:R-:W-:Y:S01]  /*16e00*/  MUFU.TANH R20, R20 ;  /* 0x0000001400147308 */ /* 0x000fe20000002400 */
[----:B------:R-:W-:Y:S01]  /*16e10*/  ISETP.GE.AND P6, PT, R2, R197, PT ;  /* 0x000000c50200720c */ /* 0x000fe20003fc6270 */
[----:B------:R-:W-:Y:S01]  /*16e20*/  FFMA.FTZ R4, R10, -UR31, R4 ;  /* 0x8000001f0a047c23 */ /* 0x000fe20008010004 */
[C---:B------:R-:W-:Y:S02]  /*16e30*/  ISETP.GE.OR P1, PT, R2.reuse, R206, !P1 ;  /* 0x000000ce0200720c */ /* 0x040fe40004f26670 */
[----:B------:R-:W-:Y:S02]  /*16e40*/  ISETP.GE.OR P6, PT, R2, R205, !P6 ;  /* 0x000000cd0200720c */ /* 0x000fe400077c6670 */
[----:B------:R-:W-:Y:S01]  /*16e50*/  FSEL R234, R4, -INF , !P0 ;  /* 0xff80000004ea7808 */ /* 0x000fe20004000000 */
[--C-:B------:R-:W-:Y:S01]  /*16e60*/  IMAD.IADD R4, R201, 0x1, -R2.reuse ;  /* 0x00000001c9047824 */ /* 0x100fe200078e0a02 */
[----:B------:R-:W-:Y:S01]  /*16e70*/  ISETP.GE.AND P0, PT, R0, R196, PT ;  /* 0x000000c40000720c */ /* 0x000fe20003f06270 */
[----:B------:R-:W1:Y:S01]  /*16e80*/  MUFU.TANH R19, R19 ;  /* 0x0000001300137308 */ /* 0x000e620000002400 */
[----:B------:R-:W-:Y:S02]  /*16e90*/  ISETP.GE.OR P5, PT, R2, R204, !P5 ;  /* 0x000000cc0200720c */ /* 0x000fe40006fa6670 */
[----:B------:R-:W-:Y:S02]  /*16ea0*/  IABS R11, R4 ;  /* 0x00000004000b7213 */ /* 0x000fe40000000000 */
[----:B------:R-:W-:Y:S01]  /*16eb0*/  I2FP.F32.S32 R9, R9 ;  /* 0x0000000900097245 */ /* 0x000fe20000201400 */
[----:B------:R-:W2:Y:S01]  /*16ec0*/  LDSM.16.M88.4 R4, [R193] ;  /* 0x00000000c104783b */ /* 0x000ea20000000200 */
[C---:B------:R-:W-:Y:S03]  /*16ed0*/  ISETP.GE.OR P3, PT, R0.reuse, R206, !P3 ;  /* 0x000000ce0000720c */ /* 0x040fe60005f66670 */
[----:B------:R-:W3:Y:S01]  /*16ee0*/  MUFU.TANH R18, R18 ;  /* 0x0000001200127308 */ /* 0x000ee20000002400 */
[C---:B------:R-:W-:Y:S02]  /*16ef0*/  ISETP.GE.OR P2, PT, R0.reuse, R205, !P2 ;  /* 0x000000cd0000720c */ /* 0x040fe40005746670 */
[----:B------:R-:W-:Y:S07]  /*16f00*/  ISETP.GE.OR P0, PT, R0, R204, !P0 ;  /* 0x000000cc0000720c */ /* 0x000fee0004706670 */
[----:B------:R-:W4:Y:S01]  /*16f10*/  MUFU.TANH R17, R40 ;  /* 0x0000002800117308 */ /* 0x000f220000002400 */
[----:B-1----:R-:W-:Y:S01]  /*16f20*/  FFMA.FTZ R19, R8, -UR31, R19 ;  /* 0x8000001f08137c23 */ /* 0x002fe20008010013 */
[----:B------:R-:W-:Y:S02]  /*16f30*/  IMAD.IADD R8, R203, 0x1, -R2 ;  /* 0x00000001cb087824 */ /* 0x000fe400078e0a02 */
[--C-:B------:R-:W-:Y:S02]  /*16f40*/  IMAD.IADD R2, R201, 0x1, -R0.reuse ;  /* 0x00000001c9027824 */ /* 0x100fe400078e0a00 */
[----:B------:R-:W-:Y:S01]  /*16f50*/  FSEL R225, R19, -INF , !P1 ;  /* 0xff80000013e17808 */ /* 0x000fe20004800000 */
[----:B------:R-:W-:Y:S03]  /*16f60*/  IMAD.IADD R0, R203, 0x1, -R0 ;  /* 0x00000001cb007824 */ /* 0x000fe600078e0a00 */
[----:B------:R-:W1:Y:S01]  /*16f70*/  MUFU.TANH R16, R41 ;  /* 0x0000002900107308 */ /* 0x000e620000002400 */
[----:B------:R-:W-:Y:S01]  /*16f80*/  IABS R10, R2 ;  /* 0x00000002000a7213 */ /* 0x000fe20000000000 */
[----:B---3--:R-:W-:Y:S01]  /*16f90*/  FFMA.FTZ R18, R9, -UR31, R18 ;  /* 0x8000001f09127c23 */ /* 0x008fe20008010012 */
        /* <DEDUP_REMOVED lines=13> */
[--C-:B------:R-:W-:Y:S01]  /*17070*/  IMAD.IADD R9, R201, 0x1, -R2.reuse ;  /* 0x00000001c9097824 */ /* 0x100fe200078e0a02 */
[----:B------:R-:W-:Y:S01]  /*17080*/  ISETP.GE.AND P1, PT, R2, R197, PT ;  /* 0x000000c50200720c */ /* 0x000fe20003f26270 */
[----:B------:R-:W-:Y:S01]  /*17090*/  MUFU.TANH R15, R50 ;  /* 0x00000032000f7308 */ /* 0x000fe20000002400 */
[----:B------:R-:W-:Y:S01]  /*170a0*/  FSEL R228, R14, -INF , !P0 ;  /* 0xff8000000ee47808 */ /* 0x000fe20004000000 */
[-C--:B--2---:R-:W-:Y:S03]  /*170b0*/  HMMA.16816.F32.BF16 R52, R172, R4.reuse, R52 ;  /* 0x00000004ac34723c */ /* 0x084fe60000041834 */
[----:B------:R-:W-:Y:S01]  /*170c0*/  IABS R11, R9 ;  /* 0x00000009000b7213 */ /* 0x000fe20000000000 */
[----:B------:R-:W-:Y:S01]  /*170d0*/  IMAD.IADD R12, R203, 0x1, -R2 ;  /* 0x00000001cb0c7824 */ /* 0x000fe200078e0a02 */
[C---:B------:R-:W-:Y:S01]  /*170e0*/  ISETP.GE.OR P1, PT, R2.reuse, R205, !P1 ;  /* 0x000000cd0200720c */ /* 0x040fe20004f26670 */
[C---:B------:R-:W-:Y:S02]  /*170f0*/  HMMA.16816.F32.BF16 R56, R180.reuse, R4, R56 ;  /* 0x00000004b438723c */ /* 0x040fe40000041838 */
[----:B------:R-:W-:Y:S02]  /*17100*/  MUFU.TANH R14, R51 ;  /* 0x00000033000e7308 */ /* 0x000fe40000002400 */
[----:B------:R-:W-:Y:S01]  /*17110*/  ISETP.GE.AND P5, PT, R2, R198, PT ;  /* 0x000000c60200720c */ /* 0x000fe20003fa6270 */
[----:B----4-:R-:W-:Y:S01]  /*17120*/  FFMA.FTZ R17, R0, -UR31, R17 ;  /* 0x8000001f00117c23 */ /* 0x010fe20008010011 */
[----:B------:R-:W-:Y:S01]  /*17130*/  I2FP.F32.S32 R11, R11 ;  /* 0x0000000b000b7245 */ /* 0x000fe20000201400 */
[-C--:B------:R-:W-:Y:S03]  /*17140*/  HMMA.16816.F32.BF16 R60, R180, R6.reuse, R60 ;  /* 0x00000006b43c723c */ /* 0x080fe6000004183c */
[C---:B------:R-:W-:Y:S01]  /*17150*/  ISETP.GE.OR P5, PT, R2.reuse, R206, !P5 ;  /* 0x000000ce0200720c */ /* 0x040fe20006fa6670 */
[----:B------:R-:W-:Y:S01]  /*17160*/  FFMA.FTZ R5, R11, -UR31, R44 ;  /* 0x8000001f0b057c23 */ /* 0x000fe2000801002c */
[----:B------:R-:W-:Y:S01]  /*17170*/  FSEL R227, R17, -INF , !P6 ;  /* 0xff80000011e37808 */ /* 0x000fe20007000000 */
[C---:B------:R-:W-:Y:S01]  /*17180*/  HMMA.16816.F32.BF16 R64, R172.reuse, R6, R64 ;  /* 0x00000006ac40723c */ /* 0x040fe20000041840 */
[----:B------:R-:W-:Y:S03]  /*17190*/  MUFU.TANH R17, R48 ;  /* 0x0000003000117308 */ /* 0x000fe60000002400 */
[----:B------:R-:W-:Y:S01]  /*171a0*/  ISETP.GE.AND P6, PT, R2, R196, PT ;  /* 0x000000c40200720c */ /* 0x000fe20003fc6270 */
[----:B------:R-:W-:Y:S01]  /*171b0*/  VIADD R0, R168, 0x29 ;  /* 0x00000029a8007836 */ /* 0x000fe20000000000 */
[----:B------:R-:W-:Y:S01]  /*171c0*/  FSEL R223, R5, -INF , !P1 ;  /* 0xff80000005df7808 */ /* 0x000fe20004800000 */
[----:B------:R-:W-:Y:S01]  /*171d0*/  IMAD.IADD R5, R200, 0x1, -R2 ;  /* 0x00000001c8057824 */ /* 0x000fe200078e0a02 */
[----:B------:R-:W-:Y:S02]  /*171e0*/  ISETP.GE.OR P6, PT, R2, R204, !P6 ;  /* 0x000000cc0200720c */ /* 0x000fe400077c6670 */
[C---:B------:R-:W-:Y:S01]  /*171f0*/  ISETP.GE.AND P3, PT, R0.reuse, R197, PT ;  /* 0x000000c50000720c */ /* 0x040fe20003f66270 */
[----:B------:R-:W-:Y:S01]  /*17200*/  FMUL.FTZ R59, R59, UR12 ;  /* 0x0000000c3b3b7c20 */ /* 0x000fe20008410000 */
[----:B------:R-:W-:Y:S01]  /*17210*/  ISETP.GE.AND P0, PT, R0, R196, PT ;  /* 0x000000c40000720c */ /* 0x000fe20003f06270 */
[----:B------:R-:W-:Y:S01]  /*17220*/  FMUL.FTZ R19, R54, UR12 ;  /* 0x0000000c36137c20 */ /* 0x000fe20008410000 */
[----:B------:R-:W-:Y:S01]  /*17230*/  ISETP.GE.OR P3, PT, R0, R205, !P3 ;  /* 0x000000cd0000720c */ /* 0x000fe20005f66670 */
[----:B-1----:R-:W-:Y:S01]  /*17240*/  FFMA.FTZ R16, R8, -UR31, R16 ;  /* 0x8000001f08107c23 */ /* 0x002fe20008010010 */
[C---:B------:R-:W-:Y:S01]  /*17250*/  ISETP.GE.AND P1, PT, R0.reuse, R199, PT ;  /* 0x000000c70000720c */ /* 0x040fe20003f26270 */
[--C-:B------:R-:W-:Y:S01]  /*17260*/  IMAD.IADD R8, R201, 0x1, -R0.reuse ;  /* 0x00000001c9087824 */ /* 0x100fe200078e0a00 */
[----:B------:R-:W-:Y:S01]  /*17270*/  ISETP.GE.OR P0, PT, R0, R204, !P0 ;  /* 0x000000cc0000720c */ /* 0x000fe20004706670 */
[----:B------:R-:W-:Y:S01]  /*17280*/  FMUL.FTZ R60, R60, UR12 ;  /* 0x0000000c3c3c7c20 */ /* 0x000fe20008410000 */
[----:B------:R-:W-:Y:S01]  /*17290*/  ISETP.GE.OR P1, PT, R0, R207, !P1 ;  /* 0x000000cf0000720c */ /* 0x000fe20004f26670 */
[--C-:B------:R-:W-:Y:S01]  /*172a0*/  IMAD.IADD R13, R203, 0x1, -R0.reuse ;  /* 0x00000001cb0d7824 */ /* 0x100fe200078e0a00 */
[----:B------:R-:W-:Y:S01]  /*172b0*/  IABS R10, R8 ;  /* 0x00000008000a7213 */ /* 0x000fe20000000000 */
[----:B------:R-:W-:Y:S01]  /*172c0*/  FMUL.FTZ R58, R58, UR12 ;  /* 0x0000000c3a3a7c20 */ /* 0x000fe20008410000 */
[----:B------:R-:W-:Y:S01]  /*172d0*/  IABS R8, R12 ;  /* 0x0000000c00087213 */ /* 0x000fe20000000000 */
[----:B------:R-:W-:Y:S01]  /*172e0*/  MUFU.TANH R60, R60 ;  /* 0x0000003c003c7308 */ /* 0x000fe20000002400 */
[----:B------:R-:W-:Y:S01]  /*172f0*/  I2FP.F32.S32 R10, R10 ;  /* 0x0000000a000a7245 */ /* 0x000fe20000201400 */
[----:B------:R-:W-:Y:S01]  /*17300*/  FMUL.FTZ R66, R66, UR12 ;  /* 0x0000000c42427c20 */ /* 0x000fe20008410000 */
[----:B------:R-:W-:Y:S01]  /*17310*/  IABS R9, R13 ;  /* 0x0000000d00097213 */ /* 0x000fe20000000000 */
[----:B------:R-:W-:Y:S01]  /*17320*/  FMUL.FTZ R61, R61, UR12 ;  /* 0x0000000c3d3d7c20 */ /* 0x000fe20008410000 */
[----:B------:R-:W-:Y:S01]  /*17330*/  FSEL R226, R16, -INF , !P2 ;  /* 0xff80000010e27808 */ /* 0x000fe20005000000 */
[----:B------:R-:W-:Y:S01]  /*17340*/  FFMA.FTZ R4, R10, -UR31, R45 ;  /* 0x8000001f0a047c23 */ /* 0x000fe2000801002d */
[----:B------:R-:W-:Y:S03]  /*17350*/  I2FP.F32.S32 R9, R9 ;  /* 0x0000000900097245 */ /* 0x000fe60000201400 */
[----:B------:R-:W1:Y:S01]  /*17360*/  MUFU.TANH R16, R49 ;  /* 0x0000003100107308 */ /* 0x000e620000002400 */
[----:B------:R-:W-:Y:S01]  /*17370*/  IABS R10, R5 ;  /* 0x00000005000a7213 */ /* 0x000fe20000000000 */
[----:B------:R-:W-:Y:S01]  /*17380*/  FMUL.FTZ R5, R52, UR12 ;  /* 0x0000000c34057c20 */ /* 0x000fe20008410000 */
[----:B------:R-:W-:Y:S01]  /*17390*/  FSEL R222, R4, -INF , !P3 ;  /* 0xff80000004de7808 */ /* 0x000fe20005800000 */
[----:B------:R-:W-:Y:S01]  /*173a0*/  IMAD.IADD R4, R200, 0x1, -R0 ;  /* 0x00000001c8047824 */ /* 0x000fe200078e0a00 */
[----:B------:R-:W-:Y:S01]  /*173b0*/  ISETP.GE.AND P3, PT, R0, R198, PT ;  /* 0x000000c60000720c */ /* 0x000fe20003f66270 */
[----:B------:R-:W-:Y:S01]  /*173c0*/  FFMA.FTZ R20, R9, -UR31, R20 ;  /* 0x8000001f09147c23 */ /* 0x000fe20008010014 */
[----:B------:R-:W-:Y:S03]  /*173d0*/  ISETP.GE.AND P2, PT, R2, R199, PT ;  /* 0x000000c70200720c */ /* 0x000fe60003f46270 */
[----:B------:R-:W2:Y:S01]  /*173e0*/  MUFU.TANH R5, R5 ;  /* 0x0000000500057308 */ /* 0x000ea20000002400 */
[----:B------:R-:W-:Y:S01]  /*173f0*/  ISETP.GE.OR P3, PT, R0, R206, !P3 ;  /* 0x000000ce0000720c */ /* 0x000fe20005f66670 */
[----:B------:R-:W-:Y:S01]  /*17400*/  IMAD.IADD R0, R202, 0x1, -R0 ;  /* 0x00000001ca007824 */ /* 0x000fe200078e0a00 */
[----:B------:R-:W-:Y:S01]  /*17410*/  I2FP.F32.S32 R8, R8 ;  /* 0x0000000800087245 */ /* 0x000fe20000201400 */
[----:B------:R-:W-:Y:S01]  /*17420*/  FMUL.FTZ R64, R64, UR12 ;  /* 0x0000000c40407c20 */ /* 0x000fe20008410000 */
[----:B------:R-:W-:Y:S01]  /*17430*/  ISETP.GE.OR P2, PT, R2, R207, !P2 ;  /* 0x000000cf0200720c */ /* 0x000fe20005746670 */
[----:B------:R-:W-:Y:S01]  /*17440*/  IMAD.IADD R2, R202, 0x1, -R2 ;  /* 0x00000001ca027824 */ /* 0x000fe200078e0a02 */
[----:B------:R-:W-:Y:S01]  /*17450*/  IABS R9, R0 ;  /* 0x0000000000097213 */ /* 0x000fe20000000000 */
[----:B------:R-:W-:Y:S01]  /*17460*/  FFMA.FTZ R21, R8, -UR31, R21 ;  /* 0x8000001f08157c23 */ /* 0x000fe20008010015 */
[----:B------:R-:W-:Y:S01]  /*17470*/  IABS R8, R4 ;  /* 0x0000000400087213 */ /* 0x000fe20000000000 */
[----:B------:R-:W-:Y:S01]  /*17480*/  FMUL.FTZ R4, R53, UR12 ;  /* 0x0000000c35047c20 */ /* 0x000fe20008410000 */
        /* <DEDUP_REMOVED lines=8> */
[----:B------:R-:W-:Y:S01]  /*17510*/  I2FP.F32.S32 R9, R9 ;  /* 0x0000000900097245 */ /* 0x000fe20000201400 */
[----:B------:R-:W-:Y:S01]  /*17520*/  FFMA.FTZ R15, R2, -UR31, R15 ;  /* 0x8000001f020f7c23 */ /* 0x000fe2000801000f */
[----:B------:R-:W-:Y:S01]  /*17530*/  FSEL R220, R20, -INF , !P0 ;  /* 0xff80000014dc7808 */ /* 0x000fe20004000000 */
[----:B------:R-:W-:Y:S01]  /*17540*/  VIADD R2, R168, 0x30 ;  /* 0x00000030a8027836 */ /* 0x000fe20000000000 */
[----:B------:R-:W-:Y:S01]  /*17550*/  FSEL R221, R21, -INF , !P6 ;  /* 0xff80000015dd7808 */ /* 0x000fe20007000000 */
[----:B------:R-:W-:Y:S01]  /*17560*/  FMUL.FTZ R21, R62, UR12 ;  /* 0x0000000c3e157c20 */ /* 0x000fe20008410000 */
[----:B------:R-:W-:Y:S01]  /*17570*/  FSEL R216, R16, -INF , !P1 ;  /* 0xff80000010d87808 */ /* 0x000fe20004800000 */
[----:B------:R-:W1:Y:S01]  /*17580*/  MUFU.TANH R4, R4 ;  /* 0x0000000400047308 */ /* 0x000e620000002400 */
[----:B------:R-:W-:Y:S01]  /*17590*/  ISETP.GE.AND P6, PT, R2, R199, PT ;  /* 0x000000c70200720c */ /* 0x000fe20003fc6270 */
[----:B------:R-:W-:Y:S01]  /*175a0*/  FFMA.FTZ R14, R9, -UR31, R14 ;  /* 0x8000001f090e7c23 */ /* 0x000fe2000801000e */
[----:B------:R-:W-:Y:S01]  /*175b0*/  FSEL R215, R15, -INF , !P5 ;  /* 0xff8000000fd77808 */ /* 0x000fe20006800000 */
[----:B------:R-:W-:Y:S01]  /*175c0*/  IMAD.IADD R9, R200, 0x1, -R2 ;  /* 0x00000001c8097824 */ /* 0x000fe200078e0a02 */
[----:B------:R-:W-:Y:S01]  /*175d0*/  ISETP.GE.OR P6, PT, R2, R207, !P6 ;  /* 0x000000cf0200720c */ /* 0x000fe200077c6670 */
[----:B------:R-:W-:Y:S01]  /*175e0*/  FFMA.FTZ R17, R0, -UR31, R17 ;  /* 0x8000001f00117c23 */ /* 0x000fe20008010011 */
[----:B------:R-:W-:Y:S01]  /*175f0*/  ISETP.GE.AND P1, PT, R2, R197, PT ;  /* 0x000000c50200720c */ /* 0x000fe20003f26270 */
[----:B------:R-:W-:Y:S01]  /*17600*/  VIADD R0, R168, 0x31 ;  /* 0x00000031a8007836 */ /* 0x000fe20000000000 */
[----:B------:R-:W-:Y:S01]  /*17610*/  IABS R11, R9 ;  /* 0x00000009000b7213 */ /* 0x000fe20000000000 */
[----:B------:R-:W-:Y:S01]  /*17620*/  MUFU.TANH R15, R58 ;  /* 0x0000003a000f7308 */ /* 0x000fe20000002400 */
[----:B------:R-:W-:Y:S01]  /*17630*/  FSEL R217, R17, -INF , !P2 ;  /* 0xff80000011d97808 */ /* 0x000fe20005000000 */
[----:B------:R-:W-:Y:S01]  /*17640*/  IMAD.IADD R8, R200, 0x1, -R0 ;  /* 0x00000001c8087824 */ /* 0x000fe200078e0a00 */
[----:B------:R-:W-:Y:S01]  /*17650*/  ISETP.GE.AND P0, PT, R0, R199, PT ;  /* 0x000000c70000720c */ /* 0x000fe20003f06270 */
[----:B------:R-:W-:Y:S01]  /*17660*/  FMUL.FTZ R20, R63, UR12 ;  /* 0x0000000c3f147c20 */ /* 0x000fe20008410000 */
[----:B------:R-:W-:Y:S01]  /*17670*/  I2FP.F32.S32 R11, R11 ;  /* 0x0000000b000b7245 */ /* 0x000fe20000201400 */
[----:B------:R-:W-:Y:S01]  /*17680*/  IMAD.IADD R12, R202, 0x1, -R2 ;  /* 0x00000001ca0c7824 */ /* 0x000fe200078e0a02 */
[----:B------:R-:W-:Y:S03]  /*17690*/  IABS R10, R8 ;  /* 0x00000008000a7213 */ /* 0x000fe60000000000 */
[----:B------:R-:W-:Y:S01]  /*176a0*/  MUFU.TANH R21, R21 ;  /* 0x0000001500157308 */ /* 0x000fe20000002400 */
[----:B------:R-:W-:Y:S01]  /*176b0*/  ISETP.GE.OR P0, PT, R0, R207, !P0 ;  /* 0x000000cf0000720c */ /* 0x000fe20004706670 */
[----:B--2---:R-:W-:Y:S01]  /*176c0*/  FFMA.FTZ R5, R11, -UR31, R5 ;  /* 0x8000001f0b057c23 */ /* 0x004fe20008010005 */
[----:B------:R-:W-:Y:S01]  /*176d0*/  I2FP.F32.S32 R10, R10 ;  /* 0x0000000a000a7245 */ /* 0x000fe20000201400 */
[----:B------:R-:W-:Y:S01]  /*176e0*/  IMAD.IADD R13, R202, 0x1, -R0 ;  /* 0x00000001ca0d7824 */ /* 0x000fe200078e0a00 */
[----:B------:R-:W-:Y:S01]  /*176f0*/  IABS R8, R12 ;  /* 0x0000000c00087213 */ /* 0x000fe20000000000 */
[----:B------:R-:W-:Y:S01]  /*17700*/  FMUL.FTZ R56, R56, UR12 ;  /* 0x0000000c38387c20 */ /* 0x000fe20008410000 */
[----:B------:R-:W-:Y:S01]  /*17710*/  FSEL R219, R5, -INF , !P6 ;  /* 0xff80000005db7808 */ /* 0x000fe20007000000 */
[----:B-1----:R-:W-:Y:S01]  /*17720*/  FFMA.FTZ R4, R10, -UR31, R4 ;  /* 0x8000001f0a047c23 */ /* 0x002fe20008010004 */
[----:B------:R-:W-:Y:S01]  /*17730*/  I2FP.F32.S32 R8, R8 ;  /* 0x0000000800087245 */ /* 0x000fe20000201400 */
[----:B------:R-:W-:Y:S01]  /*17740*/  MUFU.TANH R20, R20 ;  /* 0x0000001400147308 */ /* 0x000fe20000002400 */
[----:B------:R-:W-:Y:S01]  /*17750*/  ISETP.GE.AND P2, PT, R2, R198, PT ;  /* 0x000000c60200720c */ /* 0x000fe20003f46270 */
[----:B------:R-:W-:Y:S01]  /*17760*/  FMUL.FTZ R65, R65, UR12 ;  /* 0x0000000c41417c20 */ /* 0x000fe20008410000 */
[----:B------:R-:W-:Y:S01]  /*17770*/  FSEL R218, R4, -INF , !P0 ;  /* 0xff80000004da7808 */ /* 0x000fe20004000000 */
[--C-:B------:R-:W-:Y:S01]  /*17780*/  IMAD.IADD R4, R201, 0x1, -R2.reuse ;  /* 0x00000001c9047824 */ /* 0x100fe200078e0a02 */
[----:B------:R-:W-:Y:S01]  /*17790*/  ISETP.GE.AND P5, PT, R2, R196, PT ;  /* 0x000000c40200720c */ /* 0x000fe20003fa6270 */
[----:B------:R-:W-:Y:S01]  /*177a0*/  FMUL.FTZ R57, R57, UR12 ;  /* 0x0000000c39397c20 */ /* 0x000fe20008410000 */
[----:B------:R-:W-:Y:S03]  /*177b0*/  FSEL R214, R14, -INF , !P3 ;  /* 0xff8000000ed67808 */ /* 0x000fe60005800000 */
[----:B------:R-:W-:Y:S01]  /*177c0*/  MUFU.TANH R17, R56 ;  /* 0x0000003800117308 */ /* 0x000fe20000002400 */
[----:B------:R-:W-:Y:S01]  /*177d0*/  IABS R11, R4 ;  /* 0x00000004000b7213 */ /* 0x000fe20000000000 */
[----:B------:R-:W-:Y:S01]  /*177e0*/  FMUL.FTZ R18, R55, UR12 ;  /* 0x0000000c37127c20 */ /* 0x000fe20008410000 */
[----:B------:R-:W-:Y:S01]  /*177f0*/  IABS R9, R13 ;  /* 0x0000000d00097213 */ /* 0x000fe20000000000 */
[----:B------:R-:W1:Y:S01]  /*17800*/  LDSM.16.M88.4 R4, [R192] ;  /* 0x00000000c004783b */ /* 0x000e620000000200 */
[C---:B------:R-:W-:Y:S02]  /*17810*/  ISETP.GE.AND P3, PT, R0.reuse, R198, PT ;  /* 0x000000c60000720c */ /* 0x040fe40003f66270 */
[C---:B------:R-:W-:Y:S03]  /*17820*/  ISETP.GE.AND P6, PT, R0.reuse, R197, PT ;  /* 0x000000c50000720c */ /* 0x040fe60003fc6270 */
[----:B------:R-:W-:Y:S01]  /*17830*/  MUFU.TANH R14, R59 ;  /* 0x0000003b000e7308 */ /* 0x000fe20000002400 */
[----:B------:R-:W-:Y:S02]  /*17840*/  ISETP.GE.AND P0, PT, R0, R196, PT ;  /* 0x000000c40000720c */ /* 0x000fe40003f06270 */
[C---:B------:R-:W-:Y:S02]  /*17850*/  ISETP.GE.OR P2, PT, R2.reuse, R206, !P2 ;  /* 0x000000ce0200720c */ /* 0x040fe40005746670 */
[C---:B------:R-:W-:Y:S02]  /*17860*/  ISETP.GE.OR P1, PT, R2.reuse, R205, !P1 ;  /* 0x000000cd0200720c */ /* 0x040fe40004f26670 */
[----:B------:R-:W-:Y:S03]  /*17870*/  ISETP.GE.OR P5, PT, R2, R204, !P5 ;  /* 0x000000cc0200720c */ /* 0x000fe60006fa6670 */
[----:B------:R-:W2:Y:S01]  /*17880*/  MUFU.TANH R19, R19 ;  /* 0x0000001300137308 */ /* 0x000ea20000002400 */
[----:B------:R-:W-:Y:S02]  /*17890*/  I2FP.F32.S32 R9, R9 ;  /* 0x0000000900097245 */ /* 0x000fe40000201400 */
[C---:B------:R-:W-:Y:S02]  /*178a0*/  ISETP.GE.OR P3, PT, R0.reuse, R206, !P3 ;  /* 0x000000ce0000720c */ /* 0x040fe40005f66670 */
[C---:B------:R-:W-:Y:S02]  /*178b0*/  ISETP.GE.OR P6, PT, R0.reuse, R205, !P6 ;  /* 0x000000cd0000720c */ /* 0x040fe400077c6670 */
[----:B------:R-:W-:Y:S03]  /*178c0*/  ISETP.GE.OR P0, PT, R0, R204, !P0 ;  /* 0x000000cc0000720c */ /* 0x000fe60004706670 */
[----:B------:R-:W3:Y:S10]  /*178d0*/  MUFU.TANH R18, R18 ;  /* 0x0000001200127308 */ /* 0x000ef40000002400 */
[----:B------:R-:W4:Y:S01]  /*178e0*/  MUFU.TANH R16, R57 ;  /* 0x0000003900107308 */ /* 0x000f220000002400 */
[----:B--2---:R-:W-:Y:S01]  /*178f0*/  FFMA.FTZ R19, R8, -UR31, R19 ;  /* 0x8000001f08137c23 */ /* 0x004fe20008010013 */
[----:B------:R-:W-:Y:S02]  /*17900*/  IMAD.IADD R8, R203, 0x1, -R2 ;  /* 0x00000001cb087824 */ /* 0x000fe400078e0a02 */
[--C-:B------:R-:W-:Y:S02]  /*17910*/  IMAD.IADD R2, R201, 0x1, -R0.reuse ;  /* 0x00000001c9027824 */ /* 0x100fe400078e0a00 */
[----:B------:R-:W-:Y:S01]  /*17920*/  FSEL R209, R19, -INF , !P2 ;  /* 0xff80000013d17808 */ /* 0x000fe20005000000 */
[----:B------:R-:W-:Y:S02]  /*17930*/  IMAD.IADD R0, R203, 0x1, -R0 ;  /* 0x00000001cb007824 */ /* 0x000fe400078e0a00 */
[----:B------:R-:W-:Y:S01]  /*17940*/  IABS R10, R2 ;  /* 0x00000002000a7213 */ /* 0x000fe20000000000 */
[----:B---3--:R-:W-:Y:S01]  /*17950*/  FFMA.FTZ R18, R9, -UR31, R18 ;  /* 0x8000001f09127c23 */ /* 0x008fe20008010012 */
[----:B------:R-:W-:Y:S01]  /*17960*/  IABS R2, R8 ;  /* 0x0000000800027213 */ /* 0x000fe20000000000 */
[-C--:B-1----:R-:W-:Y:S03]  /*17970*/  HMMA.16816.F32.BF16 R68, R172, R4.reuse, R68 ;  /* 0x00000004ac44723c */ /* 0x082fe60000041844 */
[----:B------:R-:W-:Y:S01]  /*17980*/  IABS R9, R0 ;  /* 0x0000000000097213 */ /* 0x000fe20000000000 */
[----:B------:R-:W-:Y:S01]  /*17990*/  IMAD.MOV.U32 R0, RZ, RZ, R11 ;  /* 0x000000ffff007224 */ /* 0x000fe200078e000b */
[----:B------:R-:W-:Y:S01]  /*179a0*/  I2FP.F32.S32 R2, R2 ;  /* 0x0000000200027245 */ /* 0x000fe20000201400 */
[C---:B------:R-:W-:Y:S05]  /*179b0*/  HMMA.16816.F32.BF16 R72, R180.reuse, R4, R72 ;  /* 0x00000004b448723c */ /* 0x040fea0000041848 */
[----:B------:R-:W-:Y:S01]  /*179c0*/  I2FP.F32.S32 R0, R0 ;  /* 0x0000000000007245 */ /* 0x000fe20000201400 */
[-C--:B------:R-:W-:Y:S05]  /*179d0*/  HMMA.16816.F32.BF16 R76, R180, R6.reuse, R76 ;  /* 0x00000006b44c723c */ /* 0x080fea000004184c */
[----:B------:R-:W-:Y:S01]  /*179e0*/  I2FP.F32.S32 R9, R9 ;  /* 0x0000000900097245 */ /* 0x000fe20000201400 */
[C---:B------:R-:W-:Y:S05]  /*179f0*/  HMMA.16816.F32.BF16 R80, R172.reuse, R6, R80 ;  /* 0x00000006ac50723c */ /* 0x040fea0000041850 */
[----:B------:R-:W-:Y:S01]  /*17a00*/  FSEL R179, R18, -INF , !P3 ;  /* 0xff80000012b37808 */ /* 0x000fe20005800000 */
[----:B------:R-:W-:Y:S01]  /*17a10*/  FFMA.FTZ R15, R2, -UR31, R15 ;  /* 0x8000001f020f7c23 */ /* 0x000fe2000801000f */
[----:B------:R-:W-:Y:S04]  /*17a20*/  VIADD R2, R168, 0x38 ;  /* 0x00000038a8027836 */ /* 0x000fe80000000000 */
[----:B------:R-:W-:Y:S01]  /*17a30*/  FFMA.FTZ R17, R0, -UR31, R17 ;  /* 0x8000001f00117c23 */ /* 0x000fe20008010011 */
[----:B------:R-:W-:Y:S01]  /*17a40*/  FSEL R213, R15, -INF , !P5 ;  /* 0xff8000000fd57808 */ /* 0x000fe20006800000 */
[----:B------:R-:W-:Y:S01]  /*17a50*/  VIADD R0, R168, 0x39 ;  /* 0x00000039a8007836 */ /* 0x000fe20000000000 */
[-C--:B------:R-:W-:Y:S01]  /*17a60*/  ISETP.GE.AND P2, PT, R2, R197.reuse, PT ;  /* 0x000000c50200720c */ /* 0x080fe20003f46270 */
[----:B------:R-:W1:Y:S01]  /*17a70*/  MUFU.TANH R15, R66 ;  /* 0x00000042000f7308 */ /* 0x000e620000002400 */
[----:B------:R-:W-:Y:S01]  /*17a80*/  FSEL R211, R17, -INF , !P1 ;  /* 0xff80000011d37808 */ /* 0x000fe20004800000 */
[----:B------:R-:W-:Y:S01]  /*17a90*/  IMAD.IADD R12, R203, 0x1, -R2 ;  /* 0x00000001cb0c7824 */ /* 0x000fe200078e0a02 */
[----:B------:R-:W-:Y:S01]  /*17aa0*/  ISETP.GE.AND P3, PT, R0, R197, PT ;  /* 0x000000c50000720c */ /* 0x000fe20003f66270 */
[----:B------:R-:W-:Y:S01]  /*17ab0*/  FMUL.FTZ R76, R76, UR12 ;  /* 0x0000000c4c4c7c20 */ /* 0x000fe20008410000 */
[-C--:B------:R-:W-:Y:S01]  /*17ac0*/  ISETP.GE.OR P2, PT, R2, R205.reuse, !P2 ;  /* 0x000000cd0200720c */ /* 0x080fe20005746670 */
[----:B------:R-:W-:Y:S01]  /*17ad0*/  IMAD.MOV.U32 R8, RZ, RZ, R10 ;  /* 0x000000ffff087224 */ /* 0x000fe200078e000a */
[----:B------:R-:W-:Y:S03]  /*17ae0*/  ISETP.GE.OR P3, PT, R0, R205, !P3 ;  /* 0x000000cd0000720c */ /* 0x000fe60005f66670 */
[----:B------:R-:W-:Y:S01]  /*17af0*/  MUFU.TANH R17, R64 ;  /* 0x0000004000117308 */ /* 0x000fe20000002400 */
[----:B------:R-:W-:Y:S01]  /*17b00*/  ISETP.GE.AND P1, PT, R2, R196, PT ;  /* 0x000000c40200720c */ /* 0x000fe20003f26270 */
[----:B------:R-:W-:Y:S01]  /*17b10*/  FMUL.FTZ R82, R82, UR12 ;  /* 0x0000000c52527c20 */ /* 0x000fe20008410000 */
[----:B------:R-:W-:Y:S01]  /*17b20*/  I2FP.F32.S32 R8, R8 ;  /* 0x0000000800087245 */ /* 0x000fe20000201400 */
[----:B------:R-:W-:Y:S01]  /*17b30*/  FFMA.FTZ R14, R9, -UR31, R14 ;  /* 0x8000001f090e7c23 */ /* 0x000fe2000801000e */
[C---:B------:R-:W-:Y:S01]  /*17b40*/  ISETP.GE.AND P5, PT, R2.reuse, R198, PT ;  /* 0x000000c60200720c */ /* 0x040fe20003fa6270 */
[----:B------:R-:W-:Y:S01]  /*17b50*/  IMAD.IADD R9, R201, 0x1, -R2 ;  /* 0x00000001c9097824 */ /* 0x000fe200078e0a02 */
[----:B------:R-:W-:Y:S03]  /*17b60*/  ISETP.GE.OR P1, PT, R2, R204, !P1 ;  /* 0x000000cc0200720c */ /* 0x000fe60004f26670 */
[----:B------:R-:W-:Y:S01]  /*17b70*/  MUFU.TANH R76, R76 ;  /* 0x0000004c004c7308 */ /* 0x000fe20000002400 */
[----:B------:R-:W-:Y:S01]  /*17b80*/  FSEL R212, R14, -INF , !P0 ;  /* 0xff8000000ed47808 */ /* 0x000fe20004000000 */
[----:B------:R-:W-:Y:S01]  /*17b90*/  IMAD.IADD R13, R203, 0x1, -R0 ;  /* 0x00000001cb0d7824 */ /* 0x000fe200078e0a00 */
[----:B------:R-:W-:Y:S01]  /*17ba0*/  IABS R11, R9 ;  /* 0x00000009000b7213 */ /* 0x000fe20000000000 */
[----:B------:R-:W-:Y:S01]  /*17bb0*/  FMUL.FTZ R74, R74, UR12 ;  /* 0x0000000c4a4a7c20 */ /* 0x000fe20008410000 */
[----:B------:R-:W-:Y:S01]  /*17bc0*/  ISETP.GE.AND P0, PT, R0, R196, PT ;  /* 0x000000c40000720c */ /* 0x000fe20003f06270 */
[----:B------:R-:W-:Y:S01]  /*17bd0*/  FMUL.FTZ R77, R77, UR12 ;  /* 0x0000000c4d4d7c20 */ /* 0x000fe20008410000 */
[----:B------:R-:W-:Y:S03]  /*17be0*/  I2FP.F32.S32 R11, R11 ;  /* 0x0000000b000b7245 */ /* 0x000fe60000201400 */
[----:B------:R-:W-:Y:S01]  /*17bf0*/  MUFU.TANH R14, R67 ;  /* 0x00000043000e7308 */ /* 0x000fe20000002400 */
[----:B------:R-:W-:Y:S01]  /*17c00*/  IABS R9, R13 ;  /* 0x0000000d00097213 */ /* 0x000fe20000000000 */
[----:B------:R-:W-:Y:S01]  /*17c10*/  FMUL.FTZ R80, R80, UR12 ;  /* 0x0000000c50507c20 */ /* 0x000fe20008410000 */
[----:B------:R-:W-:Y:S01]  /*17c20*/  ISETP.GE.OR P0, PT, R0, R204, !P0 ;  /* 0x000000cc0000720c */ /* 0x000fe20004706670 */
[----:B------:R-:W-:Y:S01]  /*17c30*/  FFMA.FTZ R5, R11, -UR31, R60 ;  /* 0x8000001f0b057c23 */ /* 0x000fe2000801003c */
[----:B------:R-:W-:Y:S01]  /*17c40*/  I2FP.F32.S32 R9, R9 ;  /* 0x0000000900097245 */ /* 0x000fe20000201400 */
[----:B------:R-:W-:Y:S01]  /*17c50*/  FMUL.FTZ R83, R83, UR12 ;  /* 0x0000000c53537c20 */ /* 0x000fe20008410000 */
[----:B------:R-:W-:Y:S03]  /*17c60*/  ISETP.GE.OR P5, PT, R2, R206, !P5 ;  /* 0x000000ce0200720c */ /* 0x000fe60006fa6670 */
[----:B------:R-:W-:Y:S01]  /*17c70*/  MUFU.TANH R77, R77 ;  /* 0x0000004d004d7308 */ /* 0x000fe20000002400 */
[----:B------:R-:W-:Y:S01]  /*17c80*/  FSEL R178, R5, -INF , !P2 ;  /* 0xff80000005b27808 */ /* 0x000fe20005000000 */
[----:B------:R-:W-:Y:S01]  /*17c90*/  IMAD.IADD R5, R200, 0x1, -R2 ;  /* 0x00000001c8057824 */ /* 0x000fe200078e0a02 */
[----:B------:R-:W-:Y:S01]  /*17ca0*/  ISETP.GE.AND P2, PT, R0, R199, PT ;  /* 0x000000c70000720c */ /* 0x000fe20003f46270 */
[----:B------:R-:W-:Y:S01]  /*17cb0*/  FFMA.FTZ R20, R9, -UR31, R20 ;  /* 0x8000001f09147c23 */ /* 0x000fe20008010014 */
[----:B----4-:R-:W-:Y:S01]  /*17cc0*/  FFMA.FTZ R16, R8, -UR31, R16 ;  /* 0x8000001f08107c23 */ /* 0x010fe20008010010 */
[--C-:B------:R-:W-:Y:S01]  /*17cd0*/  IMAD.IADD R8, R201, 0x1, -R0.reuse ;  /* 0x00000001c9087824 */ /* 0x100fe200078e0a00 */
[----:B------:R-:W-:Y:S01]  /*17ce0*/  ISETP.GE.OR P2, PT, R0, R207, !P2 ;  /* 0x000000cf0000720c */ /* 0x000fe20005746670 */
[----:B------:R-:W-:Y:S01]  /*17cf0*/  FMUL.FTZ R81, R81, UR12 ;  /* 0x0000000c51517c20 */ /* 0x000fe20008410000 */
[----:B------:R-:W-:Y:S01]  /*17d00*/  FSEL R63, R20, -INF , !P0 ;  /* 0xff800000143f7808 */ /* 0x000fe20004000000 */
[----:B------:R-:W-:Y:S01]  /*17d10*/  FMUL.FTZ R20, R79, UR12 ;  /* 0x0000000c4f147c20 */ /* 0x000fe20008410000 */
[----:B------:R-:W-:Y:S01]  /*17d20*/  IABS R10, R8 ;  /* 0x00000008000a7213 */ /* 0x000fe20000000000 */
[----:B------:R-:W-:Y:S01]  /*17d30*/  FMUL.FTZ R18, R71, UR12 ;  /* 0x0000000c47127c20 */ /* 0x000fe20008410000 */
[----:B------:R-:W-:Y:S01]  /*17d40*/  IABS R8, R12 ;  /* 0x0000000c00087213 */ /* 0x000fe20000000000 */
[----:B------:R-:W-:Y:S01]  /*17d50*/  FMUL.FTZ R72, R72, UR12 ;  /* 0x0000000c48487c20 */ /* 0x000fe20008410000 */
[----:B------:R-:W-:Y:S01]  /*17d60*/  I2FP.F32.S32 R10, R10 ;  /* 0x0000000a000a7245 */ /* 0x000fe20000201400 */
[----:B------:R-:W-:Y:S01]  /*17d70*/  MUFU.TANH R20, R20 ;  /* 0x0000001400147308 */ /* 0x000fe20000002400 */
[----:B------:R-:W-:Y:S01]  /*17d80*/  FSEL R210, R16, -INF , !P6 ;  /* 0xff80000010d27808 */ /* 0x000fe20007000000 */
[----:B------:R-:W-:Y:S01]  /*17d90*/  FMUL.FTZ R75, R75, UR12 ;  /* 0x0000000c4b4b7c20 */ /* 0x000fe20008410000 */
[----:B------:R-:W-:Y:S01]  /*17da0*/  ISETP.GE.AND P6, PT, R2, R199, PT ;  /* 0x000000c70200720c */ /* 0x000fe20003fc6270 */
[----:B------:R-:W-:Y:S01]  /*17db0*/  FFMA.FTZ R4, R10, -UR31, R61 ;  /* 0x8000001f0a047c23 */ /* 0x000fe2000801003d */
[----:B------:R-:W-:Y:S01]  /*17dc0*/  IABS R10, R5 ;  /* 0x00000005000a7213 */ /* 0x000fe20000000000 */
[----:B------:R-:W-:Y:S01]  /*17dd0*/  FMUL.FTZ R5, R68, UR12 ;  /* 0x0000000c44057c20 */ /* 0x000fe20008410000 */
[----:B------:R-:W-:Y:S03]  /*17de0*/  I2FP.F32.S32 R8, R8 ;  /* 0x0000000800087245 */ /* 0x000fe60000201400 */
[----:B------:R-:W2:Y:S01]  /*17df0*/  MUFU.TANH R16, R65 ;  /* 0x0000004100107308 */ /* 0x000ea20000002400 */
[----:B------:R-:W-:Y:S01]  /*17e00*/  FSEL R177, R4, -INF , !P3 ;  /* 0xff80000004b17808 */ /* 0x000fe20005800000 */
[----:B------:R-:W-:Y:S01]  /*17e10*/  IMAD.IADD R4, R200, 0x1, -R0 ;  /* 0x00000001c8047824 */ /* 0x000fe200078e0a00 */
[----:B------:R-:W-:Y:S01]  /*17e20*/  ISETP.GE.AND P3, PT, R0, R198, PT ;  /* 0x000000c60000720c */ /* 0x000fe20003f66270 */
[----:B------:R-:W-:Y:S01]  /*17e30*/  FFMA.FTZ R21, R8, -UR31, R21 ;  /* 0x8000001f08157c23 */ /* 0x000fe20008010015 */
[----:B------:R-:W-:Y:S01]  /*17e40*/  ISETP.GE.OR P6, PT, R2, R207, !P6 ;  /* 0x000000cf0200720c */ /* 0x000fe200077c6670 */
[----:B------:R-:W-:Y:S01]  /*17e50*/  IMAD.IADD R2, R202, 0x1, -R2 ;  /* 0x00000001ca027824 */ /* 0x000fe200078e0a02 */
[----:B------:R-:W-:Y:S03]  /*17e60*/  ISETP.GE.OR P3, PT, R0, R206, !P3 ;  /* 0x000000ce0000720c */ /* 0x000fe60005f66670 */
[----:B------:R-:W3:Y:S01]  /*17e70*/  MUFU.TANH R5, R5 ;  /* 0x0000000500057308 */ /* 0x000ee20000002400 */
[----:B------:R-:W-:Y:S01]  /*17e80*/  IABS R8, R4 ;  /* 0x0000000400087213 */ /* 0x000fe20000000000 */
[----:B------:R-:W-:Y:S01]  /*17e90*/  FMUL.FTZ R4, R69, UR12 ;  /* 0x0000000c45047c20 */ /* 0x000fe20008410000 */
[----:B------:R-:W-:Y:S01]  /*17ea0*/  IABS R2, R2 ;  /* 0x0000000200027213 */ /* 0x000fe20000000000 */
[----:B------:R-:W-:Y:S01]  /*17eb0*/  IMAD.IADD R0, R202, 0x1, -R0 ;  /* 0x00000001ca007824 */ /* 0x000fe200078e0a00 */
[----:B------:R-:W-:Y:S01]  /*17ec0*/  I2FP.F32.S32 R8, R8 ;  /* 0x0000000800087245 */ /* 0x000fe20000201400 */
[----:B------:R-:W-:Y:S01]  /*17ed0*/  FMUL.FTZ R19, R70, UR12 ;  /* 0x0000000c46137c20 */ /* 0x000fe20008410000 */
[----:B------:R-:W-:Y:S03]  /*17ee0*/  I2FP.F32.S32 R2, R2 ;  /* 0x0000000200027245 */ /* 0x000fe60000201400 */
[----:B------:R-:W4:Y:S01]  /*17ef0*/  MUFU.TANH R4, R4 ;  /* 0x0000000400047308 */ /* 0x000f220000002400 */
[----:B------:R-:W-:Y:S01]  /*17f00*/  IABS R9, R0 ;  /* 0x0000000000097213 */ /* 0x000fe20000000000 */
[----:B------:R-:W-:Y:S01]  /*17f10*/  IMAD.MOV.U32 R0, RZ, RZ, R10 ;  /* 0x000000ffff007224 */ /* 0x000fe200078e000a */
[----:B------:R-:W-:Y:S01]  /*17f20*/  FSEL R176, R21, -INF , !P1 ;  /* 0xff80000015b07808 */ /* 0x000fe20004800000 */
[----:B-1----:R-:W-:Y:S01]  /*17f30*/  FFMA.FTZ R15, R2, -UR31, R15 ;  /* 0x8000001f020f7c23 */ /* 0x002fe2000801000f */
[----:B------:R-:W-:Y:S01]  /*17f40*/  I2FP.F32.S32 R9, R9 ;  /* 0x0000000900097245 */ /* 0x000fe20000201400 */
[----:B------:R-:W-:Y:S01]  /*17f50*/  VIADD R2, R168, 0x40 ;  /* 0x00000040a8027836 */ /* 0x000fe20000000000 */
[----:B------:R-:W-:Y:S01]  /*17f60*/  I2FP.F32.S32 R0, R0 ;  /* 0x0000000000007245 */ /* 0x000fe20000201400 */
[----:B--2---:R-:W-:Y:S01]  /*17f70*/  FFMA.FTZ R16, R8, -UR31, R16 ;  /* 0x8000001f08107c23 */ /* 0x004fe20008010010 */
[----:B------:R-:W-:Y:S01]  /*17f80*/  FSEL R56, R15, -INF , !P5 ;  /* 0xff8000000f387808 */ /* 0x000fe20006800000 */
[----:B------:R-:W-:Y:S01]  /*17f90*/  FFMA.FTZ R14, R9, -UR31, R14 ;  /* 0x8000001f090e7c23 */ /* 0x000fe2000801000e */
[----:B------:R-:W-:Y:S01]  /*17fa0*/  ISETP.GE.AND P1, PT, R2, R199, PT ;  /* 0x000000c70200720c */ /* 0x000fe20003f26270 */
[----:B------:R-:W-:Y:S01]  /*17fb0*/  IMAD.IADD R9, R200, 0x1, -R2 ;  /* 0x00000001c8097824 */ /* 0x000fe200078e0a02 */
[----:B------:R-:W-:Y:S01]  /*17fc0*/  FSEL R57, R16, -INF , !P2 ;  /* 0xff80000010397808 */ /* 0x000fe20005000000 */
[----:B------:R-:W-:Y:S01]  /*17fd0*/  FFMA.FTZ R17, R0, -UR31, R17 ;  /* 0x8000001f00117c23 */ /* 0x000fe20008010011 */
[----:B------:R-:W-:Y:S01]  /*17fe0*/  ISETP.GE.OR P1, PT, R2, R207, !P1 ;  /* 0x000000cf0200720c */ /* 0x000fe20004f26670 */
[----:B------:R-:W-:Y:S01]  /*17ff0*/  VIADD R0, R168, 0x41 ;  /* 0x00000041a8007836 */ /* 0x000fe20000000000 */
[----:B------:R-:W-:Y:S01]  /*18000*/  IABS R11, R9 ;  /* 0x00000009000b7213 */ /* 0x000fe20000000000 */
[----:B------:R-:W-:Y:S01]  /*18010*/  MUFU.TANH R15, R74 ;  /* 0x0000004a000f7308 */ /* 0x000fe20000002400 */
[----:B------:R-:W-:Y:S01]  /*18020*/  FSEL R58, R17, -INF , !P6 ;  /* 0xff800000113a7808 */ /* 0x000fe20007000000 */
[----:B------:R-:W-:Y:S01]  /*18030*/  IMAD.IADD R8, R200, 0x1, -R0 ;  /* 0x00000001c8087824 */ /* 0x000fe200078e0a00 */
[----:B------:R-:W-:Y:S01]  /*18040*/  ISETP.GE.AND P0, PT, R0, R199, PT ;  /* 0x000000c70000720c */ /* 0x000fe20003f06270 */
[----:B------:R-:W-:Y:S01]  /*18050*/  IMAD.IADD R12, R202, 0x1, -R2 ;  /* 0x00000001ca0c7824 */ /* 0x000fe200078e0a02 */
[----:B------:R-:W-:Y:S01]  /*18060*/  I2FP.F32.S32 R11, R11 ;  /* 0x0000000b000b7245 */ /* 0x000fe20000201400 */
[----:B------:R-:W-:Y:S01]  /*18070*/  FMUL.FTZ R21, R78, UR12 ;  /* 0x0000000c4e157c20 */ /* 0x000fe20008410000 */
[----:B------:R-:W-:Y:S01]  /*18080*/  IABS R10, R8 ;  /* 0x00000008000a7213 */ /* 0x000fe20000000000 */
[----:B------:R-:W-:Y:S01]  /*18090*/  IMAD.MOV.U32 R65, RZ, RZ, R171 ;  /* 0x000000ffff417224 */ /* 0x000fe200078e00ab */
[----:B------:R-:W-:Y:S01]  /*180a0*/  ISETP.GE.OR P0, PT, R0, R207, !P0 ;  /* 0x000000cf0000720c */ /* 0x000fe20004706670 */
[----:B---3--:R-:W-:Y:S01]  /*180b0*/  FFMA.FTZ R5, R11, -UR31, R5 ;  /* 0x8000001f0b057c23 */ /* 0x008fe20008010005 */
[----:B------:R-:W-:Y:S01]  /*180c0*/  I2FP.F32.S32 R10, R10 ;  /* 0x0000000a000a7245 */ /* 0x000fe20000201400 */
[----:B------:R-:W-:Y:S01]  /*180d0*/  MUFU.TANH R21, R21 ;  /* 0x0000001500157308 */ /* 0x000fe20000002400 */
[----:B------:R-:W-:Y:S01]  /*180e0*/  IABS R8, R12 ;  /* 0x0000000c00087213 */ /* 0x000fe20000000000 */
[----:B------:R-:W-:Y:S01]  /*180f0*/  IMAD.IADD R13, R202, 0x1, -R0 ;  /* 0x00000001ca0d7824 */ /* 0x000fe200078e0a00 */
[----:B------:R-:W-:Y:S01]  /*18100*/  FSEL R62, R5, -INF , !P1 ;  /* 0xff800000053e7808 */ /* 0x000fe20004800000 */
[----:B----4-:R-:W-:Y:S01]  /*18110*/  FFMA.FTZ R4, R10, -UR31, R4 ;  /* 0x8000001f0a047c23 */ /* 0x010fe20008010004 */
[----:B------:R-:W-:Y:S01]  /*18120*/  I2FP.F32.S32 R8, R8 ;  /* 0x0000000800087245 */ /* 0x000fe20000201400 */
[----:B------:R-:W-:Y:S01]  /*18130*/  FMUL.FTZ R73, R73, UR12 ;  /* 0x0000000c49497c20 */ /* 0x000fe20008410000 */
[----:B------:R-:W-:Y:S03]  /*18140*/  ISETP.GE.AND P6, PT, R2, R198, PT ;  /* 0x000000c60200720c */ /* 0x000fe60003fc6270 */
[----:B------:R-:W1:Y:S01]  /*18150*/  MUFU.TANH R18, R18 ;  /* 0x0000001200127308 */ /* 0x000e620000002400 */
[----:B------:R-:W-:Y:S01]  /*18160*/  FSEL R59, R4, -INF , !P0 ;  /* 0xff800000043b7808 */ /* 0x000fe20004000000 */
[----:B------:R-:W-:Y:S01]  /*18170*/  IMAD.IADD R4, R201, 0x1, -R2 ;  /* 0x00000001c9047824 */ /* 0x000fe200078e0a02 */
[C---:B------:R-:W-:Y:S02]  /*18180*/  ISETP.GE.AND P2, PT, R2.reuse, R197, PT ;  /* 0x000000c50200720c */ /* 0x040fe40003f46270 */
[----:B------:R-:W-:Y:S02]  /*18190*/  ISETP.GE.AND P5, PT, R2, R196, PT ;  /* 0x000000c40200720c */ /* 0x000fe40003fa6270 */
[----:B------:R-:W-:Y:S03]  /*181a0*/  IABS R11, R4 ;  /* 0x00000004000b7213 */ /* 0x000fe60000000000 */
[----:B------:R-:W-:Y:S01]  /*181b0*/  MUFU.TANH R17, R72 ;  /* 0x0000004800117308 */ /* 0x000fe20000002400 */
[----:B------:R-:W-:Y:S01]  /*181c0*/  FSEL R55, R14, -INF , !P3 ;  /* 0xff8000000e377808 */ /* 0x000fe20005800000 */
[----:B------:R-:W2:Y:S01]  /*181d0*/  LDSM.16.M88.4 R4, [R191] ;  /* 0x00000000bf04783b */ /* 0x000ea20000000200 */
[----:B------:R-:W-:Y:S02]  /*181e0*/  IABS R9, R13 ;  /* 0x0000000d00097213 */ /* 0x000fe40000000000 */
[C---:B------:R-:W-:Y:S02]  /*181f0*/  ISETP.GE.AND P3, PT, R0.reuse, R198, PT ;  /* 0x000000c60000720c */ /* 0x040fe40003f66270 */
[C---:B------:R-:W-:Y:S03]  /*18200*/  ISETP.GE.AND P1, PT, R0.reuse, R197, PT ;  /* 0x000000c50000720c */ /* 0x040fe60003f26270 */
[----:B------:R-:W-:Y:S01]  /*18210*/  MUFU.TANH R14, R75 ;  /* 0x0000004b000e7308 */ /* 0x000fe20000002400 */
[----:B------:R-:W-:Y:S02]  /*18220*/  ISETP.GE.AND P0, PT, R0, R196, PT ;  /* 0x000000c40000720c */ /* 0x000fe40003f06270 */
[C---:B------:R-:W-:Y:S02]  /*18230*/  ISETP.GE.OR P6, PT, R2.reuse, R206, !P6 ;  /* 0x000000ce0200720c */ /* 0x040fe400077c6670 */
[C---:B------:R-:W-:Y:S02]  /*18240*/  ISETP.GE.OR P2, PT, R2.reuse, R205, !P2 ;  /* 0x000000cd0200720c */ /* 0x040fe40005746670 */
[----:B------:R-:W-:Y:S03]  /*18250*/  ISETP.GE.OR P5, PT, R2, R204, !P5 ;  /* 0x000000cc0200720c */ /* 0x000fe60006fa6670 */
[----:B------:R-:W3:Y:S01]  /*18260*/  MUFU.TANH R19, R19 ;  /* 0x0000001300137308 */ /* 0x000ee20000002400 */
[----:B------:R-:W-:Y:S02]  /*18270*/  I2FP.F32.S32 R9, R9 ;  /* 0x0000000900097245 */ /* 0x000fe40000201400 */
[C---:B------:R-:W-:Y:S02]  /*18280*/  ISETP.GE.OR P3, PT, R0.reuse, R206, !P3 ;  /* 0x000000ce0000720c */ /* 0x040fe40005f66670 */
[C---:B------:R-:W-:Y:S01]  /*18290*/  ISETP.GE.OR P1, PT, R0.reuse, R205, !P1 ;  /* 0x000000cd0000720c */ /* 0x040fe20004f26670 */
[----:B-1----:R-:W-:Y:S01]  /*182a0*/  FFMA.FTZ R18, R9, -UR31, R18 ;  /* 0x8000001f09127c23 */ /* 0x002fe20008010012 */
[----:B------:R-:W-:Y:S03]  /*182b0*/  ISETP.GE.OR P0, PT, R0, R204, !P0 ;  /* 0x000000cc0000720c */ /* 0x000fe60004706670 */
[----:B------:R-:W1:Y:S01]  /*182c0*/  MUFU.TANH R16, R73 ;  /* 0x0000004900107308 */ /* 0x000e620000002400 */
[----:B------:R-:W-:Y:S01]  /*182d0*/  FSEL R49, R18, -INF , !P3 ;  /* 0xff80000012317808 */ /* 0x000fe20005800000 */
[----:B---3--:R-:W-:Y:S01]  /*182e0*/  FFMA.FTZ R19, R8, -UR31, R19 ;  /* 0x8000001f08137c23 */ /* 0x008fe20008010013 */
[----:B------:R-:W-:Y:S02]  /*182f0*/  IMAD.IADD R8, R203, 0x1, -R2 ;  /* 0x00000001cb087824 */ /* 0x000fe400078e0a02 */
[--C-:B------:R-:W-:Y:S02]  /*18300*/  IMAD.IADD R2, R201, 0x1, -R0.reuse ;  /* 0x00000001c9027824 */ /* 0x100fe400078e0a00 */
[----:B------:R-:W-:Y:S01]  /*18310*/  FSEL R50, R19, -INF , !P6 ;  /* 0xff80000013327808 */ /* 0x000fe20007000000 */
[----:B------:R-:W-:Y:S02]  /*18320*/  IMAD.IADD R0, R203, 0x1, -R0 ;  /* 0x00000001cb007824 */ /* 0x000fe400078e0a00 */
[----:B------:R-:W-:Y:S01]  /*18330*/  IABS R10, R2 ;  /* 0x00000002000a7213 */ /* 0x000fe20000000000 */
[-C--:B--2---:R-:W-:Y:S03]  /*18340*/  HMMA.16816.F32.BF16 R84, R172, R4.reuse, R84 ;  /* 0x00000004ac54723c */ /* 0x084fe60000041854 */
[----:B------:R-:W-:Y:S01]  /*18350*/  IABS R9, R0 ;  /* 0x0000000000097213 */ /* 0x000fe20000000000 */
[----:B------:R-:W-:Y:S01]  /*18360*/  IMAD.MOV.U32 R0, RZ, RZ, R11 ;  /* 0x000000ffff007224 */ /* 0x000fe200078e000b */
[----:B------:R-:W-:Y:S01]  /*18370*/  IABS R2, R8 ;  /* 0x0000000800027213 */ /* 0x000fe20000000000 */
[C---:B------:R-:W-:Y:S05]  /*18380*/  HMMA.16816.F32.BF16 R88, R180.reuse, R4, R88 ;  /* 0x00000004b458723c */ /* 0x040fea0000041858 */
[----:B------:R-:W-:Y:S01]  /*18390*/  I2FP.F32.S32 R0, R0 ;  /* 0x0000000000007245 */ /* 0x000fe20000201400 */
[-C--:B------:R-:W-:Y:S05]  /*183a0*/  HMMA.16816.F32.BF16 R92, R180, R6.reuse, R92 ;  /* 0x00000006b45c723c */ /* 0x080fea000004185c */
[----:B------:R-:W-:Y:S01]  /*183b0*/  I2FP.F32.S32 R2, R2 ;  /* 0x0000000200027245 */ /* 0x000fe20000201400 */
[C---:B------:R-:W-:Y:S05]  /*183c0*/  HMMA.16816.F32.BF16 R96, R172.reuse, R6, R96 ;  /* 0x00000006ac60723c */ /* 0x040fea0000041860 */
[----:B------:R-:W-:Y:S01]  /*183d0*/  I2FP.F32.S32 R9, R9 ;  /* 0x0000000900097245 */ /* 0x000fe20000201400 */
[----:B------:R-:W-:Y:S01]  /*183e0*/  FFMA.FTZ R15, R2, -UR31, R15 ;  /* 0x8000001f020f7c23 */ /* 0x000fe2000801000f */
[----:B------:R-:W-:Y:S04]  /*183f0*/  VIADD R2, R168, 0x48 ;  /* 0x00000048a8027836 */ /* 0x000fe80000000000 */
[----:B------:R-:W-:Y:S01]  /*18400*/  FMUL.FTZ R18, R87, UR12 ;  /* 0x0000000c57127c20 */ /* 0x000fe20008410000 */
[----:B------:R-:W-:Y:S01]  /*18410*/  FSEL R54, R15, -INF , !P5 ;  /* 0xff8000000f367808 */ /* 0x000fe20006800000 */
[----:B------:R-:W-:Y:S01]  /*18420*/  FMUL.FTZ R90, R90, UR12 ;  /* 0x0000000c5a5a7c20 */ /* 0x000fe20008410000 */
[C---:B------:R-:W-:Y:S01]  /*18430*/  ISETP.GE.AND P6, PT, R2.reuse, R197, PT ;  /* 0x000000c50200720c */ /* 0x040fe20003fc6270 */
[----:B------:R-:W-:Y:S01]  /*18440*/  MUFU.TANH R15, R82 ;  /* 0x00000052000f7308 */ /* 0x000fe20000002400 */
[C---:B------:R-:W-:Y:S01]  /*18450*/  ISETP.GE.AND P5, PT, R2.reuse, R198, PT ;  /* 0x000000c60200720c */ /* 0x040fe20003fa6270 */
[----:B------:R-:W-:Y:S01]  /*18460*/  IMAD.IADD R12, R203, 0x1, -R2 ;  /* 0x00000001cb0c7824 */ /* 0x000fe200078e0a02 */
[----:B------:R-:W-:Y:S01]  /*18470*/  ISETP.GE.OR P6, PT, R2, R205, !P6 ;  /* 0x000000cd0200720c */ /* 0x000fe200077c6670 */
[----:B------:R-:W-:Y:S01]  /*18480*/  FMUL.FTZ R92, R92, UR12 ;  /* 0x0000000c5c5c7c20 */ /* 0x000fe20008410000 */
[----:B------:R-:W-:Y:S01]  /*18490*/  ISETP.GE.OR P5, PT, R2, R206, !P5 ;  /* 0x000000ce0200720c */ /* 0x000fe20006fa6670 */
[----:B------:R-:W-:Y:S01]  /*184a0*/  FMUL.FTZ R93, R93, UR12 ;  /* 0x0000000c5d5d7c20 */ /* 0x000fe20008410000 */
[----:B------:R-:W-:Y:S03]  /*184b0*/  IMAD.MOV.U32 R8, RZ, RZ, R10 ;  /* 0x000000ffff087224 */ /* 0x000fe600078e000a */
[----:B------:R-:W-:Y:S01]  /*184c0*/  MUFU.TANH R18, R18 ;  /* 0x0000001200127308 */ /* 0x000fe20000002400 */
[----:B------:R-:W-:Y:S01]  /*184d0*/  FFMA.FTZ R17, R0, -UR31, R17 ;  /* 0x8000001f00117c23 */ /* 0x000fe20008010011 */
[----:B------:R-:W-:Y:S02]  /*184e0*/  VIADD R0, R168, 0x49 ;  /* 0x00000049a8007836 */ /* 0x000fe40000000000 */
[----:B------:R-:W-:Y:S01]  /*184f0*/  FMUL.FTZ R97, R97, UR12 ;  /* 0x0000000c61617c20 */ /* 0x000fe20008410000 */
[----:B------:R-:W-:Y:S01]  /*18500*/  I2FP.F32.S32 R8, R8 ;  /* 0x0000000800087245 */ /* 0x000fe20000201400 */
[----:B------:R-:W-:Y:S01]  /*18510*/  FMUL.FTZ R98, R98, UR12 ;  /* 0x0000000c62627c20 */ /* 0x000fe20008410000 */
[----:B------:R-:W-:Y:S01]  /*18520*/  FSEL R52, R17, -INF , !P2 ;  /* 0xff80000011347808 */ /* 0x000fe20005000000 */
[----:B------:R-:W-:Y:S01]  /*18530*/  FMUL.FTZ R99, R99, UR12 ;  /* 0x0000000c63637c20 */ /* 0x000fe20008410000 */
[----:B------:R-:W-:Y:S01]  /*18540*/  ISETP.GE.AND P3, PT, R0, R197, PT ;  /* 0x000000c50000720c */ /* 0x000fe20003f66270 */
[----:B------:R-:W-:Y:S01]  /*18550*/  MUFU.TANH R92, R92 ;  /* 0x0000005c005c7308 */ /* 0x000fe20000002400 */
[----:B------:R-:W-:Y:S01]  /*18560*/  ISETP.GE.AND P2, PT, R2, R196, PT ;  /* 0x000000c40200720c */ /* 0x000fe20003f46270 */
[----:B------:R-:W-:Y:S01]  /*18570*/  FFMA.FTZ R14, R9, -UR31, R14 ;  /* 0x8000001f090e7c23 */ /* 0x000fe2000801000e */
[----:B------:R-:W-:Y:S01]  /*18580*/  ISETP.GE.OR P3, PT, R0, R205, !P3 ;  /* 0x000000cd0000720c */ /* 0x000fe20005f66670 */
[----:B------:R-:W-:Y:S01]  /*18590*/  IMAD.IADD R9, R201, 0x1, -R2 ;  /* 0x00000001c9097824 */ /* 0x000fe200078e0a02 */
[----:B------:R-:W-:Y:S01]  /*185a0*/  ISETP.GE.OR P2, PT, R2, R204, !P2 ;  /* 0x000000cc0200720c */ /* 0x000fe20005746670 */
[----:B------:R-:W-:Y:S01]  /*185b0*/  IMAD.IADD R13, R203, 0x1, -R0 ;  /* 0x00000001cb0d7824 */ /* 0x000fe200078e0a00 */
[----:B------:R-:W-:Y:S03]  /*185c0*/  FSEL R53, R14, -INF , !P0 ;  /* 0xff8000000e357808 */ /* 0x000fe60004000000 */
[----:B------:R-:W-:Y:S01]  /*185d0*/  MUFU.TANH R93, R93 ;  /* 0x0000005d005d7308 */ /* 0x000fe20000002400 */
[----:B------:R-:W-:Y:S01]  /*185e0*/  IABS R11, R9 ;  /* 0x00000009000b7213 */ /* 0x000fe20000000000 */
[----:B------:R-:W-:Y:S01]  /*185f0*/  FMUL.FTZ R96, R96, UR12 ;  /* 0x0000000c60607c20 */ /* 0x000fe20008410000 */
[----:B------:R-:W-:Y:S01]  /*18600*/  IABS R9, R13 ;  /* 0x0000000d00097213 */ /* 0x000fe20000000000 */
[----:B-1----:R-:W-:Y:S01]  /*18610*/  FFMA.FTZ R16, R8, -UR31, R16 ;  /* 0x8000001f08107c23 */ /* 0x002fe20008010010 */
[----:B------:R-:W-:Y:S01]  /*18620*/  I2FP.F32.S32 R11, R11 ;  /* 0x0000000b000b7245 */ /* 0x000fe20000201400 */
[----:B------:R-:W-:Y:S01]  /*18630*/  IMAD.IADD R8, R201, 0x1, -R0 ;  /* 0x00000001c9087824 */ /* 0x000fe200078e0a00 */
[----:B------:R-:W-:Y:S03]  /*18640*/  ISETP.GE.AND P0, PT, R0, R196, PT ;  /* 0x000000c40000720c */ /* 0x000fe60003f06270 */
[----:B------:R-:W1:Y:S01]  /*18650*/  MUFU.TANH R17, R80 ;  /* 0x0000005000117308 */ /* 0x000e620000002400 */
[----:B------:R-:W-:Y:S01]  /*18660*/  I2FP.F32.S32 R9, R9 ;  /* 0x0000000900097245 */ /* 0x000fe20000201400 */
[----:B------:R-:W-:Y:S01]  /*18670*/  FFMA.FTZ R5, R11, -UR31, R76 ;  /* 0x8000001f0b057c23 */ /* 0x000fe2000801004c */
[----:B------:R-:W-:Y:S01]  /*18680*/  IABS R10, R8 ;  /* 0x00000008000a7213 */ /* 0x000fe20000000000 */
[----:B------:R-:W-:Y:S01]  /*18690*/  FMUL.FTZ R88, R88, UR12 ;  /* 0x0000000c58587c20 */ /* 0x000fe20008410000 */
[----:B------:R-:W-:Y:S01]  /*186a0*/  ISETP.GE.OR P0, PT, R0, R204, !P0 ;  /* 0x000000cc0000720c */ /* 0x000fe20004706670 */
[----:B------:R-:W-:Y:S01]  /*186b0*/  FFMA.FTZ R20, R9, -UR31, R20 ;  /* 0x8000001f09147c23 */ /* 0x000fe20008010014 */
[----:B------:R-:W-:Y:S03]  /*186c0*/  I2FP.F32.S32 R10, R10 ;  /* 0x0000000a000a7245 */ /* 0x000fe60000201400 */
[----:B------:R-:W2:Y:S01]  /*186d0*/  MUFU.TANH R14, R83 ;  /* 0x00000053000e7308 */ /* 0x000ea20000002400 */
[----:B------:R-:W-:Y:S01]  /*186e0*/  FSEL R48, R5, -INF , !P6 ;  /* 0xff80000005307808 */ /* 0x000fe20007000000 */
[----:B------:R-:W-:Y:S01]  /*186f0*/  IMAD.IADD R5, R200, 0x1, -R2 ;  /* 0x00000001c8057824 */ /* 0x000fe200078e0a02 */
[----:B------:R-:W-:Y:S01]  /*18700*/  ISETP.GE.AND P6, PT, R0, R199, PT ;  /* 0x000000c70000720c */ /* 0x000fe20003fc6270 */
[----:B------:R-:W-:Y:S01]  /*18710*/  FFMA.FTZ R4, R10, -UR31, R77 ;  /* 0x8000001f0a047c23 */ /* 0x000fe2000801004d */
[----:B------:R-:W-:Y:S01]  /*18720*/  IABS R8, R12 ;  /* 0x0000000c00087213 */ /* 0x000fe20000000000 */
[----:B------:R-:W-:Y:S01]  /*18730*/  FMUL.FTZ R89, R89, UR12 ;  /* 0x0000000c59597c20 */ /* 0x000fe20008410000 */
[----:B------:R-:W-:Y:S01]  /*18740*/  ISETP.GE.OR P6, PT, R0, R207, !P6 ;  /* 0x000000cf0000720c */ /* 0x000fe200077c6670 */
[----:B------:R-:W-:Y:S01]  /*18750*/  FMUL.FTZ R91, R91, UR12 ;  /* 0x0000000c5b5b7c20 */ /* 0x000fe20008410000 */
[----:B------:R-:W-:Y:S01]  /*18760*/  FSEL R47, R4, -INF , !P3 ;  /* 0xff800000042f7808 */ /* 0x000fe20005800000 */
[--C-:B------:R-:W-:Y:S01]  /*18770*/  IMAD.IADD R4, R200, 0x1, -R0.reuse ;  /* 0x00000001c8047824 */ /* 0x100fe200078e0a00 */
[----:B------:R-:W-:Y:S01]  /*18780*/  ISETP.GE.AND P3, PT, R0, R198, PT ;  /* 0x000000c60000720c */ /* 0x000fe20003f66270 */
[----:B------:R-:W-:Y:S01]  /*18790*/  FMUL.FTZ R19, R86, UR12 ;  /* 0x0000000c56137c20 */ /* 0x000fe20008410000 */
[----:B------:R-:W-:Y:S02]  /*187a0*/  FSEL R51, R16, -INF , !P1 ;  /* 0xff80000010337808 */ /* 0x000fe40004800000 */
[----:B------:R-:W-:Y:S01]  /*187b0*/  ISETP.GE.OR P3, PT, R0, R206, !P3 ;  /* 0x000000ce0000720c */ /* 0x000fe20005f66670 */
[----:B------:R-:W-:Y:S01]  /*187c0*/  IMAD.IADD R0, R202, 0x1, -R0 ;  /* 0x00000001ca007824 */ /* 0x000fe200078e0a00 */
[----:B------:R-:W-:Y:S01]  /*187d0*/  IABS R10, R5 ;  /* 0x00000005000a7213 */ /* 0x000fe20000000000 */
[----:B------:R-:W-:Y:S01]  /*187e0*/  FMUL.FTZ R5, R84, UR12 ;  /* 0x0000000c54057c20 */ /* 0x000fe20008410000 */
[C---:B------:R-:W-:Y:S01]  /*187f0*/  ISETP.GE.AND P1, PT, R2.reuse, R199, PT ;  /* 0x000000c70200720c */ /* 0x040fe20003f26270 */
[----:B------:R-:W3:Y:S01]  /*18800*/  MUFU.TANH R16, R81 ;  /* 0x0000005100107308 */ /* 0x000ee20000002400 */
[----:B------:R-:W-:Y:S02]  /*18810*/  I2FP.F32.S32 R8, R8 ;  /* 0x0000000800087245 */ /* 0x000fe40000201400 */
[----:B------:R-:W-:Y:S01]  /*18820*/  IABS R9, R0 ;  /* 0x0000000000097213 */ /* 0x000fe20000000000 */
[----:B------:R-:W-:Y:S01]  /*18830*/  IMAD.MOV.U32 R0, RZ, RZ, R10 ;  /* 0x000000ffff007224 */ /* 0x000fe200078e000a */
[----:B------:R-:W-:Y:S01]  /*18840*/  ISETP.GE.OR P1, PT, R2, R207, !P1 ;  /* 0x000000cf0200720c */ /* 0x000fe20004f26670 */
[----:B------:R-:W-:Y:S01]  /*18850*/  IMAD.IADD R2, R202, 0x1, -R2 ;  /* 0x00000001ca027824 */ /* 0x000fe200078e0a02 */
[----:B------:R-:W-:Y:S03]  /*18860*/  I2FP.F32.S32 R9, R9 ;  /* 0x0000000900097245 */ /* 0x000fe60000201400 */
[----:B------:R-:W4:Y:S01]  /*18870*/  MUFU.TANH R5, R5 ;  /* 0x0000000500057308 */ /* 0x000f220000002400 */
[----:B------:R-:W-:Y:S01]  /*18880*/  I2FP.F32.S32 R0, R0 ;  /* 0x0000000000007245 */ /* 0x000fe20000201400 */
[----:B------:R-:W-:Y:S01]  /*18890*/  FFMA.FTZ R21, R8, -UR31, R21 ;  /* 0x8000001f08157c23 */ /* 0x000fe20008010015 */
[----:B------:R-:W-:Y:S01]  /*188a0*/  IABS R8, R4 ;  /* 0x0000000400087213 */ /* 0x000fe20000000000 */
[----:B------:R-:W-:Y:S01]  /*188b0*/  FMUL.FTZ R4, R85, UR12 ;  /* 0x0000000c55047c20 */ /* 0x000fe20008410000 */
[----:B------:R-:W-:Y:S01]  /*188c0*/  IABS R2, R2 ;  /* 0x0000000200027213 */ /* 0x000fe20000000000 */
[----:B-1----:R-:W-:Y:S01]  /*188d0*/  FFMA.FTZ R17, R0, -UR31, R17 ;  /* 0x8000001f00117c23 */ /* 0x002fe20008010011 */
[----:B------:R-:W-:Y:S01]  /*188e0*/  I2FP.F32.S32 R8, R8 ;  /* 0x0000000800087245 */ /* 0x000fe20000201400 */
[----:B------:R-:W-:Y:S01]  /*188f0*/  VIADD R0, R168, 0x51 ;  /* 0x00000051a8007836 */ /* 0x000fe20000000000 */
[----:B------:R-:W-:Y:S01]  /*18900*/  I2FP.F32.S32 R2, R2 ;  /* 0x0000000200027245 */ /* 0x000fe20000201400 */
[----:B------:R-:W1:Y:S01]  /*18910*/  MUFU.TANH R4, R4 ;  /* 0x0000000400047308 */ /* 0x000e620000002400 */
[----:B------:R-:W-:Y:S01]  /*18920*/  FSEL R45, R20, -INF , !P0 ;  /* 0xff800000142d7808 */ /* 0x000fe20004000000 */
[----:B--2---:R-:W-:Y:S01]  /*18930*/  FFMA.FTZ R14, R9, -UR31, R14 ;  /* 0x8000001f090e7c23 */ /* 0x004fe2000801000e */
[----:B------:R-:W-:Y:S01]  /*18940*/  ISETP.GE.AND P0, PT, R0, R199, PT ;  /* 0x000000c70000720c */ /* 0x000fe20003f06270 */
[----:B------:R-:W-:Y:S01]  /*18950*/  FFMA.FTZ R15, R2, -UR31, R15 ;  /* 0x8000001f020f7c23 */ /* 0x000fe2000801000f */
[----:B------:R-:W-:Y:S01]  /*18960*/  FSEL R46, R21, -INF , !P2 ;  /* 0xff800000152e7808 */ /* 0x000fe20005000000 */
[----:B------:R-:W-:Y:S01]  /*18970*/  VIADD R2, R168, 0x50 ;  /* 0x00000050a8027836 */ /* 0x000fe20000000000 */
[----:B------:R-:W-:Y:S01]  /*18980*/  ISETP.GE.OR P0, PT, R0, R207, !P0 ;  /* 0x000000cf0000720c */ /* 0x000fe20004706670 */
[----:B---3--:R-:W-:Y:S01]  /*18990*/  FFMA.FTZ R16, R8, -UR31, R16 ;  /* 0x8000001f08107c23 */ /* 0x008fe20008010010 */
[----:B------:R-:W-:Y:S01]  /*189a0*/  FSEL R36, R17, -INF , !P1 ;  /* 0xff80000011247808 */ /* 0x000fe20004800000 */
[----:B------:R-:W-:Y:S01]  /*189b0*/  IMAD.IADD R9, R200, 0x1, -R2 ;  /* 0x00000001c8097824 */ /* 0x000fe200078e0a02 */
[----:B------:R-:W-:Y:S01]  /*189c0*/  ISETP.GE.AND P2, PT, R2, R199, PT ;  /* 0x000000c70200720c */ /* 0x000fe20003f46270 */
[----:B------:R-:W-:Y:S01]  /*189d0*/  IMAD.IADD R8, R200, 0x1, -R0 ;  /* 0x00000001c8087824 */ /* 0x000fe200078e0a00 */
[----:B------:R-:W-:Y:S01]  /*189e0*/  FSEL R35, R16, -INF , !P6 ;  /* 0xff80000010237808 */ /* 0x000fe20007000000 */
[C---:B------:R-:W-:Y:S01]  /*189f0*/  IMAD.IADD R12, R202.reuse, 0x1, -R2 ;  /* 0x00000001ca0c7824 */ /* 0x040fe200078e0a02 */
[----:B------:R-:W-:Y:S01]  /*18a00*/  IABS R11, R9 ;  /* 0x00000009000b7213 */ /* 0x000fe20000000000 */
[----:B------:R-:W-:Y:S01]  /*18a10*/  IMAD.IADD R13, R202, 0x1, -R0 ;  /* 0x00000001ca0d7824 */ /* 0x000fe200078e0a00 */
[----:B------:R-:W-:Y:S01]  /*18a20*/  IABS R10, R8 ;  /* 0x00000008000a7213 */ /* 0x000fe20000000000 */
[----:B------:R-:W-:Y:S01]  /*18a30*/  MUFU.TANH R16, R88 ;  /* 0x0000005800107308 */ /* 0x000fe20000002400 */
[----:B------:R-:W-:Y:S01]  /*18a40*/  I2FP.F32.S32 R11, R11 ;  /* 0x0000000b000b7245 */ /* 0x000fe20000201400 */
[----:B------:R-:W-:Y:S01]  /*18a50*/  FMUL.FTZ R20, R95, UR12 ;  /* 0x0000000c5f147c20 */ /* 0x000fe20008410000 */
[----:B------:R-:W-:Y:S01]  /*18a60*/  I2FP.F32.S32 R10, R10 ;  /* 0x0000000a000a7245 */ /* 0x000fe20000201400 */
[----:B------:R-:W-:Y:S01]  /*18a70*/  FMUL.FTZ R21, R94, UR12 ;  /* 0x0000000c5e157c20 */ /* 0x000fe20008410000 */
[----:B------:R-:W-:Y:S01]  /*18a80*/  ISETP.GE.OR P2, PT, R2, R207, !P2 ;  /* 0x000000cf0200720c */ /* 0x000fe20005746670 */
[----:B----4-:R-:W-:Y:S01]  /*18a90*/  FFMA.FTZ R5, R11, -UR31, R5 ;  /* 0x8000001f0b057c23 */ /* 0x010fe20008010005 */
[----:B------:R-:W-:Y:S01]  /*18aa0*/  IABS R8, R12 ;  /* 0x0000000c00087213 */ /* 0x000fe20000000000 */
[----:B-1----:R-:W-:Y:S01]  /*18ab0*/  FFMA.FTZ R4, R10, -UR31, R4 ;  /* 0x8000001f0a047c23 */ /* 0x002fe20008010004 */
[----:B------:R-:W-:Y:S01]  /*18ac0*/  FSEL R34, R15, -INF , !P5 ;  /* 0xff8000000f227808 */ /* 0x000fe20006800000 */
[----:B------:R-:W-:Y:S01]  /*18ad0*/  MUFU.TANH R20, R20 ;  /* 0x0000001400147308 */ /* 0x000fe20000002400 */
[----:B------:R-:W-:Y:S02]  /*18ae0*/  FSEL R44, R5, -INF , !P2 ;  /* 0xff800000052c7808 */ /* 0x000fe40005000000 */
[----:B------:R-:W-:Y:S01]  /*18af0*/  FSEL R37, R4, -INF , !P0 ;  /* 0xff80000004257808 */ /* 0x000fe20004000000 */
[----:B------:R-:W-:Y:S01]  /*18b00*/  IMAD.IADD R4, R201, 0x1, -R2 ;  /* 0x00000001c9047824 */ /* 0x000fe200078e0a02 */
[----:B------:R-:W-:Y:S02]  /*18b10*/  I2FP.F32.S32 R8, R8 ;  /* 0x0000000800087245 */ /* 0x000fe40000201400 */
[C---:B------:R-:W-:Y:S03]  /*18b20*/  ISETP.GE.AND P1, PT, R2.reuse, R198, PT ;  /* 0x000000c60200720c */ /* 0x040fe60003f26270 */
[----:B------:R-:W-:Y:S01]  /*18b30*/  MUFU.TANH R15, R90 ;  /* 0x0000005a000f7308 */ /* 0x000fe20000002400 */
[----:B------:R-:W-:Y:S02]  /*18b40*/  IABS R11, R4 ;  /* 0x00000004000b7213 */ /* 0x000fe40000000000 */
[C---:B------:R-:W-:Y:S01]  /*18b50*/  ISETP.GE.AND P6, PT, R2.reuse, R197, PT ;  /* 0x000000c50200720c */ /* 0x040fe20003fc6270 */
[----:B------:R-:W1:Y:S01]  /*18b60*/  LDSM.16.M88.4 R4, [R190] ;  /* 0x00000000be04783b */ /* 0x000e620000000200 */
[----:B------:R-:W-:Y:S02]  /*18b70*/  ISETP.GE.AND P5, PT, R2, R196, PT ;  /* 0x000000c40200720c */ /* 0x000fe40003fa6270 */
[----:B------:R-:W-:Y:S03]  /*18b80*/  FSEL R33, R14, -INF , !P3 ;  /* 0xff8000000e217808 */ /* 0x000fe60005800000 */
[----:B------:R-:W-:Y:S01]  /*18b90*/  MUFU.TANH R21, R21 ;  /* 0x0000001500157308 */ /* 0x000fe20000002400 */
[----:B------:R-:W-:Y:S02]  /*18ba0*/  IABS R9, R13 ;  /* 0x0000000d00097213 */ /* 0x000fe40000000000 */
[C---:B------:R-:W-:Y:S02]  /*18bb0*/  ISETP.GE.AND P3, PT, R0.reuse, R198, PT ;  /* 0x000000c60000720c */ /* 0x040fe40003f66270 */
[C---:B------:R-:W-:Y:S02]  /*18bc0*/  ISETP.GE.AND P2, PT, R0.reuse, R197, PT ;  /* 0x000000c50000720c */ /* 0x040fe40003f46270 */
[----:B------:R-:W-:Y:S03]  /*18bd0*/  ISETP.GE.AND P0, PT, R0, R196, PT ;  /* 0x000000c40000720c */ /* 0x000fe60003f06270 */
[----:B------:R-:W-:Y:S01]  /*18be0*/  MUFU.TANH R17, R89 ;  /* 0x0000005900117308 */ /* 0x000fe20000002400 */
[C---:B------:R-:W-:Y:S02]  /*18bf0*/  ISETP.GE.OR P1, PT, R2.reuse, R206, !P1 ;  /* 0x000000ce0200720c */ /* 0x040fe40004f26670 */
[C---:B------:R-:W-:Y:S02]  /*18c00*/  ISETP.GE.OR P6, PT, R2.reuse, R205, !P6 ;  /* 0x000000cd0200720c */ /* 0x040fe400077c6670 */
[----:B------:R-:W-:Y:S02]  /*18c10*/  ISETP.GE.OR P5, PT, R2, R204, !P5 ;  /* 0x000000cc0200720c */ /* 0x000fe40006fa6670 */
[----:B------:R-:W-:Y:S03]  /*18c20*/  I2FP.F32.S32 R9, R9 ;  /* 0x0000000900097245 */ /* 0x000fe60000201400 */
[----:B------:R-:W-:Y:S01]  /*18c30*/  MUFU.TANH R14, R91 ;  /* 0x0000005b000e7308 */ /* 0x000fe20000002400 */
[C---:B------:R-:W-:Y:S02]  /*18c40*/  ISETP.GE.OR P3, PT, R0.reuse, R206, !P3 ;  /* 0x000000ce0000720c */ /* 0x040fe40005f66670 */
[C---:B------:R-:W-:Y:S01]  /*18c50*/  ISETP.GE.OR P2, PT, R0.reuse, R205, !P2 ;  /* 0x000000cd0000720c */ /* 0x040fe20005746670 */
[----:B------:R-:W-:Y:S01]  /*18c60*/  FFMA.FTZ R18, R9, -UR31, R18 ;  /* 0x8000001f09127c23 */ /* 0x000fe20008010012 */
[----:B------:R-:W-:Y:S05]  /*18c70*/  ISETP.GE.OR P0, PT, R0, R204, !P0 ;  /* 0x000000cc0000720c */ /* 0x000fea0004706670 */
[----:B------:R-:W2:Y:S01]  /*18c80*/  MUFU.TANH R19, R19 ;  /* 0x0000001300137308 */ /* 0x000ea20000002400 */
[----:B------:R-:W-:Y:S01]  /*18c90*/  FSEL R32, R18, -INF , !P3 ;  /* 0xff80000012207808 */ /* 0x000fe20005800000 */
[-C--:B-1----:R-:W-:Y:S03]  /*18ca0*/  HMMA.16816.F32.BF16 R100, R172, R4.reuse, R100 ;  /* 0x00000004ac64723c */ /* 0x082fe60000041864 */
[----:B--2---:R-:W-:Y:S03]  /*18cb0*/  FFMA.FTZ R19, R8, -UR31, R19 ;  /* 0x8000001f08137c23 */ /* 0x004fe60008010013 */
[C---:B------:R-:W-:Y:S05]  /*18cc0*/  HMMA.16816.F32.BF16 R104, R180.reuse, R4, R104 ;  /* 0x00000004b468723c */ /* 0x040fea0000041868 */
[----:B------:R-:W-:Y:S01]  /*18cd0*/  FSEL R27, R19, -INF , !P1 ;  /* 0xff800000131b7808 */ /* 0x000fe20004800000 */
[-C--:B------:R-:W-:Y:S05]  /*18ce0*/  HMMA.16816.F32.BF16 R108, R180, R6.reuse, R108 ;  /* 0x00000006b46c723c */ /* 0x080fea000004186c */
[----:B------:R-:W-:Y:S01]  /*18cf0*/  IMAD.IADD R8, R203, 0x1, -R2 ;  /* 0x00000001cb087824 */ /* 0x000fe200078e0a02 */
[C---:B------:R-:W-:Y:S05]  /*18d00*/  HMMA.16816.F32.BF16 R112, R172.reuse, R6, R112 ;  /* 0x00000006ac70723c */ /* 0x040fea0000041870 */
[--C-:B------:R-:W-:Y:S02]  /*18d10*/  IMAD.IADD R2, R201, 0x1, -R0.reuse ;  /* 0x00000001c9027824 */ /* 0x100fe400078e0a00 */
[----:B------:R-:W-:Y:S01]  /*18d20*/  FMUL.FTZ R18, R103, UR12 ;  /* 0x0000000c67127c20 */ /* 0x000fe20008410000 */
[----:B------:R-:W-:Y:S03]  /*18d30*/  IMAD.IADD R0, R203, 0x1, -R0 ;  /* 0x00000001cb007824 */ /* 0x000fe600078e0a00 */
[----:B------:R-:W-:Y:S01]  /*18d40*/  FMUL.FTZ R101, R101, UR12 ;  /* 0x0000000c65657c20 */ /* 0x000fe20008410000 */
[----:B------:R-:W-:Y:S01]  /*18d50*/  IABS R10, R2 ;  /* 0x00000002000a7213 */ /* 0x000fe20000000000 */
[----:B------:R-:W-:Y:S01]  /*18d60*/  MUFU.TANH R18, R18 ;  /* 0x0000001200127308 */ /* 0x000fe20000002400 */
[----:B------:R-:W-:Y:S01]  /*18d70*/  IABS R9, R0 ;  /* 0x0000000000097213 */ /* 0x000fe20000000000 */
[----:B------:R-:W-:Y:S01]  /*18d80*/  IMAD.MOV.U32 R0, RZ, RZ, R11 ;  /* 0x000000ffff007224 */ /* 0x000fe200078e000b */
[----:B------:R-:W-:Y:S01]  /*18d90*/  IABS R2, R8 ;  /* 0x0000000800027213 */ /* 0x000fe20000000000 */
[----:B------:R-:W-:Y:S01]  /*18da0*/  IMAD.MOV.U32 R8, RZ, RZ, R10 ;  /* 0x000000ffff087224 */ /* 0x000fe200078e000a */
[----:B------:R-:W-:Y:S01]  /*18db0*/  I2FP.F32.S32 R9, R9 ;  /* 0x0000000900097245 */ /* 0x000fe20000201400 */
[----:B------:R-:W-:Y:S01]  /*18dc0*/  FMUL.FTZ R19, R102, UR12 ;  /* 0x0000000c66137c20 */ /* 0x000fe20008410000 */
[----:B------:R-:W-:Y:S03]  /*18dd0*/  I2FP.F32.S32 R0, R0 ;  /* 0x0000000000007245 */ /* 0x000fe60000201400 */
[----:B------:R-:W-:Y:S01]  /*18de0*/  MUFU.TANH R101, R101 ;  /* 0x0000006500657308 */ /* 0x000fe20000002400 */
[----:B------:R-:W-:Y:S01]  /*18df0*/  I2FP.F32.S32 R2, R2 ;  /* 0x0000000200027245 */ /* 0x000fe20000201400 */
[----:B------:R-:W-:Y:S01]  /*18e00*/  FFMA.FTZ R14, R9, -UR31, R14 ;  /* 0x8000001f090e7c23 */ /* 0x000fe2000801000e */
[----:B------:R-:W-:Y:S01]  /*18e10*/  I2FP.F32.S32 R8, R8 ;  /* 0x0000000800087245 */ /* 0x000fe20000201400 */
[----:B------:R-:W-:Y:S01]  /*18e20*/  FFMA.FTZ R16, R0, -UR31, R16 ;  /* 0x8000001f00107c23 */ /* 0x000fe20008010010 */
[----:B------:R-:W-:Y:S02]  /*18e30*/  VIADD R0, R168, 0x59 ;  /* 0x00000059a8007836 */ /* 0x000fe40000000000 */
[----:B------:R-:W-:Y:S01]  /*18e40*/  FFMA.FTZ R15, R2, -UR31, R15 ;  /* 0x8000001f020f7c23 */ /* 0x000fe2000801000f */
[----:B------:R-:W-:Y:S01]  /*18e50*/  FSEL R171, R14, -INF , !P0 ;  /* 0xff8000000eab7808 */ /* 0x000fe20004000000 */
[----:B------:R-:W-:Y:S01]  /*18e60*/  VIADD R2, R168, 0x58 ;  /* 0x00000058a8027836 */ /* 0x000fe20000000000 */
[----:B------:R-:W-:Y:S01]  /*18e70*/  FSEL R60, R16, -INF , !P6 ;  /* 0xff800000103c7808 */ /* 0x000fe20007000000 */
[----:B------:R-:W1:Y:S01]  /*18e80*/  MUFU.TANH R14, R98 ;  /* 0x00000062000e7308 */ /* 0x000e620000002400 */
[----:B------:R-:W-:Y:S01]  /*18e90*/  FSEL R170, R15, -INF , !P5 ;  /* 0xff8000000faa7808 */ /* 0x000fe20006800000 */
[--C-:B------:R-:W-:Y:S01]  /*18ea0*/  IMAD.IADD R12, R203, 0x1, -R2.reuse ;  /* 0x00000001cb0c7824 */ /* 0x100fe200078e0a02 */
[-C--:B------:R-:W-:Y:S01]  /*18eb0*/  ISETP.GE.AND P1, PT, R2, R197.reuse, PT ;  /* 0x000000c50200720c */ /* 0x080fe20003f26270 */
[C---:B------:R-:W-:Y:S01]  /*18ec0*/  IMAD.IADD R9, R201.reuse, 0x1, -R2 ;  /* 0x00000001c9097824 */ /* 0x040fe200078e0a02 */
[----:B------:R-:W-:Y:S01]  /*18ed0*/  ISETP.GE.AND P3, PT, R0, R197, PT ;  /* 0x000000c50000720c */ /* 0x000fe20003f66270 */
[----:B------:R-:W-:Y:S01]  /*18ee0*/  FFMA.FTZ R17, R8, -UR31, R17 ;  /* 0x8000001f08117c23 */ /* 0x000fe20008010011 */
[----:B------:R-:W-:Y:S01]  /*18ef0*/  ISETP.GE.OR P1, PT, R2, R205, !P1 ;  /* 0x000000cd0200720c */ /* 0x000fe20004f26670 */
[--C-:B------:R-:W-:Y:S01]  /*18f00*/  IMAD.IADD R8, R201, 0x1, -R0.reuse ;  /* 0x00000001c9087824 */ /* 0x100fe200078e0a00 */
[----:B------:R-:W-:Y:S01]  /*18f10*/  IABS R11, R9 ;  /* 0x00000009000b7213 */ /* 0x000fe20000000000 */
[----:B------:R2:W-:Y:S01]  /*18f20*/  MUFU.TANH R15, R97 ;  /* 0x00000061000f7308 */ /* 0x0005e20000002400 */
[----:B------:R-:W-:Y:S01]  /*18f30*/  ISETP.GE.OR P3, PT, R0, R205, !P3 ;  /* 0x000000cd0000720c */ /* 0x000fe20005f66670 */
[----:B------:R-:W-:Y:S01]  /*18f40*/  IMAD.IADD R13, R203, 0x1, -R0 ;  /* 0x00000001cb0d7824 */ /* 0x000fe200078e0a00 */
[----:B------:R-:W-:Y:S01]  /*18f50*/  IABS R10, R8 ;  /* 0x00000008000a7213 */ /* 0x000fe20000000000 */
[----:B------:R-:W-:Y:S01]  /*18f60*/  FMUL.FTZ R106, R106, UR12 ;  /* 0x0000000c6a6a7c20 */ /* 0x000fe20008410000 */
[----:B------:R-:W-:Y:S01]  /*18f70*/  I2FP.F32.S32 R11, R11 ;  /* 0x0000000b000b7245 */ /* 0x000fe20000201400 */
[----:B------:R-:W-:Y:S01]  /*18f80*/  FMUL.FTZ R105, R105, UR12 ;  /* 0x0000000c69697c20 */ /* 0x000fe20008410000 */
[----:B------:R-:W-:Y:S03]  /*18f90*/  I2FP.F32.S32 R10, R10 ;  /* 0x0000000a000a7245 */ /* 0x000fe60000201400 */
[----:B------:R-:W-:Y:S01]  /*18fa0*/  MUFU.TANH R16, R96 ;  /* 0x0000006000107308 */ /* 0x000fe20000002400 */
[----:B------:R-:W-:Y:S01]  /*18fb0*/  IABS R9, R13 ;  /* 0x0000000d00097213 */ /* 0x000fe20000000000 */
[----:B------:R-:W-:Y:S01]  /*18fc0*/  FFMA.FTZ R5, R11, -UR31, R92 ;  /* 0x8000001f0b057c23 */ /* 0x000fe2000801005c */
[----:B------:R-:W-:Y:S01]  /*18fd0*/  FSEL R61, R17, -INF , !P2 ;  /* 0xff800000113d7808 */ /* 0x000fe20005000000 */
[----:B------:R-:W-:Y:S01]  /*18fe0*/  FFMA.FTZ R4, R10, -UR31, R93 ;  /* 0x8000001f0a047c23 */ /* 0x000fe2000801005d */
[----:B------:R-:W-:Y:S01]  /*18ff0*/  IABS R8, R12 ;  /* 0x0000000c00087213 */ /* 0x000fe20000000000 */
[----:B------:R-:W-:Y:S01]  /*19000*/  FMUL.FTZ R17, R104, UR12 ;  /* 0x0000000c68117c20 */ /* 0x000fe20008410000 */
[----:B------:R-:W-:Y:S03]  /*19010*/  I2FP.F32.S32 R9, R9 ;  /* 0x0000000900097245 */ /* 0x000fe60000201400 */
[----:B------:R-:W3:Y:S01]  /*19020*/  MUFU.TANH R13, R99 ;  /* 0x00000063000d7308 */ /* 0x000ee20000002400 */
[----:B--2---:R-:W-:Y:S01]  /*19030*/  FSEL R97, R5, -INF , !P1 ;  /* 0xff80000005617808 */ /* 0x004fe20004800000 */
[----:B------:R-:W-:Y:S01]  /*19040*/  IMAD.IADD R5, R200, 0x1, -R2 ;  /* 0x00000001c8057824 */ /* 0x000fe200078e0a02 */
[----:B------:R-:W-:Y:S01]  /*19050*/  FSEL R169, R4, -INF , !P3 ;  /* 0xff80000004a97808 */ /* 0x000fe20005800000 */
[----:B------:R-:W-:Y:S01]  /*19060*/  IMAD.IADD R4, R200, 0x1, -R0 ;  /* 0x00000001c8047824 */ /* 0x000fe200078e0a00 */
[C---:B------:R-:W-:Y:S01]  /*19070*/  ISETP.GE.AND P6, PT, R2.reuse, R196, PT ;  /* 0x000000c40200720c */ /* 0x040fe20003fc6270 */
[----:B------:R-:W-:Y:S01]  /*19080*/  FFMA.FTZ R20, R9, -UR31, R20 ;  /* 0x8000001f09147c23 */ /* 0x000fe20008010014 */
[CC--:B------:R-:W-:Y:S03]  /*19090*/  ISETP.GE.AND P2, PT, R2.reuse, R199.reuse, PT ;  /* 0x000000c70200720c */ /* 0x0c0fe60003f46270 */
[----:B------:R-:W-:Y:S01]  /*190a0*/  MUFU.TANH R19, R19 ;  /* 0x0000001300137308 */ /* 0x000fe20000002400 */
[----:B------:R-:W-:Y:S01]  /*190b0*/  ISETP.GE.AND P5, PT, R2, R198, PT ;  /* 0x000000c60200720c */ /* 0x000fe20003fa6270 */
[----:B------:R-:W-:Y:S01]  /*190c0*/  FMUL.FTZ R107, R107, UR12 ;  /* 0x0000000c6b6b7c20 */ /* 0x000fe20008410000 */
[----:B------:R-:W-:Y:S01]  /*190d0*/  ISETP.GE.AND P0, PT, R0, R196, PT ;  /* 0x000000c40000720c */ /* 0x000fe20003f06270 */
[----:B------:R-:W-:Y:S01]  /*190e0*/  FMUL.FTZ R108, R108, UR12 ;  /* 0x0000000c6c6c7c20 */ /* 0x000fe20008410000 */
[C---:B------:R-:W-:Y:S01]  /*190f0*/  ISETP.GE.AND P1, PT, R0.reuse, R199, PT ;  /* 0x000000c70000720c */ /* 0x040fe20003f26270 */
[----:B------:R-:W-:Y:S01]  /*19100*/  FMUL.FTZ R109, R109, UR12 ;  /* 0x0000000c6d6d7c20 */ /* 0x000fe20008410000 */
[----:B------:R-:W-:Y:S03]  /*19110*/  ISETP.GE.AND P3, PT, R0, R198, PT ;  /* 0x000000c60000720c */ /* 0x000fe60003f66270 */
[----:B------:R-:W-:Y:S01]  /*19120*/  MUFU.TANH R17, R17 ;  /* 0x0000001100117308 */ /* 0x000fe20000002400 */
[----:B------:R-:W-:Y:S01]  /*19130*/  I2FP.F32.S32 R8, R8 ;  /* 0x0000000800087245 */ /* 0x000fe20000201400 */
[----:B------:R-:W-:Y:S01]  /*19140*/  FMUL.FTZ R110, R110, UR12 ;  /* 0x0000000c6e6e7c20 */ /* 0x000fe20008410000 */
[C---:B------:R-:W-:Y:S01]  /*19150*/  ISETP.GE.OR P6, PT, R2.reuse, R204, !P6 ;  /* 0x000000cc0200720c */ /* 0x040fe200077c6670 */
[----:B------:R-:W-:Y:S01]  /*19160*/  FMUL.FTZ R113, R113, UR12 ;  /* 0x0000000c71717c20 */ /* 0x000fe20008410000 */
[-C--:B------:R-:W-:Y:S01]  /*19170*/  ISETP.GE.OR P2, PT, R2, R207.reuse, !P2 ;  /* 0x000000cf0200720c */ /* 0x080fe20005746670 */
[----:B------:R-:W-:Y:S01]  /*19180*/  FFMA.FTZ R21, R8, -UR31, R21 ;  /* 0x8000001f08157c23 */ /* 0x000fe20008010015 */
[----:B------:R-:W-:Y:S01]  /*19190*/  ISETP.GE.OR P5, PT, R2, R206, !P5 ;  /* 0x000000ce0200720c */ /* 0x000fe20006fa6670 */
[----:B------:R-:W-:Y:S01]  /*191a0*/  IMAD.IADD R2, R202, 0x1, -R2 ;  /* 0x00000001ca027824 */ /* 0x000fe200078e0a02 */
[C---:B------:R-:W-:Y:S01]  /*191b0*/  ISETP.GE.OR P0, PT, R0.reuse, R204, !P0 ;  /* 0x000000cc0000720c */ /* 0x040fe20004706670 */
[----:B------:R-:W-:Y:S01]  /*191c0*/  FMUL.FTZ R115, R115, UR12 ;  /* 0x0000000c73737c20 */ /* 0x000fe20008410000 */
[C---:B------:R-:W-:Y:S01]  /*191d0*/  ISETP.GE.OR P1, PT, R0.reuse, R207, !P1 ;  /* 0x000000cf0000720c */ /* 0x040fe20004f26670 */
[----:B------:R-:W-:Y:S01]  /*191e0*/  MUFU.TANH R108, R108 ;  /* 0x0000006c006c7308 */ /* 0x000fe20000002400 */
[----:B------:R-:W-:Y:S01]  /*191f0*/  ISETP.GE.OR P3, PT, R0, R206, !P3 ;  /* 0x000000ce0000720c */ /* 0x000fe20005f66670 */
[----:B------:R-:W-:Y:S01]  /*19200*/  IMAD.IADD R0, R202, 0x1, -R0 ;  /* 0x00000001ca007824 */ /* 0x000fe200078e0a00 */
[----:B------:R-:W-:Y:S01]  /*19210*/  IABS R9, R5 ;  /* 0x0000000500097213 */ /* 0x000fe20000000000 */
[----:B------:R-:W-:Y:S01]  /*19220*/  FMUL.FTZ R112, R112, UR12 ;  /* 0x0000000c70707c20 */ /* 0x000fe20008410000 */
[----:B------:R-:W-:Y:S01]  /*19230*/  IABS R2, R2 ;  /* 0x0000000200027213 */ /* 0x000fe20000000000 */
[----:B------:R-:W-:Y:S01]  /*19240*/  FMUL.FTZ R114, R114, UR12 ;  /* 0x0000000c72727c20 */ /* 0x000fe20008410000 */
[----:B------:R-:W-:Y:S01]  /*19250*/  IABS R8, R0 ;  /* 0x0000000000087213 */ /* 0x000fe20000000000 */
[----:B------:R-:W-:Y:S01]  /*19260*/  IMAD.MOV.U32 R0, RZ, RZ, R9 ;  /* 0x000000ffff007224 */ /* 0x000fe200078e0009 */
[----:B------:R-:W-:Y:S01]  /*19270*/  IABS R5, R4 ;  /* 0x0000000400057213 */ /* 0x000fe20000000000 */
[----:B------:R-:W-:Y:S01]  /*19280*/  FMUL.FTZ R4, R100, UR12 ;  /* 0x0000000c64047c20 */ /* 0x000fe20008410000 */
[----:B------:R-:W-:Y:S01]  /*19290*/  I2FP.F32.S32 R2, R2 ;  /* 0x0000000200027245 */ /* 0x000fe20000201400 */
[----:B------:R-:W-:Y:S01]  /*192a0*/  MUFU.TANH R109, R109 ;  /* 0x0000006d006d7308 */ /* 0x000fe20000002400 */
[----:B------:R-:W-:Y:S02]  /*192b0*/  I2FP.F32.S32 R0, R0 ;  /* 0x0000000000007245 */ /* 0x000fe40000201400 */
[----:B------:R-:W-:Y:S01]  /*192c0*/  I2FP.F32.S32 R8, R8 ;  /* 0x0000000800087245 */ /* 0x000fe20000201400 */
[----:B-1----:R-:W-:Y:S01]  /*192d0*/  FFMA.FTZ R14, R2, -UR31, R14 ;  /* 0x8000001f020e7c23 */ /* 0x002fe2000801000e */
[----:B------:R-:W-:Y:S01]  /*192e0*/  I2FP.F32.S32 R5, R5 ;  /* 0x0000000500057245 */ /* 0x000fe20000201400 */
[----:B------:R-:W-:Y:S01]  /*192f0*/  VIADD R2, R168, 0x60 ;  /* 0x00000060a8027836 */ /* 0x000fe20000000000 */
[----:B------:R-:W-:Y:S03]  /*19300*/  FSEL R90, R21, -INF , !P6 ;  /* 0xff800000155a7808 */ /* 0x000fe60007000000 */
[----:B------:R-:W1:Y:S01]  /*19310*/  MUFU.TANH R4, R4 ;  /* 0x0000000400047308 */ /* 0x000e620000002400 */
[----:B------:R-:W-:Y:S01]  /*19320*/  FSEL R93, R20, -INF , !P0 ;  /* 0xff800000145d7808 */ /* 0x000fe20004000000 */
[--C-:B------:R-:W-:Y:S01]  /*19330*/  IMAD.IADD R11, R202, 0x1, -R2.reuse ;  /* 0x00000001ca0b7824 */ /* 0x100fe200078e0a02 */
[----:B------:R-:W-:Y:S01]  /*19340*/  ISETP.GE.AND P6, PT, R2, R199, PT ;  /* 0x000000c70200720c */ /* 0x000fe20003fc6270 */
[----:B---3--:R-:W-:Y:S01]  /*19350*/  FFMA.FTZ R13, R8, -UR31, R13 ;  /* 0x8000001f080d7c23 */ /* 0x008fe2000801000d */
[----:B------:R-:W-:Y:S01]  /*19360*/  FSEL R30, R14, -INF , !P5 ;  /* 0xff8000000e1e7808 */ /* 0x000fe20006800000 */
[----:B------:R-:W-:Y:S01]  /*19370*/  IMAD.IADD R8, R200, 0x1, -R2 ;  /* 0x00000001c8087824 */ /* 0x000fe200078e0a02 */
[----:B------:R-:W-:Y:S01]  /*19380*/  ISETP.GE.OR P6, PT, R2, R207, !P6 ;  /* 0x000000cf0200720c */ /* 0x000fe200077c6670 */
[----:B------:R-:W-:Y:S01]  /*19390*/  FFMA.FTZ R15, R5, -UR31, R15 ;  /* 0x8000001f050f7c23 */ /* 0x000fe2000801000f */
[----:B------:R-:W-:Y:S01]  /*193a0*/  FSEL R31, R13, -INF , !P3 ;  /* 0xff8000000d1f7808 */ /* 0x000fe20005800000 */
[----:B------:R-:W-:Y:S01]  /*193b0*/  FFMA.FTZ R16, R0, -UR31, R16 ;  /* 0x8000001f00107c23 */ /* 0x000fe20008010010 */
[----:B------:R-:W-:Y:S01]  /*193c0*/  IABS R10, R8 ;  /* 0x00000008000a7213 */ /* 0x000fe20000000000 */
[----:B------:R-:W-:Y:S01]  /*193d0*/  VIADD R0, R168, 0x61 ;  /* 0x00000061a8007836 */ /* 0x000fe20000000000 */
[----:B------:R-:W-:Y:S01]  /*193e0*/  FSEL R29, R15, -INF , !P1 ;  /* 0xff8000000f1d7808 */ /* 0x000fe20004800000 */
[----:B------:R-:W-:Y:S01]  /*193f0*/  MUFU.TANH R14, R107 ;  /* 0x0000006b000e7308 */ /* 0x000fe20000002400 */
[----:B------:R-:W-:Y:S01]  /*19400*/  FSEL R28, R16, -INF , !P2 ;  /* 0xff800000101c7808 */ /* 0x000fe20005000000 */
[--C-:B------:R-:W-:Y:S01]  /*19410*/  IMAD.IADD R5, R200, 0x1, -R0.reuse ;  /* 0x00000001c8057824 */ /* 0x100fe200078e0a00 */
[----:B------:R-:W-:Y:S01]  /*19420*/  ISETP.GE.AND P0, PT, R0, R199, PT ;  /* 0x000000c70000720c */ /* 0x000fe20003f06270 */
[----:B------:R-:W-:Y:S01]  /*19430*/  IMAD.IADD R12, R202, 0x1, -R0 ;  /* 0x00000001ca0c7824 */ /* 0x000fe200078e0a00 */
[----:B------:R-:W-:Y:S01]  /*19440*/  ISETP.GE.AND P3, PT, R0, R198, PT ;  /* 0x000000c60000720c */ /* 0x000fe20003f66270 */
[----:B------:R-:W-:Y:S01]  /*19450*/  FMUL.FTZ R20, R111, UR12 ;  /* 0x0000000c6f147c20 */ /* 0x000fe20008410000 */
[----:B------:R-:W-:Y:S03]  /*19460*/  IABS R9, R5 ;  /* 0x0000000500097213 */ /* 0x000fe60000000000 */
[----:B------:R2:W3:Y:S01]  /*19470*/  MUFU.TANH R15, R106 ;  /* 0x0000006a000f7308 */ /* 0x0004e20000002400 */
[----:B------:R-:W-:Y:S02]  /*19480*/  IABS R5, R11 ;  /* 0x0000000b00057213 */ /* 0x000fe40000000000 */
[----:B------:R-:W-:Y:S02]  /*19490*/  I2FP.F32.S32 R11, R10 ;  /* 0x0000000a000b7245 */ /* 0x000fe40000201400 */
[----:B------:R-:W-:Y:S02]  /*194a0*/  IABS R8, R12 ;  /* 0x0000000c00087213 */ /* 0x000fe40000000000 */
[----:B------:R-:W-:Y:S01]  /*194b0*/  I2FP.F32.S32 R10, R9 ;  /* 0x00000009000a7245 */ /* 0x000fe20000201400 */
[----:B-1----:R-:W-:Y:S01]  /*194c0*/  FFMA.FTZ R4, R11, -UR31, R4 ;  /* 0x8000001f0b047c23 */ /* 0x002fe20008010004 */
[----:B------:R-:W-:Y:S01]  /*194d0*/  I2FP.F32.S32 R9, R5 ;  /* 0x0000000500097245 */ /* 0x000fe20000201400 */
[----:B------:R1:W4:Y:S01]  /*194e0*/  MUFU.TANH R16, R105 ;  /* 0x0000006900107308 */ /* 0x0003220000002400 */
[----:B------:R-:W-:Y:S01]  /*194f0*/  I2FP.F32.S32 R5, R8 ;  /* 0x0000000800057245 */ /* 0x000fe20000201400 */
[----:B------:R-:W-:Y:S01]  /*19500*/  FFMA.FTZ R8, R10, -UR31, R101 ;  /* 0x8000001f0a087c23 */ /* 0x000fe20008010065 */
[----:B------:R-:W-:Y:S01]  /*19510*/  FSEL R92, R4, -INF , !P6 ;  /* 0xff800000045c7808 */ /* 0x000fe20007000000 */
[----:B------:R-:W-:Y:S01]  /*19520*/  FFMA.FTZ R19, R9, -UR31, R19 ;  /* 0x8000001f09137c23 */ /* 0x000fe20008010013 */
[C---:B------:R-:W-:Y:S01]  /*19530*/  ISETP.GE.OR P0, PT, R0.reuse, R207, !P0 ;  /* 0x000000cf0000720c */ /* 0x040fe20004706670 */
[----:B------:R-:W-:Y:S01]  /*19540*/  FFMA.FTZ R18, R5, -UR31, R18 ;  /* 0x8000001f05127c23 */ /* 0x000fe20008010012 */
[-C--:B------:R-:W-:Y:S01]  /*19550*/  ISETP.GE.AND P6, PT, R0, R197.reuse, PT ;  /* 0x000000c50000720c */ /* 0x080fe20003fc6270 */
[----:B------:R-:W5:Y:S01]  /*19560*/  LDSM.16.M88.4 R4, [R189] ;  /* 0x00000000bd04783b */ /* 0x000f620000000200 */
[----:B------:R-:W-:Y:S01]  /*19570*/  FSEL R95, R8, -INF , !P0 ;  /* 0xff800000085f7808 */ /* 0x000fe20004000000 */
[----:B------:R-:W-:Y:S04]  /*19580*/  DEPBAR.LE SB0, 0x0 ;  /* 0x000080000000791a */ /* 0x000fe80000000000 */
[----:B------:R-:W-:Y:S01]  /*19590*/  ISETP.GE.AND P0, PT, R0, R196, PT ;  /* 0x000000c40000720c */ /* 0x000fe20003f06270 */
[C---:B------:R-:W-:Y:S01]  /*195a0*/  IMAD.IADD R9, R201.reuse, 0x1, -R2 ;  /* 0x00000001c9097824 */ /* 0x040fe200078e0a02 */
[C---:B------:R-:W-:Y:S01]  /*195b0*/  ISETP.GE.AND P2, PT, R2.reuse, R198, PT ;  /* 0x000000c60200720c */ /* 0x040fe20003f46270 */
[----:B------:R-:W-:Y:S01]  /*195c0*/  BAR.SYNC.DEFER_BLOCKING 0x0 ;  /* 0x0000000000007b1d */ /* 0x000fe20000010000 */
[C---:B------:R-:W-:Y:S01]  /*195d0*/  ISETP.GE.AND P1, PT, R2.reuse, R197, PT ;  /* 0x000000c50200720c */ /* 0x040fe20003f26270 */
[----:B------:R-:W-:Y:S01]  /*195e0*/  IMAD.IADD R8, R201, 0x1, -R0 ;  /* 0x00000001c9087824 */ /* 0x000fe200078e0a00 */
[----:B------:R-:W-:Y:S01]  /*195f0*/  ISETP.GE.AND P5, PT, R2, R196, PT ;  /* 0x000000c40200720c */ /* 0x000fe20003fa6270 */
[----:B--2---:R-:W-:Y:S01]  /*19600*/  IMAD.MOV.U32 R106, RZ, RZ, R23 ;  /* 0x000000ffff6a7224 */ /* 0x004fe200078e0017 */
[C---:B------:R-:W-:Y:S01]  /*19610*/  ISETP.GE.OR P3, PT, R0.reuse, R206, !P3 ;  /* 0x000000ce0000720c */ /* 0x040fe20005f66670 */
[----:B-1----:R-:W-:Y:S01]  /*19620*/  IMAD.MOV.U32 R105, RZ, RZ, R24 ;  /* 0x000000ffff697224 */ /* 0x002fe200078e0018 */
[CC--:B------:R-:W-:Y:S02]  /*19630*/  ISETP.GE.OR P6, PT, R0.reuse, R205.reuse, !P6 ;  /* 0x000000cd0000720c */ /* 0x0c0fe400077c6670 */
[----:B------:R-:W-:Y:S01]  /*19640*/  ISETP.GE.OR P0, PT, R0, R204, !P0 ;  /* 0x000000cc0000720c */ /* 0x000fe20004706670 */
[C---:B------:R-:W-:Y:S01]  /*19650*/  IMAD.IADD R0, R203.reuse, 0x1, -R0 ;  /* 0x00000001cb007824 */ /* 0x040fe200078e0a00 */
        /* <DEDUP_REMOVED lines=9> */
[----:B------:R-:W1:Y:S01]  /*196f0*/  MUFU.TANH R20, R20 ;  /* 0x0000001400147308 */ /* 0x000e620000002400 */
[----:B------:R-:W-:Y:S02]  /*19700*/  I2FP.F32.S32 R2, R2 ;  /* 0x0000000200027245 */ /* 0x000fe40000201400 */
[----:B------:R-:W-:Y:S02]  /*19710*/  I2FP.F32.S32 R0, R0 ;  /* 0x0000000000007245 */ /* 0x000fe40000201400 */
[----:B------:R-:W-:Y:S01]  /*19720*/  I2FP.F32.S32 R8, R8 ;  /* 0x0000000800087245 */ /* 0x000fe20000201400 */
[----:B---3--:R-:W-:Y:S01]  /*19730*/  FFMA.FTZ R15, R2, -UR31, R15 ;  /* 0x8000001f020f7c23 */ /* 0x008fe2000801000f */
[----:B------:R-:W-:Y:S01]  /*19740*/  I2FP.F32.S32 R9, R9 ;  /* 0x0000000900097245 */ /* 0x000fe20000201400 */
[-C--:B-----5:R-:W-:Y:S02]  /*19750*/  HMMA.16816.F32.BF16 R116, R172, R4.reuse, R116 ;  /* 0x00000004ac74723c */ /* 0x0a0fe40000041874 */
[----:B------:R-:W2:Y:S03]  /*19760*/  MUFU.TANH R110, R110 ;  /* 0x0000006e006e7308 */ /* 0x000ea60000002400 */
[----:B------:R-:W-:Y:S01]  /*19770*/  FSEL R85, R19, -INF , !P2 ;  /* 0xff80000013557808 */ /* 0x000fe20005000000 */
[----:B------:R-:W-:Y:S01]  /*19780*/  FFMA.FTZ R17, R0, -UR31, R17 ;  /* 0x8000001f00117c23 */ /* 0x000fe20008010011 */
[----:B------:R-:W-:Y:S01]  /*19790*/  FSEL R86, R18, -INF , !P3 ;  /* 0xff80000012567808 */ /* 0x000fe20005800000 */
[----:B------:R-:W-:Y:S01]  /*197a0*/  VIADD R2, R168, 0x68 ;  /* 0x00000068a8027836 */ /* 0x000fe20000000000 */
[C---:B------:R-:W-:Y:S04]  /*197b0*/  HMMA.16816.F32.BF16 R120, R180.reuse, R4, R120 ;  /* 0x00000004b478723c */ /* 0x040fe80000041878 */
[----:B------:R-:W-:Y:S01]  /*197c0*/  ISETP.GE.AND P2, PT, R2, R197, PT ;  /* 0x000000c50200720c */ /* 0x000fe20003f46270 */
[----:B------:R-:W-:Y:S01]  /*197d0*/  VIADD R0, R168, 0x69 ;  /* 0x00000069a8007836 */ /* 0x000fe20000000000 */
[----:B------:R-:W-:Y:S01]  /*197e0*/  FSEL R89, R17, -INF , !P1 ;  /* 0xff80000011597808 */ /* 0x000fe20004800000 */
[----:B----4-:R-:W-:Y:S01]  /*197f0*/  FFMA.FTZ R16, R8, -UR31, R16 ;  /* 0x8000001f08107c23 */ /* 0x010fe20008010010 */
[----:B------:R-:W-:Y:S01]  /*19800*/  ISETP.GE.OR P2, PT, R2, R205, !P2 ;  /* 0x000000cd0200720c */ /* 0x000fe20005746670 */
[-C--:B------:R-:W-:Y:S03]  /*19810*/  HMMA.16816.F32.BF16 R124, R180, R6.reuse, R124 ;  /* 0x00000006b47c723c */ /* 0x080fe6000004187c */
[----:B------:R-:W-:Y:S01]  /*19820*/  ISETP.GE.AND P3, PT, R0, R197, PT ;  /* 0x000000c50000720c */ /* 0x000fe20003f66270 */
[----:B------:R-:W-:Y:S01]  /*19830*/  FFMA.FTZ R14, R9, -UR31, R14 ;  /* 0x8000001f090e7c23 */ /* 0x000fe2000801000e */
[----:B------:R-:W-:Y:S01]  /*19840*/  FSEL R91, R16, -INF , !P6 ;  /* 0xff800000105b7808 */ /* 0x000fe20007000000 */
[C---:B------:R-:W-:Y:S01]  /*19850*/  IMAD.IADD R9, R201.reuse, 0x1, -R2 ;  /* 0x00000001c9097824 */ /* 0x040fe200078e0a02 */
[----:B------:R-:W-:Y:S01]  /*19860*/  ISETP.GE.OR P3, PT, R0, R205, !P3 ;  /* 0x000000cd0000720c */ /* 0x000fe20005f66670 */
[--C-:B------:R-:W-:Y:S01]  /*19870*/  IMAD.IADD R8, R201, 0x1, -R0.reuse ;  /* 0x00000001c9087824 */ /* 0x100fe200078e0a00 */
[----:B------:R-:W-:Y:S01]  /*19880*/  ISETP.GE.AND P1, PT, R2, R199, PT ;  /* 0x000000c70200720c */ /* 0x000fe20003f26270 */
[----:B------:R-:W3:Y:S01]  /*19890*/  MUFU.TANH R16, R112 ;  /* 0x0000007000107308 */ /* 0x000ee20000002400 */
[----:B------:R-:W-:Y:S01]  /*198a0*/  IABS R12, R9 ;  /* 0x00000009000c7213 */ /* 0x000fe20000000000 */
[C---:B------:R-:W-:Y:S01]  /*198b0*/  IMAD.IADD R13, R203.reuse, 0x1, -R0 ;  /* 0x00000001cb0d7824 */ /* 0x040fe200078e0a00 */
[----:B------:R-:W-:Y:S01]  /*198c0*/  IABS R10, R8 ;  /* 0x00000008000a7213 */ /* 0x000fe20000000000 */
[----:B------:R-:W-:Y:S01]  /*198d0*/  IMAD.IADD R11, R203, 0x1, -R2 ;  /* 0x00000001cb0b7824 */ /* 0x000fe200078e0a02 */
[----:B------:R-:W-:Y:S01]  /*198e0*/  I2FP.F32.S32 R12, R12 ;  /* 0x0000000c000c7245 */ /* 0x000fe20000201400 */
[----:B------:R-:W-:Y:S04]  /*198f0*/  HMMA.16816.F32.BF16 R128, R172, R6, R128 ;  /* 0x00000006ac80723c */ /* 0x000fe80000041880 */
[----:B------:R-:W-:Y:S01]  /*19900*/  I2FP.F32.S32 R10, R10 ;  /* 0x0000000a000a7245 */ /* 0x000fe20000201400 */
[----:B------:R-:W-:Y:S01]  /*19910*/  FFMA.FTZ R5, R12, -UR31, R108 ;  /* 0x8000001f0c057c23 */ /* 0x000fe2000801006c */
[----:B------:R-:W-:Y:S01]  /*19920*/  IABS R9, R13 ;  /* 0x0000000d00097213 */ /* 0x000fe20000000000 */
[----:B------:R-:W-:Y:S01]  /*19930*/  FMUL.FTZ R12, R117, UR12 ;  /* 0x0000000c750c7c20 */ /* 0x000fe20008410000 */
[----:B------:R-:W-:Y:S01]  /*19940*/  FSEL R99, R15, -INF , !P5 ;  /* 0xff8000000f637808 */ /* 0x000fe20006800000 */
[----:B------:R-:W-:Y:S01]  /*19950*/  MUFU.TANH R13, R115 ;  /* 0x00000073000d7308 */ /* 0x000fe20000002400 */
[----:B------:R-:W-:Y:S01]  /*19960*/  ISETP.GE.AND P6, PT, R2, R198, PT ;  /* 0x000000c60200720c */ /* 0x000fe20003fc6270 */
[----:B------:R-:W-:Y:S01]  /*19970*/  FFMA.FTZ R4, R10, -UR31, R109 ;  /* 0x8000001f0a047c23 */ /* 0x000fe2000801006d */
[----:B------:R-:W-:Y:S01]  /*19980*/  IABS R8, R11 ;  /* 0x0000000b00087213 */ /* 0x000fe20000000000 */
[----:B------:R-:W-:Y:S01]  /*19990*/  FMUL.FTZ R118, R118, UR12 ;  /* 0x0000000c76767c20 */ /* 0x000fe20008410000 */
[----:B------:R-:W-:Y:S01]  /*199a0*/  ISETP.GE.AND P5, PT, R2, R196, PT ;  /* 0x000000c40200720c */ /* 0x000fe20003fa6270 */
[----:B------:R-:W-:Y:S01]  /*199b0*/  FMUL.FTZ R120, R120, UR12 ;  /* 0x0000000c78787c20 */ /* 0x000fe20008410000 */
[----:B------:R-:W-:Y:S03]  /*199c0*/  FSEL R98, R14, -INF , !P0 ;  /* 0xff8000000e627808 */ /* 0x000fe60004000000 */
[----:B------:R-:W4:Y:S01]  /*199d0*/  MUFU.TANH R15, R113 ;  /* 0x00000071000f7308 */ /* 0x000f220000002400 */
[----:B------:R-:W-:Y:S01]  /*199e0*/  FSEL R94, R5, -INF , !P2 ;  /* 0xff800000055e7808 */ /* 0x000fe20005000000 */
[----:B------:R-:W-:Y:S01]  /*199f0*/  IMAD.IADD R5, R200, 0x1, -R2 ;  /* 0x00000001c8057824 */ /* 0x000fe200078e0a02 */
[----:B------:R-:W-:Y:S01]  /*19a00*/  FSEL R96, R4, -INF , !P3 ;  /* 0xff80000004607808 */ /* 0x000fe20005800000 */
[----:B------:R-:W-:Y:S01]  /*19a10*/  IMAD.IADD R4, R200, 0x1, -R0 ;  /* 0x00000001c8047824 */ /* 0x000fe200078e0a00 */
[C---:B------:R-:W-:Y:S01]  /*19a20*/  ISETP.GE.AND P0, PT, R0.reuse, R199, PT ;  /* 0x000000c70000720c */ /* 0x040fe20003f06270 */
[----:B------:R-:W-:Y:S01]  /*19a30*/  FMUL.FTZ R119, R119, UR12 ;  /* 0x0000000c77777c20 */ /* 0x000fe20008410000 */
[C---:B------:R-:W-:Y:S03]  /*19a40*/  ISETP.GE.AND P2, PT, R0.reuse, R198, PT ;  /* 0x000000c60000720c */ /* 0x040fe60003f46270 */
[----:B------:R-:W5:Y:S01]  /*19a50*/  MUFU.TANH R14, R114 ;  /* 0x00000072000e7308 */ /* 0x000f620000002400 */
[----:B------:R-:W-:Y:S01]  /*19a60*/  ISETP.GE.AND P3, PT, R0, R196, PT ;  /* 0x000000c40000720c */ /* 0x000fe20003f66270 */
[----:B------:R-:W-:Y:S01]  /*19a70*/  FMUL.FTZ R11, R116, UR12 ;  /* 0x0000000c740b7c20 */ /* 0x000fe20008410000 */
[----:B------:R-:W-:Y:S01]  /*19a80*/  I2FP.F32.S32 R9, R9 ;  /* 0x0000000900097245 */ /* 0x000fe20000201400 */
[----:B------:R-:W-:Y:S01]  /*19a90*/  FMUL.FTZ R19, R121, UR12 ;  /* 0x0000000c79137c20 */ /* 0x000fe20008410000 */
[----:B------:R-:W-:Y:S01]  /*19aa0*/  I2FP.F32.S32 R8, R8 ;  /* 0x0000000800087245 */ /* 0x000fe20000201400 */
[----:B------:R-:W-:Y:S01]  /*19ab0*/  FMUL.FTZ R129, R129, UR12 ;  /* 0x0000000c81817c20 */ /* 0x000fe20008410000 */
[CC--:B------:R-:W-:Y:S01]  /*19ac0*/  ISETP.GE.OR P1, PT, R2.reuse, R207.reuse, !P1 ;  /* 0x000000cf0200720c */ /* 0x0c0fe20004f26670 */
[----:B-1----:R-:W-:Y:S01]  /*19ad0*/  FFMA.FTZ R68, R9, -UR31, R20 ;  /* 0x8000001f09447c23 */ /* 0x002fe20008010014 */
[----:B------:R-:W-:Y:S01]  /*19ae0*/  ISETP.GE.OR P6, PT, R2, R206, !P6 ;  /* 0x000000ce0200720c */ /* 0x000fe200077c6670 */
[----:B--2---:R-:W-:Y:S01]  /*19af0*/  FFMA.FTZ R110, R8, -UR31, R110 ;  /* 0x8000001f086e7c23 */ /* 0x004fe2000801006e */
[----:B------:R-:W-:Y:S01]  /*19b00*/  ISETP.GE.OR P5, PT, R2, R204, !P5 ;  /* 0x000000cc0200720c */ /* 0x000fe20006fa6670 */
[----:B------:R-:W-:Y:S01]  /*19b10*/  IMAD.IADD R2, R202, 0x1, -R2 ;  /* 0x00000001ca027824 */ /* 0x000fe200078e0a02 */
[C---:B------:R-:W-:Y:S01]  /*19b20*/  ISETP.GE.OR P0, PT, R0.reuse, R207, !P0 ;  /* 0x000000cf0000720c */ /* 0x040fe20004706670 */
[----:B------:R-:W1:Y:S01]  /*19b30*/  MUFU.TANH R17, R118 ;  /* 0x0000007600117308 */ /* 0x000e620000002400 */
[----:B------:R-:W-:Y:S01]  /*19b40*/  ISETP.GE.OR P2, PT, R0, R206, !P2 ;  /* 0x000000ce0000720c */ /* 0x000fe20005746670 */
[----:B------:R-:W-:Y:S01]  /*19b50*/  FMUL.FTZ R130, R130, UR12 ;  /* 0x0000000c82827c20 */ /* 0x000fe20008410000 */
[----:B------:R-:W-:Y:S01]  /*19b60*/  ISETP.GE.OR P3, PT, R0, R204, !P3 ;  /* 0x000000cc0000720c */ /* 0x000fe20005f66670 */
[----:B------:R-:W-:Y:S01]  /*19b70*/  IMAD.IADD R0, R202, 0x1, -R0 ;  /* 0x00000001ca007824 */ /* 0x000fe200078e0a00 */
[----:B------:R-:W-:Y:S01]  /*19b80*/  IABS R10, R5 ;  /* 0x00000005000a7213 */ /* 0x000fe20000000000 */
[----:B------:R-:W-:Y:S01]  /*19b90*/  FMUL.FTZ R128, R128, UR12 ;  /* 0x0000000c80807c20 */ /* 0x000fe20008410000 */
[----:B------:R-:W-:Y:S03]  /*19ba0*/  IABS R9, R4 ;  /* 0x0000000400097213 */ /* 0x000fe60000000000 */
[----:B------:R-:W2:Y:S01]  /*19bb0*/  MUFU.TANH R12, R12 ;  /* 0x0000000c000c7308 */ /* 0x000ea20000002400 */
[----:B------:R-:W-:Y:S01]  /*19bc0*/  IABS R8, R2 ;  /* 0x0000000200087213 */ /* 0x000fe20000000000 */
[----:B------:R-:W-:Y:S01]  /*19bd0*/  IMAD.MOV.U32 R4, RZ, RZ, R10 ;  /* 0x000000ffff047224 */ /* 0x000fe200078e000a */
[----:B------:R-:W-:Y:S01]  /*19be0*/  IABS R5, R0 ;  /* 0x0000000000057213 */ /* 0x000fe20000000000 */
[----:B------:R-:W-:Y:S02]  /*19bf0*/  IMAD.MOV.U32 R2, RZ, RZ, R9 ;  /* 0x000000ffff027224 */ /* 0x000fe400078e0009 */
[----:B------:R-:W-:Y:S01]  /*19c00*/  FMUL.FTZ R20, R131, UR12 ;  /* 0x0000000c83147c20 */ /* 0x000fe20008410000 */
[----:B------:R-:W-:Y:S02]  /*19c10*/  IMAD.MOV.U32 R0, RZ, RZ, R8 ;  /* 0x000000ffff007224 */ /* 0x000fe400078e0008 */
[----:B------:R-:W-:Y:S01]  /*19c20*/  FMUL.FTZ R122, R122, UR12 ;  /* 0x0000000c7a7a7c20 */ /* 0x000fe20008410000 */
[----:B------:R-:W-:Y:S01]  /*19c30*/  IMAD.MOV.U32 R8, RZ, RZ, R5 ;  /* 0x000000ffff087224 */ /* 0x000fe200078e0005 */
[----:B------:R-:W-:Y:S01]  /*19c40*/  I2FP.F32.S32 R5, R4 ;  /* 0x0000000400057245 */ /* 0x000fe20000201400 */
[----:B------:R-:W-:Y:S01]  /*19c50*/  MUFU.TANH R18, R119 ;  /* 0x0000007700127308 */ /* 0x000fe20000002400 */
[----:B------:R-:W-:Y:S01]  /*19c60*/  I2FP.F32.S32 R4, R2 ;  /* 0x0000000200047245 */ /* 0x000fe20000201400 */
[----:B------:R-:W-:Y:S01]  /*19c70*/  FMUL.FTZ R123, R123, UR12 ;  /* 0x0000000c7b7b7c20 */ /* 0x000fe20008410000 */
[----:B------:R-:W-:Y:S01]  /*19c80*/  I2FP.F32.S32 R2, R0 ;  /* 0x0000000000027245 */ /* 0x000fe20000201400 */
[----:B---3--:R-:W-:Y:S01]  /*19c90*/  FFMA.FTZ R16, R5, -UR31, R16 ;  /* 0x8000001f05107c23 */ /* 0x008fe20008010010 */
[----:B------:R-:W-:Y:S01]  /*19ca0*/  I2FP.F32.S32 R0, R8 ;  /* 0x0000000800007245 */ /* 0x000fe20000201400 */
[----:B----4-:R-:W-:Y:S01]  /*19cb0*/  FFMA.FTZ R15, R4, -UR31, R15 ;  /* 0x8000001f040f7c23 */ /* 0x010fe2000801000f */
[----:B------:R-:W-:Y:S02]  /*19cc0*/  VIADD R4, R168, 0x71 ;  /* 0x00000071a8047836 */ /* 0x000fe40000000000 */
[----:B-----5:R-:W-:Y:S01]  /*19cd0*/  FFMA.FTZ R14, R2, -UR31, R14 ;  /* 0x8000001f020e7c23 */ /* 0x020fe2000801000e */
[----:B------:R-:W-:Y:S01]  /*19ce0*/  FSEL R81, R16, -INF , !P1 ;  /* 0xff80000010517808 */ /* 0x000fe20004800000 */
[----:B------:R-:W-:Y:S01]  /*19cf0*/  FFMA.FTZ R13, R0, -UR31, R13 ;  /* 0x8000001f000d7c23 */ /* 0x000fe2000801000d */
[----:B------:R-:W-:Y:S01]  /*19d00*/  FSEL R82, R15, -INF , !P0 ;  /* 0xff8000000f527808 */ /* 0x000fe20004000000 */
[--C-:B------:R-:W-:Y:S01]  /*19d10*/  IMAD.IADD R0, R200, 0x1, -R4.reuse ;  /* 0x00000001c8007824 */ /* 0x100fe200078e0a04 */
[----:B------:R-:W-:Y:S01]  /*19d20*/  FSEL R83, R14, -INF , !P6 ;  /* 0xff8000000e537808 */ /* 0x000fe20007000000 */
[----:B------:R-:W-:Y:S01]  /*19d30*/  IMAD.IADD R9, R202, 0x1, -R4 ;  /* 0x00000001ca097824 */ /* 0x000fe200078e0a04 */
[----:B------:R-:W-:Y:S01]  /*19d40*/  FSEL R84, R13, -INF , !P2 ;  /* 0xff8000000d547808 */ /* 0x000fe20005000000 */
[----:B------:R-:W-:Y:S01]  /*19d50*/  VIADD R5, R168, 0x70 ;  /* 0x00000070a8057836 */ /* 0x000fe20000000000 */
[----:B------:R-:W-:Y:S01]  /*19d60*/  IABS R6, R0 ;  /* 0x0000000000067213 */ /* 0x000fe20000000000 */
[----:B------:R-:W-:Y:S01]  /*19d70*/  MUFU.TANH R11, R11 ;  /* 0x0000000b000b7308 */ /* 0x000fe20000002400 */
[----:B------:R-:W-:Y:S01]  /*19d80*/  IABS R0, R9 ;  /* 0x0000000900007213 */ /* 0x000fe20000000000 */
[--C-:B------:R-:W-:Y:S01]  /*19d90*/  IMAD.IADD R2, R200, 0x1, -R5.reuse ;  /* 0x00000001c8027824 */ /* 0x100fe200078e0a05 */
[C---:B------:R-:W-:Y:S01]  /*19da0*/  ISETP.GE.AND P1, PT, R5.reuse, R199, PT ;  /* 0x000000c70500720c */ /* 0x040fe20003f26270 */
[--C-:B------:R-:W-:Y:S01]  /*19db0*/  IMAD.IADD R7, R202, 0x1, -R5.reuse ;  /* 0x00000001ca077824 */ /* 0x100fe200078e0a05 */
[----:B------:R-:W-:Y:S01]  /*19dc0*/  ISETP.GE.AND P0, PT, R5, R198, PT ;  /* 0x000000c60500720c */ /* 0x000fe20003f06270 */
[----:B------:R-:W-:Y:S01]  /*19dd0*/  IMAD.IADD R10, R201, 0x1, -R5 ;  /* 0x00000001c90a7824 */ /* 0x000fe200078e0a05 */
[----:B------:R-:W-:Y:S03]  /*19de0*/  IABS R8, R2 ;  /* 0x0000000200087213 */ /* 0x000fe60000000000 */
[----:B------:R-:W3:Y:S01]  /*19df0*/  MUFU.TANH R9, R120 ;  /* 0x0000007800097308 */ /* 0x000ee20000002400 */
[----:B------:R-:W-:Y:S01]  /*19e00*/  IABS R2, R7 ;  /* 0x0000000700027213 */ /* 0x000fe20000000000 */
[----:B------:R-:W-:Y:S01]  /*19e10*/  IMAD.MOV.U32 R7, RZ, RZ, R6 ;  /* 0x000000ffff077224 */ /* 0x000fe200078e0006 */
[----:B------:R-:W-:Y:S01]  /*19e20*/  ISETP.GE.AND P6, PT, R5, R197, PT ;  /* 0x000000c50500720c */ /* 0x000fe20003fc6270 */
[----:B------:R-:W-:Y:S01]  /*19e30*/  IMAD.MOV.U32 R6, RZ, RZ, R0 ;  /* 0x000000ffff067224 */ /* 0x000fe200078e0000 */
[----:B------:R-:W-:Y:S01]  /*19e40*/  IABS R0, R10 ;  /* 0x0000000a00007213 */ /* 0x000fe20000000000 */
[----:B------:R-:W-:Y:S01]  /*19e50*/  FMUL.FTZ R124, R124, UR12 ;  /* 0x0000000c7c7c7c20 */ /* 0x000fe20008410000 */
[----:B------:R-:W-:Y:S03]  /*19e60*/  I2FP.F32.S32 R2, R2 ;  /* 0x0000000200027245 */ /* 0x000fe60000201400 */
[----:B------:R-:W4:Y:S01]  /*19e70*/  MUFU.TANH R19, R19 ;  /* 0x0000001300137308 */ /* 0x000f220000002400 */
[----:B------:R-:W-:Y:S01]  /*19e80*/  I2FP.F32.S32 R7, R7 ;  /* 0x0000000700077245 */ /* 0x000fe20000201400 */
[----:B------:R-:W-:Y:S01]  /*19e90*/  FMUL.FTZ R125, R125, UR12 ;  /* 0x0000000c7d7d7c20 */ /* 0x000fe20008410000 */
[----:B------:R-:W-:Y:S01]  /*19ea0*/  I2FP.F32.S32 R0, R0 ;  /* 0x0000000000007245 */ /* 0x000fe20000201400 */
[----:B-1----:R-:W-:Y:S01]  /*19eb0*/  FFMA.FTZ R17, R2, -UR31, R17 ;  /* 0x8000001f02117c23 */ /* 0x002fe20008010011 */
[----:B------:R-:W-:Y:S01]  /*19ec0*/  I2FP.F32.S32 R6, R6 ;  /* 0x0000000600067245 */ /* 0x000fe20000201400 */
[----:B--2---:R-:W-:Y:S01]  /*19ed0*/  FFMA.FTZ R12, R7, -UR31, R12 ;  /* 0x8000001f070c7c23 */ /* 0x004fe2000801000c */
[C---:B------:R-:W-:Y:S01]  /*19ee0*/  ISETP.GE.AND P2, PT, R5.reuse, R196, PT ;  /* 0x000000c40500720c */ /* 0x040fe20003f46270 */
[----:B------:R-:W-:Y:S01]  /*19ef0*/  VIADD R2, R168, 0x78 ;  /* 0x00000078a8027836 */ /* 0x000fe20000000000 */
[C---:B------:R-:W-:Y:S01]  /*19f00*/  ISETP.GE.OR P1, PT, R5.reuse, R207, !P1 ;  /* 0x000000cf0500720c */ /* 0x040fe20004f26670 */
[----:B---3--:R-:W-:Y:S01]  /*19f10*/  FFMA.FTZ R25, R0, -UR31, R9 ;  /* 0x8000001f00197c23 */ /* 0x008fe20008010009 */
[C---:B------:R-:W-:Y:S01]  /*19f20*/  ISETP.GE.OR P0, PT, R5.reuse, R206, !P0 ;  /* 0x000000ce0500720c */ /* 0x040fe20004706670 */
[----:B------:R-:W-:Y:S01]  /*19f30*/  VIADD R0, R168, 0x79 ;  /* 0x00000079a8007836 */ /* 0x000fe20000000000 */
[----:B------:R-:W-:Y:S01]  /*19f40*/  ISETP.GE.OR P6, PT, R5, R205, !P6 ;  /* 0x000000cd0500720c */ /* 0x000fe200077c6670 */
[----:B------:R-:W-:Y:S01]  /*19f50*/  IMAD.IADD R7, R203, 0x1, -R5 ;  /* 0x00000001cb077824 */ /* 0x000fe200078e0a05 */
[----:B------:R-:W-:Y:S01]  /*19f60*/  ISETP.GE.OR P2, PT, R5, R204, !P2 ;  /* 0x000000cc0500720c */ /* 0x000fe20005746670 */
[----:B------:R-:W-:Y:S01]  /*19f70*/  FFMA.FTZ R18, R6, -UR31, R18 ;  /* 0x8000001f06127c23 */ /* 0x000fe20008010012 */
[----:B------:R-:W-:Y:S01]  /*19f80*/  I2FP.F32.S32 R8, R8 ;  /* 0x0000000800087245 */ /* 0x000fe20000201400 */
[----:B------:R-:W-:Y:S01]  /*19f90*/  IMAD.IADD R5, R201, 0x1, -R4 ;  /* 0x00000001c9057824 */ /* 0x000fe200078e0a04 */
[----:B------:R-:W-:Y:S01]  /*19fa0*/  IABS R7, R7 ;  /* 0x0000000700077213 */ /* 0x000fe20000000000 */
[C---:B------:R-:W-:Y:S01]  /*19fb0*/  IMAD.IADD R6, R200.reuse, 0x1, -R2 ;  /* 0x00000001c8067824 */ /* 0x040fe200078e0a02 */
[----:B------:R-:W-:Y:S01]  /*19fc0*/  FSEL R80, R17, -INF , !P0 ;  /* 0xff80000011507808 */ /* 0x000fe20004000000 */
[----:B------:R-:W-:Y:S01]  /*19fd0*/  IMAD.IADD R9, R200, 0x1, -R0 ;  /* 0x00000001c8097824 */ /* 0x000fe200078e0a00 */
[----:B------:R-:W-:Y:S01]  /*19fe0*/  IABS R5, R5 ;  /* 0x0000000500057213 */ /* 0x000fe20000000000 */
[----:B------:R-:W1:Y:S01]  /*19ff0*/  MUFU.TANH R22, R129 ;  /* 0x0000008100167308 */ /* 0x000e620000002400 */
[----:B------:R-:W-:Y:S01]  /*1a000*/  PLOP3.LUT P0, PT, PT, PT, UP0, 0x80, 0x0 ;  /* 0x000000000000781c */ /* 0x000fe20003f0f008 */
[----:B------:R-:W-:Y:S01]  /*1a010*/  FFMA.FTZ R11, R8, -UR31, R11 ;  /* 0x8000001f080b7c23 */ /* 0x000fe2000801000b */
[----:B------:R-:W-:Y:S01]  /*1a020*/  IABS R8, R6 ;  /* 0x0000000600087213 */ /* 0x000fe20000000000 */
[----:B------:R-:W-:Y:S01]  /*1a030*/  IMAD.IADD R10, R202, 0x1, -R2 ;  /* 0x00000001ca0a7824 */ /* 0x000fe200078e0a02 */
[----:B------:R-:W-:Y:S01]  /*1a040*/  IABS R6, R9 ;  /* 0x0000000900067213 */ /* 0x000fe20000000000 */
[----:B------:R-:W-:Y:S01]  /*1a050*/  IMAD.MOV.U32 R9, RZ, RZ, R7 ;  /* 0x000000ffff097224 */ /* 0x000fe200078e0007 */
[----:B------:R-:W-:Y:S03]  /*1a060*/  I2FP.F32.S32 R7, R5 ;  /* 0x0000000500077245 */ /* 0x000fe60000201400 */
[----:B------:R-:W2:Y:S01]  /*1a070*/  MUFU.TANH R23, R130 ;  /* 0x0000008200177308 */ /* 0x000ea20000002400 */
[----:B------:R-:W-:Y:S01]  /*1a080*/  IABS R5, R10 ;  /* 0x0000000a00057213 */ /* 0x000fe20000000000 */
[----:B------:R-:W-:Y:S01]  /*1a090*/  FMUL.FTZ R126, R126, UR12 ;  /* 0x0000000c7e7e7c20 */ /* 0x000fe20008410000 */
[----:B------:R-:W-:Y:S01]  /*1a0a0*/  I2FP.F32.S32 R8, R8 ;  /* 0x0000000800087245 */ /* 0x000fe20000201400 */
[----:B----4-:R-:W-:Y:S01]  /*1a0b0*/  FFMA.FTZ R24, R7, -UR31, R19 ;  /* 0x8000001f07187c23 */ /* 0x010fe20008010013 */
[----:B------:R-:W-:Y:S01]  /*1a0c0*/  I2FP.F32.S32 R7, R6 ;  /* 0x0000000600077245 */ /* 0x000fe20000201400 */
[----:B------:R-:W-:Y:S01]  /*1a0d0*/  FMUL.FTZ R42, R127, UR12 ;  /* 0x0000000c7f2a7c20 */ /* 0x000fe20008410000 */
[----:B------:R-:W-:Y:S03]  /*1a0e0*/  I2FP.F32.S32 R6, R5 ;  /* 0x0000000500067245 */ /* 0x000fe60000201400 */
[----:B------:R-:W3:Y:S01]  /*1a0f0*/  MUFU.TANH R21, R128 ;  /* 0x0000008000157308 */ /* 0x000ee20000002400 */
[----:B------:R-:W-:Y:S01]  /*1a100*/  FSEL R69, R11, -INF , !P1 ;  /* 0xff8000000b457808 */ /* 0x000fe20004800000 */
[----:B-1----:R-:W-:Y:S01]  /*1a110*/  FFMA.FTZ R22, R7, -UR31, R22 ;  /* 0x8000001f07167c23 */ /* 0x002fe20008010016 */
[----:B------:R-:W-:Y:S01]  /*1a120*/  FMNMX.FTZ R7, R39, R3, !PT ;  /* 0x0000000327077209 */ /* 0x000fe20007810000 */
[----:B------:R-:W-:Y:S01]  /*1a130*/  IMAD.IADD R5, R202, 0x1, -R0 ;  /* 0x00000001ca057824 */ /* 0x000fe200078e0a00 */
[----:B------:R-:W-:Y:S02]  /*1a140*/  ISETP.GE.AND P1, PT, R4, R199, PT ;  /* 0x000000c70400720c */ /* 0x000fe40003f26270 */
[----:B------:R-:W-:Y:S03]  /*1a150*/  I2FP.F32.S32 R9, R9 ;  /* 0x0000000900097245 */ /* 0x000fe60000201400 */
[----:B------:R-:W1:Y:S01]  /*1a160*/  MUFU.TANH R15, R122 ;  /* 0x0000007a000f7308 */ /* 0x000e620000002400 */
[----:B------:R-:W-:Y:S01]  /*1a170*/  IABS R5, R5 ;  /* 0x0000000500057213 */ /* 0x000fe20000000000 */
[----:B--2---:R-:W-:Y:S01]  /*1a180*/  FFMA.FTZ R23, R6, -UR31, R23 ;  /* 0x8000001f06177c23 */ /* 0x004fe20008010017 */
[----:B------:R-:W-:Y:S02]  /*1a190*/  FMNMX.FTZ R6, R106, R7, !PT ;  /* 0x000000076a067209 */ /* 0x000fe40007810000 */
[----:B------:R-:W-:Y:S02]  /*1a1a0*/  FMNMX.FTZ R7, R105, R132, !PT ;  /* 0x0000008469077209 */ /* 0x000fe40007810000 */
[----:B------:R-:W-:Y:S03]  /*1a1b0*/  ISETP.GE.OR P1, PT, R4, R207, !P1 ;  /* 0x000000cf0400720c */ /* 0x000fe60004f26670 */
[----:B------:R-:W2:Y:S01]  /*1a1c0*/  MUFU.TANH R20, R20 ;  /* 0x0000001400147308 */ /* 0x000ea20000002400 */
[----:B---3--:R-:W-:Y:S01]  /*1a1d0*/  FFMA.FTZ R21, R8, -UR31, R21 ;  /* 0x8000001f08157c23 */ /* 0x008fe20008010015 */
[----:B------:R-:W-:Y:S02]  /*1a1e0*/  FMNMX.FTZ R8, R246, R6, !PT ;  /* 0x00000006f6087209 */ /* 0x000fe40007810000 */
[----:B------:R-:W-:Y:S02]  /*1a1f0*/  FMNMX.FTZ R6, R65, R7, !PT ;  /* 0x0000000741067209 */ /* 0x000fe40007810000 */
[----:B------:R-:W-:Y:S02]  /*1a200*/  FMNMX.FTZ R7, R248, R8, !PT ;  /* 0x00000008f8077209 */ /* 0x000fe40007810000 */
[----:B------:R-:W-:Y:S01]  /*1a210*/  I2FP.F32.S32 R8, R5 ;  /* 0x0000000500087245 */ /* 0x000fe20000201400 */
[----:B-1----:R-:W-:Y:S01]  /*1a220*/  FFMA.FTZ R26, R9, -UR31, R15 ;  /* 0x8000001f091a7c23 */ /* 0x002fe2000801000f */
[----:B------:R-:W-:Y:S02]  /*1a230*/  FMNMX.FTZ R5, R247, R6, !PT ;  /* 0x00000006f7057209 */ /* 0x000fe40007810000 */
[----:B------:R-:W-:Y:S02]  /*1a240*/  FMNMX.FTZ R6, R251, R7, !PT ;  /* 0x00000007fb067209 */ /* 0x000fe40007810000 */
[----:B------:R-:W-:Y:S02]  /*1a250*/  FMNMX.FTZ R5, R249, R5, !PT ;  /* 0x00000005f9057209 */ /* 0x000fe40007810000 */
[----:B------:R-:W-:Y:S01]  /*1a260*/  FMNMX.FTZ R6, R250, R6, !PT ;  /* 0x00000006fa067209 */ /* 0x000fe20007810000 */
[----:B--2---:R-:W-:Y:S01]  /*1a270*/  FFMA.FTZ R20, R8, -UR31, R20 ;  /* 0x8000001f08147c23 */ /* 0x004fe20008010014 */
        /* <DEDUP_REMOVED lines=14> */
.L_x_1289:
[----:B-1----:R-:W1:Y:S01]  /*1a360*/  MUFU.TANH R12, R123 ;  /* 0x0000007b000c7308 */ /* 0x002e620000002400 */
[----:B------:R-:W2:Y:S01]  /*1a370*/  LDL.LU R100, [R1] ;  /* 0x0000000001647983 */ /* 0x000ea20000300800 */
[----:B------:R-:W-:Y:S01]  /*1a380*/  FMNMX.FTZ R5, R225, R18, !PT ;  /* 0x00000012e1057209 */ /* 0x000fe20007810000 */
[----:B------:R-:W-:Y:S01]  /*1a390*/  UISETP.GT.AND UP0, UPT, UR13, UR14, UPT ;  /* 0x0000000e0d00728c */ /* 0x000fe2000bf04270 */
[----:B------:R-:W-:Y:S01]  /*1a3a0*/  FMNMX.FTZ R6, R217, R19, !PT ;  /* 0x00000013d9067209 */ /* 0x000fe20007810000 */
[----:B------:R-:W3:Y:S01]  /*1a3b0*/  LDL.LU R101, [R1+0x18] ;  /* 0x0000180001657983 */ /* 0x000ee20000300800 */
[----:B------:R-:W-:Y:S01]  /*1a3c0*/  FMNMX.FTZ R5, R224, R5, !PT ;  /* 0x00000005e0057209 */ /* 0x000fe20007810000 */
[----:B------:R-:W-:Y:S03]  /*1a3d0*/  UMOV UR18, UR13 ;  /* 0x0000000d00127c82 */ /* 0x000fe60008000000 */
[----:B------:R-:W-:Y:S01]  /*1a3e0*/  MUFU.TANH R42, R42 ;  /* 0x0000002a002a7308 */ /* 0x000fe20000002400 */
[----:B------:R-:W4:Y:S01]  /*1a3f0*/  LDL.LU R102, [R1+0x8] ;  /* 0x0000080001667983 */ /* 0x000f220000300800 */
[----:B------:R-:W-:Y:S02]  /*1a400*/  ISETP.GE.AND P0, PT, R0, R199, PT ;  /* 0x000000c70000720c */ /* 0x000fe40003f06270 */
[----:B------:R-:W-:Y:S01]  /*1a410*/  FMNMX.FTZ R6, R216, R6, !PT ;  /* 0x00000006d8067209 */ /* 0x000fe20007810000 */
[----:B------:R-:W5:Y:S01]  /*1a420*/  LDL.LU R103, [R1+0x14] ;  /* 0x0000140001677983 */ /* 0x000f620000300800 */
[----:B------:R-:W-:Y:S02]  /*1a430*/  FMNMX.FTZ R5, R215, R5, !PT ;  /* 0x00000005d7057209 */ /* 0x000fe40007810000 */
[-C--:B------:R-:W-:Y:S01]  /*1a440*/  ISETP.GE.OR P1, PT, R2, R207.reuse, !P1 ;  /* 0x000000cf0200720c */ /* 0x080fe20004f26670 */
[----:B------:R-:W2:Y:S01]  /*1a450*/  LDL.LU R104, [R1+0xc] ;  /* 0x00000c0001687983 */ /* 0x000ea20000300800 */
[----:B------:R-:W-:Y:S02]  /*1a460*/  ISETP.GE.OR P0, PT, R0, R207, !P0 ;  /* 0x000000cf0000720c */ /* 0x000fe40004706670 */
[----:B------:R-:W-:Y:S01]  /*1a470*/  FMNMX.FTZ R6, R219, R6, !PT ;  /* 0x00000006db067209 */ /* 0x000fe20007810000 */
[----:B------:R-:W3:Y:S01]  /*1a480*/  LDL.LU R66, [R1+0x10] ;  /* 0x0000100001427983 */ /* 0x000ee20000300800 */
[----:B------:R-:W-:Y:S02]  /*1a490*/  FMNMX.FTZ R5, R214, R5, !PT ;  /* 0x00000005d6057209 */ /* 0x000fe40007810000 */
[----:B------:R-:W-:Y:S01]  /*1a4a0*/  FSEL R73, R21, -INF , !P1 ;  /* 0xff80000015497808 */ /* 0x000fe20004800000 */
[----:B------:R-:W4:Y:S01]  /*1a4b0*/  LDL.LU R38, [R1+0x4] ;  /* 0x0000040001267983 */ /* 0x000f220000300800 */
[----:B------:R-:W-:Y:S02]  /*1a4c0*/  FSEL R71, R22, -INF , !P0 ;  /* 0xff80000016477808 */ /* 0x000fe40004000000 */
[-C--:B------:R-:W-:Y:S02]  /*1a4d0*/  ISETP.GE.AND P1, PT, R2, R198.reuse, PT ;  /* 0x000000c60200720c */ /* 0x080fe40003f26270 */
[----:B------:R-:W-:Y:S02]  /*1a4e0*/  ISETP.GE.AND P0, PT, R0, R198, PT ;  /* 0x000000c60000720c */ /* 0x000fe40003f06270 */
[----:B------:R-:W-:Y:S02]  /*1a4f0*/  FMNMX.FTZ R6, R218, R6, !PT ;  /* 0x00000006da067209 */ /* 0x000fe40007810000 */
[----:B------:R-:W-:Y:S02]  /*1a500*/  FMNMX.FTZ R5, R209, R5, !PT ;  /* 0x00000005d1057209 */ /* 0x000fe40007810000 */
[-C--:B------:R-:W-:Y:S02]  /*1a510*/  ISETP.GE.OR P1, PT, R2, R206.reuse, !P1 ;  /* 0x000000ce0200720c */ /* 0x080fe40004f26670 */
[----:B------:R-:W-:Y:S02]  /*1a520*/  ISETP.GE.OR P0, PT, R0, R206, !P0 ;  /* 0x000000ce0000720c */ /* 0x000fe40004706670 */
[----:B------:R-:W-:Y:S02]  /*1a530*/  FMNMX.FTZ R6, R58, R6, !PT ;  /* 0x000000063a067209 */ /* 0x000fe40007810000 */
[----:B------:R-:W-:Y:S02]  /*1a540*/  FMNMX.FTZ R5, R179, R5, !PT ;  /* 0x00000005b3057209 */ /* 0x000fe40007810000 */
[----:B------:R-:W-:Y:S02]  /*1a550*/  FSEL R74, R23, -INF , !P1 ;  /* 0xff800000174a7808 */ /* 0x000fe40004800000 */
[----:B------:R-:W-:Y:S02]  /*1a560*/  FSEL R77, R20, -INF , !P0 ;  /* 0xff800000144d7808 */ /* 0x000fe40004000000 */
[----:B------:R-:W-:Y:S02]  /*1a570*/  FMNMX.FTZ R6, R57, R6, !PT ;  /* 0x0000000639067209 */ /* 0x000fe40007810000 */
[C---:B------:R-:W-:Y:S02]  /*1a580*/  ISETP.GE.AND P1, PT, R4.reuse, R197, PT ;  /* 0x000000c50400720c */ /* 0x040fe40003f26270 */
[----:B------:R-:W-:Y:S02]  /*1a590*/  ISETP.GE.AND P0, PT, R4, R196, PT ;  /* 0x000000c40400720c */ /* 0x000fe40003f06270 */
        /* <DEDUP_REMOVED lines=37> */
[----:B------:R-:W-:Y:S02]  /*1a7f0*/  IABS R15, R9 ;  /* 0x00000009000f7213 */ /* 0x000fe40000000000 */
[----:B------:R-:W-:Y:S01]  /*1a800*/  MUFU.TANH R9, R124 ;  /* 0x0000007c00097308 */ /* 0x000fe20000002400 */
[----:B------:R-:W-:Y:S02]  /*1a810*/  FMNMX.FTZ R6, R72, R6, !PT ;  /* 0x0000000648067209 */ /* 0x000fe40007810000 */
[----:B------:R-:W-:Y:S02]  /*1a820*/  FMNMX.FTZ R13, R71, R13, !PT ;  /* 0x0000000d470d7209 */ /* 0x000fe40007810000 */
[----:B------:R-:W-:Y:S02]  /*1a830*/  FMNMX.FTZ R6, R74, R6, !PT ;  /* 0x000000064a067209 */ /* 0x000fe40007810000 */
[----:B------:R-:W-:Y:S01]  /*1a840*/  FSEL R76, R25, -INF , !P6 ;  /* 0xff800000194c7808 */ /* 0x000fe20007000000 */
[----:B------:R-:W1:Y:S01]  /*1a850*/  SHFL.BFLY PT, R10, R13, 0x2, 0x1f ;  /* 0x0c401f000d0a7f89 */ /* 0x000e6200000e0000 */
[----:B------:R-:W-:Y:S02]  /*1a860*/  FMNMX.FTZ R14, R77, R6, !PT ;  /* 0x000000064d0e7209 */ /* 0x000fe40007810000 */
[----:B------:R-:W-:Y:S02]  /*1a870*/  MOV R6, R15 ;  /* 0x0000000f00067202 */ /* 0x000fe40000000f00 */
[C---:B------:R-:W-:Y:S03]  /*1a880*/  ISETP.GE.AND P6, PT, R2.reuse, R197, PT ;  /* 0x000000c50200720c */ /* 0x040fe60003fc6270 */
[----:B------:R-:W2:Y:S01]  /*1a890*/  SHFL.BFLY PT, R11, R14, 0x2, 0x1f ;  /* 0x0c401f000e0b7f89 */ /* 0x000ea200000e0000 */
[----:B------:R-:W-:Y:S02]  /*1a8a0*/  I2FP.F32.S32 R6, R6 ;  /* 0x0000000600067245 */ /* 0x000fe40000201400 */
[----:B------:R-:W-:Y:S02]  /*1a8b0*/  ISETP.GE.OR P6, PT, R2, R205, !P6 ;  /* 0x000000cd0200720c */ /* 0x000fe400077c6670 */
[----:B------:R-:W-:Y:S02]  /*1a8c0*/  FSEL R78, R24, -INF , !P1 ;  /* 0xff800000184e7808 */ /* 0x000fe40004800000 */
[----:B------:R-:W-:Y:S02]  /*1a8d0*/  ISETP.GE.AND P1, PT, R0, R197, PT ;  /* 0x000000c50000720c */ /* 0x000fe40003f26270 */
[----:B------:R-:W-:Y:S02]  /*1a8e0*/  FSEL R110, R110, -INF , !P5 ;  /* 0xff8000006e6e7808 */ /* 0x000fe40006800000 */
[----:B------:R-:W-:Y:S02]  /*1a8f0*/  ISETP.GE.OR P1, PT, R0, R205, !P1 ;  /* 0x000000cd0000720c */ /* 0x000fe40004f26670 */
[----:B------:R-:W-:Y:S02]  /*1a900*/  FSEL R68, R68, -INF , !P3 ;  /* 0xff80000044447808 */ /* 0x000fe40005800000 */
[----:B------:R-:W-:Y:S02]  /*1a910*/  I2FP.F32.S32 R15, R17 ;  /* 0x00000011000f7245 */ /* 0x000fe40000201400 */
[----:B------:R-:W-:Y:S02]  /*1a920*/  FSEL R75, R26, -INF , !P2 ;  /* 0xff8000001a4b7808 */ /* 0x000fe40005000000 */
[----:B----4-:R-:W-:Y:S01]  /*1a930*/  FMNMX.FTZ R4, R38, R133, !PT ;  /* 0x0000008526047209 */ /* 0x010fe20007810000 */
[----:B-1----:R-:W-:Y:S01]  /*1a940*/  FFMA.FTZ R12, R15, -UR31, R12 ;  /* 0x8000001f0f0c7c23 */ /* 0x002fe2000801000c */
[----:B------:R-:W-:Y:S02]  /*1a950*/  FMNMX.FTZ R10, R13, R10, !PT ;  /* 0x0000000a0d0a7209 */ /* 0x000fe40007810000 */
[----:B---3--:R-:W-:Y:S02]  /*1a960*/  FMNMX.FTZ R4, R66, R4, !PT ;  /* 0x0000000442047209 */ /* 0x008fe40007810000 */
[----:B------:R-:W-:Y:S01]  /*1a970*/  FSEL R88, R12, -INF , !P0 ;  /* 0xff8000000c587808 */ /* 0x000fe20004000000 */
[----:B------:R-:W1:Y:S01]  /*1a980*/  SHFL.BFLY PT, R41, R10, 0x1, 0x1f ;  /* 0x0c201f000a297f89 */ /* 0x000e6200000e0000 */
[----:B--2---:R-:W-:Y:S02]  /*1a990*/  FMNMX.FTZ R4, R104, R4, !PT ;  /* 0x0000000468047209 */ /* 0x004fe40007810000 */
[----:B------:R-:W-:Y:S02]  /*1a9a0*/  FMNMX.FTZ R11, R14, R11, !PT ;  /* 0x0000000b0e0b7209 */ /* 0x000fe40007810000 */
[----:B-----5:R-:W-:Y:S02]  /*1a9b0*/  FMNMX.FTZ R5, R103, R4, !PT ;  /* 0x0000000467057209 */ /* 0x020fe40007810000 */
[----:B------:R-:W-:Y:S01]  /*1a9c0*/  FMNMX.FTZ R4, R102, R134, !PT ;  /* 0x0000008666047209 */ /* 0x000fe20007810000 */
        /* <DEDUP_REMOVED lines=17> */
[----:B------:R-:W3:Y:S01]  /*1aae0*/  MUFU.TANH R8, R125 ;  /* 0x0000007d00087308 */ /* 0x000ee20000002400 */
[----:B------:R-:W-:Y:S02]  /*1aaf0*/  FMNMX.FTZ R4, R211, R4, !PT ;  /* 0x00000004d3047209 */ /* 0x000fe40007810000 */
[----:B-1----:R-:W-:Y:S02]  /*1ab00*/  FMNMX.FTZ R41, R10, R41, !PT ;  /* 0x000000290a297209 */ /* 0x002fe40007810000 */
[----:B------:R-:W-:Y:S02]  /*1ab10*/  FMNMX.FTZ R5, R210, R4, !PT ;  /* 0x00000004d2057209 */ /* 0x000fe40007810000 */
[----:B------:R-:W-:Y:S01]  /*1ab20*/  FMNMX.FTZ R4, R228, R7, !PT ;  /* 0x00000007e4047209 */ /* 0x000fe20007810000 */
[----:B------:R-:W-:Y:S01]  /*1ab30*/  FMUL.FTZ R43, R41, UR4 ;  /* 0x00000004292b7c20 */ /* 0x000fe20008410000 */
[----:B------:R-:W-:Y:S02]  /*1ab40*/  FMNMX.FTZ R5, R178, R5, !PT ;  /* 0x00000005b2057209 */ /* 0x000fe40007810000 */
[----:B------:R-:W-:Y:S02]  /*1ab50*/  FMNMX.FTZ R4, R221, R4, !PT ;  /* 0x00000004dd047209 */ /* 0x000fe40007810000 */
[----:B------:R-:W-:Y:S02]  /*1ab60*/  FMNMX.FTZ R5, R177, R5, !PT ;  /* 0x00000005b1057209 */ /* 0x000fe40007810000 */
[----:B------:R-:W-:Y:S02]  /*1ab70*/  FMNMX.FTZ R4, R220, R4, !PT ;  /* 0x00000004dc047209 */ /* 0x000fe40007810000 */
[----:B------:R-:W-:Y:S01]  /*1ab80*/  FMNMX.FTZ R5, R52, R5, !PT ;  /* 0x0000000534057209 */ /* 0x000fe20007810000 */
[----:B---3--:R-:W-:Y:S01]  /*1ab90*/  FFMA.FTZ R8, R6, -UR31, R8 ;  /* 0x8000001f06087c23 */ /* 0x008fe20008010008 */
        /* <DEDUP_REMOVED lines=8> */
[----:B------:R-:W-:Y:S02]  /*1ac20*/  MOV R7, R16 ;  /* 0x0000001000077202 */ /* 0x000fe40000000f00 */
[----:B------:R-:W-:Y:S02]  /*1ac30*/  FMNMX.FTZ R4, R54, R4, !PT ;  /* 0x0000000436047209 */ /* 0x000fe40007810000 */
[----:B------:R-:W-:Y:S02]  /*1ac40*/  FMNMX.FTZ R5, R61, R5, !PT ;  /* 0x000000053d057209 */ /* 0x000fe40007810000 */
[----:B------:R-:W-:Y:S02]  /*1ac50*/  I2FP.F32.S32 R7, R7 ;  /* 0x0000000700077245 */ /* 0x000fe40000201400 */
[----:B------:R-:W-:Y:S02]  /*1ac60*/  FMNMX.FTZ R4, R53, R4, !PT ;  /* 0x0000000435047209 */ /* 0x000fe40007810000 */
[----:B------:R-:W-:Y:S01]  /*1ac70*/  FMNMX.FTZ R5, R97, R5, !PT ;  /* 0x0000000561057209 */ /* 0x000fe20007810000 */
[----:B------:R-:W-:Y:S01]  /*1ac80*/  FFMA.FTZ R7, R7, -UR31, R9 ;  /* 0x8000001f07077c23 */ /* 0x000fe20008010009 */
[----:B------:R-:W-:Y:S02]  /*1ac90*/  FMNMX.FTZ R6, R46, R4, !PT ;  /* 0x000000042e067209 */ /* 0x000fe40007810000 */
[----:B------:R-:W-:Y:S02]  /*1aca0*/  FMNMX.FTZ R4, R169, R5, !PT ;  /* 0x00000005a9047209 */ /* 0x000fe40007810000 */
[----:B------:R-:W-:Y:S02]  /*1acb0*/  FSEL R79, R7, -INF , !P6 ;  /* 0xff800000074f7808 */ /* 0x000fe40007000000 */
[----:B------:R-:W-:Y:S02]  /*1acc0*/  FMNMX.FTZ R4, R89, R4, !PT ;  /* 0x0000000459047209 */ /* 0x000fe40007810000 */
[C---:B------:R-:W-:Y:S02]  /*1acd0*/  ISETP.GE.AND P6, PT, R2.reuse, R196, PT ;  /* 0x000000c40200720c */ /* 0x040fe40003fc6270 */
[----:B------:R-:W-:Y:S02]  /*1ace0*/  FMNMX.FTZ R5, R45, R6, !PT ;  /* 0x000000062d057209 */ /* 0x000fe40007810000 */
[----:B------:R-:W-:Y:S02]  /*1acf0*/  FMNMX.FTZ R4, R91, R4, !PT ;  /* 0x000000045b047209 */ /* 0x000fe40007810000 */
[----:B------:R-:W-:Y:S02]  /*1ad00*/  IADD3 R6, R203, -R2, RZ ;  /* 0x80000002cb067210 */ /* 0x000fe40007ffe0ff */
        /* <DEDUP_REMOVED lines=11> */
[----:B------:R-:W-:Y:S02]  /*1adc0*/  FSEL R67, R8, -INF , !P1 ;  /* 0xff80000008437808 */ /* 0x000fe40004800000 */
[----:B------:R-:W-:Y:S02]  /*1add0*/  FMNMX.FTZ R4, R79, R4, !PT ;  /* 0x000000044f047209 */ /* 0x000fe40007810000 */
[----:B------:R-:W-:Y:S02]  /*1ade0*/  FMNMX.FTZ R2, R98, R2, !PT ;  /* 0x0000000262027209 */ /* 0x000fe40007810000 */
[----:B------:R-:W-:Y:S02]  /*1adf0*/  IABS R5, R5 ;  /* 0x0000000500057213 */ /* 0x000fe40000000000 */
[----:B------:R-:W-:Y:S02]  /*1ae00*/  FMNMX.FTZ R4, R67, R4, !PT ;  /* 0x0000000443047209 */ /* 0x000fe40007810000 */
[----:B------:R-:W-:Y:S02]  /*1ae10*/  FMNMX.FTZ R7, R110, R2, !PT ;  /* 0x000000026e077209 */ /* 0x000fe40007810000 */
[----:B------:R-:W-:Y:S02]  /*1ae20*/  I2FP.F32.S32 R2, R5 ;  /* 0x0000000500027245 */ /* 0x000fe40000201400 */
[----:B------:R-:W1:Y:S01]  /*1ae30*/  SHFL.BFLY PT, R5, R4, 0x2, 0x1f ;  /* 0x0c401f0004057f89 */ /* 0x000e6200000e0000 */
[----:B------:R-:W-:Y:S02]  /*1ae40*/  IABS R8, R6 ;  /* 0x0000000600087213 */ /* 0x000fe40000000000 */
[----:B------:R-:W3:Y:S01]  /*1ae50*/  MUFU.TANH R6, R126 ;  /* 0x0000007e00067308 */ /* 0x000ee20000002400 */
[----:B------:R-:W-:Y:S01]  /*1ae60*/  FSETP.NEU.FTZ.AND P3, PT, R41, -INF , PT ;  /* 0xff8000002900780b */ /* 0x000fe20003f7d000 */
[----:B------:R-:W-:Y:S01]  /*1ae70*/  FFMA.FTZ R42, R2, -UR31, R42 ;  /* 0x8000001f022a7c23 */ /* 0x000fe2000801002a */
[----:B------:R-:W-:Y:S02]  /*1ae80*/  I2FP.F32.S32 R8, R8 ;  /* 0x0000000800087245 */ /* 0x000fe40000201400 */
[----:B------:R-:W-:Y:S02]  /*1ae90*/  FSEL R43, R43, RZ, P3 ;  /* 0x000000ff2b2b7208 */ /* 0x000fe40001800000 */
[----:B------:R-:W-:Y:S02]  /*1aea0*/  ISETP.GE.AND P1, PT, R0, R196, PT ;  /* 0x000000c40000720c */ /* 0x000fe40003f26270 */
[----:B------:R-:W-:Y:S01]  /*1aeb0*/  FMNMX.FTZ R7, R68, R7, !PT ;  /* 0x0000000744077209 */ /* 0x000fe20007810000 */
[--C-:B------:R-:W-:Y:S01]  /*1aec0*/  FFMA.FTZ R69, R69, UR4, -R43.reuse ;  /* 0x0000000445457c23 */ /* 0x100fe2000801082b */
[----:B------:R-:W-:Y:S01]  /*1aed0*/  ISETP.GE.OR P1, PT, R0, R204, !P1 ;  /* 0x000000cc0000720c */ /* 0x000fe20004f26670 */
[--C-:B------:R-:W-:Y:S01]  /*1aee0*/  FFMA.FTZ R70, R70, UR4, -R43.reuse ;  /* 0x0000000446467c23 */ /* 0x100fe2000801082b */
[----:B--2---:R-:W-:Y:S01]  /*1aef0*/  FMNMX.FTZ R40, R11, R40, !PT ;  /* 0x000000280b287209 */ /* 0x004fe20007810000 */
[--C-:B------:R-:W-:Y:S01]  /*1af00*/  FFMA.FTZ R73, R73, UR4, -R43.reuse ;  /* 0x0000000449497c23 */ /* 0x100fe2000801082b */
[----:B------:R-:W-:Y:S01]  /*1af10*/  FSEL R42, R42, -INF , !P1 ;  /* 0xff8000002a2a7808 */ /* 0x000fe20004800000 */
[----:B---3--:R-:W-:Y:S01]  /*1af20*/  FFMA.FTZ R0, R8, -UR31, R6 ;  /* 0x8000001f08007c23 */ /* 0x008fe20008010006 */
[----:B------:R-:W-:Y:S01]  /*1af30*/  FMNMX.FTZ R6, R75, R7, !PT ;  /* 0x000000074b067209 */ /* 0x000fe20007810000 */
[----:B------:R-:W-:Y:S02]  /*1af40*/  FMUL.FTZ R64, R40, UR4 ;  /* 0x0000000428407c20 */ /* 0x000fe40008410000 */
[----:B------:R-:W-:Y:S01]  /*1af50*/  MUFU.EX2 R73, R73 ;  /* 0x0000004900497308 */ /* 0x000fe20000000800 */
[----:B-1----:R-:W-:Y:S01]  /*1af60*/  FMNMX.FTZ R4, R4, R5, !PT ;  /* 0x0000000504047209 */ /* 0x002fe20007810000 */
[--C-:B------:R-:W-:Y:S01]  /*1af70*/  FFMA.FTZ R5, R39, UR4, -R43.reuse ;  /* 0x0000000427057c23 */ /* 0x100fe2000801082b */
[----:B------:R-:W-:Y:S01]  /*1af80*/  FSEL R87, R0, -INF , !P6 ;  /* 0xff80000000577808 */ /* 0x000fe20007000000 */
[--C-:B------:R-:W-:Y:S01]  /*1af90*/  FFMA.FTZ R7, R251, UR4, -R43.reuse ;  /* 0x00000004fb077c23 */ /* 0x100fe2000801082b */
[----:B------:R-:W-:Y:S01]  /*1afa0*/  FMNMX.FTZ R0, R88, R6, !PT ;  /* 0x0000000658007209 */ /* 0x000fe20007810000 */
[----:B------:R-:W1:Y:S01]  /*1afb0*/  SHFL.BFLY PT, R39, R4, 0x1, 0x1f ;  /* 0x0c201f0004277f89 */ /* 0x000e6200000e0000 */
[----:B------:R-:W-:Y:S03]  /*1afc0*/  FSETP.NEU.FTZ.AND P2, PT, R40, -INF , PT ;  /* 0xff8000002800780b */ /* 0x000fe60003f5d000 */
[----:B------:R2:W-:Y:S01]  /*1afd0*/  MUFU.EX2 R116, R5 ;  /* 0x0000000500747308 */ /* 0x0005e20000000800 */
[----:B------:R-:W-:Y:S01]  /*1afe0*/  FMNMX.FTZ R0, R87, R0, !PT ;  /* 0x0000000057007209 */ /* 0x000fe20007810000 */
[--C-:B------:R-:W-:Y:S01]  /*1aff0*/  FFMA.FTZ R6, R250, UR4, -R43.reuse ;  /* 0x00000004fa067c23 */ /* 0x100fe2000801082b */
[----:B------:R-:W-:Y:S02]  /*1b000*/  FSEL R64, R64, RZ, P2 ;  /* 0x000000ff40407208 */ /* 0x000fe40001000000 */
[----:B------:R-:W-:Y:S05]  /*1b010*/  FMNMX.FTZ R0, R42, R0, !PT ;  /* 0x000000002a007209 */ /* 0x000fea0007810000 */
[----:B------:R3:W-:Y:S01]  /*1b020*/  MUFU.EX2 R182, R6 ;  /* 0x0000000600b67308 */ /* 0x0007e20000000800 */
[--C-:B------:R-:W-:Y:S01]  /*1b030*/  FFMA.FTZ R72, R72, UR4, -R64.reuse ;  /* 0x0000000448487c23 */ /* 0x100fe20008010840 */
[----:B------:R-:W4:Y:S01]  /*1b040*/  SHFL.BFLY PT, R2, R0, 0x2, 0x1f ;  /* 0x0c401f0000027f89 */ /* 0x000f2200000e0000 */
[--C-:B------:R-:W-:Y:S07]  /*1b050*/  FFMA.FTZ R74, R74, UR4, -R64.reuse ;  /* 0x000000044a4a7c23 */ /* 0x100fee0008010840 */
[----:B------:R5:W-:Y:S01]  /*1b060*/  MUFU.EX2 R168, R7 ;  /* 0x0000000700a87308 */ /* 0x000be20000000800 */
[--C-:B--2---:R-:W-:Y:S01]  /*1b070*/  FFMA.FTZ R5, R106, UR4, -R43.reuse ;  /* 0x000000046a057c23 */ /* 0x104fe2000801082b */
[----:B-1----:R-:W-:Y:S01]  /*1b080*/  FMNMX.FTZ R39, R4, R39, !PT ;  /* 0x0000002704277209 */ /* 0x002fe20007810000 */
[--C-:B------:R-:W-:Y:S07]  /*1b090*/  FFMA.FTZ R4, R248, UR4, -R43.reuse ;  /* 0x00000004f8047c23 */ /* 0x100fee000801082b */
[----:B------:R1:W-:Y:S01]  /*1b0a0*/  MUFU.EX2 R117, R5 ;  /* 0x0000000500757308 */ /* 0x0003e20000000800 */
[--C-:B---3--:R-:W-:Y:S01]  /*1b0b0*/  FFMA.FTZ R6, R234, UR4, -R43.reuse ;  /* 0x00000004ea067c23 */ /* 0x108fe2000801082b */
[----:B------:R-:W-:Y:S08]  /*1b0c0*/  FSETP.NEU.FTZ.AND P1, PT, R39, -INF , PT ;  /* 0xff8000002700780b */ /* 0x000ff00003f3d000 */
[----:B------:R2:W-:Y:S01]  /*1b0d0*/  MUFU.EX2 R248, R4 ;  /* 0x0000000400f87308 */ /* 0x0005e20000000800 */
[--C-:B-----5:R-:W-:Y:S01]  /*1b0e0*/  FFMA.FTZ R7, R235, UR4, -R43.reuse ;  /* 0x00000004eb077c23 */ /* 0x120fe2000801082b */
[----:B----4-:R-:W-:Y:S01]  /*1b0f0*/  FMNMX.FTZ R0, R0, R2, !PT ;  /* 0x0000000200007209 */ /* 0x010fe20007810000 */
[----:B------:R-:W-:Y:S07]  /*1b100*/  FFMA.FTZ R2, R246, UR4, -R43 ;  /* 0x00000004f6027c23 */ /* 0x000fee000801082b */
[----:B------:R3:W-:Y:S01]  /*1b110*/  MUFU.EX2 R246, R2 ;  /* 0x0000000200f67308 */ /* 0x0007e20000000800 */
[--C-:B-1----:R-:W-:Y:S09]  /*1b120*/  FFMA.FTZ R5, R105, UR4, -R64.reuse ;  /* 0x0000000469057c23 */ /* 0x102ff20008010840 */
[----:B------:R1:W-:Y:S01]  /*1b130*/  MUFU.EX2 R114, R5 ;  /* 0x0000000500727308 */ /* 0x0003e20000000800 */
[--C-:B--2---:R-:W-:Y:S09]  /*1b140*/  FFMA.FTZ R4, R247, UR4, -R64.reuse ;  /* 0x00000004f7047c23 */ /* 0x104ff20008010840 */
[----:B------:R2:W-:Y:S01]  /*1b150*/  MUFU.EX2 R174, R4 ;  /* 0x0000000400ae7308 */ /* 0x0005e20000000800 */
[----:B---3--:R-:W3:Y:S09]  /*1b160*/  SHFL.BFLY PT, R2, R0, 0x1, 0x1f ;  /* 0x0c201f0000027f89 */ /* 0x008ef200000e0000 */
[----:B------:R4:W-:Y:S01]  /*1b170*/  MUFU.EX2 R234, R6 ;  /* 0x0000000600ea7308 */ /* 0x0009e20000000800 */
[--C-:B-1----:R-:W-:Y:S01]  /*1b180*/  FFMA.FTZ R5, R65, UR4, -R64.reuse ;  /* 0x0000000441057c23 */ /* 0x102fe20008010840 */
[----:B------:R-:W-:Y:S05]  /*1b190*/  FMUL.FTZ R65, R39, UR4 ;  /* 0x0000000427417c20 */ /* 0x000fea0008410000 */
[----:B------:R-:W-:Y:S03]  /*1b1a0*/  FSEL R65, R65, RZ, P1 ;  /* 0x000000ff41417208 */ /* 0x000fe60000800000 */
[----:B------:R1:W-:Y:S01]  /*1b1b0*/  MUFU.EX2 R118, R5 ;  /* 0x0000000500767308 */ /* 0x0003e20000000800 */
[----:B--2---:R-:W-:Y:S01]  /*1b1c0*/  FFMA.FTZ R4, R249, UR4, -R64 ;  /* 0x00000004f9047c23 */ /* 0x004fe20008010840 */
[--C-:B------:R-:W-:Y:S01]  /*1b1d0*/  FFMA.FTZ R76, R76, UR4, -R65.reuse ;  /* 0x000000044c4c7c23 */ /* 0x100fe20008010841 */
[--C-:B------:R-:W-:Y:S01]  /*1b1e0*/  FFMA.FTZ R78, R78, UR4, -R65.reuse ;  /* 0x000000044e4e7c23 */ /* 0x100fe20008010841 */
[----:B------:R-:W-:Y:S06]  /*1b1f0*/  FFMA.FTZ R79, R79, UR4, -R65 ;  /* 0x000000044f4f7c23 */ /* 0x000fec0008010841 */
[----:B------:R2:W-:Y:S01]  /*1b200*/  MUFU.EX2 R247, R4 ;  /* 0x0000000400f77308 */ /* 0x0005e20000000800 */
[--C-:B----4-:R-:W-:Y:S09]  /*1b210*/  FFMA.FTZ R6, R218, UR4, -R43.reuse ;  /* 0x00000004da067c23 */ /* 0x110ff2000801082b */
[----:B------:R4:W-:Y:S01]  /*1b220*/  MUFU.EX2 R235, R7 ;  /* 0x0000000700eb7308 */ /* 0x0009e20000000800 */
[----:B-1----:R-:W-:Y:S09]  /*1b230*/  FFMA.FTZ R5, R233, UR4, -R43 ;  /* 0x00000004e9057c23 */ /* 0x002ff2000801082b */
[----:B------:R1:W-:Y:S01]  /*1b240*/  MUFU.EX2 R233, R5 ;  /* 0x0000000500e97308 */ /* 0x0003e20000000800 */
[--C-:B--2---:R-:W-:Y:S01]  /*1b250*/  FFMA.FTZ R4, R38, UR4, -R65.reuse ;  /* 0x0000000426047c23 */ /* 0x104fe20008010841 */
[----:B---3--:R-:W-:Y:S01]  /*1b260*/  FMNMX.FTZ R38, R0, R2, !PT ;  /* 0x0000000200267209 */ /* 0x008fe20007810000 */
[--C-:B------:R-:W-:Y:S01]  /*1b270*/  FFMA.FTZ R0, R66, UR4, -R65.reuse ;  /* 0x0000000442007c23 */ /* 0x100fe20008010841 */
[----:B------:R-:W-:Y:S02]  /*1b280*/  FFMA.FTZ R2, R103, UR4, -R65 ;  /* 0x0000000467027c23 */ /* 0x000fe40008010841 */
[C---:B------:R-:W-:Y:S01]  /*1b290*/  FSETP.NEU.FTZ.AND P0, PT, R38.reuse, -INF , PT ;  /* 0xff8000002600780b */ /* 0x040fe20003f1d000 */
[----:B------:R-:W-:Y:S03]  /*1b2a0*/  FMUL.FTZ R66, R38, UR4 ;  /* 0x0000000426427c20 */ /* 0x000fe60008410000 */
[----:B------:R2:W-:Y:S01]  /*1b2b0*/  MUFU.EX2 R113, R0 ;  /* 0x0000000000717308 */ /* 0x0005e20000000800 */
[--C-:B----4-:R-:W-:Y:S01]  /*1b2c0*/  FFMA.FTZ R7, R219, UR4, -R43.reuse ;  /* 0x00000004db077c23 */ /* 0x110fe2000801082b */
[----:B------:R-:W-:Y:S08]  /*1b2d0*/  FSEL R66, R66, RZ, P0 ;  /* 0x000000ff42427208 */ /* 0x000ff00000000000 */
[----:B------:R3:W-:Y:S01]  /*1b2e0*/  MUFU.EX2 R106, R4 ;  /* 0x00000004006a7308 */ /* 0x0007e20000000800 */
[----:B-1----:R-:W-:Y:S01]  /*1b2f0*/  FFMA.FTZ R5, R217, UR4, -R43 ;  /* 0x00000004d9057c23 */ /* 0x002fe2000801082b */
[----:B------:R-:W-:Y:S08]  /*1b300*/  FFMA.FTZ R68, R68, UR4, -R66 ;  /* 0x0000000444447c23 */ /* 0x000ff00008010842 */
        /* <DEDUP_REMOVED lines=14> */
[----:B------:R2:W5:Y:S01]  /*1b3f0*/  MUFU.EX2 R115, R0 ;  /* 0x0000000000737308 */ /* 0x0005620000000800 */
[----:B---3--:R-:W-:Y:S09]  /*1b400*/  FFMA.FTZ R7, R62, UR4, -R43 ;  /* 0x000000043e077c23 */ /* 0x008ff2000801082b */
[----:B------:R-:W-:Y:S01]  /*1b410*/  MUFU.EX2 R72, R72 ;  /* 0x0000004800487308 */ /* 0x000fe20000000800 */
[----:B-1----:R-:W-:Y:S09]  /*1b420*/  FFMA.FTZ R2, R209, UR4, -R64 ;  /* 0x00000004d1027c23 */ /* 0x002ff20008010840 */
[----:B------:R1:W-:Y:S01]  /*1b430*/  MUFU.EX2 R218, R2 ;  /* 0x0000000200da7308 */ /* 0x0003e20000000800 */
[----:B--2---:R-:W-:Y:S09]  /*1b440*/  FFMA.FTZ R0, R100, UR4, -R66 ;  /* 0x0000000464007c23 */ /* 0x004ff20008010842 */
[----:B------:R2:W-:Y:S01]  /*1b450*/  MUFU.EX2 R123, R0 ;  /* 0x00000000007b7308 */ /* 0x0005e20000000800 */
[----:B-1----:R-:W-:Y:S01]  /*1b460*/  FFMA.FTZ R2, R50, UR4, -R64 ;  /* 0x0000000432027c23 */ /* 0x002fe20008010840 */
[----:B----4-:R-:W-:Y:S01]  /*1b470*/  F2FP.BF16.F32.PACK_AB R50, R173, R125 ;  /* 0x0000007dad32723e */ /* 0x010fe200000010ff */
[----:B--2---:R-:W-:Y:S07]  /*1b480*/  FFMA.FTZ R0, R252, UR4, -R66 ;  /* 0x00000004fc007c23 */ /* 0x004fee0008010842 */
[----:B------:R1:W2:Y:S02]  /*1b490*/  MUFU.EX2 R172, R0 ;  /* 0x0000000000ac7308 */ /* 0x0002a40000000800 */
[--C-:B-1----:R-:W-:Y:S08]  /*1b4a0*/  FFMA.FTZ R0, R240, UR4, -R64.reuse ;  /* 0x00000004f0007c23 */ /* 0x102ff00008010840 */
[----:B------:R1:W-:Y:S10]  /*1b4b0*/  MUFU.EX2 R240, R2 ;  /* 0x0000000200f07308 */ /* 0x0003f40000000800 */
[----:B------:R3:W-:Y:S01]  /*1b4c0*/  MUFU.EX2 R180, R0 ;  /* 0x0000000000b47308 */ /* 0x0007e20000000800 */
[--C-:B-1----:R-:W-:Y:S02]  /*1b4d0*/  FFMA.FTZ R2, R27, UR4, -R64.reuse ;  /* 0x000000041b027c23 */ /* 0x102fe40008010840 */
[----:B------:R-:W1:Y:S07]  /*1b4e0*/  LDSM.16.MT88.4 R24, [R184+0x4000] ;  /* 0x00400000b818783b */ /* 0x000e6e0000004200 */
[----:B------:R-:W-:Y:S01]  /*1b4f0*/  MUFU.EX2 R252, R2 ;  /* 0x0000000200fc7308 */ /* 0x000fe20000000800 */
[--C-:B---3--:R-:W-:Y:S09]  /*1b500*/  FFMA.FTZ R0, R231, UR4, -R64.reuse ;  /* 0x00000004e7007c23 */ /* 0x108ff20008010840 */
[----:B------:R3:W-:Y:S02]  /*1b510*/  MUFU.EX2 R181, R0 ;  /* 0x0000000000b57308 */ /* 0x0007e40000000800 */
[----:B---3--:R-:W-:Y:S08]  /*1b520*/  FFMA.FTZ R0, R230, UR4, -R64 ;  /* 0x00000004e6007c23 */ /* 0x008ff00008010840 */
[----:B------:R3:W-:Y:S02]  /*1b530*/  MUFU.EX2 R231, R0 ;  /* 0x0000000000e77308 */ /* 0x0007e40000000800 */
[--C-:B---3--:R-:W-:Y:S08]  /*1b540*/  FFMA.FTZ R0, R243, UR4, -R65.reuse ;  /* 0x00000004f3007c23 */ /* 0x108ff00008010841 */
[----:B------:R-:W-:Y:S10]  /*1b550*/  MUFU.EX2 R243, R7 ;  /* 0x0000000700f37308 */ /* 0x000ff40000000800 */
[----:B------:R3:W-:Y:S02]  /*1b560*/  MUFU.EX2 R124, R0 ;  /* 0x00000000007c7308 */ /* 0x0007e40000000800 */
[--C-:B---3--:R-:W-:Y:S08]  /*1b570*/  FFMA.FTZ R0, R242, UR4, -R65.reuse ;  /* 0x00000004f2007c23 */ /* 0x108ff00008010841 */
[----:B------:R3:W-:Y:S02]  /*1b580*/  MUFU.EX2 R127, R0 ;  /* 0x00000000007f7308 */ /* 0x0007e40000000800 */
[----:B---3--:R-:W-:Y:S08]  /*1b590*/  FFMA.FTZ R0, R239, UR4, -R65 ;  /* 0x00000004ef007c23 */ /* 0x008ff00008010841 */
[----:B------:R3:W-:Y:S10]  /*1b5a0*/  MUFU.EX2 R239, R4 ;  /* 0x0000000400ef7308 */ /* 0x0007f40000000800 */
[----:B------:R4:W-:Y:S01]  /*1b5b0*/  MUFU.EX2 R131, R0 ;  /* 0x0000000000837308 */ /* 0x0009e20000000800 */
[----:B---3--:R-:W-:Y:S09]  /*1b5c0*/  FFMA.FTZ R4, R57, UR4, -R43 ;  /* 0x0000000439047c23 */ /* 0x008ff2000801082b */
[----:B------:R3:W-:Y:S01]  /*1b5d0*/  MUFU.EX2 R17, R4 ;  /* 0x0000000400117308 */ /* 0x0007e20000000800 */
[----:B----4-:R-:W-:Y:S09]  /*1b5e0*/  FFMA.FTZ R0, R238, UR4, -R65 ;  /* 0x00000004ee007c23 */ /* 0x010ff20008010841 */
[----:B------:R4:W-:Y:S01]  /*1b5f0*/  MUFU.EX2 R230, R0 ;  /* 0x0000000000e67308 */ /* 0x0009e20000000800 */
[--C-:B---3--:R-:W-:Y:S09]  /*1b600*/  FFMA.FTZ R4, R35, UR4, -R43.reuse ;  /* 0x0000000423047c23 */ /* 0x108ff2000801082b */
[----:B------:R3:W-:Y:S01]  /*1b610*/  MUFU.EX2 R9, R4 ;  /* 0x0000000400097308 */ /* 0x0007e20000000800 */
[--C-:B----4-:R-:W-:Y:S09]  /*1b620*/  FFMA.FTZ R0, R245, UR4, -R66.reuse ;  /* 0x00000004f5007c23 */ /* 0x110ff20008010842 */
[----:B------:R4:W-:Y:S01]  /*1b630*/  MUFU.EX2 R119, R0 ;  /* 0x0000000000777308 */ /* 0x0009e20000000800 */
[--C-:B---3--:R-:W-:Y:S09]  /*1b640*/  FFMA.FTZ R4, R37, UR4, -R43.reuse ;  /* 0x0000000425047c23 */ /* 0x108ff2000801082b */
[----:B------:R3:W-:Y:S01]  /*1b650*/  MUFU.EX2 R16, R4 ;  /* 0x0000000400107308 */ /* 0x0007e20000000800 */
[----:B----4-:R-:W-:Y:S09]  /*1b660*/  FFMA.FTZ R0, R244, UR4, -R66 ;  /* 0x00000004f4007c23 */ /* 0x010ff20008010842 */
[----:B------:R4:W-:Y:S01]  /*1b670*/  MUFU.EX2 R122, R0 ;  /* 0x00000000007a7308 */ /* 0x0009e20000000800 */
[----:B---3--:R-:W-:Y:S09]  /*1b680*/  FFMA.FTZ R4, R32, UR4, -R64 ;  /* 0x0000000420047c23 */ /* 0x008ff20008010840 */
[----:B------:R-:W-:Y:S01]  /*1b690*/  MUFU.EX2 R15, R4 ;  /* 0x00000004000f7308 */ /* 0x000fe20000000800 */
[--C-:B----4-:R-:W-:Y:S09]  /*1b6a0*/  FFMA.FTZ R0, R237, UR4, -R66.reuse ;  /* 0x00000004ed007c23 */ /* 0x110ff20008010842 */
[----:B------:R3:W-:Y:S10]  /*1b6b0*/  MUFU.EX2 R126, R0 ;  /* 0x00000000007e7308 */ /* 0x0007f40000000800 */
[----:B------:R4:W-:Y:S01]  /*1b6c0*/  MUFU.EX2 R237, R5 ;  /* 0x0000000500ed7308 */ /* 0x0009e20000000800 */
[----:B---3--:R-:W-:Y:S09]  /*1b6d0*/  FFMA.FTZ R0, R236, UR4, -R66 ;  /* 0x00000004ec007c23 */ /* 0x008ff20008010842 */
[----:B------:R3:W-:Y:S01]  /*1b6e0*/  MUFU.EX2 R183, R0 ;  /* 0x0000000000b77308 */ /* 0x0007e20000000800 */
[--C-:B----4-:R-:W-:Y:S09]  /*1b6f0*/  FFMA.FTZ R5, R58, UR4, -R43.reuse ;  /* 0x000000043a057c23 */ /* 0x110ff2000801082b */
[----:B------:R4:W-:Y:S01]  /*1b700*/  MUFU.EX2 R249, R5 ;  /* 0x0000000500f97308 */ /* 0x0009e20000000800 */
[--C-:B---3--:R-:W-:Y:S09]  /*1b710*/  FFMA.FTZ R0, R224, UR4, -R64.reuse ;  /* 0x00000004e0007c23 */ /* 0x108ff20008010840 */
[----:B------:R3:W-:Y:S01]  /*1b720*/  MUFU.EX2 R224, R0 ;  /* 0x0000000000e07308 */ /* 0x0007e20000000800 */
[--C-:B----4-:R-:W-:Y:S09]  /*1b730*/  FFMA.FTZ R5, R36, UR4, -R43.reuse ;  /* 0x0000000424057c23 */ /* 0x110ff2000801082b */
[----:B------:R4:W-:Y:S01]  /*1b740*/  MUFU.EX2 R11, R5 ;  /* 0x00000005000b7308 */ /* 0x0009e20000000800 */
[--C-:B---3--:R-:W-:Y:S09]  /*1b750*/  FFMA.FTZ R0, R215, UR4, -R64.reuse ;  /* 0x00000004d7007c23 */ /* 0x108ff20008010840 */
[----:B------:R3:W-:Y:S01]  /*1b760*/  MUFU.EX2 R236, R0 ;  /* 0x0000000000ec7308 */ /* 0x0007e20000000800 */
[----:B----4-:R-:W-:Y:S01]  /*1b770*/  FFMA.FTZ R5, R44, UR4, -R43 ;  /* 0x000000042c057c23 */ /* 0x010fe2000801082b */
[----:B------:R-:W-:Y:S08]  /*1b780*/  F2FP.BF16.F32.PACK_AB R44, R117, R116 ;  /* 0x00000074752c723e */ /* 0x000ff000000010ff */
[----:B------:R-:W-:Y:S01]  /*1b790*/  MUFU.EX2 R245, R5 ;  /* 0x0000000500f57308 */ /* 0x000fe20000000800 */
[----:B---3--:R-:W-:Y:S09]  /*1b7a0*/  FFMA.FTZ R0, R214, UR4, -R64 ;  /* 0x00000004d6007c23 */ /* 0x008ff20008010840 */
        /* <DEDUP_REMOVED lines=14> */
[----:B------:R3:W-:Y:S10]  /*1b890*/  MUFU.EX2 R221, R6 ;  /* 0x0000000600dd7308 */ /* 0x0007f40000000800 */
[----:B------:R4:W-:Y:S01]  /*1b8a0*/  MUFU.EX2 R216, R0 ;  /* 0x0000000000d87308 */ /* 0x0009e20000000800 */
[----:B---3--:R-:W-:Y:S09]  /*1b8b0*/  FFMA.FTZ R6, R59, UR4, -R43 ;  /* 0x000000043b067c23 */ /* 0x008ff2000801082b */
[----:B------:R-:W-:Y:S01]  /*1b8c0*/  MUFU.EX2 R13, R6 ;  /* 0x00000006000d7308 */ /* 0x000fe20000000800 */
[----:B----4-:R-:W-:Y:S09]  /*1b8d0*/  FFMA.FTZ R0, R220, UR4, -R66 ;  /* 0x00000004dc007c23 */ /* 0x010ff20008010842 */
[----:B------:R3:W-:Y:S02]  /*1b8e0*/  MUFU.EX2 R220, R0 ;  /* 0x0000000000dc7308 */ /* 0x0007e40000000800 */
[--C-:B---3--:R-:W-:Y:S08]  /*1b8f0*/  FFMA.FTZ R0, R179, UR4, -R64.reuse ;  /* 0x00000004b3007c23 */ /* 0x108ff00008010840 */
[----:B------:R3:W-:Y:S02]  /*1b900*/  MUFU.EX2 R226, R0 ;  /* 0x0000000000e27308 */ /* 0x0007e40000000800 */
[--C-:B---3--:R-:W-:Y:S02]  /*1b910*/  FFMA.FTZ R0, R56, UR4, -R64.reuse ;  /* 0x0000000438007c23 */ /* 0x108fe40008010840 */
[----:B------:R-:W-:Y:S06]  /*1b920*/  LDSM.16.MT88.4 R56, [R184+0x4400] ;  /* 0x00440000b838783b */ /* 0x000fec0000004200 */
        /* <DEDUP_REMOVED lines=19> */
[--C-:B---3--:R-:W-:Y:S01]  /*1ba60*/  FFMA.FTZ R0, R49, UR4, -R64.reuse ;  /* 0x0000000431007c23 */ /* 0x108fe20008010840 */
[----:B-----5:R-:W-:Y:S07]  /*1ba70*/  F2FP.BF16.F32.PACK_AB R49, R115, R105 ;  /* 0x000000697331723e */ /* 0x020fee00000010ff */
[----:B------:R3:W-:Y:S02]  /*1ba80*/  MUFU.EX2 R12, R0 ;  /* 0x00000000000c7308 */ /* 0x0007e40000000800 */
[--C-:B---3--:R-:W-:Y:S08]  /*1ba90*/  FFMA.FTZ R0, R34, UR4, -R64.reuse ;  /* 0x0000000422007c23 */ /* 0x108ff00008010840 */
[----:B------:R3:W-:Y:S02]  /*1baa0*/  MUFU.EX2 R8, R0 ;  /* 0x0000000000087308 */ /* 0x0007e40000000800 */
[----:B---3--:R-:W-:Y:S08]  /*1bab0*/  FFMA.FTZ R0, R33, UR4, -R64 ;  /* 0x0000000421007c23 */ /* 0x008ff00008010840 */
[----:B------:R3:W-:Y:S02]  /*1bac0*/  MUFU.EX2 R10, R0 ;  /* 0x00000000000a7308 */ /* 0x0007e40000000800 */
[--C-:B---3--:R-:W-:Y:S08]  /*1bad0*/  FFMA.FTZ R0, R52, UR4, -R65.reuse ;  /* 0x0000000434007c23 */ /* 0x108ff00008010841 */
[----:B------:R3:W-:Y:S02]  /*1bae0*/  MUFU.EX2 R212, R0 ;  /* 0x0000000000d47308 */ /* 0x0007e40000000800 */
[--C-:B---3--:R-:W-:Y:S01]  /*1baf0*/  FFMA.FTZ R0, R51, UR4, -R65.reuse ;  /* 0x0000000433007c23 */ /* 0x108fe20008010841 */
[----:B--2---:R-:W-:Y:S07]  /*1bb00*/  F2FP.BF16.F32.PACK_AB R51, R172, R123 ;  /* 0x0000007bac33723e */ /* 0x004fee00000010ff */
[----:B------:R2:W-:Y:S02]  /*1bb10*/  MUFU.EX2 R227, R0 ;  /* 0x0000000000e37308 */ /* 0x0005e40000000800 */
[--C-:B--2---:R-:W-:Y:S01]  /*1bb20*/  FFMA.FTZ R0, R48, UR4, -R65.reuse ;  /* 0x0000000430007c23 */ /* 0x104fe20008010841 */
[----:B------:R-:W-:Y:S07]  /*1bb30*/  F2FP.BF16.F32.PACK_AB R48, R113, R106 ;  /* 0x0000006a7130723e */ /* 0x000fee00000010ff */
[----:B------:R2:W-:Y:S02]  /*1bb40*/  MUFU.EX2 R241, R0 ;  /* 0x0000000000f17308 */ /* 0x0005e40000000800 */
[----:B--2---:R-:W-:Y:S01]  /*1bb50*/  FFMA.FTZ R0, R47, UR4, -R65 ;  /* 0x000000042f007c23 */ /* 0x004fe20008010841 */
[----:B------:R-:W-:Y:S07]  /*1bb60*/  F2FP.BF16.F32.PACK_AB R47, R247, R174 ;  /* 0x000000aef72f723e */ /* 0x000fee00000010ff */
[----:B------:R2:W-:Y:S02]  /*1bb70*/  MUFU.EX2 R18, R0 ;  /* 0x0000000000127308 */ /* 0x0005e40000000800 */
[--C-:B--2---:R-:W-:Y:S08]  /*1bb80*/  FFMA.FTZ R0, R54, UR4, -R66.reuse ;  /* 0x0000000436007c23 */ /* 0x104ff00008010842 */
[----:B------:R2:W-:Y:S02]  /*1bb90*/  MUFU.EX2 R176, R0 ;  /* 0x0000000000b07308 */ /* 0x0005e40000000800 */
[--C-:B--2---:R-:W-:Y:S02]  /*1bba0*/  FFMA.FTZ R0, R53, UR4, -R66.reuse ;  /* 0x0000000435007c23 */ /* 0x104fe40008010842 */
[----:B------:R-:W2:Y:S06]  /*1bbb0*/  LDSM.16.MT88.4 R52, [R185+0x4000] ;  /* 0x00400000b934783b */ /* 0x000eac0000004200 */
[----:B------:R3:W-:Y:S02]  /*1bbc0*/  MUFU.EX2 R210, R0 ;  /* 0x0000000000d27308 */ /* 0x0007e40000000800 */
[--C-:B---3--:R-:W-:Y:S01]  /*1bbd0*/  FFMA.FTZ R0, R46, UR4, -R66.reuse ;  /* 0x000000042e007c23 */ /* 0x108fe20008010842 */
[----:B------:R-:W-:Y:S07]  /*1bbe0*/  F2FP.BF16.F32.PACK_AB R46, R248, R246 ;  /* 0x000000f6f82e723e */ /* 0x000fee00000010ff */
[----:B------:R3:W-:Y:S02]  /*1bbf0*/  MUFU.EX2 R213, R0 ;  /* 0x0000000000d57308 */ /* 0x0007e40000000800 */
[----:B---3--:R-:W-:Y:S01]  /*1bc00*/  FFMA.FTZ R0, R45, UR4, -R66 ;  /* 0x000000042d007c23 */ /* 0x008fe20008010842 */
[----:B------:R-:W-:Y:S07]  /*1bc10*/  F2FP.BF16.F32.PACK_AB R45, R118, R114 ;  /* 0x00000072762d723e */ /* 0x000fee00000010ff */
        /* <DEDUP_REMOVED lines=10> */
[----:B------:R-:W-:Y:S01]  /*1bcc0*/  FSEL R0, R38, RZ, P0 ;  /* 0x000000ff26007208 */ /* 0x000fe20000000000 */
[C---:B----4-:R-:W-:Y:S01]  /*1bcd0*/  FMUL.FTZ R5, R37.reuse, R141 ;  /* 0x0000008d25057220 */ /* 0x050fe20000410000 */
[----:B------:R-:W-:Y:S05]  /*1bce0*/  MOV R141, R10 ;  /* 0x0000000a008d7202 */ /* 0x000fea0000000f00 */
[----:B------:R3:W4:Y:S01]  /*1bcf0*/  MUFU.EX2 R36, R2 ;  /* 0x0000000200247308 */ /* 0x0007220000000800 */
[C---:B------:R-:W-:Y:S01]  /*1bd00*/  FMUL.FTZ R4, R37.reuse, R140 ;  /* 0x0000008c25047220 */ /* 0x040fe20000410000 */
[----:B------:R-:W-:Y:S01]  /*1bd10*/  FADD.FTZ R0, -R0, R134 ;  /* 0x0000008600007221 */ /* 0x000fe20000010100 */
[----:B------:R-:W-:Y:S01]  /*1bd20*/  MOV R140, R18 ;  /* 0x00000012008c7202 */ /* 0x000fe20000000f00 */
[C---:B------:R-:W-:Y:S01]  /*1bd30*/  FMUL.FTZ R20, R37.reuse, R152 ;  /* 0x0000009825147220 */ /* 0x040fe20000410000 */
[C---:B------:R-:W-:Y:S01]  /*1bd40*/  FMUL.FTZ R21, R37.reuse, R153 ;  /* 0x0000009925157220 */ /* 0x040fe20000410000 */
[----:B------:R-:W-:Y:S01]  /*1bd50*/  FMUL.FTZ R0, R0, UR4 ;  /* 0x0000000400007c20 */ /* 0x000fe20008410000 */
[C---:B------:R-:W-:Y:S01]  /*1bd60*/  FMUL.FTZ R32, R37.reuse, R160 ;  /* 0x000000a025207220 */ /* 0x040fe20000410000 */
[----:B------:R-:W-:Y:S01]  /*1bd70*/  FMUL.FTZ R33, R37, R161 ;  /* 0x000000a125217220 */ /* 0x000fe20000410000 */
[----:B------:R-:W-:Y:S03]  /*1bd80*/  PLOP3.LUT P0, PT, PT, PT, UP0, 0x80, 0x0 ;  /* 0x000000000000781c */ /* 0x000fe60003f0f008 */
[----:B------:R-:W5:Y:S01]  /*1bd90*/  MUFU.EX2 R0, R0 ;  /* 0x0000000000007308 */ /* 0x000f620000000800 */
[----:B---3--:R-:W-:Y:S01]  /*1bda0*/  FMUL.FTZ R2, R3, UR4 ;  /* 0x0000000403027c20 */ /* 0x008fe20008410000 */
[--C-:B------:R-:W-:Y:S01]  /*1bdb0*/  FFMA.FTZ R3, R28, UR4, -R43.reuse ;  /* 0x000000041c037c23 */ /* 0x100fe2000801082b */
[C---:B----4-:R-:W-:Y:S01]  /*1bdc0*/  FMUL.FTZ R7, R36.reuse, R143 ;  /* 0x0000008f24077220 */ /* 0x050fe20000410000 */
[----:B------:R-:W-:Y:S01]  /*1bdd0*/  MOV R143, R8 ;  /* 0x00000008008f7202 */ /* 0x000fe20000000f00 */
[C---:B------:R-:W-:Y:S05]  /*1bde0*/  FMUL.FTZ R6, R36.reuse, R142 ;  /* 0x0000008e24067220 */ /* 0x040fea0000410000 */
[----:B------:R3:W-:Y:S01]  /*1bdf0*/  MUFU.EX2 R244, R3 ;  /* 0x0000000300f47308 */ /* 0x0007e20000000800 */
[----:B------:R-:W-:Y:S01]  /*1be00*/  MOV R142, R9 ;  /* 0x00000009008e7202 */ /* 0x000fe20000000f00 */
[C---:B------:R-:W-:Y:S01]  /*1be10*/  FMUL.FTZ R18, R36.reuse, R146 ;  /* 0x0000009224127220 */ /* 0x040fe20000410000 */
[C---:B------:R-:W-:Y:S01]  /*1be20*/  FMUL.FTZ R19, R36.reuse, R147 ;  /* 0x0000009324137220 */ /* 0x040fe20000410000 */
[C---:B------:R-:W-:Y:S01]  /*1be30*/  FMUL.FTZ R22, R36.reuse, R154 ;  /* 0x0000009a24167220 */ /* 0x040fe20000410000 */
[----:B------:R-:W-:Y:S01]  /*1be40*/  FMUL.FTZ R23, R36, R155 ;  /* 0x0000009b24177220 */ /* 0x000fe20000410000 */
[-C--:B-1----:R-:W-:Y:S04]  /*1be50*/  HMMA.16816.F32.BF16 R4, R44, R24.reuse, R4 ;  /* 0x000000182c04723c */ /* 0x082fe80000041804 */
[----:B------:R-:W1:Y:S01]  /*1be60*/  MUFU.EX2 R2, R2 ;  /* 0x0000000200027308 */ /* 0x000e620000000800 */
[C---:B-----5:R-:W-:Y:S01]  /*1be70*/  FMUL.FTZ R10, R0.reuse, R138 ;  /* 0x0000008a000a7220 */ /* 0x060fe20000410000 */
[----:B------:R-:W-:Y:S01]  /*1be80*/  MOV R138, R11 ;  /* 0x0000000b008a7202 */ /* 0x000fe20000000f00 */
[----:B------:R-:W-:Y:S01]  /*1be90*/  FMUL.FTZ R11, R0, R139 ;  /* 0x0000008b000b7220 */ /* 0x000fe20000410000 */
[----:B------:R-:W-:Y:S03]  /*1bea0*/  MOV R139, R12 ;  /* 0x0000000c008b7202 */ /* 0x000fe60000000f00 */
[----:B---3--:R-:W-:Y:S01]  /*1beb0*/  FFMA.FTZ R3, R29, UR4, -R43 ;  /* 0x000000041d037c23 */ /* 0x008fe2000801082b */
[C---:B------:R-:W-:Y:S01]  /*1bec0*/  FMUL.FTZ R34, R36.reuse, R162 ;  /* 0x000000a224227220 */ /* 0x040fe20000410000 */
[----:B------:R-:W-:Y:S02]  /*1bed0*/  FMUL.FTZ R35, R36, R163 ;  /* 0x000000a324237220 */ /* 0x000fe40000410000 */
[----:B------:R3:W4:Y:S01]  /*1bee0*/  MUFU.EX2 R134, R3 ;  /* 0x0000000300867308 */ /* 0x0007220000000800 */
[----:B-1----:R-:W-:Y:S01]  /*1bef0*/  FMUL.FTZ R8, R2, R136 ;  /* 0x0000008802087220 */ /* 0x002fe20000410000 */
[----:B------:R-:W-:Y:S01]  /*1bf00*/  MOV R136, R15 ;  /* 0x0000000f00887202 */ /* 0x000fe20000000f00 */
[----:B------:R-:W-:Y:S01]  /*1bf10*/  FMUL.FTZ R15, R0, R151 ;  /* 0x00000097000f7220 */ /* 0x000fe20000410000 */
[C---:B------:R-:W-:Y:S01]  /*1bf20*/  FMUL.FTZ R9, R2.reuse, R137 ;  /* 0x0000008902097220 */ /* 0x040fe20000410000 */
[----:B------:R-:W5:Y:S01]  /*1bf30*/  LDL.LU R151, [R1+0x28] ;  /* 0x0000280001977983 */ /* 0x000f620000300800 */
[C---:B------:R-:W-:Y:S01]  /*1bf40*/  FMUL.FTZ R12, R2.reuse, R148 ;  /* 0x00000094020c7220 */ /* 0x040fe20000410000 */
[----:B------:R-:W-:Y:S01]  /*1bf50*/  MOV R137, R16 ;  /* 0x0000001000897202 */ /* 0x000fe20000000f00 */
[C---:B------:R-:W-:Y:S01]  /*1bf60*/  FMUL.FTZ R16, R37.reuse, R144 ;  /* 0x0000009025107220 */ /* 0x040fe20000410000 */
[----:B------:R-:W-:Y:S01]  /*1bf70*/  MOV R148, R13 ;  /* 0x0000000d00947202 */ /* 0x000fe20000000f00 */
[----:B------:R-:W-:Y:S01]  /*1bf80*/  FMUL.FTZ R13, R2, R149 ;  /* 0x00000095020d7220 */ /* 0x000fe20000410000 */
[C---:B------:R-:W-:Y:S01]  /*1bf90*/  HMMA.16816.F32.BF16 R8, R48.reuse, R24, R8 ;  /* 0x000000183008723c */ /* 0x040fe20000041808 */
[----:B------:R-:W4:Y:S03]  /*1bfa0*/  LDL.LU R144, [R1+0x24] ;  /* 0x0000240001907983 */ /* 0x000f260000300800 */
[--C-:B---3--:R-:W-:Y:S01]  /*1bfb0*/  FFMA.FTZ R3, R30, UR4, -R64.reuse ;  /* 0x000000041e037c23 */ /* 0x108fe20008010840 */
[----:B------:R-:W-:Y:S01]  /*1bfc0*/  MOV R149, R14 ;  /* 0x0000000e00957202 */ /* 0x000fe20000000f00 */
[----:B------:R-:W-:Y:S01]  /*1bfd0*/  FMUL.FTZ R14, R0, R150 ;  /* 0x00000096000e7220 */ /* 0x000fe20000410000 */
[----:B------:R-:W-:Y:S01]  /*1bfe0*/  MOV R150, R17 ;  /* 0x0000001100967202 */ /* 0x000fe20000000f00 */
[----:B------:R1:W-:Y:S03]  /*1bff0*/  MUFU.EX2 R133, R3 ;  /* 0x0000000300857308 */ /* 0x0003e60000000800 */
[----:B------:R-:W-:Y:S01]  /*1c000*/  FMUL.FTZ R17, R37, R145 ;  /* 0x0000009125117220 */ /* 0x000fe20000410000 */
[C---:B------:R-:W-:Y:S01]  /*1c010*/  FMUL.FTZ R24, R2.reuse, R156 ;  /* 0x0000009c02187220 */ /* 0x040fe20000410000 */
[-C--:B------:R-:W-:Y:S01]  /*1c020*/  HMMA.16816.F32.BF16 R12, R48, R26.reuse, R12 ;  /* 0x0000001a300c723c */ /* 0x080fe2000004180c */
[----:B------:R-:W3:Y:S02]  /*1c030*/  LDL.LU R145, [R1+0x20] ;  /* 0x0000200001917983 */ /* 0x000ee40000300800 */
[C---:B------:R-:W-:Y:S01]  /*1c040*/  FMUL.FTZ R25, R2.reuse, R157 ;  /* 0x0000009d02197220 */ /* 0x040fe20000410000 */
[C---:B------:R-:W-:Y:S01]  /*1c050*/  FMUL.FTZ R28, R2.reuse, R164 ;  /* 0x000000a4021c7220 */ /* 0x040fe20000410000 */
[----:B------:R-:W3:Y:S01]  /*1c060*/  LDL.LU R146, [R1+0x1c] ;  /* 0x00001c0001927983 */ /* 0x000ee20000300800 */
[C---:B------:R-:W-:Y:S05]  /*1c070*/  HMMA.16816.F32.BF16 R16, R44.reuse, R26, R16 ;  /* 0x0000001a2c10723c */ /* 0x040fea0000041810 */
[----:B------:R-:W-:Y:S01]  /*1c080*/  FMUL.FTZ R29, R2, R165 ;  /* 0x000000a5021d7220 */ /* 0x000fe20000410000 */
[-C--:B--2---:R-:W-:Y:S05]  /*1c090*/  HMMA.16816.F32.BF16 R20, R44, R52.reuse, R20 ;  /* 0x000000342c14723c */ /* 0x084fea0000041814 */
[----:B-1----:R-:W-:Y:S01]  /*1c0a0*/  FFMA.FTZ R3, R31, UR4, -R64 ;  /* 0x000000041f037c23 */ /* 0x002fe20008010840 */
[C---:B------:R-:W-:Y:S01]  /*1c0b0*/  FMUL.FTZ R26, R0.reuse, R158 ;  /* 0x0000009e001a7220 */ /* 0x040fe20000410000 */
[C---:B------:R-:W-:Y:S01]  /*1c0c0*/  FMUL.FTZ R27, R0.reuse, R159 ;  /* 0x0000009f001b7220 */ /* 0x040fe20000410000 */
[C---:B------:R-:W-:Y:S01]  /*1c0d0*/  FMUL.FTZ R30, R0.reuse, R166 ;  /* 0x000000a6001e7220 */ /* 0x040fe20000410000 */
[----:B------:R1:W2:Y:S02]  /*1c0e0*/  MUFU.EX2 R132, R3 ;  /* 0x0000000300847308 */ /* 0x0002a40000000800 */
[----:B------:R-:W-:Y:S03]  /*1c0f0*/  FMUL.FTZ R31, R0, R167 ;  /* 0x000000a7001f7220 */ /* 0x000fe60000410000 */
[C---:B------:R-:W-:Y:S06]  /*1c100*/  HMMA.16816.F32.BF16 R24, R48.reuse, R52, R24 ;  /* 0x000000343018723c */ /* 0x040fec0000041818 */
[-C--:B------:R-:W-:Y:S06]  /*1c110*/  HMMA.16816.F32.BF16 R28, R48, R54.reuse, R28 ;  /* 0x00000036301c723c */ /* 0x080fec000004181c */
[----:B------:R-:W-:Y:S01]  /*1c120*/  HMMA.16816.F32.BF16 R32, R44, R54, R32 ;  /* 0x000000362c20723c */ /* 0x000fe20000041820 */
[----:B------:R-:W-:Y:S04]  /*1c130*/  LDSM.16.MT88.4 R52, [R184+0x4800] ;  /* 0x00480000b834783b */ /* 0x000fe80000004200 */
        /* <DEDUP_REMOVED lines=11> */
[--C-:B-1----:R-:W-:Y:S02]  /*1c1f0*/  FFMA.FTZ R3, R61, UR4, -R65.reuse ;  /* 0x000000043d037c23 */ /* 0x102fe40008010841 */
[----:B------:R-:W1:Y:S02]  /*1c200*/  LDSM.16.MT88.4 R60, [R185+0x4400] ;  /* 0x00440000b93c783b */ /* 0x000e640000004200 */
[----:B------:R2:W3:Y:S02]  /*1c210*/  MUFU.EX2 R128, R3 ;  /* 0x0000000300807308 */ /* 0x0004e40000000800 */
[C---:B------:R-:W-:Y:S06]  /*1c220*/  HMMA.16816.F32.BF16 R8, R44.reuse, R56, R8 ;  /* 0x000000382c08723c */ /* 0x040fec0000041808 */
[-C--:B------:R-:W-:Y:S06]  /*1c230*/  HMMA.16816.F32.BF16 R12, R44, R58.reuse, R12 ;  /* 0x0000003a2c0c723c */ /* 0x080fec000004180c */
[C---:B------:R-:W-:Y:S01]  /*1c240*/  HMMA.16816.F32.BF16 R16, R48.reuse, R58, R16 ;  /* 0x0000003a3010723c */ /* 0x040fe20000041810 */
[----:B------:R-:W1:Y:S04]  /*1c250*/  LDSM.16.MT88.4 R56, [R185+0x4800] ;  /* 0x00480000b938783b */ /* 0x000e680000004200 */
[--C-:B--2---:R-:W-:Y:S04]  /*1c260*/  FFMA.FTZ R3, R97, UR4, -R65.reuse ;  /* 0x0000000461037c23 */ /* 0x104fe80008010841 */
[----:B------:R2:W-:Y:S01]  /*1c270*/  MUFU.EX2 R120, R3 ;  /* 0x0000000300787308 */ /* 0x0005e20000000800 */
[-C--:B-1----:R-:W-:Y:S03]  /*1c280*/  HMMA.16816.F32.BF16 R20, R48, R60.reuse, R20 ;  /* 0x0000003c3014723c */ /* 0x082fe60000041814 */
[----:B--2---:R-:W-:Y:S03]  /*1c290*/  FFMA.FTZ R3, R169, UR4, -R65 ;  /* 0x00000004a9037c23 */ /* 0x004fe60008010841 */
[C---:B------:R-:W-:Y:S03]  /*1c2a0*/  HMMA.16816.F32.BF16 R24, R44.reuse, R60, R24 ;  /* 0x0000003c2c18723c */ /* 0x040fe60000041818 */
[----:B------:R1:W2:Y:S03]  /*1c2b0*/  MUFU.EX2 R121, R3 ;  /* 0x0000000300797308 */ /* 0x0002a60000000800 */
[-C--:B------:R-:W-:Y:S06]  /*1c2c0*/  HMMA.16816.F32.BF16 R28, R44, R62.reuse, R28 ;  /* 0x0000003e2c1c723c */ /* 0x080fec000004181c */
[----:B------:R-:W-:Y:S01]  /*1c2d0*/  HMMA.16816.F32.BF16 R32, R48, R62, R32 ;  /* 0x0000003e3020723c */ /* 0x000fe20000041820 */
[----:B------:R-:W2:Y:S04]  /*1c2e0*/  LDSM.16.MT88.4 R60, [R184+0x4c00] ;  /* 0x004c0000b83c783b */ /* 0x000ea80000004200 */
[----:B------:R-:W-:Y:S01]  /*1c2f0*/  F2FP.BF16.F32.PACK_AB R44, R234, R235 ;  /* 0x000000ebea2c723e */ /* 0x000fe200000010ff */
[--C-:B-1----:R-:W-:Y:S01]  /*1c300*/  FFMA.FTZ R3, R170, UR4, -R66.reuse ;  /* 0x00000004aa037c23 */ /* 0x102fe20008010842 */
[----:B------:R-:W-:Y:S03]  /*1c310*/  F2FP.BF16.F32.PACK_AB R45, R224, R225 ;  /* 0x000000e1e02d723e */ /* 0x000fe600000010ff */
        /* <DEDUP_REMOVED lines=8> */
[--C-:B-1----:R-:W-:Y:S04]  /*1c3a0*/  FFMA.FTZ R3, R171, UR4, -R66.reuse ;  /* 0x00000004ab037c23 */ /* 0x102fe80008010842 */
[----:B------:R1:W3:Y:S02]  /*1c3b0*/  MUFU.EX2 R109, R3 ;  /* 0x00000003006d7308 */ /* 0x0002e40000000800 */
[C---:B------:R-:W-:Y:S06]  /*1c3c0*/  HMMA.16816.F32.BF16 R8, R48.reuse, R52, R8 ;  /* 0x000000343008723c */ /* 0x040fec0000041808 */
[-C--:B------:R-:W-:Y:S06]  /*1c3d0*/  HMMA.16816.F32.BF16 R12, R48, R54.reuse, R12 ;  /* 0x00000036300c723c */ /* 0x080fec000004180c */
[C---:B------:R-:W-:Y:S01]  /*1c3e0*/  HMMA.16816.F32.BF16 R16, R44.reuse, R54, R16 ;  /* 0x000000362c10723c */ /* 0x040fe20000041810 */
[----:B------:R-:W2:Y:S04]  /*1c3f0*/  LDSM.16.MT88.4 R52, [R185+0x4c00] ;  /* 0x004c0000b934783b */ /* 0x000ea80000004200 */
        /* <DEDUP_REMOVED lines=17> */
[-C--:B--2---:R-:W-:Y:S03]  /*1c510*/  HMMA.16816.F32.BF16 R4, R44, R60.reuse, R4 ;  /* 0x0000003c2c04723c */ /* 0x084fe60000041804 */
[--C-:B-1----:R-:W-:Y:S03]  /*1c520*/  FFMA.FTZ R3, R92, UR4, -R43.reuse ;  /* 0x000000045c037c23 */ /* 0x102fe6000801082b */
[C---:B------:R-:W-:Y:S01]  /*1c530*/  HMMA.16816.F32.BF16 R8, R48.reuse, R60, R8 ;  /* 0x0000003c3008723c */ /* 0x040fe20000041808 */
[----:B------:R1:W-:Y:S05]  /*1c540*/  MUFU.EX2 R107, R3 ;  /* 0x00000003006b7308 */ /* 0x0003ea0000000800 */
[-C--:B------:R-:W-:Y:S05]  /*1c550*/  HMMA.16816.F32.BF16 R12, R48, R62.reuse, R12 ;  /* 0x0000003e300c723c */ /* 0x080fea000004180c */
[----:B------:R-:W-:Y:S01]  /*1c560*/  FFMA.FTZ R60, R98, UR4, -R66 ;  /* 0x00000004623c7c23 */ /* 0x000fe20008010842 */
[C---:B------:R-:W-:Y:S06]  /*1c570*/  HMMA.16816.F32.BF16 R16, R44.reuse, R62, R16 ;  /* 0x0000003e2c10723c */ /* 0x040fec0000041810 */
[-C--:B------:R-:W-:Y:S05]  /*1c580*/  HMMA.16816.F32.BF16 R20, R44, R52.reuse, R20 ;  /* 0x000000342c14723c */ /* 0x080fea0000041814 */
        /* <DEDUP_REMOVED lines=8> */
[--C-:B-1----:R-:W-:Y:S02]  /*1c610*/  FFMA.FTZ R3, R85, UR4, -R64.reuse ;  /* 0x0000000455037c23 */ /* 0x102fe40008010840 */
[----:B------:R-:W-:Y:S01]  /*1c620*/  MUFU.EX2 R85, R69 ;  /* 0x0000004500557308 */ /* 0x000fe20000000800 */
[----:B------:R-:W-:Y:S02]  /*1c630*/  F2FP.BF16.F32.PACK_AB R50, R142, R138 ;  /* 0x0000008a8e32723e */ /* 0x000fe400000010ff */
[----:B------:R-:W-:Y:S02]  /*1c640*/  F2FP.BF16.F32.PACK_AB R51, R141, R143 ;  /* 0x0000008f8d33723e */ /* 0x000fe400000010ff */
[----:B------:R-:W-:Y:S02]  /*1c650*/  F2FP.BF16.F32.PACK_AB R44, R227, R212 ;  /* 0x000000d4e32c723e */ /* 0x000fe400000010ff */
[----:B------:R-:W-:Y:S03]  /*1c660*/  F2FP.BF16.F32.PACK_AB R46, R140, R241 ;  /* 0x000000f18c2e723e */ /* 0x000fe600000010ff */
[----:B------:R1:W-:Y:S01]  /*1c670*/  MUFU.EX2 R101, R3 ;  /* 0x0000000300657308 */ /* 0x0003e20000000800 */
[----:B------:R-:W-:Y:S01]  /*1c680*/  F2FP.BF16.F32.PACK_AB R45, R210, R176 ;  /* 0x000000b0d22d723e */ /* 0x000fe200000010ff */
[-C--:B-----5:R-:W-:Y:S05]  /*1c690*/  HMMA.16816.F32.BF16 R4, R48, R56.reuse, R4 ;  /* 0x000000383004723c */ /* 0x0a0fea0000041804 */
[----:B------:R-:W-:Y:S01]  /*1c6a0*/  F2FP.BF16.F32.PACK_AB R47, R250, R213 ;  /* 0x000000d5fa2f723e */ /* 0x000fe200000010ff */
[----:B------:R-:W-:Y:S06]  /*1c6b0*/  FFMA.FTZ R0, R0, R151, R105 ;  /* 0x0000009700007223 */ /* 0x000fec0000010069 */
[C---:B------:R-:W-:Y:S04]  /*1c6c0*/  HMMA.16816.F32.BF16 R8, R44.reuse, R56, R8 ;  /* 0x000000382c08723c */ /* 0x040fe80000041808 */
[----:B-1----:R-:W-:Y:S01]  /*1c6d0*/  FFMA.FTZ R3, R86, UR4, -R64 ;  /* 0x0000000456037c23 */ /* 0x002fe20008010840 */
[----:B----4-:R-:W-:Y:S01]  /*1c6e0*/  FFMA.FTZ R2, R2, R144, R106 ;  /* 0x0000009002027223 */ /* 0x010fe2000001006a */
[----:B------:R1:W-:Y:S01]  /*1c6f0*/  MUFU.EX2 R86, R60 ;  /* 0x0000003c00567308 */ /* 0x0003e20000000800 */
[-C--:B------:R-:W-:Y:S04]  /*1c700*/  HMMA.16816.F32.BF16 R12, R44, R58.reuse, R12 ;  /* 0x0000003a2c0c723c */ /* 0x080fe8000004180c */
[----:B------:R-:W-:Y:S01]  /*1c710*/  FADD.FTZ R2, R113, R2 ;  /* 0x0000000271027221 */ /* 0x000fe20000010000 */
[----:B---3--:R-:W-:Y:S04]  /*1c720*/  FFMA.FTZ R36, R36, R145, R114 ;  /* 0x0000009124247223 */ /* 0x008fe80000010072 */
[----:B------:R2:W-:Y:S01]  /*1c730*/  MUFU.EX2 R100, R3 ;  /* 0x0000000300647308 */ /* 0x0005e20000000800 */
[C---:B------:R-:W-:Y:S01]  /*1c740*/  HMMA.16816.F32.BF16 R16, R48.reuse, R58, R16 ;  /* 0x0000003a3010723c */ /* 0x040fe20000041810 */
[----:B------:R-:W-:Y:S03]  /*1c750*/  LDSM.16.MT88.4 R56, [R185+0x5400] ;  /* 0x00540000b938783b */ /* 0x000fe60000004200 */
[----:B------:R-:W-:Y:S01]  /*1c760*/  FFMA.FTZ R37, R37, R146, R116 ;  /* 0x0000009225257223 */ /* 0x000fe20000010074 */
[----:B------:R-:W-:Y:S03]  /*1c770*/  FADD.FTZ R2, R125, R2 ;  /* 0x000000027d027221 */ /* 0x000fe60000010000 */
[----:B------:R-:W-:Y:S01]  /*1c780*/  FADD.FTZ R37, R117, R37 ;  /* 0x0000002575257221 */ /* 0x000fe20000010000 */
[----:B-1----:R-:W1:Y:S02]  /*1c790*/  LDSM.16.MT88.4 R60, [R185+0x5000] ;  /* 0x00500000b93c783b */ /* 0x002e640000004200 */
[----:B------:R-:W-:Y:S01]  /*1c7a0*/  FADD.FTZ R2, R173, R2 ;  /* 0x00000002ad027221 */ /* 0x000fe20000010000 */
[--C-:B--2---:R-:W-:Y:S05]  /*1c7b0*/  FFMA.FTZ R3, R81, UR4, -R43.reuse ;  /* 0x0000000451037c23 */ /* 0x104fea000801082b */
[----:B------:R-:W-:Y:S01]  /*1c7c0*/  LDSM.16.MT88.4 R144, [R184+0x5c00] ;  /* 0x005c0000b890783b */ /* 0x000fe20000004200 */
[----:B------:R-:W-:Y:S01]  /*1c7d0*/  FFMA.FTZ R81, R88, UR4, -R66 ;  /* 0x0000000458517c23 */ /* 0x000fe20008010842 */
[----:B------:R2:W-:Y:S02]  /*1c7e0*/  MUFU.EX2 R103, R3 ;  /* 0x0000000300677308 */ /* 0x0005e40000000800 */
[--C-:B--2---:R-:W-:Y:S01]  /*1c7f0*/  FFMA.FTZ R3, R82, UR4, -R43.reuse ;  /* 0x0000000452037c23 */ /* 0x104fe2000801082b */
[----:B------:R-:W-:Y:S01]  /*1c800*/  FFMA.FTZ R43, R71, UR4, -R43 ;  /* 0x00000004472b7c23 */ /* 0x000fe2000801082b */
[----:B------:R-:W-:Y:S01]  /*1c810*/  FFMA.FTZ R71, R80, UR4, -R64 ;  /* 0x0000000450477c23 */ /* 0x000fe20008010840 */
[--C-:B------:R-:W-:Y:S05]  /*1c820*/  FFMA.FTZ R80, R75, UR4, -R66.reuse ;  /* 0x000000044b507c23 */ /* 0x100fea0008010842 */
[----:B------:R2:W-:Y:S01]  /*1c830*/  MUFU.EX2 R102, R3 ;  /* 0x0000000300667308 */ /* 0x0005e20000000800 */
[----:B------:R-:W-:Y:S09]  /*1c840*/  FFMA.FTZ R82, R87, UR4, -R66 ;  /* 0x0000000457527c23 */ /* 0x000ff20008010842 */
[----:B------:R-:W-:Y:S01]  /*1c850*/  MUFU.EX2 R75, R68 ;  /* 0x00000044004b7308 */ /* 0x000fe20000000800 */
[-C--:B-1----:R-:W-:Y:S06]  /*1c860*/  HMMA.16816.F32.BF16 R20, R48, R60.reuse, R20 ;  /* 0x0000003c3014723c */ /* 0x082fec0000041814 */
[C---:B------:R-:W-:Y:S03]  /*1c870*/  HMMA.16816.F32.BF16 R24, R44.reuse, R60, R24 ;  /* 0x0000003c2c18723c */ /* 0x040fe60000041818 */
[----:B------:R-:W-:Y:S02]  /*1c880*/  MUFU.EX2 R68, R76 ;  /* 0x0000004c00447308 */ /* 0x000fe40000000800 */
[--C-:B--2---:R-:W-:Y:S01]  /*1c890*/  FFMA.FTZ R3, R83, UR4, -R64.reuse ;  /* 0x0000000453037c23 */ /* 0x104fe20008010840 */
[-C--:B------:R-:W-:Y:S07]  /*1c8a0*/  HMMA.16816.F32.BF16 R28, R44, R62.reuse, R28 ;  /* 0x0000003e2c1c723c */ /* 0x080fee000004181c */
[----:B------:R1:W-:Y:S01]  /*1c8b0*/  MUFU.EX2 R97, R3 ;  /* 0x0000000300617308 */ /* 0x0003e20000000800 */
[----:B------:R-:W-:Y:S01]  /*1c8c0*/  HMMA.16816.F32.BF16 R32, R48, R62, R32 ;  /* 0x0000003e3020723c */ /* 0x000fe20000041820 */
[----:B------:R-:W2:Y:S08]  /*1c8d0*/  LDSM.16.MT88.4 R60, [R184+0x5800] ;  /* 0x00580000b83c783b */ /* 0x000eb00000004200 */
[----:B------:R-:W3:Y:S02]  /*1c8e0*/  MUFU.EX2 R83, R71 ;  /* 0x0000004700537308 */ /* 0x000ee40000000800 */
[----:B------:R-:W-:Y:S02]  /*1c8f0*/  F2FP.BF16.F32.PACK_AB R44, R137, R245 ;  /* 0x000000f5892c723e */ /* 0x000fe400000010ff */
[----:B------:R-:W-:Y:S02]  /*1c900*/  F2FP.BF16.F32.PACK_AB R45, R136, R252 ;  /* 0x000000fc882d723e */ /* 0x000fe400000010ff */
[----:B------:R-:W-:Y:S04]  /*1c910*/  F2FP.BF16.F32.PACK_AB R46, R134, R244 ;  /* 0x000000f4862e723e */ /* 0x000fe800000010ff */
[----:B------:R-:W4:Y:S01]  /*1c920*/  MUFU.EX2 R71, R43 ;  /* 0x0000002b00477308 */ /* 0x000f220000000800 */
[--C-:B-1----:R-:W-:Y:S01]  /*1c930*/  FFMA.FTZ R3, R84, UR4, -R64.reuse ;  /* 0x0000000454037c23 */ /* 0x102fe20008010840 */
[----:B------:R-:W-:Y:S01]  /*1c940*/  F2FP.BF16.F32.PACK_AB R47, R132, R133 ;  /* 0x00000085842f723e */ /* 0x000fe200000010ff */
[----:B------:R-:W-:Y:S01]  /*1c950*/  FFMA.FTZ R64, R77, UR4, -R64 ;  /* 0x000000044d407c23 */ /* 0x000fe20008010840 */
[----:B------:R-:W-:Y:S02]  /*1c960*/  F2FP.BF16.F32.PACK_AB R48, R128, R129 ;  /* 0x000000818030723e */ /* 0x000fe400000010ff */
[----:B------:R-:W-:Y:S04]  /*1c970*/  F2FP.BF16.F32.PACK_AB R50, R121, R120 ;  /* 0x000000787932723e */ /* 0x000fe800000010ff */
[----:B------:R1:W5:Y:S01]  /*1c980*/  MUFU.EX2 R95, R3 ;  /* 0x00000003005f7308 */ /* 0x0003620000000800 */
[-C--:B------:R-:W-:Y:S05]  /*1c990*/  HMMA.16816.F32.BF16 R4, R44, R52.reuse, R4 ;  /* 0x000000342c04723c */ /* 0x080fea0000041804 */
[----:B------:R-:W-:Y:S02]  /*1c9a0*/  F2FP.BF16.F32.PACK_AB R49, R109, R112 ;  /* 0x000000706d31723e */ /* 0x000fe400000010ff */
[----:B------:R-:W-:Y:S02]  /*1c9b0*/  F2FP.BF16.F32.PACK_AB R51, R111, R108 ;  /* 0x0000006c6f33723e */ /* 0x000fe400000010ff */
[----:B------:R-:W-:Y:S02]  /*1c9c0*/  MUFU.EX2 R69, R64 ;  /* 0x0000004000457308 */ /* 0x000fe40000000800 */
[----:B---3--:R-:W-:Y:S02]  /*1c9d0*/  F2FP.BF16.F32.PACK_AB R161, R72, R83 ;  /* 0x0000005348a1723e */ /* 0x008fe400000010ff */
[----:B----4-:R-:W-:Y:S01]  /*1c9e0*/  F2FP.BF16.F32.PACK_AB R162, R71, R73 ;  /* 0x0000004947a2723e */ /* 0x010fe200000010ff */
[C---:B------:R-:W-:Y:S05]  /*1c9f0*/  HMMA.16816.F32.BF16 R8, R48.reuse, R52, R8 ;  /* 0x000000343008723c */ /* 0x040fea0000041808 */
[----:B------:R-:W-:Y:S01]  /*1ca00*/  MUFU.EX2 R64, R79 ;  /* 0x0000004f00407308 */ /* 0x000fe20000000800 */
[--C-:B-1----:R-:W-:Y:S01]  /*1ca10*/  FFMA.FTZ R3, R89, UR4, -R65.reuse ;  /* 0x0000000459037c23 */ /* 0x102fe20008010841 */
[-C--:B------:R-:W-:Y:S08]  /*1ca20*/  HMMA.16816.F32.BF16 R12, R48, R54.reuse, R12 ;  /* 0x00000036300c723c */ /* 0x080ff0000004180c */
[----:B------:R1:W-:Y:S01]  /*1ca30*/  MUFU.EX2 R93, R3 ;  /* 0x00000003005d7308 */ /* 0x0003e20000000800 */
[C---:B------:R-:W-:Y:S01]  /*1ca40*/  HMMA.16816.F32.BF16 R16, R44.reuse, R54, R16 ;  /* 0x000000362c10723c */ /* 0x040fe20000041810 */
[----:B------:R-:W3:Y:S05]  /*1ca50*/  LDSM.16.MT88.4 R52, [R185+0x5800] ;  /* 0x00580000b934783b */ /* 0x000eea0000004200 */
[-C--:B------:R-:W-:Y:S03]  /*1ca60*/  HMMA.16816.F32.BF16 R20, R44, R56.reuse, R20 ;  /* 0x000000382c14723c */ /* 0x080fe60000041814 */
[----:B------:R-:W-:Y:S03]  /*1ca70*/  MUFU.EX2 R43, R82 ;  /* 0x00000052002b7308 */ /* 0x000fe60000000800 */
[C---:B------:R-:W-:Y:S07]  /*1ca80*/  HMMA.16816.F32.BF16 R24, R48.reuse, R56, R24 ;  /* 0x000000383018723c */ /* 0x040fee0000041818 */
[----:B------:R-:W4:Y:S01]  /*1ca90*/  MUFU.EX2 R84, R70 ;  /* 0x0000004600547308 */ /* 0x000f220000000800 */
[--C-:B-1----:R-:W-:Y:S01]  /*1caa0*/  FFMA.FTZ R3, R91, UR4, -R65.reuse ;  /* 0x000000045b037c23 */ /* 0x102fe20008010841 */
[-C--:B------:R-:W-:Y:S08]  /*1cab0*/  HMMA.16816.F32.BF16 R28, R48, R58.reuse, R28 ;  /* 0x0000003a301c723c */ /* 0x080ff0000004181c */
[----:B------:R1:W2:Y:S01]  /*1cac0*/  MUFU.EX2 R92, R3 ;  /* 0x00000003005c7308 */ /* 0x0002a20000000800 */
[----:B------:R-:W-:Y:S01]  /*1cad0*/  HMMA.16816.F32.BF16 R32, R44, R58, R32 ;  /* 0x0000003a2c20723c */ /* 0x000fe20000041820 */
[----:B------:R-:W3:Y:S03]  /*1cae0*/  LDSM.16.MT88.4 R56, [R185+0x5c00] ;  /* 0x005c0000b938783b */ /* 0x000ee60000004200 */
[----:B------:R-:W-:Y:S05]  /*1caf0*/  F2FP.BF16.F32.PACK_AB R48, R104, R107 ;  /* 0x0000006b6830723e */ /* 0x000fea00000010ff */
[----:B------:R-:W2:Y:S02]  /*1cb00*/  MUFU.EX2 R70, R74 ;  /* 0x0000004a00467308 */ /* 0x000ea40000000800 */
[----:B------:R-:W-:Y:S02]  /*1cb10*/  F2FP.BF16.F32.PACK_AB R49, R100, R101 ;  /* 0x000000656431723e */ /* 0x000fe400000010ff */
[----:B------:R-:W-:Y:S02]  /*1cb20*/  F2FP.BF16.F32.PACK_AB R50, R102, R103 ;  /* 0x000000676632723e */ /* 0x000fe400000010ff */
[----:B-----5:R-:W-:Y:S02]  /*1cb30*/  F2FP.BF16.F32.PACK_AB R51, R95, R97 ;  /* 0x000000615f33723e */ /* 0x020fe400000010ff */
[----:B----4-:R-:W-:Y:S01]  /*1cb40*/  F2FP.BF16.F32.PACK_AB R160, R84, R85 ;  /* 0x0000005554a0723e */ /* 0x010fe200000010ff */
[--C-:B-1----:R-:W-:Y:S01]  /*1cb50*/  FFMA.FTZ R3, R94, UR4, -R65.reuse ;  /* 0x000000045e037c23 */ /* 0x102fe20008010841 */
[----:B--2---:R-:W-:Y:S03]  /*1cb60*/  F2FP.BF16.F32.PACK_AB R44, R92, R93 ;  /* 0x0000005d5c2c723e */ /* 0x004fe600000010ff */
[----:B------:R1:W-:Y:S01]  /*1cb70*/  MUFU.EX2 R91, R3 ;  /* 0x00000003005b7308 */ /* 0x0003e20000000800 */
[-C--:B------:R-:W-:Y:S05]  /*1cb80*/  HMMA.16816.F32.BF16 R4, R48, R60.reuse, R4 ;  /* 0x0000003c3004723c */ /* 0x080fea0000041804 */
[----:B------:R-:W-:Y:S01]  /*1cb90*/  F2FP.BF16.F32.PACK_AB R163, R69, R70 ;  /* 0x0000004645a3723e */ /* 0x000fe200000010ff */
[--C-:B-1----:R-:W-:Y:S01]  /*1cba0*/  FFMA.FTZ R3, R96, UR4, -R65.reuse ;  /* 0x0000000460037c23 */ /* 0x102fe20008010841 */
[----:B------:R-:W-:Y:S01]  /*1cbb0*/  FFMA.FTZ R65, R67, UR4, -R65 ;  /* 0x0000000443417c23 */ /* 0x000fe20008010841 */
[--C-:B------:R-:W-:Y:S02]  /*1cbc0*/  FFMA.FTZ R67, R110, UR4, -R66.reuse ;  /* 0x000000046e437c23 */ /* 0x100fe40008010842 */
[----:B------:R1:W2:Y:S10]  /*1cbd0*/  MUFU.EX2 R90, R3 ;  /* 0x00000003005a7308 */ /* 0x0002b40000000800 */
[----:B------:R-:W4:Y:S10]  /*1cbe0*/  MUFU.EX2 R65, R65 ;  /* 0x0000004100417308 */ /* 0x000f340000000800 */
[----:B------:R-:W5:Y:S01]  /*1cbf0*/  MUFU.EX2 R77, R67 ;  /* 0x00000043004d7308 */ /* 0x000f620000000800 */
[--C-:B-1----:R-:W-:Y:S01]  /*1cc00*/  FFMA.FTZ R3, R99, UR4, -R66.reuse ;  /* 0x0000000463037c23 */ /* 0x102fe20008010842 */
[----:B------:R-:W-:Y:S01]  /*1cc10*/  FFMA.FTZ R66, R42, UR4, -R66 ;  /* 0x000000042a427c23 */ /* 0x000fe20008010842 */
[----:B--2---:R-:W-:Y:S07]  /*1cc20*/  F2FP.BF16.F32.PACK_AB R46, R90, R91 ;  /* 0x0000005b5a2e723e */ /* 0x004fee00000010ff */
[----:B------:R-:W1:Y:S01]  /*1cc30*/  MUFU.EX2 R89, R3 ;  /* 0x0000000300597308 */ /* 0x000e620000000800 */
[----:B----4-:R-:W-:Y:S09]  /*1cc40*/  F2FP.BF16.F32.PACK_AB R166, R65, R64 ;  /* 0x0000004041a6723e */ /* 0x010ff200000010ff */
[----:B------:R-:W-:Y:S01]  /*1cc50*/  MUFU.EX2 R66, R66 ;  /* 0x0000004200427308 */ /* 0x000fe20000000800 */
[----:B-----5:R-:W-:Y:S09]  /*1cc60*/  F2FP.BF16.F32.PACK_AB R47, R75, R77 ;  /* 0x0000004d4b2f723e */ /* 0x020ff200000010ff */
[----:B------:R-:W2:Y:S01]  /*1cc70*/  MUFU.EX2 R67, R78 ;  /* 0x0000004e00437308 */ /* 0x000ea20000000800 */
[----:B-1----:R-:W-:Y:S01]  /*1cc80*/  F2FP.BF16.F32.PACK_AB R45, R86, R89 ;  /* 0x00000059562d723e */ /* 0x002fe200000010ff */
[----:B------:R-:W-:Y:S01]  /*1cc90*/  FADD.FTZ R3, R118, R36 ;  /* 0x0000002476037221 */ /* 0x000fe20000010000 */
[----:B------:R-:W-:Y:S01]  /*1cca0*/  FADD.FTZ R36, R115, R0 ;  /* 0x0000000073247221 */ /* 0x000fe20000010000 */
[----:B------:R-:W-:Y:S02]  /*1ccb0*/  FADD.FTZ R0, R246, R37 ;  /* 0x00000025f6007221 */ /* 0x000fe40000010000 */
[----:B------:R-:W-:Y:S01]  /*1ccc0*/  FADD.FTZ R3, R174, R3 ;  /* 0x00000003ae037221 */ /* 0x000fe20000010000 */
[----:B------:R-:W-:Y:S01]  /*1ccd0*/  FADD.FTZ R37, R123, R36 ;  /* 0x000000247b257221 */ /* 0x000fe20000010000 */
[C---:B------:R-:W-:Y:S02]  /*1cce0*/  HMMA.16816.F32.BF16 R8, R44.reuse, R60, R8 ;  /* 0x0000003c2c08723c */ /* 0x040fe40000041808 */
[----:B------:R-:W-:Y:S02]  /*1ccf0*/  MUFU.EX2 R61, R80 ;  /* 0x00000050003d7308 */ /* 0x000fe40000000800 */
[----:B------:R-:W-:Y:S01]  /*1cd00*/  FADD.FTZ R36, R248, R0 ;  /* 0x00000000f8247221 */ /* 0x000fe20000010000 */
[----:B------:R-:W-:Y:S01]  /*1cd10*/  FADD.FTZ R0, R172, R37 ;  /* 0x00000025ac007221 */ /* 0x000fe20000010000 */
[----:B------:R-:W-:Y:S01]  /*1cd20*/  FADD.FTZ R3, R247, R3 ;  /* 0x00000003f7037221 */ /* 0x000fe20000010000 */
[-C--:B------:R-:W-:Y:S05]  /*1cd30*/  HMMA.16816.F32.BF16 R12, R44, R62.reuse, R12 ;  /* 0x0000003e2c0c723c */ /* 0x080fea000004180c */
[----:B------:R-:W1:Y:S01]  /*1cd40*/  MUFU.EX2 R60, R81 ;  /* 0x00000051003c7308 */ /* 0x000e620000000800 */
[----:B------:R-:W-:Y:S01]  /*1cd50*/  FADD.FTZ R37, R168, R36 ;  /* 0x00000024a8257221 */ /* 0x000fe20000010000 */
[----:B------:R-:W-:Y:S01]  /*1cd60*/  FADD.FTZ R36, R130, R3 ;  /* 0x0000000382247221 */ /* 0x000fe20000010000 */
[----:B------:R-:W-:Y:S03]  /*1cd70*/  FADD.FTZ R3, R124, R2 ;  /* 0x000000027c037221 */ /* 0x000fe60000010000 */
[----:B------:R-:W-:Y:S01]  /*1cd80*/  FADD.FTZ R2, R119, R0 ;  /* 0x0000000077027221 */ /* 0x000fe20000010000 */
[----:B------:R-:W-:Y:S01]  /*1cd90*/  FADD.FTZ R0, R182, R37 ;  /* 0x00000025b6007221 */ /* 0x000fe20000010000 */
[C---:B------:R-:W-:Y:S04]  /*1cda0*/  HMMA.16816.F32.BF16 R16, R48.reuse, R62, R16 ;  /* 0x0000003e3010723c */ /* 0x040fe80000041810 */
[----:B------:R-:W-:Y:S01]  /*1cdb0*/  FADD.FTZ R36, R180, R36 ;  /* 0x00000024b4247221 */ /* 0x000fe20000010000 */
[----:B------:R-:W-:Y:S01]  /*1cdc0*/  FADD.FTZ R3, R127, R3 ;  /* 0x000000037f037221 */ /* 0x000fe20000010000 */
[-C--:B---3--:R-:W-:Y:S05]  /*1cdd0*/  HMMA.16816.F32.BF16 R20, R48, R52.reuse, R20 ;  /* 0x000000343014723c */ /* 0x088fea0000041814 */
[----:B------:R-:W-:Y:S01]  /*1cde0*/  FADD.FTZ R36, R181, R36 ;  /* 0x00000024b5247221 */ /* 0x000fe20000010000 */
[----:B------:R-:W-:Y:S01]  /*1cdf0*/  FADD.FTZ R3, R131, R3 ;  /* 0x0000000383037221 */ /* 0x000fe20000010000 */
[C---:B------:R-:W-:Y:S04]  /*1ce00*/  HMMA.16816.F32.BF16 R24, R44.reuse, R52, R24 ;  /* 0x000000342c18723c */ /* 0x040fe80000041818 */
[----:B------:R-:W-:Y:S01]  /*1ce10*/  FADD.FTZ R42, R231, R36 ;  /* 0x00000024e72a7221 */ /* 0x000fe20000010000 */
[----:B------:R-:W-:Y:S01]  /*1ce20*/  FADD.FTZ R37, R230, R3 ;  /* 0x00000003e6257221 */ /* 0x000fe20000010000 */
[-C--:B------:R-:W-:Y:S05]  /*1ce30*/  HMMA.16816.F32.BF16 R28, R44, R54.reuse, R28 ;  /* 0x000000362c1c723c */ /* 0x080fea000004181c */
[----:B------:R-:W-:Y:S01]  /*1ce40*/  FADD.FTZ R3, R225, R42 ;  /* 0x0000002ae1037221 */ /* 0x000fe20000010000 */
[----:B------:R-:W-:Y:S05]  /*1ce50*/  HMMA.16816.F32.BF16 R32, R48, R54, R32 ;  /* 0x000000363020723c */ /* 0x000fea0000041820 */
[----:B------:R-:W-:Y:S01]  /*1ce60*/  FADD.FTZ R3, R224, R3 ;  /* 0x00000003e0037221 */ /* 0x000fe20000010000 */
[----:B------:R-:W-:Y:S01]  /*1ce70*/  FADD.FTZ R2, R122, R2 ;  /* 0x000000027a027221 */ /* 0x000fe20000010000 */
[----:B------:R-:W-:Y:S01]  /*1ce80*/  FADD.FTZ R0, R233, R0 ;  /* 0x00000000e9007221 */ /* 0x000fe20000010000 */
[----:B--2---:R-:W-:Y:S03]  /*1ce90*/  F2FP.BF16.F32.PACK_AB R164, R67, R68 ;  /* 0x0000004443a4723e */ /* 0x004fe600000010ff */
[----:B------:R-:W-:Y:S01]  /*1cea0*/  FADD.FTZ R2, R126, R2 ;  /* 0x000000027e027221 */ /* 0x000fe20000010000 */
[----:B------:R-:W-:Y:S01]  /*1ceb0*/  FADD.FTZ R0, R232, R0 ;  /* 0x00000000e8007221 */ /* 0x000fe20000010000 */
[----:B-1----:R-:W-:Y:S02]  /*1cec0*/  F2FP.BF16.F32.PACK_AB R165, R60, R61 ;  /* 0x0000003d3ca5723e */ /* 0x002fe400000010ff */
[----:B------:R-:W-:Y:S01]  /*1ced0*/  FADD.FTZ R36, R183, R2 ;  /* 0x00000002b7247221 */ /* 0x000fe20000010000 */
[----:B------:R-:W-:Y:S01]  /*1cee0*/  FADD.FTZ R0, R235, R0 ;  /* 0x00000000eb007221 */ /* 0x000fe20000010000 */
[----:B------:R-:W-:Y:S01]  /*1cef0*/  FADD.FTZ R2, R214, R37 ;  /* 0x00000025d6027221 */ /* 0x000fe20000010000 */
[----:B------:R-:W-:Y:S01]  /*1cf00*/  F2FP.BF16.F32.PACK_AB R167, R66, R43 ;  /* 0x0000002b42a7723e */ /* 0x000fe200000010ff */
        /* <DEDUP_REMOVED lines=101> */
[----:B------:R-:W-:Y:S01]  /*1d560*/  FADD.FTZ R0, R66, R0 ;  /* 0x0000000042007221 */ /* 0x000fe20000010000 */
[----:B------:R-:W-:Y:S02]  /*1d570*/  MOV R132, R40 ;  /* 0x0000002800847202 */ /* 0x000fe40000000f00 */
[----:B------:R1:W-:Y:S01]  /*1d580*/  STL [R1+0x20], R3 ;  /* 0x0000200301007387 */ /* 0x0003e20000100800 */
[----:B------:R-:W-:Y:S03]  /*1d590*/  MOV R133, R39 ;  /* 0x0000002700857202 */ /* 0x000fe60000000f00 */
[----:B------:R2:W-:Y:S04]  /*1d5a0*/  STL [R1+0x24], R2 ;  /* 0x0000240201007387 */ /* 0x0005e80000100800 */
[----:B------:R2:W-:Y:S01]  /*1d5b0*/  STL [R1+0x28], R0 ;  /* 0x0000280001007387 */ /* 0x0005e20000100800 */
[----:B-1----:R-:W-:Y:S01]  /*1d5c0*/  MOV R3, R41 ;  /* 0x0000002900037202 */ /* 0x002fe20000000f00 */
[----:B------:R-:W-:Y:S06]  /*1d5d0*/  @P0 BRA `(.L_x_1288) ;  /* 0xffffff7800900947 */ /* 0x000fec000383ffff */
.L_x_1287:
[----:B------:R-:W3:Y:S04]  /*1d5e0*/  LDL.LU R5, [R1+0x1c] ;  /* 0x00001c0001057983 */ /* 0x000ee80000300800 */
        /* <DEDUP_REMOVED lines=59> */
.L_x_1291:
        /* <DEDUP_REMOVED lines=21> */
.L_x_1292:
        /* <DEDUP_REMOVED lines=186> */
.L_x_1294:
[----:B------:R-:W-:Y:S05]  /*1e690*/  BSYNC B0 ;  /* 0x0000000000007941 */ /* 0x000fea0003800000 */
.L_x_1293:
        /* <DEDUP_REMOVED lines=36> */
.L_x_1296:
[----:B------:R-:W-:Y:S05]  /*1e8e0*/  BSYNC B0 ;  /* 0x0000000000007941 */ /* 0x000fea0003800000 */
.L_x_1295:
        /* <DEDUP_REMOVED lines=16> */
.L_x_1298:
[----:B------:R-:W-:Y:S05]  /*1e9f0*/  BSYNC B0 ;  /* 0x0000000000007941 */ /* 0x000fea0003800000 */
.L_x_1297:
        /* <DEDUP_REMOVED lines=16> */
.L_x_1300:
[----:B------:R-:W-:Y:S05]  /*1eb00*/  BSYNC B0 ;  /* 0x0000000000007941 */ /* 0x000fea0003800000 */
.L_x_1299:
        /* <DEDUP_REMOVED lines=15> */
.L_x_1301:
        /* <DEDUP_REMOVED lines=16> */
.L_x_1328:


//--------------------- .nv.shared._ZN5flash16flash_fwd_kernelI23Flash_fwd_kernel_traitsILi32ELi128ELi128ELi4ELb0ELb0EN7cutlass10bfloat16_tE19Flash_kernel_traitsILi32ELi128ELi128ELi4ES3_EELb0ELb0ELb0ELb0ELb0ELb1ELb0ELb0EEEvNS_16Flash_fwd_paramsE --------------------------
	.section	.nv.shared._ZN5flash16flash_fwd_kernelI23Flash_fwd_kernel_traitsILi32ELi128ELi128ELi4ELb0ELb0EN7cutlass10bfloat16_tE19Flash_kernel_traitsILi32ELi128ELi128ELi4ES3_EELb0ELb0ELb0ELb0ELb0ELb1ELb0ELb0EEEvNS_16Flash_fwd_paramsE,"aw",@nobits
	.sectionflags	@""
	.align	16
	.zero		1024


//--------------------- .nv.shared.reserved.0     --------------------------
	.section	.nv.shared.reserved.0,"aw",@nobits
	.weak		__nv_reservedSMEM_offset_0_alias
	.size		__nv_reservedSMEM_offset_0_alias, 0, 0
	.other		__nv_reservedSMEM_offset_0_alias,@"STO_CUDA_RESERVED_SHARED STV_DEFAULT"
__nv_reservedSMEM_offset_0_alias:
	.zero		0


//--------------------- .nv.global                --------------------------
	.section	.nv.global,"aw",@nobits
.nv.global:
	.type		_ZN65_INTERNAL_e8fd3175_29_flash_fwd_hdim32_bf16_sm80_cu_0106449f_28094cute1_E,@object
	.size		_ZN65_INTERNAL_e8fd3175_29_flash_fwd_hdim32_bf16_sm80_cu_0106449f_28094cute1_E,(_ZN65_INTERNAL_e8fd3175_29_flash_fwd_hdim32_bf16_sm80_cu_0106449f_28094cuda3std3__45__cpo6cbeginE - _ZN65_INTERNAL_e8fd3175_29_flash_fwd_hdim32_bf16_sm80_cu_0106449f_28094cute1_E)
_ZN65_INTERNAL_e8fd3175_29_flash_fwd_hdim32_bf16_sm80_cu_0106449f_28094cute1_E:
	.zero		1
	.type		_ZN65_INTERNAL_e8fd3175_29_flash_fwd_hdim32_bf16_sm80_cu_0106449f_28094cuda3std3__45__cpo6cbeginE,@object
	.size		_ZN65_INTERNAL_e8fd3175_29_flash_fwd_hdim32_bf16_sm80_cu_0106449f_28094cuda3std3__45__cpo6cbeginE,(_ZN65_INTERNAL_e8fd3175_29_flash_fwd_hdim32_bf16_sm80_cu_0106449f_28094cuda3std3__48in_placeE - _ZN65_INTERNAL_e8fd3175_29_flash_fwd_hdim32_bf16_sm80_cu_0106449f_28094cuda3std3__45__cpo6cbeginE)
_ZN65_INTERNAL_e8fd3175_29_flash_fwd_hdim32_bf16_sm80_cu_0106449f_28094cuda3std3__45__cpo6cbeginE:
	.zero		1
	.type		_ZN65_INTERNAL_e8fd3175_29_flash_fwd_hdim32_bf16_sm80_cu_0106449f_28094cuda3std3__48in_placeE,@object
	.size		_ZN65_INTERNAL_e8fd3175_29_flash_fwd_hdim32_bf16_sm80_cu_0106449f_28094cuda3std3__48in_placeE,(_ZN65_INTERNAL_e8fd3175_29_flash_fwd_hdim32_bf16_sm80_cu_0106449f_28094cuda3std6ranges3__45__cpo9iter_moveE - _ZN65_INTERNAL_e8fd3175_29_flash_fwd_hdim32_bf16_sm80_cu_0106449f_28094cuda3std3__48in_placeE)
_ZN65_INTERNAL_e8fd3175_29_flash_fwd_hdim32_bf16_sm80_cu_0106449f_28094cuda3std3__48in_placeE:
	.zero		1
	.type		_ZN65_INTERNAL_e8fd3175_29_flash_fwd_hdim32_bf16_sm80_cu_0106449f_28094cuda3std6ranges3__45__cpo9iter_moveE,@object
	.size		_ZN65_INTERNAL_e8fd3175_29_flash_fwd_hdim32_bf16_sm80_cu_0106449f_28094cuda3std6ranges3__45__cpo9iter_moveE,(_ZN65_INTERNAL_e8fd3175_29_flash_fwd_hdim32_bf16_sm80_cu_0106449f_28094cuda3std3__45__cpo5beginE - _ZN65_INTERNAL_e8fd3175_29_flash_fwd_hdim32_bf16_sm80_cu_0106449f_28094cuda3std6ranges3__45__cpo9iter_moveE)
_ZN65_INTERNAL_e8fd3175_29_flash_fwd_hdim32_bf16_sm80_cu_0106449f_28094cuda3std6ranges3__45__cpo9iter_moveE:
	.zero		1
	.type		_ZN65_INTERNAL_e8fd3175_29_flash_fwd_hdim32_bf16_sm80_cu_0106449f_28094cuda3std3__45__cpo5beginE,@object
	.size		_ZN65_INTERNAL_e8fd3175_29_flash_fwd_hdim32_bf16_sm80_cu_0106449f_28094cuda3std3__45__cpo5beginE,(_ZN65_INTERNAL_e8fd3175_29_flash_fwd_hdim32_bf16_sm80_cu_0106449f_28094cuda3std3__467_GLOBAL__N__e8fd3175_29_flash_fwd_hdim32_bf16_sm80_cu_0106449f_28096ignoreE - _ZN65_INTERNAL_e8fd3175_29_flash_fwd_hdim32_bf16_sm80_cu_0106449f_28094cuda3std3__45__cpo5beginE)
_ZN65_INTERNAL_e8fd3175_29_flash_fwd_hdim32_bf16_sm80_cu_0106449f_28094cuda3std3__45__cpo5beginE:
	.zero		1
	.type		_ZN65_INTERNAL_e8fd3175_29_flash_fwd_hdim32_bf16_sm80_cu_0106449f_28094cuda3std3__467_GLOBAL__N__e8fd3175_29_flash_fwd_hdim32_bf16_sm80_cu_0106449f_28096ignoreE,@object
	.size		_ZN65_INTERNAL_e8fd3175_29_flash_fwd_hdim32_bf16_sm80_cu_0106449f_28094cuda3std3__467_GLOBAL__N__e8fd3175_29_flash_fwd_hdim32_bf16_sm80_cu_0106449f_28096ignoreE,(_ZN65_INTERNAL_e8fd3175_29_flash_fwd_hdim32_bf16_sm80_cu_0106449f_28094cute7productE - _ZN65_INTERNAL_e8fd3175_29_flash_fwd_hdim32_bf16_sm80_cu_0106449f_28094cuda3std3__467_GLOBAL__N__e8fd3175_29_flash_fwd_hdim32_bf16_sm80_cu_0106449f_28096ignoreE)
_ZN65_INTERNAL_e8fd3175_29_flash_fwd_hdim32_bf16_sm80_cu_0106449f_28094cuda3std3__467_GLOBAL__N__e8fd3175_29_flash_fwd_hdim32_bf16_sm80_cu_0106449f_28096ignoreE:
	.zero		1
	.type		_ZN65_INTERNAL_e8fd3175_29_flash_fwd_hdim32_bf16_sm80_cu_0106449f_28094cute7productE,@object
	.size		_ZN65_INTERNAL_e8fd3175_29_flash_fwd_hdim32_bf16_sm80_cu_0106449f_28094cute7productE,(_ZN65_INTERNAL_e8fd3175_29_flash_fwd_hdim32_bf16_sm80_cu_0106449f_28094cuda3std3__45__cpo3endE - _ZN65_INTERNAL_e8fd3175_29_flash_fwd_hdim32_bf16_sm80_cu_0106449f_28094cute7productE)
_ZN65_INTERNAL_e8fd3175_29_flash_fwd_hdim32_bf16_sm80_cu_0106449f_28094cute7productE:
	.zero		1
	.type		_ZN65_INTERNAL_e8fd3175_29_flash_fwd_hdim32_bf16_sm80_cu_0106449f_28094cuda3std3__45__cpo3endE,@object
	.size		_ZN65_INTERNAL_e8fd3175_29_flash_fwd_hdim32_bf16_sm80_cu_0106449f_28094cuda3std3__45__cpo3endE,(_ZN65_INTERNAL_e8fd3175_29_flash_fwd_hdim32_bf16_sm80_cu_0106449f_28094cuda3std3__419piecewise_constructE - _ZN65_INTERNAL_e8fd3175_29_flash_fwd_hdim32_bf16_sm80_cu_0106449f_28094cuda3std3__45__cpo3endE)
_ZN65_INTERNAL_e8fd3175_29_flash_fwd_hdim32_bf16_sm80_cu_0106449f_28094cuda3std3__45__cpo3endE:
	.zero		1
	.type		_ZN65_INTERNAL_e8fd3175_29_flash_fwd_hdim32_bf16_sm80_cu_0106449f_28094cuda3std3__419piecewise_constructE,@object
	.size		_ZN65_INTERNAL_e8fd3175_29_flash_fwd_hdim32_bf16_sm80_cu_0106449f_28094cuda3std3__419piecewise_constructE,(_ZN65_INTERNAL_e8fd3175_29_flash_fwd_hdim32_bf16_sm80_cu_0106449f_28094cuda3std3__45__cpo4cendE - _ZN65_INTERNAL_e8fd3175_29_flash_fwd_hdim32_bf16_sm80_cu_0106449f_28094cuda3std3__419piecewise_constructE)
_ZN65_INTERNAL_e8fd3175_29_flash_fwd_hdim32_bf16_sm80_cu_0106449f_28094cuda3std3__419piecewise_constructE:
	.zero		1
	.type		_ZN65_INTERNAL_e8fd3175_29_flash_fwd_hdim32_bf16_sm80_cu_0106449f_28094cuda3std3__45__cpo4cendE,@object
	.size		_ZN65_INTERNAL_e8fd3175_29_flash_fwd_hdim32_bf16_sm80_cu_0106449f_28094cuda3std3__45__cpo4cendE,(_ZN65_INTERNAL_e8fd3175_29_flash_fwd_hdim32_bf16_sm80_cu_0106449f_28094cuda3std6ranges3__45__cpo4swapE - _ZN65_INTERNAL_e8fd3175_29_flash_fwd_hdim32_bf16_sm80_cu_0106449f_28094cuda3std3__45__cpo4cendE)
_ZN65_INTERNAL_e8fd3175_29_flash_fwd_hdim32_bf16_sm80_cu_0106449f_28094cuda3std3__45__cpo4cendE:
	.zero		1
	.type		_ZN65_INTERNAL_e8fd3175_29_flash_fwd_hdim32_bf16_sm80_cu_0106449f_28094cuda3std6ranges3__45__cpo4swapE,@object
	.size		_ZN65_INTERNAL_e8fd3175_29_flash_fwd_hdim32_bf16_sm80_cu_0106449f_28094cuda3std6ranges3__45__cpo4swapE,(.L_7 - _ZN65_INTERNAL_e8fd3175_29_flash_fwd_hdim32_bf16_sm80_cu_0106449f_28094cuda3std6ranges3__45__cpo4swapE)
_ZN65_INTERNAL_e8fd3175_29_flash_fwd_hdim32_bf16_sm80_cu_0106449f_28094cuda3std6ranges3__45__cpo4swapE:
	.zero		1
.L_7:


//--------------------- .nv.shared._ZN5flash16flash_fwd_kernelI23Flash_fwd_kernel_traitsILi32ELi128ELi128ELi4ELb0ELb0EN7cutlass10bfloat16_tE19Flash_kernel_traitsILi32ELi128ELi128ELi4ES3_EELb0ELb0ELb0ELb0ELb1ELb1ELb0ELb0EEEvNS_16Flash_fwd_paramsE --------------------------
	.section	.nv.shared._ZN5flash16flash_fwd_kernelI23Flash_fwd_kernel_traitsILi32ELi128ELi128ELi4ELb0ELb0EN7cutlass10bfloat16_tE19Flash_kernel_traitsILi32ELi128ELi128ELi4ES3_EELb0ELb0ELb0ELb0ELb1ELb1ELb0ELb0EEEvNS_16Flash_fwd_paramsE,"aw",@nobits
	.sectionflags	@""
	.align	16
	.zero		1024


//--------------------- .nv.shared._ZN5flash16flash_fwd_kernelI23Flash_fwd_kernel_traitsILi32ELi128ELi128ELi4ELb0ELb0EN7cutlass10bfloat16_tE19Flash_kernel_traitsILi32ELi128ELi128ELi4ES3_EELb0ELb0ELb0ELb0ELb0ELb0ELb0ELb0EEEvNS_16Flash_fwd_paramsE --------------------------
	.section	.nv.shared._ZN5flash16flash_fwd_kernelI23Flash_fwd_kernel_traitsILi32ELi128ELi128ELi4ELb0ELb0EN7cutlass10bfloat16_tE19Flash_kernel_traitsILi32ELi128ELi128ELi4ES3_EELb0ELb0ELb0ELb0ELb0ELb0ELb0ELb0EEEvNS_16Flash_fwd_paramsE,"aw",@nobits
	.sectionflags	@""
	.align	16
	.zero		1024


//--------------------- .nv.shared._ZN5flash16flash_fwd_kernelI23Flash_fwd_kernel_traitsILi32ELi128ELi128ELi4ELb0ELb0EN7cutlass10bfloat16_tE19Flash_kernel_traitsILi32ELi128ELi128ELi4ES3_EELb0ELb0ELb0ELb1ELb0ELb0ELb0ELb0EEEvNS_16Flash_fwd_paramsE --------------------------
	.section	.nv.shared._ZN5flash16flash_fwd_kernelI23Flash_fwd_kernel_traitsILi32ELi128ELi128ELi4ELb0ELb0EN7cutlass10bfloat16_tE19Flash_kernel_traitsILi32ELi128ELi128ELi4ES3_EELb0ELb0ELb0ELb1ELb0ELb0ELb0ELb0EEEvNS_16Flash_fwd_paramsE,"aw",@nobits
	.sectionflags	@""
	.align	16
	.zero		1024


//--------------------- .nv.shared._ZN5flash16flash_fwd_kernelI23Flash_fwd_kernel_traitsILi32ELi128ELi128ELi4ELb0ELb0EN7cutlass10bfloat16_tE19Flash_kernel_traitsILi32ELi128ELi128ELi4ES3_EELb0ELb0ELb1ELb0ELb0ELb1ELb0ELb0EEEvNS_16Flash_fwd_paramsE --------------------------
	.section	.nv.shared._ZN5flash16flash_fwd_kernelI23Flash_fwd_kernel_traitsILi32ELi128ELi128ELi4ELb0ELb0EN7cutlass10bfloat16_tE19Flash_kernel_traitsILi32ELi128ELi128ELi4ES3_EELb0ELb0ELb1ELb0ELb0ELb1ELb0ELb0EEEvNS_16Flash_fwd_paramsE,"aw",@nobits
	.sectionflags	@""
	.align	16
	.zero		1024


//--------------------- .nv.shared._ZN5flash16flash_fwd_kernelI23Flash_fwd_kernel_traitsILi32ELi128ELi128ELi4ELb0ELb0EN7cutlass10bfloat16_tE19Flash_kernel_traitsILi32ELi128ELi128ELi4ES3_EELb0ELb0ELb1ELb0ELb0ELb0ELb0ELb0EEEvNS_16Flash_fwd_paramsE --------------------------
	.section	.nv.shared._ZN5flash16flash_fwd_kernelI23Flash_fwd_kernel_traitsILi32ELi128ELi128ELi4ELb0ELb0EN7cutlass10bfloat16_tE19Flash_kernel_traitsILi32ELi128ELi128ELi4ES3_EELb0ELb0ELb1ELb0ELb0ELb0ELb0ELb0EEEvNS_16Flash_fwd_paramsE,"aw",@nobits
	.sectionflags	@""
	.align	16
	.zero		1024


//--------------------- .nv.shared._ZN5flash16flash_fwd_kernelI23Flash_fwd_kernel_traitsILi32ELi128ELi128ELi4ELb0ELb0EN7cutlass10bfloat16_tE19Flash_kernel_traitsILi32ELi128ELi128ELi4ES3_EELb0ELb0ELb1ELb1ELb0ELb0ELb0ELb0EEEvNS_16Flash_fwd_paramsE --------------------------
	.section	.nv.shared._ZN5flash16flash_fwd_kernelI23Flash_fwd_kernel_traitsILi32ELi128ELi128ELi4ELb0ELb0EN7cutlass10bfloat16_tE19Flash_kernel_traitsILi32ELi128ELi128ELi4ES3_EELb0ELb0ELb1ELb1ELb0ELb0ELb0ELb0EEEvNS_16Flash_fwd_paramsE,"aw",@nobits
	.sectionflags	@""
	.align	16
	.zero		1024


//--------------------- .nv.shared._ZN5flash16flash_fwd_kernelI23Flash_fwd_kernel_traitsILi32ELi128ELi128ELi4ELb0ELb0EN7cutlass10bfloat16_tE19Flash_kernel_traitsILi32ELi128ELi128ELi4ES3_EELb1ELb0ELb0ELb0ELb0ELb1ELb0ELb0EEEvNS_16Flash_fwd_paramsE --------------------------
	.section	.nv.shared._ZN5flash16flash_fwd_kernelI23Flash_fwd_kernel_traitsILi32ELi128ELi128ELi4ELb0ELb0EN7cutlass10bfloat16_tE19Flash_kernel_traitsILi32ELi128ELi128ELi4ES3_EELb1ELb0ELb0ELb0ELb0ELb1ELb0ELb0EEEvNS_16Flash_fwd_paramsE,"aw",@nobits
	.sectionflags	@""
	.align	16
	.zero		1024


//--------------------- .nv.shared._ZN5flash16flash_fwd_kernelI23Flash_fwd_kernel_traitsILi32ELi128ELi128ELi4ELb0ELb0EN7cutlass10bfloat16_tE19Flash_kernel_traitsILi32ELi128ELi128ELi4ES3_EELb0ELb0ELb0ELb0ELb0ELb1ELb1ELb0EEEvNS_16Flash_fwd_paramsE --------------------------
	.section	.nv.shared._ZN5flash16flash_fwd_kernelI23Flash_fwd_kernel_traitsILi32ELi128ELi128ELi4ELb0ELb0EN7cutlass10bfloat16_tE19Flash_kernel_traitsILi32ELi128ELi128ELi4ES3_EELb0ELb0ELb0ELb0ELb0ELb1ELb1ELb0EEEvNS_16Flash_fwd_paramsE,"aw",@nobits
	.sectionflags	@""
	.align	16
	.zero		1024


//--------------------- .nv.shared._ZN5flash16flash_fwd_kernelI23Flash_fwd_kernel_traitsILi32ELi128ELi128ELi4ELb0ELb0EN7cutlass10bfloat16_tE19Flash_kernel_traitsILi32ELi128ELi128ELi4ES3_EELb1ELb0ELb0ELb0ELb0ELb0ELb0ELb0EEEvNS_16Flash_fwd_paramsE --------------------------
	.section	.nv.shared._ZN5flash16flash_fwd_kernelI23Flash_fwd_kernel_traitsILi32ELi128ELi128ELi4ELb0ELb0EN7cutlass10bfloat16_tE19Flash_kernel_traitsILi32ELi128ELi128ELi4ES3_EELb1ELb0ELb0ELb0ELb0ELb0ELb0ELb0EEEvNS_16Flash_fwd_paramsE,"aw",@nobits
	.sectionflags	@""
	.align	16
	.zero		1024


//--------------------- .nv.shared._ZN5flash16flash_fwd_kernelI23Flash_fwd_kernel_traitsILi32ELi128ELi128ELi4ELb0ELb0EN7cutlass10bfloat16_tE19Flash_kernel_traitsILi32ELi128ELi128ELi4ES3_EELb1ELb0ELb1ELb0ELb0ELb0ELb0ELb0EEEvNS_16Flash_fwd_paramsE --------------------------
	.section	.nv.shared._ZN5flash16flash_fwd_kernelI23Flash_fwd_kernel_traitsILi32ELi128ELi128ELi4ELb0ELb0EN7cutlass10bfloat16_tE19Flash_kernel_traitsILi32ELi128ELi128ELi4ES3_EELb1ELb0ELb1ELb0ELb0ELb0ELb0ELb0EEEvNS_16Flash_fwd_paramsE,"aw",@nobits
	.sectionflags	@""
	.align	16
	.zero		1024


//--------------------- .nv.shared._ZN5flash16flash_fwd_kernelI23Flash_fwd_kernel_traitsILi32ELi128ELi128ELi4ELb0ELb0EN7cutlass10bfloat16_tE19Flash_kernel_traitsILi32ELi128ELi128ELi4ES3_EELb1ELb0ELb0ELb0ELb1ELb1ELb0ELb0EEEvNS_16Flash_fwd_paramsE --------------------------
	.section	.nv.shared._ZN5flash16flash_fwd_kernelI23Flash_fwd_kernel_traitsILi32ELi128ELi128ELi4ELb0ELb0EN7cutlass10bfloat16_tE19Flash_kernel_traitsILi32ELi128ELi128ELi4ES3_EELb1ELb0ELb0ELb0ELb1ELb1ELb0ELb0EEEvNS_16Flash_fwd_paramsE,"aw",@nobits
	.sectionflags	@""
	.align	16
	.zero		1024


//--------------------- .nv.shared._ZN5flash16flash_fwd_kernelI23Flash_fwd_kernel_traitsILi32ELi128ELi128ELi4ELb0ELb0EN7cutlass10bfloat16_tE19Flash_kernel_traitsILi32ELi128ELi128ELi4ES3_EELb0ELb0ELb0ELb0ELb1ELb1ELb1ELb0EEEvNS_16Flash_fwd_paramsE --------------------------
	.section	.nv.shared._ZN5flash16flash_fwd_kernelI23Flash_fwd_kernel_traitsILi32ELi128ELi128ELi4ELb0ELb0EN7cutlass10bfloat16_tE19Flash_kernel_traitsILi32ELi128ELi128ELi4ES3_EELb0ELb0ELb0ELb0ELb1ELb1ELb1ELb0EEEvNS_16Flash_fwd_paramsE,"aw",@nobits
	.sectionflags	@""
	.align	16
	.zero		1024


//--------------------- .nv.shared._ZN5flash16flash_fwd_kernelI23Flash_fwd_kernel_traitsILi32ELi128ELi128ELi4ELb0ELb0EN7cutlass10bfloat16_tE19Flash_kernel_traitsILi32ELi128ELi128ELi4ES3_EELb1ELb0ELb0ELb1ELb0ELb0ELb0ELb0EEEvNS_16Flash_fwd_paramsE --------------------------
	.section	.nv.shared._ZN5flash16flash_fwd_kernelI23Flash_fwd_kernel_traitsILi32ELi128ELi128ELi4ELb0ELb0EN7cutlass10bfloat16_tE19Flash_kernel_traitsILi32ELi128ELi128ELi4ES3_EELb1ELb0ELb0ELb1ELb0ELb0ELb0ELb0EEEvNS_16Flash_fwd_paramsE,"aw",@nobits
	.sectionflags	@""
	.align	16
	.zero		1024


//--------------------- .nv.shared._ZN5flash16flash_fwd_kernelI23Flash_fwd_kernel_traitsILi32ELi128ELi128ELi4ELb0ELb0EN7cutlass10bfloat16_tE19Flash_kernel_traitsILi32ELi128ELi128ELi4ES3_EELb1ELb0ELb0ELb0ELb0ELb0ELb0ELb1EEEvNS_16Flash_fwd_paramsE --------------------------
	.section	.nv.shared._ZN5flash16flash_fwd_kernelI23Flash_fwd_kernel_traitsILi32ELi128ELi128ELi4ELb0ELb0EN7cutlass10bfloat16_tE19Flash_kernel_traitsILi32ELi128ELi128ELi4ES3_EELb1ELb0ELb0ELb0ELb0ELb0ELb0ELb1EEEvNS_16Flash_fwd_paramsE,"aw",@nobits
	.sectionflags	@""
	.align	16
	.zero		1024


//--------------------- .nv.shared._ZN5flash16flash_fwd_kernelI23Flash_fwd_kernel_traitsILi32ELi128ELi128ELi4ELb0ELb0EN7cutlass10bfloat16_tE19Flash_kernel_traitsILi32ELi128ELi128ELi4ES3_EELb0ELb0ELb0ELb0ELb0ELb0ELb1ELb0EEEvNS_16Flash_fwd_paramsE --------------------------
	.section	.nv.shared._ZN5flash16flash_fwd_kernelI23Flash_fwd_kernel_traitsILi32ELi128ELi128ELi4ELb0ELb0EN7cutlass10bfloat16_tE19Flash_kernel_traitsILi32ELi128ELi128ELi4ES3_EELb0ELb0ELb0ELb0ELb0ELb0ELb1ELb0EEEvNS_16Flash_fwd_paramsE,"aw",@nobits
	.sectionflags	@""
	.align	16
	.zero		1024


//--------------------- .nv.shared._ZN5flash16flash_fwd_kernelI23Flash_fwd_kernel_traitsILi32ELi128ELi128ELi4ELb0ELb0EN7cutlass10bfloat16_tE19Flash_kernel_traitsILi32ELi128ELi128ELi4ES3_EELb1ELb0ELb0ELb1ELb0ELb0ELb0ELb1EEEvNS_16Flash_fwd_paramsE --------------------------
	.section	.nv.shared._ZN5flash16flash_fwd_kernelI23Flash_fwd_kernel_traitsILi32ELi128ELi128ELi4ELb0ELb0EN7cutlass10bfloat16_tE19Flash_kernel_traitsILi32ELi128ELi128ELi4ES3_EELb1ELb0ELb0ELb1ELb0ELb0ELb0ELb1EEEvNS_16Flash_fwd_paramsE,"aw",@nobits
	.sectionflags	@""
	.align	16
	.zero		1024


//--------------------- .nv.shared._ZN5flash16flash_fwd_kernelI23Flash_fwd_kernel_traitsILi32ELi128ELi128ELi4ELb0ELb0EN7cutlass10bfloat16_tE19Flash_kernel_traitsILi32ELi128ELi128ELi4ES3_EELb0ELb0ELb0ELb1ELb0ELb0ELb1ELb0EEEvNS_16Flash_fwd_paramsE --------------------------
	.section	.nv.shared._ZN5flash16flash_fwd_kernelI23Flash_fwd_kernel_traitsILi32ELi128ELi128ELi4ELb0ELb0EN7cutlass10bfloat16_tE19Flash_kernel_traitsILi32ELi128ELi128ELi4ES3_EELb0ELb0ELb0ELb1ELb0ELb0ELb1ELb0EEEvNS_16Flash_fwd_paramsE,"aw",@nobits
	.sectionflags	@""
	.align	16
	.zero		1024


//--------------------- .nv.shared._ZN5flash16flash_fwd_kernelI23Flash_fwd_kernel_traitsILi32ELi128ELi128ELi4ELb0ELb0EN7cutlass10bfloat16_tE19Flash_kernel_traitsILi32ELi128ELi128ELi4ES3_EELb1ELb0ELb1ELb0ELb0ELb1ELb0ELb0EEEvNS_16Flash_fwd_paramsE --------------------------
	.section	.nv.shared._ZN5flash16flash_fwd_kernelI23Flash_fwd_kernel_traitsILi32ELi128ELi128ELi4ELb0ELb0EN7cutlass10bfloat16_tE19Flash_kernel_traitsILi32ELi128ELi128ELi4ES3_EELb1ELb0ELb1ELb0ELb0ELb1ELb0ELb0EEEvNS_16Flash_fwd_paramsE,"aw",@nobits
	.sectionflags	@""
	.align	16
	.zero		1024


//--------------------- .nv.shared._ZN5flash16flash_fwd_kernelI23Flash_fwd_kernel_traitsILi32ELi128ELi128ELi4ELb0ELb0EN7cutlass10bfloat16_tE19Flash_kernel_traitsILi32ELi128ELi128ELi4ES3_EELb0ELb0ELb1ELb0ELb0ELb1ELb1ELb0EEEvNS_16Flash_fwd_paramsE --------------------------
	.section	.nv.shared._ZN5flash16flash_fwd_kernelI23Flash_fwd_kernel_traitsILi32ELi128ELi128ELi4ELb0ELb0EN7cutlass10bfloat16_tE19Flash_kernel_traitsILi32ELi128ELi128ELi4ES3_EELb0ELb0ELb1ELb0ELb0ELb1ELb1ELb0EEEvNS_16Flash_fwd_paramsE,"aw",@nobits
	.sectionflags	@""
	.align	16
	.zero		1024


//--------------------- .nv.shared._ZN5flash16flash_fwd_kernelI23Flash_fwd_kernel_traitsILi32ELi128ELi128ELi4ELb0ELb0EN7cutlass10bfloat16_tE19Flash_kernel_traitsILi32ELi128ELi128ELi4ES3_EELb1ELb0ELb1ELb1ELb0ELb0ELb0ELb0EEEvNS_16Flash_fwd_paramsE --------------------------
	.section	.nv.shared._ZN5flash16flash_fwd_kernelI23Flash_fwd_kernel_traitsILi32ELi128ELi128ELi4ELb0ELb0EN7cutlass10bfloat16_tE19Flash_kernel_traitsILi32ELi128ELi128ELi4ES3_EELb1ELb0ELb1ELb1ELb0ELb0ELb0ELb0EEEvNS_16Flash_fwd_paramsE,"aw",@nobits
	.sectionflags	@""
	.align	16
	.zero		1024


//--------------------- .nv.shared._ZN5flash16flash_fwd_kernelI23Flash_fwd_kernel_traitsILi32ELi128ELi128ELi4ELb0ELb0EN7cutlass10bfloat16_tE19Flash_kernel_traitsILi32ELi128ELi128ELi4ES3_EELb1ELb0ELb1ELb0ELb0ELb0ELb0ELb1EEEvNS_16Flash_fwd_paramsE --------------------------
	.section	.nv.shared._ZN5flash16flash_fwd_kernelI23Flash_fwd_kernel_traitsILi32ELi128ELi128ELi4ELb0ELb0EN7cutlass10bfloat16_tE19Flash_kernel_traitsILi32ELi128ELi128ELi4ES3_EELb1ELb0ELb1ELb0ELb0ELb0ELb0ELb1EEEvNS_16Flash_fwd_paramsE,"aw",@nobits
	.sectionflags	@""
	.align	16
	.zero		1024


//--------------------- .nv.shared._ZN5flash16flash_fwd_kernelI23Flash_fwd_kernel_traitsILi32ELi128ELi128ELi4ELb0ELb0EN7cutlass10bfloat16_tE19Flash_kernel_traitsILi32ELi128ELi128ELi4ES3_EELb0ELb0ELb1ELb0ELb0ELb0ELb1ELb0EEEvNS_16Flash_fwd_paramsE --------------------------
	.section	.nv.shared._ZN5flash16flash_fwd_kernelI23Flash_fwd_kernel_traitsILi32ELi128ELi128ELi4ELb0ELb0EN7cutlass10bfloat16_tE19Flash_kernel_traitsILi32ELi128ELi128ELi4ES3_EELb0ELb0ELb1ELb0ELb0ELb0ELb1ELb0EEEvNS_16Flash_fwd_paramsE,"aw",@nobits
	.sectionflags	@""
	.align	16
	.zero		1024


//--------------------- .nv.shared._ZN5flash16flash_fwd_kernelI23Flash_fwd_kernel_traitsILi32ELi128ELi128ELi4ELb0ELb0EN7cutlass10bfloat16_tE19Flash_kernel_traitsILi32ELi128ELi128ELi4ES3_EELb1ELb0ELb1ELb1ELb0ELb0ELb0ELb1EEEvNS_16Flash_fwd_paramsE --------------------------
	.section	.nv.shared._ZN5flash16flash_fwd_kernelI23Flash_fwd_kernel_traitsILi32ELi128ELi128ELi4ELb0ELb0EN7cutlass10bfloat16_tE19Flash_kernel_traitsILi32ELi128ELi128ELi4ES3_EELb1ELb0ELb1ELb1ELb0ELb0ELb0ELb1EEEvNS_16Flash_fwd_paramsE,"aw",@nobits
	.sectionflags	@""
	.align	16
	.zero		1024


//--------------------- .nv.shared._ZN5flash16flash_fwd_kernelI23Flash_fwd_kernel_traitsILi32ELi128ELi128ELi4ELb0ELb0EN7cutlass10bfloat16_tE19Flash_kernel_traitsILi32ELi128ELi128ELi4ES3_EELb0ELb0ELb1ELb1ELb0ELb0ELb1ELb0EEEvNS_16Flash_fwd_paramsE --------------------------
	.section	.nv.shared._ZN5flash16flash_fwd_kernelI23Flash_fwd_kernel_traitsILi32ELi128ELi128ELi4ELb0ELb0EN7cutlass10bfloat16_tE19Flash_kernel_traitsILi32ELi128ELi128ELi4ES3_EELb0ELb0ELb1ELb1ELb0ELb0ELb1ELb0EEEvNS_16Flash_fwd_paramsE,"aw",@nobits
	.sectionflags	@""
	.align	16
	.zero		1024


//--------------------- .nv.constant0._ZN5flash16flash_fwd_kernelI23Flash_fwd_kernel_traitsILi32ELi128ELi128ELi4ELb0ELb0EN7cutlass10bfloat16_tE19Flash_kernel_traitsILi32ELi128ELi128ELi4ES3_EELb0ELb0ELb0ELb0ELb0ELb1ELb0ELb0EEEvNS_16Flash_fwd_paramsE --------------------------
	.section	.nv.constant0._ZN5flash16flash_fwd_kernelI23Flash_fwd_kernel_traitsILi32ELi128ELi128ELi4ELb0ELb0EN7cutlass10bfloat16_tE19Flash_kernel_traitsILi32ELi128ELi128ELi4ES3_EELb0ELb0ELb0ELb0ELb0ELb1ELb0ELb0EEEvNS_16Flash_fwd_paramsE,"a",@progbits
	.sectionflags	@""
	.align	4
.nv.constant0._ZN5flash16flash_fwd_kernelI23Flash_fwd_kernel_traitsILi32ELi128ELi128ELi4ELb0ELb0EN7cutlass10bfloat16_tE19Flash_kernel_traitsILi32ELi128ELi128ELi4ES3_EELb0ELb0ELb0ELb0ELb0ELb1ELb0ELb0EEEvNS_16Flash_fwd_paramsE:
	.zero		992


//--------------------- .nv.constant0._ZN5flash16flash_fwd_kernelI23Flash_fwd_kernel_traitsILi32ELi128ELi128ELi4ELb0ELb0EN7cutlass10bfloat16_tE19Flash_kernel_traitsILi32ELi128ELi128ELi4ES3_EELb0ELb0ELb0ELb0ELb1ELb1ELb0ELb0EEEvNS_16Flash_fwd_paramsE --------------------------
	.section	.nv.constant0._ZN5flash16flash_fwd_kernelI23Flash_fwd_kernel_traitsILi32ELi128ELi128ELi4ELb0ELb0EN7cutlass10bfloat16_tE19Flash_kernel_traitsILi32ELi128ELi128ELi4ES3_EELb0ELb0ELb0ELb0ELb1ELb1ELb0ELb0EEEvNS_16Flash_fwd_paramsE,"a",@progbits
	.sectionflags	@""
	.align	4
.nv.constant0._ZN5flash16flash_fwd_kernelI23Flash_fwd_kernel_traitsILi32ELi128ELi128ELi4ELb0ELb0EN7cutlass10bfloat16_tE19Flash_kernel_traitsILi32ELi128ELi128ELi4ES3_EELb0ELb0ELb0ELb0ELb1ELb1ELb0ELb0EEEvNS_16Flash_fwd_paramsE:
	.zero		992


//--------------------- .nv.constant0._ZN5flash16flash_fwd_kernelI23Flash_fwd_kernel_traitsILi32ELi128ELi128ELi4ELb0ELb0EN7cutlass10bfloat16_tE19Flash_kernel_traitsILi32ELi128ELi128ELi4ES3_EELb0ELb0ELb0ELb0ELb0ELb0ELb0ELb0EEEvNS_16Flash_fwd_paramsE --------------------------
	.section	.nv.constant0._ZN5flash16flash_fwd_kernelI23Flash_fwd_kernel_traitsILi32ELi128ELi128ELi4ELb0ELb0EN7cutlass10bfloat16_tE19Flash_kernel_traitsILi32ELi128ELi128ELi4ES3_EELb0ELb0ELb0ELb0ELb0ELb0ELb0ELb0EEEvNS_16Flash_fwd_paramsE,"a",@progbits
	.sectionflags	@""
	.align	4
.nv.constant0._ZN5flash16flash_fwd_kernelI23Flash_fwd_kernel_traitsILi32ELi128ELi128ELi4ELb0ELb0EN7cutlass10bfloat16_tE19Flash_kernel_traitsILi32ELi128ELi128ELi4ES3_EELb0ELb0ELb0ELb0ELb0ELb0ELb0ELb0EEEvNS_16Flash_fwd_paramsE:
	.zero		992


//--------------------- .nv.constant0._ZN5flash16flash_fwd_kernelI23Flash_fwd_kernel_traitsILi32ELi128ELi128ELi4ELb0ELb0EN7cutlass10bfloat16_tE19Flash_kernel_traitsILi32ELi128ELi128ELi4ES3_EELb0ELb0ELb0ELb1ELb0ELb0ELb0ELb0EEEvNS_16Flash_fwd_paramsE --------------------------
	.section	.nv.constant0._ZN5flash16flash_fwd_kernelI23Flash_fwd_kernel_traitsILi32ELi128ELi128ELi4ELb0ELb0EN7cutlass10bfloat16_tE19Flash_kernel_traitsILi32ELi128ELi128ELi4ES3_EELb0ELb0ELb0ELb1ELb0ELb0ELb0ELb0EEEvNS_16Flash_fwd_paramsE,"a",@progbits
	.sectionflags	@""
	.align	4
.nv.constant0._ZN5flash16flash_fwd_kernelI23Flash_fwd_kernel_traitsILi32ELi128ELi128ELi4ELb0ELb0EN7cutlass10bfloat16_tE19Flash_kernel_traitsILi32ELi128ELi128ELi4ES3_EELb0ELb0ELb0ELb1ELb0ELb0ELb0ELb0EEEvNS_16Flash_fwd_paramsE:
	.zero		992


//--------------------- .nv.constant0._ZN5flash16flash_fwd_kernelI23Flash_fwd_kernel_traitsILi32ELi128ELi128ELi4ELb0ELb0EN7cutlass10bfloat16_tE19Flash_kernel_traitsILi32ELi128ELi128ELi4ES3_EELb0ELb0ELb1ELb0ELb0ELb1ELb0ELb0EEEvNS_16Flash_fwd_paramsE --------------------------
	.section	.nv.constant0._ZN5flash16flash_fwd_kernelI23Flash_fwd_kernel_traitsILi32ELi128ELi128ELi4ELb0ELb0EN7cutlass10bfloat16_tE19Flash_kernel_traitsILi32ELi128ELi128ELi4ES3_EELb0ELb0ELb1ELb0ELb0ELb1ELb0ELb0EEEvNS_16Flash_fwd_paramsE,"a",@progbits
	.sectionflags	@""
	.align	4
.nv.constant0._ZN5flash16flash_fwd_kernelI23Flash_fwd_kernel_traitsILi32ELi128ELi128ELi4ELb0ELb0EN7cutlass10bfloat16_tE19Flash_kernel_traitsILi32ELi128ELi128ELi4ES3_EELb0ELb0ELb1ELb0ELb0ELb1ELb0ELb0EEEvNS_16Flash_fwd_paramsE:
	.zero		992


//--------------------- .nv.constant0._ZN5flash16flash_fwd_kernelI23Flash_fwd_kernel_traitsILi32ELi128ELi128ELi4ELb0ELb0EN7cutlass10bfloat16_tE19Flash_kernel_traitsILi32ELi128ELi128ELi4ES3_EELb0ELb0ELb1ELb0ELb0ELb0ELb0ELb0EEEvNS_16Flash_fwd_paramsE --------------------------
	.section	.nv.constant0._ZN5flash16flash_fwd_kernelI23Flash_fwd_kernel_traitsILi32ELi128ELi128ELi4ELb0ELb0EN7cutlass10bfloat16_tE19Flash_kernel_traitsILi32ELi128ELi128ELi4ES3_EELb0ELb0ELb1ELb0ELb0ELb0ELb0ELb0EEEvNS_16Flash_fwd_paramsE,"a",@progbits
	.sectionflags	@""
	.align	4
.nv.constant0._ZN5flash16flash_fwd_kernelI23Flash_fwd_kernel_traitsILi32ELi128ELi128ELi4ELb0ELb0EN7cutlass10bfloat16_tE19Flash_kernel_traitsILi32ELi128ELi128ELi4ES3_EELb0ELb0ELb1ELb0ELb0ELb0ELb0ELb0EEEvNS_16Flash_fwd_paramsE:
	.zero		992


//--------------------- .nv.constant0._ZN5flash16flash_fwd_kernelI23Flash_fwd_kernel_traitsILi32ELi128ELi128ELi4ELb0ELb0EN7cutlass10bfloat16_tE19Flash_kernel_traitsILi32ELi128ELi128ELi4ES3_EELb0ELb0ELb1ELb1ELb0ELb0ELb0ELb0EEEvNS_16Flash_fwd_paramsE --------------------------
	.section	.nv.constant0._ZN5flash16flash_fwd_kernelI23Flash_fwd_kernel_traitsILi32ELi128ELi128ELi4ELb0ELb0EN7cutlass10bfloat16_tE19Flash_kernel_traitsILi32ELi128ELi128ELi4ES3_EELb0ELb0ELb1ELb1ELb0ELb0ELb0ELb0EEEvNS_16Flash_fwd_paramsE,"a",@progbits
	.sectionflags	@""
	.align	4
.nv.constant0._ZN5flash16flash_fwd_kernelI23Flash_fwd_kernel_traitsILi32ELi128ELi128ELi4ELb0ELb0EN7cutlass10bfloat16_tE19Flash_kernel_traitsILi32ELi128ELi128ELi4ES3_EELb0ELb0ELb1ELb1ELb0ELb0ELb0ELb0EEEvNS_16Flash_fwd_paramsE:
	.zero		992


//--------------------- .nv.constant0._ZN5flash16flash_fwd_kernelI23Flash_fwd_kernel_traitsILi32ELi128ELi128ELi4ELb0ELb0EN7cutlass10bfloat16_tE19Flash_kernel_traitsILi32ELi128ELi128ELi4ES3_EELb1ELb0ELb0ELb0ELb0ELb1ELb0ELb0EEEvNS_16Flash_fwd_paramsE --------------------------
	.section	.nv.constant0._ZN5flash16flash_fwd_kernelI23Flash_fwd_kernel_traitsILi32ELi128ELi128ELi4ELb0ELb0EN7cutlass10bfloat16_tE19Flash_kernel_traitsILi32ELi128ELi128ELi4ES3_EELb1ELb0ELb0ELb0ELb0ELb1ELb0ELb0EEEvNS_16Flash_fwd_paramsE,"a",@progbits
	.sectionflags	@""
	.align	4
.nv.constant0._ZN5flash16flash_fwd_kernelI23Flash_fwd_kernel_traitsILi32ELi128ELi128ELi4ELb0ELb0EN7cutlass10bfloat16_tE19Flash_kernel_traitsILi32ELi128ELi128ELi4ES3_EELb1ELb0ELb0ELb0ELb0ELb1ELb0ELb0EEEvNS_16Flash_fwd_paramsE:
	.zero		992


//--------------------- .nv.constant0._ZN5flash16flash_fwd_kernelI23Flash_fwd_kernel_traitsILi32ELi128ELi128ELi4ELb0ELb0EN7cutlass10bfloat16_tE19Flash_kernel_traitsILi32ELi128ELi128ELi4ES3_EELb0ELb0ELb0ELb0ELb0ELb1ELb1ELb0EEEvNS_16Flash_fwd_paramsE --------------------------
	.section	.nv.constant0._ZN5flash16flash_fwd_kernelI23Flash_fwd_kernel_traitsILi32ELi128ELi128ELi4ELb0ELb0EN7cutlass10bfloat16_tE19Flash_kernel_traitsILi32ELi128ELi128ELi4ES3_EELb0ELb0ELb0ELb0ELb0ELb1ELb1ELb0EEEvNS_16Flash_fwd_paramsE,"a",@progbits
	.sectionflags	@""
	.align	4
.nv.constant0._ZN5flash16flash_fwd_kernelI23Flash_fwd_kernel_traitsILi32ELi128ELi128ELi4ELb0ELb0EN7cutlass10bfloat16_tE19Flash_kernel_traitsILi32ELi128ELi128ELi4ES3_EELb0ELb0ELb0ELb0ELb0ELb1ELb1ELb0EEEvNS_16Flash_fwd_paramsE:
	.zero		992


//--------------------- .nv.constant0._ZN5flash16flash_fwd_kernelI23Flash_fwd_kernel_traitsILi32ELi128ELi128ELi4ELb0ELb0EN7cutlass10bfloat16_tE19Flash_kernel_traitsILi32ELi128ELi128ELi4ES3_EELb1ELb0ELb0ELb0ELb0ELb0ELb0ELb0EEEvNS_16Flash_fwd_paramsE --------------------------
	.section	.nv.constant0._ZN5flash16flash_fwd_kernelI23Flash_fwd_kernel_traitsILi32ELi128ELi128ELi4ELb0ELb0EN7cutlass10bfloat16_tE19Flash_kernel_traitsILi32ELi128ELi128ELi4ES3_EELb1ELb0ELb0ELb0ELb0ELb0ELb0ELb0EEEvNS_16Flash_fwd_paramsE,"a",@progbits
	.sectionflags	@""
	.align	4
.nv.constant0._ZN5flash16flash_fwd_kernelI23Flash_fwd_kernel_traitsILi32ELi128ELi128ELi4ELb0ELb0EN7cutlass10bfloat16_tE19Flash_kernel_traitsILi32ELi128ELi128ELi4ES3_EELb1ELb0ELb0ELb0ELb0ELb0ELb0ELb0EEEvNS_16Flash_fwd_paramsE:
	.zero		992


//--------------------- .nv.constant0._ZN5flash16flash_fwd_kernelI23Flash_fwd_kernel_traitsILi32ELi128ELi128ELi4ELb0ELb0EN7cutlass10bfloat16_tE19Flash_kernel_traitsILi32ELi128ELi128ELi4ES3_EELb1ELb0ELb1ELb0ELb0ELb0ELb0ELb0EEEvNS_16Flash_fwd_paramsE --------------------------
	.section	.nv.constant0._ZN5flash16flash_fwd_kernelI23Flash_fwd_kernel_traitsILi32ELi128ELi128ELi4ELb0ELb0EN7cutlass10bfloat16_tE19Flash_kernel_traitsILi32ELi128ELi128ELi4ES3_EELb1ELb0ELb1ELb0ELb0ELb0ELb0ELb0EEEvNS_16Flash_fwd_paramsE,"a",@progbits
	.sectionflags	@""
	.align	4
.nv.constant0._ZN5flash16flash_fwd_kernelI23Flash_fwd_kernel_traitsILi32ELi128ELi128ELi4ELb0ELb0EN7cutlass10bfloat16_tE19Flash_kernel_traitsILi32ELi128ELi128ELi4ES3_EELb1ELb0ELb1ELb0ELb0ELb0ELb0ELb0EEEvNS_16Flash_fwd_paramsE:
	.zero		992


//--------------------- .nv.constant0._ZN5flash16flash_fwd_kernelI23Flash_fwd_kernel_traitsILi32ELi128ELi128ELi4ELb0ELb0EN7cutlass10bfloat16_tE19Flash_kernel_traitsILi32ELi128ELi128ELi4ES3_EELb1ELb0ELb0ELb0ELb1ELb1ELb0ELb0EEEvNS_16Flash_fwd_paramsE --------------------------
	.section	.nv.constant0._ZN5flash16flash_fwd_kernelI23Flash_fwd_kernel_traitsILi32ELi128ELi128ELi4ELb0ELb0EN7cutlass10bfloat16_tE19Flash_kernel_traitsILi32ELi128ELi128ELi4ES3_EELb1ELb0ELb0ELb0ELb1ELb1ELb0ELb0EEEvNS_16Flash_fwd_paramsE,"a",@progbits
	.sectionflags	@""
	.align	4
.nv.constant0._ZN5flash16flash_fwd_kernelI23Flash_fwd_kernel_traitsILi32ELi128ELi128ELi4ELb0ELb0EN7cutlass10bfloat16_tE19Flash_kernel_traitsILi32ELi128ELi128ELi4ES3_EELb1ELb0ELb0ELb0ELb1ELb1ELb0ELb0EEEvNS_16Flash_fwd_paramsE:
	.zero		992


//--------------------- .nv.constant0._ZN5flash16flash_fwd_kernelI23Flash_fwd_kernel_traitsILi32ELi128ELi128ELi4ELb0ELb0EN7cutlass10bfloat16_tE19Flash_kernel_traitsILi32ELi128ELi128ELi4ES3_EELb0ELb0ELb0ELb0ELb1ELb1ELb1ELb0EEEvNS_16Flash_fwd_paramsE --------------------------
	.section	.nv.constant0._ZN5flash16flash_fwd_kernelI23Flash_fwd_kernel_traitsILi32ELi128ELi128ELi4ELb0ELb0EN7cutlass10bfloat16_tE19Flash_kernel_traitsILi32ELi128ELi128ELi4ES3_EELb0ELb0ELb0ELb0ELb1ELb1ELb1ELb0EEEvNS_16Flash_fwd_paramsE,"a",@progbits
	.sectionflags	@""
	.align	4
.nv.constant0._ZN5flash16flash_fwd_kernelI23Flash_fwd_kernel_traitsILi32ELi128ELi128ELi4ELb0ELb0EN7cutlass10bfloat16_tE19Flash_kernel_traitsILi32ELi128ELi128ELi4ES3_EELb0ELb0ELb0ELb0ELb1ELb1ELb1ELb0EEEvNS_16Flash_fwd_paramsE:
	.zero		992


//--------------------- .nv.constant0._ZN5flash16flash_fwd_kernelI23Flash_fwd_kernel_traitsILi32ELi128ELi128ELi4ELb0ELb0EN7cutlass10bfloat16_tE19Flash_kernel_traitsILi32ELi128ELi128ELi4ES3_EELb1ELb0ELb0ELb1ELb0ELb0ELb0ELb0EEEvNS_16Flash_fwd_paramsE --------------------------
	.section	.nv.constant0._ZN5flash16flash_fwd_kernelI23Flash_fwd_kernel_traitsILi32ELi128ELi128ELi4ELb0ELb0EN7cutlass10bfloat16_tE19Flash_kernel_traitsILi32ELi128ELi128ELi4ES3_EELb1ELb0ELb0ELb1ELb0ELb0ELb0ELb0EEEvNS_16Flash_fwd_paramsE,"a",@progbits
	.sectionflags	@""
	.align	4
.nv.constant0._ZN5flash16flash_fwd_kernelI23Flash_fwd_kernel_traitsILi32ELi128ELi128ELi4ELb0ELb0EN7cutlass10bfloat16_tE19Flash_kernel_traitsILi32ELi128ELi128ELi4ES3_EELb1ELb0ELb0ELb1ELb0ELb0ELb0ELb0EEEvNS_16Flash_fwd_paramsE:
	.zero		992


//--------------------- .nv.constant0._ZN5flash16flash_fwd_kernelI23Flash_fwd_kernel_traitsILi32ELi128ELi128ELi4ELb0ELb0EN7cutlass10bfloat16_tE19Flash_kernel_traitsILi32ELi128ELi128ELi4ES3_EELb1ELb0ELb0ELb0ELb0ELb0ELb0ELb1EEEvNS_16Flash_fwd_paramsE --------------------------
	.section	.nv.constant0._ZN5flash16flash_fwd_kernelI23Flash_fwd_kernel_traitsILi32ELi128ELi128ELi4ELb0ELb0EN7cutlass10bfloat16_tE19Flash_kernel_traitsILi32ELi128ELi128ELi4ES3_EELb1ELb0ELb0ELb0ELb0ELb0ELb0ELb1EEEvNS_16Flash_fwd_paramsE,"a",@progbits
	.sectionflags	@""
	.align	4
.nv.constant0._ZN5flash16flash_fwd_kernelI23Flash_fwd_kernel_traitsILi32ELi128ELi128ELi4ELb0ELb0EN7cutlass10bfloat16_tE19Flash_kernel_traitsILi32ELi128ELi128ELi4ES3_EELb1ELb0ELb0ELb0ELb0ELb0ELb0ELb1EEEvNS_16Flash_fwd_paramsE:
	.zero		992


//--------------------- .nv.constant0._ZN5flash16flash_fwd_kernelI23Flash_fwd_kernel_traitsILi32ELi128ELi128ELi4ELb0ELb0EN7cutlass10bfloat16_tE19Flash_kernel_traitsILi32ELi128ELi128ELi4ES3_EELb0ELb0ELb0ELb0ELb0ELb0ELb1ELb0EEEvNS_16Flash_fwd_paramsE --------------------------
	.section	.nv.constant0._ZN5flash16flash_fwd_kernelI23Flash_fwd_kernel_traitsILi32ELi128ELi128ELi4ELb0ELb0EN7cutlass10bfloat16_tE19Flash_kernel_traitsILi32ELi128ELi128ELi4ES3_EELb0ELb0ELb0ELb0ELb0ELb0ELb1ELb0EEEvNS_16Flash_fwd_paramsE,"a",@progbits
	.sectionflags	@""
	.align	4
.nv.constant0._ZN5flash16flash_fwd_kernelI23Flash_fwd_kernel_traitsILi32ELi128ELi128ELi4ELb0ELb0EN7cutlass10bfloat16_tE19Flash_kernel_traitsILi32ELi128ELi128ELi4ES3_EELb0ELb0ELb0ELb0ELb0ELb0ELb1ELb0EEEvNS_16Flash_fwd_paramsE:
	.zero		992


//--------------------- .nv.constant0._ZN5flash16flash_fwd_kernelI23Flash_fwd_kernel_traitsILi32ELi128ELi128ELi4ELb0ELb0EN7cutlass10bfloat16_tE19Flash_kernel_traitsILi32ELi128ELi128ELi4ES3_EELb1ELb0ELb0ELb1ELb0ELb0ELb0ELb1EEEvNS_16Flash_fwd_paramsE --------------------------
	.section	.nv.constant0._ZN5flash16flash_fwd_kernelI23Flash_fwd_kernel_traitsILi32ELi128ELi128ELi4ELb0ELb0EN7cutlass10bfloat16_tE19Flash_kernel_traitsILi32ELi128ELi128ELi4ES3_EELb1ELb0ELb0ELb1ELb0ELb0ELb0ELb1EEEvNS_16Flash_fwd_paramsE,"a",@progbits
	.sectionflags	@""
	.align	4
.nv.constant0._ZN5flash16flash_fwd_kernelI23Flash_fwd_kernel_traitsILi32ELi128ELi128ELi4ELb0ELb0EN7cutlass10bfloat16_tE19Flash_kernel_traitsILi32ELi128ELi128ELi4ES3_EELb1ELb0ELb0ELb1ELb0ELb0ELb0ELb1EEEvNS_16Flash_fwd_paramsE:
	.zero		992


//--------------------- .nv.constant0._ZN5flash16flash_fwd_kernelI23Flash_fwd_kernel_traitsILi32ELi128ELi128ELi4ELb0ELb0EN7cutlass10bfloat16_tE19Flash_kernel_traitsILi32ELi128ELi128ELi4ES3_EELb0ELb0ELb0ELb1ELb0ELb0ELb1ELb0EEEvNS_16Flash_fwd_paramsE --------------------------
	.section	.nv.constant0._ZN5flash16flash_fwd_kernelI23Flash_fwd_kernel_traitsILi32ELi128ELi128ELi4ELb0ELb0EN7cutlass10bfloat16_tE19Flash_kernel_traitsILi32ELi128ELi128ELi4ES3_EELb0ELb0ELb0ELb1ELb0ELb0ELb1ELb0EEEvNS_16Flash_fwd_paramsE,"a",@progbits
	.sectionflags	@""
	.align	4
.nv.constant0._ZN5flash16flash_fwd_kernelI23Flash_fwd_kernel_traitsILi32ELi128ELi128ELi4ELb0ELb0EN7cutlass10bfloat16_tE19Flash_kernel_traitsILi32ELi128ELi128ELi4ES3_EELb0ELb0ELb0ELb1ELb0ELb0ELb1ELb0EEEvNS_16Flash_fwd_paramsE:
	.zero		992


//--------------------- .nv.constant0._ZN5flash16flash_fwd_kernelI23Flash_fwd_kernel_traitsILi32ELi128ELi128ELi4ELb0ELb0EN7cutlass10bfloat16_tE19Flash_kernel_traitsILi32ELi128ELi128ELi4ES3_EELb1ELb0ELb1ELb0ELb0ELb1ELb0ELb0EEEvNS_16Flash_fwd_paramsE --------------------------
	.section	.nv.constant0._ZN5flash16flash_fwd_kernelI23Flash_fwd_kernel_traitsILi32ELi128ELi128ELi4ELb0ELb0EN7cutlass10bfloat16_tE19Flash_kernel_traitsILi32ELi128ELi128ELi4ES3_EELb1ELb0ELb1ELb0ELb0ELb1ELb0ELb0EEEvNS_16Flash_fwd_paramsE,"a",@progbits
	.sectionflags	@""
	.align	4
.nv.constant0._ZN5flash16flash_fwd_kernelI23Flash_fwd_kernel_traitsILi32ELi128ELi128ELi4ELb0ELb0EN7cutlass10bfloat16_tE19Flash_kernel_traitsILi32ELi128ELi128ELi4ES3_EELb1ELb0ELb1ELb0ELb0ELb1ELb0ELb0EEEvNS_16Flash_fwd_paramsE:
	.zero		992


//--------------------- .nv.constant0._ZN5flash16flash_fwd_kernelI23Flash_fwd_kernel_traitsILi32ELi128ELi128ELi4ELb0ELb0EN7cutlass10bfloat16_tE19Flash_kernel_traitsILi32ELi128ELi128ELi4ES3_EELb0ELb0ELb1ELb0ELb0ELb1ELb1ELb0EEEvNS_16Flash_fwd_paramsE --------------------------
	.section	.nv.constant0._ZN5flash16flash_fwd_kernelI23Flash_fwd_kernel_traitsILi32ELi128ELi128ELi4ELb0ELb0EN7cutlass10bfloat16_tE19Flash_kernel_traitsILi32ELi128ELi128ELi4ES3_EELb0ELb0ELb1ELb0ELb0ELb1ELb1ELb0EEEvNS_16Flash_fwd_paramsE,"a",@progbits
	.sectionflags	@""
	.align	4
.nv.constant0._ZN5flash16flash_fwd_kernelI23Flash_fwd_kernel_traitsILi32ELi128ELi128ELi4ELb0ELb0EN7cutlass10bfloat16_tE19Flash_kernel_traitsILi32ELi128ELi128ELi4ES3_EELb0ELb0ELb1ELb0ELb0ELb1ELb1ELb0EEEvNS_16Flash_fwd_paramsE:
	.zero		992


//--------------------- .nv.constant0._ZN5flash16flash_fwd_kernelI23Flash_fwd_kernel_traitsILi32ELi128ELi128ELi4ELb0ELb0EN7cutlass10bfloat16_tE19Flash_kernel_traitsILi32ELi128ELi128ELi4ES3_EELb1ELb0ELb1ELb1ELb0ELb0ELb0ELb0EEEvNS_16Flash_fwd_paramsE --------------------------
	.section	.nv.constant0._ZN5flash16flash_fwd_kernelI23Flash_fwd_kernel_traitsILi32ELi128ELi128ELi4ELb0ELb0EN7cutlass10bfloat16_tE19Flash_kernel_traitsILi32ELi128ELi128ELi4ES3_EELb1ELb0ELb1ELb1ELb0ELb0ELb0ELb0EEEvNS_16Flash_fwd_paramsE,"a",@progbits
	.sectionflags	@""
	.align	4
.nv.constant0._ZN5flash16flash_fwd_kernelI23Flash_fwd_kernel_traitsILi32ELi128ELi128ELi4ELb0ELb0EN7cutlass10bfloat16_tE19Flash_kernel_traitsILi32ELi128ELi128ELi4ES3_EELb1ELb0ELb1ELb1ELb0ELb0ELb0ELb0EEEvNS_16Flash_fwd_paramsE:
	.zero		992


//--------------------- .nv.constant0._ZN5flash16flash_fwd_kernelI23Flash_fwd_kernel_traitsILi32ELi128ELi128ELi4ELb0ELb0EN7cutlass10bfloat16_tE19Flash_kernel_traitsILi32ELi128ELi128ELi4ES3_EELb1ELb0ELb1ELb0ELb0ELb0ELb0ELb1EEEvNS_16Flash_fwd_paramsE --------------------------
	.section	.nv.constant0._ZN5flash16flash_fwd_kernelI23Flash_fwd_kernel_traitsILi32ELi128ELi128ELi4ELb0ELb0EN7cutlass10bfloat16_tE19Flash_kernel_traitsILi32ELi128ELi128ELi4ES3_EELb1ELb0ELb1ELb0ELb0ELb0ELb0ELb1EEEvNS_16Flash_fwd_paramsE,"a",@progbits
	.sectionflags	@""
	.align	4
.nv.constant0._ZN5flash16flash_fwd_kernelI23Flash_fwd_kernel_traitsILi32ELi128ELi128ELi4ELb0ELb0EN7cutlass10bfloat16_tE19Flash_kernel_traitsILi32ELi128ELi128ELi4ES3_EELb1ELb0ELb1ELb0ELb0ELb0ELb0ELb1EEEvNS_16Flash_fwd_paramsE:
	.zero		992


//--------------------- .nv.constant0._ZN5flash16flash_fwd_kernelI23Flash_fwd_kernel_traitsILi32ELi128ELi128ELi4ELb0ELb0EN7cutlass10bfloat16_tE19Flash_kernel_traitsILi32ELi128ELi128ELi4ES3_EELb0ELb0ELb1ELb0ELb0ELb0ELb1ELb0EEEvNS_16Flash_fwd_paramsE --------------------------
	.section	.nv.constant0._ZN5flash16flash_fwd_kernelI23Flash_fwd_kernel_traitsILi32ELi128ELi128ELi4ELb0ELb0EN7cutlass10bfloat16_tE19Flash_kernel_traitsILi32ELi128ELi128ELi4ES3_EELb0ELb0ELb1ELb0ELb0ELb0ELb1ELb0EEEvNS_16Flash_fwd_paramsE,"a",@progbits
	.sectionflags	@""
	.align	4
.nv.constant0._ZN5flash16flash_fwd_kernelI23Flash_fwd_kernel_traitsILi32ELi128ELi128ELi4ELb0ELb0EN7cutlass10bfloat16_tE19Flash_kernel_traitsILi32ELi128ELi128ELi4ES3_EELb0ELb0ELb1ELb0ELb0ELb0ELb1ELb0EEEvNS_16Flash_fwd_paramsE:
	.zero		992


//--------------------- .nv.constant0._ZN5flash16flash_fwd_kernelI23Flash_fwd_kernel_traitsILi32ELi128ELi128ELi4ELb0ELb0EN7cutlass10bfloat16_tE19Flash_kernel_traitsILi32ELi128ELi128ELi4ES3_EELb1ELb0ELb1ELb1ELb0ELb0ELb0ELb1EEEvNS_16Flash_fwd_paramsE --------------------------
	.section	.nv.constant0._ZN5flash16flash_fwd_kernelI23Flash_fwd_kernel_traitsILi32ELi128ELi128ELi4ELb0ELb0EN7cutlass10bfloat16_tE19Flash_kernel_traitsILi32ELi128ELi128ELi4ES3_EELb1ELb0ELb1ELb1ELb0ELb0ELb0ELb1EEEvNS_16Flash_fwd_paramsE,"a",@progbits
	.sectionflags	@""
	.align	4
.nv.constant0._ZN5flash16flash_fwd_kernelI23Flash_fwd_kernel_traitsILi32ELi128ELi128ELi4ELb0ELb0EN7cutlass10bfloat16_tE19Flash_kernel_traitsILi32ELi128ELi128ELi4ES3_EELb1ELb0ELb1ELb1ELb0ELb0ELb0ELb1EEEvNS_16Flash_fwd_paramsE:
	.zero		992


//--------------------- .nv.constant0._ZN5flash16flash_fwd_kernelI23Flash_fwd_kernel_traitsILi32ELi128ELi128ELi4ELb0ELb0EN7cutlass10bfloat16_tE19Flash_kernel_traitsILi32ELi128ELi128ELi4ES3_EELb0ELb0ELb1ELb1ELb0ELb0ELb1ELb0EEEvNS_16Flash_fwd_paramsE --------------------------
	.section	.nv.constant0._ZN5flash16flash_fwd_kernelI23Flash_fwd_kernel_traitsILi32ELi128ELi128ELi4ELb0ELb0EN7cutlass10bfloat16_tE19Flash_kernel_traitsILi32ELi128ELi128ELi4ES3_EELb0ELb0ELb1ELb1ELb0ELb0ELb1ELb0EEEvNS_16Flash_fwd_paramsE,"a",@progbits
	.sectionflags	@""
	.align	4
.nv.constant0._ZN5flash16flash_fwd_kernelI23Flash_fwd_kernel_traitsILi32ELi128ELi128ELi4ELb0ELb0EN7cutlass10bfloat16_tE19Flash_kernel_traitsILi32ELi128ELi128ELi4ES3_EELb0ELb0ELb1ELb1ELb0ELb0ELb1ELb0EEEvNS_16Flash_fwd_paramsE:
	.zero		992


//--------------------- SYMBOLS --------------------------

	.type		.nv.reservedSmem.offset0,@object
	.size		.nv.reservedSmem.offset0,0x4
